	.target	sm_90a

	.elftype	@"ET_EXEC"


//--------------------- .note.nv.tkinfo           --------------------------
	.section	.note.nv.tkinfo,"",@"SHT_NOTE"
	.sectionflags	@"SHF_NOTE_NV_TKINFO"
	.tkinfo
        /*0018*/ 	.word	0x00000002
        /*0030*/ 	.string	""
        /*0030*/ 	.string	"ptxas"
        /*0030*/ 	.string	"Cuda compilation tools, release 13.0, V13.0.88"
        /*0030*/ 	.string	"Build cuda_13.0.r13.0/compiler.36424714_0"
        /*0030*/ 	.string	"-arch sm_90a -m 64 "



//--------------------- .note.nv.cuinfo           --------------------------
	.section	.note.nv.cuinfo,"",@"SHT_NOTE"
	.sectionflags	@"SHF_NOTE_NV_CUINFO"
        /*0018*/ 	.short	0x0002
        /*001a*/ 	.short	0x005a
        /*001c*/ 	.short	0x0082
	.zero		2


//--------------------- .nv.info                  --------------------------
	.section	.nv.info,"",@"SHT_CUDA_INFO"
	.align	4


	//----- nvinfo : EIATTR_REGCOUNT
	.align		4
        /*0000*/ 	.byte	0x04, 0x2f
        /*0002*/ 	.short	(.L_12 - .L_11)
	.align		4
.L_11:
        /*0004*/ 	.word	index@(_ZN5flash24flash_fwd_splitkv_kernelI23Flash_fwd_kernel_traitsILi192ELi64ELi64ELi4ELb0ELb0EN7cutlass10bfloat16_tE19Flash_kernel_traitsILi192ELi64ELi64ELi4ES3_EELb0ELb1ELb1ELb0ELb0ELb1ELb1ELb1EEEvNS_16Flash_fwd_paramsE)
        /*0008*/ 	.word	0x000000fe


	//----- nvinfo : EIATTR_FRAME_SIZE
	.align		4
.L_12:
        /*000c*/ 	.byte	0x04, 0x11
        /*000e*/ 	.short	(.L_14 - .L_13)
	.align		4
.L_13:
        /*0010*/ 	.word	index@($_ZN5flash24flash_fwd_splitkv_kernelI23Flash_fwd_kernel_traitsILi192ELi64ELi64ELi4ELb0ELb0EN7cutlass10bfloat16_tE19Flash_kernel_traitsILi192ELi64ELi64ELi4ES3_EELb0ELb1ELb1ELb0ELb0ELb1ELb1ELb1EEEvNS_16Flash_fwd_paramsE$_ZN5flash30compute_attn_1rowblock_splitkvI23Flash_fwd_kernel_traitsILi192ELi64ELi64ELi4ELb0ELb0EN7cutlass10bfloat16_tE19Flash_kernel_traitsILi192ELi64ELi64ELi4ES3_EELb0ELb1ELb1ELb0ELb0ELb1ELb1ELb1ENS_16Flash_fwd_paramsEEEvRKT8_iiiii)
        /*0014*/ 	.word	0x00000000


	//----- nvinfo : EIATTR_FRAME_SIZE
	.align		4
.L_14:
        /*0018*/ 	.byte	0x04, 0x11
        /*001a*/ 	.short	(.L_16 - .L_15)
	.align		4
.L_15:
        /*001c*/ 	.word	index@(_ZN5flash24flash_fwd_splitkv_kernelI23Flash_fwd_kernel_traitsILi192ELi64ELi64ELi4ELb0ELb0EN7cutlass10bfloat16_tE19Flash_kernel_traitsILi192ELi64ELi64ELi4ES3_EELb0ELb1ELb1ELb0ELb0ELb1ELb1ELb1EEEvNS_16Flash_fwd_paramsE)
        /*0020*/ 	.word	0x00000000


	//----- nvinfo : EIATTR_REGCOUNT
	.align		4
.L_16:
        /*0024*/ 	.byte	0x04, 0x2f
        /*0026*/ 	.short	(.L_18 - .L_17)
	.align		4
.L_17:
        /*0028*/ 	.word	index@(_ZN5flash24flash_fwd_splitkv_kernelI23Flash_fwd_kernel_traitsILi192ELi64ELi64ELi4ELb0ELb0EN7cutlass10bfloat16_tE19Flash_kernel_traitsILi192ELi64ELi64ELi4ES3_EELb0ELb1ELb1ELb0ELb0ELb0ELb1ELb1EEEvNS_16Flash_fwd_paramsE)
        /*002c*/ 	.word	0x000000f6


	//----- nvinfo : EIATTR_FRAME_SIZE
	.align		4
.L_18:
        /*0030*/ 	.byte	0x04, 0x11
        /*0032*/ 	.short	(.L_20 - .L_19)
	.align		4
.L_19:
        /*0034*/ 	.word	index@($_ZN5flash24flash_fwd_splitkv_kernelI23Flash_fwd_kernel_traitsILi192ELi64ELi64ELi4ELb0ELb0EN7cutlass10bfloat16_tE19Flash_kernel_traitsILi192ELi64ELi64ELi4ES3_EELb0ELb1ELb1ELb0ELb0ELb0ELb1ELb1EEEvNS_16Flash_fwd_paramsE$_ZN5flash30compute_attn_1rowblock_splitkvI23Flash_fwd_kernel_traitsILi192ELi64ELi64ELi4ELb0ELb0EN7cutlass10bfloat16_tE19Flash_kernel_traitsILi192ELi64ELi64ELi4ES3_EELb0ELb1ELb1ELb0ELb0ELb0ELb1ELb1ENS_16Flash_fwd_paramsEEEvRKT8_iiiii)
        /*0038*/ 	.word	0x00000000


	//----- nvinfo : EIATTR_FRAME_SIZE
	.align		4
.L_20:
        /*003c*/ 	.byte	0x04, 0x11
        /*003e*/ 	.short	(.L_22 - .L_21)
	.align		4
.L_21:
        /*0040*/ 	.word	index@(_ZN5flash24flash_fwd_splitkv_kernelI23Flash_fwd_kernel_traitsILi192ELi64ELi64ELi4ELb0ELb0EN7cutlass10bfloat16_tE19Flash_kernel_traitsILi192ELi64ELi64ELi4ES3_EELb0ELb1ELb1ELb0ELb0ELb0ELb1ELb1EEEvNS_16Flash_fwd_paramsE)
        /*0044*/ 	.word	0x00000000


	//----- nvinfo : EIATTR_REGCOUNT
	.align		4
.L_22:
        /*0048*/ 	.byte	0x04, 0x2f
        /*004a*/ 	.short	(.L_24 - .L_23)
	.align		4
.L_23:
        /*004c*/ 	.word	index@(_ZN5flash24flash_fwd_splitkv_kernelI23Flash_fwd_kernel_traitsILi192ELi64ELi64ELi4ELb0ELb0EN7cutlass10bfloat16_tE19Flash_kernel_traitsILi192ELi64ELi64ELi4ES3_EELb0ELb1ELb0ELb0ELb1ELb1ELb1ELb1EEEvNS_16Flash_fwd_paramsE)
        /*0050*/ 	.word	0x000000f8


	//----- nvinfo : EIATTR_FRAME_SIZE
	.align		4
.L_24:
        /*0054*/ 	.byte	0x04, 0x11
        /*0056*/ 	.short	(.L_26 - .L_25)
	.align		4
.L_25:
        /*0058*/ 	.word	index@($_ZN5flash24flash_fwd_splitkv_kernelI23Flash_fwd_kernel_traitsILi192ELi64ELi64ELi4ELb0ELb0EN7cutlass10bfloat16_tE19Flash_kernel_traitsILi192ELi64ELi64ELi4ES3_EELb0ELb1ELb0ELb0ELb1ELb1ELb1ELb1EEEvNS_16Flash_fwd_paramsE$_ZN5flash30compute_attn_1rowblock_splitkvI23Flash_fwd_kernel_traitsILi192ELi64ELi64ELi4ELb0ELb0EN7cutlass10bfloat16_tE19Flash_kernel_traitsILi192ELi64ELi64ELi4ES3_EELb0ELb1ELb0ELb0ELb1ELb1ELb1ELb1ENS_16Flash_fwd_paramsEEEvRKT8_iiiii)
        /*005c*/ 	.word	0x00000000


	//----- nvinfo : EIATTR_FRAME_SIZE
	.align		4
.L_26:
        /*0060*/ 	.byte	0x04, 0x11
        /*0062*/ 	.short	(.L_28 - .L_27)
	.align		4
.L_27:
        /*0064*/ 	.word	index@(_ZN5flash24flash_fwd_splitkv_kernelI23Flash_fwd_kernel_traitsILi192ELi64ELi64ELi4ELb0ELb0EN7cutlass10bfloat16_tE19Flash_kernel_traitsILi192ELi64ELi64ELi4ES3_EELb0ELb1ELb0ELb0ELb1ELb1ELb1ELb1EEEvNS_16Flash_fwd_paramsE)
        /*0068*/ 	.word	0x00000000


	//----- nvinfo : EIATTR_REGCOUNT
	.align		4
.L_28:
        /*006c*/ 	.byte	0x04, 0x2f
        /*006e*/ 	.short	(.L_30 - .L_29)
	.align		4
.L_29:
        /*0070*/ 	.word	index@(_ZN5flash24flash_fwd_splitkv_kernelI23Flash_fwd_kernel_traitsILi192ELi64ELi64ELi4ELb0ELb0EN7cutlass10bfloat16_tE19Flash_kernel_traitsILi192ELi64ELi64ELi4ES3_EELb0ELb1ELb0ELb0ELb1ELb0ELb1ELb1EEEvNS_16Flash_fwd_paramsE)
        /*0074*/ 	.word	0x000000f7


	//----- nvinfo : EIATTR_FRAME_SIZE
	.align		4
.L_30:
        /*0078*/ 	.byte	0x04, 0x11
        /*007a*/ 	.short	(.L_32 - .L_31)
	.align		4
.L_31:
        /*007c*/ 	.word	index@($_ZN5flash24flash_fwd_splitkv_kernelI23Flash_fwd_kernel_traitsILi192ELi64ELi64ELi4ELb0ELb0EN7cutlass10bfloat16_tE19Flash_kernel_traitsILi192ELi64ELi64ELi4ES3_EELb0ELb1ELb0ELb0ELb1ELb0ELb1ELb1EEEvNS_16Flash_fwd_paramsE$_ZN5flash30compute_attn_1rowblock_splitkvI23Flash_fwd_kernel_traitsILi192ELi64ELi64ELi4ELb0ELb0EN7cutlass10bfloat16_tE19Flash_kernel_traitsILi192ELi64ELi64ELi4ES3_EELb0ELb1ELb0ELb0ELb1ELb0ELb1ELb1ENS_16Flash_fwd_paramsEEEvRKT8_iiiii)
        /*0080*/ 	.word	0x00000000


	//----- nvinfo : EIATTR_FRAME_SIZE
	.align		4
.L_32:
        /*0084*/ 	.byte	0x04, 0x11
        /*0086*/ 	.short	(.L_34 - .L_33)
	.align		4
.L_33:
        /*0088*/ 	.word	index@(_ZN5flash24flash_fwd_splitkv_kernelI23Flash_fwd_kernel_traitsILi192ELi64ELi64ELi4ELb0ELb0EN7cutlass10bfloat16_tE19Flash_kernel_traitsILi192ELi64ELi64ELi4ES3_EELb0ELb1ELb0ELb0ELb1ELb0ELb1ELb1EEEvNS_16Flash_fwd_paramsE)
        /*008c*/ 	.word	0x00000000


	//----- nvinfo : EIATTR_REGCOUNT
	.align		4
.L_34:
        /*0090*/ 	.byte	0x04, 0x2f
        /*0092*/ 	.short	(.L_36 - .L_35)
	.align		4
.L_35:
        /*0094*/ 	.word	index@(_ZN5flash24flash_fwd_splitkv_kernelI23Flash_fwd_kernel_traitsILi192ELi64ELi64ELi4ELb0ELb0EN7cutlass10bfloat16_tE19Flash_kernel_traitsILi192ELi64ELi64ELi4ES3_EELb0ELb1ELb1ELb0ELb0ELb1ELb1ELb0EEEvNS_16Flash_fwd_paramsE)
        /*0098*/ 	.word	0x000000ff


	//----- nvinfo : EIATTR_FRAME_SIZE
	.align		4
.L_36:
        /*009c*/ 	.byte	0x04, 0x11
        /*009e*/ 	.short	(.L_38 - .L_37)
	.align		4
.L_37:
        /*00a0*/ 	.word	index@(_ZN5flash24flash_fwd_splitkv_kernelI23Flash_fwd_kernel_traitsILi192ELi64ELi64ELi4ELb0ELb0EN7cutlass10bfloat16_tE19Flash_kernel_traitsILi192ELi64ELi64ELi4ES3_EELb0ELb1ELb1ELb0ELb0ELb1ELb1ELb0EEEvNS_16Flash_fwd_paramsE)
        /*00a4*/ 	.word	0x00000000


	//----- nvinfo : EIATTR_REGCOUNT
	.align		4
.L_38:
        /*00a8*/ 	.byte	0x04, 0x2f
        /*00aa*/ 	.short	(.L_40 - .L_39)
	.align		4
.L_39:
        /*00ac*/ 	.word	index@(_ZN5flash24flash_fwd_splitkv_kernelI23Flash_fwd_kernel_traitsILi192ELi64ELi64ELi4ELb0ELb0EN7cutlass10bfloat16_tE19Flash_kernel_traitsILi192ELi64ELi64ELi4ES3_EELb0ELb1ELb1ELb0ELb0ELb0ELb1ELb0EEEvNS_16Flash_fwd_paramsE)
        /*00b0*/ 	.word	0x000000ec


	//----- nvinfo : EIATTR_FRAME_SIZE
	.align		4
.L_40:
        /*00b4*/ 	.byte	0x04, 0x11
        /*00b6*/ 	.short	(.L_42 - .L_41)
	.align		4
.L_41:
        /*00b8*/ 	.word	index@(_ZN5flash24flash_fwd_splitkv_kernelI23Flash_fwd_kernel_traitsILi192ELi64ELi64ELi4ELb0ELb0EN7cutlass10bfloat16_tE19Flash_kernel_traitsILi192ELi64ELi64ELi4ES3_EELb0ELb1ELb1ELb0ELb0ELb0ELb1ELb0EEEvNS_16Flash_fwd_paramsE)
        /*00bc*/ 	.word	0x00000000


	//----- nvinfo : EIATTR_REGCOUNT
	.align		4
.L_42:
        /*00c0*/ 	.byte	0x04, 0x2f
        /*00c2*/ 	.short	(.L_44 - .L_43)
	.align		4
.L_43:
        /*00c4*/ 	.word	index@(_ZN5flash24flash_fwd_splitkv_kernelI23Flash_fwd_kernel_traitsILi192ELi64ELi64ELi4ELb0ELb0EN7cutlass10bfloat16_tE19Flash_kernel_traitsILi192ELi64ELi64ELi4ES3_EELb0ELb1ELb0ELb0ELb1ELb1ELb1ELb0EEEvNS_16Flash_fwd_paramsE)
        /*00c8*/ 	.word	0x000000ff


	//----- nvinfo : EIATTR_FRAME_SIZE
	.align		4
.L_44:
        /*00cc*/ 	.byte	0x04, 0x11
        /*00ce*/ 	.short	(.L_46 - .L_45)
	.align		4
.L_45:
        /*00d0*/ 	.word	index@(_ZN5flash24flash_fwd_splitkv_kernelI23Flash_fwd_kernel_traitsILi192ELi64ELi64ELi4ELb0ELb0EN7cutlass10bfloat16_tE19Flash_kernel_traitsILi192ELi64ELi64ELi4ES3_EELb0ELb1ELb0ELb0ELb1ELb1ELb1ELb0EEEvNS_16Flash_fwd_paramsE)
        /*00d4*/ 	.word	0x00000000


	//----- nvinfo : EIATTR_REGCOUNT
	.align		4
.L_46:
        /*00d8*/ 	.byte	0x04, 0x2f
        /*00da*/ 	.short	(.L_48 - .L_47)
	.align		4
.L_47:
        /*00dc*/ 	.word	index@(_ZN5flash24flash_fwd_splitkv_kernelI23Flash_fwd_kernel_traitsILi192ELi64ELi64ELi4ELb0ELb0EN7cutlass10bfloat16_tE19Flash_kernel_traitsILi192ELi64ELi64ELi4ES3_EELb0ELb1ELb0ELb0ELb1ELb0ELb1ELb0EEEvNS_16Flash_fwd_paramsE)
        /*00e0*/ 	.word	0x000000ea


	//----- nvinfo : EIATTR_FRAME_SIZE
	.align		4
.L_48:
        /*00e4*/ 	.byte	0x04, 0x11
        /*00e6*/ 	.short	(.L_50 - .L_49)
	.align		4
.L_49:
        /*00e8*/ 	.word	index@(_ZN5flash24flash_fwd_splitkv_kernelI23Flash_fwd_kernel_traitsILi192ELi64ELi64ELi4ELb0ELb0EN7cutlass10bfloat16_tE19Flash_kernel_traitsILi192ELi64ELi64ELi4ES3_EELb0ELb1ELb0ELb0ELb1ELb0ELb1ELb0EEEvNS_16Flash_fwd_paramsE)
        /*00ec*/ 	.word	0x00000000


	//----- nvinfo : EIATTR_REGCOUNT
	.align		4
.L_50:
        /*00f0*/ 	.byte	0x04, 0x2f
        /*00f2*/ 	.short	(.L_52 - .L_51)
	.align		4
.L_51:
        /*00f4*/ 	.word	index@(_ZN5flash24flash_fwd_splitkv_kernelI23Flash_fwd_kernel_traitsILi192ELi64ELi64ELi4ELb0ELb0EN7cutlass10bfloat16_tE19Flash_kernel_traitsILi192ELi64ELi64ELi4ES3_EELb0ELb1ELb1ELb0ELb0ELb1ELb0ELb1EEEvNS_16Flash_fwd_paramsE)
        /*00f8*/ 	.word	0x000000f8


	//----- nvinfo : EIATTR_FRAME_SIZE
	.align		4
.L_52:
        /*00fc*/ 	.byte	0x04, 0x11
        /*00fe*/ 	.short	(.L_54 - .L_53)
	.align		4
.L_53:
        /*0100*/ 	.word	index@($_ZN5flash24flash_fwd_splitkv_kernelI23Flash_fwd_kernel_traitsILi192ELi64ELi64ELi4ELb0ELb0EN7cutlass10bfloat16_tE19Flash_kernel_traitsILi192ELi64ELi64ELi4ES3_EELb0ELb1ELb1ELb0ELb0ELb1ELb0ELb1EEEvNS_16Flash_fwd_paramsE$_ZN5flash30compute_attn_1rowblock_splitkvI23Flash_fwd_kernel_traitsILi192ELi64ELi64ELi4ELb0ELb0EN7cutlass10bfloat16_tE19Flash_kernel_traitsILi192ELi64ELi64ELi4ES3_EELb0ELb1ELb1ELb0ELb0ELb1ELb0ELb1ENS_16Flash_fwd_paramsEEEvRKT8_iiiii)
        /*0104*/ 	.word	0x00000000


	//----- nvinfo : EIATTR_FRAME_SIZE
	.align		4
.L_54:
        /*0108*/ 	.byte	0x04, 0x11
        /*010a*/ 	.short	(.L_56 - .L_55)
	.align		4
.L_55:
        /*010c*/ 	.word	index@(_ZN5flash24flash_fwd_splitkv_kernelI23Flash_fwd_kernel_traitsILi192ELi64ELi64ELi4ELb0ELb0EN7cutlass10bfloat16_tE19Flash_kernel_traitsILi192ELi64ELi64ELi4ES3_EELb0ELb1ELb1ELb0ELb0ELb1ELb0ELb1EEEvNS_16Flash_fwd_paramsE)
        /*0110*/ 	.word	0x00000000


	//----- nvinfo : EIATTR_REGCOUNT
	.align		4
.L_56:
        /*0114*/ 	.byte	0x04, 0x2f
        /*0116*/ 	.short	(.L_58 - .L_57)
	.align		4
.L_57:
        /*0118*/ 	.word	index@(_ZN5flash24flash_fwd_splitkv_kernelI23Flash_fwd_kernel_traitsILi192ELi64ELi64ELi4ELb0ELb0EN7cutlass10bfloat16_tE19Flash_kernel_traitsILi192ELi64ELi64ELi4ES3_EELb0ELb1ELb1ELb0ELb0ELb0ELb0ELb1EEEvNS_16Flash_fwd_paramsE)
        /*011c*/ 	.word	0x000000f8


	//----- nvinfo : EIATTR_FRAME_SIZE
	.align		4
.L_58:
        /*0120*/ 	.byte	0x04, 0x11
        /*0122*/ 	.short	(.L_60 - .L_59)
	.align		4
.L_59:
        /*0124*/ 	.word	index@($_ZN5flash24flash_fwd_splitkv_kernelI23Flash_fwd_kernel_traitsILi192ELi64ELi64ELi4ELb0ELb0EN7cutlass10bfloat16_tE19Flash_kernel_traitsILi192ELi64ELi64ELi4ES3_EELb0ELb1ELb1ELb0ELb0ELb0ELb0ELb1EEEvNS_16Flash_fwd_paramsE$_ZN5flash30compute_attn_1rowblock_splitkvI23Flash_fwd_kernel_traitsILi192ELi64ELi64ELi4ELb0ELb0EN7cutlass10bfloat16_tE19Flash_kernel_traitsILi192ELi64ELi64ELi4ES3_EELb0ELb1ELb1ELb0ELb0ELb0ELb0ELb1ENS_16Flash_fwd_paramsEEEvRKT8_iiiii)
        /*0128*/ 	.word	0x00000000


	//----- nvinfo : EIATTR_FRAME_SIZE
	.align		4
.L_60:
        /*012c*/ 	.byte	0x04, 0x11
        /*012e*/ 	.short	(.L_62 - .L_61)
	.align		4
.L_61:
        /*0130*/ 	.word	index@(_ZN5flash24flash_fwd_splitkv_kernelI23Flash_fwd_kernel_traitsILi192ELi64ELi64ELi4ELb0ELb0EN7cutlass10bfloat16_tE19Flash_kernel_traitsILi192ELi64ELi64ELi4ES3_EELb0ELb1ELb1ELb0ELb0ELb0ELb0ELb1EEEvNS_16Flash_fwd_paramsE)
        /*0134*/ 	.word	0x00000000


	//----- nvinfo : EIATTR_REGCOUNT
	.align		4
.L_62:
        /*0138*/ 	.byte	0x04, 0x2f
        /*013a*/ 	.short	(.L_64 - .L_63)
	.align		4
.L_63:
        /*013c*/ 	.word	index@(_ZN5flash24flash_fwd_splitkv_kernelI23Flash_fwd_kernel_traitsILi192ELi64ELi64ELi4ELb0ELb0EN7cutlass10bfloat16_tE19Flash_kernel_traitsILi192ELi64ELi64ELi4ES3_EELb0ELb1ELb0ELb0ELb1ELb1ELb0ELb1EEEvNS_16Flash_fwd_paramsE)
        /*0140*/ 	.word	0x000000f6


	//----- nvinfo : EIATTR_FRAME_SIZE
	.align		4
.L_64:
        /*0144*/ 	.byte	0x04, 0x11
        /*0146*/ 	.short	(.L_66 - .L_65)
	.align		4
.L_65:
        /*0148*/ 	.word	index@($_ZN5flash24flash_fwd_splitkv_kernelI23Flash_fwd_kernel_traitsILi192ELi64ELi64ELi4ELb0ELb0EN7cutlass10bfloat16_tE19Flash_kernel_traitsILi192ELi64ELi64ELi4ES3_EELb0ELb1ELb0ELb0ELb1ELb1ELb0ELb1EEEvNS_16Flash_fwd_paramsE$_ZN5flash30compute_attn_1rowblock_splitkvI23Flash_fwd_kernel_traitsILi192ELi64ELi64ELi4ELb0ELb0EN7cutlass10bfloat16_tE19Flash_kernel_traitsILi192ELi64ELi64ELi4ES3_EELb0ELb1ELb0ELb0ELb1ELb1ELb0ELb1ENS_16Flash_fwd_paramsEEEvRKT8_iiiii)
        /*014c*/ 	.word	0x00000000


	//----- nvinfo : EIATTR_FRAME_SIZE
	.align		4
.L_66:
        /*0150*/ 	.byte	0x04, 0x11
        /*0152*/ 	.short	(.L_68 - .L_67)
	.align		4
.L_67:
        /*0154*/ 	.word	index@(_ZN5flash24flash_fwd_splitkv_kernelI23Flash_fwd_kernel_traitsILi192ELi64ELi64ELi4ELb0ELb0EN7cutlass10bfloat16_tE19Flash_kernel_traitsILi192ELi64ELi64ELi4ES3_EELb0ELb1ELb0ELb0ELb1ELb1ELb0ELb1EEEvNS_16Flash_fwd_paramsE)
        /*0158*/ 	.word	0x00000000


	//----- nvinfo : EIATTR_REGCOUNT
	.align		4
.L_68:
        /*015c*/ 	.byte	0x04, 0x2f
        /*015e*/ 	.short	(.L_70 - .L_69)
	.align		4
.L_69:
        /*0160*/ 	.word	index@(_ZN5flash24flash_fwd_splitkv_kernelI23Flash_fwd_kernel_traitsILi192ELi64ELi64ELi4ELb0ELb0EN7cutlass10bfloat16_tE19Flash_kernel_traitsILi192ELi64ELi64ELi4ES3_EELb0ELb1ELb0ELb0ELb1ELb0ELb0ELb1EEEvNS_16Flash_fwd_paramsE)
        /*0164*/ 	.word	0x000000fb


	//----- nvinfo : EIATTR_FRAME_SIZE
	.align		4
.L_70:
        /*0168*/ 	.byte	0x04, 0x11
        /*016a*/ 	.short	(.L_72 - .L_71)
	.align		4
.L_71:
        /*016c*/ 	.word	index@($_ZN5flash24flash_fwd_splitkv_kernelI23Flash_fwd_kernel_traitsILi192ELi64ELi64ELi4ELb0ELb0EN7cutlass10bfloat16_tE19Flash_kernel_traitsILi192ELi64ELi64ELi4ES3_EELb0ELb1ELb0ELb0ELb1ELb0ELb0ELb1EEEvNS_16Flash_fwd_paramsE$_ZN5flash30compute_attn_1rowblock_splitkvI23Flash_fwd_kernel_traitsILi192ELi64ELi64ELi4ELb0ELb0EN7cutlass10bfloat16_tE19Flash_kernel_traitsILi192ELi64ELi64ELi4ES3_EELb0ELb1ELb0ELb0ELb1ELb0ELb0ELb1ENS_16Flash_fwd_paramsEEEvRKT8_iiiii)
        /*0170*/ 	.word	0x00000000


	//----- nvinfo : EIATTR_FRAME_SIZE
	.align		4
.L_72:
        /*0174*/ 	.byte	0x04, 0x11
        /*0176*/ 	.short	(.L_74 - .L_73)
	.align		4
.L_73:
        /*0178*/ 	.word	index@(_ZN5flash24flash_fwd_splitkv_kernelI23Flash_fwd_kernel_traitsILi192ELi64ELi64ELi4ELb0ELb0EN7cutlass10bfloat16_tE19Flash_kernel_traitsILi192ELi64ELi64ELi4ES3_EELb0ELb1ELb0ELb0ELb1ELb0ELb0ELb1EEEvNS_16Flash_fwd_paramsE)
        /*017c*/ 	.word	0x00000000


	//----- nvinfo : EIATTR_REGCOUNT
	.align		4
.L_74:
        /*0180*/ 	.byte	0x04, 0x2f
        /*0182*/ 	.short	(.L_76 - .L_75)
	.align		4
.L_75:
        /*0184*/ 	.word	index@(_ZN5flash24flash_fwd_splitkv_kernelI23Flash_fwd_kernel_traitsILi192ELi64ELi64ELi4ELb0ELb0EN7cutlass10bfloat16_tE19Flash_kernel_traitsILi192ELi64ELi64ELi4ES3_EELb0ELb1ELb1ELb0ELb0ELb1ELb0ELb0EEEvNS_16Flash_fwd_paramsE)
        /*0188*/ 	.word	0x000000ff


	//----- nvinfo : EIATTR_FRAME_SIZE
	.align		4
.L_76:
        /*018c*/ 	.byte	0x04, 0x11
        /*018e*/ 	.short	(.L_78 - .L_77)
	.align		4
.L_77:
        /*0190*/ 	.word	index@(_ZN5flash24flash_fwd_splitkv_kernelI23Flash_fwd_kernel_traitsILi192ELi64ELi64ELi4ELb0ELb0EN7cutlass10bfloat16_tE19Flash_kernel_traitsILi192ELi64ELi64ELi4ES3_EELb0ELb1ELb1ELb0ELb0ELb1ELb0ELb0EEEvNS_16Flash_fwd_paramsE)
        /*0194*/ 	.word	0x00000000


	//----- nvinfo : EIATTR_REGCOUNT
	.align		4
.L_78:
        /*0198*/ 	.byte	0x04, 0x2f
        /*019a*/ 	.short	(.L_80 - .L_79)
	.align		4
.L_79:
        /*019c*/ 	.word	index@(_ZN5flash24flash_fwd_splitkv_kernelI23Flash_fwd_kernel_traitsILi192ELi64ELi64ELi4ELb0ELb0EN7cutlass10bfloat16_tE19Flash_kernel_traitsILi192ELi64ELi64ELi4ES3_EELb0ELb1ELb1ELb0ELb0ELb0ELb0ELb0EEEvNS_16Flash_fwd_paramsE)
        /*01a0*/ 	.word	0x000000f0


	//----- nvinfo : EIATTR_FRAME_SIZE
	.align		4
.L_80:
        /*01a4*/ 	.byte	0x04, 0x11
        /*01a6*/ 	.short	(.L_82 - .L_81)
	.align		4
.L_81:
        /*01a8*/ 	.word	index@(_ZN5flash24flash_fwd_splitkv_kernelI23Flash_fwd_kernel_traitsILi192ELi64ELi64ELi4ELb0ELb0EN7cutlass10bfloat16_tE19Flash_kernel_traitsILi192ELi64ELi64ELi4ES3_EELb0ELb1ELb1ELb0ELb0ELb0ELb0ELb0EEEvNS_16Flash_fwd_paramsE)
        /*01ac*/ 	.word	0x00000000


	//----- nvinfo : EIATTR_REGCOUNT
	.align		4
.L_82:
        /*01b0*/ 	.byte	0x04, 0x2f
        /*01b2*/ 	.short	(.L_84 - .L_83)
	.align		4
.L_83:
        /*01b4*/ 	.word	index@(_ZN5flash24flash_fwd_splitkv_kernelI23Flash_fwd_kernel_traitsILi192ELi64ELi64ELi4ELb0ELb0EN7cutlass10bfloat16_tE19Flash_kernel_traitsILi192ELi64ELi64ELi4ES3_EELb0ELb1ELb0ELb0ELb1ELb1ELb0ELb0EEEvNS_16Flash_fwd_paramsE)
        /*01b8*/ 	.word	0x000000ff


	//----- nvinfo : EIATTR_FRAME_SIZE
	.align		4
.L_84:
        /*01bc*/ 	.byte	0x04, 0x11
        /*01be*/ 	.short	(.L_86 - .L_85)
	.align		4
.L_85:
        /*01c0*/ 	.word	index@(_ZN5flash24flash_fwd_splitkv_kernelI23Flash_fwd_kernel_traitsILi192ELi64ELi64ELi4ELb0ELb0EN7cutlass10bfloat16_tE19Flash_kernel_traitsILi192ELi64ELi64ELi4ES3_EELb0ELb1ELb0ELb0ELb1ELb1ELb0ELb0EEEvNS_16Flash_fwd_paramsE)
        /*01c4*/ 	.word	0x00000000


	//----- nvinfo : EIATTR_REGCOUNT
	.align		4
.L_86:
        /*01c8*/ 	.byte	0x04, 0x2f
        /*01ca*/ 	.short	(.L_88 - .L_87)
	.align		4
.L_87:
        /*01cc*/ 	.word	index@(_ZN5flash24flash_fwd_splitkv_kernelI23Flash_fwd_kernel_traitsILi192ELi64ELi64ELi4ELb0ELb0EN7cutlass10bfloat16_tE19Flash_kernel_traitsILi192ELi64ELi64ELi4ES3_EELb0ELb1ELb0ELb0ELb1ELb0ELb0ELb0EEEvNS_16Flash_fwd_paramsE)
        /*01d0*/ 	.word	0x000000e8


	//----- nvinfo : EIATTR_FRAME_SIZE
	.align		4
.L_88:
        /*01d4*/ 	.byte	0x04, 0x11
        /*01d6*/ 	.short	(.L_90 - .L_89)
	.align		4
.L_89:
        /*01d8*/ 	.word	index@(_ZN5flash24flash_fwd_splitkv_kernelI23Flash_fwd_kernel_traitsILi192ELi64ELi64ELi4ELb0ELb0EN7cutlass10bfloat16_tE19Flash_kernel_traitsILi192ELi64ELi64ELi4ES3_EELb0ELb1ELb0ELb0ELb1ELb0ELb0ELb0EEEvNS_16Flash_fwd_paramsE)
        /*01dc*/ 	.word	0x00000000


	//----- nvinfo : EIATTR_REGCOUNT
	.align		4
.L_90:
        /*01e0*/ 	.byte	0x04, 0x2f
        /*01e2*/ 	.short	(.L_92 - .L_91)
	.align		4
.L_91:
        /*01e4*/ 	.word	index@(_ZN5flash24flash_fwd_splitkv_kernelI23Flash_fwd_kernel_traitsILi192ELi64ELi64ELi4ELb0ELb0EN7cutlass10bfloat16_tE19Flash_kernel_traitsILi192ELi64ELi64ELi4ES3_EELb0ELb0ELb1ELb0ELb0ELb1ELb1ELb1EEEvNS_16Flash_fwd_paramsE)
        /*01e8*/ 	.word	0x000000f8


	//----- nvinfo : EIATTR_FRAME_SIZE
	.align		4
.L_92:
        /*01ec*/ 	.byte	0x04, 0x11
        /*01ee*/ 	.short	(.L_94 - .L_93)
	.align		4
.L_93:
        /*01f0*/ 	.word	index@($_ZN5flash24flash_fwd_splitkv_kernelI23Flash_fwd_kernel_traitsILi192ELi64ELi64ELi4ELb0ELb0EN7cutlass10bfloat16_tE19Flash_kernel_traitsILi192ELi64ELi64ELi4ES3_EELb0ELb0ELb1ELb0ELb0ELb1ELb1ELb1EEEvNS_16Flash_fwd_paramsE$_ZN5flash30compute_attn_1rowblock_splitkvI23Flash_fwd_kernel_traitsILi192ELi64ELi64ELi4ELb0ELb0EN7cutlass10bfloat16_tE19Flash_kernel_traitsILi192ELi64ELi64ELi4ES3_EELb0ELb0ELb1ELb0ELb0ELb1ELb1ELb1ENS_16Flash_fwd_paramsEEEvRKT8_iiiii)
        /*01f4*/ 	.word	0x00000000


	//----- nvinfo : EIATTR_FRAME_SIZE
	.align		4
.L_94:
        /*01f8*/ 	.byte	0x04, 0x11
        /*01fa*/ 	.short	(.L_96 - .L_95)
	.align		4
.L_95:
        /*01fc*/ 	.word	index@(_ZN5flash24flash_fwd_splitkv_kernelI23Flash_fwd_kernel_traitsILi192ELi64ELi64ELi4ELb0ELb0EN7cutlass10bfloat16_tE19Flash_kernel_traitsILi192ELi64ELi64ELi4ES3_EELb0ELb0ELb1ELb0ELb0ELb1ELb1ELb1EEEvNS_16Flash_fwd_paramsE)
        /*0200*/ 	.word	0x00000000


	//----- nvinfo : EIATTR_REGCOUNT
	.align		4
.L_96:
        /*0204*/ 	.byte	0x04, 0x2f
        /*0206*/ 	.short	(.L_98 - .L_97)
	.align		4
.L_97:
        /*0208*/ 	.word	index@(_ZN5flash24flash_fwd_splitkv_kernelI23Flash_fwd_kernel_traitsILi192ELi64ELi64ELi4ELb0ELb0EN7cutlass10bfloat16_tE19Flash_kernel_traitsILi192ELi64ELi64ELi4ES3_EELb0ELb0ELb1ELb0ELb0ELb0ELb1ELb1EEEvNS_16Flash_fwd_paramsE)
        /*020c*/ 	.word	0x000000ee


	//----- nvinfo : EIATTR_FRAME_SIZE
	.align		4
.L_98:
        /*0210*/ 	.byte	0x04, 0x11
        /*0212*/ 	.short	(.L_100 - .L_99)
	.align		4
.L_99:
        /*0214*/ 	.word	index@($_ZN5flash24flash_fwd_splitkv_kernelI23Flash_fwd_kernel_traitsILi192ELi64ELi64ELi4ELb0ELb0EN7cutlass10bfloat16_tE19Flash_kernel_traitsILi192ELi64ELi64ELi4ES3_EELb0ELb0ELb1ELb0ELb0ELb0ELb1ELb1EEEvNS_16Flash_fwd_paramsE$_ZN5flash30compute_attn_1rowblock_splitkvI23Flash_fwd_kernel_traitsILi192ELi64ELi64ELi4ELb0ELb0EN7cutlass10bfloat16_tE19Flash_kernel_traitsILi192ELi64ELi64ELi4ES3_EELb0ELb0ELb1ELb0ELb0ELb0ELb1ELb1ENS_16Flash_fwd_paramsEEEvRKT8_iiiii)
        /*0218*/ 	.word	0x00000000


	//----- nvinfo : EIATTR_FRAME_SIZE
	.align		4
.L_100:
        /*021c*/ 	.byte	0x04, 0x11
        /*021e*/ 	.short	(.L_102 - .L_101)
	.align		4
.L_101:
        /*0220*/ 	.word	index@(_ZN5flash24flash_fwd_splitkv_kernelI23Flash_fwd_kernel_traitsILi192ELi64ELi64ELi4ELb0ELb0EN7cutlass10bfloat16_tE19Flash_kernel_traitsILi192ELi64ELi64ELi4ES3_EELb0ELb0ELb1ELb0ELb0ELb0ELb1ELb1EEEvNS_16Flash_fwd_paramsE)
        /*0224*/ 	.word	0x00000000


	//----- nvinfo : EIATTR_REGCOUNT
	.align		4
.L_102:
        /*0228*/ 	.byte	0x04, 0x2f
        /*022a*/ 	.short	(.L_104 - .L_103)
	.align		4
.L_103:
        /*022c*/ 	.word	index@(_ZN5flash24flash_fwd_splitkv_kernelI23Flash_fwd_kernel_traitsILi192ELi64ELi64ELi4ELb0ELb0EN7cutlass10bfloat16_tE19Flash_kernel_traitsILi192ELi64ELi64ELi4ES3_EELb0ELb0ELb0ELb0ELb1ELb1ELb1ELb1EEEvNS_16Flash_fwd_paramsE)
        /*0230*/ 	.word	0x000000ee


	//----- nvinfo : EIATTR_FRAME_SIZE
	.align		4
.L_104:
        /*0234*/ 	.byte	0x04, 0x11
        /*0236*/ 	.short	(.L_106 - .L_105)
	.align		4
.L_105:
        /*0238*/ 	.word	index@(_ZN5flash24flash_fwd_splitkv_kernelI23Flash_fwd_kernel_traitsILi192ELi64ELi64ELi4ELb0ELb0EN7cutlass10bfloat16_tE19Flash_kernel_traitsILi192ELi64ELi64ELi4ES3_EELb0ELb0ELb0ELb0ELb1ELb1ELb1ELb1EEEvNS_16Flash_fwd_paramsE)
        /*023c*/ 	.word	0x00000000


	//----- nvinfo : EIATTR_REGCOUNT
	.align		4
.L_106:
        /*0240*/ 	.byte	0x04, 0x2f
        /*0242*/ 	.short	(.L_108 - .L_107)
	.align		4
.L_107:
        /*0244*/ 	.word	index@(_ZN5flash24flash_fwd_splitkv_kernelI23Flash_fwd_kernel_traitsILi192ELi64ELi64ELi4ELb0ELb0EN7cutlass10bfloat16_tE19Flash_kernel_traitsILi192ELi64ELi64ELi4ES3_EELb0ELb0ELb0ELb0ELb1ELb0ELb1ELb1EEEvNS_16Flash_fwd_paramsE)
        /*0248*/ 	.word	0x000000e0


	//----- nvinfo : EIATTR_FRAME_SIZE
	.align		4
.L_108:
        /*024c*/ 	.byte	0x04, 0x11
        /*024e*/ 	.short	(.L_110 - .L_109)
	.align		4
.L_109:
        /*0250*/ 	.word	index@(_ZN5flash24flash_fwd_splitkv_kernelI23Flash_fwd_kernel_traitsILi192ELi64ELi64ELi4ELb0ELb0EN7cutlass10bfloat16_tE19Flash_kernel_traitsILi192ELi64ELi64ELi4ES3_EELb0ELb0ELb0ELb0ELb1ELb0ELb1ELb1EEEvNS_16Flash_fwd_paramsE)
        /*0254*/ 	.word	0x00000000


	//----- nvinfo : EIATTR_REGCOUNT
	.align		4
.L_110:
        /*0258*/ 	.byte	0x04, 0x2f
        /*025a*/ 	.short	(.L_112 - .L_111)
	.align		4
.L_111:
        /*025c*/ 	.word	index@(_ZN5flash24flash_fwd_splitkv_kernelI23Flash_fwd_kernel_traitsILi192ELi64ELi64ELi4ELb0ELb0EN7cutlass10bfloat16_tE19Flash_kernel_traitsILi192ELi64ELi64ELi4ES3_EELb0ELb0ELb1ELb0ELb0ELb1ELb1ELb0EEEvNS_16Flash_fwd_paramsE)
        /*0260*/ 	.word	0x000000f5


	//----- nvinfo : EIATTR_FRAME_SIZE
	.align		4
.L_112:
        /*0264*/ 	.byte	0x04, 0x11
        /*0266*/ 	.short	(.L_114 - .L_113)
	.align		4
.L_113:
        /*0268*/ 	.word	index@(_ZN5flash24flash_fwd_splitkv_kernelI23Flash_fwd_kernel_traitsILi192ELi64ELi64ELi4ELb0ELb0EN7cutlass10bfloat16_tE19Flash_kernel_traitsILi192ELi64ELi64ELi4ES3_EELb0ELb0ELb1ELb0ELb0ELb1ELb1ELb0EEEvNS_16Flash_fwd_paramsE)
        /*026c*/ 	.word	0x00000000


	//----- nvinfo : EIATTR_REGCOUNT
	.align		4
.L_114:
        /*0270*/ 	.byte	0x04, 0x2f
        /*0272*/ 	.short	(.L_116 - .L_115)
	.align		4
.L_115:
        /*0274*/ 	.word	index@(_ZN5flash24flash_fwd_splitkv_kernelI23Flash_fwd_kernel_traitsILi192ELi64ELi64ELi4ELb0ELb0EN7cutlass10bfloat16_tE19Flash_kernel_traitsILi192ELi64ELi64ELi4ES3_EELb0ELb0ELb1ELb0ELb0ELb0ELb1ELb0EEEvNS_16Flash_fwd_paramsE)
        /*0278*/ 	.word	0x000000ec


	//----- nvinfo : EIATTR_FRAME_SIZE
	.align		4
.L_116:
        /*027c*/ 	.byte	0x04, 0x11
        /*027e*/ 	.short	(.L_118 - .L_117)
	.align		4
.L_117:
        /*0280*/ 	.word	index@(_ZN5flash24flash_fwd_splitkv_kernelI23Flash_fwd_kernel_traitsILi192ELi64ELi64ELi4ELb0ELb0EN7cutlass10bfloat16_tE19Flash_kernel_traitsILi192ELi64ELi64ELi4ES3_EELb0ELb0ELb1ELb0ELb0ELb0ELb1ELb0EEEvNS_16Flash_fwd_paramsE)
        /*0284*/ 	.word	0x00000000


	//----- nvinfo : EIATTR_REGCOUNT
	.align		4
.L_118:
        /*0288*/ 	.byte	0x04, 0x2f
        /*028a*/ 	.short	(.L_120 - .L_119)
	.align		4
.L_119:
        /*028c*/ 	.word	index@(_ZN5flash24flash_fwd_splitkv_kernelI23Flash_fwd_kernel_traitsILi192ELi64ELi64ELi4ELb0ELb0EN7cutlass10bfloat16_tE19Flash_kernel_traitsILi192ELi64ELi64ELi4ES3_EELb0ELb0ELb0ELb0ELb1ELb1ELb1ELb0EEEvNS_16Flash_fwd_paramsE)
        /*0290*/ 	.word	0x000000fe


	//----- nvinfo : EIATTR_FRAME_SIZE
	.align		4
.L_120:
        /*0294*/ 	.byte	0x04, 0x11
        /*0296*/ 	.short	(.L_122 - .L_121)
	.align		4
.L_121:
        /*0298*/ 	.word	index@(_ZN5flash24flash_fwd_splitkv_kernelI23Flash_fwd_kernel_traitsILi192ELi64ELi64ELi4ELb0ELb0EN7cutlass10bfloat16_tE19Flash_kernel_traitsILi192ELi64ELi64ELi4ES3_EELb0ELb0ELb0ELb0ELb1ELb1ELb1ELb0EEEvNS_16Flash_fwd_paramsE)
        /*029c*/ 	.word	0x00000000


	//----- nvinfo : EIATTR_REGCOUNT
	.align		4
.L_122:
        /*02a0*/ 	.byte	0x04, 0x2f
        /*02a2*/ 	.short	(.L_124 - .L_123)
	.align		4
.L_123:
        /*02a4*/ 	.word	index@(_ZN5flash24flash_fwd_splitkv_kernelI23Flash_fwd_kernel_traitsILi192ELi64ELi64ELi4ELb0ELb0EN7cutlass10bfloat16_tE19Flash_kernel_traitsILi192ELi64ELi64ELi4ES3_EELb0ELb0ELb0ELb0ELb1ELb0ELb1ELb0EEEvNS_16Flash_fwd_paramsE)
        /*02a8*/ 	.word	0x000000e2


	//----- nvinfo : EIATTR_FRAME_SIZE
	.align		4
.L_124:
        /*02ac*/ 	.byte	0x04, 0x11
        /*02ae*/ 	.short	(.L_126 - .L_125)
	.align		4
.L_125:
        /*02b0*/ 	.word	index@(_ZN5flash24flash_fwd_splitkv_kernelI23Flash_fwd_kernel_traitsILi192ELi64ELi64ELi4ELb0ELb0EN7cutlass10bfloat16_tE19Flash_kernel_traitsILi192ELi64ELi64ELi4ES3_EELb0ELb0ELb0ELb0ELb1ELb0ELb1ELb0EEEvNS_16Flash_fwd_paramsE)
        /*02b4*/ 	.word	0x00000000


	//----- nvinfo : EIATTR_REGCOUNT
	.align		4
.L_126:
        /*02b8*/ 	.byte	0x04, 0x2f
        /*02ba*/ 	.short	(.L_128 - .L_127)
	.align		4
.L_127:
        /*02bc*/ 	.word	index@(_ZN5flash24flash_fwd_splitkv_kernelI23Flash_fwd_kernel_traitsILi192ELi64ELi64ELi4ELb0ELb0EN7cutlass10bfloat16_tE19Flash_kernel_traitsILi192ELi64ELi64ELi4ES3_EELb0ELb0ELb1ELb0ELb0ELb1ELb0ELb1EEEvNS_16Flash_fwd_paramsE)
        /*02c0*/ 	.word	0x000000f8


	//----- nvinfo : EIATTR_FRAME_SIZE
	.align		4
.L_128:
        /*02c4*/ 	.byte	0x04, 0x11
        /*02c6*/ 	.short	(.L_130 - .L_129)
	.align		4
.L_129:
        /*02c8*/ 	.word	index@($_ZN5flash24flash_fwd_splitkv_kernelI23Flash_fwd_kernel_traitsILi192ELi64ELi64ELi4ELb0ELb0EN7cutlass10bfloat16_tE19Flash_kernel_traitsILi192ELi64ELi64ELi4ES3_EELb0ELb0ELb1ELb0ELb0ELb1ELb0ELb1EEEvNS_16Flash_fwd_paramsE$_ZN5flash30compute_attn_1rowblock_splitkvI23Flash_fwd_kernel_traitsILi192ELi64ELi64ELi4ELb0ELb0EN7cutlass10bfloat16_tE19Flash_kernel_traitsILi192ELi64ELi64ELi4ES3_EELb0ELb0ELb1ELb0ELb0ELb1ELb0ELb1ENS_16Flash_fwd_paramsEEEvRKT8_iiiii)
        /*02cc*/ 	.word	0x00000000


	//----- nvinfo : EIATTR_FRAME_SIZE
	.align		4
.L_130:
        /*02d0*/ 	.byte	0x04, 0x11
        /*02d2*/ 	.short	(.L_132 - .L_131)
	.align		4
.L_131:
        /*02d4*/ 	.word	index@(_ZN5flash24flash_fwd_splitkv_kernelI23Flash_fwd_kernel_traitsILi192ELi64ELi64ELi4ELb0ELb0EN7cutlass10bfloat16_tE19Flash_kernel_traitsILi192ELi64ELi64ELi4ES3_EELb0ELb0ELb1ELb0ELb0ELb1ELb0ELb1EEEvNS_16Flash_fwd_paramsE)
        /*02d8*/ 	.word	0x00000000


	//----- nvinfo : EIATTR_REGCOUNT
	.align		4
.L_132:
        /*02dc*/ 	.byte	0x04, 0x2f
        /*02de*/ 	.short	(.L_134 - .L_133)
	.align		4
.L_133:
        /*02e0*/ 	.word	index@(_ZN5flash24flash_fwd_splitkv_kernelI23Flash_fwd_kernel_traitsILi192ELi64ELi64ELi4ELb0ELb0EN7cutlass10bfloat16_tE19Flash_kernel_traitsILi192ELi64ELi64ELi4ES3_EELb0ELb0ELb1ELb0ELb0ELb0ELb0ELb1EEEvNS_16Flash_fwd_paramsE)
        /*02e4*/ 	.word	0x000000ec


	//----- nvinfo : EIATTR_FRAME_SIZE
	.align		4
.L_134:
        /*02e8*/ 	.byte	0x04, 0x11
        /*02ea*/ 	.short	(.L_136 - .L_135)
	.align		4
.L_135:
        /*02ec*/ 	.word	index@($_ZN5flash24flash_fwd_splitkv_kernelI23Flash_fwd_kernel_traitsILi192ELi64ELi64ELi4ELb0ELb0EN7cutlass10bfloat16_tE19Flash_kernel_traitsILi192ELi64ELi64ELi4ES3_EELb0ELb0ELb1ELb0ELb0ELb0ELb0ELb1EEEvNS_16Flash_fwd_paramsE$_ZN5flash30compute_attn_1rowblock_splitkvI23Flash_fwd_kernel_traitsILi192ELi64ELi64ELi4ELb0ELb0EN7cutlass10bfloat16_tE19Flash_kernel_traitsILi192ELi64ELi64ELi4ES3_EELb0ELb0ELb1ELb0ELb0ELb0ELb0ELb1ENS_16Flash_fwd_paramsEEEvRKT8_iiiii)
        /*02f0*/ 	.word	0x00000000


	//----- nvinfo : EIATTR_FRAME_SIZE
	.align		4
.L_136:
        /*02f4*/ 	.byte	0x04, 0x11
        /*02f6*/ 	.short	(.L_138 - .L_137)
	.align		4
.L_137:
        /*02f8*/ 	.word	index@(_ZN5flash24flash_fwd_splitkv_kernelI23Flash_fwd_kernel_traitsILi192ELi64ELi64ELi4ELb0ELb0EN7cutlass10bfloat16_tE19Flash_kernel_traitsILi192ELi64ELi64ELi4ES3_EELb0ELb0ELb1ELb0ELb0ELb0ELb0ELb1EEEvNS_16Flash_fwd_paramsE)
        /*02fc*/ 	.word	0x00000000


	//----- nvinfo : EIATTR_REGCOUNT
	.align		4
.L_138:
        /*0300*/ 	.byte	0x04, 0x2f
        /*0302*/ 	.short	(.L_140 - .L_139)
	.align		4
.L_139:
        /*0304*/ 	.word	index@(_ZN5flash24flash_fwd_splitkv_kernelI23Flash_fwd_kernel_traitsILi192ELi64ELi64ELi4ELb0ELb0EN7cutlass10bfloat16_tE19Flash_kernel_traitsILi192ELi64ELi64ELi4ES3_EELb0ELb0ELb0ELb0ELb1ELb1ELb0ELb1EEEvNS_16Flash_fwd_paramsE)
        /*0308*/ 	.word	0x000000f2


	//----- nvinfo : EIATTR_FRAME_SIZE
	.align		4
.L_140:
        /*030c*/ 	.byte	0x04, 0x11
        /*030e*/ 	.short	(.L_142 - .L_141)
	.align		4
.L_141:
        /*0310*/ 	.word	index@(_ZN5flash24flash_fwd_splitkv_kernelI23Flash_fwd_kernel_traitsILi192ELi64ELi64ELi4ELb0ELb0EN7cutlass10bfloat16_tE19Flash_kernel_traitsILi192ELi64ELi64ELi4ES3_EELb0ELb0ELb0ELb0ELb1ELb1ELb0ELb1EEEvNS_16Flash_fwd_paramsE)
        /*0314*/ 	.word	0x00000000


	//----- nvinfo : EIATTR_REGCOUNT
	.align		4
.L_142:
        /*0318*/ 	.byte	0x04, 0x2f
        /*031a*/ 	.short	(.L_144 - .L_143)
	.align		4
.L_143:
        /*031c*/ 	.word	index@(_ZN5flash24flash_fwd_splitkv_kernelI23Flash_fwd_kernel_traitsILi192ELi64ELi64ELi4ELb0ELb0EN7cutlass10bfloat16_tE19Flash_kernel_traitsILi192ELi64ELi64ELi4ES3_EELb0ELb0ELb0ELb0ELb1ELb0ELb0ELb1EEEvNS_16Flash_fwd_paramsE)
        /*0320*/ 	.word	0x000000e2


	//----- nvinfo : EIATTR_FRAME_SIZE
	.align		4
.L_144:
        /*0324*/ 	.byte	0x04, 0x11
        /*0326*/ 	.short	(.L_146 - .L_145)
	.align		4
.L_145:
        /*0328*/ 	.word	index@(_ZN5flash24flash_fwd_splitkv_kernelI23Flash_fwd_kernel_traitsILi192ELi64ELi64ELi4ELb0ELb0EN7cutlass10bfloat16_tE19Flash_kernel_traitsILi192ELi64ELi64ELi4ES3_EELb0ELb0ELb0ELb0ELb1ELb0ELb0ELb1EEEvNS_16Flash_fwd_paramsE)
        /*032c*/ 	.word	0x00000000


	//----- nvinfo : EIATTR_REGCOUNT
	.align		4
.L_146:
        /*0330*/ 	.byte	0x04, 0x2f
        /*0332*/ 	.short	(.L_148 - .L_147)
	.align		4
.L_147:
        /*0334*/ 	.word	index@(_ZN5flash24flash_fwd_splitkv_kernelI23Flash_fwd_kernel_traitsILi192ELi64ELi64ELi4ELb0ELb0EN7cutlass10bfloat16_tE19Flash_kernel_traitsILi192ELi64ELi64ELi4ES3_EELb0ELb0ELb1ELb0ELb0ELb1ELb0ELb0EEEvNS_16Flash_fwd_paramsE)
        /*0338*/ 	.word	0x000000f8


	//----- nvinfo : EIATTR_FRAME_SIZE
	.align		4
.L_148:
        /*033c*/ 	.byte	0x04, 0x11
        /*033e*/ 	.short	(.L_150 - .L_149)
	.align		4
.L_149:
        /*0340*/ 	.word	index@(_ZN5flash24flash_fwd_splitkv_kernelI23Flash_fwd_kernel_traitsILi192ELi64ELi64ELi4ELb0ELb0EN7cutlass10bfloat16_tE19Flash_kernel_traitsILi192ELi64ELi64ELi4ES3_EELb0ELb0ELb1ELb0ELb0ELb1ELb0ELb0EEEvNS_16Flash_fwd_paramsE)
        /*0344*/ 	.word	0x00000000


	//----- nvinfo : EIATTR_REGCOUNT
	.align		4
.L_150:
        /*0348*/ 	.byte	0x04, 0x2f
        /*034a*/ 	.short	(.L_152 - .L_151)
	.align		4
.L_151:
        /*034c*/ 	.word	index@(_ZN5flash24flash_fwd_splitkv_kernelI23Flash_fwd_kernel_traitsILi192ELi64ELi64ELi4ELb0ELb0EN7cutlass10bfloat16_tE19Flash_kernel_traitsILi192ELi64ELi64ELi4ES3_EELb0ELb0ELb1ELb0ELb0ELb0ELb0ELb0EEEvNS_16Flash_fwd_paramsE)
        /*0350*/ 	.word	0x000000f0


	//----- nvinfo : EIATTR_FRAME_SIZE
	.align		4
.L_152:
        /*0354*/ 	.byte	0x04, 0x11
        /*0356*/ 	.short	(.L_154 - .L_153)
	.align		4
.L_153:
        /*0358*/ 	.word	index@(_ZN5flash24flash_fwd_splitkv_kernelI23Flash_fwd_kernel_traitsILi192ELi64ELi64ELi4ELb0ELb0EN7cutlass10bfloat16_tE19Flash_kernel_traitsILi192ELi64ELi64ELi4ES3_EELb0ELb0ELb1ELb0ELb0ELb0ELb0ELb0EEEvNS_16Flash_fwd_paramsE)
        /*035c*/ 	.word	0x00000000


	//----- nvinfo : EIATTR_REGCOUNT
	.align		4
.L_154:
        /*0360*/ 	.byte	0x04, 0x2f
        /*0362*/ 	.short	(.L_156 - .L_155)
	.align		4
.L_155:
        /*0364*/ 	.word	index@(_ZN5flash24flash_fwd_splitkv_kernelI23Flash_fwd_kernel_traitsILi192ELi64ELi64ELi4ELb0ELb0EN7cutlass10bfloat16_tE19Flash_kernel_traitsILi192ELi64ELi64ELi4ES3_EELb0ELb0ELb0ELb0ELb1ELb1ELb0ELb0EEEvNS_16Flash_fwd_paramsE)
        /*0368*/ 	.word	0x000000ff


	//----- nvinfo : EIATTR_FRAME_SIZE
	.align		4
.L_156:
        /*036c*/ 	.byte	0x04, 0x11
        /*036e*/ 	.short	(.L_158 - .L_157)
	.align		4
.L_157:
        /*0370*/ 	.word	index@(_ZN5flash24flash_fwd_splitkv_kernelI23Flash_fwd_kernel_traitsILi192ELi64ELi64ELi4ELb0ELb0EN7cutlass10bfloat16_tE19Flash_kernel_traitsILi192ELi64ELi64ELi4ES3_EELb0ELb0ELb0ELb0ELb1ELb1ELb0ELb0EEEvNS_16Flash_fwd_paramsE)
        /*0374*/ 	.word	0x00000000


	//----- nvinfo : EIATTR_REGCOUNT
	.align		4
.L_158:
        /*0378*/ 	.byte	0x04, 0x2f
        /*037a*/ 	.short	(.L_160 - .L_159)
	.align		4
.L_159:
        /*037c*/ 	.word	index@(_ZN5flash24flash_fwd_splitkv_kernelI23Flash_fwd_kernel_traitsILi192ELi64ELi64ELi4ELb0ELb0EN7cutlass10bfloat16_tE19Flash_kernel_traitsILi192ELi64ELi64ELi4ES3_EELb0ELb0ELb0ELb0ELb1ELb0ELb0ELb0EEEvNS_16Flash_fwd_paramsE)
        /*0380*/ 	.word	0x000000e2


	//----- nvinfo : EIATTR_FRAME_SIZE
	.align		4
.L_160:
        /*0384*/ 	.byte	0x04, 0x11
        /*0386*/ 	.short	(.L_162 - .L_161)
	.align		4
.L_161:
        /*0388*/ 	.word	index@(_ZN5flash24flash_fwd_splitkv_kernelI23Flash_fwd_kernel_traitsILi192ELi64ELi64ELi4ELb0ELb0EN7cutlass10bfloat16_tE19Flash_kernel_traitsILi192ELi64ELi64ELi4ES3_EELb0ELb0ELb0ELb0ELb1ELb0ELb0ELb0EEEvNS_16Flash_fwd_paramsE)
        /*038c*/ 	.word	0x00000000


	//----- nvinfo : EIATTR_REGCOUNT
	.align		4
.L_162:
        /*0390*/ 	.byte	0x04, 0x2f
        /*0392*/ 	.short	(.L_164 - .L_163)
	.align		4
.L_163:
        /*0394*/ 	.word	index@(_ZN5flash24flash_fwd_splitkv_kernelI23Flash_fwd_kernel_traitsILi192ELi64ELi64ELi4ELb0ELb0EN7cutlass10bfloat16_tE19Flash_kernel_traitsILi192ELi64ELi64ELi4ES3_EELb0ELb1ELb0ELb0ELb0ELb1ELb1ELb1EEEvNS_16Flash_fwd_paramsE)
        /*0398*/ 	.word	0x000000f5


	//----- nvinfo : EIATTR_FRAME_SIZE
	.align		4
.L_164:
        /*039c*/ 	.byte	0x04, 0x11
        /*039e*/ 	.short	(.L_166 - .L_165)
	.align		4
.L_165:
        /*03a0*/ 	.word	index@($_ZN5flash24flash_fwd_splitkv_kernelI23Flash_fwd_kernel_traitsILi192ELi64ELi64ELi4ELb0ELb0EN7cutlass10bfloat16_tE19Flash_kernel_traitsILi192ELi64ELi64ELi4ES3_EELb0ELb1ELb0ELb0ELb0ELb1ELb1ELb1EEEvNS_16Flash_fwd_paramsE$_ZN5flash30compute_attn_1rowblock_splitkvI23Flash_fwd_kernel_traitsILi192ELi64ELi64ELi4ELb0ELb0EN7cutlass10bfloat16_tE19Flash_kernel_traitsILi192ELi64ELi64ELi4ES3_EELb0ELb1ELb0ELb0ELb0ELb1ELb1ELb1ENS_16Flash_fwd_paramsEEEvRKT8_iiiii)
        /*03a4*/ 	.word	0x00000000


	//----- nvinfo : EIATTR_FRAME_SIZE
	.align		4
.L_166:
        /*03a8*/ 	.byte	0x04, 0x11
        /*03aa*/ 	.short	(.L_168 - .L_167)
	.align		4
.L_167:
        /*03ac*/ 	.word	index@(_ZN5flash24flash_fwd_splitkv_kernelI23Flash_fwd_kernel_traitsILi192ELi64ELi64ELi4ELb0ELb0EN7cutlass10bfloat16_tE19Flash_kernel_traitsILi192ELi64ELi64ELi4ES3_EELb0ELb1ELb0ELb0ELb0ELb1ELb1ELb1EEEvNS_16Flash_fwd_paramsE)
        /*03b0*/ 	.word	0x00000000


	//----- nvinfo : EIATTR_REGCOUNT
	.align		4
.L_168:
        /*03b4*/ 	.byte	0x04, 0x2f
        /*03b6*/ 	.short	(.L_170 - .L_169)
	.align		4
.L_169:
        /*03b8*/ 	.word	index@(_ZN5flash24flash_fwd_splitkv_kernelI23Flash_fwd_kernel_traitsILi192ELi64ELi64ELi4ELb0ELb0EN7cutlass10bfloat16_tE19Flash_kernel_traitsILi192ELi64ELi64ELi4ES3_EELb0ELb1ELb0ELb0ELb0ELb0ELb1ELb1EEEvNS_16Flash_fwd_paramsE)
        /*03bc*/ 	.word	0x000000f7


	//----- nvinfo : EIATTR_FRAME_SIZE
	.align		4
.L_170:
        /*03c0*/ 	.byte	0x04, 0x11
        /*03c2*/ 	.short	(.L_172 - .L_171)
	.align		4
.L_171:
        /*03c4*/ 	.word	index@($_ZN5flash24flash_fwd_splitkv_kernelI23Flash_fwd_kernel_traitsILi192ELi64ELi64ELi4ELb0ELb0EN7cutlass10bfloat16_tE19Flash_kernel_traitsILi192ELi64ELi64ELi4ES3_EELb0ELb1ELb0ELb0ELb0ELb0ELb1ELb1EEEvNS_16Flash_fwd_paramsE$_ZN5flash30compute_attn_1rowblock_splitkvI23Flash_fwd_kernel_traitsILi192ELi64ELi64ELi4ELb0ELb0EN7cutlass10bfloat16_tE19Flash_kernel_traitsILi192ELi64ELi64ELi4ES3_EELb0ELb1ELb0ELb0ELb0ELb0ELb1ELb1ENS_16Flash_fwd_paramsEEEvRKT8_iiiii)
        /*03c8*/ 	.word	0x00000000


	//----- nvinfo : EIATTR_FRAME_SIZE
	.align		4
.L_172:
        /*03cc*/ 	.byte	0x04, 0x11
        /*03ce*/ 	.short	(.L_174 - .L_173)
	.align		4
.L_173:
        /*03d0*/ 	.word	index@(_ZN5flash24flash_fwd_splitkv_kernelI23Flash_fwd_kernel_traitsILi192ELi64ELi64ELi4ELb0ELb0EN7cutlass10bfloat16_tE19Flash_kernel_traitsILi192ELi64ELi64ELi4ES3_EELb0ELb1ELb0ELb0ELb0ELb0ELb1ELb1EEEvNS_16Flash_fwd_paramsE)
        /*03d4*/ 	.word	0x00000000


	//----- nvinfo : EIATTR_REGCOUNT
	.align		4
.L_174:
        /*03d8*/ 	.byte	0x04, 0x2f
        /*03da*/ 	.short	(.L_176 - .L_175)
	.align		4
.L_175:
        /*03dc*/ 	.word	index@(_ZN5flash24flash_fwd_splitkv_kernelI23Flash_fwd_kernel_traitsILi192ELi64ELi64ELi4ELb0ELb0EN7cutlass10bfloat16_tE19Flash_kernel_traitsILi192ELi64ELi64ELi4ES3_EELb0ELb1ELb0ELb0ELb0ELb1ELb1ELb0EEEvNS_16Flash_fwd_paramsE)
        /*03e0*/ 	.word	0x000000ff


	//----- nvinfo : EIATTR_FRAME_SIZE
	.align		4
.L_176:
        /*03e4*/ 	.byte	0x04, 0x11
        /*03e6*/ 	.short	(.L_178 - .L_177)
	.align		4
.L_177:
        /*03e8*/ 	.word	index@(_ZN5flash24flash_fwd_splitkv_kernelI23Flash_fwd_kernel_traitsILi192ELi64ELi64ELi4ELb0ELb0EN7cutlass10bfloat16_tE19Flash_kernel_traitsILi192ELi64ELi64ELi4ES3_EELb0ELb1ELb0ELb0ELb0ELb1ELb1ELb0EEEvNS_16Flash_fwd_paramsE)
        /*03ec*/ 	.word	0x00000000


	//----- nvinfo : EIATTR_REGCOUNT
	.align		4
.L_178:
        /*03f0*/ 	.byte	0x04, 0x2f
        /*03f2*/ 	.short	(.L_180 - .L_179)
	.align		4
.L_179:
        /*03f4*/ 	.word	index@(_ZN5flash24flash_fwd_splitkv_kernelI23Flash_fwd_kernel_traitsILi192ELi64ELi64ELi4ELb0ELb0EN7cutlass10bfloat16_tE19Flash_kernel_traitsILi192ELi64ELi64ELi4ES3_EELb0ELb1ELb0ELb0ELb0ELb0ELb1ELb0EEEvNS_16Flash_fwd_paramsE)
        /*03f8*/ 	.word	0x000000ec


	//----- nvinfo : EIATTR_FRAME_SIZE
	.align		4
.L_180:
        /*03fc*/ 	.byte	0x04, 0x11
        /*03fe*/ 	.short	(.L_182 - .L_181)
	.align		4
.L_181:
        /*0400*/ 	.word	index@(_ZN5flash24flash_fwd_splitkv_kernelI23Flash_fwd_kernel_traitsILi192ELi64ELi64ELi4ELb0ELb0EN7cutlass10bfloat16_tE19Flash_kernel_traitsILi192ELi64ELi64ELi4ES3_EELb0ELb1ELb0ELb0ELb0ELb0ELb1ELb0EEEvNS_16Flash_fwd_paramsE)
        /*0404*/ 	.word	0x00000000


	//----- nvinfo : EIATTR_REGCOUNT
	.align		4
.L_182:
        /*0408*/ 	.byte	0x04, 0x2f
        /*040a*/ 	.short	(.L_184 - .L_183)
	.align		4
.L_183:
        /*040c*/ 	.word	index@(_ZN5flash24flash_fwd_splitkv_kernelI23Flash_fwd_kernel_traitsILi192ELi64ELi64ELi4ELb0ELb0EN7cutlass10bfloat16_tE19Flash_kernel_traitsILi192ELi64ELi64ELi4ES3_EELb0ELb1ELb0ELb0ELb0ELb1ELb0ELb1EEEvNS_16Flash_fwd_paramsE)
        /*0410*/ 	.word	0x000000f6


	//----- nvinfo : EIATTR_FRAME_SIZE
	.align		4
.L_184:
        /*0414*/ 	.byte	0x04, 0x11
        /*0416*/ 	.short	(.L_186 - .L_185)
	.align		4
.L_185:
        /*0418*/ 	.word	index@($_ZN5flash24flash_fwd_splitkv_kernelI23Flash_fwd_kernel_traitsILi192ELi64ELi64ELi4ELb0ELb0EN7cutlass10bfloat16_tE19Flash_kernel_traitsILi192ELi64ELi64ELi4ES3_EELb0ELb1ELb0ELb0ELb0ELb1ELb0ELb1EEEvNS_16Flash_fwd_paramsE$_ZN5flash30compute_attn_1rowblock_splitkvI23Flash_fwd_kernel_traitsILi192ELi64ELi64ELi4ELb0ELb0EN7cutlass10bfloat16_tE19Flash_kernel_traitsILi192ELi64ELi64ELi4ES3_EELb0ELb1ELb0ELb0ELb0ELb1ELb0ELb1ENS_16Flash_fwd_paramsEEEvRKT8_iiiii)
        /*041c*/ 	.word	0x00000000


	//----- nvinfo : EIATTR_FRAME_SIZE
	.align		4
.L_186:
        /*0420*/ 	.byte	0x04, 0x11
        /*0422*/ 	.short	(.L_188 - .L_187)
	.align		4
.L_187:
        /*0424*/ 	.word	index@(_ZN5flash24flash_fwd_splitkv_kernelI23Flash_fwd_kernel_traitsILi192ELi64ELi64ELi4ELb0ELb0EN7cutlass10bfloat16_tE19Flash_kernel_traitsILi192ELi64ELi64ELi4ES3_EELb0ELb1ELb0ELb0ELb0ELb1ELb0ELb1EEEvNS_16Flash_fwd_paramsE)
        /*0428*/ 	.word	0x00000000


	//----- nvinfo : EIATTR_REGCOUNT
	.align		4
.L_188:
        /*042c*/ 	.byte	0x04, 0x2f
        /*042e*/ 	.short	(.L_190 - .L_189)
	.align		4
.L_189:
        /*0430*/ 	.word	index@(_ZN5flash24flash_fwd_splitkv_kernelI23Flash_fwd_kernel_traitsILi192ELi64ELi64ELi4ELb0ELb0EN7cutlass10bfloat16_tE19Flash_kernel_traitsILi192ELi64ELi64ELi4ES3_EELb0ELb1ELb0ELb0ELb0ELb0ELb0ELb1EEEvNS_16Flash_fwd_paramsE)
        /*0434*/ 	.word	0x000000f7


	//----- nvinfo : EIATTR_FRAME_SIZE
	.align		4
.L_190:
        /*0438*/ 	.byte	0x04, 0x11
        /*043a*/ 	.short	(.L_192 - .L_191)
	.align		4
.L_191:
        /*043c*/ 	.word	index@($_ZN5flash24flash_fwd_splitkv_kernelI23Flash_fwd_kernel_traitsILi192ELi64ELi64ELi4ELb0ELb0EN7cutlass10bfloat16_tE19Flash_kernel_traitsILi192ELi64ELi64ELi4ES3_EELb0ELb1ELb0ELb0ELb0ELb0ELb0ELb1EEEvNS_16Flash_fwd_paramsE$_ZN5flash30compute_attn_1rowblock_splitkvI23Flash_fwd_kernel_traitsILi192ELi64ELi64ELi4ELb0ELb0EN7cutlass10bfloat16_tE19Flash_kernel_traitsILi192ELi64ELi64ELi4ES3_EELb0ELb1ELb0ELb0ELb0ELb0ELb0ELb1ENS_16Flash_fwd_paramsEEEvRKT8_iiiii)
        /*0440*/ 	.word	0x00000000


	//----- nvinfo : EIATTR_FRAME_SIZE
	.align		4
.L_192:
        /*0444*/ 	.byte	0x04, 0x11
        /*0446*/ 	.short	(.L_194 - .L_193)
	.align		4
.L_193:
        /*0448*/ 	.word	index@(_ZN5flash24flash_fwd_splitkv_kernelI23Flash_fwd_kernel_traitsILi192ELi64ELi64ELi4ELb0ELb0EN7cutlass10bfloat16_tE19Flash_kernel_traitsILi192ELi64ELi64ELi4ES3_EELb0ELb1ELb0ELb0ELb0ELb0ELb0ELb1EEEvNS_16Flash_fwd_paramsE)
        /*044c*/ 	.word	0x00000000


	//----- nvinfo : EIATTR_REGCOUNT
	.align		4
.L_194:
        /*0450*/ 	.byte	0x04, 0x2f
        /*0452*/ 	.short	(.L_196 - .L_195)
	.align		4
.L_195:
        /*0454*/ 	.word	index@(_ZN5flash24flash_fwd_splitkv_kernelI23Flash_fwd_kernel_traitsILi192ELi64ELi64ELi4ELb0ELb0EN7cutlass10bfloat16_tE19Flash_kernel_traitsILi192ELi64ELi64ELi4ES3_EELb0ELb1ELb0ELb0ELb0ELb1ELb0ELb0EEEvNS_16Flash_fwd_paramsE)
        /*0458*/ 	.word	0x000000ff


	//----- nvinfo : EIATTR_FRAME_SIZE
	.align		4
.L_196:
        /*045c*/ 	.byte	0x04, 0x11
        /*045e*/ 	.short	(.L_198 - .L_197)
	.align		4
.L_197:
        /*0460*/ 	.word	index@(_ZN5flash24flash_fwd_splitkv_kernelI23Flash_fwd_kernel_traitsILi192ELi64ELi64ELi4ELb0ELb0EN7cutlass10bfloat16_tE19Flash_kernel_traitsILi192ELi64ELi64ELi4ES3_EELb0ELb1ELb0ELb0ELb0ELb1ELb0ELb0EEEvNS_16Flash_fwd_paramsE)
        /*0464*/ 	.word	0x00000000


	//----- nvinfo : EIATTR_REGCOUNT
	.align		4
.L_198:
        /*0468*/ 	.byte	0x04, 0x2f
        /*046a*/ 	.short	(.L_200 - .L_199)
	.align		4
.L_199:
        /*046c*/ 	.word	index@(_ZN5flash24flash_fwd_splitkv_kernelI23Flash_fwd_kernel_traitsILi192ELi64ELi64ELi4ELb0ELb0EN7cutlass10bfloat16_tE19Flash_kernel_traitsILi192ELi64ELi64ELi4ES3_EELb0ELb1ELb0ELb0ELb0ELb0ELb0ELb0EEEvNS_16Flash_fwd_paramsE)
        /*0470*/ 	.word	0x000000f0


	//----- nvinfo : EIATTR_FRAME_SIZE
	.align		4
.L_200:
        /*0474*/ 	.byte	0x04, 0x11
        /*0476*/ 	.short	(.L_202 - .L_201)
	.align		4
.L_201:
        /*0478*/ 	.word	index@(_ZN5flash24flash_fwd_splitkv_kernelI23Flash_fwd_kernel_traitsILi192ELi64ELi64ELi4ELb0ELb0EN7cutlass10bfloat16_tE19Flash_kernel_traitsILi192ELi64ELi64ELi4ES3_EELb0ELb1ELb0ELb0ELb0ELb0ELb0ELb0EEEvNS_16Flash_fwd_paramsE)
        /*047c*/ 	.word	0x00000000


	//----- nvinfo : EIATTR_REGCOUNT
	.align		4
.L_202:
        /*0480*/ 	.byte	0x04, 0x2f
        /*0482*/ 	.short	(.L_204 - .L_203)
	.align		4
.L_203:
        /*0484*/ 	.word	index@(_ZN5flash24flash_fwd_splitkv_kernelI23Flash_fwd_kernel_traitsILi192ELi64ELi64ELi4ELb0ELb0EN7cutlass10bfloat16_tE19Flash_kernel_traitsILi192ELi64ELi64ELi4ES3_EELb0ELb0ELb0ELb0ELb0ELb1ELb1ELb1EEEvNS_16Flash_fwd_paramsE)
        /*0488*/ 	.word	0x000000fb


	//----- nvinfo : EIATTR_FRAME_SIZE
	.align		4
.L_204:
        /*048c*/ 	.byte	0x04, 0x11
        /*048e*/ 	.short	(.L_206 - .L_205)
	.align		4
.L_205:
        /*0490*/ 	.word	index@($_ZN5flash24flash_fwd_splitkv_kernelI23Flash_fwd_kernel_traitsILi192ELi64ELi64ELi4ELb0ELb0EN7cutlass10bfloat16_tE19Flash_kernel_traitsILi192ELi64ELi64ELi4ES3_EELb0ELb0ELb0ELb0ELb0ELb1ELb1ELb1EEEvNS_16Flash_fwd_paramsE$_ZN5flash30compute_attn_1rowblock_splitkvI23Flash_fwd_kernel_traitsILi192ELi64ELi64ELi4ELb0ELb0EN7cutlass10bfloat16_tE19Flash_kernel_traitsILi192ELi64ELi64ELi4ES3_EELb0ELb0ELb0ELb0ELb0ELb1ELb1ELb1ENS_16Flash_fwd_paramsEEEvRKT8_iiiii)
        /*0494*/ 	.word	0x00000000


	//----- nvinfo : EIATTR_FRAME_SIZE
	.align		4
.L_206:
        /*0498*/ 	.byte	0x04, 0x11
        /*049a*/ 	.short	(.L_208 - .L_207)
	.align		4
.L_207:
        /*049c*/ 	.word	index@(_ZN5flash24flash_fwd_splitkv_kernelI23Flash_fwd_kernel_traitsILi192ELi64ELi64ELi4ELb0ELb0EN7cutlass10bfloat16_tE19Flash_kernel_traitsILi192ELi64ELi64ELi4ES3_EELb0ELb0ELb0ELb0ELb0ELb1ELb1ELb1EEEvNS_16Flash_fwd_paramsE)
        /*04a0*/ 	.word	0x00000000


	//----- nvinfo : EIATTR_REGCOUNT
	.align		4
.L_208:
        /*04a4*/ 	.byte	0x04, 0x2f
        /*04a6*/ 	.short	(.L_210 - .L_209)
	.align		4
.L_209:
        /*04a8*/ 	.word	index@(_ZN5flash24flash_fwd_splitkv_kernelI23Flash_fwd_kernel_traitsILi192ELi64ELi64ELi4ELb0ELb0EN7cutlass10bfloat16_tE19Flash_kernel_traitsILi192ELi64ELi64ELi4ES3_EELb0ELb0ELb0ELb0ELb0ELb0ELb1ELb1EEEvNS_16Flash_fwd_paramsE)
        /*04ac*/ 	.word	0x000000e6


	//----- nvinfo : EIATTR_FRAME_SIZE
	.align		4
.L_210:
        /*04b0*/ 	.byte	0x04, 0x11
        /*04b2*/ 	.short	(.L_212 - .L_211)
	.align		4
.L_211:
        /*04b4*/ 	.word	index@($_ZN5flash24flash_fwd_splitkv_kernelI23Flash_fwd_kernel_traitsILi192ELi64ELi64ELi4ELb0ELb0EN7cutlass10bfloat16_tE19Flash_kernel_traitsILi192ELi64ELi64ELi4ES3_EELb0ELb0ELb0ELb0ELb0ELb0ELb1ELb1EEEvNS_16Flash_fwd_paramsE$_ZN5flash30compute_attn_1rowblock_splitkvI23Flash_fwd_kernel_traitsILi192ELi64ELi64ELi4ELb0ELb0EN7cutlass10bfloat16_tE19Flash_kernel_traitsILi192ELi64ELi64ELi4ES3_EELb0ELb0ELb0ELb0ELb0ELb0ELb1ELb1ENS_16Flash_fwd_paramsEEEvRKT8_iiiii)
        /*04b8*/ 	.word	0x00000000


	//----- nvinfo : EIATTR_FRAME_SIZE
	.align		4
.L_212:
        /*04bc*/ 	.byte	0x04, 0x11
        /*04be*/ 	.short	(.L_214 - .L_213)
	.align		4
.L_213:
        /*04c0*/ 	.word	index@(_ZN5flash24flash_fwd_splitkv_kernelI23Flash_fwd_kernel_traitsILi192ELi64ELi64ELi4ELb0ELb0EN7cutlass10bfloat16_tE19Flash_kernel_traitsILi192ELi64ELi64ELi4ES3_EELb0ELb0ELb0ELb0ELb0ELb0ELb1ELb1EEEvNS_16Flash_fwd_paramsE)
        /*04c4*/ 	.word	0x00000000


	//----- nvinfo : EIATTR_REGCOUNT
	.align		4
.L_214:
        /*04c8*/ 	.byte	0x04, 0x2f
        /*04ca*/ 	.short	(.L_216 - .L_215)
	.align		4
.L_215:
        /*04cc*/ 	.word	index@(_ZN5flash24flash_fwd_splitkv_kernelI23Flash_fwd_kernel_traitsILi192ELi64ELi64ELi4ELb0ELb0EN7cutlass10bfloat16_tE19Flash_kernel_traitsILi192ELi64ELi64ELi4ES3_EELb0ELb0ELb0ELb0ELb0ELb1ELb1ELb0EEEvNS_16Flash_fwd_paramsE)
        /*04d0*/ 	.word	0x000000ff


	//----- nvinfo : EIATTR_FRAME_SIZE
	.align		4
.L_216:
        /*04d4*/ 	.byte	0x04, 0x11
        /*04d6*/ 	.short	(.L_218 - .L_217)
	.align		4
.L_217:
        /*04d8*/ 	.word	index@(_ZN5flash24flash_fwd_splitkv_kernelI23Flash_fwd_kernel_traitsILi192ELi64ELi64ELi4ELb0ELb0EN7cutlass10bfloat16_tE19Flash_kernel_traitsILi192ELi64ELi64ELi4ES3_EELb0ELb0ELb0ELb0ELb0ELb1ELb1ELb0EEEvNS_16Flash_fwd_paramsE)
        /*04dc*/ 	.word	0x00000000


	//----- nvinfo : EIATTR_REGCOUNT
	.align		4
.L_218:
        /*04e0*/ 	.byte	0x04, 0x2f
        /*04e2*/ 	.short	(.L_220 - .L_219)
	.align		4
.L_219:
        /*04e4*/ 	.word	index@(_ZN5flash24flash_fwd_splitkv_kernelI23Flash_fwd_kernel_traitsILi192ELi64ELi64ELi4ELb0ELb0EN7cutlass10bfloat16_tE19Flash_kernel_traitsILi192ELi64ELi64ELi4ES3_EELb0ELb0ELb0ELb0ELb0ELb0ELb1ELb0EEEvNS_16Flash_fwd_paramsE)
        /*04e8*/ 	.word	0x000000f0


	//----- nvinfo : EIATTR_FRAME_SIZE
	.align		4
.L_220:
        /*04ec*/ 	.byte	0x04, 0x11
        /*04ee*/ 	.short	(.L_222 - .L_221)
	.align		4
.L_221:
        /*04f0*/ 	.word	index@(_ZN5flash24flash_fwd_splitkv_kernelI23Flash_fwd_kernel_traitsILi192ELi64ELi64ELi4ELb0ELb0EN7cutlass10bfloat16_tE19Flash_kernel_traitsILi192ELi64ELi64ELi4ES3_EELb0ELb0ELb0ELb0ELb0ELb0ELb1ELb0EEEvNS_16Flash_fwd_paramsE)
        /*04f4*/ 	.word	0x00000000


	//----- nvinfo : EIATTR_REGCOUNT
	.align		4
.L_222:
        /*04f8*/ 	.byte	0x04, 0x2f
        /*04fa*/ 	.short	(.L_224 - .L_223)
	.align		4
.L_223:
        /*04fc*/ 	.word	index@(_ZN5flash24flash_fwd_splitkv_kernelI23Flash_fwd_kernel_traitsILi192ELi64ELi64ELi4ELb0ELb0EN7cutlass10bfloat16_tE19Flash_kernel_traitsILi192ELi64ELi64ELi4ES3_EELb0ELb0ELb0ELb0ELb0ELb1ELb0ELb1EEEvNS_16Flash_fwd_paramsE)
        /*0500*/ 	.word	0x000000ff


	//----- nvinfo : EIATTR_FRAME_SIZE
	.align		4
.L_224:
        /*0504*/ 	.byte	0x04, 0x11
        /*0506*/ 	.short	(.L_226 - .L_225)
	.align		4
.L_225:
        /*0508*/ 	.word	index@($_ZN5flash24flash_fwd_splitkv_kernelI23Flash_fwd_kernel_traitsILi192ELi64ELi64ELi4ELb0ELb0EN7cutlass10bfloat16_tE19Flash_kernel_traitsILi192ELi64ELi64ELi4ES3_EELb0ELb0ELb0ELb0ELb0ELb1ELb0ELb1EEEvNS_16Flash_fwd_paramsE$_ZN5flash30compute_attn_1rowblock_splitkvI23Flash_fwd_kernel_traitsILi192ELi64ELi64ELi4ELb0ELb0EN7cutlass10bfloat16_tE19Flash_kernel_traitsILi192ELi64ELi64ELi4ES3_EELb0ELb0ELb0ELb0ELb0ELb1ELb0ELb1ENS_16Flash_fwd_paramsEEEvRKT8_iiiii)
        /*050c*/ 	.word	0x00000000


	//----- nvinfo : EIATTR_FRAME_SIZE
	.align		4
.L_226:
        /*0510*/ 	.byte	0x04, 0x11
        /*0512*/ 	.short	(.L_228 - .L_227)
	.align		4
.L_227:
        /*0514*/ 	.word	index@(_ZN5flash24flash_fwd_splitkv_kernelI23Flash_fwd_kernel_traitsILi192ELi64ELi64ELi4ELb0ELb0EN7cutlass10bfloat16_tE19Flash_kernel_traitsILi192ELi64ELi64ELi4ES3_EELb0ELb0ELb0ELb0ELb0ELb1ELb0ELb1EEEvNS_16Flash_fwd_paramsE)
        /*0518*/ 	.word	0x00000000


	//----- nvinfo : EIATTR_REGCOUNT
	.align		4
.L_228:
        /*051c*/ 	.byte	0x04, 0x2f
        /*051e*/ 	.short	(.L_230 - .L_229)
	.align		4
.L_229:
        /*0520*/ 	.word	index@(_ZN5flash24flash_fwd_splitkv_kernelI23Flash_fwd_kernel_traitsILi192ELi64ELi64ELi4ELb0ELb0EN7cutlass10bfloat16_tE19Flash_kernel_traitsILi192ELi64ELi64ELi4ES3_EELb0ELb0ELb0ELb0ELb0ELb0ELb0ELb1EEEvNS_16Flash_fwd_paramsE)
        /*0524*/ 	.word	0x000000e9


	//----- nvinfo : EIATTR_FRAME_SIZE
	.align		4
.L_230:
        /*0528*/ 	.byte	0x04, 0x11
        /*052a*/ 	.short	(.L_232 - .L_231)
	.align		4
.L_231:
        /*052c*/ 	.word	index@($_ZN5flash24flash_fwd_splitkv_kernelI23Flash_fwd_kernel_traitsILi192ELi64ELi64ELi4ELb0ELb0EN7cutlass10bfloat16_tE19Flash_kernel_traitsILi192ELi64ELi64ELi4ES3_EELb0ELb0ELb0ELb0ELb0ELb0ELb0ELb1EEEvNS_16Flash_fwd_paramsE$_ZN5flash30compute_attn_1rowblock_splitkvI23Flash_fwd_kernel_traitsILi192ELi64ELi64ELi4ELb0ELb0EN7cutlass10bfloat16_tE19Flash_kernel_traitsILi192ELi64ELi64ELi4ES3_EELb0ELb0ELb0ELb0ELb0ELb0ELb0ELb1ENS_16Flash_fwd_paramsEEEvRKT8_iiiii)
        /*0530*/ 	.word	0x00000000


	//----- nvinfo : EIATTR_FRAME_SIZE
	.align		4
.L_232:
        /*0534*/ 	.byte	0x04, 0x11
        /*0536*/ 	.short	(.L_234 - .L_233)
	.align		4
.L_233:
        /*0538*/ 	.word	index@(_ZN5flash24flash_fwd_splitkv_kernelI23Flash_fwd_kernel_traitsILi192ELi64ELi64ELi4ELb0ELb0EN7cutlass10bfloat16_tE19Flash_kernel_traitsILi192ELi64ELi64ELi4ES3_EELb0ELb0ELb0ELb0ELb0ELb0ELb0ELb1EEEvNS_16Flash_fwd_paramsE)
        /*053c*/ 	.word	0x00000000


	//----- nvinfo : EIATTR_REGCOUNT
	.align		4
.L_234:
        /*0540*/ 	.byte	0x04, 0x2f
        /*0542*/ 	.short	(.L_236 - .L_235)
	.align		4
.L_235:
        /*0544*/ 	.word	index@(_ZN5flash24flash_fwd_splitkv_kernelI23Flash_fwd_kernel_traitsILi192ELi64ELi64ELi4ELb0ELb0EN7cutlass10bfloat16_tE19Flash_kernel_traitsILi192ELi64ELi64ELi4ES3_EELb0ELb0ELb0ELb0ELb0ELb1ELb0ELb0EEEvNS_16Flash_fwd_paramsE)
        /*0548*/ 	.word	0x000000ff


	//----- nvinfo : EIATTR_FRAME_SIZE
	.align		4
.L_236:
        /*054c*/ 	.byte	0x04, 0x11
        /*054e*/ 	.short	(.L_238 - .L_237)
	.align		4
.L_237:
        /*0550*/ 	.word	index@(_ZN5flash24flash_fwd_splitkv_kernelI23Flash_fwd_kernel_traitsILi192ELi64ELi64ELi4ELb0ELb0EN7cutlass10bfloat16_tE19Flash_kernel_traitsILi192ELi64ELi64ELi4ES3_EELb0ELb0ELb0ELb0ELb0ELb1ELb0ELb0EEEvNS_16Flash_fwd_paramsE)
        /*0554*/ 	.word	0x00000000


	//----- nvinfo : EIATTR_REGCOUNT
	.align		4
.L_238:
        /*0558*/ 	.byte	0x04, 0x2f
        /*055a*/ 	.short	(.L_240 - .L_239)
	.align		4
.L_239:
        /*055c*/ 	.word	index@(_ZN5flash24flash_fwd_splitkv_kernelI23Flash_fwd_kernel_traitsILi192ELi64ELi64ELi4ELb0ELb0EN7cutlass10bfloat16_tE19Flash_kernel_traitsILi192ELi64ELi64ELi4ES3_EELb0ELb0ELb0ELb0ELb0ELb0ELb0ELb0EEEvNS_16Flash_fwd_paramsE)
        /*0560*/ 	.word	0x000000f2


	//----- nvinfo : EIATTR_FRAME_SIZE
	.align		4
.L_240:
        /*0564*/ 	.byte	0x04, 0x11
        /*0566*/ 	.short	(.L_242 - .L_241)
	.align		4
.L_241:
        /*0568*/ 	.word	index@(_ZN5flash24flash_fwd_splitkv_kernelI23Flash_fwd_kernel_traitsILi192ELi64ELi64ELi4ELb0ELb0EN7cutlass10bfloat16_tE19Flash_kernel_traitsILi192ELi64ELi64ELi4ES3_EELb0ELb0ELb0ELb0ELb0ELb0ELb0ELb0EEEvNS_16Flash_fwd_paramsE)
        /*056c*/ 	.word	0x00000000


	//----- nvinfo : EIATTR_REGCOUNT
	.align		4
.L_242:
        /*0570*/ 	.byte	0x04, 0x2f
        /*0572*/ 	.short	(.L_244 - .L_243)
	.align		4
.L_243:
        /*0574*/ 	.word	index@(_ZN5flash32flash_fwd_splitkv_combine_kernelI23Flash_fwd_kernel_traitsILi192ELi64ELi64ELi4ELb0ELb0EN7cutlass10bfloat16_tE19Flash_kernel_traitsILi192ELi64ELi64ELi4ES3_EELi8ELi1ELb1EEEvNS_16Flash_fwd_paramsE)
        /*0578*/ 	.word	0x00000036


	//----- nvinfo : EIATTR_FRAME_SIZE
	.align		4
.L_244:
        /*057c*/ 	.byte	0x04, 0x11
        /*057e*/ 	.short	(.L_246 - .L_245)
	.align		4
.L_245:
        /*0580*/ 	.word	index@($__internal_13_$__cuda_sm20_div_s64)
        /*0584*/ 	.word	0x00000000


	//----- nvinfo : EIATTR_FRAME_SIZE
	.align		4
.L_246:
        /*0588*/ 	.byte	0x04, 0x11
        /*058a*/ 	.short	(.L_248 - .L_247)
	.align		4
.L_247:
        /*058c*/ 	.word	index@(_ZN5flash32flash_fwd_splitkv_combine_kernelI23Flash_fwd_kernel_traitsILi192ELi64ELi64ELi4ELb0ELb0EN7cutlass10bfloat16_tE19Flash_kernel_traitsILi192ELi64ELi64ELi4ES3_EELi8ELi1ELb1EEEvNS_16Flash_fwd_paramsE)
        /*0590*/ 	.word	0x00000000


	//----- nvinfo : EIATTR_REGCOUNT
	.align		4
.L_248:
        /*0594*/ 	.byte	0x04, 0x2f
        /*0596*/ 	.short	(.L_250 - .L_249)
	.align		4
.L_249:
        /*0598*/ 	.word	index@(_ZN5flash32flash_fwd_splitkv_combine_kernelI23Flash_fwd_kernel_traitsILi192ELi64ELi64ELi4ELb0ELb0EN7cutlass10bfloat16_tE19Flash_kernel_traitsILi192ELi64ELi64ELi4ES3_EELi8ELi2ELb1EEEvNS_16Flash_fwd_paramsE)
        /*059c*/ 	.word	0x00000036


	//----- nvinfo : EIATTR_FRAME_SIZE
	.align		4
.L_250:
        /*05a0*/ 	.byte	0x04, 0x11
        /*05a2*/ 	.short	(.L_252 - .L_251)
	.align		4
.L_251:
        /*05a4*/ 	.word	index@($__internal_12_$__cuda_sm20_div_s64)
        /*05a8*/ 	.word	0x00000000


	//----- nvinfo : EIATTR_FRAME_SIZE
	.align		4
.L_252:
        /*05ac*/ 	.byte	0x04, 0x11
        /*05ae*/ 	.short	(.L_254 - .L_253)
	.align		4
.L_253:
        /*05b0*/ 	.word	index@(_ZN5flash32flash_fwd_splitkv_combine_kernelI23Flash_fwd_kernel_traitsILi192ELi64ELi64ELi4ELb0ELb0EN7cutlass10bfloat16_tE19Flash_kernel_traitsILi192ELi64ELi64ELi4ES3_EELi8ELi2ELb1EEEvNS_16Flash_fwd_paramsE)
        /*05b4*/ 	.word	0x00000000


	//----- nvinfo : EIATTR_REGCOUNT
	.align		4
.L_254:
        /*05b8*/ 	.byte	0x04, 0x2f
        /*05ba*/ 	.short	(.L_256 - .L_255)
	.align		4
.L_255:
        /*05bc*/ 	.word	index@(_ZN5flash32flash_fwd_splitkv_combine_kernelI23Flash_fwd_kernel_traitsILi192ELi64ELi64ELi4ELb0ELb0EN7cutlass10bfloat16_tE19Flash_kernel_traitsILi192ELi64ELi64ELi4ES3_EELi8ELi3ELb1EEEvNS_16Flash_fwd_paramsE)
        /*05c0*/ 	.word	0x00000036


	//----- nvinfo : EIATTR_FRAME_SIZE
	.align		4
.L_256:
        /*05c4*/ 	.byte	0x04, 0x11
        /*05c6*/ 	.short	(.L_258 - .L_257)
	.align		4
.L_257:
        /*05c8*/ 	.word	index@($__internal_11_$__cuda_sm20_div_s64)
        /*05cc*/ 	.word	0x00000000


	//----- nvinfo : EIATTR_FRAME_SIZE
	.align		4
.L_258:
        /*05d0*/ 	.byte	0x04, 0x11
        /*05d2*/ 	.short	(.L_260 - .L_259)
	.align		4
.L_259:
        /*05d4*/ 	.word	index@(_ZN5flash32flash_fwd_splitkv_combine_kernelI23Flash_fwd_kernel_traitsILi192ELi64ELi64ELi4ELb0ELb0EN7cutlass10bfloat16_tE19Flash_kernel_traitsILi192ELi64ELi64ELi4ES3_EELi8ELi3ELb1EEEvNS_16Flash_fwd_paramsE)
        /*05d8*/ 	.word	0x00000000


	//----- nvinfo : EIATTR_REGCOUNT
	.align		4
.L_260:
        /*05dc*/ 	.byte	0x04, 0x2f
        /*05de*/ 	.short	(.L_262 - .L_261)
	.align		4
.L_261:
        /*05e0*/ 	.word	index@(_ZN5flash32flash_fwd_splitkv_combine_kernelI23Flash_fwd_kernel_traitsILi192ELi64ELi64ELi4ELb0ELb0EN7cutlass10bfloat16_tE19Flash_kernel_traitsILi192ELi64ELi64ELi4ES3_EELi8ELi4ELb1EEEvNS_16Flash_fwd_paramsE)
        /*05e4*/ 	.word	0x00000036


	//----- nvinfo : EIATTR_FRAME_SIZE
	.align		4
.L_262:
        /*05e8*/ 	.byte	0x04, 0x11
        /*05ea*/ 	.short	(.L_264 - .L_263)
	.align		4
.L_263:
        /*05ec*/ 	.word	index@($__internal_10_$__cuda_sm20_div_s64)
        /*05f0*/ 	.word	0x00000000


	//----- nvinfo : EIATTR_FRAME_SIZE
	.align		4
.L_264:
        /*05f4*/ 	.byte	0x04, 0x11
        /*05f6*/ 	.short	(.L_266 - .L_265)
	.align		4
.L_265:
        /*05f8*/ 	.word	index@(_ZN5flash32flash_fwd_splitkv_combine_kernelI23Flash_fwd_kernel_traitsILi192ELi64ELi64ELi4ELb0ELb0EN7cutlass10bfloat16_tE19Flash_kernel_traitsILi192ELi64ELi64ELi4ES3_EELi8ELi4ELb1EEEvNS_16Flash_fwd_paramsE)
        /*05fc*/ 	.word	0x00000000


	//----- nvinfo : EIATTR_REGCOUNT
	.align		4
.L_266:
        /*0600*/ 	.byte	0x04, 0x2f
        /*0602*/ 	.short	(.L_268 - .L_267)
	.align		4
.L_267:
        /*0604*/ 	.word	index@(_ZN5flash32flash_fwd_splitkv_combine_kernelI23Flash_fwd_kernel_traitsILi192ELi64ELi64ELi4ELb0ELb0EN7cutlass10bfloat16_tE19Flash_kernel_traitsILi192ELi64ELi64ELi4ES3_EELi8ELi5ELb1EEEvNS_16Flash_fwd_paramsE)
        /*0608*/ 	.word	0x0000003c


	//----- nvinfo : EIATTR_FRAME_SIZE
	.align		4
.L_268:
        /*060c*/ 	.byte	0x04, 0x11
        /*060e*/ 	.short	(.L_270 - .L_269)
	.align		4
.L_269:
        /*0610*/ 	.word	index@($__internal_9_$__cuda_sm20_div_s64)
        /*0614*/ 	.word	0x00000000


	//----- nvinfo : EIATTR_FRAME_SIZE
	.align		4
.L_270:
        /*0618*/ 	.byte	0x04, 0x11
        /*061a*/ 	.short	(.L_272 - .L_271)
	.align		4
.L_271:
        /*061c*/ 	.word	index@(_ZN5flash32flash_fwd_splitkv_combine_kernelI23Flash_fwd_kernel_traitsILi192ELi64ELi64ELi4ELb0ELb0EN7cutlass10bfloat16_tE19Flash_kernel_traitsILi192ELi64ELi64ELi4ES3_EELi8ELi5ELb1EEEvNS_16Flash_fwd_paramsE)
        /*0620*/ 	.word	0x00000000


	//----- nvinfo : EIATTR_REGCOUNT
	.align		4
.L_272:
        /*0624*/ 	.byte	0x04, 0x2f
        /*0626*/ 	.short	(.L_274 - .L_273)
	.align		4
.L_273:
        /*0628*/ 	.word	index@(_ZN5flash32flash_fwd_splitkv_combine_kernelI23Flash_fwd_kernel_traitsILi192ELi64ELi64ELi4ELb0ELb0EN7cutlass10bfloat16_tE19Flash_kernel_traitsILi192ELi64ELi64ELi4ES3_EELi8ELi6ELb1EEEvNS_16Flash_fwd_paramsE)
        /*062c*/ 	.word	0x00000040


	//----- nvinfo : EIATTR_FRAME_SIZE
	.align		4
.L_274:
        /*0630*/ 	.byte	0x04, 0x11
        /*0632*/ 	.short	(.L_276 - .L_275)
	.align		4
.L_275:
        /*0634*/ 	.word	index@($__internal_8_$__cuda_sm20_div_s64)
        /*0638*/ 	.word	0x00000000


	//----- nvinfo : EIATTR_FRAME_SIZE
	.align		4
.L_276:
        /*063c*/ 	.byte	0x04, 0x11
        /*063e*/ 	.short	(.L_278 - .L_277)
	.align		4
.L_277:
        /*0640*/ 	.word	index@(_ZN5flash32flash_fwd_splitkv_combine_kernelI23Flash_fwd_kernel_traitsILi192ELi64ELi64ELi4ELb0ELb0EN7cutlass10bfloat16_tE19Flash_kernel_traitsILi192ELi64ELi64ELi4ES3_EELi8ELi6ELb1EEEvNS_16Flash_fwd_paramsE)
        /*0644*/ 	.word	0x00000000


	//----- nvinfo : EIATTR_REGCOUNT
	.align		4
.L_278:
        /*0648*/ 	.byte	0x04, 0x2f
        /*064a*/ 	.short	(.L_280 - .L_279)
	.align		4
.L_279:
        /*064c*/ 	.word	index@(_ZN5flash32flash_fwd_splitkv_combine_kernelI23Flash_fwd_kernel_traitsILi192ELi64ELi64ELi4ELb0ELb0EN7cutlass10bfloat16_tE19Flash_kernel_traitsILi192ELi64ELi64ELi4ES3_EELi8ELi7ELb1EEEvNS_16Flash_fwd_paramsE)
        /*0650*/ 	.word	0x00000040


	//----- nvinfo : EIATTR_FRAME_SIZE
	.align		4
.L_280:
        /*0654*/ 	.byte	0x04, 0x11
        /*0656*/ 	.short	(.L_282 - .L_281)
	.align		4
.L_281:
        /*0658*/ 	.word	index@($__internal_7_$__cuda_sm20_div_s64)
        /*065c*/ 	.word	0x00000000


	//----- nvinfo : EIATTR_FRAME_SIZE
	.align		4
.L_282:
        /*0660*/ 	.byte	0x04, 0x11
        /*0662*/ 	.short	(.L_284 - .L_283)
	.align		4
.L_283:
        /*0664*/ 	.word	index@(_ZN5flash32flash_fwd_splitkv_combine_kernelI23Flash_fwd_kernel_traitsILi192ELi64ELi64ELi4ELb0ELb0EN7cutlass10bfloat16_tE19Flash_kernel_traitsILi192ELi64ELi64ELi4ES3_EELi8ELi7ELb1EEEvNS_16Flash_fwd_paramsE)
        /*0668*/ 	.word	0x00000000


	//----- nvinfo : EIATTR_REGCOUNT
	.align		4
.L_284:
        /*066c*/ 	.byte	0x04, 0x2f
        /*066e*/ 	.short	(.L_286 - .L_285)
	.align		4
.L_285:
        /*0670*/ 	.word	index@(_ZN5flash32flash_fwd_splitkv_combine_kernelI23Flash_fwd_kernel_traitsILi192ELi64ELi64ELi4ELb0ELb0EN7cutlass10bfloat16_tE19Flash_kernel_traitsILi192ELi64ELi64ELi4ES3_EELi8ELi1ELb0EEEvNS_16Flash_fwd_paramsE)
        /*0674*/ 	.word	0x00000036


	//----- nvinfo : EIATTR_FRAME_SIZE
	.align		4
.L_286:
        /*0678*/ 	.byte	0x04, 0x11
        /*067a*/ 	.short	(.L_288 - .L_287)
	.align		4
.L_287:
        /*067c*/ 	.word	index@($__internal_6_$__cuda_sm20_div_s64)
        /*0680*/ 	.word	0x00000000


	//----- nvinfo : EIATTR_FRAME_SIZE
	.align		4
.L_288:
        /*0684*/ 	.byte	0x04, 0x11
        /*0686*/ 	.short	(.L_290 - .L_289)
	.align		4
.L_289:
        /*0688*/ 	.word	index@(_ZN5flash32flash_fwd_splitkv_combine_kernelI23Flash_fwd_kernel_traitsILi192ELi64ELi64ELi4ELb0ELb0EN7cutlass10bfloat16_tE19Flash_kernel_traitsILi192ELi64ELi64ELi4ES3_EELi8ELi1ELb0EEEvNS_16Flash_fwd_paramsE)
        /*068c*/ 	.word	0x00000000


	//----- nvinfo : EIATTR_REGCOUNT
	.align		4
.L_290:
        /*0690*/ 	.byte	0x04, 0x2f
        /*0692*/ 	.short	(.L_292 - .L_291)
	.align		4
.L_291:
        /*0694*/ 	.word	index@(_ZN5flash32flash_fwd_splitkv_combine_kernelI23Flash_fwd_kernel_traitsILi192ELi64ELi64ELi4ELb0ELb0EN7cutlass10bfloat16_tE19Flash_kernel_traitsILi192ELi64ELi64ELi4ES3_EELi8ELi2ELb0EEEvNS_16Flash_fwd_paramsE)
        /*0698*/ 	.word	0x00000036


	//----- nvinfo : EIATTR_FRAME_SIZE
	.align		4
.L_292:
        /*069c*/ 	.byte	0x04, 0x11
        /*069e*/ 	.short	(.L_294 - .L_293)
	.align		4
.L_293:
        /*06a0*/ 	.word	index@($__internal_5_$__cuda_sm20_div_s64)
        /*06a4*/ 	.word	0x00000000


	//----- nvinfo : EIATTR_FRAME_SIZE
	.align		4
.L_294:
        /*06a8*/ 	.byte	0x04, 0x11
        /*06aa*/ 	.short	(.L_296 - .L_295)
	.align		4
.L_295:
        /*06ac*/ 	.word	index@(_ZN5flash32flash_fwd_splitkv_combine_kernelI23Flash_fwd_kernel_traitsILi192ELi64ELi64ELi4ELb0ELb0EN7cutlass10bfloat16_tE19Flash_kernel_traitsILi192ELi64ELi64ELi4ES3_EELi8ELi2ELb0EEEvNS_16Flash_fwd_paramsE)
        /*06b0*/ 	.word	0x00000000


	//----- nvinfo : EIATTR_REGCOUNT
	.align		4
.L_296:
        /*06b4*/ 	.byte	0x04, 0x2f
        /*06b6*/ 	.short	(.L_298 - .L_297)
	.align		4
.L_297:
        /*06b8*/ 	.word	index@(_ZN5flash32flash_fwd_splitkv_combine_kernelI23Flash_fwd_kernel_traitsILi192ELi64ELi64ELi4ELb0ELb0EN7cutlass10bfloat16_tE19Flash_kernel_traitsILi192ELi64ELi64ELi4ES3_EELi8ELi3ELb0EEEvNS_16Flash_fwd_paramsE)
        /*06bc*/ 	.word	0x00000036


	//----- nvinfo : EIATTR_FRAME_SIZE
	.align		4
.L_298:
        /*06c0*/ 	.byte	0x04, 0x11
        /*06c2*/ 	.short	(.L_300 - .L_299)
	.align		4
.L_299:
        /*06c4*/ 	.word	index@($__internal_4_$__cuda_sm20_div_s64)
        /*06c8*/ 	.word	0x00000000


	//----- nvinfo : EIATTR_FRAME_SIZE
	.align		4
.L_300:
        /*06cc*/ 	.byte	0x04, 0x11
        /*06ce*/ 	.short	(.L_302 - .L_301)
	.align		4
.L_301:
        /*06d0*/ 	.word	index@(_ZN5flash32flash_fwd_splitkv_combine_kernelI23Flash_fwd_kernel_traitsILi192ELi64ELi64ELi4ELb0ELb0EN7cutlass10bfloat16_tE19Flash_kernel_traitsILi192ELi64ELi64ELi4ES3_EELi8ELi3ELb0EEEvNS_16Flash_fwd_paramsE)
        /*06d4*/ 	.word	0x00000000


	//----- nvinfo : EIATTR_REGCOUNT
	.align		4
.L_302:
        /*06d8*/ 	.byte	0x04, 0x2f
        /*06da*/ 	.short	(.L_304 - .L_303)
	.align		4
.L_303:
        /*06dc*/ 	.word	index@(_ZN5flash32flash_fwd_splitkv_combine_kernelI23Flash_fwd_kernel_traitsILi192ELi64ELi64ELi4ELb0ELb0EN7cutlass10bfloat16_tE19Flash_kernel_traitsILi192ELi64ELi64ELi4ES3_EELi8ELi4ELb0EEEvNS_16Flash_fwd_paramsE)
        /*06e0*/ 	.word	0x00000036


	//----- nvinfo : EIATTR_FRAME_SIZE
	.align		4
.L_304:
        /*06e4*/ 	.byte	0x04, 0x11
        /*06e6*/ 	.short	(.L_306 - .L_305)
	.align		4
.L_305:
        /*06e8*/ 	.word	index@($__internal_3_$__cuda_sm20_div_s64)
        /*06ec*/ 	.word	0x00000000


	//----- nvinfo : EIATTR_FRAME_SIZE
	.align		4
.L_306:
        /*06f0*/ 	.byte	0x04, 0x11
        /*06f2*/ 	.short	(.L_308 - .L_307)
	.align		4
.L_307:
        /*06f4*/ 	.word	index@(_ZN5flash32flash_fwd_splitkv_combine_kernelI23Flash_fwd_kernel_traitsILi192ELi64ELi64ELi4ELb0ELb0EN7cutlass10bfloat16_tE19Flash_kernel_traitsILi192ELi64ELi64ELi4ES3_EELi8ELi4ELb0EEEvNS_16Flash_fwd_paramsE)
        /*06f8*/ 	.word	0x00000000


	//----- nvinfo : EIATTR_REGCOUNT
	.align		4
.L_308:
        /*06fc*/ 	.byte	0x04, 0x2f
        /*06fe*/ 	.short	(.L_310 - .L_309)
	.align		4
.L_309:
        /*0700*/ 	.word	index@(_ZN5flash32flash_fwd_splitkv_combine_kernelI23Flash_fwd_kernel_traitsILi192ELi64ELi64ELi4ELb0ELb0EN7cutlass10bfloat16_tE19Flash_kernel_traitsILi192ELi64ELi64ELi4ES3_EELi8ELi5ELb0EEEvNS_16Flash_fwd_paramsE)
        /*0704*/ 	.word	0x0000003c


	//----- nvinfo : EIATTR_FRAME_SIZE
	.align		4
.L_310:
        /*0708*/ 	.byte	0x04, 0x11
        /*070a*/ 	.short	(.L_312 - .L_311)
	.align		4
.L_311:
        /*070c*/ 	.word	index@($__internal_2_$__cuda_sm20_div_s64)
        /*0710*/ 	.word	0x00000000


	//----- nvinfo : EIATTR_FRAME_SIZE
	.align		4
.L_312:
        /*0714*/ 	.byte	0x04, 0x11
        /*0716*/ 	.short	(.L_314 - .L_313)
	.align		4
.L_313:
        /*0718*/ 	.word	index@(_ZN5flash32flash_fwd_splitkv_combine_kernelI23Flash_fwd_kernel_traitsILi192ELi64ELi64ELi4ELb0ELb0EN7cutlass10bfloat16_tE19Flash_kernel_traitsILi192ELi64ELi64ELi4ES3_EELi8ELi5ELb0EEEvNS_16Flash_fwd_paramsE)
        /*071c*/ 	.word	0x00000000


	//----- nvinfo : EIATTR_REGCOUNT
	.align		4
.L_314:
        /*0720*/ 	.byte	0x04, 0x2f
        /*0722*/ 	.short	(.L_316 - .L_315)
	.align		4
.L_315:
        /*0724*/ 	.word	index@(_ZN5flash32flash_fwd_splitkv_combine_kernelI23Flash_fwd_kernel_traitsILi192ELi64ELi64ELi4ELb0ELb0EN7cutlass10bfloat16_tE19Flash_kernel_traitsILi192ELi64ELi64ELi4ES3_EELi8ELi6ELb0EEEvNS_16Flash_fwd_paramsE)
        /*0728*/ 	.word	0x00000040


	//----- nvinfo : EIATTR_FRAME_SIZE
	.align		4
.L_316:
        /*072c*/ 	.byte	0x04, 0x11
        /*072e*/ 	.short	(.L_318 - .L_317)
	.align		4
.L_317:
        /*0730*/ 	.word	index@($__internal_1_$__cuda_sm20_div_s64)
        /*0734*/ 	.word	0x00000000


	//----- nvinfo : EIATTR_FRAME_SIZE
	.align		4
.L_318:
        /*0738*/ 	.byte	0x04, 0x11
        /*073a*/ 	.short	(.L_320 - .L_319)
	.align		4
.L_319:
        /*073c*/ 	.word	index@(_ZN5flash32flash_fwd_splitkv_combine_kernelI23Flash_fwd_kernel_traitsILi192ELi64ELi64ELi4ELb0ELb0EN7cutlass10bfloat16_tE19Flash_kernel_traitsILi192ELi64ELi64ELi4ES3_EELi8ELi6ELb0EEEvNS_16Flash_fwd_paramsE)
        /*0740*/ 	.word	0x00000000


	//----- nvinfo : EIATTR_REGCOUNT
	.align		4
.L_320:
        /*0744*/ 	.byte	0x04, 0x2f
        /*0746*/ 	.short	(.L_322 - .L_321)
	.align		4
.L_321:
        /*0748*/ 	.word	index@(_ZN5flash32flash_fwd_splitkv_combine_kernelI23Flash_fwd_kernel_traitsILi192ELi64ELi64ELi4ELb0ELb0EN7cutlass10bfloat16_tE19Flash_kernel_traitsILi192ELi64ELi64ELi4ES3_EELi8ELi7ELb0EEEvNS_16Flash_fwd_paramsE)
        /*074c*/ 	.word	0x00000040


	//----- nvinfo : EIATTR_FRAME_SIZE
	.align		4
.L_322:
        /*0750*/ 	.byte	0x04, 0x11
        /*0752*/ 	.short	(.L_324 - .L_323)
	.align		4
.L_323:
        /*0754*/ 	.word	index@($__internal_0_$__cuda_sm20_div_s64)
        /*0758*/ 	.word	0x00000000


	//----- nvinfo : EIATTR_FRAME_SIZE
	.align		4
.L_324:
        /*075c*/ 	.byte	0x04, 0x11
        /*075e*/ 	.short	(.L_326 - .L_325)
	.align		4
.L_325:
        /*0760*/ 	.word	index@(_ZN5flash32flash_fwd_splitkv_combine_kernelI23Flash_fwd_kernel_traitsILi192ELi64ELi64ELi4ELb0ELb0EN7cutlass10bfloat16_tE19Flash_kernel_traitsILi192ELi64ELi64ELi4ES3_EELi8ELi7ELb0EEEvNS_16Flash_fwd_paramsE)
        /*0764*/ 	.word	0x00000000


	//----- nvinfo : EIATTR_MIN_STACK_SIZE
	.align		4
.L_326:
        /*0768*/ 	.byte	0x04, 0x12
        /*076a*/ 	.short	(.L_328 - .L_327)
	.align		4
.L_327:
        /*076c*/ 	.word	index@(_ZN5flash32flash_fwd_splitkv_combine_kernelI23Flash_fwd_kernel_traitsILi192ELi64ELi64ELi4ELb0ELb0EN7cutlass10bfloat16_tE19Flash_kernel_traitsILi192ELi64ELi64ELi4ES3_EELi8ELi7ELb0EEEvNS_16Flash_fwd_paramsE)
        /*0770*/ 	.word	0x00000000


	//----- nvinfo : EIATTR_MIN_STACK_SIZE
	.align		4
.L_328:
        /*0774*/ 	.byte	0x04, 0x12
        /*0776*/ 	.short	(.L_330 - .L_329)
	.align		4
.L_329:
        /*0778*/ 	.word	index@(_ZN5flash32flash_fwd_splitkv_combine_kernelI23Flash_fwd_kernel_traitsILi192ELi64ELi64ELi4ELb0ELb0EN7cutlass10bfloat16_tE19Flash_kernel_traitsILi192ELi64ELi64ELi4ES3_EELi8ELi6ELb0EEEvNS_16Flash_fwd_paramsE)
        /*077c*/ 	.word	0x00000000


	//----- nvinfo : EIATTR_MIN_STACK_SIZE
	.align		4
.L_330:
        /*0780*/ 	.byte	0x04, 0x12
        /*0782*/ 	.short	(.L_332 - .L_331)
	.align		4
.L_331:
        /*0784*/ 	.word	index@(_ZN5flash32flash_fwd_splitkv_combine_kernelI23Flash_fwd_kernel_traitsILi192ELi64ELi64ELi4ELb0ELb0EN7cutlass10bfloat16_tE19Flash_kernel_traitsILi192ELi64ELi64ELi4ES3_EELi8ELi5ELb0EEEvNS_16Flash_fwd_paramsE)
        /*0788*/ 	.word	0x00000000


	//----- nvinfo : EIATTR_MIN_STACK_SIZE
	.align		4
.L_332:
        /*078c*/ 	.byte	0x04, 0x12
        /*078e*/ 	.short	(.L_334 - .L_333)
	.align		4
.L_333:
        /*0790*/ 	.word	index@(_ZN5flash32flash_fwd_splitkv_combine_kernelI23Flash_fwd_kernel_traitsILi192ELi64ELi64ELi4ELb0ELb0EN7cutlass10bfloat16_tE19Flash_kernel_traitsILi192ELi64ELi64ELi4ES3_EELi8ELi4ELb0EEEvNS_16Flash_fwd_paramsE)
        /*0794*/ 	.word	0x00000000


	//----- nvinfo : EIATTR_MIN_STACK_SIZE
	.align		4
.L_334:
        /*0798*/ 	.byte	0x04, 0x12
        /*079a*/ 	.short	(.L_336 - .L_335)
	.align		4
.L_335:
        /*079c*/ 	.word	index@(_ZN5flash32flash_fwd_splitkv_combine_kernelI23Flash_fwd_kernel_traitsILi192ELi64ELi64ELi4ELb0ELb0EN7cutlass10bfloat16_tE19Flash_kernel_traitsILi192ELi64ELi64ELi4ES3_EELi8ELi3ELb0EEEvNS_16Flash_fwd_paramsE)
        /*07a0*/ 	.word	0x00000000


	//----- nvinfo : EIATTR_MIN_STACK_SIZE
	.align		4
.L_336:
        /*07a4*/ 	.byte	0x04, 0x12
        /*07a6*/ 	.short	(.L_338 - .L_337)
	.align		4
.L_337:
        /*07a8*/ 	.word	index@(_ZN5flash32flash_fwd_splitkv_combine_kernelI23Flash_fwd_kernel_traitsILi192ELi64ELi64ELi4ELb0ELb0EN7cutlass10bfloat16_tE19Flash_kernel_traitsILi192ELi64ELi64ELi4ES3_EELi8ELi2ELb0EEEvNS_16Flash_fwd_paramsE)
        /*07ac*/ 	.word	0x00000000


	//----- nvinfo : EIATTR_MIN_STACK_SIZE
	.align		4
.L_338:
        /*07b0*/ 	.byte	0x04, 0x12
        /*07b2*/ 	.short	(.L_340 - .L_339)
	.align		4
.L_339:
        /*07b4*/ 	.word	index@(_ZN5flash32flash_fwd_splitkv_combine_kernelI23Flash_fwd_kernel_traitsILi192ELi64ELi64ELi4ELb0ELb0EN7cutlass10bfloat16_tE19Flash_kernel_traitsILi192ELi64ELi64ELi4ES3_EELi8ELi1ELb0EEEvNS_16Flash_fwd_paramsE)
        /*07b8*/ 	.word	0x00000000


	//----- nvinfo : EIATTR_MIN_STACK_SIZE
	.align		4
.L_340:
        /*07bc*/ 	.byte	0x04, 0x12
        /*07be*/ 	.short	(.L_342 - .L_341)
	.align		4
.L_341:
        /*07c0*/ 	.word	index@(_ZN5flash32flash_fwd_splitkv_combine_kernelI23Flash_fwd_kernel_traitsILi192ELi64ELi64ELi4ELb0ELb0EN7cutlass10bfloat16_tE19Flash_kernel_traitsILi192ELi64ELi64ELi4ES3_EELi8ELi7ELb1EEEvNS_16Flash_fwd_paramsE)
        /*07c4*/ 	.word	0x00000000


	//----- nvinfo : EIATTR_MIN_STACK_SIZE
	.align		4
.L_342:
        /*07c8*/ 	.byte	0x04, 0x12
        /*07ca*/ 	.short	(.L_344 - .L_343)
	.align		4
.L_343:
        /*07cc*/ 	.word	index@(_ZN5flash32flash_fwd_splitkv_combine_kernelI23Flash_fwd_kernel_traitsILi192ELi64ELi64ELi4ELb0ELb0EN7cutlass10bfloat16_tE19Flash_kernel_traitsILi192ELi64ELi64ELi4ES3_EELi8ELi6ELb1EEEvNS_16Flash_fwd_paramsE)
        /*07d0*/ 	.word	0x00000000


	//----- nvinfo : EIATTR_MIN_STACK_SIZE
	.align		4
.L_344:
        /*07d4*/ 	.byte	0x04, 0x12
        /*07d6*/ 	.short	(.L_346 - .L_345)
	.align		4
.L_345:
        /*07d8*/ 	.word	index@(_ZN5flash32flash_fwd_splitkv_combine_kernelI23Flash_fwd_kernel_traitsILi192ELi64ELi64ELi4ELb0ELb0EN7cutlass10bfloat16_tE19Flash_kernel_traitsILi192ELi64ELi64ELi4ES3_EELi8ELi5ELb1EEEvNS_16Flash_fwd_paramsE)
        /*07dc*/ 	.word	0x00000000


	//----- nvinfo : EIATTR_MIN_STACK_SIZE
	.align		4
.L_346:
        /*07e0*/ 	.byte	0x04, 0x12
        /*07e2*/ 	.short	(.L_348 - .L_347)
	.align		4
.L_347:
        /*07e4*/ 	.word	index@(_ZN5flash32flash_fwd_splitkv_combine_kernelI23Flash_fwd_kernel_traitsILi192ELi64ELi64ELi4ELb0ELb0EN7cutlass10bfloat16_tE19Flash_kernel_traitsILi192ELi64ELi64ELi4ES3_EELi8ELi4ELb1EEEvNS_16Flash_fwd_paramsE)
        /*07e8*/ 	.word	0x00000000


	//----- nvinfo : EIATTR_MIN_STACK_SIZE
	.align		4
.L_348:
        /*07ec*/ 	.byte	0x04, 0x12
        /*07ee*/ 	.short	(.L_350 - .L_349)
	.align		4
.L_349:
        /*07f0*/ 	.word	index@(_ZN5flash32flash_fwd_splitkv_combine_kernelI23Flash_fwd_kernel_traitsILi192ELi64ELi64ELi4ELb0ELb0EN7cutlass10bfloat16_tE19Flash_kernel_traitsILi192ELi64ELi64ELi4ES3_EELi8ELi3ELb1EEEvNS_16Flash_fwd_paramsE)
        /*07f4*/ 	.word	0x00000000


	//----- nvinfo : EIATTR_MIN_STACK_SIZE
	.align		4
.L_350:
        /*07f8*/ 	.byte	0x04, 0x12
        /*07fa*/ 	.short	(.L_352 - .L_351)
	.align		4
.L_351:
        /*07fc*/ 	.word	index@(_ZN5flash32flash_fwd_splitkv_combine_kernelI23Flash_fwd_kernel_traitsILi192ELi64ELi64ELi4ELb0ELb0EN7cutlass10bfloat16_tE19Flash_kernel_traitsILi192ELi64ELi64ELi4ES3_EELi8ELi2ELb1EEEvNS_16Flash_fwd_paramsE)
        /*0800*/ 	.word	0x00000000


	//----- nvinfo : EIATTR_MIN_STACK_SIZE
	.align		4
.L_352:
        /*0804*/ 	.byte	0x04, 0x12
        /*0806*/ 	.short	(.L_354 - .L_353)
	.align		4
.L_353:
        /*0808*/ 	.word	index@(_ZN5flash32flash_fwd_splitkv_combine_kernelI23Flash_fwd_kernel_traitsILi192ELi64ELi64ELi4ELb0ELb0EN7cutlass10bfloat16_tE19Flash_kernel_traitsILi192ELi64ELi64ELi4ES3_EELi8ELi1ELb1EEEvNS_16Flash_fwd_paramsE)
        /*080c*/ 	.word	0x00000000


	//----- nvinfo : EIATTR_MIN_STACK_SIZE
	.align		4
.L_354:
        /*0810*/ 	.byte	0x04, 0x12
        /*0812*/ 	.short	(.L_356 - .L_355)
	.align		4
.L_355:
        /*0814*/ 	.word	index@(_ZN5flash24flash_fwd_splitkv_kernelI23Flash_fwd_kernel_traitsILi192ELi64ELi64ELi4ELb0ELb0EN7cutlass10bfloat16_tE19Flash_kernel_traitsILi192ELi64ELi64ELi4ES3_EELb0ELb0ELb0ELb0ELb0ELb0ELb0ELb0EEEvNS_16Flash_fwd_paramsE)
        /*0818*/ 	.word	0x00000000


	//----- nvinfo : EIATTR_MIN_STACK_SIZE
	.align		4
.L_356:
        /*081c*/ 	.byte	0x04, 0x12
        /*081e*/ 	.short	(.L_358 - .L_357)
	.align		4
.L_357:
        /*0820*/ 	.word	index@(_ZN5flash24flash_fwd_splitkv_kernelI23Flash_fwd_kernel_traitsILi192ELi64ELi64ELi4ELb0ELb0EN7cutlass10bfloat16_tE19Flash_kernel_traitsILi192ELi64ELi64ELi4ES3_EELb0ELb0ELb0ELb0ELb0ELb1ELb0ELb0EEEvNS_16Flash_fwd_paramsE)
        /*0824*/ 	.word	0x00000000


	//----- nvinfo : EIATTR_MIN_STACK_SIZE
	.align		4
.L_358:
        /*0828*/ 	.byte	0x04, 0x12
        /*082a*/ 	.short	(.L_360 - .L_359)
	.align		4
.L_359:
        /*082c*/ 	.word	index@(_ZN5flash24flash_fwd_splitkv_kernelI23Flash_fwd_kernel_traitsILi192ELi64ELi64ELi4ELb0ELb0EN7cutlass10bfloat16_tE19Flash_kernel_traitsILi192ELi64ELi64ELi4ES3_EELb0ELb0ELb0ELb0ELb0ELb0ELb0ELb1EEEvNS_16Flash_fwd_paramsE)
        /*0830*/ 	.word	0x00000000


	//----- nvinfo : EIATTR_MIN_STACK_SIZE
	.align		4
.L_360:
        /*0834*/ 	.byte	0x04, 0x12
        /*0836*/ 	.short	(.L_362 - .L_361)
	.align		4
.L_361:
        /*0838*/ 	.word	index@(_ZN5flash24flash_fwd_splitkv_kernelI23Flash_fwd_kernel_traitsILi192ELi64ELi64ELi4ELb0ELb0EN7cutlass10bfloat16_tE19Flash_kernel_traitsILi192ELi64ELi64ELi4ES3_EELb0ELb0ELb0ELb0ELb0ELb1ELb0ELb1EEEvNS_16Flash_fwd_paramsE)
        /*083c*/ 	.word	0x00000000


	//----- nvinfo : EIATTR_MIN_STACK_SIZE
	.align		4
.L_362:
        /*0840*/ 	.byte	0x04, 0x12
        /*0842*/ 	.short	(.L_364 - .L_363)
	.align		4
.L_363:
        /*0844*/ 	.word	index@(_ZN5flash24flash_fwd_splitkv_kernelI23Flash_fwd_kernel_traitsILi192ELi64ELi64ELi4ELb0ELb0EN7cutlass10bfloat16_tE19Flash_kernel_traitsILi192ELi64ELi64ELi4ES3_EELb0ELb0ELb0ELb0ELb0ELb0ELb1ELb0EEEvNS_16Flash_fwd_paramsE)
        /*0848*/ 	.word	0x00000000


	//----- nvinfo : EIATTR_MIN_STACK_SIZE
	.align		4
.L_364:
        /*084c*/ 	.byte	0x04, 0x12
        /*084e*/ 	.short	(.L_366 - .L_365)
	.align		4
.L_365:
        /*0850*/ 	.word	index@(_ZN5flash24flash_fwd_splitkv_kernelI23Flash_fwd_kernel_traitsILi192ELi64ELi64ELi4ELb0ELb0EN7cutlass10bfloat16_tE19Flash_kernel_traitsILi192ELi64ELi64ELi4ES3_EELb0ELb0ELb0ELb0ELb0ELb1ELb1ELb0EEEvNS_16Flash_fwd_paramsE)
        /*0854*/ 	.word	0x00000000


	//----- nvinfo : EIATTR_MIN_STACK_SIZE
	.align		4
.L_366:
        /*0858*/ 	.byte	0x04, 0x12
        /*085a*/ 	.short	(.L_368 - .L_367)
	.align		4
.L_367:
        /*085c*/ 	.word	index@(_ZN5flash24flash_fwd_splitkv_kernelI23Flash_fwd_kernel_traitsILi192ELi64ELi64ELi4ELb0ELb0EN7cutlass10bfloat16_tE19Flash_kernel_traitsILi192ELi64ELi64ELi4ES3_EELb0ELb0ELb0ELb0ELb0ELb0ELb1ELb1EEEvNS_16Flash_fwd_paramsE)
        /*0860*/ 	.word	0x00000000


	//----- nvinfo : EIATTR_MIN_STACK_SIZE
	.align		4
.L_368:
        /*0864*/ 	.byte	0x04, 0x12
        /*0866*/ 	.short	(.L_370 - .L_369)
	.align		4
.L_369:
        /*0868*/ 	.word	index@(_ZN5flash24flash_fwd_splitkv_kernelI23Flash_fwd_kernel_traitsILi192ELi64ELi64ELi4ELb0ELb0EN7cutlass10bfloat16_tE19Flash_kernel_traitsILi192ELi64ELi64ELi4ES3_EELb0ELb0ELb0ELb0ELb0ELb1ELb1ELb1EEEvNS_16Flash_fwd_paramsE)
        /*086c*/ 	.word	0x00000000


	//----- nvinfo : EIATTR_MIN_STACK_SIZE
	.align		4
.L_370:
        /*0870*/ 	.byte	0x04, 0x12
        /*0872*/ 	.short	(.L_372 - .L_371)
	.align		4
.L_371:
        /*0874*/ 	.word	index@(_ZN5flash24flash_fwd_splitkv_kernelI23Flash_fwd_kernel_traitsILi192ELi64ELi64ELi4ELb0ELb0EN7cutlass10bfloat16_tE19Flash_kernel_traitsILi192ELi64ELi64ELi4ES3_EELb0ELb1ELb0ELb0ELb0ELb0ELb0ELb0EEEvNS_16Flash_fwd_paramsE)
        /*0878*/ 	.word	0x00000000


	//----- nvinfo : EIATTR_MIN_STACK_SIZE
	.align		4
.L_372:
        /*087c*/ 	.byte	0x04, 0x12
        /*087e*/ 	.short	(.L_374 - .L_373)
	.align		4
.L_373:
        /*0880*/ 	.word	index@(_ZN5flash24flash_fwd_splitkv_kernelI23Flash_fwd_kernel_traitsILi192ELi64ELi64ELi4ELb0ELb0EN7cutlass10bfloat16_tE19Flash_kernel_traitsILi192ELi64ELi64ELi4ES3_EELb0ELb1ELb0ELb0ELb0ELb1ELb0ELb0EEEvNS_16Flash_fwd_paramsE)
        /*0884*/ 	.word	0x00000000


	//----- nvinfo : EIATTR_MIN_STACK_SIZE
	.align		4
.L_374:
        /*0888*/ 	.byte	0x04, 0x12
        /*088a*/ 	.short	(.L_376 - .L_375)
	.align		4
.L_375:
        /*088c*/ 	.word	index@(_ZN5flash24flash_fwd_splitkv_kernelI23Flash_fwd_kernel_traitsILi192ELi64ELi64ELi4ELb0ELb0EN7cutlass10bfloat16_tE19Flash_kernel_traitsILi192ELi64ELi64ELi4ES3_EELb0ELb1ELb0ELb0ELb0ELb0ELb0ELb1EEEvNS_16Flash_fwd_paramsE)
        /*0890*/ 	.word	0x00000000


	//----- nvinfo : EIATTR_MIN_STACK_SIZE
	.align		4
.L_376:
        /*0894*/ 	.byte	0x04, 0x12
        /*0896*/ 	.short	(.L_378 - .L_377)
	.align		4
.L_377:
        /*0898*/ 	.word	index@(_ZN5flash24flash_fwd_splitkv_kernelI23Flash_fwd_kernel_traitsILi192ELi64ELi64ELi4ELb0ELb0EN7cutlass10bfloat16_tE19Flash_kernel_traitsILi192ELi64ELi64ELi4ES3_EELb0ELb1ELb0ELb0ELb0ELb1ELb0ELb1EEEvNS_16Flash_fwd_paramsE)
        /*089c*/ 	.word	0x00000000


	//----- nvinfo : EIATTR_MIN_STACK_SIZE
	.align		4
.L_378:
        /*08a0*/ 	.byte	0x04, 0x12
        /*08a2*/ 	.short	(.L_380 - .L_379)
	.align		4
.L_379:
        /*08a4*/ 	.word	index@(_ZN5flash24flash_fwd_splitkv_kernelI23Flash_fwd_kernel_traitsILi192ELi64ELi64ELi4ELb0ELb0EN7cutlass10bfloat16_tE19Flash_kernel_traitsILi192ELi64ELi64ELi4ES3_EELb0ELb1ELb0ELb0ELb0ELb0ELb1ELb0EEEvNS_16Flash_fwd_paramsE)
        /*08a8*/ 	.word	0x00000000


	//----- nvinfo : EIATTR_MIN_STACK_SIZE
	.align		4
.L_380:
        /*08ac*/ 	.byte	0x04, 0x12
        /*08ae*/ 	.short	(.L_382 - .L_381)
	.align		4
.L_381:
        /*08b0*/ 	.word	index@(_ZN5flash24flash_fwd_splitkv_kernelI23Flash_fwd_kernel_traitsILi192ELi64ELi64ELi4ELb0ELb0EN7cutlass10bfloat16_tE19Flash_kernel_traitsILi192ELi64ELi64ELi4ES3_EELb0ELb1ELb0ELb0ELb0ELb1ELb1ELb0EEEvNS_16Flash_fwd_paramsE)
        /*08b4*/ 	.word	0x00000000


	//----- nvinfo : EIATTR_MIN_STACK_SIZE
	.align		4
.L_382:
        /*08b8*/ 	.byte	0x04, 0x12
        /*08ba*/ 	.short	(.L_384 - .L_383)
	.align		4
.L_383:
        /*08bc*/ 	.word	index@(_ZN5flash24flash_fwd_splitkv_kernelI23Flash_fwd_kernel_traitsILi192ELi64ELi64ELi4ELb0ELb0EN7cutlass10bfloat16_tE19Flash_kernel_traitsILi192ELi64ELi64ELi4ES3_EELb0ELb1ELb0ELb0ELb0ELb0ELb1ELb1EEEvNS_16Flash_fwd_paramsE)
        /*08c0*/ 	.word	0x00000000


	//----- nvinfo : EIATTR_MIN_STACK_SIZE
	.align		4
.L_384:
        /*08c4*/ 	.byte	0x04, 0x12
        /*08c6*/ 	.short	(.L_386 - .L_385)
	.align		4
.L_385:
        /*08c8*/ 	.word	index@(_ZN5flash24flash_fwd_splitkv_kernelI23Flash_fwd_kernel_traitsILi192ELi64ELi64ELi4ELb0ELb0EN7cutlass10bfloat16_tE19Flash_kernel_traitsILi192ELi64ELi64ELi4ES3_EELb0ELb1ELb0ELb0ELb0ELb1ELb1ELb1EEEvNS_16Flash_fwd_paramsE)
        /*08cc*/ 	.word	0x00000000


	//----- nvinfo : EIATTR_MIN_STACK_SIZE
	.align		4
.L_386:
        /*08d0*/ 	.byte	0x04, 0x12
        /*08d2*/ 	.short	(.L_388 - .L_387)
	.align		4
.L_387:
        /*08d4*/ 	.word	index@(_ZN5flash24flash_fwd_splitkv_kernelI23Flash_fwd_kernel_traitsILi192ELi64ELi64ELi4ELb0ELb0EN7cutlass10bfloat16_tE19Flash_kernel_traitsILi192ELi64ELi64ELi4ES3_EELb0ELb0ELb0ELb0ELb1ELb0ELb0ELb0EEEvNS_16Flash_fwd_paramsE)
        /*08d8*/ 	.word	0x00000000


	//----- nvinfo : EIATTR_MIN_STACK_SIZE
	.align		4
.L_388:
        /*08dc*/ 	.byte	0x04, 0x12
        /*08de*/ 	.short	(.L_390 - .L_389)
	.align		4
.L_389:
        /*08e0*/ 	.word	index@(_ZN5flash24flash_fwd_splitkv_kernelI23Flash_fwd_kernel_traitsILi192ELi64ELi64ELi4ELb0ELb0EN7cutlass10bfloat16_tE19Flash_kernel_traitsILi192ELi64ELi64ELi4ES3_EELb0ELb0ELb0ELb0ELb1ELb1ELb0ELb0EEEvNS_16Flash_fwd_paramsE)
        /*08e4*/ 	.word	0x00000000


	//----- nvinfo : EIATTR_MIN_STACK_SIZE
	.align		4
.L_390:
        /*08e8*/ 	.byte	0x04, 0x12
        /*08ea*/ 	.short	(.L_392 - .L_391)
	.align		4
.L_391:
        /*08ec*/ 	.word	index@(_ZN5flash24flash_fwd_splitkv_kernelI23Flash_fwd_kernel_traitsILi192ELi64ELi64ELi4ELb0ELb0EN7cutlass10bfloat16_tE19Flash_kernel_traitsILi192ELi64ELi64ELi4ES3_EELb0ELb0ELb1ELb0ELb0ELb0ELb0ELb0EEEvNS_16Flash_fwd_paramsE)
        /*08f0*/ 	.word	0x00000000


	//----- nvinfo : EIATTR_MIN_STACK_SIZE
	.align		4
.L_392:
        /*08f4*/ 	.byte	0x04, 0x12
        /*08f6*/ 	.short	(.L_394 - .L_393)
	.align		4
.L_393:
        /*08f8*/ 	.word	index@(_ZN5flash24flash_fwd_splitkv_kernelI23Flash_fwd_kernel_traitsILi192ELi64ELi64ELi4ELb0ELb0EN7cutlass10bfloat16_tE19Flash_kernel_traitsILi192ELi64ELi64ELi4ES3_EELb0ELb0ELb1ELb0ELb0ELb1ELb0ELb0EEEvNS_16Flash_fwd_paramsE)
        /*08fc*/ 	.word	0x00000000


	//----- nvinfo : EIATTR_MIN_STACK_SIZE
	.align		4
.L_394:
        /*0900*/ 	.byte	0x04, 0x12
        /*0902*/ 	.short	(.L_396 - .L_395)
	.align		4
.L_395:
        /*0904*/ 	.word	index@(_ZN5flash24flash_fwd_splitkv_kernelI23Flash_fwd_kernel_traitsILi192ELi64ELi64ELi4ELb0ELb0EN7cutlass10bfloat16_tE19Flash_kernel_traitsILi192ELi64ELi64ELi4ES3_EELb0ELb0ELb0ELb0ELb1ELb0ELb0ELb1EEEvNS_16Flash_fwd_paramsE)
        /*0908*/ 	.word	0x00000000


	//----- nvinfo : EIATTR_MIN_STACK_SIZE
	.align		4
.L_396:
        /*090c*/ 	.byte	0x04, 0x12
        /*090e*/ 	.short	(.L_398 - .L_397)
	.align		4
.L_397:
        /*0910*/ 	.word	index@(_ZN5flash24flash_fwd_splitkv_kernelI23Flash_fwd_kernel_traitsILi192ELi64ELi64ELi4ELb0ELb0EN7cutlass10bfloat16_tE19Flash_kernel_traitsILi192ELi64ELi64ELi4ES3_EELb0ELb0ELb0ELb0ELb1ELb1ELb0ELb1EEEvNS_16Flash_fwd_paramsE)
        /*0914*/ 	.word	0x00000000


	//----- nvinfo : EIATTR_MIN_STACK_SIZE
	.align		4
.L_398:
        /*0918*/ 	.byte	0x04, 0x12
        /*091a*/ 	.short	(.L_400 - .L_399)
	.align		4
.L_399:
        /*091c*/ 	.word	index@(_ZN5flash24flash_fwd_splitkv_kernelI23Flash_fwd_kernel_traitsILi192ELi64ELi64ELi4ELb0ELb0EN7cutlass10bfloat16_tE19Flash_kernel_traitsILi192ELi64ELi64ELi4ES3_EELb0ELb0ELb1ELb0ELb0ELb0ELb0ELb1EEEvNS_16Flash_fwd_paramsE)
        /*0920*/ 	.word	0x00000000


	//----- nvinfo : EIATTR_MIN_STACK_SIZE
	.align		4
.L_400:
        /*0924*/ 	.byte	0x04, 0x12
        /*0926*/ 	.short	(.L_402 - .L_401)
	.align		4
.L_401:
        /*0928*/ 	.word	index@(_ZN5flash24flash_fwd_splitkv_kernelI23Flash_fwd_kernel_traitsILi192ELi64ELi64ELi4ELb0ELb0EN7cutlass10bfloat16_tE19Flash_kernel_traitsILi192ELi64ELi64ELi4ES3_EELb0ELb0ELb1ELb0ELb0ELb1ELb0ELb1EEEvNS_16Flash_fwd_paramsE)
        /*092c*/ 	.word	0x00000000


	//----- nvinfo : EIATTR_MIN_STACK_SIZE
	.align		4
.L_402:
        /*0930*/ 	.byte	0x04, 0x12
        /*0932*/ 	.short	(.L_404 - .L_403)
	.align		4
.L_403:
        /*0934*/ 	.word	index@(_ZN5flash24flash_fwd_splitkv_kernelI23Flash_fwd_kernel_traitsILi192ELi64ELi64ELi4ELb0ELb0EN7cutlass10bfloat16_tE19Flash_kernel_traitsILi192ELi64ELi64ELi4ES3_EELb0ELb0ELb0ELb0ELb1ELb0ELb1ELb0EEEvNS_16Flash_fwd_paramsE)
        /*0938*/ 	.word	0x00000000


	//----- nvinfo : EIATTR_MIN_STACK_SIZE
	.align		4
.L_404:
        /*093c*/ 	.byte	0x04, 0x12
        /*093e*/ 	.short	(.L_406 - .L_405)
	.align		4
.L_405:
        /*0940*/ 	.word	index@(_ZN5flash24flash_fwd_splitkv_kernelI23Flash_fwd_kernel_traitsILi192ELi64ELi64ELi4ELb0ELb0EN7cutlass10bfloat16_tE19Flash_kernel_traitsILi192ELi64ELi64ELi4ES3_EELb0ELb0ELb0ELb0ELb1ELb1ELb1ELb0EEEvNS_16Flash_fwd_paramsE)
        /*0944*/ 	.word	0x00000000


	//----- nvinfo : EIATTR_MIN_STACK_SIZE
	.align		4
.L_406:
        /*0948*/ 	.byte	0x04, 0x12
        /*094a*/ 	.short	(.L_408 - .L_407)
	.align		4
.L_407:
        /*094c*/ 	.word	index@(_ZN5flash24flash_fwd_splitkv_kernelI23Flash_fwd_kernel_traitsILi192ELi64ELi64ELi4ELb0ELb0EN7cutlass10bfloat16_tE19Flash_kernel_traitsILi192ELi64ELi64ELi4ES3_EELb0ELb0ELb1ELb0ELb0ELb0ELb1ELb0EEEvNS_16Flash_fwd_paramsE)
        /*0950*/ 	.word	0x00000000


	//----- nvinfo : EIATTR_MIN_STACK_SIZE
	.align		4
.L_408:
        /*0954*/ 	.byte	0x04, 0x12
        /*0956*/ 	.short	(.L_410 - .L_409)
	.align		4
.L_409:
        /*0958*/ 	.word	index@(_ZN5flash24flash_fwd_splitkv_kernelI23Flash_fwd_kernel_traitsILi192ELi64ELi64ELi4ELb0ELb0EN7cutlass10bfloat16_tE19Flash_kernel_traitsILi192ELi64ELi64ELi4ES3_EELb0ELb0ELb1ELb0ELb0ELb1ELb1ELb0EEEvNS_16Flash_fwd_paramsE)
        /*095c*/ 	.word	0x00000000


	//----- nvinfo : EIATTR_MIN_STACK_SIZE
	.align		4
.L_410:
        /*0960*/ 	.byte	0x04, 0x12
        /*0962*/ 	.short	(.L_412 - .L_411)
	.align		4
.L_411:
        /*0964*/ 	.word	index@(_ZN5flash24flash_fwd_splitkv_kernelI23Flash_fwd_kernel_traitsILi192ELi64ELi64ELi4ELb0ELb0EN7cutlass10bfloat16_tE19Flash_kernel_traitsILi192ELi64ELi64ELi4ES3_EELb0ELb0ELb0ELb0ELb1ELb0ELb1ELb1EEEvNS_16Flash_fwd_paramsE)
        /*0968*/ 	.word	0x00000000


	//----- nvinfo : EIATTR_MIN_STACK_SIZE
	.align		4
.L_412:
        /*096c*/ 	.byte	0x04, 0x12
        /*096e*/ 	.short	(.L_414 - .L_413)
	.align		4
.L_413:
        /*0970*/ 	.word	index@(_ZN5flash24flash_fwd_splitkv_kernelI23Flash_fwd_kernel_traitsILi192ELi64ELi64ELi4ELb0ELb0EN7cutlass10bfloat16_tE19Flash_kernel_traitsILi192ELi64ELi64ELi4ES3_EELb0ELb0ELb0ELb0ELb1ELb1ELb1ELb1EEEvNS_16Flash_fwd_paramsE)
        /*0974*/ 	.word	0x00000000


	//----- nvinfo : EIATTR_MIN_STACK_SIZE
	.align		4
.L_414:
        /*0978*/ 	.byte	0x04, 0x12
        /*097a*/ 	.short	(.L_416 - .L_415)
	.align		4
.L_415:
        /*097c*/ 	.word	index@(_ZN5flash24flash_fwd_splitkv_kernelI23Flash_fwd_kernel_traitsILi192ELi64ELi64ELi4ELb0ELb0EN7cutlass10bfloat16_tE19Flash_kernel_traitsILi192ELi64ELi64ELi4ES3_EELb0ELb0ELb1ELb0ELb0ELb0ELb1ELb1EEEvNS_16Flash_fwd_paramsE)
        /*0980*/ 	.word	0x00000000


	//----- nvinfo : EIATTR_MIN_STACK_SIZE
	.align		4
.L_416:
        /*0984*/ 	.byte	0x04, 0x12
        /*0986*/ 	.short	(.L_418 - .L_417)
	.align		4
.L_417:
        /*0988*/ 	.word	index@(_ZN5flash24flash_fwd_splitkv_kernelI23Flash_fwd_kernel_traitsILi192ELi64ELi64ELi4ELb0ELb0EN7cutlass10bfloat16_tE19Flash_kernel_traitsILi192ELi64ELi64ELi4ES3_EELb0ELb0ELb1ELb0ELb0ELb1ELb1ELb1EEEvNS_16Flash_fwd_paramsE)
        /*098c*/ 	.word	0x00000000


	//----- nvinfo : EIATTR_MIN_STACK_SIZE
	.align		4
.L_418:
        /*0990*/ 	.byte	0x04, 0x12
        /*0992*/ 	.short	(.L_420 - .L_419)
	.align		4
.L_419:
        /*0994*/ 	.word	index@(_ZN5flash24flash_fwd_splitkv_kernelI23Flash_fwd_kernel_traitsILi192ELi64ELi64ELi4ELb0ELb0EN7cutlass10bfloat16_tE19Flash_kernel_traitsILi192ELi64ELi64ELi4ES3_EELb0ELb1ELb0ELb0ELb1ELb0ELb0ELb0EEEvNS_16Flash_fwd_paramsE)
        /*0998*/ 	.word	0x00000000


	//----- nvinfo : EIATTR_MIN_STACK_SIZE
	.align		4
.L_420:
        /*099c*/ 	.byte	0x04, 0x12
        /*099e*/ 	.short	(.L_422 - .L_421)
	.align		4
.L_421:
        /*09a0*/ 	.word	index@(_ZN5flash24flash_fwd_splitkv_kernelI23Flash_fwd_kernel_traitsILi192ELi64ELi64ELi4ELb0ELb0EN7cutlass10bfloat16_tE19Flash_kernel_traitsILi192ELi64ELi64ELi4ES3_EELb0ELb1ELb0ELb0ELb1ELb1ELb0ELb0EEEvNS_16Flash_fwd_paramsE)
        /*09a4*/ 	.word	0x00000000


	//----- nvinfo : EIATTR_MIN_STACK_SIZE
	.align		4
.L_422:
        /*09a8*/ 	.byte	0x04, 0x12
        /*09aa*/ 	.short	(.L_424 - .L_423)
	.align		4
.L_423:
        /*09ac*/ 	.word	index@(_ZN5flash24flash_fwd_splitkv_kernelI23Flash_fwd_kernel_traitsILi192ELi64ELi64ELi4ELb0ELb0EN7cutlass10bfloat16_tE19Flash_kernel_traitsILi192ELi64ELi64ELi4ES3_EELb0ELb1ELb1ELb0ELb0ELb0ELb0ELb0EEEvNS_16Flash_fwd_paramsE)
        /*09b0*/ 	.word	0x00000000


	//----- nvinfo : EIATTR_MIN_STACK_SIZE
	.align		4
.L_424:
        /*09b4*/ 	.byte	0x04, 0x12
        /*09b6*/ 	.short	(.L_426 - .L_425)
	.align		4
.L_425:
        /*09b8*/ 	.word	index@(_ZN5flash24flash_fwd_splitkv_kernelI23Flash_fwd_kernel_traitsILi192ELi64ELi64ELi4ELb0ELb0EN7cutlass10bfloat16_tE19Flash_kernel_traitsILi192ELi64ELi64ELi4ES3_EELb0ELb1ELb1ELb0ELb0ELb1ELb0ELb0EEEvNS_16Flash_fwd_paramsE)
        /*09bc*/ 	.word	0x00000000


	//----- nvinfo : EIATTR_MIN_STACK_SIZE
	.align		4
.L_426:
        /*09c0*/ 	.byte	0x04, 0x12
        /*09c2*/ 	.short	(.L_428 - .L_427)
	.align		4
.L_427:
        /*09c4*/ 	.word	index@(_ZN5flash24flash_fwd_splitkv_kernelI23Flash_fwd_kernel_traitsILi192ELi64ELi64ELi4ELb0ELb0EN7cutlass10bfloat16_tE19Flash_kernel_traitsILi192ELi64ELi64ELi4ES3_EELb0ELb1ELb0ELb0ELb1ELb0ELb0ELb1EEEvNS_16Flash_fwd_paramsE)
        /*09c8*/ 	.word	0x00000000


	//----- nvinfo : EIATTR_MIN_STACK_SIZE
	.align		4
.L_428:
        /*09cc*/ 	.byte	0x04, 0x12
        /*09ce*/ 	.short	(.L_430 - .L_429)
	.align		4
.L_429:
        /*09d0*/ 	.word	index@(_ZN5flash24flash_fwd_splitkv_kernelI23Flash_fwd_kernel_traitsILi192ELi64ELi64ELi4ELb0ELb0EN7cutlass10bfloat16_tE19Flash_kernel_traitsILi192ELi64ELi64ELi4ES3_EELb0ELb1ELb0ELb0ELb1ELb1ELb0ELb1EEEvNS_16Flash_fwd_paramsE)
        /*09d4*/ 	.word	0x00000000


	//----- nvinfo : EIATTR_MIN_STACK_SIZE
	.align		4
.L_430:
        /*09d8*/ 	.byte	0x04, 0x12
        /*09da*/ 	.short	(.L_432 - .L_431)
	.align		4
.L_431:
        /*09dc*/ 	.word	index@(_ZN5flash24flash_fwd_splitkv_kernelI23Flash_fwd_kernel_traitsILi192ELi64ELi64ELi4ELb0ELb0EN7cutlass10bfloat16_tE19Flash_kernel_traitsILi192ELi64ELi64ELi4ES3_EELb0ELb1ELb1ELb0ELb0ELb0ELb0ELb1EEEvNS_16Flash_fwd_paramsE)
        /*09e0*/ 	.word	0x00000000


	//----- nvinfo : EIATTR_MIN_STACK_SIZE
	.align		4
.L_432:
        /*09e4*/ 	.byte	0x04, 0x12
        /*09e6*/ 	.short	(.L_434 - .L_433)
	.align		4
.L_433:
        /*09e8*/ 	.word	index@(_ZN5flash24flash_fwd_splitkv_kernelI23Flash_fwd_kernel_traitsILi192ELi64ELi64ELi4ELb0ELb0EN7cutlass10bfloat16_tE19Flash_kernel_traitsILi192ELi64ELi64ELi4ES3_EELb0ELb1ELb1ELb0ELb0ELb1ELb0ELb1EEEvNS_16Flash_fwd_paramsE)
        /*09ec*/ 	.word	0x00000000


	//----- nvinfo : EIATTR_MIN_STACK_SIZE
	.align		4
.L_434:
        /*09f0*/ 	.byte	0x04, 0x12
        /*09f2*/ 	.short	(.L_436 - .L_435)
	.align		4
.L_435:
        /*09f4*/ 	.word	index@(_ZN5flash24flash_fwd_splitkv_kernelI23Flash_fwd_kernel_traitsILi192ELi64ELi64ELi4ELb0ELb0EN7cutlass10bfloat16_tE19Flash_kernel_traitsILi192ELi64ELi64ELi4ES3_EELb0ELb1ELb0ELb0ELb1ELb0ELb1ELb0EEEvNS_16Flash_fwd_paramsE)
        /*09f8*/ 	.word	0x00000000


	//----- nvinfo : EIATTR_MIN_STACK_SIZE
	.align		4
.L_436:
        /*09fc*/ 	.byte	0x04, 0x12
        /*09fe*/ 	.short	(.L_438 - .L_437)
	.align		4
.L_437:
        /*0a00*/ 	.word	index@(_ZN5flash24flash_fwd_splitkv_kernelI23Flash_fwd_kernel_traitsILi192ELi64ELi64ELi4ELb0ELb0EN7cutlass10bfloat16_tE19Flash_kernel_traitsILi192ELi64ELi64ELi4ES3_EELb0ELb1ELb0ELb0ELb1ELb1ELb1ELb0EEEvNS_16Flash_fwd_paramsE)
        /*0a04*/ 	.word	0x00000000


	//----- nvinfo : EIATTR_MIN_STACK_SIZE
	.align		4
.L_438:
        /*0a08*/ 	.byte	0x04, 0x12
        /*0a0a*/ 	.short	(.L_440 - .L_439)
	.align		4
.L_439:
        /*0a0c*/ 	.word	index@(_ZN5flash24flash_fwd_splitkv_kernelI23Flash_fwd_kernel_traitsILi192ELi64ELi64ELi4ELb0ELb0EN7cutlass10bfloat16_tE19Flash_kernel_traitsILi192ELi64ELi64ELi4ES3_EELb0ELb1ELb1ELb0ELb0ELb0ELb1ELb0EEEvNS_16Flash_fwd_paramsE)
        /*0a10*/ 	.word	0x00000000


	//----- nvinfo : EIATTR_MIN_STACK_SIZE
	.align		4
.L_440:
        /*0a14*/ 	.byte	0x04, 0x12
        /*0a16*/ 	.short	(.L_442 - .L_441)
	.align		4
.L_441:
        /*0a18*/ 	.word	index@(_ZN5flash24flash_fwd_splitkv_kernelI23Flash_fwd_kernel_traitsILi192ELi64ELi64ELi4ELb0ELb0EN7cutlass10bfloat16_tE19Flash_kernel_traitsILi192ELi64ELi64ELi4ES3_EELb0ELb1ELb1ELb0ELb0ELb1ELb1ELb0EEEvNS_16Flash_fwd_paramsE)
        /*0a1c*/ 	.word	0x00000000


	//----- nvinfo : EIATTR_MIN_STACK_SIZE
	.align		4
.L_442:
        /*0a20*/ 	.byte	0x04, 0x12
        /*0a22*/ 	.short	(.L_444 - .L_443)
	.align		4
.L_443:
        /*0a24*/ 	.word	index@(_ZN5flash24flash_fwd_splitkv_kernelI23Flash_fwd_kernel_traitsILi192ELi64ELi64ELi4ELb0ELb0EN7cutlass10bfloat16_tE19Flash_kernel_traitsILi192ELi64ELi64ELi4ES3_EELb0ELb1ELb0ELb0ELb1ELb0ELb1ELb1EEEvNS_16Flash_fwd_paramsE)
        /*0a28*/ 	.word	0x00000000


	//----- nvinfo : EIATTR_MIN_STACK_SIZE
	.align		4
.L_444:
        /*0a2c*/ 	.byte	0x04, 0x12
        /*0a2e*/ 	.short	(.L_446 - .L_445)
	.align		4
.L_445:
        /*0a30*/ 	.word	index@(_ZN5flash24flash_fwd_splitkv_kernelI23Flash_fwd_kernel_traitsILi192ELi64ELi64ELi4ELb0ELb0EN7cutlass10bfloat16_tE19Flash_kernel_traitsILi192ELi64ELi64ELi4ES3_EELb0ELb1ELb0ELb0ELb1ELb1ELb1ELb1EEEvNS_16Flash_fwd_paramsE)
        /*0a34*/ 	.word	0x00000000


	//----- nvinfo : EIATTR_MIN_STACK_SIZE
	.align		4
.L_446:
        /*0a38*/ 	.byte	0x04, 0x12
        /*0a3a*/ 	.short	(.L_448 - .L_447)
	.align		4
.L_447:
        /*0a3c*/ 	.word	index@(_ZN5flash24flash_fwd_splitkv_kernelI23Flash_fwd_kernel_traitsILi192ELi64ELi64ELi4ELb0ELb0EN7cutlass10bfloat16_tE19Flash_kernel_traitsILi192ELi64ELi64ELi4ES3_EELb0ELb1ELb1ELb0ELb0ELb0ELb1ELb1EEEvNS_16Flash_fwd_paramsE)
        /*0a40*/ 	.word	0x00000000


	//----- nvinfo : EIATTR_MIN_STACK_SIZE
	.align		4
.L_448:
        /*0a44*/ 	.byte	0x04, 0x12
        /*0a46*/ 	.short	(.L_450 - .L_449)
	.align		4
.L_449:
        /*0a48*/ 	.word	index@(_ZN5flash24flash_fwd_splitkv_kernelI23Flash_fwd_kernel_traitsILi192ELi64ELi64ELi4ELb0ELb0EN7cutlass10bfloat16_tE19Flash_kernel_traitsILi192ELi64ELi64ELi4ES3_EELb0ELb1ELb1ELb0ELb0ELb1ELb1ELb1EEEvNS_16Flash_fwd_paramsE)
        /*0a4c*/ 	.word	0x00000000
.L_450:


//--------------------- .nv.compat                --------------------------
	.section	.nv.compat,"",@"SHT_CUDA_COMPAT_INFO"
	.align	4
        /*0000*/ 	.byte	0x02, 0x09, 0x01, 0x00, 0x02, 0x02, 0x01, 0x00, 0x02, 0x05, 0x05, 0x00, 0x03, 0x07, 0x01, 0x01
        /*0010*/ 	.byte	0x02, 0x03, 0x00, 0x00, 0x02, 0x06, 0x01, 0x00, 0x04, 0x0b, 0x08, 0x00, 0x00, 0x00, 0x00, 0x00
        /*0020*/ 	.byte	0x00, 0x00, 0x00, 0x00


//--------------------- .nv.info._ZN5flash32flash_fwd_splitkv_combine_kernelI23Flash_fwd_kernel_traitsILi192ELi64ELi64ELi4ELb0ELb0EN7cutlass10bfloat16_tE19Flash_kernel_traitsILi192ELi64ELi64ELi4ES3_EELi8ELi7ELb0EEEvNS_16Flash_fwd_paramsE --------------------------
	.section	.nv.info._ZN5flash32flash_fwd_splitkv_combine_kernelI23Flash_fwd_kernel_traitsILi192ELi64ELi64ELi4ELb0ELb0EN7cutlass10bfloat16_tE19Flash_kernel_traitsILi192ELi64ELi64ELi4ES3_EELi8ELi7ELb0EEEvNS_16Flash_fwd_paramsE,"",@"SHT_CUDA_INFO"
	.sectionflags	@""
	.align	4


	//----- nvinfo : EIATTR_CUDA_API_VERSION
	.align		4
        /*0000*/ 	.byte	0x04, 0x37
        /*0002*/ 	.short	(.L_452 - .L_451)
.L_451:
        /*0004*/ 	.word	0x00000082


	//----- nvinfo : EIATTR_KPARAM_INFO
	.align		4
.L_452:
        /*0008*/ 	.byte	0x04, 0x17
        /*000a*/ 	.short	(.L_454 - .L_453)
.L_453:
        /*000c*/ 	.word	0x00000000
        /*0010*/ 	.short	0x0000
        /*0012*/ 	.short	0x0000
        /*0014*/ 	.byte	0x00, 0xf0, 0x41, 0x07


	//----- nvinfo : EIATTR_SPARSE_MMA_MASK
	.align		4
.L_454:
        /*0018*/ 	.byte	0x03, 0x50
        /*001a*/ 	.short	0x0000


	//----- nvinfo : EIATTR_MAXREG_COUNT
	.align		4
        /*001c*/ 	.byte	0x03, 0x1b
        /*001e*/ 	.short	0x00ff


	//----- nvinfo : EIATTR_NUM_BARRIERS
	.align		4
        /*0020*/ 	.byte	0x02, 0x4c
        /*0022*/ 	.byte	0x01
	.zero		1


	//----- nvinfo : EIATTR_MERCURY_ISA_VERSION
	.align		4
        /*0024*/ 	.byte	0x03, 0x5f
        /*0026*/ 	.short	0x0101


	//----- nvinfo : EIATTR_COOP_GROUP_MASK_REGIDS
	.align		4
        /*0028*/ 	.byte	0x04, 0x29
        /*002a*/ 	.short	(.L_456 - .L_455)


	//   ....[0]....
.L_455:
        /*002c*/ 	.word	0xffffffff


	//   ....[1]....
        /*0030*/ 	.word	0xffffffff


	//   ....[2]....
        /*0034*/ 	.word	0xffffffff


	//   ....[3]....
        /*0038*/ 	.word	0xffffffff


	//   ....[4]....
        /*003c*/ 	.word	0xffffffff


	//   ....[5]....
        /*0040*/ 	.word	0xffffffff


	//   ....[6]....
        /*0044*/ 	.word	0xffffffff


	//   ....[7]....
        /*0048*/ 	.word	0xffffffff


	//----- nvinfo : EIATTR_COOP_GROUP_INSTR_OFFSETS
	.align		4
.L_456:
        /*004c*/ 	.byte	0x04, 0x28
        /*004e*/ 	.short	(.L_458 - .L_457)


	//   ....[0]....
.L_457:
        /*0050*/ 	.word	0x00002020


	//   ....[1]....
        /*0054*/ 	.word	0x00002040


	//   ....[2]....
        /*0058*/ 	.word	0x00002060


	//   ....[3]....
        /*005c*/ 	.word	0x00002080


	//   ....[4]....
        /*0060*/ 	.word	0x00002310


	//   ....[5]....
        /*0064*/ 	.word	0x000023a0


	//   ....[6]....
        /*0068*/ 	.word	0x00002480


	//   ....[7]....
        /*006c*/ 	.word	0x00002560


	//----- nvinfo : EIATTR_EXIT_INSTR_OFFSETS
	.align		4
.L_458:
        /*0070*/ 	.byte	0x04, 0x1c
        /*0072*/ 	.short	(.L_460 - .L_459)


	//   ....[0]....
.L_459:
        /*0074*/ 	.word	0x00004c80


	//   ....[1]....
        /*0078*/ 	.word	0x000052a0


	//   ....[2]....
        /*007c*/ 	.word	0x00005330


	//----- nvinfo : EIATTR_CRS_STACK_SIZE
	.align		4
.L_460:
        /*0080*/ 	.byte	0x04, 0x1e
        /*0082*/ 	.short	(.L_462 - .L_461)
.L_461:
        /*0084*/ 	.word	0x00000000


	//----- nvinfo : EIATTR_CBANK_PARAM_SIZE
	.align		4
.L_462:
        /*0088*/ 	.byte	0x03, 0x19
        /*008a*/ 	.short	0x01d0


	//----- nvinfo : EIATTR_PARAM_CBANK
	.align		4
        /*008c*/ 	.byte	0x04, 0x0a
        /*008e*/ 	.short	(.L_464 - .L_463)
	.align		4
.L_463:
        /*0090*/ 	.word	index@(.nv.constant0._ZN5flash32flash_fwd_splitkv_combine_kernelI23Flash_fwd_kernel_traitsILi192ELi64ELi64ELi4ELb0ELb0EN7cutlass10bfloat16_tE19Flash_kernel_traitsILi192ELi64ELi64ELi4ES3_EELi8ELi7ELb0EEEvNS_16Flash_fwd_paramsE)
        /*0094*/ 	.short	0x0210
        /*0096*/ 	.short	0x01d0


	//----- nvinfo : EIATTR_SW_WAR
	.align		4
.L_464:
        /*0098*/ 	.byte	0x04, 0x36
        /*009a*/ 	.short	(.L_466 - .L_465)
.L_465:
        /*009c*/ 	.word	0x00000008
.L_466:


//--------------------- .nv.info._ZN5flash32flash_fwd_splitkv_combine_kernelI23Flash_fwd_kernel_traitsILi192ELi64ELi64ELi4ELb0ELb0EN7cutlass10bfloat16_tE19Flash_kernel_traitsILi192ELi64ELi64ELi4ES3_EELi8ELi6ELb0EEEvNS_16Flash_fwd_paramsE --------------------------
	.section	.nv.info._ZN5flash32flash_fwd_splitkv_combine_kernelI23Flash_fwd_kernel_traitsILi192ELi64ELi64ELi4ELb0ELb0EN7cutlass10bfloat16_tE19Flash_kernel_traitsILi192ELi64ELi64ELi4ES3_EELi8ELi6ELb0EEEvNS_16Flash_fwd_paramsE,"",@"SHT_CUDA_INFO"
	.sectionflags	@""
	.align	4


	//----- nvinfo : EIATTR_CUDA_API_VERSION
	.align		4
        /*0000*/ 	.byte	0x04, 0x37
        /*0002*/ 	.short	(.L_468 - .L_467)
.L_467:
        /*0004*/ 	.word	0x00000082


	//----- nvinfo : EIATTR_KPARAM_INFO
	.align		4
.L_468:
        /*0008*/ 	.byte	0x04, 0x17
        /*000a*/ 	.short	(.L_470 - .L_469)
.L_469:
        /*000c*/ 	.word	0x00000000
        /*0010*/ 	.short	0x0000
        /*0012*/ 	.short	0x0000
        /*0014*/ 	.byte	0x00, 0xf0, 0x41, 0x07


	//----- nvinfo : EIATTR_SPARSE_MMA_MASK
	.align		4
.L_470:
        /*0018*/ 	.byte	0x03, 0x50
        /*001a*/ 	.short	0x0000


	//----- nvinfo : EIATTR_MAXREG_COUNT
	.align		4
        /*001c*/ 	.byte	0x03, 0x1b
        /*001e*/ 	.short	0x00ff


	//----- nvinfo : EIATTR_NUM_BARRIERS
	.align		4
        /*0020*/ 	.byte	0x02, 0x4c
        /*0022*/ 	.byte	0x01
	.zero		1


	//----- nvinfo : EIATTR_MERCURY_ISA_VERSION
	.align		4
        /*0024*/ 	.byte	0x03, 0x5f
        /*0026*/ 	.short	0x0101


	//----- nvinfo : EIATTR_COOP_GROUP_MASK_REGIDS
	.align		4
        /*0028*/ 	.byte	0x04, 0x29
        /*002a*/ 	.short	(.L_472 - .L_471)


	//   ....[0]....
.L_471:
        /*002c*/ 	.word	0xffffffff


	//   ....[1]....
        /*0030*/ 	.word	0xffffffff


	//   ....[2]....
        /*0034*/ 	.word	0xffffffff


	//   ....[3]....
        /*0038*/ 	.word	0xffffffff


	//   ....[4]....
        /*003c*/ 	.word	0xffffffff


	//   ....[5]....
        /*0040*/ 	.word	0xffffffff


	//   ....[6]....
        /*0044*/ 	.word	0xffffffff


	//   ....[7]....
        /*0048*/ 	.word	0xffffffff


	//----- nvinfo : EIATTR_COOP_GROUP_INSTR_OFFSETS
	.align		4
.L_472:
        /*004c*/ 	.byte	0x04, 0x28
        /*004e*/ 	.short	(.L_474 - .L_473)


	//   ....[0]....
.L_473:
        /*0050*/ 	.word	0x00001ba0


	//   ....[1]....
        /*0054*/ 	.word	0x00001bc0


	//   ....[2]....
        /*0058*/ 	.word	0x00001be0


	//   ....[3]....
        /*005c*/ 	.word	0x00001c00


	//   ....[4]....
        /*0060*/ 	.word	0x00001da0


	//   ....[5]....
        /*0064*/ 	.word	0x00001e30


	//   ....[6]....
        /*0068*/ 	.word	0x00001f00


	//   ....[7]....
        /*006c*/ 	.word	0x00001ff0


	//----- nvinfo : EIATTR_EXIT_INSTR_OFFSETS
	.align		4
.L_474:
        /*0070*/ 	.byte	0x04, 0x1c
        /*0072*/ 	.short	(.L_476 - .L_475)


	//   ....[0]....
.L_475:
        /*0074*/ 	.word	0x00004560


	//   ....[1]....
        /*0078*/ 	.word	0x00004b80


	//   ....[2]....
        /*007c*/ 	.word	0x00004c10


	//----- nvinfo : EIATTR_CRS_STACK_SIZE
	.align		4
.L_476:
        /*0080*/ 	.byte	0x04, 0x1e
        /*0082*/ 	.short	(.L_478 - .L_477)
.L_477:
        /*0084*/ 	.word	0x00000000


	//----- nvinfo : EIATTR_CBANK_PARAM_SIZE
	.align		4
.L_478:
        /*0088*/ 	.byte	0x03, 0x19
        /*008a*/ 	.short	0x01d0


	//----- nvinfo : EIATTR_PARAM_CBANK
	.align		4
        /*008c*/ 	.byte	0x04, 0x0a
        /*008e*/ 	.short	(.L_480 - .L_479)
	.align		4
.L_479:
        /*0090*/ 	.word	index@(.nv.constant0._ZN5flash32flash_fwd_splitkv_combine_kernelI23Flash_fwd_kernel_traitsILi192ELi64ELi64ELi4ELb0ELb0EN7cutlass10bfloat16_tE19Flash_kernel_traitsILi192ELi64ELi64ELi4ES3_EELi8ELi6ELb0EEEvNS_16Flash_fwd_paramsE)
        /*0094*/ 	.short	0x0210
        /*0096*/ 	.short	0x01d0


	//----- nvinfo : EIATTR_SW_WAR
	.align		4
.L_480:
        /*0098*/ 	.byte	0x04, 0x36
        /*009a*/ 	.short	(.L_482 - .L_481)
.L_481:
        /*009c*/ 	.word	0x00000008
.L_482:


//--------------------- .nv.info._ZN5flash32flash_fwd_splitkv_combine_kernelI23Flash_fwd_kernel_traitsILi192ELi64ELi64ELi4ELb0ELb0EN7cutlass10bfloat16_tE19Flash_kernel_traitsILi192ELi64ELi64ELi4ES3_EELi8ELi5ELb0EEEvNS_16Flash_fwd_paramsE --------------------------
	.section	.nv.info._ZN5flash32flash_fwd_splitkv_combine_kernelI23Flash_fwd_kernel_traitsILi192ELi64ELi64ELi4ELb0ELb0EN7cutlass10bfloat16_tE19Flash_kernel_traitsILi192ELi64ELi64ELi4ES3_EELi8ELi5ELb0EEEvNS_16Flash_fwd_paramsE,"",@"SHT_CUDA_INFO"
	.sectionflags	@""
	.align	4


	//----- nvinfo : EIATTR_CUDA_API_VERSION
	.align		4
        /*0000*/ 	.byte	0x04, 0x37
        /*0002*/ 	.short	(.L_484 - .L_483)
.L_483:
        /*0004*/ 	.word	0x00000082


	//----- nvinfo : EIATTR_KPARAM_INFO
	.align		4
.L_484:
        /*0008*/ 	.byte	0x04, 0x17
        /*000a*/ 	.short	(.L_486 - .L_485)
.L_485:
        /*000c*/ 	.word	0x00000000
        /*0010*/ 	.short	0x0000
        /*0012*/ 	.short	0x0000
        /*0014*/ 	.byte	0x00, 0xf0, 0x41, 0x07


	//----- nvinfo : EIATTR_SPARSE_MMA_MASK
	.align		4
.L_486:
        /*0018*/ 	.byte	0x03, 0x50
        /*001a*/ 	.short	0x0000


	//----- nvinfo : EIATTR_MAXREG_COUNT
	.align		4
        /*001c*/ 	.byte	0x03, 0x1b
        /*001e*/ 	.short	0x00ff


	//----- nvinfo : EIATTR_NUM_BARRIERS
	.align		4
        /*0020*/ 	.byte	0x02, 0x4c
        /*0022*/ 	.byte	0x01
	.zero		1


	//----- nvinfo : EIATTR_MERCURY_ISA_VERSION
	.align		4
        /*0024*/ 	.byte	0x03, 0x5f
        /*0026*/ 	.short	0x0101


	//----- nvinfo : EIATTR_COOP_GROUP_MASK_REGIDS
	.align		4
        /*0028*/ 	.byte	0x04, 0x29
        /*002a*/ 	.short	(.L_488 - .L_487)


	//   ....[0]....
.L_487:
        /*002c*/ 	.word	0xffffffff


	//   ....[1]....
        /*0030*/ 	.word	0xffffffff


	//   ....[2]....
        /*0034*/ 	.word	0xffffffff


	//   ....[3]....
        /*0038*/ 	.word	0xffffffff


	//   ....[4]....
        /*003c*/ 	.word	0xffffffff


	//   ....[5]....
        /*0040*/ 	.word	0xffffffff


	//   ....[6]....
        /*0044*/ 	.word	0xffffffff


	//   ....[7]....
        /*0048*/ 	.word	0xffffffff


	//----- nvinfo : EIATTR_COOP_GROUP_INSTR_OFFSETS
	.align		4
.L_488:
        /*004c*/ 	.byte	0x04, 0x28
        /*004e*/ 	.short	(.L_490 - .L_489)


	//   ....[0]....
.L_489:
        /*0050*/ 	.word	0x000016f0


	//   ....[1]....
        /*0054*/ 	.word	0x00001710


	//   ....[2]....
        /*0058*/ 	.word	0x00001750


	//   ....[3]....
        /*005c*/ 	.word	0x000017c0


	//   ....[4]....
        /*0060*/ 	.word	0x000019a0


	//   ....[5]....
        /*0064*/ 	.word	0x00001a00


	//   ....[6]....
        /*0068*/ 	.word	0x00001aa0


	//   ....[7]....
        /*006c*/ 	.word	0x00001bf0


	//----- nvinfo : EIATTR_EXIT_INSTR_OFFSETS
	.align		4
.L_490:
        /*0070*/ 	.byte	0x04, 0x1c
        /*0072*/ 	.short	(.L_492 - .L_491)


	//   ....[0]....
.L_491:
        /*0074*/ 	.word	0x000041d0


	//   ....[1]....
        /*0078*/ 	.word	0x000047f0


	//   ....[2]....
        /*007c*/ 	.word	0x00004880


	//----- nvinfo : EIATTR_CRS_STACK_SIZE
	.align		4
.L_492:
        /*0080*/ 	.byte	0x04, 0x1e
        /*0082*/ 	.short	(.L_494 - .L_493)
.L_493:
        /*0084*/ 	.word	0x00000000


	//----- nvinfo : EIATTR_CBANK_PARAM_SIZE
	.align		4
.L_494:
        /*0088*/ 	.byte	0x03, 0x19
        /*008a*/ 	.short	0x01d0


	//----- nvinfo : EIATTR_PARAM_CBANK
	.align		4
        /*008c*/ 	.byte	0x04, 0x0a
        /*008e*/ 	.short	(.L_496 - .L_495)
	.align		4
.L_495:
        /*0090*/ 	.word	index@(.nv.constant0._ZN5flash32flash_fwd_splitkv_combine_kernelI23Flash_fwd_kernel_traitsILi192ELi64ELi64ELi4ELb0ELb0EN7cutlass10bfloat16_tE19Flash_kernel_traitsILi192ELi64ELi64ELi4ES3_EELi8ELi5ELb0EEEvNS_16Flash_fwd_paramsE)
        /*0094*/ 	.short	0x0210
        /*0096*/ 	.short	0x01d0


	//----- nvinfo : EIATTR_SW_WAR
	.align		4
.L_496:
        /*0098*/ 	.byte	0x04, 0x36
        /*009a*/ 	.short	(.L_498 - .L_497)
.L_497:
        /*009c*/ 	.word	0x00000008
.L_498:


//--------------------- .nv.info._ZN5flash32flash_fwd_splitkv_combine_kernelI23Flash_fwd_kernel_traitsILi192ELi64ELi64ELi4ELb0ELb0EN7cutlass10bfloat16_tE19Flash_kernel_traitsILi192ELi64ELi64ELi4ES3_EELi8ELi4ELb0EEEvNS_16Flash_fwd_paramsE --------------------------
	.section	.nv.info._ZN5flash32flash_fwd_splitkv_combine_kernelI23Flash_fwd_kernel_traitsILi192ELi64ELi64ELi4ELb0ELb0EN7cutlass10bfloat16_tE19Flash_kernel_traitsILi192ELi64ELi64ELi4ES3_EELi8ELi4ELb0EEEvNS_16Flash_fwd_paramsE,"",@"SHT_CUDA_INFO"
	.sectionflags	@""
	.align	4


	//----- nvinfo : EIATTR_CUDA_API_VERSION
	.align		4
        /*0000*/ 	.byte	0x04, 0x37
        /*0002*/ 	.short	(.L_500 - .L_499)
.L_499:
        /*0004*/ 	.word	0x00000082


	//----- nvinfo : EIATTR_KPARAM_INFO
	.align		4
.L_500:
        /*0008*/ 	.byte	0x04, 0x17
        /*000a*/ 	.short	(.L_502 - .L_501)
.L_501:
        /*000c*/ 	.word	0x00000000
        /*0010*/ 	.short	0x0000
        /*0012*/ 	.short	0x0000
        /*0014*/ 	.byte	0x00, 0xf0, 0x41, 0x07


	//----- nvinfo : EIATTR_SPARSE_MMA_MASK
	.align		4
.L_502:
        /*0018*/ 	.byte	0x03, 0x50
        /*001a*/ 	.short	0x0000


	//----- nvinfo : EIATTR_MAXREG_COUNT
	.align		4
        /*001c*/ 	.byte	0x03, 0x1b
        /*001e*/ 	.short	0x00ff


	//----- nvinfo : EIATTR_NUM_BARRIERS
	.align		4
        /*0020*/ 	.byte	0x02, 0x4c
        /*0022*/ 	.byte	0x01
	.zero		1


	//----- nvinfo : EIATTR_MERCURY_ISA_VERSION
	.align		4
        /*0024*/ 	.byte	0x03, 0x5f
        /*0026*/ 	.short	0x0101


	//----- nvinfo : EIATTR_COOP_GROUP_MASK_REGIDS
	.align		4
        /*0028*/ 	.byte	0x04, 0x29
        /*002a*/ 	.short	(.L_504 - .L_503)


	//   ....[0]....
.L_503:
        /*002c*/ 	.word	0xffffffff


	//   ....[1]....
        /*0030*/ 	.word	0xffffffff


	//   ....[2]....
        /*0034*/ 	.word	0xffffffff


	//   ....[3]....
        /*0038*/ 	.word	0xffffffff


	//   ....[4]....
        /*003c*/ 	.word	0xffffffff


	//   ....[5]....
        /*0040*/ 	.word	0xffffffff


	//   ....[6]....
        /*0044*/ 	.word	0xffffffff


	//   ....[7]....
        /*0048*/ 	.word	0xffffffff


	//----- nvinfo : EIATTR_COOP_GROUP_INSTR_OFFSETS
	.align		4
.L_504:
        /*004c*/ 	.byte	0x04, 0x28
        /*004e*/ 	.short	(.L_506 - .L_505)


	//   ....[0]....
.L_505:
        /*0050*/ 	.word	0x00001810


	//   ....[1]....
        /*0054*/ 	.word	0x00001870


	//   ....[2]....
        /*0058*/ 	.word	0x000018e0


	//   ....[3]....
        /*005c*/ 	.word	0x00001920


	//   ....[4]....
        /*0060*/ 	.word	0x00001a40


	//   ....[5]....
        /*0064*/ 	.word	0x00001b20


	//   ....[6]....
        /*0068*/ 	.word	0x00001be0


	//   ....[7]....
        /*006c*/ 	.word	0x00001d00


	//----- nvinfo : EIATTR_EXIT_INSTR_OFFSETS
	.align		4
.L_506:
        /*0070*/ 	.byte	0x04, 0x1c
        /*0072*/ 	.short	(.L_508 - .L_507)


	//   ....[0]....
.L_507:
        /*0074*/ 	.word	0x000041b0


	//   ....[1]....
        /*0078*/ 	.word	0x000047d0


	//   ....[2]....
        /*007c*/ 	.word	0x00004860


	//----- nvinfo : EIATTR_CRS_STACK_SIZE
	.align		4
.L_508:
        /*0080*/ 	.byte	0x04, 0x1e
        /*0082*/ 	.short	(.L_510 - .L_509)
.L_509:
        /*0084*/ 	.word	0x00000000


	//----- nvinfo : EIATTR_CBANK_PARAM_SIZE
	.align		4
.L_510:
        /*0088*/ 	.byte	0x03, 0x19
        /*008a*/ 	.short	0x01d0


	//----- nvinfo : EIATTR_PARAM_CBANK
	.align		4
        /*008c*/ 	.byte	0x04, 0x0a
        /*008e*/ 	.short	(.L_512 - .L_511)
	.align		4
.L_511:
        /*0090*/ 	.word	index@(.nv.constant0._ZN5flash32flash_fwd_splitkv_combine_kernelI23Flash_fwd_kernel_traitsILi192ELi64ELi64ELi4ELb0ELb0EN7cutlass10bfloat16_tE19Flash_kernel_traitsILi192ELi64ELi64ELi4ES3_EELi8ELi4ELb0EEEvNS_16Flash_fwd_paramsE)
        /*0094*/ 	.short	0x0210
        /*0096*/ 	.short	0x01d0


	//----- nvinfo : EIATTR_SW_WAR
	.align		4
.L_512:
        /*0098*/ 	.byte	0x04, 0x36
        /*009a*/ 	.short	(.L_514 - .L_513)
.L_513:
        /*009c*/ 	.word	0x00000008
.L_514:


//--------------------- .nv.info._ZN5flash32flash_fwd_splitkv_combine_kernelI23Flash_fwd_kernel_traitsILi192ELi64ELi64ELi4ELb0ELb0EN7cutlass10bfloat16_tE19Flash_kernel_traitsILi192ELi64ELi64ELi4ES3_EELi8ELi3ELb0EEEvNS_16Flash_fwd_paramsE --------------------------
	.section	.nv.info._ZN5flash32flash_fwd_splitkv_combine_kernelI23Flash_fwd_kernel_traitsILi192ELi64ELi64ELi4ELb0ELb0EN7cutlass10bfloat16_tE19Flash_kernel_traitsILi192ELi64ELi64ELi4ES3_EELi8ELi3ELb0EEEvNS_16Flash_fwd_paramsE,"",@"SHT_CUDA_INFO"
	.sectionflags	@""
	.align	4


	//----- nvinfo : EIATTR_CUDA_API_VERSION
	.align		4
        /*0000*/ 	.byte	0x04, 0x37
        /*0002*/ 	.short	(.L_516 - .L_515)
.L_515:
        /*0004*/ 	.word	0x00000082


	//----- nvinfo : EIATTR_KPARAM_INFO
	.align		4
.L_516:
        /*0008*/ 	.byte	0x04, 0x17
        /*000a*/ 	.short	(.L_518 - .L_517)
.L_517:
        /*000c*/ 	.word	0x00000000
        /*0010*/ 	.short	0x0000
        /*0012*/ 	.short	0x0000
        /*0014*/ 	.byte	0x00, 0xf0, 0x41, 0x07


	//----- nvinfo : EIATTR_SPARSE_MMA_MASK
	.align		4
.L_518:
        /*0018*/ 	.byte	0x03, 0x50
        /*001a*/ 	.short	0x0000


	//----- nvinfo : EIATTR_MAXREG_COUNT
	.align		4
        /*001c*/ 	.byte	0x03, 0x1b
        /*001e*/ 	.short	0x00ff


	//----- nvinfo : EIATTR_NUM_BARRIERS
	.align		4
        /*0020*/ 	.byte	0x02, 0x4c
        /*0022*/ 	.byte	0x01
	.zero		1


	//----- nvinfo : EIATTR_MERCURY_ISA_VERSION
	.align		4
        /*0024*/ 	.byte	0x03, 0x5f
        /*0026*/ 	.short	0x0101


	//----- nvinfo : EIATTR_COOP_GROUP_MASK_REGIDS
	.align		4
        /*0028*/ 	.byte	0x04, 0x29
        /*002a*/ 	.short	(.L_520 - .L_519)


	//   ....[0]....
.L_519:
        /*002c*/ 	.word	0xffffffff


	//   ....[1]....
        /*0030*/ 	.word	0xffffffff


	//   ....[2]....
        /*0034*/ 	.word	0xffffffff


	//   ....[3]....
        /*0038*/ 	.word	0xffffffff


	//   ....[4]....
        /*003c*/ 	.word	0xffffffff


	//   ....[5]....
        /*0040*/ 	.word	0xffffffff


	//----- nvinfo : EIATTR_COOP_GROUP_INSTR_OFFSETS
	.align		4
.L_520:
        /*0044*/ 	.byte	0x04, 0x28
        /*0046*/ 	.short	(.L_522 - .L_521)


	//   ....[0]....
.L_521:
        /*0048*/ 	.word	0x00001880


	//   ....[1]....
        /*004c*/ 	.word	0x000018b0


	//   ....[2]....
        /*0050*/ 	.word	0x00001910


	//   ....[3]....
        /*0054*/ 	.word	0x00001a60


	//   ....[4]....
        /*0058*/ 	.word	0x00001ab0


	//   ....[5]....
        /*005c*/ 	.word	0x00001ba0


	//----- nvinfo : EIATTR_EXIT_INSTR_OFFSETS
	.align		4
.L_522:
        /*0060*/ 	.byte	0x04, 0x1c
        /*0062*/ 	.short	(.L_524 - .L_523)


	//   ....[0]....
.L_523:
        /*0064*/ 	.word	0x000040c0


	//   ....[1]....
        /*0068*/ 	.word	0x000046e0


	//   ....[2]....
        /*006c*/ 	.word	0x00004770


	//----- nvinfo : EIATTR_CRS_STACK_SIZE
	.align		4
.L_524:
        /*0070*/ 	.byte	0x04, 0x1e
        /*0072*/ 	.short	(.L_526 - .L_525)
.L_525:
        /*0074*/ 	.word	0x00000000


	//----- nvinfo : EIATTR_CBANK_PARAM_SIZE
	.align		4
.L_526:
        /*0078*/ 	.byte	0x03, 0x19
        /*007a*/ 	.short	0x01d0


	//----- nvinfo : EIATTR_PARAM_CBANK
	.align		4
        /*007c*/ 	.byte	0x04, 0x0a
        /*007e*/ 	.short	(.L_528 - .L_527)
	.align		4
.L_527:
        /*0080*/ 	.word	index@(.nv.constant0._ZN5flash32flash_fwd_splitkv_combine_kernelI23Flash_fwd_kernel_traitsILi192ELi64ELi64ELi4ELb0ELb0EN7cutlass10bfloat16_tE19Flash_kernel_traitsILi192ELi64ELi64ELi4ES3_EELi8ELi3ELb0EEEvNS_16Flash_fwd_paramsE)
        /*0084*/ 	.short	0x0210
        /*0086*/ 	.short	0x01d0


	//----- nvinfo : EIATTR_SW_WAR
	.align		4
.L_528:
        /*0088*/ 	.byte	0x04, 0x36
        /*008a*/ 	.short	(.L_530 - .L_529)
.L_529:
        /*008c*/ 	.word	0x00000008
.L_530:


//--------------------- .nv.info._ZN5flash32flash_fwd_splitkv_combine_kernelI23Flash_fwd_kernel_traitsILi192ELi64ELi64ELi4ELb0ELb0EN7cutlass10bfloat16_tE19Flash_kernel_traitsILi192ELi64ELi64ELi4ES3_EELi8ELi2ELb0EEEvNS_16Flash_fwd_paramsE --------------------------
	.section	.nv.info._ZN5flash32flash_fwd_splitkv_combine_kernelI23Flash_fwd_kernel_traitsILi192ELi64ELi64ELi4ELb0ELb0EN7cutlass10bfloat16_tE19Flash_kernel_traitsILi192ELi64ELi64ELi4ES3_EELi8ELi2ELb0EEEvNS_16Flash_fwd_paramsE,"",@"SHT_CUDA_INFO"
	.sectionflags	@""
	.align	4


	//----- nvinfo : EIATTR_CUDA_API_VERSION
	.align		4
        /*0000*/ 	.byte	0x04, 0x37
        /*0002*/ 	.short	(.L_532 - .L_531)
.L_531:
        /*0004*/ 	.word	0x00000082


	//----- nvinfo : EIATTR_KPARAM_INFO
	.align		4
.L_532:
        /*0008*/ 	.byte	0x04, 0x17
        /*000a*/ 	.short	(.L_534 - .L_533)
.L_533:
        /*000c*/ 	.word	0x00000000
        /*0010*/ 	.short	0x0000
        /*0012*/ 	.short	0x0000
        /*0014*/ 	.byte	0x00, 0xf0, 0x41, 0x07


	//----- nvinfo : EIATTR_SPARSE_MMA_MASK
	.align		4
.L_534:
        /*0018*/ 	.byte	0x03, 0x50
        /*001a*/ 	.short	0x0000


	//----- nvinfo : EIATTR_MAXREG_COUNT
	.align		4
        /*001c*/ 	.byte	0x03, 0x1b
        /*001e*/ 	.short	0x00ff


	//----- nvinfo : EIATTR_NUM_BARRIERS
	.align		4
        /*0020*/ 	.byte	0x02, 0x4c
        /*0022*/ 	.byte	0x01
	.zero		1


	//----- nvinfo : EIATTR_MERCURY_ISA_VERSION
	.align		4
        /*0024*/ 	.byte	0x03, 0x5f
        /*0026*/ 	.short	0x0101


	//----- nvinfo : EIATTR_COOP_GROUP_MASK_REGIDS
	.align		4
        /*0028*/ 	.byte	0x04, 0x29
        /*002a*/ 	.short	(.L_536 - .L_535)


	//   ....[0]....
.L_535:
        /*002c*/ 	.word	0xffffffff


	//   ....[1]....
        /*0030*/ 	.word	0xffffffff


	//   ....[2]....
        /*0034*/ 	.word	0xffffffff


	//   ....[3]....
        /*0038*/ 	.word	0xffffffff


	//----- nvinfo : EIATTR_COOP_GROUP_INSTR_OFFSETS
	.align		4
.L_536:
        /*003c*/ 	.byte	0x04, 0x28
        /*003e*/ 	.short	(.L_538 - .L_537)


	//   ....[0]....
.L_537:
        /*0040*/ 	.word	0x00001800


	//   ....[1]....
        /*0044*/ 	.word	0x00001880


	//   ....[2]....
        /*0048*/ 	.word	0x00001a80


	//   ....[3]....
        /*004c*/ 	.word	0x00001bd0


	//----- nvinfo : EIATTR_EXIT_INSTR_OFFSETS
	.align		4
.L_538:
        /*0050*/ 	.byte	0x04, 0x1c
        /*0052*/ 	.short	(.L_540 - .L_539)


	//   ....[0]....
.L_539:
        /*0054*/ 	.word	0x00004130


	//   ....[1]....
        /*0058*/ 	.word	0x00004750


	//   ....[2]....
        /*005c*/ 	.word	0x000047e0


	//----- nvinfo : EIATTR_CRS_STACK_SIZE
	.align		4
.L_540:
        /*0060*/ 	.byte	0x04, 0x1e
        /*0062*/ 	.short	(.L_542 - .L_541)
.L_541:
        /*0064*/ 	.word	0x00000000


	//----- nvinfo : EIATTR_CBANK_PARAM_SIZE
	.align		4
.L_542:
        /*0068*/ 	.byte	0x03, 0x19
        /*006a*/ 	.short	0x01d0


	//----- nvinfo : EIATTR_PARAM_CBANK
	.align		4
        /*006c*/ 	.byte	0x04, 0x0a
        /*006e*/ 	.short	(.L_544 - .L_543)
	.align		4
.L_543:
        /*0070*/ 	.word	index@(.nv.constant0._ZN5flash32flash_fwd_splitkv_combine_kernelI23Flash_fwd_kernel_traitsILi192ELi64ELi64ELi4ELb0ELb0EN7cutlass10bfloat16_tE19Flash_kernel_traitsILi192ELi64ELi64ELi4ES3_EELi8ELi2ELb0EEEvNS_16Flash_fwd_paramsE)
        /*0074*/ 	.short	0x0210
        /*0076*/ 	.short	0x01d0


	//----- nvinfo : EIATTR_SW_WAR
	.align		4
.L_544:
        /*0078*/ 	.byte	0x04, 0x36
        /*007a*/ 	.short	(.L_546 - .L_545)
.L_545:
        /*007c*/ 	.word	0x00000008
.L_546:


//--------------------- .nv.info._ZN5flash32flash_fwd_splitkv_combine_kernelI23Flash_fwd_kernel_traitsILi192ELi64ELi64ELi4ELb0ELb0EN7cutlass10bfloat16_tE19Flash_kernel_traitsILi192ELi64ELi64ELi4ES3_EELi8ELi1ELb0EEEvNS_16Flash_fwd_paramsE --------------------------
	.section	.nv.info._ZN5flash32flash_fwd_splitkv_combine_kernelI23Flash_fwd_kernel_traitsILi192ELi64ELi64ELi4ELb0ELb0EN7cutlass10bfloat16_tE19Flash_kernel_traitsILi192ELi64ELi64ELi4ES3_EELi8ELi1ELb0EEEvNS_16Flash_fwd_paramsE,"",@"SHT_CUDA_INFO"
	.sectionflags	@""
	.align	4


	//----- nvinfo : EIATTR_CUDA_API_VERSION
	.align		4
        /*0000*/ 	.byte	0x04, 0x37
        /*0002*/ 	.short	(.L_548 - .L_547)
.L_547:
        /*0004*/ 	.word	0x00000082


	//----- nvinfo : EIATTR_KPARAM_INFO
	.align		4
.L_548:
        /*0008*/ 	.byte	0x04, 0x17
        /*000a*/ 	.short	(.L_550 - .L_549)
.L_549:
        /*000c*/ 	.word	0x00000000
        /*0010*/ 	.short	0x0000
        /*0012*/ 	.short	0x0000
        /*0014*/ 	.byte	0x00, 0xf0, 0x41, 0x07


	//----- nvinfo : EIATTR_SPARSE_MMA_MASK
	.align		4
.L_550:
        /*0018*/ 	.byte	0x03, 0x50
        /*001a*/ 	.short	0x0000


	//----- nvinfo : EIATTR_MAXREG_COUNT
	.align		4
        /*001c*/ 	.byte	0x03, 0x1b
        /*001e*/ 	.short	0x00ff


	//----- nvinfo : EIATTR_NUM_BARRIERS
	.align		4
        /*0020*/ 	.byte	0x02, 0x4c
        /*0022*/ 	.byte	0x01
	.zero		1


	//----- nvinfo : EIATTR_MERCURY_ISA_VERSION
	.align		4
        /*0024*/ 	.byte	0x03, 0x5f
        /*0026*/ 	.short	0x0101


	//----- nvinfo : EIATTR_COOP_GROUP_MASK_REGIDS
	.align		4
        /*0028*/ 	.byte	0x04, 0x29
        /*002a*/ 	.short	(.L_552 - .L_551)


	//   ....[0]....
.L_551:
        /*002c*/ 	.word	0xffffffff


	//   ....[1]....
        /*0030*/ 	.word	0xffffffff


	//----- nvinfo : EIATTR_COOP_GROUP_INSTR_OFFSETS
	.align		4
.L_552:
        /*0034*/ 	.byte	0x04, 0x28
        /*0036*/ 	.short	(.L_554 - .L_553)


	//   ....[0]....
.L_553:
        /*0038*/ 	.word	0x00001860


	//   ....[1]....
        /*003c*/ 	.word	0x00001af0


	//----- nvinfo : EIATTR_EXIT_INSTR_OFFSETS
	.align		4
.L_554:
        /*0040*/ 	.byte	0x04, 0x1c
        /*0042*/ 	.short	(.L_556 - .L_555)


	//   ....[0]....
.L_555:
        /*0044*/ 	.word	0x00004110


	//   ....[1]....
        /*0048*/ 	.word	0x00004730


	//   ....[2]....
        /*004c*/ 	.word	0x000047c0


	//----- nvinfo : EIATTR_CRS_STACK_SIZE
	.align		4
.L_556:
        /*0050*/ 	.byte	0x04, 0x1e
        /*0052*/ 	.short	(.L_558 - .L_557)
.L_557:
        /*0054*/ 	.word	0x00000000


	//----- nvinfo : EIATTR_CBANK_PARAM_SIZE
	.align		4
.L_558:
        /*0058*/ 	.byte	0x03, 0x19
        /*005a*/ 	.short	0x01d0


	//----- nvinfo : EIATTR_PARAM_CBANK
	.align		4
        /*005c*/ 	.byte	0x04, 0x0a
        /*005e*/ 	.short	(.L_560 - .L_559)
	.align		4
.L_559:
        /*0060*/ 	.word	index@(.nv.constant0._ZN5flash32flash_fwd_splitkv_combine_kernelI23Flash_fwd_kernel_traitsILi192ELi64ELi64ELi4ELb0ELb0EN7cutlass10bfloat16_tE19Flash_kernel_traitsILi192ELi64ELi64ELi4ES3_EELi8ELi1ELb0EEEvNS_16Flash_fwd_paramsE)
        /*0064*/ 	.short	0x0210
        /*0066*/ 	.short	0x01d0


	//----- nvinfo : EIATTR_SW_WAR
	.align		4
.L_560:
        /*0068*/ 	.byte	0x04, 0x36
        /*006a*/ 	.short	(.L_562 - .L_561)
.L_561:
        /*006c*/ 	.word	0x00000008
.L_562:


//--------------------- .nv.info._ZN5flash32flash_fwd_splitkv_combine_kernelI23Flash_fwd_kernel_traitsILi192ELi64ELi64ELi4ELb0ELb0EN7cutlass10bfloat16_tE19Flash_kernel_traitsILi192ELi64ELi64ELi4ES3_EELi8ELi7ELb1EEEvNS_16Flash_fwd_paramsE --------------------------
	.section	.nv.info._ZN5flash32flash_fwd_splitkv_combine_kernelI23Flash_fwd_kernel_traitsILi192ELi64ELi64ELi4ELb0ELb0EN7cutlass10bfloat16_tE19Flash_kernel_traitsILi192ELi64ELi64ELi4ES3_EELi8ELi7ELb1EEEvNS_16Flash_fwd_paramsE,"",@"SHT_CUDA_INFO"
	.sectionflags	@""
	.align	4


	//----- nvinfo : EIATTR_CUDA_API_VERSION
	.align		4
        /*0000*/ 	.byte	0x04, 0x37
        /*0002*/ 	.short	(.L_564 - .L_563)
.L_563:
        /*0004*/ 	.word	0x00000082


	//----- nvinfo : EIATTR_KPARAM_INFO
	.align		4
.L_564:
        /*0008*/ 	.byte	0x04, 0x17
        /*000a*/ 	.short	(.L_566 - .L_565)
.L_565:
        /*000c*/ 	.word	0x00000000
        /*0010*/ 	.short	0x0000
        /*0012*/ 	.short	0x0000
        /*0014*/ 	.byte	0x00, 0xf0, 0x41, 0x07


	//----- nvinfo : EIATTR_SPARSE_MMA_MASK
	.align		4
.L_566:
        /*0018*/ 	.byte	0x03, 0x50
        /*001a*/ 	.short	0x0000


	//----- nvinfo : EIATTR_MAXREG_COUNT
	.align		4
        /*001c*/ 	.byte	0x03, 0x1b
        /*001e*/ 	.short	0x00ff


	//----- nvinfo : EIATTR_NUM_BARRIERS
	.align		4
        /*0020*/ 	.byte	0x02, 0x4c
        /*0022*/ 	.byte	0x01
	.zero		1


	//----- nvinfo : EIATTR_MERCURY_ISA_VERSION
	.align		4
        /*0024*/ 	.byte	0x03, 0x5f
        /*0026*/ 	.short	0x0101


	//----- nvinfo : EIATTR_COOP_GROUP_MASK_REGIDS
	.align		4
        /*0028*/ 	.byte	0x04, 0x29
        /*002a*/ 	.short	(.L_568 - .L_567)


	//   ....[0]....
.L_567:
        /*002c*/ 	.word	0xffffffff


	//   ....[1]....
        /*0030*/ 	.word	0xffffffff


	//   ....[2]....
        /*0034*/ 	.word	0xffffffff


	//   ....[3]....
        /*0038*/ 	.word	0xffffffff


	//   ....[4]....
        /*003c*/ 	.word	0xffffffff


	//   ....[5]....
        /*0040*/ 	.word	0xffffffff


	//   ....[6]....
        /*0044*/ 	.word	0xffffffff


	//   ....[7]....
        /*0048*/ 	.word	0xffffffff


	//----- nvinfo : EIATTR_COOP_GROUP_INSTR_OFFSETS
	.align		4
.L_568:
        /*004c*/ 	.byte	0x04, 0x28
        /*004e*/ 	.short	(.L_570 - .L_569)


	//   ....[0]....
.L_569:
        /*0050*/ 	.word	0x00002020


	//   ....[1]....
        /*0054*/ 	.word	0x00002040


	//   ....[2]....
        /*0058*/ 	.word	0x00002060


	//   ....[3]....
        /*005c*/ 	.word	0x00002080


	//   ....[4]....
        /*0060*/ 	.word	0x00002310


	//   ....[5]....
        /*0064*/ 	.word	0x000023a0


	//   ....[6]....
        /*0068*/ 	.word	0x00002480


	//   ....[7]....
        /*006c*/ 	.word	0x00002560


	//----- nvinfo : EIATTR_EXIT_INSTR_OFFSETS
	.align		4
.L_570:
        /*0070*/ 	.byte	0x04, 0x1c
        /*0072*/ 	.short	(.L_572 - .L_571)


	//   ....[0]....
.L_571:
        /*0074*/ 	.word	0x00005360


	//   ....[1]....
        /*0078*/ 	.word	0x00005970


	//----- nvinfo : EIATTR_CRS_STACK_SIZE
	.align		4
.L_572:
        /*007c*/ 	.byte	0x04, 0x1e
        /*007e*/ 	.short	(.L_574 - .L_573)
.L_573:
        /*0080*/ 	.word	0x00000000


	//----- nvinfo : EIATTR_CBANK_PARAM_SIZE
	.align		4
.L_574:
        /*0084*/ 	.byte	0x03, 0x19
        /*0086*/ 	.short	0x01d0


	//----- nvinfo : EIATTR_PARAM_CBANK
	.align		4
        /*0088*/ 	.byte	0x04, 0x0a
        /*008a*/ 	.short	(.L_576 - .L_575)
	.align		4
.L_575:
        /*008c*/ 	.word	index@(.nv.constant0._ZN5flash32flash_fwd_splitkv_combine_kernelI23Flash_fwd_kernel_traitsILi192ELi64ELi64ELi4ELb0ELb0EN7cutlass10bfloat16_tE19Flash_kernel_traitsILi192ELi64ELi64ELi4ES3_EELi8ELi7ELb1EEEvNS_16Flash_fwd_paramsE)
        /*0090*/ 	.short	0x0210
        /*0092*/ 	.short	0x01d0


	//----- nvinfo : EIATTR_SW_WAR
	.align		4
.L_576:
        /*0094*/ 	.byte	0x04, 0x36
        /*0096*/ 	.short	(.L_578 - .L_577)
.L_577:
        /*0098*/ 	.word	0x00000008
.L_578:


//--------------------- .nv.info._ZN5flash32flash_fwd_splitkv_combine_kernelI23Flash_fwd_kernel_traitsILi192ELi64ELi64ELi4ELb0ELb0EN7cutlass10bfloat16_tE19Flash_kernel_traitsILi192ELi64ELi64ELi4ES3_EELi8ELi6ELb1EEEvNS_16Flash_fwd_paramsE --------------------------
	.section	.nv.info._ZN5flash32flash_fwd_splitkv_combine_kernelI23Flash_fwd_kernel_traitsILi192ELi64ELi64ELi4ELb0ELb0EN7cutlass10bfloat16_tE19Flash_kernel_traitsILi192ELi64ELi64ELi4ES3_EELi8ELi6ELb1EEEvNS_16Flash_fwd_paramsE,"",@"SHT_CUDA_INFO"
	.sectionflags	@""
	.align	4


	//----- nvinfo : EIATTR_CUDA_API_VERSION
	.align		4
        /*0000*/ 	.byte	0x04, 0x37
        /*0002*/ 	.short	(.L_580 - .L_579)
.L_579:
        /*0004*/ 	.word	0x00000082


	//----- nvinfo : EIATTR_KPARAM_INFO
	.align		4
.L_580:
        /*0008*/ 	.byte	0x04, 0x17
        /*000a*/ 	.short	(.L_582 - .L_581)
.L_581:
        /*000c*/ 	.word	0x00000000
        /*0010*/ 	.short	0x0000
        /*0012*/ 	.short	0x0000
        /*0014*/ 	.byte	0x00, 0xf0, 0x41, 0x07


	//----- nvinfo : EIATTR_SPARSE_MMA_MASK
	.align		4
.L_582:
        /*0018*/ 	.byte	0x03, 0x50
        /*001a*/ 	.short	0x0000


	//----- nvinfo : EIATTR_MAXREG_COUNT
	.align		4
        /*001c*/ 	.byte	0x03, 0x1b
        /*001e*/ 	.short	0x00ff


	//----- nvinfo : EIATTR_NUM_BARRIERS
	.align		4
        /*0020*/ 	.byte	0x02, 0x4c
        /*0022*/ 	.byte	0x01
	.zero		1


	//----- nvinfo : EIATTR_MERCURY_ISA_VERSION
	.align		4
        /*0024*/ 	.byte	0x03, 0x5f
        /*0026*/ 	.short	0x0101


	//----- nvinfo : EIATTR_COOP_GROUP_MASK_REGIDS
	.align		4
        /*0028*/ 	.byte	0x04, 0x29
        /*002a*/ 	.short	(.L_584 - .L_583)


	//   ....[0]....
.L_583:
        /*002c*/ 	.word	0xffffffff


	//   ....[1]....
        /*0030*/ 	.word	0xffffffff


	//   ....[2]....
        /*0034*/ 	.word	0xffffffff


	//   ....[3]....
        /*0038*/ 	.word	0xffffffff


	//   ....[4]....
        /*003c*/ 	.word	0xffffffff


	//   ....[5]....
        /*0040*/ 	.word	0xffffffff


	//   ....[6]....
        /*0044*/ 	.word	0xffffffff


	//   ....[7]....
        /*0048*/ 	.word	0xffffffff


	//----- nvinfo : EIATTR_COOP_GROUP_INSTR_OFFSETS
	.align		4
.L_584:
        /*004c*/ 	.byte	0x04, 0x28
        /*004e*/ 	.short	(.L_586 - .L_585)


	//   ....[0]....
.L_585:
        /*0050*/ 	.word	0x00001ba0


	//   ....[1]....
        /*0054*/ 	.word	0x00001bc0


	//   ....[2]....
        /*0058*/ 	.word	0x00001be0


	//   ....[3]....
        /*005c*/ 	.word	0x00001c00


	//   ....[4]....
        /*0060*/ 	.word	0x00001da0


	//   ....[5]....
        /*0064*/ 	.word	0x00001e30


	//   ....[6]....
        /*0068*/ 	.word	0x00001f00


	//   ....[7]....
        /*006c*/ 	.word	0x00001ff0


	//----- nvinfo : EIATTR_EXIT_INSTR_OFFSETS
	.align		4
.L_586:
        /*0070*/ 	.byte	0x04, 0x1c
        /*0072*/ 	.short	(.L_588 - .L_587)


	//   ....[0]....
.L_587:
        /*0074*/ 	.word	0x00004c60


	//   ....[1]....
        /*0078*/ 	.word	0x00005270


	//----- nvinfo : EIATTR_CRS_STACK_SIZE
	.align		4
.L_588:
        /*007c*/ 	.byte	0x04, 0x1e
        /*007e*/ 	.short	(.L_590 - .L_589)
.L_589:
        /*0080*/ 	.word	0x00000000


	//----- nvinfo : EIATTR_CBANK_PARAM_SIZE
	.align		4
.L_590:
        /*0084*/ 	.byte	0x03, 0x19
        /*0086*/ 	.short	0x01d0


	//----- nvinfo : EIATTR_PARAM_CBANK
	.align		4
        /*0088*/ 	.byte	0x04, 0x0a
        /*008a*/ 	.short	(.L_592 - .L_591)
	.align		4
.L_591:
        /*008c*/ 	.word	index@(.nv.constant0._ZN5flash32flash_fwd_splitkv_combine_kernelI23Flash_fwd_kernel_traitsILi192ELi64ELi64ELi4ELb0ELb0EN7cutlass10bfloat16_tE19Flash_kernel_traitsILi192ELi64ELi64ELi4ES3_EELi8ELi6ELb1EEEvNS_16Flash_fwd_paramsE)
        /*0090*/ 	.short	0x0210
        /*0092*/ 	.short	0x01d0


	//----- nvinfo : EIATTR_SW_WAR
	.align		4
.L_592:
        /*0094*/ 	.byte	0x04, 0x36
        /*0096*/ 	.short	(.L_594 - .L_593)
.L_593:
        /*0098*/ 	.word	0x00000008
.L_594:


//--------------------- .nv.info._ZN5flash32flash_fwd_splitkv_combine_kernelI23Flash_fwd_kernel_traitsILi192ELi64ELi64ELi4ELb0ELb0EN7cutlass10bfloat16_tE19Flash_kernel_traitsILi192ELi64ELi64ELi4ES3_EELi8ELi5ELb1EEEvNS_16Flash_fwd_paramsE --------------------------
	.section	.nv.info._ZN5flash32flash_fwd_splitkv_combine_kernelI23Flash_fwd_kernel_traitsILi192ELi64ELi64ELi4ELb0ELb0EN7cutlass10bfloat16_tE19Flash_kernel_traitsILi192ELi64ELi64ELi4ES3_EELi8ELi5ELb1EEEvNS_16Flash_fwd_paramsE,"",@"SHT_CUDA_INFO"
	.sectionflags	@""
	.align	4


	//----- nvinfo : EIATTR_CUDA_API_VERSION
	.align		4
        /*0000*/ 	.byte	0x04, 0x37
        /*0002*/ 	.short	(.L_596 - .L_595)
.L_595:
        /*0004*/ 	.word	0x00000082


	//----- nvinfo : EIATTR_KPARAM_INFO
	.align		4
.L_596:
        /*0008*/ 	.byte	0x04, 0x17
        /*000a*/ 	.short	(.L_598 - .L_597)
.L_597:
        /*000c*/ 	.word	0x00000000
        /*0010*/ 	.short	0x0000
        /*0012*/ 	.short	0x0000
        /*0014*/ 	.byte	0x00, 0xf0, 0x41, 0x07


	//----- nvinfo : EIATTR_SPARSE_MMA_MASK
	.align		4
.L_598:
        /*0018*/ 	.byte	0x03, 0x50
        /*001a*/ 	.short	0x0000


	//----- nvinfo : EIATTR_MAXREG_COUNT
	.align		4
        /*001c*/ 	.byte	0x03, 0x1b
        /*001e*/ 	.short	0x00ff


	//----- nvinfo : EIATTR_NUM_BARRIERS
	.align		4
        /*0020*/ 	.byte	0x02, 0x4c
        /*0022*/ 	.byte	0x01
	.zero		1


	//----- nvinfo : EIATTR_MERCURY_ISA_VERSION
	.align		4
        /*0024*/ 	.byte	0x03, 0x5f
        /*0026*/ 	.short	0x0101


	//----- nvinfo : EIATTR_COOP_GROUP_MASK_REGIDS
	.align		4
        /*0028*/ 	.byte	0x04, 0x29
        /*002a*/ 	.short	(.L_600 - .L_599)


	//   ....[0]....
.L_599:
        /*002c*/ 	.word	0xffffffff


	//   ....[1]....
        /*0030*/ 	.word	0xffffffff


	//   ....[2]....
        /*0034*/ 	.word	0xffffffff


	//   ....[3]....
        /*0038*/ 	.word	0xffffffff


	//   ....[4]....
        /*003c*/ 	.word	0xffffffff


	//   ....[5]....
        /*0040*/ 	.word	0xffffffff


	//   ....[6]....
        /*0044*/ 	.word	0xffffffff


	//   ....[7]....
        /*0048*/ 	.word	0xffffffff


	//----- nvinfo : EIATTR_COOP_GROUP_INSTR_OFFSETS
	.align		4
.L_600:
        /*004c*/ 	.byte	0x04, 0x28
        /*004e*/ 	.short	(.L_602 - .L_601)


	//   ....[0]....
.L_601:
        /*0050*/ 	.word	0x000016f0


	//   ....[1]....
        /*0054*/ 	.word	0x00001710


	//   ....[2]....
        /*0058*/ 	.word	0x00001750


	//   ....[3]....
        /*005c*/ 	.word	0x000017c0


	//   ....[4]....
        /*0060*/ 	.word	0x000019a0


	//   ....[5]....
        /*0064*/ 	.word	0x00001a00


	//   ....[6]....
        /*0068*/ 	.word	0x00001aa0


	//   ....[7]....
        /*006c*/ 	.word	0x00001bf0


	//----- nvinfo : EIATTR_EXIT_INSTR_OFFSETS
	.align		4
.L_602:
        /*0070*/ 	.byte	0x04, 0x1c
        /*0072*/ 	.short	(.L_604 - .L_603)


	//   ....[0]....
.L_603:
        /*0074*/ 	.word	0x000048b0


	//   ....[1]....
        /*0078*/ 	.word	0x00004ec0


	//----- nvinfo : EIATTR_CRS_STACK_SIZE
	.align		4
.L_604:
        /*007c*/ 	.byte	0x04, 0x1e
        /*007e*/ 	.short	(.L_606 - .L_605)
.L_605:
        /*0080*/ 	.word	0x00000000


	//----- nvinfo : EIATTR_CBANK_PARAM_SIZE
	.align		4
.L_606:
        /*0084*/ 	.byte	0x03, 0x19
        /*0086*/ 	.short	0x01d0


	//----- nvinfo : EIATTR_PARAM_CBANK
	.align		4
        /*0088*/ 	.byte	0x04, 0x0a
        /*008a*/ 	.short	(.L_608 - .L_607)
	.align		4
.L_607:
        /*008c*/ 	.word	index@(.nv.constant0._ZN5flash32flash_fwd_splitkv_combine_kernelI23Flash_fwd_kernel_traitsILi192ELi64ELi64ELi4ELb0ELb0EN7cutlass10bfloat16_tE19Flash_kernel_traitsILi192ELi64ELi64ELi4ES3_EELi8ELi5ELb1EEEvNS_16Flash_fwd_paramsE)
        /*0090*/ 	.short	0x0210
        /*0092*/ 	.short	0x01d0


	//----- nvinfo : EIATTR_SW_WAR
	.align		4
.L_608:
        /*0094*/ 	.byte	0x04, 0x36
        /*0096*/ 	.short	(.L_610 - .L_609)
.L_609:
        /*0098*/ 	.word	0x00000008
.L_610:


//--------------------- .nv.info._ZN5flash32flash_fwd_splitkv_combine_kernelI23Flash_fwd_kernel_traitsILi192ELi64ELi64ELi4ELb0ELb0EN7cutlass10bfloat16_tE19Flash_kernel_traitsILi192ELi64ELi64ELi4ES3_EELi8ELi4ELb1EEEvNS_16Flash_fwd_paramsE --------------------------
	.section	.nv.info._ZN5flash32flash_fwd_splitkv_combine_kernelI23Flash_fwd_kernel_traitsILi192ELi64ELi64ELi4ELb0ELb0EN7cutlass10bfloat16_tE19Flash_kernel_traitsILi192ELi64ELi64ELi4ES3_EELi8ELi4ELb1EEEvNS_16Flash_fwd_paramsE,"",@"SHT_CUDA_INFO"
	.sectionflags	@""
	.align	4


	//----- nvinfo : EIATTR_CUDA_API_VERSION
	.align		4
        /*0000*/ 	.byte	0x04, 0x37
        /*0002*/ 	.short	(.L_612 - .L_611)
.L_611:
        /*0004*/ 	.word	0x00000082


	//----- nvinfo : EIATTR_KPARAM_INFO
	.align		4
.L_612:
        /*0008*/ 	.byte	0x04, 0x17
        /*000a*/ 	.short	(.L_614 - .L_613)
.L_613:
        /*000c*/ 	.word	0x00000000
        /*0010*/ 	.short	0x0000
        /*0012*/ 	.short	0x0000
        /*0014*/ 	.byte	0x00, 0xf0, 0x41, 0x07


	//----- nvinfo : EIATTR_SPARSE_MMA_MASK
	.align		4
.L_614:
        /*0018*/ 	.byte	0x03, 0x50
        /*001a*/ 	.short	0x0000


	//----- nvinfo : EIATTR_MAXREG_COUNT
	.align		4
        /*001c*/ 	.byte	0x03, 0x1b
        /*001e*/ 	.short	0x00ff


	//----- nvinfo : EIATTR_NUM_BARRIERS
	.align		4
        /*0020*/ 	.byte	0x02, 0x4c
        /*0022*/ 	.byte	0x01
	.zero		1


	//----- nvinfo : EIATTR_MERCURY_ISA_VERSION
	.align		4
        /*0024*/ 	.byte	0x03, 0x5f
        /*0026*/ 	.short	0x0101


	//----- nvinfo : EIATTR_COOP_GROUP_MASK_REGIDS
	.align		4
        /*0028*/ 	.byte	0x04, 0x29
        /*002a*/ 	.short	(.L_616 - .L_615)


	//   ....[0]....
.L_615:
        /*002c*/ 	.word	0xffffffff


	//   ....[1]....
        /*0030*/ 	.word	0xffffffff


	//   ....[2]....
        /*0034*/ 	.word	0xffffffff


	//   ....[3]....
        /*0038*/ 	.word	0xffffffff


	//   ....[4]....
        /*003c*/ 	.word	0xffffffff


	//   ....[5]....
        /*0040*/ 	.word	0xffffffff


	//   ....[6]....
        /*0044*/ 	.word	0xffffffff


	//   ....[7]....
        /*0048*/ 	.word	0xffffffff


	//----- nvinfo : EIATTR_COOP_GROUP_INSTR_OFFSETS
	.align		4
.L_616:
        /*004c*/ 	.byte	0x04, 0x28
        /*004e*/ 	.short	(.L_618 - .L_617)


	//   ....[0]....
.L_617:
        /*0050*/ 	.word	0x00001810


	//   ....[1]....
        /*0054*/ 	.word	0x00001870


	//   ....[2]....
        /*0058*/ 	.word	0x000018e0


	//   ....[3]....
        /*005c*/ 	.word	0x00001920


	//   ....[4]....
        /*0060*/ 	.word	0x00001a40


	//   ....[5]....
        /*0064*/ 	.word	0x00001b20


	//   ....[6]....
        /*0068*/ 	.word	0x00001be0


	//   ....[7]....
        /*006c*/ 	.word	0x00001d00


	//----- nvinfo : EIATTR_EXIT_INSTR_OFFSETS
	.align		4
.L_618:
        /*0070*/ 	.byte	0x04, 0x1c
        /*0072*/ 	.short	(.L_620 - .L_619)


	//   ....[0]....
.L_619:
        /*0074*/ 	.word	0x000048b0


	//   ....[1]....
        /*0078*/ 	.word	0x00004ec0


	//----- nvinfo : EIATTR_CRS_STACK_SIZE
	.align		4
.L_620:
        /*007c*/ 	.byte	0x04, 0x1e
        /*007e*/ 	.short	(.L_622 - .L_621)
.L_621:
        /*0080*/ 	.word	0x00000000


	//----- nvinfo : EIATTR_CBANK_PARAM_SIZE
	.align		4
.L_622:
        /*0084*/ 	.byte	0x03, 0x19
        /*0086*/ 	.short	0x01d0


	//----- nvinfo : EIATTR_PARAM_CBANK
	.align		4
        /*0088*/ 	.byte	0x04, 0x0a
        /*008a*/ 	.short	(.L_624 - .L_623)
	.align		4
.L_623:
        /*008c*/ 	.word	index@(.nv.constant0._ZN5flash32flash_fwd_splitkv_combine_kernelI23Flash_fwd_kernel_traitsILi192ELi64ELi64ELi4ELb0ELb0EN7cutlass10bfloat16_tE19Flash_kernel_traitsILi192ELi64ELi64ELi4ES3_EELi8ELi4ELb1EEEvNS_16Flash_fwd_paramsE)
        /*0090*/ 	.short	0x0210
        /*0092*/ 	.short	0x01d0


	//----- nvinfo : EIATTR_SW_WAR
	.align		4
.L_624:
        /*0094*/ 	.byte	0x04, 0x36
        /*0096*/ 	.short	(.L_626 - .L_625)
.L_625:
        /*0098*/ 	.word	0x00000008
.L_626:


//--------------------- .nv.info._ZN5flash32flash_fwd_splitkv_combine_kernelI23Flash_fwd_kernel_traitsILi192ELi64ELi64ELi4ELb0ELb0EN7cutlass10bfloat16_tE19Flash_kernel_traitsILi192ELi64ELi64ELi4ES3_EELi8ELi3ELb1EEEvNS_16Flash_fwd_paramsE --------------------------
	.section	.nv.info._ZN5flash32flash_fwd_splitkv_combine_kernelI23Flash_fwd_kernel_traitsILi192ELi64ELi64ELi4ELb0ELb0EN7cutlass10bfloat16_tE19Flash_kernel_traitsILi192ELi64ELi64ELi4ES3_EELi8ELi3ELb1EEEvNS_16Flash_fwd_paramsE,"",@"SHT_CUDA_INFO"
	.sectionflags	@""
	.align	4


	//----- nvinfo : EIATTR_CUDA_API_VERSION
	.align		4
        /*0000*/ 	.byte	0x04, 0x37
        /*0002*/ 	.short	(.L_628 - .L_627)
.L_627:
        /*0004*/ 	.word	0x00000082


	//----- nvinfo : EIATTR_KPARAM_INFO
	.align		4
.L_628:
        /*0008*/ 	.byte	0x04, 0x17
        /*000a*/ 	.short	(.L_630 - .L_629)
.L_629:
        /*000c*/ 	.word	0x00000000
        /*0010*/ 	.short	0x0000
        /*0012*/ 	.short	0x0000
        /*0014*/ 	.byte	0x00, 0xf0, 0x41, 0x07


	//----- nvinfo : EIATTR_SPARSE_MMA_MASK
	.align		4
.L_630:
        /*0018*/ 	.byte	0x03, 0x50
        /*001a*/ 	.short	0x0000


	//----- nvinfo : EIATTR_MAXREG_COUNT
	.align		4
        /*001c*/ 	.byte	0x03, 0x1b
        /*001e*/ 	.short	0x00ff


	//----- nvinfo : EIATTR_NUM_BARRIERS
	.align		4
        /*0020*/ 	.byte	0x02, 0x4c
        /*0022*/ 	.byte	0x01
	.zero		1


	//----- nvinfo : EIATTR_MERCURY_ISA_VERSION
	.align		4
        /*0024*/ 	.byte	0x03, 0x5f
        /*0026*/ 	.short	0x0101


	//----- nvinfo : EIATTR_COOP_GROUP_MASK_REGIDS
	.align		4
        /*0028*/ 	.byte	0x04, 0x29
        /*002a*/ 	.short	(.L_632 - .L_631)


	//   ....[0]....
.L_631:
        /*002c*/ 	.word	0xffffffff


	//   ....[1]....
        /*0030*/ 	.word	0xffffffff


	//   ....[2]....
        /*0034*/ 	.word	0xffffffff


	//   ....[3]....
        /*0038*/ 	.word	0xffffffff


	//   ....[4]....
        /*003c*/ 	.word	0xffffffff


	//   ....[5]....
        /*0040*/ 	.word	0xffffffff


	//----- nvinfo : EIATTR_COOP_GROUP_INSTR_OFFSETS
	.align		4
.L_632:
        /*0044*/ 	.byte	0x04, 0x28
        /*0046*/ 	.short	(.L_634 - .L_633)


	//   ....[0]....
.L_633:
        /*0048*/ 	.word	0x00001880


	//   ....[1]....
        /*004c*/ 	.word	0x000018b0


	//   ....[2]....
        /*0050*/ 	.word	0x00001910


	//   ....[3]....
        /*0054*/ 	.word	0x00001a60


	//   ....[4]....
        /*0058*/ 	.word	0x00001ab0


	//   ....[5]....
        /*005c*/ 	.word	0x00001ba0


	//----- nvinfo : EIATTR_EXIT_INSTR_OFFSETS
	.align		4
.L_634:
        /*0060*/ 	.byte	0x04, 0x1c
        /*0062*/ 	.short	(.L_636 - .L_635)


	//   ....[0]....
.L_635:
        /*0064*/ 	.word	0x000047d0


	//   ....[1]....
        /*0068*/ 	.word	0x00004de0


	//----- nvinfo : EIATTR_CRS_STACK_SIZE
	.align		4
.L_636:
        /*006c*/ 	.byte	0x04, 0x1e
        /*006e*/ 	.short	(.L_638 - .L_637)
.L_637:
        /*0070*/ 	.word	0x00000000


	//----- nvinfo : EIATTR_CBANK_PARAM_SIZE
	.align		4
.L_638:
        /*0074*/ 	.byte	0x03, 0x19
        /*0076*/ 	.short	0x01d0


	//----- nvinfo : EIATTR_PARAM_CBANK
	.align		4
        /*0078*/ 	.byte	0x04, 0x0a
        /*007a*/ 	.short	(.L_640 - .L_639)
	.align		4
.L_639:
        /*007c*/ 	.word	index@(.nv.constant0._ZN5flash32flash_fwd_splitkv_combine_kernelI23Flash_fwd_kernel_traitsILi192ELi64ELi64ELi4ELb0ELb0EN7cutlass10bfloat16_tE19Flash_kernel_traitsILi192ELi64ELi64ELi4ES3_EELi8ELi3ELb1EEEvNS_16Flash_fwd_paramsE)
        /*0080*/ 	.short	0x0210
        /*0082*/ 	.short	0x01d0


	//----- nvinfo : EIATTR_SW_WAR
	.align		4
.L_640:
        /*0084*/ 	.byte	0x04, 0x36
        /*0086*/ 	.short	(.L_642 - .L_641)
.L_641:
        /*0088*/ 	.word	0x00000008
.L_642:


//--------------------- .nv.info._ZN5flash32flash_fwd_splitkv_combine_kernelI23Flash_fwd_kernel_traitsILi192ELi64ELi64ELi4ELb0ELb0EN7cutlass10bfloat16_tE19Flash_kernel_traitsILi192ELi64ELi64ELi4ES3_EELi8ELi2ELb1EEEvNS_16Flash_fwd_paramsE --------------------------
	.section	.nv.info._ZN5flash32flash_fwd_splitkv_combine_kernelI23Flash_fwd_kernel_traitsILi192ELi64ELi64ELi4ELb0ELb0EN7cutlass10bfloat16_tE19Flash_kernel_traitsILi192ELi64ELi64ELi4ES3_EELi8ELi2ELb1EEEvNS_16Flash_fwd_paramsE,"",@"SHT_CUDA_INFO"
	.sectionflags	@""
	.align	4


	//----- nvinfo : EIATTR_CUDA_API_VERSION
	.align		4
        /*0000*/ 	.byte	0x04, 0x37
        /*0002*/ 	.short	(.L_644 - .L_643)
.L_643:
        /*0004*/ 	.word	0x00000082


	//----- nvinfo : EIATTR_KPARAM_INFO
	.align		4
.L_644:
        /*0008*/ 	.byte	0x04, 0x17
        /*000a*/ 	.short	(.L_646 - .L_645)
.L_645:
        /*000c*/ 	.word	0x00000000
        /*0010*/ 	.short	0x0000
        /*0012*/ 	.short	0x0000
        /*0014*/ 	.byte	0x00, 0xf0, 0x41, 0x07


	//----- nvinfo : EIATTR_SPARSE_MMA_MASK
	.align		4
.L_646:
        /*0018*/ 	.byte	0x03, 0x50
        /*001a*/ 	.short	0x0000


	//----- nvinfo : EIATTR_MAXREG_COUNT
	.align		4
        /*001c*/ 	.byte	0x03, 0x1b
        /*001e*/ 	.short	0x00ff


	//----- nvinfo : EIATTR_NUM_BARRIERS
	.align		4
        /*0020*/ 	.byte	0x02, 0x4c
        /*0022*/ 	.byte	0x01
	.zero		1


	//----- nvinfo : EIATTR_MERCURY_ISA_VERSION
	.align		4
        /*0024*/ 	.byte	0x03, 0x5f
        /*0026*/ 	.short	0x0101


	//----- nvinfo : EIATTR_COOP_GROUP_MASK_REGIDS
	.align		4
        /*0028*/ 	.byte	0x04, 0x29
        /*002a*/ 	.short	(.L_648 - .L_647)


	//   ....[0]....
.L_647:
        /*002c*/ 	.word	0xffffffff


	//   ....[1]....
        /*0030*/ 	.word	0xffffffff


	//   ....[2]....
        /*0034*/ 	.word	0xffffffff


	//   ....[3]....
        /*0038*/ 	.word	0xffffffff


	//----- nvinfo : EIATTR_COOP_GROUP_INSTR_OFFSETS
	.align		4
.L_648:
        /*003c*/ 	.byte	0x04, 0x28
        /*003e*/ 	.short	(.L_650 - .L_649)


	//   ....[0]....
.L_649:
        /*0040*/ 	.word	0x00001800


	//   ....[1]....
        /*0044*/ 	.word	0x00001880


	//   ....[2]....
        /*0048*/ 	.word	0x00001a80


	//   ....[3]....
        /*004c*/ 	.word	0x00001bd0


	//----- nvinfo : EIATTR_EXIT_INSTR_OFFSETS
	.align		4
.L_650:
        /*0050*/ 	.byte	0x04, 0x1c
        /*0052*/ 	.short	(.L_652 - .L_651)


	//   ....[0]....
.L_651:
        /*0054*/ 	.word	0x00004840


	//   ....[1]....
        /*0058*/ 	.word	0x00004e50


	//----- nvinfo : EIATTR_CRS_STACK_SIZE
	.align		4
.L_652:
        /*005c*/ 	.byte	0x04, 0x1e
        /*005e*/ 	.short	(.L_654 - .L_653)
.L_653:
        /*0060*/ 	.word	0x00000000


	//----- nvinfo : EIATTR_CBANK_PARAM_SIZE
	.align		4
.L_654:
        /*0064*/ 	.byte	0x03, 0x19
        /*0066*/ 	.short	0x01d0


	//----- nvinfo : EIATTR_PARAM_CBANK
	.align		4
        /*0068*/ 	.byte	0x04, 0x0a
        /*006a*/ 	.short	(.L_656 - .L_655)
	.align		4
.L_655:
        /*006c*/ 	.word	index@(.nv.constant0._ZN5flash32flash_fwd_splitkv_combine_kernelI23Flash_fwd_kernel_traitsILi192ELi64ELi64ELi4ELb0ELb0EN7cutlass10bfloat16_tE19Flash_kernel_traitsILi192ELi64ELi64ELi4ES3_EELi8ELi2ELb1EEEvNS_16Flash_fwd_paramsE)
        /*0070*/ 	.short	0x0210
        /*0072*/ 	.short	0x01d0


	//----- nvinfo : EIATTR_SW_WAR
	.align		4
.L_656:
        /*0074*/ 	.byte	0x04, 0x36
        /*0076*/ 	.short	(.L_658 - .L_657)
.L_657:
        /*0078*/ 	.word	0x00000008
.L_658:


//--------------------- .nv.info._ZN5flash32flash_fwd_splitkv_combine_kernelI23Flash_fwd_kernel_traitsILi192ELi64ELi64ELi4ELb0ELb0EN7cutlass10bfloat16_tE19Flash_kernel_traitsILi192ELi64ELi64ELi4ES3_EELi8ELi1ELb1EEEvNS_16Flash_fwd_paramsE --------------------------
	.section	.nv.info._ZN5flash32flash_fwd_splitkv_combine_kernelI23Flash_fwd_kernel_traitsILi192ELi64ELi64ELi4ELb0ELb0EN7cutlass10bfloat16_tE19Flash_kernel_traitsILi192ELi64ELi64ELi4ES3_EELi8ELi1ELb1EEEvNS_16Flash_fwd_paramsE,"",@"SHT_CUDA_INFO"
	.sectionflags	@""
	.align	4


	//----- nvinfo : EIATTR_CUDA_API_VERSION
	.align		4
        /*0000*/ 	.byte	0x04, 0x37
        /*0002*/ 	.short	(.L_660 - .L_659)
.L_659:
        /*0004*/ 	.word	0x00000082


	//----- nvinfo : EIATTR_KPARAM_INFO
	.align		4
.L_660:
        /*0008*/ 	.byte	0x04, 0x17
        /*000a*/ 	.short	(.L_662 - .L_661)
.L_661:
        /*000c*/ 	.word	0x00000000
        /*0010*/ 	.short	0x0000
        /*0012*/ 	.short	0x0000
        /*0014*/ 	.byte	0x00, 0xf0, 0x41, 0x07


	//----- nvinfo : EIATTR_SPARSE_MMA_MASK
	.align		4
.L_662:
        /*0018*/ 	.byte	0x03, 0x50
        /*001a*/ 	.short	0x0000


	//----- nvinfo : EIATTR_MAXREG_COUNT
	.align		4
        /*001c*/ 	.byte	0x03, 0x1b
        /*001e*/ 	.short	0x00ff


	//----- nvinfo : EIATTR_NUM_BARRIERS
	.align		4
        /*0020*/ 	.byte	0x02, 0x4c
        /*0022*/ 	.byte	0x01
	.zero		1


	//----- nvinfo : EIATTR_MERCURY_ISA_VERSION
	.align		4
        /*0024*/ 	.byte	0x03, 0x5f
        /*0026*/ 	.short	0x0101


	//----- nvinfo : EIATTR_COOP_GROUP_MASK_REGIDS
	.align		4
        /*0028*/ 	.byte	0x04, 0x29
        /*002a*/ 	.short	(.L_664 - .L_663)


	//   ....[0]....
.L_663:
        /*002c*/ 	.word	0xffffffff


	//   ....[1]....
        /*0030*/ 	.word	0xffffffff


	//----- nvinfo : EIATTR_COOP_GROUP_INSTR_OFFSETS
	.align		4
.L_664:
        /*0034*/ 	.byte	0x04, 0x28
        /*0036*/ 	.short	(.L_666 - .L_665)


	//   ....[0]....
.L_665:
        /*0038*/ 	.word	0x000018a0


	//   ....[1]....
        /*003c*/ 	.word	0x00001b30


	//----- nvinfo : EIATTR_EXIT_INSTR_OFFSETS
	.align		4
.L_666:
        /*0040*/ 	.byte	0x04, 0x1c
        /*0042*/ 	.short	(.L_668 - .L_667)


	//   ....[0]....
.L_667:
        /*0044*/ 	.word	0x00004880


	//   ....[1]....
        /*0048*/ 	.word	0x00004e90


	//----- nvinfo : EIATTR_CRS_STACK_SIZE
	.align		4
.L_668:
        /*004c*/ 	.byte	0x04, 0x1e
        /*004e*/ 	.short	(.L_670 - .L_669)
.L_669:
        /*0050*/ 	.word	0x00000000


	//----- nvinfo : EIATTR_CBANK_PARAM_SIZE
	.align		4
.L_670:
        /*0054*/ 	.byte	0x03, 0x19
        /*0056*/ 	.short	0x01d0


	//----- nvinfo : EIATTR_PARAM_CBANK
	.align		4
        /*0058*/ 	.byte	0x04, 0x0a
        /*005a*/ 	.short	(.L_672 - .L_671)
	.align		4
.L_671:
        /*005c*/ 	.word	index@(.nv.constant0._ZN5flash32flash_fwd_splitkv_combine_kernelI23Flash_fwd_kernel_traitsILi192ELi64ELi64ELi4ELb0ELb0EN7cutlass10bfloat16_tE19Flash_kernel_traitsILi192ELi64ELi64ELi4ES3_EELi8ELi1ELb1EEEvNS_16Flash_fwd_paramsE)
        /*0060*/ 	.short	0x0210
        /*0062*/ 	.short	0x01d0


	//----- nvinfo : EIATTR_SW_WAR
	.align		4
.L_672:
        /*0064*/ 	.byte	0x04, 0x36
        /*0066*/ 	.short	(.L_674 - .L_673)
.L_673:
        /*0068*/ 	.word	0x00000008
.L_674:


//--------------------- .nv.info._ZN5flash24flash_fwd_splitkv_kernelI23Flash_fwd_kernel_traitsILi192ELi64ELi64ELi4ELb0ELb0EN7cutlass10bfloat16_tE19Flash_kernel_traitsILi192ELi64ELi64ELi4ES3_EELb0ELb0ELb0ELb0ELb0ELb0ELb0ELb0EEEvNS_16Flash_fwd_paramsE --------------------------
	.section	.nv.info._ZN5flash24flash_fwd_splitkv_kernelI23Flash_fwd_kernel_traitsILi192ELi64ELi64ELi4ELb0ELb0EN7cutlass10bfloat16_tE19Flash_kernel_traitsILi192ELi64ELi64ELi4ES3_EELb0ELb0ELb0ELb0ELb0ELb0ELb0ELb0EEEvNS_16Flash_fwd_paramsE,"",@"SHT_CUDA_INFO"
	.sectionflags	@""
	.align	4


	//----- nvinfo : EIATTR_CUDA_API_VERSION
	.align		4
        /*0000*/ 	.byte	0x04, 0x37
        /*0002*/ 	.short	(.L_676 - .L_675)
.L_675:
        /*0004*/ 	.word	0x00000082


	//----- nvinfo : EIATTR_KPARAM_INFO
	.align		4
.L_676:
        /*0008*/ 	.byte	0x04, 0x17
        /*000a*/ 	.short	(.L_678 - .L_677)
.L_677:
        /*000c*/ 	.word	0x00000000
        /*0010*/ 	.short	0x0000
        /*0012*/ 	.short	0x0000
        /*0014*/ 	.byte	0x00, 0xf0, 0x41, 0x07


	//----- nvinfo : EIATTR_SPARSE_MMA_MASK
	.align		4
.L_678:
        /*0018*/ 	.byte	0x03, 0x50
        /*001a*/ 	.short	0x0000


	//----- nvinfo : EIATTR_MAXREG_COUNT
	.align		4
        /*001c*/ 	.byte	0x03, 0x1b
        /*001e*/ 	.short	0x00ff


	//----- nvinfo : EIATTR_NUM_BARRIERS
	.align		4
        /*0020*/ 	.byte	0x02, 0x4c
        /*0022*/ 	.byte	0x01
	.zero		1


	//----- nvinfo : EIATTR_MERCURY_ISA_VERSION
	.align		4
        /*0024*/ 	.byte	0x03, 0x5f
        /*0026*/ 	.short	0x0101


	//----- nvinfo : EIATTR_COOP_GROUP_MASK_REGIDS
	.align		4
        /*0028*/ 	.byte	0x04, 0x29
        /*002a*/ 	.short	(.L_680 - .L_679)


	//   ....[0]....
.L_679:
        /*002c*/ 	.word	0xffffffff


	//   ....[1]....
        /*0030*/ 	.word	0xffffffff


	//   ....[2]....
        /*0034*/ 	.word	0xffffffff


	//   ....[3]....
        /*0038*/ 	.word	0xffffffff


	//   ....[4]....
        /*003c*/ 	.word	0xffffffff


	//   ....[5]....
        /*0040*/ 	.word	0xffffffff


	//   ....[6]....
        /*0044*/ 	.word	0xffffffff


	//   ....[7]....
        /*0048*/ 	.word	0xffffffff


	//   ....[8]....
        /*004c*/ 	.word	0xffffffff


	//   ....[9]....
        /*0050*/ 	.word	0xffffffff


	//   ....[10]....
        /*0054*/ 	.word	0xffffffff


	//   ....[11]....
        /*0058*/ 	.word	0xffffffff


	//----- nvinfo : EIATTR_COOP_GROUP_INSTR_OFFSETS
	.align		4
.L_680:
        /*005c*/ 	.byte	0x04, 0x28
        /*005e*/ 	.short	(.L_682 - .L_681)


	//   ....[0]....
.L_681:
        /*0060*/ 	.word	0x00005a00


	//   ....[1]....
        /*0064*/ 	.word	0x00005a20


	//   ....[2]....
        /*0068*/ 	.word	0x00005ac0


	//   ....[3]....
        /*006c*/ 	.word	0x00005ad0


	//   ....[4]....
        /*0070*/ 	.word	0x00008be0


	//   ....[5]....
        /*0074*/ 	.word	0x00008c00


	//   ....[6]....
        /*0078*/ 	.word	0x00008c30


	//   ....[7]....
        /*007c*/ 	.word	0x00008c40


	//   ....[8]....
        /*0080*/ 	.word	0x0000a350


	//   ....[9]....
        /*0084*/ 	.word	0x0000a390


	//   ....[10]....
        /*0088*/ 	.word	0x0000a3f0


	//   ....[11]....
        /*008c*/ 	.word	0x0000a400


	//----- nvinfo : EIATTR_EXIT_INSTR_OFFSETS
	.align		4
.L_682:
        /*0090*/ 	.byte	0x04, 0x1c
        /*0092*/ 	.short	(.L_684 - .L_683)


	//   ....[0]....
.L_683:
        /*0094*/ 	.word	0x00000360


	//   ....[1]....
        /*0098*/ 	.word	0x00000d20


	//   ....[2]....
        /*009c*/ 	.word	0x00000d50


	//   ....[3]....
        /*00a0*/ 	.word	0x0000bd20


	//   ....[4]....
        /*00a4*/ 	.word	0x0000be40


	//   ....[5]....
        /*00a8*/ 	.word	0x0000be60


	//----- nvinfo : EIATTR_CRS_STACK_SIZE
	.align		4
.L_684:
        /*00ac*/ 	.byte	0x04, 0x1e
        /*00ae*/ 	.short	(.L_686 - .L_685)
.L_685:
        /*00b0*/ 	.word	0x00000000


	//----- nvinfo : EIATTR_CBANK_PARAM_SIZE
	.align		4
.L_686:
        /*00b4*/ 	.byte	0x03, 0x19
        /*00b6*/ 	.short	0x01d0


	//----- nvinfo : EIATTR_PARAM_CBANK
	.align		4
        /*00b8*/ 	.byte	0x04, 0x0a
        /*00ba*/ 	.short	(.L_688 - .L_687)
	.align		4
.L_687:
        /*00bc*/ 	.word	index@(.nv.constant0._ZN5flash24flash_fwd_splitkv_kernelI23Flash_fwd_kernel_traitsILi192ELi64ELi64ELi4ELb0ELb0EN7cutlass10bfloat16_tE19Flash_kernel_traitsILi192ELi64ELi64ELi4ES3_EELb0ELb0ELb0ELb0ELb0ELb0ELb0ELb0EEEvNS_16Flash_fwd_paramsE)
        /*00c0*/ 	.short	0x0210
        /*00c2*/ 	.short	0x01d0


	//----- nvinfo : EIATTR_SW_WAR
	.align		4
.L_688:
        /*00c4*/ 	.byte	0x04, 0x36
        /*00c6*/ 	.short	(.L_690 - .L_689)
.L_689:
        /*00c8*/ 	.word	0x00000008
.L_690:


//--------------------- .nv.info._ZN5flash24flash_fwd_splitkv_kernelI23Flash_fwd_kernel_traitsILi192ELi64ELi64ELi4ELb0ELb0EN7cutlass10bfloat16_tE19Flash_kernel_traitsILi192ELi64ELi64ELi4ES3_EELb0ELb0ELb0ELb0ELb0ELb1ELb0ELb0EEEvNS_16Flash_fwd_paramsE --------------------------
	.section	.nv.info._ZN5flash24flash_fwd_splitkv_kernelI23Flash_fwd_kernel_traitsILi192ELi64ELi64ELi4ELb0ELb0EN7cutlass10bfloat16_tE19Flash_kernel_traitsILi192ELi64ELi64ELi4ES3_EELb0ELb0ELb0ELb0ELb0ELb1ELb0ELb0EEEvNS_16Flash_fwd_paramsE,"",@"SHT_CUDA_INFO"
	.sectionflags	@""
	.align	4


	//----- nvinfo : EIATTR_CUDA_API_VERSION
	.align		4
        /*0000*/ 	.byte	0x04, 0x37
        /*0002*/ 	.short	(.L_692 - .L_691)
.L_691:
        /*0004*/ 	.word	0x00000082


	//----- nvinfo : EIATTR_KPARAM_INFO
	.align		4
.L_692:
        /*0008*/ 	.byte	0x04, 0x17
        /*000a*/ 	.short	(.L_694 - .L_693)
.L_693:
        /*000c*/ 	.word	0x00000000
        /*0010*/ 	.short	0x0000
        /*0012*/ 	.short	0x0000
        /*0014*/ 	.byte	0x00, 0xf0, 0x41, 0x07


	//----- nvinfo : EIATTR_SPARSE_MMA_MASK
	.align		4
.L_694:
        /*0018*/ 	.byte	0x03, 0x50
        /*001a*/ 	.short	0x0000


	//----- nvinfo : EIATTR_MAXREG_COUNT
	.align		4
        /*001c*/ 	.byte	0x03, 0x1b
        /*001e*/ 	.short	0x00ff


	//----- nvinfo : EIATTR_NUM_BARRIERS
	.align		4
        /*0020*/ 	.byte	0x02, 0x4c
        /*0022*/ 	.byte	0x01
	.zero		1


	//----- nvinfo : EIATTR_MERCURY_ISA_VERSION
	.align		4
        /*0024*/ 	.byte	0x03, 0x5f
        /*0026*/ 	.short	0x0101


	//----- nvinfo : EIATTR_COOP_GROUP_MASK_REGIDS
	.align		4
        /*0028*/ 	.byte	0x04, 0x29
        /*002a*/ 	.short	(.L_696 - .L_695)


	//   ....[0]....
.L_695:
        /*002c*/ 	.word	0xffffffff


	//   ....[1]....
        /*0030*/ 	.word	0xffffffff


	//   ....[2]....
        /*0034*/ 	.word	0xffffffff


	//   ....[3]....
        /*0038*/ 	.word	0xffffffff


	//   ....[4]....
        /*003c*/ 	.word	0xffffffff


	//   ....[5]....
        /*0040*/ 	.word	0xffffffff


	//   ....[6]....
        /*0044*/ 	.word	0xffffffff


	//   ....[7]....
        /*0048*/ 	.word	0xffffffff


	//   ....[8]....
        /*004c*/ 	.word	0xffffffff


	//   ....[9]....
        /*0050*/ 	.word	0xffffffff


	//   ....[10]....
        /*0054*/ 	.word	0xffffffff


	//   ....[11]....
        /*0058*/ 	.word	0xffffffff


	//----- nvinfo : EIATTR_COOP_GROUP_INSTR_OFFSETS
	.align		4
.L_696:
        /*005c*/ 	.byte	0x04, 0x28
        /*005e*/ 	.short	(.L_698 - .L_697)


	//   ....[0]....
.L_697:
        /*0060*/ 	.word	0x00005e10


	//   ....[1]....
        /*0064*/ 	.word	0x00005e30


	//   ....[2]....
        /*0068*/ 	.word	0x00005ed0


	//   ....[3]....
        /*006c*/ 	.word	0x00005ee0


	//   ....[4]....
        /*0070*/ 	.word	0x00009400


	//   ....[5]....
        /*0074*/ 	.word	0x00009410


	//   ....[6]....
        /*0078*/ 	.word	0x00009450


	//   ....[7]....
        /*007c*/ 	.word	0x00009460


	//   ....[8]....
        /*0080*/ 	.word	0x0000ab40


	//   ....[9]....
        /*0084*/ 	.word	0x0000ab80


	//   ....[10]....
        /*0088*/ 	.word	0x0000abe0


	//   ....[11]....
        /*008c*/ 	.word	0x0000abf0


	//----- nvinfo : EIATTR_EXIT_INSTR_OFFSETS
	.align		4
.L_698:
        /*0090*/ 	.byte	0x04, 0x1c
        /*0092*/ 	.short	(.L_700 - .L_699)


	//   ....[0]....
.L_699:
        /*0094*/ 	.word	0x00000360


	//   ....[1]....
        /*0098*/ 	.word	0x00000d20


	//   ....[2]....
        /*009c*/ 	.word	0x00000d50


	//   ....[3]....
        /*00a0*/ 	.word	0x0000c510


	//   ....[4]....
        /*00a4*/ 	.word	0x0000c630


	//   ....[5]....
        /*00a8*/ 	.word	0x0000c650


	//----- nvinfo : EIATTR_CRS_STACK_SIZE
	.align		4
.L_700:
        /*00ac*/ 	.byte	0x04, 0x1e
        /*00ae*/ 	.short	(.L_702 - .L_701)
.L_701:
        /*00b0*/ 	.word	0x00000000


	//----- nvinfo : EIATTR_CBANK_PARAM_SIZE
	.align		4
.L_702:
        /*00b4*/ 	.byte	0x03, 0x19
        /*00b6*/ 	.short	0x01d0


	//----- nvinfo : EIATTR_PARAM_CBANK
	.align		4
        /*00b8*/ 	.byte	0x04, 0x0a
        /*00ba*/ 	.short	(.L_704 - .L_703)
	.align		4
.L_703:
        /*00bc*/ 	.word	index@(.nv.constant0._ZN5flash24flash_fwd_splitkv_kernelI23Flash_fwd_kernel_traitsILi192ELi64ELi64ELi4ELb0ELb0EN7cutlass10bfloat16_tE19Flash_kernel_traitsILi192ELi64ELi64ELi4ES3_EELb0ELb0ELb0ELb0ELb0ELb1ELb0ELb0EEEvNS_16Flash_fwd_paramsE)
        /*00c0*/ 	.short	0x0210
        /*00c2*/ 	.short	0x01d0


	//----- nvinfo : EIATTR_SW_WAR
	.align		4
.L_704:
        /*00c4*/ 	.byte	0x04, 0x36
        /*00c6*/ 	.short	(.L_706 - .L_705)
.L_705:
        /*00c8*/ 	.word	0x00000008
.L_706:


//--------------------- .nv.info._ZN5flash24flash_fwd_splitkv_kernelI23Flash_fwd_kernel_traitsILi192ELi64ELi64ELi4ELb0ELb0EN7cutlass10bfloat16_tE19Flash_kernel_traitsILi192ELi64ELi64ELi4ES3_EELb0ELb0ELb0ELb0ELb0ELb0ELb0ELb1EEEvNS_16Flash_fwd_paramsE --------------------------
	.section	.nv.info._ZN5flash24flash_fwd_splitkv_kernelI23Flash_fwd_kernel_traitsILi192ELi64ELi64ELi4ELb0ELb0EN7cutlass10bfloat16_tE19Flash_kernel_traitsILi192ELi64ELi64ELi4ES3_EELb0ELb0ELb0ELb0ELb0ELb0ELb0ELb1EEEvNS_16Flash_fwd_paramsE,"",@"SHT_CUDA_INFO"
	.sectionflags	@""
	.align	4


	//----- nvinfo : EIATTR_CUDA_API_VERSION
	.align		4
        /*0000*/ 	.byte	0x04, 0x37
        /*0002*/ 	.short	(.L_708 - .L_707)
.L_707:
        /*0004*/ 	.word	0x00000082


	//----- nvinfo : EIATTR_KPARAM_INFO
	.align		4
.L_708:
        /*0008*/ 	.byte	0x04, 0x17
        /*000a*/ 	.short	(.L_710 - .L_709)
.L_709:
        /*000c*/ 	.word	0x00000000
        /*0010*/ 	.short	0x0000
        /*0012*/ 	.short	0x0000
        /*0014*/ 	.byte	0x00, 0xf0, 0x41, 0x07


	//----- nvinfo : EIATTR_SPARSE_MMA_MASK
	.align		4
.L_710:
        /*0018*/ 	.byte	0x03, 0x50
        /*001a*/ 	.short	0x0000


	//----- nvinfo : EIATTR_MAXREG_COUNT
	.align		4
        /*001c*/ 	.byte	0x03, 0x1b
        /*001e*/ 	.short	0x00ff


	//----- nvinfo : EIATTR_NUM_BARRIERS
	.align		4
        /*0020*/ 	.byte	0x02, 0x4c
        /*0022*/ 	.byte	0x01
	.zero		1


	//----- nvinfo : EIATTR_MERCURY_ISA_VERSION
	.align		4
        /*0024*/ 	.byte	0x03, 0x5f
        /*0026*/ 	.short	0x0101


	//----- nvinfo : EIATTR_COOP_GROUP_MASK_REGIDS
	.align		4
        /*0028*/ 	.byte	0x04, 0x29
        /*002a*/ 	.short	(.L_712 - .L_711)


	//   ....[0]....
.L_711:
        /*002c*/ 	.word	0xffffffff


	//   ....[1]....
        /*0030*/ 	.word	0xffffffff


	//   ....[2]....
        /*0034*/ 	.word	0xffffffff


	//   ....[3]....
        /*0038*/ 	.word	0xffffffff


	//   ....[4]....
        /*003c*/ 	.word	0xffffffff


	//   ....[5]....
        /*0040*/ 	.word	0xffffffff


	//   ....[6]....
        /*0044*/ 	.word	0xffffffff


	//   ....[7]....
        /*0048*/ 	.word	0xffffffff


	//   ....[8]....
        /*004c*/ 	.word	0xffffffff


	//   ....[9]....
        /*0050*/ 	.word	0xffffffff


	//   ....[10]....
        /*0054*/ 	.word	0xffffffff


	//   ....[11]....
        /*0058*/ 	.word	0xffffffff


	//   ....[12]....
        /*005c*/ 	.word	0x05000002


	//   ....[13]....
        /*0060*/ 	.word	0x05000002


	//   ....[14]....
        /*0064*/ 	.word	0x05000002


	//   ....[15]....
        /*0068*/ 	.word	0x05000002


	//----- nvinfo : EIATTR_COOP_GROUP_INSTR_OFFSETS
	.align		4
.L_712:
        /*006c*/ 	.byte	0x04, 0x28
        /*006e*/ 	.short	(.L_714 - .L_713)


	//   ....[0]....
.L_713:
        /*0070*/ 	.word	0x00015340


	//   ....[1]....
        /*0074*/ 	.word	0x00015360


	//   ....[2]....
        /*0078*/ 	.word	0x00015400


	//   ....[3]....
        /*007c*/ 	.word	0x00015410


	//   ....[4]....
        /*0080*/ 	.word	0x00018a00


	//   ....[5]....
        /*0084*/ 	.word	0x00018a20


	//   ....[6]....
        /*0088*/ 	.word	0x00018a40


	//   ....[7]....
        /*008c*/ 	.word	0x00018a60


	//   ....[8]....
        /*0090*/ 	.word	0x0001a1f0


	//   ....[9]....
        /*0094*/ 	.word	0x0001a200


	//   ....[10]....
        /*0098*/ 	.word	0x0001a230


	//   ....[11]....
        /*009c*/ 	.word	0x0001a240


	//   ....[12]....
        /*00a0*/ 	.word	0x0001c040


	//   ....[13]....
        /*00a4*/ 	.word	0x0001c0b0


	//   ....[14]....
        /*00a8*/ 	.word	0x0001c110


	//   ....[15]....
        /*00ac*/ 	.word	0x0001c180


	//----- nvinfo : EIATTR_EXIT_INSTR_OFFSETS
	.align		4
.L_714:
        /*00b0*/ 	.byte	0x04, 0x1c
        /*00b2*/ 	.short	(.L_716 - .L_715)


	//   ....[0]....
.L_715:
        /*00b4*/ 	.word	0x00000090


	//----- nvinfo : EIATTR_CRS_STACK_SIZE
	.align		4
.L_716:
        /*00b8*/ 	.byte	0x04, 0x1e
        /*00ba*/ 	.short	(.L_718 - .L_717)
.L_717:
        /*00bc*/ 	.word	0x00000000


	//----- nvinfo : EIATTR_CBANK_PARAM_SIZE
	.align		4
.L_718:
        /*00c0*/ 	.byte	0x03, 0x19
        /*00c2*/ 	.short	0x01d0


	//----- nvinfo : EIATTR_PARAM_CBANK
	.align		4
        /*00c4*/ 	.byte	0x04, 0x0a
        /*00c6*/ 	.short	(.L_720 - .L_719)
	.align		4
.L_719:
        /*00c8*/ 	.word	index@(.nv.constant0._ZN5flash24flash_fwd_splitkv_kernelI23Flash_fwd_kernel_traitsILi192ELi64ELi64ELi4ELb0ELb0EN7cutlass10bfloat16_tE19Flash_kernel_traitsILi192ELi64ELi64ELi4ES3_EELb0ELb0ELb0ELb0ELb0ELb0ELb0ELb1EEEvNS_16Flash_fwd_paramsE)
        /*00cc*/ 	.short	0x0210
        /*00ce*/ 	.short	0x01d0


	//----- nvinfo : EIATTR_SW_WAR
	.align		4
.L_720:
        /*00d0*/ 	.byte	0x04, 0x36
        /*00d2*/ 	.short	(.L_722 - .L_721)
.L_721:
        /*00d4*/ 	.word	0x00000008
.L_722:


//--------------------- .nv.info._ZN5flash24flash_fwd_splitkv_kernelI23Flash_fwd_kernel_traitsILi192ELi64ELi64ELi4ELb0ELb0EN7cutlass10bfloat16_tE19Flash_kernel_traitsILi192ELi64ELi64ELi4ES3_EELb0ELb0ELb0ELb0ELb0ELb1ELb0ELb1EEEvNS_16Flash_fwd_paramsE --------------------------
	.section	.nv.info._ZN5flash24flash_fwd_splitkv_kernelI23Flash_fwd_kernel_traitsILi192ELi64ELi64ELi4ELb0ELb0EN7cutlass10bfloat16_tE19Flash_kernel_traitsILi192ELi64ELi64ELi4ES3_EELb0ELb0ELb0ELb0ELb0ELb1ELb0ELb1EEEvNS_16Flash_fwd_paramsE,"",@"SHT_CUDA_INFO"
	.sectionflags	@""
	.align	4


	//----- nvinfo : EIATTR_CUDA_API_VERSION
	.align		4
        /*0000*/ 	.byte	0x04, 0x37
        /*0002*/ 	.short	(.L_724 - .L_723)
.L_723:
        /*0004*/ 	.word	0x00000082


	//----- nvinfo : EIATTR_KPARAM_INFO
	.align		4
.L_724:
        /*0008*/ 	.byte	0x04, 0x17
        /*000a*/ 	.short	(.L_726 - .L_725)
.L_725:
        /*000c*/ 	.word	0x00000000
        /*0010*/ 	.short	0x0000
        /*0012*/ 	.short	0x0000
        /*0014*/ 	.byte	0x00, 0xf0, 0x41, 0x07


	//----- nvinfo : EIATTR_SPARSE_MMA_MASK
	.align		4
.L_726:
        /*0018*/ 	.byte	0x03, 0x50
        /*001a*/ 	.short	0x0000


	//----- nvinfo : EIATTR_MAXREG_COUNT
	.align		4
        /*001c*/ 	.byte	0x03, 0x1b
        /*001e*/ 	.short	0x00ff


	//----- nvinfo : EIATTR_NUM_BARRIERS
	.align		4
        /*0020*/ 	.byte	0x02, 0x4c
        /*0022*/ 	.byte	0x01
	.zero		1


	//----- nvinfo : EIATTR_MERCURY_ISA_VERSION
	.align		4
        /*0024*/ 	.byte	0x03, 0x5f
        /*0026*/ 	.short	0x0101


	//----- nvinfo : EIATTR_COOP_GROUP_MASK_REGIDS
	.align		4
        /*0028*/ 	.byte	0x04, 0x29
        /*002a*/ 	.short	(.L_728 - .L_727)


	//   ....[0]....
.L_727:
        /*002c*/ 	.word	0xffffffff


	//   ....[1]....
        /*0030*/ 	.word	0xffffffff


	//   ....[2]....
        /*0034*/ 	.word	0xffffffff


	//   ....[3]....
        /*0038*/ 	.word	0xffffffff


	//   ....[4]....
        /*003c*/ 	.word	0xffffffff


	//   ....[5]....
        /*0040*/ 	.word	0xffffffff


	//   ....[6]....
        /*0044*/ 	.word	0xffffffff


	//   ....[7]....
        /*0048*/ 	.word	0xffffffff


	//   ....[8]....
        /*004c*/ 	.word	0xffffffff


	//   ....[9]....
        /*0050*/ 	.word	0xffffffff


	//   ....[10]....
        /*0054*/ 	.word	0xffffffff


	//   ....[11]....
        /*0058*/ 	.word	0xffffffff


	//   ....[12]....
        /*005c*/ 	.word	0x05000002


	//   ....[13]....
        /*0060*/ 	.word	0x05000002


	//   ....[14]....
        /*0064*/ 	.word	0x05000002


	//   ....[15]....
        /*0068*/ 	.word	0x05000002


	//----- nvinfo : EIATTR_COOP_GROUP_INSTR_OFFSETS
	.align		4
.L_728:
        /*006c*/ 	.byte	0x04, 0x28
        /*006e*/ 	.short	(.L_730 - .L_729)


	//   ....[0]....
.L_729:
        /*0070*/ 	.word	0x000156f0


	//   ....[1]....
        /*0074*/ 	.word	0x00015710


	//   ....[2]....
        /*0078*/ 	.word	0x000157b0


	//   ....[3]....
        /*007c*/ 	.word	0x000157c0


	//   ....[4]....
        /*0080*/ 	.word	0x000191b0


	//   ....[5]....
        /*0084*/ 	.word	0x000191e0


	//   ....[6]....
        /*0088*/ 	.word	0x00019200


	//   ....[7]....
        /*008c*/ 	.word	0x00019220


	//   ....[8]....
        /*0090*/ 	.word	0x0001a9d0


	//   ....[9]....
        /*0094*/ 	.word	0x0001a9e0


	//   ....[10]....
        /*0098*/ 	.word	0x0001aa10


	//   ....[11]....
        /*009c*/ 	.word	0x0001aa20


	//   ....[12]....
        /*00a0*/ 	.word	0x0001c820


	//   ....[13]....
        /*00a4*/ 	.word	0x0001c890


	//   ....[14]....
        /*00a8*/ 	.word	0x0001c8f0


	//   ....[15]....
        /*00ac*/ 	.word	0x0001c960


	//----- nvinfo : EIATTR_EXIT_INSTR_OFFSETS
	.align		4
.L_730:
        /*00b0*/ 	.byte	0x04, 0x1c
        /*00b2*/ 	.short	(.L_732 - .L_731)


	//   ....[0]....
.L_731:
        /*00b4*/ 	.word	0x00000090


	//----- nvinfo : EIATTR_CRS_STACK_SIZE
	.align		4
.L_732:
        /*00b8*/ 	.byte	0x04, 0x1e
        /*00ba*/ 	.short	(.L_734 - .L_733)
.L_733:
        /*00bc*/ 	.word	0x00000000


	//----- nvinfo : EIATTR_CBANK_PARAM_SIZE
	.align		4
.L_734:
        /*00c0*/ 	.byte	0x03, 0x19
        /*00c2*/ 	.short	0x01d0


	//----- nvinfo : EIATTR_PARAM_CBANK
	.align		4
        /*00c4*/ 	.byte	0x04, 0x0a
        /*00c6*/ 	.short	(.L_736 - .L_735)
	.align		4
.L_735:
        /*00c8*/ 	.word	index@(.nv.constant0._ZN5flash24flash_fwd_splitkv_kernelI23Flash_fwd_kernel_traitsILi192ELi64ELi64ELi4ELb0ELb0EN7cutlass10bfloat16_tE19Flash_kernel_traitsILi192ELi64ELi64ELi4ES3_EELb0ELb0ELb0ELb0ELb0ELb1ELb0ELb1EEEvNS_16Flash_fwd_paramsE)
        /*00cc*/ 	.short	0x0210
        /*00ce*/ 	.short	0x01d0


	//----- nvinfo : EIATTR_SW_WAR
	.align		4
.L_736:
        /*00d0*/ 	.byte	0x04, 0x36
        /*00d2*/ 	.short	(.L_738 - .L_737)
.L_737:
        /*00d4*/ 	.word	0x00000008
.L_738:


//--------------------- .nv.info._ZN5flash24flash_fwd_splitkv_kernelI23Flash_fwd_kernel_traitsILi192ELi64ELi64ELi4ELb0ELb0EN7cutlass10bfloat16_tE19Flash_kernel_traitsILi192ELi64ELi64ELi4ES3_EELb0ELb0ELb0ELb0ELb0ELb0ELb1ELb0EEEvNS_16Flash_fwd_paramsE --------------------------
	.section	.nv.info._ZN5flash24flash_fwd_splitkv_kernelI23Flash_fwd_kernel_traitsILi192ELi64ELi64ELi4ELb0ELb0EN7cutlass10bfloat16_tE19Flash_kernel_traitsILi192ELi64ELi64ELi4ES3_EELb0ELb0ELb0ELb0ELb0ELb0ELb1ELb0EEEvNS_16Flash_fwd_paramsE,"",@"SHT_CUDA_INFO"
	.sectionflags	@""
	.align	4


	//----- nvinfo : EIATTR_CUDA_API_VERSION
	.align		4
        /*0000*/ 	.byte	0x04, 0x37
        /*0002*/ 	.short	(.L_740 - .L_739)
.L_739:
        /*0004*/ 	.word	0x00000082


	//----- nvinfo : EIATTR_KPARAM_INFO
	.align		4
.L_740:
        /*0008*/ 	.byte	0x04, 0x17
        /*000a*/ 	.short	(.L_742 - .L_741)
.L_741:
        /*000c*/ 	.word	0x00000000
        /*0010*/ 	.short	0x0000
        /*0012*/ 	.short	0x0000
        /*0014*/ 	.byte	0x00, 0xf0, 0x41, 0x07


	//----- nvinfo : EIATTR_SPARSE_MMA_MASK
	.align		4
.L_742:
        /*0018*/ 	.byte	0x03, 0x50
        /*001a*/ 	.short	0x0000


	//----- nvinfo : EIATTR_MAXREG_COUNT
	.align		4
        /*001c*/ 	.byte	0x03, 0x1b
        /*001e*/ 	.short	0x00ff


	//----- nvinfo : EIATTR_NUM_BARRIERS
	.align		4
        /*0020*/ 	.byte	0x02, 0x4c
        /*0022*/ 	.byte	0x01
	.zero		1


	//----- nvinfo : EIATTR_MERCURY_ISA_VERSION
	.align		4
        /*0024*/ 	.byte	0x03, 0x5f
        /*0026*/ 	.short	0x0101


	//----- nvinfo : EIATTR_COOP_GROUP_MASK_REGIDS
	.align		4
        /*0028*/ 	.byte	0x04, 0x29
        /*002a*/ 	.short	(.L_744 - .L_743)


	//   ....[0]....
.L_743:
        /*002c*/ 	.word	0xffffffff


	//   ....[1]....
        /*0030*/ 	.word	0xffffffff


	//   ....[2]....
        /*0034*/ 	.word	0xffffffff


	//   ....[3]....
        /*0038*/ 	.word	0xffffffff


	//   ....[4]....
        /*003c*/ 	.word	0xffffffff


	//   ....[5]....
        /*0040*/ 	.word	0xffffffff


	//   ....[6]....
        /*0044*/ 	.word	0xffffffff


	//   ....[7]....
        /*0048*/ 	.word	0xffffffff


	//   ....[8]....
        /*004c*/ 	.word	0xffffffff


	//   ....[9]....
        /*0050*/ 	.word	0xffffffff


	//   ....[10]....
        /*0054*/ 	.word	0xffffffff


	//   ....[11]....
        /*0058*/ 	.word	0xffffffff


	//----- nvinfo : EIATTR_COOP_GROUP_INSTR_OFFSETS
	.align		4
.L_744:
        /*005c*/ 	.byte	0x04, 0x28
        /*005e*/ 	.short	(.L_746 - .L_745)


	//   ....[0]....
.L_745:
        /*0060*/ 	.word	0x00005cf0


	//   ....[1]....
        /*0064*/ 	.word	0x00005d10


	//   ....[2]....
        /*0068*/ 	.word	0x00005db0


	//   ....[3]....
        /*006c*/ 	.word	0x00005dc0


	//   ....[4]....
        /*0070*/ 	.word	0x00008ef0


	//   ....[5]....
        /*0074*/ 	.word	0x00008f10


	//   ....[6]....
        /*0078*/ 	.word	0x00008f40


	//   ....[7]....
        /*007c*/ 	.word	0x00008f50


	//   ....[8]....
        /*0080*/ 	.word	0x0000a660


	//   ....[9]....
        /*0084*/ 	.word	0x0000a6a0


	//   ....[10]....
        /*0088*/ 	.word	0x0000a750


	//   ....[11]....
        /*008c*/ 	.word	0x0000a760


	//----- nvinfo : EIATTR_EXIT_INSTR_OFFSETS
	.align		4
.L_746:
        /*0090*/ 	.byte	0x04, 0x1c
        /*0092*/ 	.short	(.L_748 - .L_747)


	//   ....[0]....
.L_747:
        /*0094*/ 	.word	0x00000450


	//   ....[1]....
        /*0098*/ 	.word	0x00001060


	//   ....[2]....
        /*009c*/ 	.word	0x00001090


	//   ....[3]....
        /*00a0*/ 	.word	0x0000bea0


	//   ....[4]....
        /*00a4*/ 	.word	0x0000bf20


	//   ....[5]....
        /*00a8*/ 	.word	0x0000bf40


	//----- nvinfo : EIATTR_CRS_STACK_SIZE
	.align		4
.L_748:
        /*00ac*/ 	.byte	0x04, 0x1e
        /*00ae*/ 	.short	(.L_750 - .L_749)
.L_749:
        /*00b0*/ 	.word	0x00000000


	//----- nvinfo : EIATTR_CBANK_PARAM_SIZE
	.align		4
.L_750:
        /*00b4*/ 	.byte	0x03, 0x19
        /*00b6*/ 	.short	0x01d0


	//----- nvinfo : EIATTR_PARAM_CBANK
	.align		4
        /*00b8*/ 	.byte	0x04, 0x0a
        /*00ba*/ 	.short	(.L_752 - .L_751)
	.align		4
.L_751:
        /*00bc*/ 	.word	index@(.nv.constant0._ZN5flash24flash_fwd_splitkv_kernelI23Flash_fwd_kernel_traitsILi192ELi64ELi64ELi4ELb0ELb0EN7cutlass10bfloat16_tE19Flash_kernel_traitsILi192ELi64ELi64ELi4ES3_EELb0ELb0ELb0ELb0ELb0ELb0ELb1ELb0EEEvNS_16Flash_fwd_paramsE)
        /*00c0*/ 	.short	0x0210
        /*00c2*/ 	.short	0x01d0


	//----- nvinfo : EIATTR_SW_WAR
	.align		4
.L_752:
        /*00c4*/ 	.byte	0x04, 0x36
        /*00c6*/ 	.short	(.L_754 - .L_753)
.L_753:
        /*00c8*/ 	.word	0x00000008
.L_754:


//--------------------- .nv.info._ZN5flash24flash_fwd_splitkv_kernelI23Flash_fwd_kernel_traitsILi192ELi64ELi64ELi4ELb0ELb0EN7cutlass10bfloat16_tE19Flash_kernel_traitsILi192ELi64ELi64ELi4ES3_EELb0ELb0ELb0ELb0ELb0ELb1ELb1ELb0EEEvNS_16Flash_fwd_paramsE --------------------------
	.section	.nv.info._ZN5flash24flash_fwd_splitkv_kernelI23Flash_fwd_kernel_traitsILi192ELi64ELi64ELi4ELb0ELb0EN7cutlass10bfloat16_tE19Flash_kernel_traitsILi192ELi64ELi64ELi4ES3_EELb0ELb0ELb0ELb0ELb0ELb1ELb1ELb0EEEvNS_16Flash_fwd_paramsE,"",@"SHT_CUDA_INFO"
	.sectionflags	@""
	.align	4


	//----- nvinfo : EIATTR_CUDA_API_VERSION
	.align		4
        /*0000*/ 	.byte	0x04, 0x37
        /*0002*/ 	.short	(.L_756 - .L_755)
.L_755:
        /*0004*/ 	.word	0x00000082


	//----- nvinfo : EIATTR_KPARAM_INFO
	.align		4
.L_756:
        /*0008*/ 	.byte	0x04, 0x17
        /*000a*/ 	.short	(.L_758 - .L_757)
.L_757:
        /*000c*/ 	.word	0x00000000
        /*0010*/ 	.short	0x0000
        /*0012*/ 	.short	0x0000
        /*0014*/ 	.byte	0x00, 0xf0, 0x41, 0x07


	//----- nvinfo : EIATTR_SPARSE_MMA_MASK
	.align		4
.L_758:
        /*0018*/ 	.byte	0x03, 0x50
        /*001a*/ 	.short	0x0000


	//----- nvinfo : EIATTR_MAXREG_COUNT
	.align		4
        /*001c*/ 	.byte	0x03, 0x1b
        /*001e*/ 	.short	0x00ff


	//----- nvinfo : EIATTR_NUM_BARRIERS
	.align		4
        /*0020*/ 	.byte	0x02, 0x4c
        /*0022*/ 	.byte	0x01
	.zero		1


	//----- nvinfo : EIATTR_MERCURY_ISA_VERSION
	.align		4
        /*0024*/ 	.byte	0x03, 0x5f
        /*0026*/ 	.short	0x0101


	//----- nvinfo : EIATTR_COOP_GROUP_MASK_REGIDS
	.align		4
        /*0028*/ 	.byte	0x04, 0x29
        /*002a*/ 	.short	(.L_760 - .L_759)


	//   ....[0]....
.L_759:
        /*002c*/ 	.word	0xffffffff


	//   ....[1]....
        /*0030*/ 	.word	0xffffffff


	//   ....[2]....
        /*0034*/ 	.word	0xffffffff


	//   ....[3]....
        /*0038*/ 	.word	0xffffffff


	//   ....[4]....
        /*003c*/ 	.word	0xffffffff


	//   ....[5]....
        /*0040*/ 	.word	0xffffffff


	//   ....[6]....
        /*0044*/ 	.word	0xffffffff


	//   ....[7]....
        /*0048*/ 	.word	0xffffffff


	//   ....[8]....
        /*004c*/ 	.word	0xffffffff


	//   ....[9]....
        /*0050*/ 	.word	0xffffffff


	//   ....[10]....
        /*0054*/ 	.word	0xffffffff


	//   ....[11]....
        /*0058*/ 	.word	0xffffffff


	//----- nvinfo : EIATTR_COOP_GROUP_INSTR_OFFSETS
	.align		4
.L_760:
        /*005c*/ 	.byte	0x04, 0x28
        /*005e*/ 	.short	(.L_762 - .L_761)


	//   ....[0]....
.L_761:
        /*0060*/ 	.word	0x00006100


	//   ....[1]....
        /*0064*/ 	.word	0x00006120


	//   ....[2]....
        /*0068*/ 	.word	0x000061c0


	//   ....[3]....
        /*006c*/ 	.word	0x000061d0


	//   ....[4]....
        /*0070*/ 	.word	0x00009720


	//   ....[5]....
        /*0074*/ 	.word	0x00009730


	//   ....[6]....
        /*0078*/ 	.word	0x00009770


	//   ....[7]....
        /*007c*/ 	.word	0x00009780


	//   ....[8]....
        /*0080*/ 	.word	0x0000ae60


	//   ....[9]....
        /*0084*/ 	.word	0x0000aea0


	//   ....[10]....
        /*0088*/ 	.word	0x0000af50


	//   ....[11]....
        /*008c*/ 	.word	0x0000af60


	//----- nvinfo : EIATTR_EXIT_INSTR_OFFSETS
	.align		4
.L_762:
        /*0090*/ 	.byte	0x04, 0x1c
        /*0092*/ 	.short	(.L_764 - .L_763)


	//   ....[0]....
.L_763:
        /*0094*/ 	.word	0x00000450


	//   ....[1]....
        /*0098*/ 	.word	0x00001060


	//   ....[2]....
        /*009c*/ 	.word	0x00001090


	//   ....[3]....
        /*00a0*/ 	.word	0x0000c6a0


	//   ....[4]....
        /*00a4*/ 	.word	0x0000c720


	//   ....[5]....
        /*00a8*/ 	.word	0x0000c740


	//----- nvinfo : EIATTR_CRS_STACK_SIZE
	.align		4
.L_764:
        /*00ac*/ 	.byte	0x04, 0x1e
        /*00ae*/ 	.short	(.L_766 - .L_765)
.L_765:
        /*00b0*/ 	.word	0x00000000


	//----- nvinfo : EIATTR_CBANK_PARAM_SIZE
	.align		4
.L_766:
        /*00b4*/ 	.byte	0x03, 0x19
        /*00b6*/ 	.short	0x01d0


	//----- nvinfo : EIATTR_PARAM_CBANK
	.align		4
        /*00b8*/ 	.byte	0x04, 0x0a
        /*00ba*/ 	.short	(.L_768 - .L_767)
	.align		4
.L_767:
        /*00bc*/ 	.word	index@(.nv.constant0._ZN5flash24flash_fwd_splitkv_kernelI23Flash_fwd_kernel_traitsILi192ELi64ELi64ELi4ELb0ELb0EN7cutlass10bfloat16_tE19Flash_kernel_traitsILi192ELi64ELi64ELi4ES3_EELb0ELb0ELb0ELb0ELb0ELb1ELb1ELb0EEEvNS_16Flash_fwd_paramsE)
        /*00c0*/ 	.short	0x0210
        /*00c2*/ 	.short	0x01d0


	//----- nvinfo : EIATTR_SW_WAR
	.align		4
.L_768:
        /*00c4*/ 	.byte	0x04, 0x36
        /*00c6*/ 	.short	(.L_770 - .L_769)
.L_769:
        /*00c8*/ 	.word	0x00000008
.L_770:


//--------------------- .nv.info._ZN5flash24flash_fwd_splitkv_kernelI23Flash_fwd_kernel_traitsILi192ELi64ELi64ELi4ELb0ELb0EN7cutlass10bfloat16_tE19Flash_kernel_traitsILi192ELi64ELi64ELi4ES3_EELb0ELb0ELb0ELb0ELb0ELb0ELb1ELb1EEEvNS_16Flash_fwd_paramsE --------------------------
	.section	.nv.info._ZN5flash24flash_fwd_splitkv_kernelI23Flash_fwd_kernel_traitsILi192ELi64ELi64ELi4ELb0ELb0EN7cutlass10bfloat16_tE19Flash_kernel_traitsILi192ELi64ELi64ELi4ES3_EELb0ELb0ELb0ELb0ELb0ELb0ELb1ELb1EEEvNS_16Flash_fwd_paramsE,"",@"SHT_CUDA_INFO"
	.sectionflags	@""
	.align	4


	//----- nvinfo : EIATTR_CUDA_API_VERSION
	.align		4
        /*0000*/ 	.byte	0x04, 0x37
        /*0002*/ 	.short	(.L_772 - .L_771)
.L_771:
        /*0004*/ 	.word	0x00000082


	//----- nvinfo : EIATTR_KPARAM_INFO
	.align		4
.L_772:
        /*0008*/ 	.byte	0x04, 0x17
        /*000a*/ 	.short	(.L_774 - .L_773)
.L_773:
        /*000c*/ 	.word	0x00000000
        /*0010*/ 	.short	0x0000
        /*0012*/ 	.short	0x0000
        /*0014*/ 	.byte	0x00, 0xf0, 0x41, 0x07


	//----- nvinfo : EIATTR_SPARSE_MMA_MASK
	.align		4
.L_774:
        /*0018*/ 	.byte	0x03, 0x50
        /*001a*/ 	.short	0x0000


	//----- nvinfo : EIATTR_MAXREG_COUNT
	.align		4
        /*001c*/ 	.byte	0x03, 0x1b
        /*001e*/ 	.short	0x00ff


	//----- nvinfo : EIATTR_NUM_BARRIERS
	.align		4
        /*0020*/ 	.byte	0x02, 0x4c
        /*0022*/ 	.byte	0x01
	.zero		1


	//----- nvinfo : EIATTR_MERCURY_ISA_VERSION
	.align		4
        /*0024*/ 	.byte	0x03, 0x5f
        /*0026*/ 	.short	0x0101


	//----- nvinfo : EIATTR_COOP_GROUP_MASK_REGIDS
	.align		4
        /*0028*/ 	.byte	0x04, 0x29
        /*002a*/ 	.short	(.L_776 - .L_775)


	//   ....[0]....
.L_775:
        /*002c*/ 	.word	0xffffffff


	//   ....[1]....
        /*0030*/ 	.word	0xffffffff


	//   ....[2]....
        /*0034*/ 	.word	0xffffffff


	//   ....[3]....
        /*0038*/ 	.word	0xffffffff


	//   ....[4]....
        /*003c*/ 	.word	0xffffffff


	//   ....[5]....
        /*0040*/ 	.word	0xffffffff


	//   ....[6]....
        /*0044*/ 	.word	0xffffffff


	//   ....[7]....
        /*0048*/ 	.word	0xffffffff


	//   ....[8]....
        /*004c*/ 	.word	0xffffffff


	//   ....[9]....
        /*0050*/ 	.word	0xffffffff


	//   ....[10]....
        /*0054*/ 	.word	0xffffffff


	//   ....[11]....
        /*0058*/ 	.word	0xffffffff


	//   ....[12]....
        /*005c*/ 	.word	0x0500000a


	//   ....[13]....
        /*0060*/ 	.word	0x0500000a


	//   ....[14]....
        /*0064*/ 	.word	0x0500000a


	//   ....[15]....
        /*0068*/ 	.word	0x0500000a


	//----- nvinfo : EIATTR_COOP_GROUP_INSTR_OFFSETS
	.align		4
.L_776:
        /*006c*/ 	.byte	0x04, 0x28
        /*006e*/ 	.short	(.L_778 - .L_777)


	//   ....[0]....
.L_777:
        /*0070*/ 	.word	0x00015610


	//   ....[1]....
        /*0074*/ 	.word	0x00015630


	//   ....[2]....
        /*0078*/ 	.word	0x000156d0


	//   ....[3]....
        /*007c*/ 	.word	0x000156e0


	//   ....[4]....
        /*0080*/ 	.word	0x00018de0


	//   ....[5]....
        /*0084*/ 	.word	0x00018e00


	//   ....[6]....
        /*0088*/ 	.word	0x00018e20


	//   ....[7]....
        /*008c*/ 	.word	0x00018e40


	//   ....[8]....
        /*0090*/ 	.word	0x0001a610


	//   ....[9]....
        /*0094*/ 	.word	0x0001a620


	//   ....[10]....
        /*0098*/ 	.word	0x0001a650


	//   ....[11]....
        /*009c*/ 	.word	0x0001a660


	//   ....[12]....
        /*00a0*/ 	.word	0x0001c230


	//   ....[13]....
        /*00a4*/ 	.word	0x0001c2a0


	//   ....[14]....
        /*00a8*/ 	.word	0x0001c300


	//   ....[15]....
        /*00ac*/ 	.word	0x0001c370


	//----- nvinfo : EIATTR_EXIT_INSTR_OFFSETS
	.align		4
.L_778:
        /*00b0*/ 	.byte	0x04, 0x1c
        /*00b2*/ 	.short	(.L_780 - .L_779)


	//   ....[0]....
.L_779:
        /*00b4*/ 	.word	0x000001f0


	//----- nvinfo : EIATTR_CRS_STACK_SIZE
	.align		4
.L_780:
        /*00b8*/ 	.byte	0x04, 0x1e
        /*00ba*/ 	.short	(.L_782 - .L_781)
.L_781:
        /*00bc*/ 	.word	0x00000000


	//----- nvinfo : EIATTR_CBANK_PARAM_SIZE
	.align		4
.L_782:
        /*00c0*/ 	.byte	0x03, 0x19
        /*00c2*/ 	.short	0x01d0


	//----- nvinfo : EIATTR_PARAM_CBANK
	.align		4
        /*00c4*/ 	.byte	0x04, 0x0a
        /*00c6*/ 	.short	(.L_784 - .L_783)
	.align		4
.L_783:
        /*00c8*/ 	.word	index@(.nv.constant0._ZN5flash24flash_fwd_splitkv_kernelI23Flash_fwd_kernel_traitsILi192ELi64ELi64ELi4ELb0ELb0EN7cutlass10bfloat16_tE19Flash_kernel_traitsILi192ELi64ELi64ELi4ES3_EELb0ELb0ELb0ELb0ELb0ELb0ELb1ELb1EEEvNS_16Flash_fwd_paramsE)
        /*00cc*/ 	.short	0x0210
        /*00ce*/ 	.short	0x01d0


	//----- nvinfo : EIATTR_SW_WAR
	.align		4
.L_784:
        /*00d0*/ 	.byte	0x04, 0x36
        /*00d2*/ 	.short	(.L_786 - .L_785)
.L_785:
        /*00d4*/ 	.word	0x00000008
.L_786:


//--------------------- .nv.info._ZN5flash24flash_fwd_splitkv_kernelI23Flash_fwd_kernel_traitsILi192ELi64ELi64ELi4ELb0ELb0EN7cutlass10bfloat16_tE19Flash_kernel_traitsILi192ELi64ELi64ELi4ES3_EELb0ELb0ELb0ELb0ELb0ELb1ELb1ELb1EEEvNS_16Flash_fwd_paramsE --------------------------
	.section	.nv.info._ZN5flash24flash_fwd_splitkv_kernelI23Flash_fwd_kernel_traitsILi192ELi64ELi64ELi4ELb0ELb0EN7cutlass10bfloat16_tE19Flash_kernel_traitsILi192ELi64ELi64ELi4ES3_EELb0ELb0ELb0ELb0ELb0ELb1ELb1ELb1EEEvNS_16Flash_fwd_paramsE,"",@"SHT_CUDA_INFO"
	.sectionflags	@""
	.align	4


	//----- nvinfo : EIATTR_CUDA_API_VERSION
	.align		4
        /*0000*/ 	.byte	0x04, 0x37
        /*0002*/ 	.short	(.L_788 - .L_787)
.L_787:
        /*0004*/ 	.word	0x00000082


	//----- nvinfo : EIATTR_KPARAM_INFO
	.align		4
.L_788:
        /*0008*/ 	.byte	0x04, 0x17
        /*000a*/ 	.short	(.L_790 - .L_789)
.L_789:
        /*000c*/ 	.word	0x00000000
        /*0010*/ 	.short	0x0000
        /*0012*/ 	.short	0x0000
        /*0014*/ 	.byte	0x00, 0xf0, 0x41, 0x07


	//----- nvinfo : EIATTR_SPARSE_MMA_MASK
	.align		4
.L_790:
        /*0018*/ 	.byte	0x03, 0x50
        /*001a*/ 	.short	0x0000


	//----- nvinfo : EIATTR_MAXREG_COUNT
	.align		4
        /*001c*/ 	.byte	0x03, 0x1b
        /*001e*/ 	.short	0x00ff


	//----- nvinfo : EIATTR_NUM_BARRIERS
	.align		4
        /*0020*/ 	.byte	0x02, 0x4c
        /*0022*/ 	.byte	0x01
	.zero		1


	//----- nvinfo : EIATTR_MERCURY_ISA_VERSION
	.align		4
        /*0024*/ 	.byte	0x03, 0x5f
        /*0026*/ 	.short	0x0101


	//----- nvinfo : EIATTR_COOP_GROUP_MASK_REGIDS
	.align		4
        /*0028*/ 	.byte	0x04, 0x29
        /*002a*/ 	.short	(.L_792 - .L_791)


	//   ....[0]....
.L_791:
        /*002c*/ 	.word	0xffffffff


	//   ....[1]....
        /*0030*/ 	.word	0xffffffff


	//   ....[2]....
        /*0034*/ 	.word	0xffffffff


	//   ....[3]....
        /*0038*/ 	.word	0xffffffff


	//   ....[4]....
        /*003c*/ 	.word	0xffffffff


	//   ....[5]....
        /*0040*/ 	.word	0xffffffff


	//   ....[6]....
        /*0044*/ 	.word	0xffffffff


	//   ....[7]....
        /*0048*/ 	.word	0xffffffff


	//   ....[8]....
        /*004c*/ 	.word	0xffffffff


	//   ....[9]....
        /*0050*/ 	.word	0xffffffff


	//   ....[10]....
        /*0054*/ 	.word	0xffffffff


	//   ....[11]....
        /*0058*/ 	.word	0xffffffff


	//   ....[12]....
        /*005c*/ 	.word	0x0500000a


	//   ....[13]....
        /*0060*/ 	.word	0x0500000a


	//   ....[14]....
        /*0064*/ 	.word	0x0500000a


	//   ....[15]....
        /*0068*/ 	.word	0x0500000a


	//----- nvinfo : EIATTR_COOP_GROUP_INSTR_OFFSETS
	.align		4
.L_792:
        /*006c*/ 	.byte	0x04, 0x28
        /*006e*/ 	.short	(.L_794 - .L_793)


	//   ....[0]....
.L_793:
        /*0070*/ 	.word	0x00015a20


	//   ....[1]....
        /*0074*/ 	.word	0x00015a40


	//   ....[2]....
        /*0078*/ 	.word	0x00015ae0


	//   ....[3]....
        /*007c*/ 	.word	0x00015af0


	//   ....[4]....
        /*0080*/ 	.word	0x00019600


	//   ....[5]....
        /*0084*/ 	.word	0x00019630


	//   ....[6]....
        /*0088*/ 	.word	0x00019650


	//   ....[7]....
        /*008c*/ 	.word	0x00019670


	//   ....[8]....
        /*0090*/ 	.word	0x0001ae20


	//   ....[9]....
        /*0094*/ 	.word	0x0001ae30


	//   ....[10]....
        /*0098*/ 	.word	0x0001ae60


	//   ....[11]....
        /*009c*/ 	.word	0x0001ae70


	//   ....[12]....
        /*00a0*/ 	.word	0x0001ca40


	//   ....[13]....
        /*00a4*/ 	.word	0x0001cab0


	//   ....[14]....
        /*00a8*/ 	.word	0x0001cb10


	//   ....[15]....
        /*00ac*/ 	.word	0x0001cb80


	//----- nvinfo : EIATTR_EXIT_INSTR_OFFSETS
	.align		4
.L_794:
        /*00b0*/ 	.byte	0x04, 0x1c
        /*00b2*/ 	.short	(.L_796 - .L_795)


	//   ....[0]....
.L_795:
        /*00b4*/ 	.word	0x000001f0


	//----- nvinfo : EIATTR_CRS_STACK_SIZE
	.align		4
.L_796:
        /*00b8*/ 	.byte	0x04, 0x1e
        /*00ba*/ 	.short	(.L_798 - .L_797)
.L_797:
        /*00bc*/ 	.word	0x00000000


	//----- nvinfo : EIATTR_CBANK_PARAM_SIZE
	.align		4
.L_798:
        /*00c0*/ 	.byte	0x03, 0x19
        /*00c2*/ 	.short	0x01d0


	//----- nvinfo : EIATTR_PARAM_CBANK
	.align		4
        /*00c4*/ 	.byte	0x04, 0x0a
        /*00c6*/ 	.short	(.L_800 - .L_799)
	.align		4
.L_799:
        /*00c8*/ 	.word	index@(.nv.constant0._ZN5flash24flash_fwd_splitkv_kernelI23Flash_fwd_kernel_traitsILi192ELi64ELi64ELi4ELb0ELb0EN7cutlass10bfloat16_tE19Flash_kernel_traitsILi192ELi64ELi64ELi4ES3_EELb0ELb0ELb0ELb0ELb0ELb1ELb1ELb1EEEvNS_16Flash_fwd_paramsE)
        /*00cc*/ 	.short	0x0210
        /*00ce*/ 	.short	0x01d0


	//----- nvinfo : EIATTR_SW_WAR
	.align		4
.L_800:
        /*00d0*/ 	.byte	0x04, 0x36
        /*00d2*/ 	.short	(.L_802 - .L_801)
.L_801:
        /*00d4*/ 	.word	0x00000008
.L_802:


//--------------------- .nv.info._ZN5flash24flash_fwd_splitkv_kernelI23Flash_fwd_kernel_traitsILi192ELi64ELi64ELi4ELb0ELb0EN7cutlass10bfloat16_tE19Flash_kernel_traitsILi192ELi64ELi64ELi4ES3_EELb0ELb1ELb0ELb0ELb0ELb0ELb0ELb0EEEvNS_16Flash_fwd_paramsE --------------------------
	.section	.nv.info._ZN5flash24flash_fwd_splitkv_kernelI23Flash_fwd_kernel_traitsILi192ELi64ELi64ELi4ELb0ELb0EN7cutlass10bfloat16_tE19Flash_kernel_traitsILi192ELi64ELi64ELi4ES3_EELb0ELb1ELb0ELb0ELb0ELb0ELb0ELb0EEEvNS_16Flash_fwd_paramsE,"",@"SHT_CUDA_INFO"
	.sectionflags	@""
	.align	4


	//----- nvinfo : EIATTR_CUDA_API_VERSION
	.align		4
        /*0000*/ 	.byte	0x04, 0x37
        /*0002*/ 	.short	(.L_804 - .L_803)
.L_803:
        /*0004*/ 	.word	0x00000082


	//----- nvinfo : EIATTR_KPARAM_INFO
	.align		4
.L_804:
        /*0008*/ 	.byte	0x04, 0x17
        /*000a*/ 	.short	(.L_806 - .L_805)
.L_805:
        /*000c*/ 	.word	0x00000000
        /*0010*/ 	.short	0x0000
        /*0012*/ 	.short	0x0000
        /*0014*/ 	.byte	0x00, 0xf0, 0x41, 0x07


	//----- nvinfo : EIATTR_SPARSE_MMA_MASK
	.align		4
.L_806:
        /*0018*/ 	.byte	0x03, 0x50
        /*001a*/ 	.short	0x0000


	//----- nvinfo : EIATTR_MAXREG_COUNT
	.align		4
        /*001c*/ 	.byte	0x03, 0x1b
        /*001e*/ 	.short	0x00ff


	//----- nvinfo : EIATTR_NUM_BARRIERS
	.align		4
        /*0020*/ 	.byte	0x02, 0x4c
        /*0022*/ 	.byte	0x01
	.zero		1


	//----- nvinfo : EIATTR_MERCURY_ISA_VERSION
	.align		4
        /*0024*/ 	.byte	0x03, 0x5f
        /*0026*/ 	.short	0x0101


	//----- nvinfo : EIATTR_COOP_GROUP_MASK_REGIDS
	.align		4
        /*0028*/ 	.byte	0x04, 0x29
        /*002a*/ 	.short	(.L_808 - .L_807)


	//   ....[0]....
.L_807:
        /*002c*/ 	.word	0xffffffff


	//   ....[1]....
        /*0030*/ 	.word	0xffffffff


	//   ....[2]....
        /*0034*/ 	.word	0xffffffff


	//   ....[3]....
        /*0038*/ 	.word	0xffffffff


	//   ....[4]....
        /*003c*/ 	.word	0xffffffff


	//   ....[5]....
        /*0040*/ 	.word	0xffffffff


	//   ....[6]....
        /*0044*/ 	.word	0xffffffff


	//   ....[7]....
        /*0048*/ 	.word	0xffffffff


	//   ....[8]....
        /*004c*/ 	.word	0xffffffff


	//   ....[9]....
        /*0050*/ 	.word	0xffffffff


	//   ....[10]....
        /*0054*/ 	.word	0xffffffff


	//   ....[11]....
        /*0058*/ 	.word	0xffffffff


	//   ....[12]....
        /*005c*/ 	.word	0xffffffff


	//   ....[13]....
        /*0060*/ 	.word	0xffffffff


	//   ....[14]....
        /*0064*/ 	.word	0xffffffff


	//   ....[15]....
        /*0068*/ 	.word	0xffffffff


	//----- nvinfo : EIATTR_COOP_GROUP_INSTR_OFFSETS
	.align		4
.L_808:
        /*006c*/ 	.byte	0x04, 0x28
        /*006e*/ 	.short	(.L_810 - .L_809)


	//   ....[0]....
.L_809:
        /*0070*/ 	.word	0x00006360


	//   ....[1]....
        /*0074*/ 	.word	0x00006440


	//   ....[2]....
        /*0078*/ 	.word	0x00006450


	//   ....[3]....
        /*007c*/ 	.word	0x00006490


	//   ....[4]....
        /*0080*/ 	.word	0x0000a090


	//   ....[5]....
        /*0084*/ 	.word	0x0000a0a0


	//   ....[6]....
        /*0088*/ 	.word	0x0000a0d0


	//   ....[7]....
        /*008c*/ 	.word	0x0000a0e0


	//   ....[8]....
        /*0090*/ 	.word	0x0000e1b0


	//   ....[9]....
        /*0094*/ 	.word	0x0000e210


	//   ....[10]....
        /*0098*/ 	.word	0x0000e230


	//   ....[11]....
        /*009c*/ 	.word	0x0000e250


	//   ....[12]....
        /*00a0*/ 	.word	0x0000f990


	//   ....[13]....
        /*00a4*/ 	.word	0x0000f9d0


	//   ....[14]....
        /*00a8*/ 	.word	0x0000fa50


	//   ....[15]....
        /*00ac*/ 	.word	0x0000fa70


	//----- nvinfo : EIATTR_EXIT_INSTR_OFFSETS
	.align		4
.L_810:
        /*00b0*/ 	.byte	0x04, 0x1c
        /*00b2*/ 	.short	(.L_812 - .L_811)


	//   ....[0]....
.L_811:
        /*00b4*/ 	.word	0x000004a0


	//   ....[1]....
        /*00b8*/ 	.word	0x00000fd0


	//   ....[2]....
        /*00bc*/ 	.word	0x00001000


	//   ....[3]....
        /*00c0*/ 	.word	0x000113a0


	//   ....[4]....
        /*00c4*/ 	.word	0x000114c0


	//   ....[5]....
        /*00c8*/ 	.word	0x000114e0


	//----- nvinfo : EIATTR_CRS_STACK_SIZE
	.align		4
.L_812:
        /*00cc*/ 	.byte	0x04, 0x1e
        /*00ce*/ 	.short	(.L_814 - .L_813)
.L_813:
        /*00d0*/ 	.word	0x00000000


	//----- nvinfo : EIATTR_CBANK_PARAM_SIZE
	.align		4
.L_814:
        /*00d4*/ 	.byte	0x03, 0x19
        /*00d6*/ 	.short	0x01d0


	//----- nvinfo : EIATTR_PARAM_CBANK
	.align		4
        /*00d8*/ 	.byte	0x04, 0x0a
        /*00da*/ 	.short	(.L_816 - .L_815)
	.align		4
.L_815:
        /*00dc*/ 	.word	index@(.nv.constant0._ZN5flash24flash_fwd_splitkv_kernelI23Flash_fwd_kernel_traitsILi192ELi64ELi64ELi4ELb0ELb0EN7cutlass10bfloat16_tE19Flash_kernel_traitsILi192ELi64ELi64ELi4ES3_EELb0ELb1ELb0ELb0ELb0ELb0ELb0ELb0EEEvNS_16Flash_fwd_paramsE)
        /*00e0*/ 	.short	0x0210
        /*00e2*/ 	.short	0x01d0


	//----- nvinfo : EIATTR_SW_WAR
	.align		4
.L_816:
        /*00e4*/ 	.byte	0x04, 0x36
        /*00e6*/ 	.short	(.L_818 - .L_817)
.L_817:
        /*00e8*/ 	.word	0x00000008
.L_818:


//--------------------- .nv.info._ZN5flash24flash_fwd_splitkv_kernelI23Flash_fwd_kernel_traitsILi192ELi64ELi64ELi4ELb0ELb0EN7cutlass10bfloat16_tE19Flash_kernel_traitsILi192ELi64ELi64ELi4ES3_EELb0ELb1ELb0ELb0ELb0ELb1ELb0ELb0EEEvNS_16Flash_fwd_paramsE --------------------------
	.section	.nv.info._ZN5flash24flash_fwd_splitkv_kernelI23Flash_fwd_kernel_traitsILi192ELi64ELi64ELi4ELb0ELb0EN7cutlass10bfloat16_tE19Flash_kernel_traitsILi192ELi64ELi64ELi4ES3_EELb0ELb1ELb0ELb0ELb0ELb1ELb0ELb0EEEvNS_16Flash_fwd_paramsE,"",@"SHT_CUDA_INFO"
	.sectionflags	@""
	.align	4


	//----- nvinfo : EIATTR_CUDA_API_VERSION
	.align		4
        /*0000*/ 	.byte	0x04, 0x37
        /*0002*/ 	.short	(.L_820 - .L_819)
.L_819:
        /*0004*/ 	.word	0x00000082


	//----- nvinfo : EIATTR_KPARAM_INFO
	.align		4
.L_820:
        /*0008*/ 	.byte	0x04, 0x17
        /*000a*/ 	.short	(.L_822 - .L_821)
.L_821:
        /*000c*/ 	.word	0x00000000
        /*0010*/ 	.short	0x0000
        /*0012*/ 	.short	0x0000
        /*0014*/ 	.byte	0x00, 0xf0, 0x41, 0x07


	//----- nvinfo : EIATTR_SPARSE_MMA_MASK
	.align		4
.L_822:
        /*0018*/ 	.byte	0x03, 0x50
        /*001a*/ 	.short	0x0000


	//----- nvinfo : EIATTR_MAXREG_COUNT
	.align		4
        /*001c*/ 	.byte	0x03, 0x1b
        /*001e*/ 	.short	0x00ff


	//----- nvinfo : EIATTR_NUM_BARRIERS
	.align		4
        /*0020*/ 	.byte	0x02, 0x4c
        /*0022*/ 	.byte	0x01
	.zero		1


	//----- nvinfo : EIATTR_MERCURY_ISA_VERSION
	.align		4
        /*0024*/ 	.byte	0x03, 0x5f
        /*0026*/ 	.short	0x0101


	//----- nvinfo : EIATTR_COOP_GROUP_MASK_REGIDS
	.align		4
        /*0028*/ 	.byte	0x04, 0x29
        /*002a*/ 	.short	(.L_824 - .L_823)


	//   ....[0]....
.L_823:
        /*002c*/ 	.word	0xffffffff


	//   ....[1]....
        /*0030*/ 	.word	0xffffffff


	//   ....[2]....
        /*0034*/ 	.word	0xffffffff


	//   ....[3]....
        /*0038*/ 	.word	0xffffffff


	//   ....[4]....
        /*003c*/ 	.word	0xffffffff


	//   ....[5]....
        /*0040*/ 	.word	0xffffffff


	//   ....[6]....
        /*0044*/ 	.word	0xffffffff


	//   ....[7]....
        /*0048*/ 	.word	0xffffffff


	//   ....[8]....
        /*004c*/ 	.word	0xffffffff


	//   ....[9]....
        /*0050*/ 	.word	0xffffffff


	//   ....[10]....
        /*0054*/ 	.word	0xffffffff


	//   ....[11]....
        /*0058*/ 	.word	0xffffffff


	//   ....[12]....
        /*005c*/ 	.word	0xffffffff


	//   ....[13]....
        /*0060*/ 	.word	0xffffffff


	//   ....[14]....
        /*0064*/ 	.word	0xffffffff


	//   ....[15]....
        /*0068*/ 	.word	0xffffffff


	//----- nvinfo : EIATTR_COOP_GROUP_INSTR_OFFSETS
	.align		4
.L_824:
        /*006c*/ 	.byte	0x04, 0x28
        /*006e*/ 	.short	(.L_826 - .L_825)


	//   ....[0]....
.L_825:
        /*0070*/ 	.word	0x00006790


	//   ....[1]....
        /*0074*/ 	.word	0x00006860


	//   ....[2]....
        /*0078*/ 	.word	0x00006870


	//   ....[3]....
        /*007c*/ 	.word	0x000068b0


	//   ....[4]....
        /*0080*/ 	.word	0x0000a880


	//   ....[5]....
        /*0084*/ 	.word	0x0000a890


	//   ....[6]....
        /*0088*/ 	.word	0x0000a8c0


	//   ....[7]....
        /*008c*/ 	.word	0x0000a8d0


	//   ....[8]....
        /*0090*/ 	.word	0x0000edb0


	//   ....[9]....
        /*0094*/ 	.word	0x0000edd0


	//   ....[10]....
        /*0098*/ 	.word	0x0000ee00


	//   ....[11]....
        /*009c*/ 	.word	0x0000ee10


	//   ....[12]....
        /*00a0*/ 	.word	0x00010560


	//   ....[13]....
        /*00a4*/ 	.word	0x000105a0


	//   ....[14]....
        /*00a8*/ 	.word	0x00010620


	//   ....[15]....
        /*00ac*/ 	.word	0x00010640


	//----- nvinfo : EIATTR_EXIT_INSTR_OFFSETS
	.align		4
.L_826:
        /*00b0*/ 	.byte	0x04, 0x1c
        /*00b2*/ 	.short	(.L_828 - .L_827)


	//   ....[0]....
.L_827:
        /*00b4*/ 	.word	0x000004a0


	//   ....[1]....
        /*00b8*/ 	.word	0x00000fd0


	//   ....[2]....
        /*00bc*/ 	.word	0x00001000


	//   ....[3]....
        /*00c0*/ 	.word	0x00011f70


	//   ....[4]....
        /*00c4*/ 	.word	0x00012090


	//   ....[5]....
        /*00c8*/ 	.word	0x000120b0


	//----- nvinfo : EIATTR_CRS_STACK_SIZE
	.align		4
.L_828:
        /*00cc*/ 	.byte	0x04, 0x1e
        /*00ce*/ 	.short	(.L_830 - .L_829)
.L_829:
        /*00d0*/ 	.word	0x00000000


	//----- nvinfo : EIATTR_CBANK_PARAM_SIZE
	.align		4
.L_830:
        /*00d4*/ 	.byte	0x03, 0x19
        /*00d6*/ 	.short	0x01d0


	//----- nvinfo : EIATTR_PARAM_CBANK
	.align		4
        /*00d8*/ 	.byte	0x04, 0x0a
        /*00da*/ 	.short	(.L_832 - .L_831)
	.align		4
.L_831:
        /*00dc*/ 	.word	index@(.nv.constant0._ZN5flash24flash_fwd_splitkv_kernelI23Flash_fwd_kernel_traitsILi192ELi64ELi64ELi4ELb0ELb0EN7cutlass10bfloat16_tE19Flash_kernel_traitsILi192ELi64ELi64ELi4ES3_EELb0ELb1ELb0ELb0ELb0ELb1ELb0ELb0EEEvNS_16Flash_fwd_paramsE)
        /*00e0*/ 	.short	0x0210
        /*00e2*/ 	.short	0x01d0


	//----- nvinfo : EIATTR_SW_WAR
	.align		4
.L_832:
        /*00e4*/ 	.byte	0x04, 0x36
        /*00e6*/ 	.short	(.L_834 - .L_833)
.L_833:
        /*00e8*/ 	.word	0x00000008
.L_834:


//--------------------- .nv.info._ZN5flash24flash_fwd_splitkv_kernelI23Flash_fwd_kernel_traitsILi192ELi64ELi64ELi4ELb0ELb0EN7cutlass10bfloat16_tE19Flash_kernel_traitsILi192ELi64ELi64ELi4ES3_EELb0ELb1ELb0ELb0ELb0ELb0ELb0ELb1EEEvNS_16Flash_fwd_paramsE --------------------------
	.section	.nv.info._ZN5flash24flash_fwd_splitkv_kernelI23Flash_fwd_kernel_traitsILi192ELi64ELi64ELi4ELb0ELb0EN7cutlass10bfloat16_tE19Flash_kernel_traitsILi192ELi64ELi64ELi4ES3_EELb0ELb1ELb0ELb0ELb0ELb0ELb0ELb1EEEvNS_16Flash_fwd_paramsE,"",@"SHT_CUDA_INFO"
	.sectionflags	@""
	.align	4


	//----- nvinfo : EIATTR_CUDA_API_VERSION
	.align		4
        /*0000*/ 	.byte	0x04, 0x37
        /*0002*/ 	.short	(.L_836 - .L_835)
.L_835:
        /*0004*/ 	.word	0x00000082


	//----- nvinfo : EIATTR_KPARAM_INFO
	.align		4
.L_836:
        /*0008*/ 	.byte	0x04, 0x17
        /*000a*/ 	.short	(.L_838 - .L_837)
.L_837:
        /*000c*/ 	.word	0x00000000
        /*0010*/ 	.short	0x0000
        /*0012*/ 	.short	0x0000
        /*0014*/ 	.byte	0x00, 0xf0, 0x41, 0x07


	//----- nvinfo : EIATTR_SPARSE_MMA_MASK
	.align		4
.L_838:
        /*0018*/ 	.byte	0x03, 0x50
        /*001a*/ 	.short	0x0000


	//----- nvinfo : EIATTR_MAXREG_COUNT
	.align		4
        /*001c*/ 	.byte	0x03, 0x1b
        /*001e*/ 	.short	0x00ff


	//----- nvinfo : EIATTR_NUM_BARRIERS
	.align		4
        /*0020*/ 	.byte	0x02, 0x4c
        /*0022*/ 	.byte	0x01
	.zero		1


	//----- nvinfo : EIATTR_MERCURY_ISA_VERSION
	.align		4
        /*0024*/ 	.byte	0x03, 0x5f
        /*0026*/ 	.short	0x0101


	//----- nvinfo : EIATTR_COOP_GROUP_MASK_REGIDS
	.align		4
        /*0028*/ 	.byte	0x04, 0x29
        /*002a*/ 	.short	(.L_840 - .L_839)


	//   ....[0]....
.L_839:
        /*002c*/ 	.word	0xffffffff


	//   ....[1]....
        /*0030*/ 	.word	0xffffffff


	//   ....[2]....
        /*0034*/ 	.word	0xffffffff


	//   ....[3]....
        /*0038*/ 	.word	0xffffffff


	//   ....[4]....
        /*003c*/ 	.word	0xffffffff


	//   ....[5]....
        /*0040*/ 	.word	0xffffffff


	//   ....[6]....
        /*0044*/ 	.word	0xffffffff


	//   ....[7]....
        /*0048*/ 	.word	0xffffffff


	//   ....[8]....
        /*004c*/ 	.word	0xffffffff


	//   ....[9]....
        /*0050*/ 	.word	0xffffffff


	//   ....[10]....
        /*0054*/ 	.word	0xffffffff


	//   ....[11]....
        /*0058*/ 	.word	0xffffffff


	//   ....[12]....
        /*005c*/ 	.word	0xffffffff


	//   ....[13]....
        /*0060*/ 	.word	0xffffffff


	//   ....[14]....
        /*0064*/ 	.word	0xffffffff


	//   ....[15]....
        /*0068*/ 	.word	0xffffffff


	//   ....[16]....
        /*006c*/ 	.word	0x05000002


	//   ....[17]....
        /*0070*/ 	.word	0x05000002


	//   ....[18]....
        /*0074*/ 	.word	0x05000002


	//   ....[19]....
        /*0078*/ 	.word	0x05000002


	//----- nvinfo : EIATTR_COOP_GROUP_INSTR_OFFSETS
	.align		4
.L_840:
        /*007c*/ 	.byte	0x04, 0x28
        /*007e*/ 	.short	(.L_842 - .L_841)


	//   ....[0]....
.L_841:
        /*0080*/ 	.word	0x00015ad0


	//   ....[1]....
        /*0084*/ 	.word	0x00015ba0


	//   ....[2]....
        /*0088*/ 	.word	0x00015bb0


	//   ....[3]....
        /*008c*/ 	.word	0x00015bf0


	//   ....[4]....
        /*0090*/ 	.word	0x00019830


	//   ....[5]....
        /*0094*/ 	.word	0x00019840


	//   ....[6]....
        /*0098*/ 	.word	0x00019870


	//   ....[7]....
        /*009c*/ 	.word	0x00019880


	//   ....[8]....
        /*00a0*/ 	.word	0x0001dc30


	//   ....[9]....
        /*00a4*/ 	.word	0x0001dcc0


	//   ....[10]....
        /*00a8*/ 	.word	0x0001dce0


	//   ....[11]....
        /*00ac*/ 	.word	0x0001dd00


	//   ....[12]....
        /*00b0*/ 	.word	0x0001f4b0


	//   ....[13]....
        /*00b4*/ 	.word	0x0001f4c0


	//   ....[14]....
        /*00b8*/ 	.word	0x0001f4f0


	//   ....[15]....
        /*00bc*/ 	.word	0x0001f500


	//   ....[16]....
        /*00c0*/ 	.word	0x00021330


	//   ....[17]....
        /*00c4*/ 	.word	0x000213a0


	//   ....[18]....
        /*00c8*/ 	.word	0x00021400


	//   ....[19]....
        /*00cc*/ 	.word	0x00021470


	//----- nvinfo : EIATTR_EXIT_INSTR_OFFSETS
	.align		4
.L_842:
        /*00d0*/ 	.byte	0x04, 0x1c
        /*00d2*/ 	.short	(.L_844 - .L_843)


	//   ....[0]....
.L_843:
        /*00d4*/ 	.word	0x00000090


	//----- nvinfo : EIATTR_CRS_STACK_SIZE
	.align		4
.L_844:
        /*00d8*/ 	.byte	0x04, 0x1e
        /*00da*/ 	.short	(.L_846 - .L_845)
.L_845:
        /*00dc*/ 	.word	0x00000000


	//----- nvinfo : EIATTR_CBANK_PARAM_SIZE
	.align		4
.L_846:
        /*00e0*/ 	.byte	0x03, 0x19
        /*00e2*/ 	.short	0x01d0


	//----- nvinfo : EIATTR_PARAM_CBANK
	.align		4
        /*00e4*/ 	.byte	0x04, 0x0a
        /*00e6*/ 	.short	(.L_848 - .L_847)
	.align		4
.L_847:
        /*00e8*/ 	.word	index@(.nv.constant0._ZN5flash24flash_fwd_splitkv_kernelI23Flash_fwd_kernel_traitsILi192ELi64ELi64ELi4ELb0ELb0EN7cutlass10bfloat16_tE19Flash_kernel_traitsILi192ELi64ELi64ELi4ES3_EELb0ELb1ELb0ELb0ELb0ELb0ELb0ELb1EEEvNS_16Flash_fwd_paramsE)
        /*00ec*/ 	.short	0x0210
        /*00ee*/ 	.short	0x01d0


	//----- nvinfo : EIATTR_SW_WAR
	.align		4
.L_848:
        /*00f0*/ 	.byte	0x04, 0x36
        /*00f2*/ 	.short	(.L_850 - .L_849)
.L_849:
        /*00f4*/ 	.word	0x00000008
.L_850:


//--------------------- .nv.info._ZN5flash24flash_fwd_splitkv_kernelI23Flash_fwd_kernel_traitsILi192ELi64ELi64ELi4ELb0ELb0EN7cutlass10bfloat16_tE19Flash_kernel_traitsILi192ELi64ELi64ELi4ES3_EELb0ELb1ELb0ELb0ELb0ELb1ELb0ELb1EEEvNS_16Flash_fwd_paramsE --------------------------
	.section	.nv.info._ZN5flash24flash_fwd_splitkv_kernelI23Flash_fwd_kernel_traitsILi192ELi64ELi64ELi4ELb0ELb0EN7cutlass10bfloat16_tE19Flash_kernel_traitsILi192ELi64ELi64ELi4ES3_EELb0ELb1ELb0ELb0ELb0ELb1ELb0ELb1EEEvNS_16Flash_fwd_paramsE,"",@"SHT_CUDA_INFO"
	.sectionflags	@""
	.align	4


	//----- nvinfo : EIATTR_CUDA_API_VERSION
	.align		4
        /*0000*/ 	.byte	0x04, 0x37
        /*0002*/ 	.short	(.L_852 - .L_851)
.L_851:
        /*0004*/ 	.word	0x00000082


	//----- nvinfo : EIATTR_KPARAM_INFO
	.align		4
.L_852:
        /*0008*/ 	.byte	0x04, 0x17
        /*000a*/ 	.short	(.L_854 - .L_853)
.L_853:
        /*000c*/ 	.word	0x00000000
        /*0010*/ 	.short	0x0000
        /*0012*/ 	.short	0x0000
        /*0014*/ 	.byte	0x00, 0xf0, 0x41, 0x07


	//----- nvinfo : EIATTR_SPARSE_MMA_MASK
	.align		4
.L_854:
        /*0018*/ 	.byte	0x03, 0x50
        /*001a*/ 	.short	0x0000


	//----- nvinfo : EIATTR_MAXREG_COUNT
	.align		4
        /*001c*/ 	.byte	0x03, 0x1b
        /*001e*/ 	.short	0x00ff


	//----- nvinfo : EIATTR_NUM_BARRIERS
	.align		4
        /*0020*/ 	.byte	0x02, 0x4c
        /*0022*/ 	.byte	0x01
	.zero		1


	//----- nvinfo : EIATTR_MERCURY_ISA_VERSION
	.align		4
        /*0024*/ 	.byte	0x03, 0x5f
        /*0026*/ 	.short	0x0101


	//----- nvinfo : EIATTR_COOP_GROUP_MASK_REGIDS
	.align		4
        /*0028*/ 	.byte	0x04, 0x29
        /*002a*/ 	.short	(.L_856 - .L_855)


	//   ....[0]....
.L_855:
        /*002c*/ 	.word	0xffffffff


	//   ....[1]....
        /*0030*/ 	.word	0xffffffff


	//   ....[2]....
        /*0034*/ 	.word	0xffffffff


	//   ....[3]....
        /*0038*/ 	.word	0xffffffff


	//   ....[4]....
        /*003c*/ 	.word	0xffffffff


	//   ....[5]....
        /*0040*/ 	.word	0xffffffff


	//   ....[6]....
        /*0044*/ 	.word	0xffffffff


	//   ....[7]....
        /*0048*/ 	.word	0xffffffff


	//   ....[8]....
        /*004c*/ 	.word	0xffffffff


	//   ....[9]....
        /*0050*/ 	.word	0xffffffff


	//   ....[10]....
        /*0054*/ 	.word	0xffffffff


	//   ....[11]....
        /*0058*/ 	.word	0xffffffff


	//   ....[12]....
        /*005c*/ 	.word	0xffffffff


	//   ....[13]....
        /*0060*/ 	.word	0xffffffff


	//   ....[14]....
        /*0064*/ 	.word	0xffffffff


	//   ....[15]....
        /*0068*/ 	.word	0xffffffff


	//   ....[16]....
        /*006c*/ 	.word	0x05000002


	//   ....[17]....
        /*0070*/ 	.word	0x05000002


	//   ....[18]....
        /*0074*/ 	.word	0x05000002


	//   ....[19]....
        /*0078*/ 	.word	0x05000002


	//----- nvinfo : EIATTR_COOP_GROUP_INSTR_OFFSETS
	.align		4
.L_856:
        /*007c*/ 	.byte	0x04, 0x28
        /*007e*/ 	.short	(.L_858 - .L_857)


	//   ....[0]....
.L_857:
        /*0080*/ 	.word	0x00015ee0


	//   ....[1]....
        /*0084*/ 	.word	0x00015fa0


	//   ....[2]....
        /*0088*/ 	.word	0x00015fb0


	//   ....[3]....
        /*008c*/ 	.word	0x00015fe0


	//   ....[4]....
        /*0090*/ 	.word	0x0001a040


	//   ....[5]....
        /*0094*/ 	.word	0x0001a060


	//   ....[6]....
        /*0098*/ 	.word	0x0001a080


	//   ....[7]....
        /*009c*/ 	.word	0x0001a0a0


	//   ....[8]....
        /*00a0*/ 	.word	0x0001e8d0


	//   ....[9]....
        /*00a4*/ 	.word	0x0001e8e0


	//   ....[10]....
        /*00a8*/ 	.word	0x0001e910


	//   ....[11]....
        /*00ac*/ 	.word	0x0001e920


	//   ....[12]....
        /*00b0*/ 	.word	0x000200e0


	//   ....[13]....
        /*00b4*/ 	.word	0x000200f0


	//   ....[14]....
        /*00b8*/ 	.word	0x00020120


	//   ....[15]....
        /*00bc*/ 	.word	0x00020130


	//   ....[16]....
        /*00c0*/ 	.word	0x00021f60


	//   ....[17]....
        /*00c4*/ 	.word	0x00021fd0


	//   ....[18]....
        /*00c8*/ 	.word	0x00022030


	//   ....[19]....
        /*00cc*/ 	.word	0x000220a0


	//----- nvinfo : EIATTR_EXIT_INSTR_OFFSETS
	.align		4
.L_858:
        /*00d0*/ 	.byte	0x04, 0x1c
        /*00d2*/ 	.short	(.L_860 - .L_859)


	//   ....[0]....
.L_859:
        /*00d4*/ 	.word	0x00000090


	//----- nvinfo : EIATTR_CRS_STACK_SIZE
	.align		4
.L_860:
        /*00d8*/ 	.byte	0x04, 0x1e
        /*00da*/ 	.short	(.L_862 - .L_861)
.L_861:
        /*00dc*/ 	.word	0x00000000


	//----- nvinfo : EIATTR_CBANK_PARAM_SIZE
	.align		4
.L_862:
        /*00e0*/ 	.byte	0x03, 0x19
        /*00e2*/ 	.short	0x01d0


	//----- nvinfo : EIATTR_PARAM_CBANK
	.align		4
        /*00e4*/ 	.byte	0x04, 0x0a
        /*00e6*/ 	.short	(.L_864 - .L_863)
	.align		4
.L_863:
        /*00e8*/ 	.word	index@(.nv.constant0._ZN5flash24flash_fwd_splitkv_kernelI23Flash_fwd_kernel_traitsILi192ELi64ELi64ELi4ELb0ELb0EN7cutlass10bfloat16_tE19Flash_kernel_traitsILi192ELi64ELi64ELi4ES3_EELb0ELb1ELb0ELb0ELb0ELb1ELb0ELb1EEEvNS_16Flash_fwd_paramsE)
        /*00ec*/ 	.short	0x0210
        /*00ee*/ 	.short	0x01d0


	//----- nvinfo : EIATTR_SW_WAR
	.align		4
.L_864:
        /*00f0*/ 	.byte	0x04, 0x36
        /*00f2*/ 	.short	(.L_866 - .L_865)
.L_865:
        /*00f4*/ 	.word	0x00000008
.L_866:


//--------------------- .nv.info._ZN5flash24flash_fwd_splitkv_kernelI23Flash_fwd_kernel_traitsILi192ELi64ELi64ELi4ELb0ELb0EN7cutlass10bfloat16_tE19Flash_kernel_traitsILi192ELi64ELi64ELi4ES3_EELb0ELb1ELb0ELb0ELb0ELb0ELb1ELb0EEEvNS_16Flash_fwd_paramsE --------------------------
	.section	.nv.info._ZN5flash24flash_fwd_splitkv_kernelI23Flash_fwd_kernel_traitsILi192ELi64ELi64ELi4ELb0ELb0EN7cutlass10bfloat16_tE19Flash_kernel_traitsILi192ELi64ELi64ELi4ES3_EELb0ELb1ELb0ELb0ELb0ELb0ELb1ELb0EEEvNS_16Flash_fwd_paramsE,"",@"SHT_CUDA_INFO"
	.sectionflags	@""
	.align	4


	//----- nvinfo : EIATTR_CUDA_API_VERSION
	.align		4
        /*0000*/ 	.byte	0x04, 0x37
        /*0002*/ 	.short	(.L_868 - .L_867)
.L_867:
        /*0004*/ 	.word	0x00000082


	//----- nvinfo : EIATTR_KPARAM_INFO
	.align		4
.L_868:
        /*0008*/ 	.byte	0x04, 0x17
        /*000a*/ 	.short	(.L_870 - .L_869)
.L_869:
        /*000c*/ 	.word	0x00000000
        /*0010*/ 	.short	0x0000
        /*0012*/ 	.short	0x0000
        /*0014*/ 	.byte	0x00, 0xf0, 0x41, 0x07


	//----- nvinfo : EIATTR_SPARSE_MMA_MASK
	.align		4
.L_870:
        /*0018*/ 	.byte	0x03, 0x50
        /*001a*/ 	.short	0x0000


	//----- nvinfo : EIATTR_MAXREG_COUNT
	.align		4
        /*001c*/ 	.byte	0x03, 0x1b
        /*001e*/ 	.short	0x00ff


	//----- nvinfo : EIATTR_NUM_BARRIERS
	.align		4
        /*0020*/ 	.byte	0x02, 0x4c
        /*0022*/ 	.byte	0x01
	.zero		1


	//----- nvinfo : EIATTR_MERCURY_ISA_VERSION
	.align		4
        /*0024*/ 	.byte	0x03, 0x5f
        /*0026*/ 	.short	0x0101


	//----- nvinfo : EIATTR_COOP_GROUP_MASK_REGIDS
	.align		4
        /*0028*/ 	.byte	0x04, 0x29
        /*002a*/ 	.short	(.L_872 - .L_871)


	//   ....[0]....
.L_871:
        /*002c*/ 	.word	0xffffffff


	//   ....[1]....
        /*0030*/ 	.word	0xffffffff


	//   ....[2]....
        /*0034*/ 	.word	0xffffffff


	//   ....[3]....
        /*0038*/ 	.word	0xffffffff


	//   ....[4]....
        /*003c*/ 	.word	0xffffffff


	//   ....[5]....
        /*0040*/ 	.word	0xffffffff


	//   ....[6]....
        /*0044*/ 	.word	0xffffffff


	//   ....[7]....
        /*0048*/ 	.word	0xffffffff


	//   ....[8]....
        /*004c*/ 	.word	0xffffffff


	//   ....[9]....
        /*0050*/ 	.word	0xffffffff


	//   ....[10]....
        /*0054*/ 	.word	0xffffffff


	//   ....[11]....
        /*0058*/ 	.word	0xffffffff


	//   ....[12]....
        /*005c*/ 	.word	0xffffffff


	//   ....[13]....
        /*0060*/ 	.word	0xffffffff


	//   ....[14]....
        /*0064*/ 	.word	0xffffffff


	//   ....[15]....
        /*0068*/ 	.word	0xffffffff


	//----- nvinfo : EIATTR_COOP_GROUP_INSTR_OFFSETS
	.align		4
.L_872:
        /*006c*/ 	.byte	0x04, 0x28
        /*006e*/ 	.short	(.L_874 - .L_873)


	//   ....[0]....
.L_873:
        /*0070*/ 	.word	0x00006680


	//   ....[1]....
        /*0074*/ 	.word	0x00006760


	//   ....[2]....
        /*0078*/ 	.word	0x00006770


	//   ....[3]....
        /*007c*/ 	.word	0x000067b0


	//   ....[4]....
        /*0080*/ 	.word	0x0000a3d0


	//   ....[5]....
        /*0084*/ 	.word	0x0000a3e0


	//   ....[6]....
        /*0088*/ 	.word	0x0000a410


	//   ....[7]....
        /*008c*/ 	.word	0x0000a420


	//   ....[8]....
        /*0090*/ 	.word	0x0000e530


	//   ....[9]....
        /*0094*/ 	.word	0x0000e550


	//   ....[10]....
        /*0098*/ 	.word	0x0000e580


	//   ....[11]....
        /*009c*/ 	.word	0x0000e590


	//   ....[12]....
        /*00a0*/ 	.word	0x0000fcd0


	//   ....[13]....
        /*00a4*/ 	.word	0x0000fd10


	//   ....[14]....
        /*00a8*/ 	.word	0x0000fda0


	//   ....[15]....
        /*00ac*/ 	.word	0x0000fdb0


	//----- nvinfo : EIATTR_EXIT_INSTR_OFFSETS
	.align		4
.L_874:
        /*00b0*/ 	.byte	0x04, 0x1c
        /*00b2*/ 	.short	(.L_876 - .L_875)


	//   ....[0]....
.L_875:
        /*00b4*/ 	.word	0x00000590


	//   ....[1]....
        /*00b8*/ 	.word	0x000012d0


	//   ....[2]....
        /*00bc*/ 	.word	0x00001300


	//   ....[3]....
        /*00c0*/ 	.word	0x00011540


	//   ....[4]....
        /*00c4*/ 	.word	0x000115c0


	//   ....[5]....
        /*00c8*/ 	.word	0x000115e0


	//----- nvinfo : EIATTR_CRS_STACK_SIZE
	.align		4
.L_876:
        /*00cc*/ 	.byte	0x04, 0x1e
        /*00ce*/ 	.short	(.L_878 - .L_877)
.L_877:
        /*00d0*/ 	.word	0x00000000


	//----- nvinfo : EIATTR_CBANK_PARAM_SIZE
	.align		4
.L_878:
        /*00d4*/ 	.byte	0x03, 0x19
        /*00d6*/ 	.short	0x01d0


	//----- nvinfo : EIATTR_PARAM_CBANK
	.align		4
        /*00d8*/ 	.byte	0x04, 0x0a
        /*00da*/ 	.short	(.L_880 - .L_879)
	.align		4
.L_879:
        /*00dc*/ 	.word	index@(.nv.constant0._ZN5flash24flash_fwd_splitkv_kernelI23Flash_fwd_kernel_traitsILi192ELi64ELi64ELi4ELb0ELb0EN7cutlass10bfloat16_tE19Flash_kernel_traitsILi192ELi64ELi64ELi4ES3_EELb0ELb1ELb0ELb0ELb0ELb0ELb1ELb0EEEvNS_16Flash_fwd_paramsE)
        /*00e0*/ 	.short	0x0210
        /*00e2*/ 	.short	0x01d0


	//----- nvinfo : EIATTR_SW_WAR
	.align		4
.L_880:
        /*00e4*/ 	.byte	0x04, 0x36
        /*00e6*/ 	.short	(.L_882 - .L_881)
.L_881:
        /*00e8*/ 	.word	0x00000008
.L_882:


//--------------------- .nv.info._ZN5flash24flash_fwd_splitkv_kernelI23Flash_fwd_kernel_traitsILi192ELi64ELi64ELi4ELb0ELb0EN7cutlass10bfloat16_tE19Flash_kernel_traitsILi192ELi64ELi64ELi4ES3_EELb0ELb1ELb0ELb0ELb0ELb1ELb1ELb0EEEvNS_16Flash_fwd_paramsE --------------------------
	.section	.nv.info._ZN5flash24flash_fwd_splitkv_kernelI23Flash_fwd_kernel_traitsILi192ELi64ELi64ELi4ELb0ELb0EN7cutlass10bfloat16_tE19Flash_kernel_traitsILi192ELi64ELi64ELi4ES3_EELb0ELb1ELb0ELb0ELb0ELb1ELb1ELb0EEEvNS_16Flash_fwd_paramsE,"",@"SHT_CUDA_INFO"
	.sectionflags	@""
	.align	4


	//----- nvinfo : EIATTR_CUDA_API_VERSION
	.align		4
        /*0000*/ 	.byte	0x04, 0x37
        /*0002*/ 	.short	(.L_884 - .L_883)
.L_883:
        /*0004*/ 	.word	0x00000082


	//----- nvinfo : EIATTR_KPARAM_INFO
	.align		4
.L_884:
        /*0008*/ 	.byte	0x04, 0x17
        /*000a*/ 	.short	(.L_886 - .L_885)
.L_885:
        /*000c*/ 	.word	0x00000000
        /*0010*/ 	.short	0x0000
        /*0012*/ 	.short	0x0000
        /*0014*/ 	.byte	0x00, 0xf0, 0x41, 0x07


	//----- nvinfo : EIATTR_SPARSE_MMA_MASK
	.align		4
.L_886:
        /*0018*/ 	.byte	0x03, 0x50
        /*001a*/ 	.short	0x0000


	//----- nvinfo : EIATTR_MAXREG_COUNT
	.align		4
        /*001c*/ 	.byte	0x03, 0x1b
        /*001e*/ 	.short	0x00ff


	//----- nvinfo : EIATTR_NUM_BARRIERS
	.align		4
        /*0020*/ 	.byte	0x02, 0x4c
        /*0022*/ 	.byte	0x01
	.zero		1


	//----- nvinfo : EIATTR_MERCURY_ISA_VERSION
	.align		4
        /*0024*/ 	.byte	0x03, 0x5f
        /*0026*/ 	.short	0x0101


	//----- nvinfo : EIATTR_COOP_GROUP_MASK_REGIDS
	.align		4
        /*0028*/ 	.byte	0x04, 0x29
        /*002a*/ 	.short	(.L_888 - .L_887)


	//   ....[0]....
.L_887:
        /*002c*/ 	.word	0xffffffff


	//   ....[1]....
        /*0030*/ 	.word	0xffffffff


	//   ....[2]....
        /*0034*/ 	.word	0xffffffff


	//   ....[3]....
        /*0038*/ 	.word	0xffffffff


	//   ....[4]....
        /*003c*/ 	.word	0xffffffff


	//   ....[5]....
        /*0040*/ 	.word	0xffffffff


	//   ....[6]....
        /*0044*/ 	.word	0xffffffff


	//   ....[7]....
        /*0048*/ 	.word	0xffffffff


	//   ....[8]....
        /*004c*/ 	.word	0xffffffff


	//   ....[9]....
        /*0050*/ 	.word	0xffffffff


	//   ....[10]....
        /*0054*/ 	.word	0xffffffff


	//   ....[11]....
        /*0058*/ 	.word	0xffffffff


	//   ....[12]....
        /*005c*/ 	.word	0xffffffff


	//   ....[13]....
        /*0060*/ 	.word	0xffffffff


	//   ....[14]....
        /*0064*/ 	.word	0xffffffff


	//   ....[15]....
        /*0068*/ 	.word	0xffffffff


	//----- nvinfo : EIATTR_COOP_GROUP_INSTR_OFFSETS
	.align		4
.L_888:
        /*006c*/ 	.byte	0x04, 0x28
        /*006e*/ 	.short	(.L_890 - .L_889)


	//   ....[0]....
.L_889:
        /*0070*/ 	.word	0x00006ab0


	//   ....[1]....
        /*0074*/ 	.word	0x00006b80


	//   ....[2]....
        /*0078*/ 	.word	0x00006b90


	//   ....[3]....
        /*007c*/ 	.word	0x00006bd0


	//   ....[4]....
        /*0080*/ 	.word	0x0000abb0


	//   ....[5]....
        /*0084*/ 	.word	0x0000abc0


	//   ....[6]....
        /*0088*/ 	.word	0x0000abf0


	//   ....[7]....
        /*008c*/ 	.word	0x0000ac00


	//   ....[8]....
        /*0090*/ 	.word	0x0000f0f0


	//   ....[9]....
        /*0094*/ 	.word	0x0000f110


	//   ....[10]....
        /*0098*/ 	.word	0x0000f140


	//   ....[11]....
        /*009c*/ 	.word	0x0000f150


	//   ....[12]....
        /*00a0*/ 	.word	0x00010890


	//   ....[13]....
        /*00a4*/ 	.word	0x000108d0


	//   ....[14]....
        /*00a8*/ 	.word	0x00010960


	//   ....[15]....
        /*00ac*/ 	.word	0x00010970


	//----- nvinfo : EIATTR_EXIT_INSTR_OFFSETS
	.align		4
.L_890:
        /*00b0*/ 	.byte	0x04, 0x1c
        /*00b2*/ 	.short	(.L_892 - .L_891)


	//   ....[0]....
.L_891:
        /*00b4*/ 	.word	0x00000590


	//   ....[1]....
        /*00b8*/ 	.word	0x000012d0


	//   ....[2]....
        /*00bc*/ 	.word	0x00001300


	//   ....[3]....
        /*00c0*/ 	.word	0x00012100


	//   ....[4]....
        /*00c4*/ 	.word	0x00012180


	//   ....[5]....
        /*00c8*/ 	.word	0x000121a0


	//----- nvinfo : EIATTR_CRS_STACK_SIZE
	.align		4
.L_892:
        /*00cc*/ 	.byte	0x04, 0x1e
        /*00ce*/ 	.short	(.L_894 - .L_893)
.L_893:
        /*00d0*/ 	.word	0x00000000


	//----- nvinfo : EIATTR_CBANK_PARAM_SIZE
	.align		4
.L_894:
        /*00d4*/ 	.byte	0x03, 0x19
        /*00d6*/ 	.short	0x01d0


	//----- nvinfo : EIATTR_PARAM_CBANK
	.align		4
        /*00d8*/ 	.byte	0x04, 0x0a
        /*00da*/ 	.short	(.L_896 - .L_895)
	.align		4
.L_895:
        /*00dc*/ 	.word	index@(.nv.constant0._ZN5flash24flash_fwd_splitkv_kernelI23Flash_fwd_kernel_traitsILi192ELi64ELi64ELi4ELb0ELb0EN7cutlass10bfloat16_tE19Flash_kernel_traitsILi192ELi64ELi64ELi4ES3_EELb0ELb1ELb0ELb0ELb0ELb1ELb1ELb0EEEvNS_16Flash_fwd_paramsE)
        /*00e0*/ 	.short	0x0210
        /*00e2*/ 	.short	0x01d0


	//----- nvinfo : EIATTR_SW_WAR
	.align		4
.L_896:
        /*00e4*/ 	.byte	0x04, 0x36
        /*00e6*/ 	.short	(.L_898 - .L_897)
.L_897:
        /*00e8*/ 	.word	0x00000008
.L_898:


//--------------------- .nv.info._ZN5flash24flash_fwd_splitkv_kernelI23Flash_fwd_kernel_traitsILi192ELi64ELi64ELi4ELb0ELb0EN7cutlass10bfloat16_tE19Flash_kernel_traitsILi192ELi64ELi64ELi4ES3_EELb0ELb1ELb0ELb0ELb0ELb0ELb1ELb1EEEvNS_16Flash_fwd_paramsE --------------------------
	.section	.nv.info._ZN5flash24flash_fwd_splitkv_kernelI23Flash_fwd_kernel_traitsILi192ELi64ELi64ELi4ELb0ELb0EN7cutlass10bfloat16_tE19Flash_kernel_traitsILi192ELi64ELi64ELi4ES3_EELb0ELb1ELb0ELb0ELb0ELb0ELb1ELb1EEEvNS_16Flash_fwd_paramsE,"",@"SHT_CUDA_INFO"
	.sectionflags	@""
	.align	4


	//----- nvinfo : EIATTR_CUDA_API_VERSION
	.align		4
        /*0000*/ 	.byte	0x04, 0x37
        /*0002*/ 	.short	(.L_900 - .L_899)
.L_899:
        /*0004*/ 	.word	0x00000082


	//----- nvinfo : EIATTR_KPARAM_INFO
	.align		4
.L_900:
        /*0008*/ 	.byte	0x04, 0x17
        /*000a*/ 	.short	(.L_902 - .L_901)
.L_901:
        /*000c*/ 	.word	0x00000000
        /*0010*/ 	.short	0x0000
        /*0012*/ 	.short	0x0000
        /*0014*/ 	.byte	0x00, 0xf0, 0x41, 0x07


	//----- nvinfo : EIATTR_SPARSE_MMA_MASK
	.align		4
.L_902:
        /*0018*/ 	.byte	0x03, 0x50
        /*001a*/ 	.short	0x0000


	//----- nvinfo : EIATTR_MAXREG_COUNT
	.align		4
        /*001c*/ 	.byte	0x03, 0x1b
        /*001e*/ 	.short	0x00ff


	//----- nvinfo : EIATTR_NUM_BARRIERS
	.align		4
        /*0020*/ 	.byte	0x02, 0x4c
        /*0022*/ 	.byte	0x01
	.zero		1


	//----- nvinfo : EIATTR_MERCURY_ISA_VERSION
	.align		4
        /*0024*/ 	.byte	0x03, 0x5f
        /*0026*/ 	.short	0x0101


	//----- nvinfo : EIATTR_COOP_GROUP_MASK_REGIDS
	.align		4
        /*0028*/ 	.byte	0x04, 0x29
        /*002a*/ 	.short	(.L_904 - .L_903)


	//   ....[0]....
.L_903:
        /*002c*/ 	.word	0xffffffff


	//   ....[1]....
        /*0030*/ 	.word	0xffffffff


	//   ....[2]....
        /*0034*/ 	.word	0xffffffff


	//   ....[3]....
        /*0038*/ 	.word	0xffffffff


	//   ....[4]....
        /*003c*/ 	.word	0xffffffff


	//   ....[5]....
        /*0040*/ 	.word	0xffffffff


	//   ....[6]....
        /*0044*/ 	.word	0xffffffff


	//   ....[7]....
        /*0048*/ 	.word	0xffffffff


	//   ....[8]....
        /*004c*/ 	.word	0xffffffff


	//   ....[9]....
        /*0050*/ 	.word	0xffffffff


	//   ....[10]....
        /*0054*/ 	.word	0xffffffff


	//   ....[11]....
        /*0058*/ 	.word	0xffffffff


	//   ....[12]....
        /*005c*/ 	.word	0xffffffff


	//   ....[13]....
        /*0060*/ 	.word	0xffffffff


	//   ....[14]....
        /*0064*/ 	.word	0xffffffff


	//   ....[15]....
        /*0068*/ 	.word	0xffffffff


	//   ....[16]....
        /*006c*/ 	.word	0x0500000b


	//   ....[17]....
        /*0070*/ 	.word	0x0500000b


	//   ....[18]....
        /*0074*/ 	.word	0x0500000b


	//   ....[19]....
        /*0078*/ 	.word	0x0500000b


	//----- nvinfo : EIATTR_COOP_GROUP_INSTR_OFFSETS
	.align		4
.L_904:
        /*007c*/ 	.byte	0x04, 0x28
        /*007e*/ 	.short	(.L_906 - .L_905)


	//   ....[0]....
.L_905:
        /*0080*/ 	.word	0x00015df0


	//   ....[1]....
        /*0084*/ 	.word	0x00015ec0


	//   ....[2]....
        /*0088*/ 	.word	0x00015ed0


	//   ....[3]....
        /*008c*/ 	.word	0x00015f10


	//   ....[4]....
        /*0090*/ 	.word	0x00019b50


	//   ....[5]....
        /*0094*/ 	.word	0x00019b60


	//   ....[6]....
        /*0098*/ 	.word	0x00019b90


	//   ....[7]....
        /*009c*/ 	.word	0x00019ba0


	//   ....[8]....
        /*00a0*/ 	.word	0x0001df50


	//   ....[9]....
        /*00a4*/ 	.word	0x0001dfe0


	//   ....[10]....
        /*00a8*/ 	.word	0x0001e000


	//   ....[11]....
        /*00ac*/ 	.word	0x0001e020


	//   ....[12]....
        /*00b0*/ 	.word	0x0001f870


	//   ....[13]....
        /*00b4*/ 	.word	0x0001f880


	//   ....[14]....
        /*00b8*/ 	.word	0x0001f8b0


	//   ....[15]....
        /*00bc*/ 	.word	0x0001f8c0


	//   ....[16]....
        /*00c0*/ 	.word	0x00021460


	//   ....[17]....
        /*00c4*/ 	.word	0x000214d0


	//   ....[18]....
        /*00c8*/ 	.word	0x00021530


	//   ....[19]....
        /*00cc*/ 	.word	0x000215a0


	//----- nvinfo : EIATTR_EXIT_INSTR_OFFSETS
	.align		4
.L_906:
        /*00d0*/ 	.byte	0x04, 0x1c
        /*00d2*/ 	.short	(.L_908 - .L_907)


	//   ....[0]....
.L_907:
        /*00d4*/ 	.word	0x000001f0


	//----- nvinfo : EIATTR_CRS_STACK_SIZE
	.align		4
.L_908:
        /*00d8*/ 	.byte	0x04, 0x1e
        /*00da*/ 	.short	(.L_910 - .L_909)
.L_909:
        /*00dc*/ 	.word	0x00000000


	//----- nvinfo : EIATTR_CBANK_PARAM_SIZE
	.align		4
.L_910:
        /*00e0*/ 	.byte	0x03, 0x19
        /*00e2*/ 	.short	0x01d0


	//----- nvinfo : EIATTR_PARAM_CBANK
	.align		4
        /*00e4*/ 	.byte	0x04, 0x0a
        /*00e6*/ 	.short	(.L_912 - .L_911)
	.align		4
.L_911:
        /*00e8*/ 	.word	index@(.nv.constant0._ZN5flash24flash_fwd_splitkv_kernelI23Flash_fwd_kernel_traitsILi192ELi64ELi64ELi4ELb0ELb0EN7cutlass10bfloat16_tE19Flash_kernel_traitsILi192ELi64ELi64ELi4ES3_EELb0ELb1ELb0ELb0ELb0ELb0ELb1ELb1EEEvNS_16Flash_fwd_paramsE)
        /*00ec*/ 	.short	0x0210
        /*00ee*/ 	.short	0x01d0


	//----- nvinfo : EIATTR_SW_WAR
	.align		4
.L_912:
        /*00f0*/ 	.byte	0x04, 0x36
        /*00f2*/ 	.short	(.L_914 - .L_913)
.L_913:
        /*00f4*/ 	.word	0x00000008
.L_914:


//--------------------- .nv.info._ZN5flash24flash_fwd_splitkv_kernelI23Flash_fwd_kernel_traitsILi192ELi64ELi64ELi4ELb0ELb0EN7cutlass10bfloat16_tE19Flash_kernel_traitsILi192ELi64ELi64ELi4ES3_EELb0ELb1ELb0ELb0ELb0ELb1ELb1ELb1EEEvNS_16Flash_fwd_paramsE --------------------------
	.section	.nv.info._ZN5flash24flash_fwd_splitkv_kernelI23Flash_fwd_kernel_traitsILi192ELi64ELi64ELi4ELb0ELb0EN7cutlass10bfloat16_tE19Flash_kernel_traitsILi192ELi64ELi64ELi4ES3_EELb0ELb1ELb0ELb0ELb0ELb1ELb1ELb1EEEvNS_16Flash_fwd_paramsE,"",@"SHT_CUDA_INFO"
	.sectionflags	@""
	.align	4


	//----- nvinfo : EIATTR_CUDA_API_VERSION
	.align		4
        /*0000*/ 	.byte	0x04, 0x37
        /*0002*/ 	.short	(.L_916 - .L_915)
.L_915:
        /*0004*/ 	.word	0x00000082


	//----- nvinfo : EIATTR_KPARAM_INFO
	.align		4
.L_916:
        /*0008*/ 	.byte	0x04, 0x17
        /*000a*/ 	.short	(.L_918 - .L_917)
.L_917:
        /*000c*/ 	.word	0x00000000
        /*0010*/ 	.short	0x0000
        /*0012*/ 	.short	0x0000
        /*0014*/ 	.byte	0x00, 0xf0, 0x41, 0x07


	//----- nvinfo : EIATTR_SPARSE_MMA_MASK
	.align		4
.L_918:
        /*0018*/ 	.byte	0x03, 0x50
        /*001a*/ 	.short	0x0000


	//----- nvinfo : EIATTR_MAXREG_COUNT
	.align		4
        /*001c*/ 	.byte	0x03, 0x1b
        /*001e*/ 	.short	0x00ff


	//----- nvinfo : EIATTR_NUM_BARRIERS
	.align		4
        /*0020*/ 	.byte	0x02, 0x4c
        /*0022*/ 	.byte	0x01
	.zero		1


	//----- nvinfo : EIATTR_MERCURY_ISA_VERSION
	.align		4
        /*0024*/ 	.byte	0x03, 0x5f
        /*0026*/ 	.short	0x0101


	//----- nvinfo : EIATTR_COOP_GROUP_MASK_REGIDS
	.align		4
        /*0028*/ 	.byte	0x04, 0x29
        /*002a*/ 	.short	(.L_920 - .L_919)


	//   ....[0]....
.L_919:
        /*002c*/ 	.word	0xffffffff


	//   ....[1]....
        /*0030*/ 	.word	0xffffffff


	//   ....[2]....
        /*0034*/ 	.word	0xffffffff


	//   ....[3]....
        /*0038*/ 	.word	0xffffffff


	//   ....[4]....
        /*003c*/ 	.word	0xffffffff


	//   ....[5]....
        /*0040*/ 	.word	0xffffffff


	//   ....[6]....
        /*0044*/ 	.word	0xffffffff


	//   ....[7]....
        /*0048*/ 	.word	0xffffffff


	//   ....[8]....
        /*004c*/ 	.word	0xffffffff


	//   ....[9]....
        /*0050*/ 	.word	0xffffffff


	//   ....[10]....
        /*0054*/ 	.word	0xffffffff


	//   ....[11]....
        /*0058*/ 	.word	0xffffffff


	//   ....[12]....
        /*005c*/ 	.word	0xffffffff


	//   ....[13]....
        /*0060*/ 	.word	0xffffffff


	//   ....[14]....
        /*0064*/ 	.word	0xffffffff


	//   ....[15]....
        /*0068*/ 	.word	0xffffffff


	//   ....[16]....
        /*006c*/ 	.word	0x0500000b


	//   ....[17]....
        /*0070*/ 	.word	0x0500000b


	//   ....[18]....
        /*0074*/ 	.word	0x0500000b


	//   ....[19]....
        /*0078*/ 	.word	0x0500000b


	//----- nvinfo : EIATTR_COOP_GROUP_INSTR_OFFSETS
	.align		4
.L_920:
        /*007c*/ 	.byte	0x04, 0x28
        /*007e*/ 	.short	(.L_922 - .L_921)


	//   ....[0]....
.L_921:
        /*0080*/ 	.word	0x00016200


	//   ....[1]....
        /*0084*/ 	.word	0x000162c0


	//   ....[2]....
        /*0088*/ 	.word	0x000162d0


	//   ....[3]....
        /*008c*/ 	.word	0x00016300


	//   ....[4]....
        /*0090*/ 	.word	0x0001a360


	//   ....[5]....
        /*0094*/ 	.word	0x0001a370


	//   ....[6]....
        /*0098*/ 	.word	0x0001a3a0


	//   ....[7]....
        /*009c*/ 	.word	0x0001a3b0


	//   ....[8]....
        /*00a0*/ 	.word	0x0001ebf0


	//   ....[9]....
        /*00a4*/ 	.word	0x0001ec00


	//   ....[10]....
        /*00a8*/ 	.word	0x0001ec30


	//   ....[11]....
        /*00ac*/ 	.word	0x0001ec40


	//   ....[12]....
        /*00b0*/ 	.word	0x000204a0


	//   ....[13]....
        /*00b4*/ 	.word	0x000204b0


	//   ....[14]....
        /*00b8*/ 	.word	0x000204e0


	//   ....[15]....
        /*00bc*/ 	.word	0x000204f0


	//   ....[16]....
        /*00c0*/ 	.word	0x00022090


	//   ....[17]....
        /*00c4*/ 	.word	0x00022100


	//   ....[18]....
        /*00c8*/ 	.word	0x00022160


	//   ....[19]....
        /*00cc*/ 	.word	0x000221d0


	//----- nvinfo : EIATTR_EXIT_INSTR_OFFSETS
	.align		4
.L_922:
        /*00d0*/ 	.byte	0x04, 0x1c
        /*00d2*/ 	.short	(.L_924 - .L_923)


	//   ....[0]....
.L_923:
        /*00d4*/ 	.word	0x000001f0


	//----- nvinfo : EIATTR_CRS_STACK_SIZE
	.align		4
.L_924:
        /*00d8*/ 	.byte	0x04, 0x1e
        /*00da*/ 	.short	(.L_926 - .L_925)
.L_925:
        /*00dc*/ 	.word	0x00000000


	//----- nvinfo : EIATTR_CBANK_PARAM_SIZE
	.align		4
.L_926:
        /*00e0*/ 	.byte	0x03, 0x19
        /*00e2*/ 	.short	0x01d0


	//----- nvinfo : EIATTR_PARAM_CBANK
	.align		4
        /*00e4*/ 	.byte	0x04, 0x0a
        /*00e6*/ 	.short	(.L_928 - .L_927)
	.align		4
.L_927:
        /*00e8*/ 	.word	index@(.nv.constant0._ZN5flash24flash_fwd_splitkv_kernelI23Flash_fwd_kernel_traitsILi192ELi64ELi64ELi4ELb0ELb0EN7cutlass10bfloat16_tE19Flash_kernel_traitsILi192ELi64ELi64ELi4ES3_EELb0ELb1ELb0ELb0ELb0ELb1ELb1ELb1EEEvNS_16Flash_fwd_paramsE)
        /*00ec*/ 	.short	0x0210
        /*00ee*/ 	.short	0x01d0


	//----- nvinfo : EIATTR_SW_WAR
	.align		4
.L_928:
        /*00f0*/ 	.byte	0x04, 0x36
        /*00f2*/ 	.short	(.L_930 - .L_929)
.L_929:
        /*00f4*/ 	.word	0x00000008
.L_930:


//--------------------- .nv.info._ZN5flash24flash_fwd_splitkv_kernelI23Flash_fwd_kernel_traitsILi192ELi64ELi64ELi4ELb0ELb0EN7cutlass10bfloat16_tE19Flash_kernel_traitsILi192ELi64ELi64ELi4ES3_EELb0ELb0ELb0ELb0ELb1ELb0ELb0ELb0EEEvNS_16Flash_fwd_paramsE --------------------------
	.section	.nv.info._ZN5flash24flash_fwd_splitkv_kernelI23Flash_fwd_kernel_traitsILi192ELi64ELi64ELi4ELb0ELb0EN7cutlass10bfloat16_tE19Flash_kernel_traitsILi192ELi64ELi64ELi4ES3_EELb0ELb0ELb0ELb0ELb1ELb0ELb0ELb0EEEvNS_16Flash_fwd_paramsE,"",@"SHT_CUDA_INFO"
	.sectionflags	@""
	.align	4


	//----- nvinfo : EIATTR_CUDA_API_VERSION
	.align		4
        /*0000*/ 	.byte	0x04, 0x37
        /*0002*/ 	.short	(.L_932 - .L_931)
.L_931:
        /*0004*/ 	.word	0x00000082


	//----- nvinfo : EIATTR_KPARAM_INFO
	.align		4
.L_932:
        /*0008*/ 	.byte	0x04, 0x17
        /*000a*/ 	.short	(.L_934 - .L_933)
.L_933:
        /*000c*/ 	.word	0x00000000
        /*0010*/ 	.short	0x0000
        /*0012*/ 	.short	0x0000
        /*0014*/ 	.byte	0x00, 0xf0, 0x41, 0x07


	//----- nvinfo : EIATTR_SPARSE_MMA_MASK
	.align		4
.L_934:
        /*0018*/ 	.byte	0x03, 0x50
        /*001a*/ 	.short	0x0000


	//----- nvinfo : EIATTR_MAXREG_COUNT
	.align		4
        /*001c*/ 	.byte	0x03, 0x1b
        /*001e*/ 	.short	0x00ff


	//----- nvinfo : EIATTR_NUM_BARRIERS
	.align		4
        /*0020*/ 	.byte	0x02, 0x4c
        /*0022*/ 	.byte	0x01
	.zero		1


	//----- nvinfo : EIATTR_MERCURY_ISA_VERSION
	.align		4
        /*0024*/ 	.byte	0x03, 0x5f
        /*0026*/ 	.short	0x0101


	//----- nvinfo : EIATTR_COOP_GROUP_MASK_REGIDS
	.align		4
        /*0028*/ 	.byte	0x04, 0x29
        /*002a*/ 	.short	(.L_936 - .L_935)


	//   ....[0]....
.L_935:
        /*002c*/ 	.word	0xffffffff


	//   ....[1]....
        /*0030*/ 	.word	0xffffffff


	//   ....[2]....
        /*0034*/ 	.word	0xffffffff


	//   ....[3]....
        /*0038*/ 	.word	0xffffffff


	//   ....[4]....
        /*003c*/ 	.word	0xffffffff


	//   ....[5]....
        /*0040*/ 	.word	0xffffffff


	//   ....[6]....
        /*0044*/ 	.word	0xffffffff


	//   ....[7]....
        /*0048*/ 	.word	0xffffffff


	//   ....[8]....
        /*004c*/ 	.word	0xffffffff


	//   ....[9]....
        /*0050*/ 	.word	0xffffffff


	//   ....[10]....
        /*0054*/ 	.word	0xffffffff


	//   ....[11]....
        /*0058*/ 	.word	0xffffffff


	//----- nvinfo : EIATTR_COOP_GROUP_INSTR_OFFSETS
	.align		4
.L_936:
        /*005c*/ 	.byte	0x04, 0x28
        /*005e*/ 	.short	(.L_938 - .L_937)


	//   ....[0]....
.L_937:
        /*0060*/ 	.word	0x000040f0


	//   ....[1]....
        /*0064*/ 	.word	0x00004110


	//   ....[2]....
        /*0068*/ 	.word	0x000041b0


	//   ....[3]....
        /*006c*/ 	.word	0x000041c0


	//   ....[4]....
        /*0070*/ 	.word	0x00006a90


	//   ....[5]....
        /*0074*/ 	.word	0x00006ab0


	//   ....[6]....
        /*0078*/ 	.word	0x00006ae0


	//   ....[7]....
        /*007c*/ 	.word	0x00006af0


	//   ....[8]....
        /*0080*/ 	.word	0x00008200


	//   ....[9]....
        /*0084*/ 	.word	0x00008240


	//   ....[10]....
        /*0088*/ 	.word	0x000082a0


	//   ....[11]....
        /*008c*/ 	.word	0x000082b0


	//----- nvinfo : EIATTR_EXIT_INSTR_OFFSETS
	.align		4
.L_938:
        /*0090*/ 	.byte	0x04, 0x1c
        /*0092*/ 	.short	(.L_940 - .L_939)


	//   ....[0]....
.L_939:
        /*0094*/ 	.word	0x00000360


	//   ....[1]....
        /*0098*/ 	.word	0x00000bf0


	//   ....[2]....
        /*009c*/ 	.word	0x00000c20


	//   ....[3]....
        /*00a0*/ 	.word	0x00009ae0


	//   ....[4]....
        /*00a4*/ 	.word	0x00009bd0


	//----- nvinfo : EIATTR_CRS_STACK_SIZE
	.align		4
.L_940:
        /*00a8*/ 	.byte	0x04, 0x1e
        /*00aa*/ 	.short	(.L_942 - .L_941)
.L_941:
        /*00ac*/ 	.word	0x00000000


	//----- nvinfo : EIATTR_CBANK_PARAM_SIZE
	.align		4
.L_942:
        /*00b0*/ 	.byte	0x03, 0x19
        /*00b2*/ 	.short	0x01d0


	//----- nvinfo : EIATTR_PARAM_CBANK
	.align		4
        /*00b4*/ 	.byte	0x04, 0x0a
        /*00b6*/ 	.short	(.L_944 - .L_943)
	.align		4
.L_943:
        /*00b8*/ 	.word	index@(.nv.constant0._ZN5flash24flash_fwd_splitkv_kernelI23Flash_fwd_kernel_traitsILi192ELi64ELi64ELi4ELb0ELb0EN7cutlass10bfloat16_tE19Flash_kernel_traitsILi192ELi64ELi64ELi4ES3_EELb0ELb0ELb0ELb0ELb1ELb0ELb0ELb0EEEvNS_16Flash_fwd_paramsE)
        /*00bc*/ 	.short	0x0210
        /*00be*/ 	.short	0x01d0


	//----- nvinfo : EIATTR_SW_WAR
	.align		4
.L_944:
        /*00c0*/ 	.byte	0x04, 0x36
        /*00c2*/ 	.short	(.L_946 - .L_945)
.L_945:
        /*00c4*/ 	.word	0x00000008
.L_946:


//--------------------- .nv.info._ZN5flash24flash_fwd_splitkv_kernelI23Flash_fwd_kernel_traitsILi192ELi64ELi64ELi4ELb0ELb0EN7cutlass10bfloat16_tE19Flash_kernel_traitsILi192ELi64ELi64ELi4ES3_EELb0ELb0ELb0ELb0ELb1ELb1ELb0ELb0EEEvNS_16Flash_fwd_paramsE --------------------------
	.section	.nv.info._ZN5flash24flash_fwd_splitkv_kernelI23Flash_fwd_kernel_traitsILi192ELi64ELi64ELi4ELb0ELb0EN7cutlass10bfloat16_tE19Flash_kernel_traitsILi192ELi64ELi64ELi4ES3_EELb0ELb0ELb0ELb0ELb1ELb1ELb0ELb0EEEvNS_16Flash_fwd_paramsE,"",@"SHT_CUDA_INFO"
	.sectionflags	@""
	.align	4


	//----- nvinfo : EIATTR_CUDA_API_VERSION
	.align		4
        /*0000*/ 	.byte	0x04, 0x37
        /*0002*/ 	.short	(.L_948 - .L_947)
.L_947:
        /*0004*/ 	.word	0x00000082


	//----- nvinfo : EIATTR_KPARAM_INFO
	.align		4
.L_948:
        /*0008*/ 	.byte	0x04, 0x17
        /*000a*/ 	.short	(.L_950 - .L_949)
.L_949:
        /*000c*/ 	.word	0x00000000
        /*0010*/ 	.short	0x0000
        /*0012*/ 	.short	0x0000
        /*0014*/ 	.byte	0x00, 0xf0, 0x41, 0x07


	//----- nvinfo : EIATTR_SPARSE_MMA_MASK
	.align		4
.L_950:
        /*0018*/ 	.byte	0x03, 0x50
        /*001a*/ 	.short	0x0000


	//----- nvinfo : EIATTR_MAXREG_COUNT
	.align		4
        /*001c*/ 	.byte	0x03, 0x1b
        /*001e*/ 	.short	0x00ff


	//----- nvinfo : EIATTR_NUM_BARRIERS
	.align		4
        /*0020*/ 	.byte	0x02, 0x4c
        /*0022*/ 	.byte	0x01
	.zero		1


	//----- nvinfo : EIATTR_MERCURY_ISA_VERSION
	.align		4
        /*0024*/ 	.byte	0x03, 0x5f
        /*0026*/ 	.short	0x0101


	//----- nvinfo : EIATTR_COOP_GROUP_MASK_REGIDS
	.align		4
        /*0028*/ 	.byte	0x04, 0x29
        /*002a*/ 	.short	(.L_952 - .L_951)


	//   ....[0]....
.L_951:
        /*002c*/ 	.word	0xffffffff


	//   ....[1]....
        /*0030*/ 	.word	0xffffffff


	//   ....[2]....
        /*0034*/ 	.word	0xffffffff


	//   ....[3]....
        /*0038*/ 	.word	0xffffffff


	//   ....[4]....
        /*003c*/ 	.word	0xffffffff


	//   ....[5]....
        /*0040*/ 	.word	0xffffffff


	//   ....[6]....
        /*0044*/ 	.word	0xffffffff


	//   ....[7]....
        /*0048*/ 	.word	0xffffffff


	//   ....[8]....
        /*004c*/ 	.word	0xffffffff


	//   ....[9]....
        /*0050*/ 	.word	0xffffffff


	//   ....[10]....
        /*0054*/ 	.word	0xffffffff


	//   ....[11]....
        /*0058*/ 	.word	0xffffffff


	//----- nvinfo : EIATTR_COOP_GROUP_INSTR_OFFSETS
	.align		4
.L_952:
        /*005c*/ 	.byte	0x04, 0x28
        /*005e*/ 	.short	(.L_954 - .L_953)


	//   ....[0]....
.L_953:
        /*0060*/ 	.word	0x000044f0


	//   ....[1]....
        /*0064*/ 	.word	0x00004510


	//   ....[2]....
        /*0068*/ 	.word	0x000045b0


	//   ....[3]....
        /*006c*/ 	.word	0x000045c0


	//   ....[4]....
        /*0070*/ 	.word	0x000072b0


	//   ....[5]....
        /*0074*/ 	.word	0x000072c0


	//   ....[6]....
        /*0078*/ 	.word	0x00007300


	//   ....[7]....
        /*007c*/ 	.word	0x00007310


	//   ....[8]....
        /*0080*/ 	.word	0x000089f0


	//   ....[9]....
        /*0084*/ 	.word	0x00008a30


	//   ....[10]....
        /*0088*/ 	.word	0x00008a90


	//   ....[11]....
        /*008c*/ 	.word	0x00008aa0


	//----- nvinfo : EIATTR_EXIT_INSTR_OFFSETS
	.align		4
.L_954:
        /*0090*/ 	.byte	0x04, 0x1c
        /*0092*/ 	.short	(.L_956 - .L_955)


	//   ....[0]....
.L_955:
        /*0094*/ 	.word	0x00000360


	//   ....[1]....
        /*0098*/ 	.word	0x00000bf0


	//   ....[2]....
        /*009c*/ 	.word	0x00000c20


	//   ....[3]....
        /*00a0*/ 	.word	0x0000a2d0


	//   ....[4]....
        /*00a4*/ 	.word	0x0000a3c0


	//----- nvinfo : EIATTR_CRS_STACK_SIZE
	.align		4
.L_956:
        /*00a8*/ 	.byte	0x04, 0x1e
        /*00aa*/ 	.short	(.L_958 - .L_957)
.L_957:
        /*00ac*/ 	.word	0x00000000


	//----- nvinfo : EIATTR_CBANK_PARAM_SIZE
	.align		4
.L_958:
        /*00b0*/ 	.byte	0x03, 0x19
        /*00b2*/ 	.short	0x01d0


	//----- nvinfo : EIATTR_PARAM_CBANK
	.align		4
        /*00b4*/ 	.byte	0x04, 0x0a
        /*00b6*/ 	.short	(.L_960 - .L_959)
	.align		4
.L_959:
        /*00b8*/ 	.word	index@(.nv.constant0._ZN5flash24flash_fwd_splitkv_kernelI23Flash_fwd_kernel_traitsILi192ELi64ELi64ELi4ELb0ELb0EN7cutlass10bfloat16_tE19Flash_kernel_traitsILi192ELi64ELi64ELi4ES3_EELb0ELb0ELb0ELb0ELb1ELb1ELb0ELb0EEEvNS_16Flash_fwd_paramsE)
        /*00bc*/ 	.short	0x0210
        /*00be*/ 	.short	0x01d0


	//----- nvinfo : EIATTR_SW_WAR
	.align		4
.L_960:
        /*00c0*/ 	.byte	0x04, 0x36
        /*00c2*/ 	.short	(.L_962 - .L_961)
.L_961:
        /*00c4*/ 	.word	0x00000008
.L_962:


//--------------------- .nv.info._ZN5flash24flash_fwd_splitkv_kernelI23Flash_fwd_kernel_traitsILi192ELi64ELi64ELi4ELb0ELb0EN7cutlass10bfloat16_tE19Flash_kernel_traitsILi192ELi64ELi64ELi4ES3_EELb0ELb0ELb1ELb0ELb0ELb0ELb0ELb0EEEvNS_16Flash_fwd_paramsE --------------------------
	.section	.nv.info._ZN5flash24flash_fwd_splitkv_kernelI23Flash_fwd_kernel_traitsILi192ELi64ELi64ELi4ELb0ELb0EN7cutlass10bfloat16_tE19Flash_kernel_traitsILi192ELi64ELi64ELi4ES3_EELb0ELb0ELb1ELb0ELb0ELb0ELb0ELb0EEEvNS_16Flash_fwd_paramsE,"",@"SHT_CUDA_INFO"
	.sectionflags	@""
	.align	4


	//----- nvinfo : EIATTR_CUDA_API_VERSION
	.align		4
        /*0000*/ 	.byte	0x04, 0x37
        /*0002*/ 	.short	(.L_964 - .L_963)
.L_963:
        /*0004*/ 	.word	0x00000082


	//----- nvinfo : EIATTR_KPARAM_INFO
	.align		4
.L_964:
        /*0008*/ 	.byte	0x04, 0x17
        /*000a*/ 	.short	(.L_966 - .L_965)
.L_965:
        /*000c*/ 	.word	0x00000000
        /*0010*/ 	.short	0x0000
        /*0012*/ 	.short	0x0000
        /*0014*/ 	.byte	0x00, 0xf0, 0x41, 0x07


	//----- nvinfo : EIATTR_SPARSE_MMA_MASK
	.align		4
.L_966:
        /*0018*/ 	.byte	0x03, 0x50
        /*001a*/ 	.short	0x0000


	//----- nvinfo : EIATTR_MAXREG_COUNT
	.align		4
        /*001c*/ 	.byte	0x03, 0x1b
        /*001e*/ 	.short	0x00ff


	//----- nvinfo : EIATTR_NUM_BARRIERS
	.align		4
        /*0020*/ 	.byte	0x02, 0x4c
        /*0022*/ 	.byte	0x01
	.zero		1


	//----- nvinfo : EIATTR_MERCURY_ISA_VERSION
	.align		4
        /*0024*/ 	.byte	0x03, 0x5f
        /*0026*/ 	.short	0x0101


	//----- nvinfo : EIATTR_INT_WARP_WIDE_INSTR_OFFSETS
	.align		4
        /*0028*/ 	.byte	0x04, 0x31
        /*002a*/ 	.short	(.L_968 - .L_967)


	//   ....[0]....
.L_967:
        /*002c*/ 	.word	0x00003bf0


	//----- nvinfo : EIATTR_COOP_GROUP_MASK_REGIDS
	.align		4
.L_968:
        /*0030*/ 	.byte	0x04, 0x29
        /*0032*/ 	.short	(.L_970 - .L_969)


	//   ....[0]....
.L_969:
        /*0034*/ 	.word	0xffffffff


	//   ....[1]....
        /*0038*/ 	.word	0xffffffff


	//   ....[2]....
        /*003c*/ 	.word	0xffffffff


	//   ....[3]....
        /*0040*/ 	.word	0xffffffff


	//   ....[4]....
        /*0044*/ 	.word	0xffffffff


	//   ....[5]....
        /*0048*/ 	.word	0xffffffff


	//   ....[6]....
        /*004c*/ 	.word	0xffffffff


	//   ....[7]....
        /*0050*/ 	.word	0xffffffff


	//   ....[8]....
        /*0054*/ 	.word	0xffffffff


	//   ....[9]....
        /*0058*/ 	.word	0xffffffff


	//   ....[10]....
        /*005c*/ 	.word	0xffffffff


	//   ....[11]....
        /*0060*/ 	.word	0xffffffff


	//----- nvinfo : EIATTR_COOP_GROUP_INSTR_OFFSETS
	.align		4
.L_970:
        /*0064*/ 	.byte	0x04, 0x28
        /*0066*/ 	.short	(.L_972 - .L_971)


	//   ....[0]....
.L_971:
        /*0068*/ 	.word	0x00006460


	//   ....[1]....
        /*006c*/ 	.word	0x00006480


	//   ....[2]....
        /*0070*/ 	.word	0x00006520


	//   ....[3]....
        /*0074*/ 	.word	0x00006530


	//   ....[4]....
        /*0078*/ 	.word	0x00009d00


	//   ....[5]....
        /*007c*/ 	.word	0x00009d10


	//   ....[6]....
        /*0080*/ 	.word	0x00009d40


	//   ....[7]....
        /*0084*/ 	.word	0x00009d50


	//   ....[8]....
        /*0088*/ 	.word	0x0000b450


	//   ....[9]....
        /*008c*/ 	.word	0x0000b490


	//   ....[10]....
        /*0090*/ 	.word	0x0000b4f0


	//   ....[11]....
        /*0094*/ 	.word	0x0000b500


	//----- nvinfo : EIATTR_EXIT_INSTR_OFFSETS
	.align		4
.L_972:
        /*0098*/ 	.byte	0x04, 0x1c
        /*009a*/ 	.short	(.L_974 - .L_973)


	//   ....[0]....
.L_973:
        /*009c*/ 	.word	0x00000360


	//   ....[1]....
        /*00a0*/ 	.word	0x00000d20


	//   ....[2]....
        /*00a4*/ 	.word	0x00000d50


	//   ....[3]....
        /*00a8*/ 	.word	0x0000ce30


	//   ....[4]....
        /*00ac*/ 	.word	0x0000cf50


	//   ....[5]....
        /*00b0*/ 	.word	0x0000cf70


	//----- nvinfo : EIATTR_CRS_STACK_SIZE
	.align		4
.L_974:
        /*00b4*/ 	.byte	0x04, 0x1e
        /*00b6*/ 	.short	(.L_976 - .L_975)
.L_975:
        /*00b8*/ 	.word	0x00000000


	//----- nvinfo : EIATTR_CBANK_PARAM_SIZE
	.align		4
.L_976:
        /*00bc*/ 	.byte	0x03, 0x19
        /*00be*/ 	.short	0x01d0


	//----- nvinfo : EIATTR_PARAM_CBANK
	.align		4
        /*00c0*/ 	.byte	0x04, 0x0a
        /*00c2*/ 	.short	(.L_978 - .L_977)
	.align		4
.L_977:
        /*00c4*/ 	.word	index@(.nv.constant0._ZN5flash24flash_fwd_splitkv_kernelI23Flash_fwd_kernel_traitsILi192ELi64ELi64ELi4ELb0ELb0EN7cutlass10bfloat16_tE19Flash_kernel_traitsILi192ELi64ELi64ELi4ES3_EELb0ELb0ELb1ELb0ELb0ELb0ELb0ELb0EEEvNS_16Flash_fwd_paramsE)
        /*00c8*/ 	.short	0x0210
        /*00ca*/ 	.short	0x01d0


	//----- nvinfo : EIATTR_SW_WAR
	.align		4
.L_978:
        /*00cc*/ 	.byte	0x04, 0x36
        /*00ce*/ 	.short	(.L_980 - .L_979)
.L_979:
        /*00d0*/ 	.word	0x00000008
.L_980:


//--------------------- .nv.info._ZN5flash24flash_fwd_splitkv_kernelI23Flash_fwd_kernel_traitsILi192ELi64ELi64ELi4ELb0ELb0EN7cutlass10bfloat16_tE19Flash_kernel_traitsILi192ELi64ELi64ELi4ES3_EELb0ELb0ELb1ELb0ELb0ELb1ELb0ELb0EEEvNS_16Flash_fwd_paramsE --------------------------
	.section	.nv.info._ZN5flash24flash_fwd_splitkv_kernelI23Flash_fwd_kernel_traitsILi192ELi64ELi64ELi4ELb0ELb0EN7cutlass10bfloat16_tE19Flash_kernel_traitsILi192ELi64ELi64ELi4ES3_EELb0ELb0ELb1ELb0ELb0ELb1ELb0ELb0EEEvNS_16Flash_fwd_paramsE,"",@"SHT_CUDA_INFO"
	.sectionflags	@""
	.align	4


	//----- nvinfo : EIATTR_CUDA_API_VERSION
	.align		4
        /*0000*/ 	.byte	0x04, 0x37
        /*0002*/ 	.short	(.L_982 - .L_981)
.L_981:
        /*0004*/ 	.word	0x00000082


	//----- nvinfo : EIATTR_KPARAM_INFO
	.align		4
.L_982:
        /*0008*/ 	.byte	0x04, 0x17
        /*000a*/ 	.short	(.L_984 - .L_983)
.L_983:
        /*000c*/ 	.word	0x00000000
        /*0010*/ 	.short	0x0000
        /*0012*/ 	.short	0x0000
        /*0014*/ 	.byte	0x00, 0xf0, 0x41, 0x07


	//----- nvinfo : EIATTR_SPARSE_MMA_MASK
	.align		4
.L_984:
        /*0018*/ 	.byte	0x03, 0x50
        /*001a*/ 	.short	0x0000


	//----- nvinfo : EIATTR_MAXREG_COUNT
	.align		4
        /*001c*/ 	.byte	0x03, 0x1b
        /*001e*/ 	.short	0x00ff


	//----- nvinfo : EIATTR_NUM_BARRIERS
	.align		4
        /*0020*/ 	.byte	0x02, 0x4c
        /*0022*/ 	.byte	0x01
	.zero		1


	//----- nvinfo : EIATTR_MERCURY_ISA_VERSION
	.align		4
        /*0024*/ 	.byte	0x03, 0x5f
        /*0026*/ 	.short	0x0101


	//----- nvinfo : EIATTR_INT_WARP_WIDE_INSTR_OFFSETS
	.align		4
        /*0028*/ 	.byte	0x04, 0x31
        /*002a*/ 	.short	(.L_986 - .L_985)


	//   ....[0]....
.L_985:
        /*002c*/ 	.word	0x00003bf0


	//----- nvinfo : EIATTR_COOP_GROUP_MASK_REGIDS
	.align		4
.L_986:
        /*0030*/ 	.byte	0x04, 0x29
        /*0032*/ 	.short	(.L_988 - .L_987)


	//   ....[0]....
.L_987:
        /*0034*/ 	.word	0xffffffff


	//   ....[1]....
        /*0038*/ 	.word	0xffffffff


	//   ....[2]....
        /*003c*/ 	.word	0xffffffff


	//   ....[3]....
        /*0040*/ 	.word	0xffffffff


	//   ....[4]....
        /*0044*/ 	.word	0xffffffff


	//   ....[5]....
        /*0048*/ 	.word	0xffffffff


	//   ....[6]....
        /*004c*/ 	.word	0xffffffff


	//   ....[7]....
        /*0050*/ 	.word	0xffffffff


	//   ....[8]....
        /*0054*/ 	.word	0xffffffff


	//   ....[9]....
        /*0058*/ 	.word	0xffffffff


	//   ....[10]....
        /*005c*/ 	.word	0xffffffff


	//   ....[11]....
        /*0060*/ 	.word	0xffffffff


	//----- nvinfo : EIATTR_COOP_GROUP_INSTR_OFFSETS
	.align		4
.L_988:
        /*0064*/ 	.byte	0x04, 0x28
        /*0066*/ 	.short	(.L_990 - .L_989)


	//   ....[0]....
.L_989:
        /*0068*/ 	.word	0x00006860


	//   ....[1]....
        /*006c*/ 	.word	0x00006880


	//   ....[2]....
        /*0070*/ 	.word	0x00006920


	//   ....[3]....
        /*0074*/ 	.word	0x00006930


	//   ....[4]....
        /*0078*/ 	.word	0x0000a4e0


	//   ....[5]....
        /*007c*/ 	.word	0x0000a4f0


	//   ....[6]....
        /*0080*/ 	.word	0x0000a520


	//   ....[7]....
        /*0084*/ 	.word	0x0000a530


	//   ....[8]....
        /*0088*/ 	.word	0x0000bc60


	//   ....[9]....
        /*008c*/ 	.word	0x0000bca0


	//   ....[10]....
        /*0090*/ 	.word	0x0000bd00


	//   ....[11]....
        /*0094*/ 	.word	0x0000bd10


	//----- nvinfo : EIATTR_EXIT_INSTR_OFFSETS
	.align		4
.L_990:
        /*0098*/ 	.byte	0x04, 0x1c
        /*009a*/ 	.short	(.L_992 - .L_991)


	//   ....[0]....
.L_991:
        /*009c*/ 	.word	0x00000360


	//   ....[1]....
        /*00a0*/ 	.word	0x00000d20


	//   ....[2]....
        /*00a4*/ 	.word	0x00000d50


	//   ....[3]....
        /*00a8*/ 	.word	0x0000d640


	//   ....[4]....
        /*00ac*/ 	.word	0x0000d760


	//   ....[5]....
        /*00b0*/ 	.word	0x0000d780


	//----- nvinfo : EIATTR_CRS_STACK_SIZE
	.align		4
.L_992:
        /*00b4*/ 	.byte	0x04, 0x1e
        /*00b6*/ 	.short	(.L_994 - .L_993)
.L_993:
        /*00b8*/ 	.word	0x00000000


	//----- nvinfo : EIATTR_CBANK_PARAM_SIZE
	.align		4
.L_994:
        /*00bc*/ 	.byte	0x03, 0x19
        /*00be*/ 	.short	0x01d0


	//----- nvinfo : EIATTR_PARAM_CBANK
	.align		4
        /*00c0*/ 	.byte	0x04, 0x0a
        /*00c2*/ 	.short	(.L_996 - .L_995)
	.align		4
.L_995:
        /*00c4*/ 	.word	index@(.nv.constant0._ZN5flash24flash_fwd_splitkv_kernelI23Flash_fwd_kernel_traitsILi192ELi64ELi64ELi4ELb0ELb0EN7cutlass10bfloat16_tE19Flash_kernel_traitsILi192ELi64ELi64ELi4ES3_EELb0ELb0ELb1ELb0ELb0ELb1ELb0ELb0EEEvNS_16Flash_fwd_paramsE)
        /*00c8*/ 	.short	0x0210
        /*00ca*/ 	.short	0x01d0


	//----- nvinfo : EIATTR_SW_WAR
	.align		4
.L_996:
        /*00cc*/ 	.byte	0x04, 0x36
        /*00ce*/ 	.short	(.L_998 - .L_997)
.L_997:
        /*00d0*/ 	.word	0x00000008
.L_998:


//--------------------- .nv.info._ZN5flash24flash_fwd_splitkv_kernelI23Flash_fwd_kernel_traitsILi192ELi64ELi64ELi4ELb0ELb0EN7cutlass10bfloat16_tE19Flash_kernel_traitsILi192ELi64ELi64ELi4ES3_EELb0ELb0ELb0ELb0ELb1ELb0ELb0ELb1EEEvNS_16Flash_fwd_paramsE --------------------------
	.section	.nv.info._ZN5flash24flash_fwd_splitkv_kernelI23Flash_fwd_kernel_traitsILi192ELi64ELi64ELi4ELb0ELb0EN7cutlass10bfloat16_tE19Flash_kernel_traitsILi192ELi64ELi64ELi4ES3_EELb0ELb0ELb0ELb0ELb1ELb0ELb0ELb1EEEvNS_16Flash_fwd_paramsE,"",@"SHT_CUDA_INFO"
	.sectionflags	@""
	.align	4


	//----- nvinfo : EIATTR_CUDA_API_VERSION
	.align		4
        /*0000*/ 	.byte	0x04, 0x37
        /*0002*/ 	.short	(.L_1000 - .L_999)
.L_999:
        /*0004*/ 	.word	0x00000082


	//----- nvinfo : EIATTR_KPARAM_INFO
	.align		4
.L_1000:
        /*0008*/ 	.byte	0x04, 0x17
        /*000a*/ 	.short	(.L_1002 - .L_1001)
.L_1001:
        /*000c*/ 	.word	0x00000000
        /*0010*/ 	.short	0x0000
        /*0012*/ 	.short	0x0000
        /*0014*/ 	.byte	0x00, 0xf0, 0x41, 0x07


	//----- nvinfo : EIATTR_SPARSE_MMA_MASK
	.align		4
.L_1002:
        /*0018*/ 	.byte	0x03, 0x50
        /*001a*/ 	.short	0x0000


	//----- nvinfo : EIATTR_MAXREG_COUNT
	.align		4
        /*001c*/ 	.byte	0x03, 0x1b
        /*001e*/ 	.short	0x00ff


	//----- nvinfo : EIATTR_NUM_BARRIERS
	.align		4
        /*0020*/ 	.byte	0x02, 0x4c
        /*0022*/ 	.byte	0x01
	.zero		1


	//----- nvinfo : EIATTR_MERCURY_ISA_VERSION
	.align		4
        /*0024*/ 	.byte	0x03, 0x5f
        /*0026*/ 	.short	0x0101


	//----- nvinfo : EIATTR_COOP_GROUP_MASK_REGIDS
	.align		4
        /*0028*/ 	.byte	0x04, 0x29
        /*002a*/ 	.short	(.L_1004 - .L_1003)


	//   ....[0]....
.L_1003:
        /*002c*/ 	.word	0xffffffff


	//   ....[1]....
        /*0030*/ 	.word	0xffffffff


	//   ....[2]....
        /*0034*/ 	.word	0xffffffff


	//   ....[3]....
        /*0038*/ 	.word	0xffffffff


	//   ....[4]....
        /*003c*/ 	.word	0xffffffff


	//   ....[5]....
        /*0040*/ 	.word	0xffffffff


	//   ....[6]....
        /*0044*/ 	.word	0xffffffff


	//   ....[7]....
        /*0048*/ 	.word	0xffffffff


	//   ....[8]....
        /*004c*/ 	.word	0xffffffff


	//   ....[9]....
        /*0050*/ 	.word	0xffffffff


	//   ....[10]....
        /*0054*/ 	.word	0xffffffff


	//   ....[11]....
        /*0058*/ 	.word	0xffffffff


	//----- nvinfo : EIATTR_COOP_GROUP_INSTR_OFFSETS
	.align		4
.L_1004:
        /*005c*/ 	.byte	0x04, 0x28
        /*005e*/ 	.short	(.L_1006 - .L_1005)


	//   ....[0]....
.L_1005:
        /*0060*/ 	.word	0x00012ea0


	//   ....[1]....
        /*0064*/ 	.word	0x00012ec0


	//   ....[2]....
        /*0068*/ 	.word	0x00012f70


	//   ....[3]....
        /*006c*/ 	.word	0x00012f80


	//   ....[4]....
        /*0070*/ 	.word	0x00015880


	//   ....[5]....
        /*0074*/ 	.word	0x000158a0


	//   ....[6]....
        /*0078*/ 	.word	0x000158d0


	//   ....[7]....
        /*007c*/ 	.word	0x000158e0


	//   ....[8]....
        /*0080*/ 	.word	0x00016ff0


	//   ....[9]....
        /*0084*/ 	.word	0x00017030


	//   ....[10]....
        /*0088*/ 	.word	0x00017090


	//   ....[11]....
        /*008c*/ 	.word	0x000170a0


	//----- nvinfo : EIATTR_EXIT_INSTR_OFFSETS
	.align		4
.L_1006:
        /*0090*/ 	.byte	0x04, 0x1c
        /*0092*/ 	.short	(.L_1008 - .L_1007)


	//   ....[0]....
.L_1007:
        /*0094*/ 	.word	0x00000390


	//   ....[1]....
        /*0098*/ 	.word	0x00000c10


	//   ....[2]....
        /*009c*/ 	.word	0x00000c40


	//   ....[3]....
        /*00a0*/ 	.word	0x00018900


	//   ....[4]....
        /*00a4*/ 	.word	0x000189f0


	//----- nvinfo : EIATTR_CRS_STACK_SIZE
	.align		4
.L_1008:
        /*00a8*/ 	.byte	0x04, 0x1e
        /*00aa*/ 	.short	(.L_1010 - .L_1009)
.L_1009:
        /*00ac*/ 	.word	0x00000000


	//----- nvinfo : EIATTR_CBANK_PARAM_SIZE
	.align		4
.L_1010:
        /*00b0*/ 	.byte	0x03, 0x19
        /*00b2*/ 	.short	0x01d0


	//----- nvinfo : EIATTR_PARAM_CBANK
	.align		4
        /*00b4*/ 	.byte	0x04, 0x0a
        /*00b6*/ 	.short	(.L_1012 - .L_1011)
	.align		4
.L_1011:
        /*00b8*/ 	.word	index@(.nv.constant0._ZN5flash24flash_fwd_splitkv_kernelI23Flash_fwd_kernel_traitsILi192ELi64ELi64ELi4ELb0ELb0EN7cutlass10bfloat16_tE19Flash_kernel_traitsILi192ELi64ELi64ELi4ES3_EELb0ELb0ELb0ELb0ELb1ELb0ELb0ELb1EEEvNS_16Flash_fwd_paramsE)
        /*00bc*/ 	.short	0x0210
        /*00be*/ 	.short	0x01d0


	//----- nvinfo : EIATTR_SW_WAR
	.align		4
.L_1012:
        /*00c0*/ 	.byte	0x04, 0x36
        /*00c2*/ 	.short	(.L_1014 - .L_1013)
.L_1013:
        /*00c4*/ 	.word	0x00000008
.L_1014:


//--------------------- .nv.info._ZN5flash24flash_fwd_splitkv_kernelI23Flash_fwd_kernel_traitsILi192ELi64ELi64ELi4ELb0ELb0EN7cutlass10bfloat16_tE19Flash_kernel_traitsILi192ELi64ELi64ELi4ES3_EELb0ELb0ELb0ELb0ELb1ELb1ELb0ELb1EEEvNS_16Flash_fwd_paramsE --------------------------
	.section	.nv.info._ZN5flash24flash_fwd_splitkv_kernelI23Flash_fwd_kernel_traitsILi192ELi64ELi64ELi4ELb0ELb0EN7cutlass10bfloat16_tE19Flash_kernel_traitsILi192ELi64ELi64ELi4ES3_EELb0ELb0ELb0ELb0ELb1ELb1ELb0ELb1EEEvNS_16Flash_fwd_paramsE,"",@"SHT_CUDA_INFO"
	.sectionflags	@""
	.align	4


	//----- nvinfo : EIATTR_CUDA_API_VERSION
	.align		4
        /*0000*/ 	.byte	0x04, 0x37
        /*0002*/ 	.short	(.L_1016 - .L_1015)
.L_1015:
        /*0004*/ 	.word	0x00000082


	//----- nvinfo : EIATTR_KPARAM_INFO
	.align		4
.L_1016:
        /*0008*/ 	.byte	0x04, 0x17
        /*000a*/ 	.short	(.L_1018 - .L_1017)
.L_1017:
        /*000c*/ 	.word	0x00000000
        /*0010*/ 	.short	0x0000
        /*0012*/ 	.short	0x0000
        /*0014*/ 	.byte	0x00, 0xf0, 0x41, 0x07


	//----- nvinfo : EIATTR_SPARSE_MMA_MASK
	.align		4
.L_1018:
        /*0018*/ 	.byte	0x03, 0x50
        /*001a*/ 	.short	0x0000


	//----- nvinfo : EIATTR_MAXREG_COUNT
	.align		4
        /*001c*/ 	.byte	0x03, 0x1b
        /*001e*/ 	.short	0x00ff


	//----- nvinfo : EIATTR_NUM_BARRIERS
	.align		4
        /*0020*/ 	.byte	0x02, 0x4c
        /*0022*/ 	.byte	0x01
	.zero		1


	//----- nvinfo : EIATTR_MERCURY_ISA_VERSION
	.align		4
        /*0024*/ 	.byte	0x03, 0x5f
        /*0026*/ 	.short	0x0101


	//----- nvinfo : EIATTR_COOP_GROUP_MASK_REGIDS
	.align		4
        /*0028*/ 	.byte	0x04, 0x29
        /*002a*/ 	.short	(.L_1020 - .L_1019)


	//   ....[0]....
.L_1019:
        /*002c*/ 	.word	0xffffffff


	//   ....[1]....
        /*0030*/ 	.word	0xffffffff


	//   ....[2]....
        /*0034*/ 	.word	0xffffffff


	//   ....[3]....
        /*0038*/ 	.word	0xffffffff


	//   ....[4]....
        /*003c*/ 	.word	0xffffffff


	//   ....[5]....
        /*0040*/ 	.word	0xffffffff


	//   ....[6]....
        /*0044*/ 	.word	0xffffffff


	//   ....[7]....
        /*0048*/ 	.word	0xffffffff


	//   ....[8]....
        /*004c*/ 	.word	0xffffffff


	//   ....[9]....
        /*0050*/ 	.word	0xffffffff


	//   ....[10]....
        /*0054*/ 	.word	0xffffffff


	//   ....[11]....
        /*0058*/ 	.word	0xffffffff


	//----- nvinfo : EIATTR_COOP_GROUP_INSTR_OFFSETS
	.align		4
.L_1020:
        /*005c*/ 	.byte	0x04, 0x28
        /*005e*/ 	.short	(.L_1022 - .L_1021)


	//   ....[0]....
.L_1021:
        /*0060*/ 	.word	0x000132a0


	//   ....[1]....
        /*0064*/ 	.word	0x000132c0


	//   ....[2]....
        /*0068*/ 	.word	0x00013370


	//   ....[3]....
        /*006c*/ 	.word	0x00013380


	//   ....[4]....
        /*0070*/ 	.word	0x00016040


	//   ....[5]....
        /*0074*/ 	.word	0x00016060


	//   ....[6]....
        /*0078*/ 	.word	0x00016090


	//   ....[7]....
        /*007c*/ 	.word	0x000160a0


	//   ....[8]....
        /*0080*/ 	.word	0x000177e0


	//   ....[9]....
        /*0084*/ 	.word	0x00017820


	//   ....[10]....
        /*0088*/ 	.word	0x00017880


	//   ....[11]....
        /*008c*/ 	.word	0x00017890


	//----- nvinfo : EIATTR_EXIT_INSTR_OFFSETS
	.align		4
.L_1022:
        /*0090*/ 	.byte	0x04, 0x1c
        /*0092*/ 	.short	(.L_1024 - .L_1023)


	//   ....[0]....
.L_1023:
        /*0094*/ 	.word	0x00000390


	//   ....[1]....
        /*0098*/ 	.word	0x00000c10


	//   ....[2]....
        /*009c*/ 	.word	0x00000c40


	//   ....[3]....
        /*00a0*/ 	.word	0x000190f0


	//   ....[4]....
        /*00a4*/ 	.word	0x000191e0


	//----- nvinfo : EIATTR_CRS_STACK_SIZE
	.align		4
.L_1024:
        /*00a8*/ 	.byte	0x04, 0x1e
        /*00aa*/ 	.short	(.L_1026 - .L_1025)
.L_1025:
        /*00ac*/ 	.word	0x00000000


	//----- nvinfo : EIATTR_CBANK_PARAM_SIZE
	.align		4
.L_1026:
        /*00b0*/ 	.byte	0x03, 0x19
        /*00b2*/ 	.short	0x01d0


	//----- nvinfo : EIATTR_PARAM_CBANK
	.align		4
        /*00b4*/ 	.byte	0x04, 0x0a
        /*00b6*/ 	.short	(.L_1028 - .L_1027)
	.align		4
.L_1027:
        /*00b8*/ 	.word	index@(.nv.constant0._ZN5flash24flash_fwd_splitkv_kernelI23Flash_fwd_kernel_traitsILi192ELi64ELi64ELi4ELb0ELb0EN7cutlass10bfloat16_tE19Flash_kernel_traitsILi192ELi64ELi64ELi4ES3_EELb0ELb0ELb0ELb0ELb1ELb1ELb0ELb1EEEvNS_16Flash_fwd_paramsE)
        /*00bc*/ 	.short	0x0210
        /*00be*/ 	.short	0x01d0


	//----- nvinfo : EIATTR_SW_WAR
	.align		4
.L_1028:
        /*00c0*/ 	.byte	0x04, 0x36
        /*00c2*/ 	.short	(.L_1030 - .L_1029)
.L_1029:
        /*00c4*/ 	.word	0x00000008
.L_1030:


//--------------------- .nv.info._ZN5flash24flash_fwd_splitkv_kernelI23Flash_fwd_kernel_traitsILi192ELi64ELi64ELi4ELb0ELb0EN7cutlass10bfloat16_tE19Flash_kernel_traitsILi192ELi64ELi64ELi4ES3_EELb0ELb0ELb1ELb0ELb0ELb0ELb0ELb1EEEvNS_16Flash_fwd_paramsE --------------------------
	.section	.nv.info._ZN5flash24flash_fwd_splitkv_kernelI23Flash_fwd_kernel_traitsILi192ELi64ELi64ELi4ELb0ELb0EN7cutlass10bfloat16_tE19Flash_kernel_traitsILi192ELi64ELi64ELi4ES3_EELb0ELb0ELb1ELb0ELb0ELb0ELb0ELb1EEEvNS_16Flash_fwd_paramsE,"",@"SHT_CUDA_INFO"
	.sectionflags	@""
	.align	4


	//----- nvinfo : EIATTR_CUDA_API_VERSION
	.align		4
        /*0000*/ 	.byte	0x04, 0x37
        /*0002*/ 	.short	(.L_1032 - .L_1031)
.L_1031:
        /*0004*/ 	.word	0x00000082


	//----- nvinfo : EIATTR_KPARAM_INFO
	.align		4
.L_1032:
        /*0008*/ 	.byte	0x04, 0x17
        /*000a*/ 	.short	(.L_1034 - .L_1033)
.L_1033:
        /*000c*/ 	.word	0x00000000
        /*0010*/ 	.short	0x0000
        /*0012*/ 	.short	0x0000
        /*0014*/ 	.byte	0x00, 0xf0, 0x41, 0x07


	//----- nvinfo : EIATTR_SPARSE_MMA_MASK
	.align		4
.L_1034:
        /*0018*/ 	.byte	0x03, 0x50
        /*001a*/ 	.short	0x0000


	//----- nvinfo : EIATTR_MAXREG_COUNT
	.align		4
        /*001c*/ 	.byte	0x03, 0x1b
        /*001e*/ 	.short	0x00ff


	//----- nvinfo : EIATTR_NUM_BARRIERS
	.align		4
        /*0020*/ 	.byte	0x02, 0x4c
        /*0022*/ 	.byte	0x01
	.zero		1


	//----- nvinfo : EIATTR_MERCURY_ISA_VERSION
	.align		4
        /*0024*/ 	.byte	0x03, 0x5f
        /*0026*/ 	.short	0x0101


	//----- nvinfo : EIATTR_COOP_GROUP_MASK_REGIDS
	.align		4
        /*0028*/ 	.byte	0x04, 0x29
        /*002a*/ 	.short	(.L_1036 - .L_1035)


	//   ....[0]....
.L_1035:
        /*002c*/ 	.word	0xffffffff


	//   ....[1]....
        /*0030*/ 	.word	0xffffffff


	//   ....[2]....
        /*0034*/ 	.word	0xffffffff


	//   ....[3]....
        /*0038*/ 	.word	0xffffffff


	//   ....[4]....
        /*003c*/ 	.word	0xffffffff


	//   ....[5]....
        /*0040*/ 	.word	0xffffffff


	//   ....[6]....
        /*0044*/ 	.word	0xffffffff


	//   ....[7]....
        /*0048*/ 	.word	0xffffffff


	//   ....[8]....
        /*004c*/ 	.word	0xffffffff


	//   ....[9]....
        /*0050*/ 	.word	0xffffffff


	//   ....[10]....
        /*0054*/ 	.word	0xffffffff


	//   ....[11]....
        /*0058*/ 	.word	0xffffffff


	//   ....[12]....
        /*005c*/ 	.word	0x05000002


	//   ....[13]....
        /*0060*/ 	.word	0x05000002


	//   ....[14]....
        /*0064*/ 	.word	0x05000002


	//   ....[15]....
        /*0068*/ 	.word	0x05000002


	//----- nvinfo : EIATTR_COOP_GROUP_INSTR_OFFSETS
	.align		4
.L_1036:
        /*006c*/ 	.byte	0x04, 0x28
        /*006e*/ 	.short	(.L_1038 - .L_1037)


	//   ....[0]....
.L_1037:
        /*0070*/ 	.word	0x00015c80


	//   ....[1]....
        /*0074*/ 	.word	0x00015ca0


	//   ....[2]....
        /*0078*/ 	.word	0x00015d40


	//   ....[3]....
        /*007c*/ 	.word	0x00015d50


	//   ....[4]....
        /*0080*/ 	.word	0x00019a00


	//   ....[5]....
        /*0084*/ 	.word	0x00019a20


	//   ....[6]....
        /*0088*/ 	.word	0x00019a40


	//   ....[7]....
        /*008c*/ 	.word	0x00019a60


	//   ....[8]....
        /*0090*/ 	.word	0x0001b1f0


	//   ....[9]....
        /*0094*/ 	.word	0x0001b200


	//   ....[10]....
        /*0098*/ 	.word	0x0001b230


	//   ....[11]....
        /*009c*/ 	.word	0x0001b240


	//   ....[12]....
        /*00a0*/ 	.word	0x0001d080


	//   ....[13]....
        /*00a4*/ 	.word	0x0001d0f0


	//   ....[14]....
        /*00a8*/ 	.word	0x0001d150


	//   ....[15]....
        /*00ac*/ 	.word	0x0001d1c0


	//----- nvinfo : EIATTR_EXIT_INSTR_OFFSETS
	.align		4
.L_1038:
        /*00b0*/ 	.byte	0x04, 0x1c
        /*00b2*/ 	.short	(.L_1040 - .L_1039)


	//   ....[0]....
.L_1039:
        /*00b4*/ 	.word	0x00000090


	//----- nvinfo : EIATTR_CRS_STACK_SIZE
	.align		4
.L_1040:
        /*00b8*/ 	.byte	0x04, 0x1e
        /*00ba*/ 	.short	(.L_1042 - .L_1041)
.L_1041:
        /*00bc*/ 	.word	0x00000000


	//----- nvinfo : EIATTR_CBANK_PARAM_SIZE
	.align		4
.L_1042:
        /*00c0*/ 	.byte	0x03, 0x19
        /*00c2*/ 	.short	0x01d0


	//----- nvinfo : EIATTR_PARAM_CBANK
	.align		4
        /*00c4*/ 	.byte	0x04, 0x0a
        /*00c6*/ 	.short	(.L_1044 - .L_1043)
	.align		4
.L_1043:
        /*00c8*/ 	.word	index@(.nv.constant0._ZN5flash24flash_fwd_splitkv_kernelI23Flash_fwd_kernel_traitsILi192ELi64ELi64ELi4ELb0ELb0EN7cutlass10bfloat16_tE19Flash_kernel_traitsILi192ELi64ELi64ELi4ES3_EELb0ELb0ELb1ELb0ELb0ELb0ELb0ELb1EEEvNS_16Flash_fwd_paramsE)
        /*00cc*/ 	.short	0x0210
        /*00ce*/ 	.short	0x01d0


	//----- nvinfo : EIATTR_SW_WAR
	.align		4
.L_1044:
        /*00d0*/ 	.byte	0x04, 0x36
        /*00d2*/ 	.short	(.L_1046 - .L_1045)
.L_1045:
        /*00d4*/ 	.word	0x00000008
.L_1046:


//--------------------- .nv.info._ZN5flash24flash_fwd_splitkv_kernelI23Flash_fwd_kernel_traitsILi192ELi64ELi64ELi4ELb0ELb0EN7cutlass10bfloat16_tE19Flash_kernel_traitsILi192ELi64ELi64ELi4ES3_EELb0ELb0ELb1ELb0ELb0ELb1ELb0ELb1EEEvNS_16Flash_fwd_paramsE --------------------------
	.section	.nv.info._ZN5flash24flash_fwd_splitkv_kernelI23Flash_fwd_kernel_traitsILi192ELi64ELi64ELi4ELb0ELb0EN7cutlass10bfloat16_tE19Flash_kernel_traitsILi192ELi64ELi64ELi4ES3_EELb0ELb0ELb1ELb0ELb0ELb1ELb0ELb1EEEvNS_16Flash_fwd_paramsE,"",@"SHT_CUDA_INFO"
	.sectionflags	@""
	.align	4


	//----- nvinfo : EIATTR_CUDA_API_VERSION
	.align		4
        /*0000*/ 	.byte	0x04, 0x37
        /*0002*/ 	.short	(.L_1048 - .L_1047)
.L_1047:
        /*0004*/ 	.word	0x00000082


	//----- nvinfo : EIATTR_KPARAM_INFO
	.align		4
.L_1048:
        /*0008*/ 	.byte	0x04, 0x17
        /*000a*/ 	.short	(.L_1050 - .L_1049)
.L_1049:
        /*000c*/ 	.word	0x00000000
        /*0010*/ 	.short	0x0000
        /*0012*/ 	.short	0x0000
        /*0014*/ 	.byte	0x00, 0xf0, 0x41, 0x07


	//----- nvinfo : EIATTR_SPARSE_MMA_MASK
	.align		4
.L_1050:
        /*0018*/ 	.byte	0x03, 0x50
        /*001a*/ 	.short	0x0000


	//----- nvinfo : EIATTR_MAXREG_COUNT
	.align		4
        /*001c*/ 	.byte	0x03, 0x1b
        /*001e*/ 	.short	0x00ff


	//----- nvinfo : EIATTR_NUM_BARRIERS
	.align		4
        /*0020*/ 	.byte	0x02, 0x4c
        /*0022*/ 	.byte	0x01
	.zero		1


	//----- nvinfo : EIATTR_MERCURY_ISA_VERSION
	.align		4
        /*0024*/ 	.byte	0x03, 0x5f
        /*0026*/ 	.short	0x0101


	//----- nvinfo : EIATTR_COOP_GROUP_MASK_REGIDS
	.align		4
        /*0028*/ 	.byte	0x04, 0x29
        /*002a*/ 	.short	(.L_1052 - .L_1051)


	//   ....[0]....
.L_1051:
        /*002c*/ 	.word	0xffffffff


	//   ....[1]....
        /*0030*/ 	.word	0xffffffff


	//   ....[2]....
        /*0034*/ 	.word	0xffffffff


	//   ....[3]....
        /*0038*/ 	.word	0xffffffff


	//   ....[4]....
        /*003c*/ 	.word	0xffffffff


	//   ....[5]....
        /*0040*/ 	.word	0xffffffff


	//   ....[6]....
        /*0044*/ 	.word	0xffffffff


	//   ....[7]....
        /*0048*/ 	.word	0xffffffff


	//   ....[8]....
        /*004c*/ 	.word	0xffffffff


	//   ....[9]....
        /*0050*/ 	.word	0xffffffff


	//   ....[10]....
        /*0054*/ 	.word	0xffffffff


	//   ....[11]....
        /*0058*/ 	.word	0xffffffff


	//   ....[12]....
        /*005c*/ 	.word	0x05000002


	//   ....[13]....
        /*0060*/ 	.word	0x05000002


	//   ....[14]....
        /*0064*/ 	.word	0x05000002


	//   ....[15]....
        /*0068*/ 	.word	0x05000002


	//----- nvinfo : EIATTR_COOP_GROUP_INSTR_OFFSETS
	.align		4
.L_1052:
        /*006c*/ 	.byte	0x04, 0x28
        /*006e*/ 	.short	(.L_1054 - .L_1053)


	//   ....[0]....
.L_1053:
        /*0070*/ 	.word	0x00016080


	//   ....[1]....
        /*0074*/ 	.word	0x000160a0


	//   ....[2]....
        /*0078*/ 	.word	0x00016140


	//   ....[3]....
        /*007c*/ 	.word	0x00016150


	//   ....[4]....
        /*0080*/ 	.word	0x0001a220


	//   ....[5]....
        /*0084*/ 	.word	0x0001a230


	//   ....[6]....
        /*0088*/ 	.word	0x0001a260


	//   ....[7]....
        /*008c*/ 	.word	0x0001a270


	//   ....[8]....
        /*0090*/ 	.word	0x0001ba10


	//   ....[9]....
        /*0094*/ 	.word	0x0001ba20


	//   ....[10]....
        /*0098*/ 	.word	0x0001ba50


	//   ....[11]....
        /*009c*/ 	.word	0x0001ba60


	//   ....[12]....
        /*00a0*/ 	.word	0x0001d8a0


	//   ....[13]....
        /*00a4*/ 	.word	0x0001d910


	//   ....[14]....
        /*00a8*/ 	.word	0x0001d970


	//   ....[15]....
        /*00ac*/ 	.word	0x0001d9e0


	//----- nvinfo : EIATTR_EXIT_INSTR_OFFSETS
	.align		4
.L_1054:
        /*00b0*/ 	.byte	0x04, 0x1c
        /*00b2*/ 	.short	(.L_1056 - .L_1055)


	//   ....[0]....
.L_1055:
        /*00b4*/ 	.word	0x00000090


	//----- nvinfo : EIATTR_CRS_STACK_SIZE
	.align		4
.L_1056:
        /*00b8*/ 	.byte	0x04, 0x1e
        /*00ba*/ 	.short	(.L_1058 - .L_1057)
.L_1057:
        /*00bc*/ 	.word	0x00000000


	//----- nvinfo : EIATTR_CBANK_PARAM_SIZE
	.align		4
.L_1058:
        /*00c0*/ 	.byte	0x03, 0x19
        /*00c2*/ 	.short	0x01d0


	//----- nvinfo : EIATTR_PARAM_CBANK
	.align		4
        /*00c4*/ 	.byte	0x04, 0x0a
        /*00c6*/ 	.short	(.L_1060 - .L_1059)
	.align		4
.L_1059:
        /*00c8*/ 	.word	index@(.nv.constant0._ZN5flash24flash_fwd_splitkv_kernelI23Flash_fwd_kernel_traitsILi192ELi64ELi64ELi4ELb0ELb0EN7cutlass10bfloat16_tE19Flash_kernel_traitsILi192ELi64ELi64ELi4ES3_EELb0ELb0ELb1ELb0ELb0ELb1ELb0ELb1EEEvNS_16Flash_fwd_paramsE)
        /*00cc*/ 	.short	0x0210
        /*00ce*/ 	.short	0x01d0


	//----- nvinfo : EIATTR_SW_WAR
	.align		4
.L_1060:
        /*00d0*/ 	.byte	0x04, 0x36
        /*00d2*/ 	.short	(.L_1062 - .L_1061)
.L_1061:
        /*00d4*/ 	.word	0x00000008
.L_1062:


//--------------------- .nv.info._ZN5flash24flash_fwd_splitkv_kernelI23Flash_fwd_kernel_traitsILi192ELi64ELi64ELi4ELb0ELb0EN7cutlass10bfloat16_tE19Flash_kernel_traitsILi192ELi64ELi64ELi4ES3_EELb0ELb0ELb0ELb0ELb1ELb0ELb1ELb0EEEvNS_16Flash_fwd_paramsE --------------------------
	.section	.nv.info._ZN5flash24flash_fwd_splitkv_kernelI23Flash_fwd_kernel_traitsILi192ELi64ELi64ELi4ELb0ELb0EN7cutlass10bfloat16_tE19Flash_kernel_traitsILi192ELi64ELi64ELi4ES3_EELb0ELb0ELb0ELb0ELb1ELb0ELb1ELb0EEEvNS_16Flash_fwd_paramsE,"",@"SHT_CUDA_INFO"
	.sectionflags	@""
	.align	4


	//----- nvinfo : EIATTR_CUDA_API_VERSION
	.align		4
        /*0000*/ 	.byte	0x04, 0x37
        /*0002*/ 	.short	(.L_1064 - .L_1063)
.L_1063:
        /*0004*/ 	.word	0x00000082


	//----- nvinfo : EIATTR_KPARAM_INFO
	.align		4
.L_1064:
        /*0008*/ 	.byte	0x04, 0x17
        /*000a*/ 	.short	(.L_1066 - .L_1065)
.L_1065:
        /*000c*/ 	.word	0x00000000
        /*0010*/ 	.short	0x0000
        /*0012*/ 	.short	0x0000
        /*0014*/ 	.byte	0x00, 0xf0, 0x41, 0x07


	//----- nvinfo : EIATTR_SPARSE_MMA_MASK
	.align		4
.L_1066:
        /*0018*/ 	.byte	0x03, 0x50
        /*001a*/ 	.short	0x0000


	//----- nvinfo : EIATTR_MAXREG_COUNT
	.align		4
        /*001c*/ 	.byte	0x03, 0x1b
        /*001e*/ 	.short	0x00ff


	//----- nvinfo : EIATTR_NUM_BARRIERS
	.align		4
        /*0020*/ 	.byte	0x02, 0x4c
        /*0022*/ 	.byte	0x01
	.zero		1


	//----- nvinfo : EIATTR_MERCURY_ISA_VERSION
	.align		4
        /*0024*/ 	.byte	0x03, 0x5f
        /*0026*/ 	.short	0x0101


	//----- nvinfo : EIATTR_COOP_GROUP_MASK_REGIDS
	.align		4
        /*0028*/ 	.byte	0x04, 0x29
        /*002a*/ 	.short	(.L_1068 - .L_1067)


	//   ....[0]....
.L_1067:
        /*002c*/ 	.word	0xffffffff


	//   ....[1]....
        /*0030*/ 	.word	0xffffffff


	//   ....[2]....
        /*0034*/ 	.word	0xffffffff


	//   ....[3]....
        /*0038*/ 	.word	0xffffffff


	//   ....[4]....
        /*003c*/ 	.word	0xffffffff


	//   ....[5]....
        /*0040*/ 	.word	0xffffffff


	//   ....[6]....
        /*0044*/ 	.word	0xffffffff


	//   ....[7]....
        /*0048*/ 	.word	0xffffffff


	//   ....[8]....
        /*004c*/ 	.word	0xffffffff


	//   ....[9]....
        /*0050*/ 	.word	0xffffffff


	//   ....[10]....
        /*0054*/ 	.word	0xffffffff


	//   ....[11]....
        /*0058*/ 	.word	0xffffffff


	//----- nvinfo : EIATTR_COOP_GROUP_INSTR_OFFSETS
	.align		4
.L_1068:
        /*005c*/ 	.byte	0x04, 0x28
        /*005e*/ 	.short	(.L_1070 - .L_1069)


	//   ....[0]....
.L_1069:
        /*0060*/ 	.word	0x000041e0


	//   ....[1]....
        /*0064*/ 	.word	0x00004200


	//   ....[2]....
        /*0068*/ 	.word	0x000042a0


	//   ....[3]....
        /*006c*/ 	.word	0x000042b0


	//   ....[4]....
        /*0070*/ 	.word	0x00006b90


	//   ....[5]....
        /*0074*/ 	.word	0x00006bb0


	//   ....[6]....
        /*0078*/ 	.word	0x00006be0


	//   ....[7]....
        /*007c*/ 	.word	0x00006bf0


	//   ....[8]....
        /*0080*/ 	.word	0x00008300


	//   ....[9]....
        /*0084*/ 	.word	0x00008340


	//   ....[10]....
        /*0088*/ 	.word	0x000083f0


	//   ....[11]....
        /*008c*/ 	.word	0x00008400


	//----- nvinfo : EIATTR_EXIT_INSTR_OFFSETS
	.align		4
.L_1070:
        /*0090*/ 	.byte	0x04, 0x1c
        /*0092*/ 	.short	(.L_1072 - .L_1071)


	//   ....[0]....
.L_1071:
        /*0094*/ 	.word	0x00000450


	//   ....[1]....
        /*0098*/ 	.word	0x00000cc0


	//   ....[2]....
        /*009c*/ 	.word	0x00000cf0


	//   ....[3]....
        /*00a0*/ 	.word	0x000097a0


	//   ....[4]....
        /*00a4*/ 	.word	0x000097e0


	//----- nvinfo : EIATTR_CRS_STACK_SIZE
	.align		4
.L_1072:
        /*00a8*/ 	.byte	0x04, 0x1e
        /*00aa*/ 	.short	(.L_1074 - .L_1073)
.L_1073:
        /*00ac*/ 	.word	0x00000000


	//----- nvinfo : EIATTR_CBANK_PARAM_SIZE
	.align		4
.L_1074:
        /*00b0*/ 	.byte	0x03, 0x19
        /*00b2*/ 	.short	0x01d0


	//----- nvinfo : EIATTR_PARAM_CBANK
	.align		4
        /*00b4*/ 	.byte	0x04, 0x0a
        /*00b6*/ 	.short	(.L_1076 - .L_1075)
	.align		4
.L_1075:
        /*00b8*/ 	.word	index@(.nv.constant0._ZN5flash24flash_fwd_splitkv_kernelI23Flash_fwd_kernel_traitsILi192ELi64ELi64ELi4ELb0ELb0EN7cutlass10bfloat16_tE19Flash_kernel_traitsILi192ELi64ELi64ELi4ES3_EELb0ELb0ELb0ELb0ELb1ELb0ELb1ELb0EEEvNS_16Flash_fwd_paramsE)
        /*00bc*/ 	.short	0x0210
        /*00be*/ 	.short	0x01d0


	//----- nvinfo : EIATTR_SW_WAR
	.align		4
.L_1076:
        /*00c0*/ 	.byte	0x04, 0x36
        /*00c2*/ 	.short	(.L_1078 - .L_1077)
.L_1077:
        /*00c4*/ 	.word	0x00000008
.L_1078:


//--------------------- .nv.info._ZN5flash24flash_fwd_splitkv_kernelI23Flash_fwd_kernel_traitsILi192ELi64ELi64ELi4ELb0ELb0EN7cutlass10bfloat16_tE19Flash_kernel_traitsILi192ELi64ELi64ELi4ES3_EELb0ELb0ELb0ELb0ELb1ELb1ELb1ELb0EEEvNS_16Flash_fwd_paramsE --------------------------
	.section	.nv.info._ZN5flash24flash_fwd_splitkv_kernelI23Flash_fwd_kernel_traitsILi192ELi64ELi64ELi4ELb0ELb0EN7cutlass10bfloat16_tE19Flash_kernel_traitsILi192ELi64ELi64ELi4ES3_EELb0ELb0ELb0ELb0ELb1ELb1ELb1ELb0EEEvNS_16Flash_fwd_paramsE,"",@"SHT_CUDA_INFO"
	.sectionflags	@""
	.align	4


	//----- nvinfo : EIATTR_CUDA_API_VERSION
	.align		4
        /*0000*/ 	.byte	0x04, 0x37
        /*0002*/ 	.short	(.L_1080 - .L_1079)
.L_1079:
        /*0004*/ 	.word	0x00000082


	//----- nvinfo : EIATTR_KPARAM_INFO
	.align		4
.L_1080:
        /*0008*/ 	.byte	0x04, 0x17
        /*000a*/ 	.short	(.L_1082 - .L_1081)
.L_1081:
        /*000c*/ 	.word	0x00000000
        /*0010*/ 	.short	0x0000
        /*0012*/ 	.short	0x0000
        /*0014*/ 	.byte	0x00, 0xf0, 0x41, 0x07


	//----- nvinfo : EIATTR_SPARSE_MMA_MASK
	.align		4
.L_1082:
        /*0018*/ 	.byte	0x03, 0x50
        /*001a*/ 	.short	0x0000


	//----- nvinfo : EIATTR_MAXREG_COUNT
	.align		4
        /*001c*/ 	.byte	0x03, 0x1b
        /*001e*/ 	.short	0x00ff


	//----- nvinfo : EIATTR_NUM_BARRIERS
	.align		4
        /*0020*/ 	.byte	0x02, 0x4c
        /*0022*/ 	.byte	0x01
	.zero		1


	//----- nvinfo : EIATTR_MERCURY_ISA_VERSION
	.align		4
        /*0024*/ 	.byte	0x03, 0x5f
        /*0026*/ 	.short	0x0101


	//----- nvinfo : EIATTR_COOP_GROUP_MASK_REGIDS
	.align		4
        /*0028*/ 	.byte	0x04, 0x29
        /*002a*/ 	.short	(.L_1084 - .L_1083)


	//   ....[0]....
.L_1083:
        /*002c*/ 	.word	0xffffffff


	//   ....[1]....
        /*0030*/ 	.word	0xffffffff


	//   ....[2]....
        /*0034*/ 	.word	0xffffffff


	//   ....[3]....
        /*0038*/ 	.word	0xffffffff


	//   ....[4]....
        /*003c*/ 	.word	0xffffffff


	//   ....[5]....
        /*0040*/ 	.word	0xffffffff


	//   ....[6]....
        /*0044*/ 	.word	0xffffffff


	//   ....[7]....
        /*0048*/ 	.word	0xffffffff


	//   ....[8]....
        /*004c*/ 	.word	0xffffffff


	//   ....[9]....
        /*0050*/ 	.word	0xffffffff


	//   ....[10]....
        /*0054*/ 	.word	0xffffffff


	//   ....[11]....
        /*0058*/ 	.word	0xffffffff


	//----- nvinfo : EIATTR_COOP_GROUP_INSTR_OFFSETS
	.align		4
.L_1084:
        /*005c*/ 	.byte	0x04, 0x28
        /*005e*/ 	.short	(.L_1086 - .L_1085)


	//   ....[0]....
.L_1085:
        /*0060*/ 	.word	0x000045f0


	//   ....[1]....
        /*0064*/ 	.word	0x00004610


	//   ....[2]....
        /*0068*/ 	.word	0x000046b0


	//   ....[3]....
        /*006c*/ 	.word	0x000046c0


	//   ....[4]....
        /*0070*/ 	.word	0x000073b0


	//   ....[5]....
        /*0074*/ 	.word	0x000073e0


	//   ....[6]....
        /*0078*/ 	.word	0x00007400


	//   ....[7]....
        /*007c*/ 	.word	0x00007420


	//   ....[8]....
        /*0080*/ 	.word	0x00008b00


	//   ....[9]....
        /*0084*/ 	.word	0x00008b40


	//   ....[10]....
        /*0088*/ 	.word	0x00008bf0


	//   ....[11]....
        /*008c*/ 	.word	0x00008c00


	//----- nvinfo : EIATTR_EXIT_INSTR_OFFSETS
	.align		4
.L_1086:
        /*0090*/ 	.byte	0x04, 0x1c
        /*0092*/ 	.short	(.L_1088 - .L_1087)


	//   ....[0]....
.L_1087:
        /*0094*/ 	.word	0x00000450


	//   ....[1]....
        /*0098*/ 	.word	0x00000cc0


	//   ....[2]....
        /*009c*/ 	.word	0x00000cf0


	//   ....[3]....
        /*00a0*/ 	.word	0x00009fa0


	//   ....[4]....
        /*00a4*/ 	.word	0x00009fe0


	//----- nvinfo : EIATTR_CRS_STACK_SIZE
	.align		4
.L_1088:
        /*00a8*/ 	.byte	0x04, 0x1e
        /*00aa*/ 	.short	(.L_1090 - .L_1089)
.L_1089:
        /*00ac*/ 	.word	0x00000000


	//----- nvinfo : EIATTR_CBANK_PARAM_SIZE
	.align		4
.L_1090:
        /*00b0*/ 	.byte	0x03, 0x19
        /*00b2*/ 	.short	0x01d0


	//----- nvinfo : EIATTR_PARAM_CBANK
	.align		4
        /*00b4*/ 	.byte	0x04, 0x0a
        /*00b6*/ 	.short	(.L_1092 - .L_1091)
	.align		4
.L_1091:
        /*00b8*/ 	.word	index@(.nv.constant0._ZN5flash24flash_fwd_splitkv_kernelI23Flash_fwd_kernel_traitsILi192ELi64ELi64ELi4ELb0ELb0EN7cutlass10bfloat16_tE19Flash_kernel_traitsILi192ELi64ELi64ELi4ES3_EELb0ELb0ELb0ELb0ELb1ELb1ELb1ELb0EEEvNS_16Flash_fwd_paramsE)
        /*00bc*/ 	.short	0x0210
        /*00be*/ 	.short	0x01d0


	//----- nvinfo : EIATTR_SW_WAR
	.align		4
.L_1092:
        /*00c0*/ 	.byte	0x04, 0x36
        /*00c2*/ 	.short	(.L_1094 - .L_1093)
.L_1093:
        /*00c4*/ 	.word	0x00000008
.L_1094:


//--------------------- .nv.info._ZN5flash24flash_fwd_splitkv_kernelI23Flash_fwd_kernel_traitsILi192ELi64ELi64ELi4ELb0ELb0EN7cutlass10bfloat16_tE19Flash_kernel_traitsILi192ELi64ELi64ELi4ES3_EELb0ELb0ELb1ELb0ELb0ELb0ELb1ELb0EEEvNS_16Flash_fwd_paramsE --------------------------
	.section	.nv.info._ZN5flash24flash_fwd_splitkv_kernelI23Flash_fwd_kernel_traitsILi192ELi64ELi64ELi4ELb0ELb0EN7cutlass10bfloat16_tE19Flash_kernel_traitsILi192ELi64ELi64ELi4ES3_EELb0ELb0ELb1ELb0ELb0ELb0ELb1ELb0EEEvNS_16Flash_fwd_paramsE,"",@"SHT_CUDA_INFO"
	.sectionflags	@""
	.align	4


	//----- nvinfo : EIATTR_CUDA_API_VERSION
	.align		4
        /*0000*/ 	.byte	0x04, 0x37
        /*0002*/ 	.short	(.L_1096 - .L_1095)
.L_1095:
        /*0004*/ 	.word	0x00000082


	//----- nvinfo : EIATTR_KPARAM_INFO
	.align		4
.L_1096:
        /*0008*/ 	.byte	0x04, 0x17
        /*000a*/ 	.short	(.L_1098 - .L_1097)
.L_1097:
        /*000c*/ 	.word	0x00000000
        /*0010*/ 	.short	0x0000
        /*0012*/ 	.short	0x0000
        /*0014*/ 	.byte	0x00, 0xf0, 0x41, 0x07


	//----- nvinfo : EIATTR_SPARSE_MMA_MASK
	.align		4
.L_1098:
        /*0018*/ 	.byte	0x03, 0x50
        /*001a*/ 	.short	0x0000


	//----- nvinfo : EIATTR_MAXREG_COUNT
	.align		4
        /*001c*/ 	.byte	0x03, 0x1b
        /*001e*/ 	.short	0x00ff


	//----- nvinfo : EIATTR_NUM_BARRIERS
	.align		4
        /*0020*/ 	.byte	0x02, 0x4c
        /*0022*/ 	.byte	0x01
	.zero		1


	//----- nvinfo : EIATTR_MERCURY_ISA_VERSION
	.align		4
        /*0024*/ 	.byte	0x03, 0x5f
        /*0026*/ 	.short	0x0101


	//----- nvinfo : EIATTR_INT_WARP_WIDE_INSTR_OFFSETS
	.align		4
        /*0028*/ 	.byte	0x04, 0x31
        /*002a*/ 	.short	(.L_1100 - .L_1099)


	//   ....[0]....
.L_1099:
        /*002c*/ 	.word	0x00003f60


	//----- nvinfo : EIATTR_COOP_GROUP_MASK_REGIDS
	.align		4
.L_1100:
        /*0030*/ 	.byte	0x04, 0x29
        /*0032*/ 	.short	(.L_1102 - .L_1101)


	//   ....[0]....
.L_1101:
        /*0034*/ 	.word	0xffffffff


	//   ....[1]....
        /*0038*/ 	.word	0xffffffff


	//   ....[2]....
        /*003c*/ 	.word	0xffffffff


	//   ....[3]....
        /*0040*/ 	.word	0xffffffff


	//   ....[4]....
        /*0044*/ 	.word	0xffffffff


	//   ....[5]....
        /*0048*/ 	.word	0xffffffff


	//   ....[6]....
        /*004c*/ 	.word	0xffffffff


	//   ....[7]....
        /*0050*/ 	.word	0xffffffff


	//   ....[8]....
        /*0054*/ 	.word	0xffffffff


	//   ....[9]....
        /*0058*/ 	.word	0xffffffff


	//   ....[10]....
        /*005c*/ 	.word	0xffffffff


	//   ....[11]....
        /*0060*/ 	.word	0xffffffff


	//----- nvinfo : EIATTR_COOP_GROUP_INSTR_OFFSETS
	.align		4
.L_1102:
        /*0064*/ 	.byte	0x04, 0x28
        /*0066*/ 	.short	(.L_1104 - .L_1103)


	//   ....[0]....
.L_1103:
        /*0068*/ 	.word	0x00006810


	//   ....[1]....
        /*006c*/ 	.word	0x00006830


	//   ....[2]....
        /*0070*/ 	.word	0x000068d0


	//   ....[3]....
        /*0074*/ 	.word	0x000068e0


	//   ....[4]....
        /*0078*/ 	.word	0x0000a100


	//   ....[5]....
        /*007c*/ 	.word	0x0000a110


	//   ....[6]....
        /*0080*/ 	.word	0x0000a140


	//   ....[7]....
        /*0084*/ 	.word	0x0000a150


	//   ....[8]....
        /*0088*/ 	.word	0x0000b860


	//   ....[9]....
        /*008c*/ 	.word	0x0000b8a0


	//   ....[10]....
        /*0090*/ 	.word	0x0000b930


	//   ....[11]....
        /*0094*/ 	.word	0x0000b940


	//----- nvinfo : EIATTR_EXIT_INSTR_OFFSETS
	.align		4
.L_1104:
        /*0098*/ 	.byte	0x04, 0x1c
        /*009a*/ 	.short	(.L_1106 - .L_1105)


	//   ....[0]....
.L_1105:
        /*009c*/ 	.word	0x00000450


	//   ....[1]....
        /*00a0*/ 	.word	0x00001070


	//   ....[2]....
        /*00a4*/ 	.word	0x000010a0


	//   ....[3]....
        /*00a8*/ 	.word	0x0000d0d0


	//   ....[4]....
        /*00ac*/ 	.word	0x0000d150


	//   ....[5]....
        /*00b0*/ 	.word	0x0000d170


	//----- nvinfo : EIATTR_CRS_STACK_SIZE
	.align		4
.L_1106:
        /*00b4*/ 	.byte	0x04, 0x1e
        /*00b6*/ 	.short	(.L_1108 - .L_1107)
.L_1107:
        /*00b8*/ 	.word	0x00000000


	//----- nvinfo : EIATTR_CBANK_PARAM_SIZE
	.align		4
.L_1108:
        /*00bc*/ 	.byte	0x03, 0x19
        /*00be*/ 	.short	0x01d0


	//----- nvinfo : EIATTR_PARAM_CBANK
	.align		4
        /*00c0*/ 	.byte	0x04, 0x0a
        /*00c2*/ 	.short	(.L_1110 - .L_1109)
	.align		4
.L_1109:
        /*00c4*/ 	.word	index@(.nv.constant0._ZN5flash24flash_fwd_splitkv_kernelI23Flash_fwd_kernel_traitsILi192ELi64ELi64ELi4ELb0ELb0EN7cutlass10bfloat16_tE19Flash_kernel_traitsILi192ELi64ELi64ELi4ES3_EELb0ELb0ELb1ELb0ELb0ELb0ELb1ELb0EEEvNS_16Flash_fwd_paramsE)
        /*00c8*/ 	.short	0x0210
        /*00ca*/ 	.short	0x01d0


	//----- nvinfo : EIATTR_SW_WAR
	.align		4
.L_1110:
        /*00cc*/ 	.byte	0x04, 0x36
        /*00ce*/ 	.short	(.L_1112 - .L_1111)
.L_1111:
        /*00d0*/ 	.word	0x00000008
.L_1112:


//--------------------- .nv.info._ZN5flash24flash_fwd_splitkv_kernelI23Flash_fwd_kernel_traitsILi192ELi64ELi64ELi4ELb0ELb0EN7cutlass10bfloat16_tE19Flash_kernel_traitsILi192ELi64ELi64ELi4ES3_EELb0ELb0ELb1ELb0ELb0ELb1ELb1ELb0EEEvNS_16Flash_fwd_paramsE --------------------------
	.section	.nv.info._ZN5flash24flash_fwd_splitkv_kernelI23Flash_fwd_kernel_traitsILi192ELi64ELi64ELi4ELb0ELb0EN7cutlass10bfloat16_tE19Flash_kernel_traitsILi192ELi64ELi64ELi4ES3_EELb0ELb0ELb1ELb0ELb0ELb1ELb1ELb0EEEvNS_16Flash_fwd_paramsE,"",@"SHT_CUDA_INFO"
	.sectionflags	@""
	.align	4


	//----- nvinfo : EIATTR_CUDA_API_VERSION
	.align		4
        /*0000*/ 	.byte	0x04, 0x37
        /*0002*/ 	.short	(.L_1114 - .L_1113)
.L_1113:
        /*0004*/ 	.word	0x00000082


	//----- nvinfo : EIATTR_KPARAM_INFO
	.align		4
.L_1114:
        /*0008*/ 	.byte	0x04, 0x17
        /*000a*/ 	.short	(.L_1116 - .L_1115)
.L_1115:
        /*000c*/ 	.word	0x00000000
        /*0010*/ 	.short	0x0000
        /*0012*/ 	.short	0x0000
        /*0014*/ 	.byte	0x00, 0xf0, 0x41, 0x07


	//----- nvinfo : EIATTR_SPARSE_MMA_MASK
	.align		4
.L_1116:
        /*0018*/ 	.byte	0x03, 0x50
        /*001a*/ 	.short	0x0000


	//----- nvinfo : EIATTR_MAXREG_COUNT
	.align		4
        /*001c*/ 	.byte	0x03, 0x1b
        /*001e*/ 	.short	0x00ff


	//----- nvinfo : EIATTR_NUM_BARRIERS
	.align		4
        /*0020*/ 	.byte	0x02, 0x4c
        /*0022*/ 	.byte	0x01
	.zero		1


	//----- nvinfo : EIATTR_MERCURY_ISA_VERSION
	.align		4
        /*0024*/ 	.byte	0x03, 0x5f
        /*0026*/ 	.short	0x0101


	//----- nvinfo : EIATTR_INT_WARP_WIDE_INSTR_OFFSETS
	.align		4
        /*0028*/ 	.byte	0x04, 0x31
        /*002a*/ 	.short	(.L_1118 - .L_1117)


	//   ....[0]....
.L_1117:
        /*002c*/ 	.word	0x00003f20


	//----- nvinfo : EIATTR_COOP_GROUP_MASK_REGIDS
	.align		4
.L_1118:
        /*0030*/ 	.byte	0x04, 0x29
        /*0032*/ 	.short	(.L_1120 - .L_1119)


	//   ....[0]....
.L_1119:
        /*0034*/ 	.word	0xffffffff


	//   ....[1]....
        /*0038*/ 	.word	0xffffffff


	//   ....[2]....
        /*003c*/ 	.word	0xffffffff


	//   ....[3]....
        /*0040*/ 	.word	0xffffffff


	//   ....[4]....
        /*0044*/ 	.word	0xffffffff


	//   ....[5]....
        /*0048*/ 	.word	0xffffffff


	//   ....[6]....
        /*004c*/ 	.word	0xffffffff


	//   ....[7]....
        /*0050*/ 	.word	0xffffffff


	//   ....[8]....
        /*0054*/ 	.word	0xffffffff


	//   ....[9]....
        /*0058*/ 	.word	0xffffffff


	//   ....[10]....
        /*005c*/ 	.word	0xffffffff


	//   ....[11]....
        /*0060*/ 	.word	0xffffffff


	//----- nvinfo : EIATTR_COOP_GROUP_INSTR_OFFSETS
	.align		4
.L_1120:
        /*0064*/ 	.byte	0x04, 0x28
        /*0066*/ 	.short	(.L_1122 - .L_1121)


	//   ....[0]....
.L_1121:
        /*0068*/ 	.word	0x00006bc0


	//   ....[1]....
        /*006c*/ 	.word	0x00006be0


	//   ....[2]....
        /*0070*/ 	.word	0x00006c80


	//   ....[3]....
        /*0074*/ 	.word	0x00006c90


	//   ....[4]....
        /*0078*/ 	.word	0x0000a870


	//   ....[5]....
        /*007c*/ 	.word	0x0000a890


	//   ....[6]....
        /*0080*/ 	.word	0x0000a8c0


	//   ....[7]....
        /*0084*/ 	.word	0x0000a8d0


	//   ....[8]....
        /*0088*/ 	.word	0x0000c000


	//   ....[9]....
        /*008c*/ 	.word	0x0000c040


	//   ....[10]....
        /*0090*/ 	.word	0x0000c0d0


	//   ....[11]....
        /*0094*/ 	.word	0x0000c0e0


	//----- nvinfo : EIATTR_EXIT_INSTR_OFFSETS
	.align		4
.L_1122:
        /*0098*/ 	.byte	0x04, 0x1c
        /*009a*/ 	.short	(.L_1124 - .L_1123)


	//   ....[0]....
.L_1123:
        /*009c*/ 	.word	0x00000450


	//   ....[1]....
        /*00a0*/ 	.word	0x00001070


	//   ....[2]....
        /*00a4*/ 	.word	0x000010a0


	//   ....[3]....
        /*00a8*/ 	.word	0x0000d870


	//   ....[4]....
        /*00ac*/ 	.word	0x0000d8f0


	//   ....[5]....
        /*00b0*/ 	.word	0x0000d910


	//----- nvinfo : EIATTR_CRS_STACK_SIZE
	.align		4
.L_1124:
        /*00b4*/ 	.byte	0x04, 0x1e
        /*00b6*/ 	.short	(.L_1126 - .L_1125)
.L_1125:
        /*00b8*/ 	.word	0x00000000


	//----- nvinfo : EIATTR_CBANK_PARAM_SIZE
	.align		4
.L_1126:
        /*00bc*/ 	.byte	0x03, 0x19
        /*00be*/ 	.short	0x01d0


	//----- nvinfo : EIATTR_PARAM_CBANK
	.align		4
        /*00c0*/ 	.byte	0x04, 0x0a
        /*00c2*/ 	.short	(.L_1128 - .L_1127)
	.align		4
.L_1127:
        /*00c4*/ 	.word	index@(.nv.constant0._ZN5flash24flash_fwd_splitkv_kernelI23Flash_fwd_kernel_traitsILi192ELi64ELi64ELi4ELb0ELb0EN7cutlass10bfloat16_tE19Flash_kernel_traitsILi192ELi64ELi64ELi4ES3_EELb0ELb0ELb1ELb0ELb0ELb1ELb1ELb0EEEvNS_16Flash_fwd_paramsE)
        /*00c8*/ 	.short	0x0210
        /*00ca*/ 	.short	0x01d0


	//----- nvinfo : EIATTR_SW_WAR
	.align		4
.L_1128:
        /*00cc*/ 	.byte	0x04, 0x36
        /*00ce*/ 	.short	(.L_1130 - .L_1129)
.L_1129:
        /*00d0*/ 	.word	0x00000008
.L_1130:


//--------------------- .nv.info._ZN5flash24flash_fwd_splitkv_kernelI23Flash_fwd_kernel_traitsILi192ELi64ELi64ELi4ELb0ELb0EN7cutlass10bfloat16_tE19Flash_kernel_traitsILi192ELi64ELi64ELi4ES3_EELb0ELb0ELb0ELb0ELb1ELb0ELb1ELb1EEEvNS_16Flash_fwd_paramsE --------------------------
	.section	.nv.info._ZN5flash24flash_fwd_splitkv_kernelI23Flash_fwd_kernel_traitsILi192ELi64ELi64ELi4ELb0ELb0EN7cutlass10bfloat16_tE19Flash_kernel_traitsILi192ELi64ELi64ELi4ES3_EELb0ELb0ELb0ELb0ELb1ELb0ELb1ELb1EEEvNS_16Flash_fwd_paramsE,"",@"SHT_CUDA_INFO"
	.sectionflags	@""
	.align	4


	//----- nvinfo : EIATTR_CUDA_API_VERSION
	.align		4
        /*0000*/ 	.byte	0x04, 0x37
        /*0002*/ 	.short	(.L_1132 - .L_1131)
.L_1131:
        /*0004*/ 	.word	0x00000082


	//----- nvinfo : EIATTR_KPARAM_INFO
	.align		4
.L_1132:
        /*0008*/ 	.byte	0x04, 0x17
        /*000a*/ 	.short	(.L_1134 - .L_1133)
.L_1133:
        /*000c*/ 	.word	0x00000000
        /*0010*/ 	.short	0x0000
        /*0012*/ 	.short	0x0000
        /*0014*/ 	.byte	0x00, 0xf0, 0x41, 0x07


	//----- nvinfo : EIATTR_SPARSE_MMA_MASK
	.align		4
.L_1134:
        /*0018*/ 	.byte	0x03, 0x50
        /*001a*/ 	.short	0x0000


	//----- nvinfo : EIATTR_MAXREG_COUNT
	.align		4
        /*001c*/ 	.byte	0x03, 0x1b
        /*001e*/ 	.short	0x00ff


	//----- nvinfo : EIATTR_NUM_BARRIERS
	.align		4
        /*0020*/ 	.byte	0x02, 0x4c
        /*0022*/ 	.byte	0x01
	.zero		1


	//----- nvinfo : EIATTR_MERCURY_ISA_VERSION
	.align		4
        /*0024*/ 	.byte	0x03, 0x5f
        /*0026*/ 	.short	0x0101


	//----- nvinfo : EIATTR_COOP_GROUP_MASK_REGIDS
	.align		4
        /*0028*/ 	.byte	0x04, 0x29
        /*002a*/ 	.short	(.L_1136 - .L_1135)


	//   ....[0]....
.L_1135:
        /*002c*/ 	.word	0xffffffff


	//   ....[1]....
        /*0030*/ 	.word	0xffffffff


	//   ....[2]....
        /*0034*/ 	.word	0xffffffff


	//   ....[3]....
        /*0038*/ 	.word	0xffffffff


	//   ....[4]....
        /*003c*/ 	.word	0xffffffff


	//   ....[5]....
        /*0040*/ 	.word	0xffffffff


	//   ....[6]....
        /*0044*/ 	.word	0xffffffff


	//   ....[7]....
        /*0048*/ 	.word	0xffffffff


	//   ....[8]....
        /*004c*/ 	.word	0xffffffff


	//   ....[9]....
        /*0050*/ 	.word	0xffffffff


	//   ....[10]....
        /*0054*/ 	.word	0xffffffff


	//   ....[11]....
        /*0058*/ 	.word	0xffffffff


	//----- nvinfo : EIATTR_COOP_GROUP_INSTR_OFFSETS
	.align		4
.L_1136:
        /*005c*/ 	.byte	0x04, 0x28
        /*005e*/ 	.short	(.L_1138 - .L_1137)


	//   ....[0]....
.L_1137:
        /*0060*/ 	.word	0x00012f50


	//   ....[1]....
        /*0064*/ 	.word	0x00012f70


	//   ....[2]....
        /*0068*/ 	.word	0x00013010


	//   ....[3]....
        /*006c*/ 	.word	0x00013020


	//   ....[4]....
        /*0070*/ 	.word	0x00015910


	//   ....[5]....
        /*0074*/ 	.word	0x00015930


	//   ....[6]....
        /*0078*/ 	.word	0x00015960


	//   ....[7]....
        /*007c*/ 	.word	0x00015970


	//   ....[8]....
        /*0080*/ 	.word	0x00017080


	//   ....[9]....
        /*0084*/ 	.word	0x000170c0


	//   ....[10]....
        /*0088*/ 	.word	0x00017180


	//   ....[11]....
        /*008c*/ 	.word	0x00017190


	//----- nvinfo : EIATTR_EXIT_INSTR_OFFSETS
	.align		4
.L_1138:
        /*0090*/ 	.byte	0x04, 0x1c
        /*0092*/ 	.short	(.L_1140 - .L_1139)


	//   ....[0]....
.L_1139:
        /*0094*/ 	.word	0x00000450


	//   ....[1]....
        /*0098*/ 	.word	0x00000cd0


	//   ....[2]....
        /*009c*/ 	.word	0x00000d00


	//   ....[3]....
        /*00a0*/ 	.word	0x00018540


	//   ....[4]....
        /*00a4*/ 	.word	0x00018580


	//----- nvinfo : EIATTR_CRS_STACK_SIZE
	.align		4
.L_1140:
        /*00a8*/ 	.byte	0x04, 0x1e
        /*00aa*/ 	.short	(.L_1142 - .L_1141)
.L_1141:
        /*00ac*/ 	.word	0x00000000


	//----- nvinfo : EIATTR_CBANK_PARAM_SIZE
	.align		4
.L_1142:
        /*00b0*/ 	.byte	0x03, 0x19
        /*00b2*/ 	.short	0x01d0


	//----- nvinfo : EIATTR_PARAM_CBANK
	.align		4
        /*00b4*/ 	.byte	0x04, 0x0a
        /*00b6*/ 	.short	(.L_1144 - .L_1143)
	.align		4
.L_1143:
        /*00b8*/ 	.word	index@(.nv.constant0._ZN5flash24flash_fwd_splitkv_kernelI23Flash_fwd_kernel_traitsILi192ELi64ELi64ELi4ELb0ELb0EN7cutlass10bfloat16_tE19Flash_kernel_traitsILi192ELi64ELi64ELi4ES3_EELb0ELb0ELb0ELb0ELb1ELb0ELb1ELb1EEEvNS_16Flash_fwd_paramsE)
        /*00bc*/ 	.short	0x0210
        /*00be*/ 	.short	0x01d0


	//----- nvinfo : EIATTR_SW_WAR
	.align		4
.L_1144:
        /*00c0*/ 	.byte	0x04, 0x36
        /*00c2*/ 	.short	(.L_1146 - .L_1145)
.L_1145:
        /*00c4*/ 	.word	0x00000008
.L_1146:


//--------------------- .nv.info._ZN5flash24flash_fwd_splitkv_kernelI23Flash_fwd_kernel_traitsILi192ELi64ELi64ELi4ELb0ELb0EN7cutlass10bfloat16_tE19Flash_kernel_traitsILi192ELi64ELi64ELi4ES3_EELb0ELb0ELb0ELb0ELb1ELb1ELb1ELb1EEEvNS_16Flash_fwd_paramsE --------------------------
	.section	.nv.info._ZN5flash24flash_fwd_splitkv_kernelI23Flash_fwd_kernel_traitsILi192ELi64ELi64ELi4ELb0ELb0EN7cutlass10bfloat16_tE19Flash_kernel_traitsILi192ELi64ELi64ELi4ES3_EELb0ELb0ELb0ELb0ELb1ELb1ELb1ELb1EEEvNS_16Flash_fwd_paramsE,"",@"SHT_CUDA_INFO"
	.sectionflags	@""
	.align	4


	//----- nvinfo : EIATTR_CUDA_API_VERSION
	.align		4
        /*0000*/ 	.byte	0x04, 0x37
        /*0002*/ 	.short	(.L_1148 - .L_1147)
.L_1147:
        /*0004*/ 	.word	0x00000082


	//----- nvinfo : EIATTR_KPARAM_INFO
	.align		4
.L_1148:
        /*0008*/ 	.byte	0x04, 0x17
        /*000a*/ 	.short	(.L_1150 - .L_1149)
.L_1149:
        /*000c*/ 	.word	0x00000000
        /*0010*/ 	.short	0x0000
        /*0012*/ 	.short	0x0000
        /*0014*/ 	.byte	0x00, 0xf0, 0x41, 0x07


	//----- nvinfo : EIATTR_SPARSE_MMA_MASK
	.align		4
.L_1150:
        /*0018*/ 	.byte	0x03, 0x50
        /*001a*/ 	.short	0x0000


	//----- nvinfo : EIATTR_MAXREG_COUNT
	.align		4
        /*001c*/ 	.byte	0x03, 0x1b
        /*001e*/ 	.short	0x00ff


	//----- nvinfo : EIATTR_NUM_BARRIERS
	.align		4
        /*0020*/ 	.byte	0x02, 0x4c
        /*0022*/ 	.byte	0x01
	.zero		1


	//----- nvinfo : EIATTR_MERCURY_ISA_VERSION
	.align		4
        /*0024*/ 	.byte	0x03, 0x5f
        /*0026*/ 	.short	0x0101


	//----- nvinfo : EIATTR_COOP_GROUP_MASK_REGIDS
	.align		4
        /*0028*/ 	.byte	0x04, 0x29
        /*002a*/ 	.short	(.L_1152 - .L_1151)


	//   ....[0]....
.L_1151:
        /*002c*/ 	.word	0xffffffff


	//   ....[1]....
        /*0030*/ 	.word	0xffffffff


	//   ....[2]....
        /*0034*/ 	.word	0xffffffff


	//   ....[3]....
        /*0038*/ 	.word	0xffffffff


	//   ....[4]....
        /*003c*/ 	.word	0xffffffff


	//   ....[5]....
        /*0040*/ 	.word	0xffffffff


	//   ....[6]....
        /*0044*/ 	.word	0xffffffff


	//   ....[7]....
        /*0048*/ 	.word	0xffffffff


	//   ....[8]....
        /*004c*/ 	.word	0xffffffff


	//   ....[9]....
        /*0050*/ 	.word	0xffffffff


	//   ....[10]....
        /*0054*/ 	.word	0xffffffff


	//   ....[11]....
        /*0058*/ 	.word	0xffffffff


	//----- nvinfo : EIATTR_COOP_GROUP_INSTR_OFFSETS
	.align		4
.L_1152:
        /*005c*/ 	.byte	0x04, 0x28
        /*005e*/ 	.short	(.L_1154 - .L_1153)


	//   ....[0]....
.L_1153:
        /*0060*/ 	.word	0x00013350


	//   ....[1]....
        /*0064*/ 	.word	0x00013370


	//   ....[2]....
        /*0068*/ 	.word	0x00013410


	//   ....[3]....
        /*006c*/ 	.word	0x00013420


	//   ....[4]....
        /*0070*/ 	.word	0x000160d0


	//   ....[5]....
        /*0074*/ 	.word	0x000160f0


	//   ....[6]....
        /*0078*/ 	.word	0x00016120


	//   ....[7]....
        /*007c*/ 	.word	0x00016130


	//   ....[8]....
        /*0080*/ 	.word	0x00017870


	//   ....[9]....
        /*0084*/ 	.word	0x000178b0


	//   ....[10]....
        /*0088*/ 	.word	0x00017950


	//   ....[11]....
        /*008c*/ 	.word	0x00017960


	//----- nvinfo : EIATTR_EXIT_INSTR_OFFSETS
	.align		4
.L_1154:
        /*0090*/ 	.byte	0x04, 0x1c
        /*0092*/ 	.short	(.L_1156 - .L_1155)


	//   ....[0]....
.L_1155:
        /*0094*/ 	.word	0x00000450


	//   ....[1]....
        /*0098*/ 	.word	0x00000cd0


	//   ....[2]....
        /*009c*/ 	.word	0x00000d00


	//   ....[3]....
        /*00a0*/ 	.word	0x00018d30


	//   ....[4]....
        /*00a4*/ 	.word	0x00018d70


	//----- nvinfo : EIATTR_CRS_STACK_SIZE
	.align		4
.L_1156:
        /*00a8*/ 	.byte	0x04, 0x1e
        /*00aa*/ 	.short	(.L_1158 - .L_1157)
.L_1157:
        /*00ac*/ 	.word	0x00000000


	//----- nvinfo : EIATTR_CBANK_PARAM_SIZE
	.align		4
.L_1158:
        /*00b0*/ 	.byte	0x03, 0x19
        /*00b2*/ 	.short	0x01d0


	//----- nvinfo : EIATTR_PARAM_CBANK
	.align		4
        /*00b4*/ 	.byte	0x04, 0x0a
        /*00b6*/ 	.short	(.L_1160 - .L_1159)
	.align		4
.L_1159:
        /*00b8*/ 	.word	index@(.nv.constant0._ZN5flash24flash_fwd_splitkv_kernelI23Flash_fwd_kernel_traitsILi192ELi64ELi64ELi4ELb0ELb0EN7cutlass10bfloat16_tE19Flash_kernel_traitsILi192ELi64ELi64ELi4ES3_EELb0ELb0ELb0ELb0ELb1ELb1ELb1ELb1EEEvNS_16Flash_fwd_paramsE)
        /*00bc*/ 	.short	0x0210
        /*00be*/ 	.short	0x01d0


	//----- nvinfo : EIATTR_SW_WAR
	.align		4
.L_1160:
        /*00c0*/ 	.byte	0x04, 0x36
        /*00c2*/ 	.short	(.L_1162 - .L_1161)
.L_1161:
        /*00c4*/ 	.word	0x00000008
.L_1162:


//--------------------- .nv.info._ZN5flash24flash_fwd_splitkv_kernelI23Flash_fwd_kernel_traitsILi192ELi64ELi64ELi4ELb0ELb0EN7cutlass10bfloat16_tE19Flash_kernel_traitsILi192ELi64ELi64ELi4ES3_EELb0ELb0ELb1ELb0ELb0ELb0ELb1ELb1EEEvNS_16Flash_fwd_paramsE --------------------------
	.section	.nv.info._ZN5flash24flash_fwd_splitkv_kernelI23Flash_fwd_kernel_traitsILi192ELi64ELi64ELi4ELb0ELb0EN7cutlass10bfloat16_tE19Flash_kernel_traitsILi192ELi64ELi64ELi4ES3_EELb0ELb0ELb1ELb0ELb0ELb0ELb1ELb1EEEvNS_16Flash_fwd_paramsE,"",@"SHT_CUDA_INFO"
	.sectionflags	@""
	.align	4


	//----- nvinfo : EIATTR_CUDA_API_VERSION
	.align		4
        /*0000*/ 	.byte	0x04, 0x37
        /*0002*/ 	.short	(.L_1164 - .L_1163)
.L_1163:
        /*0004*/ 	.word	0x00000082


	//----- nvinfo : EIATTR_KPARAM_INFO
	.align		4
.L_1164:
        /*0008*/ 	.byte	0x04, 0x17
        /*000a*/ 	.short	(.L_1166 - .L_1165)
.L_1165:
        /*000c*/ 	.word	0x00000000
        /*0010*/ 	.short	0x0000
        /*0012*/ 	.short	0x0000
        /*0014*/ 	.byte	0x00, 0xf0, 0x41, 0x07


	//----- nvinfo : EIATTR_SPARSE_MMA_MASK
	.align		4
.L_1166:
        /*0018*/ 	.byte	0x03, 0x50
        /*001a*/ 	.short	0x0000


	//----- nvinfo : EIATTR_MAXREG_COUNT
	.align		4
        /*001c*/ 	.byte	0x03, 0x1b
        /*001e*/ 	.short	0x00ff


	//----- nvinfo : EIATTR_NUM_BARRIERS
	.align		4
        /*0020*/ 	.byte	0x02, 0x4c
        /*0022*/ 	.byte	0x01
	.zero		1


	//----- nvinfo : EIATTR_MERCURY_ISA_VERSION
	.align		4
        /*0024*/ 	.byte	0x03, 0x5f
        /*0026*/ 	.short	0x0101


	//----- nvinfo : EIATTR_COOP_GROUP_MASK_REGIDS
	.align		4
        /*0028*/ 	.byte	0x04, 0x29
        /*002a*/ 	.short	(.L_1168 - .L_1167)


	//   ....[0]....
.L_1167:
        /*002c*/ 	.word	0xffffffff


	//   ....[1]....
        /*0030*/ 	.word	0xffffffff


	//   ....[2]....
        /*0034*/ 	.word	0xffffffff


	//   ....[3]....
        /*0038*/ 	.word	0xffffffff


	//   ....[4]....
        /*003c*/ 	.word	0xffffffff


	//   ....[5]....
        /*0040*/ 	.word	0xffffffff


	//   ....[6]....
        /*0044*/ 	.word	0xffffffff


	//   ....[7]....
        /*0048*/ 	.word	0xffffffff


	//   ....[8]....
        /*004c*/ 	.word	0xffffffff


	//   ....[9]....
        /*0050*/ 	.word	0xffffffff


	//   ....[10]....
        /*0054*/ 	.word	0xffffffff


	//   ....[11]....
        /*0058*/ 	.word	0xffffffff


	//   ....[12]....
        /*005c*/ 	.word	0x0500000a


	//   ....[13]....
        /*0060*/ 	.word	0x0500000a


	//   ....[14]....
        /*0064*/ 	.word	0x0500000a


	//   ....[15]....
        /*0068*/ 	.word	0x0500000a


	//----- nvinfo : EIATTR_COOP_GROUP_INSTR_OFFSETS
	.align		4
.L_1168:
        /*006c*/ 	.byte	0x04, 0x28
        /*006e*/ 	.short	(.L_1170 - .L_1169)


	//   ....[0]....
.L_1169:
        /*0070*/ 	.word	0x00015f60


	//   ....[1]....
        /*0074*/ 	.word	0x00015fa0


	//   ....[2]....
        /*0078*/ 	.word	0x00015fc0


	//   ....[3]....
        /*007c*/ 	.word	0x00015fe0


	//   ....[4]....
        /*0080*/ 	.word	0x00019d20


	//   ....[5]....
        /*0084*/ 	.word	0x00019d40


	//   ....[6]....
        /*0088*/ 	.word	0x00019d60


	//   ....[7]....
        /*008c*/ 	.word	0x00019d80


	//   ....[8]....
        /*0090*/ 	.word	0x0001b5b0


	//   ....[9]....
        /*0094*/ 	.word	0x0001b5c0


	//   ....[10]....
        /*0098*/ 	.word	0x0001b5f0


	//   ....[11]....
        /*009c*/ 	.word	0x0001b600


	//   ....[12]....
        /*00a0*/ 	.word	0x0001d1a0


	//   ....[13]....
        /*00a4*/ 	.word	0x0001d210


	//   ....[14]....
        /*00a8*/ 	.word	0x0001d270


	//   ....[15]....
        /*00ac*/ 	.word	0x0001d2e0


	//----- nvinfo : EIATTR_EXIT_INSTR_OFFSETS
	.align		4
.L_1170:
        /*00b0*/ 	.byte	0x04, 0x1c
        /*00b2*/ 	.short	(.L_1172 - .L_1171)


	//   ....[0]....
.L_1171:
        /*00b4*/ 	.word	0x000001f0


	//----- nvinfo : EIATTR_CRS_STACK_SIZE
	.align		4
.L_1172:
        /*00b8*/ 	.byte	0x04, 0x1e
        /*00ba*/ 	.short	(.L_1174 - .L_1173)
.L_1173:
        /*00bc*/ 	.word	0x00000000


	//----- nvinfo : EIATTR_CBANK_PARAM_SIZE
	.align		4
.L_1174:
        /*00c0*/ 	.byte	0x03, 0x19
        /*00c2*/ 	.short	0x01d0


	//----- nvinfo : EIATTR_PARAM_CBANK
	.align		4
        /*00c4*/ 	.byte	0x04, 0x0a
        /*00c6*/ 	.short	(.L_1176 - .L_1175)
	.align		4
.L_1175:
        /*00c8*/ 	.word	index@(.nv.constant0._ZN5flash24flash_fwd_splitkv_kernelI23Flash_fwd_kernel_traitsILi192ELi64ELi64ELi4ELb0ELb0EN7cutlass10bfloat16_tE19Flash_kernel_traitsILi192ELi64ELi64ELi4ES3_EELb0ELb0ELb1ELb0ELb0ELb0ELb1ELb1EEEvNS_16Flash_fwd_paramsE)
        /*00cc*/ 	.short	0x0210
        /*00ce*/ 	.short	0x01d0


	//----- nvinfo : EIATTR_SW_WAR
	.align		4
.L_1176:
        /*00d0*/ 	.byte	0x04, 0x36
        /*00d2*/ 	.short	(.L_1178 - .L_1177)
.L_1177:
        /*00d4*/ 	.word	0x00000008
.L_1178:


//--------------------- .nv.info._ZN5flash24flash_fwd_splitkv_kernelI23Flash_fwd_kernel_traitsILi192ELi64ELi64ELi4ELb0ELb0EN7cutlass10bfloat16_tE19Flash_kernel_traitsILi192ELi64ELi64ELi4ES3_EELb0ELb0ELb1ELb0ELb0ELb1ELb1ELb1EEEvNS_16Flash_fwd_paramsE --------------------------
	.section	.nv.info._ZN5flash24flash_fwd_splitkv_kernelI23Flash_fwd_kernel_traitsILi192ELi64ELi64ELi4ELb0ELb0EN7cutlass10bfloat16_tE19Flash_kernel_traitsILi192ELi64ELi64ELi4ES3_EELb0ELb0ELb1ELb0ELb0ELb1ELb1ELb1EEEvNS_16Flash_fwd_paramsE,"",@"SHT_CUDA_INFO"
	.sectionflags	@""
	.align	4


	//----- nvinfo : EIATTR_CUDA_API_VERSION
	.align		4
        /*0000*/ 	.byte	0x04, 0x37
        /*0002*/ 	.short	(.L_1180 - .L_1179)
.L_1179:
        /*0004*/ 	.word	0x00000082


	//----- nvinfo : EIATTR_KPARAM_INFO
	.align		4
.L_1180:
        /*0008*/ 	.byte	0x04, 0x17
        /*000a*/ 	.short	(.L_1182 - .L_1181)
.L_1181:
        /*000c*/ 	.word	0x00000000
        /*0010*/ 	.short	0x0000
        /*0012*/ 	.short	0x0000
        /*0014*/ 	.byte	0x00, 0xf0, 0x41, 0x07


	//----- nvinfo : EIATTR_SPARSE_MMA_MASK
	.align		4
.L_1182:
        /*0018*/ 	.byte	0x03, 0x50
        /*001a*/ 	.short	0x0000


	//----- nvinfo : EIATTR_MAXREG_COUNT
	.align		4
        /*001c*/ 	.byte	0x03, 0x1b
        /*001e*/ 	.short	0x00ff


	//----- nvinfo : EIATTR_NUM_BARRIERS
	.align		4
        /*0020*/ 	.byte	0x02, 0x4c
        /*0022*/ 	.byte	0x01
	.zero		1


	//----- nvinfo : EIATTR_MERCURY_ISA_VERSION
	.align		4
        /*0024*/ 	.byte	0x03, 0x5f
        /*0026*/ 	.short	0x0101


	//----- nvinfo : EIATTR_COOP_GROUP_MASK_REGIDS
	.align		4
        /*0028*/ 	.byte	0x04, 0x29
        /*002a*/ 	.short	(.L_1184 - .L_1183)


	//   ....[0]....
.L_1183:
        /*002c*/ 	.word	0xffffffff


	//   ....[1]....
        /*0030*/ 	.word	0xffffffff


	//   ....[2]....
        /*0034*/ 	.word	0xffffffff


	//   ....[3]....
        /*0038*/ 	.word	0xffffffff


	//   ....[4]....
        /*003c*/ 	.word	0xffffffff


	//   ....[5]....
        /*0040*/ 	.word	0xffffffff


	//   ....[6]....
        /*0044*/ 	.word	0xffffffff


	//   ....[7]....
        /*0048*/ 	.word	0xffffffff


	//   ....[8]....
        /*004c*/ 	.word	0xffffffff


	//   ....[9]....
        /*0050*/ 	.word	0xffffffff


	//   ....[10]....
        /*0054*/ 	.word	0xffffffff


	//   ....[11]....
        /*0058*/ 	.word	0xffffffff


	//   ....[12]....
        /*005c*/ 	.word	0x0500000a


	//   ....[13]....
        /*0060*/ 	.word	0x0500000a


	//   ....[14]....
        /*0064*/ 	.word	0x0500000a


	//   ....[15]....
        /*0068*/ 	.word	0x0500000a


	//----- nvinfo : EIATTR_COOP_GROUP_INSTR_OFFSETS
	.align		4
.L_1184:
        /*006c*/ 	.byte	0x04, 0x28
        /*006e*/ 	.short	(.L_1186 - .L_1185)


	//   ....[0]....
.L_1185:
        /*0070*/ 	.word	0x00016370


	//   ....[1]....
        /*0074*/ 	.word	0x00016390


	//   ....[2]....
        /*0078*/ 	.word	0x000163b0


	//   ....[3]....
        /*007c*/ 	.word	0x000163d0


	//   ....[4]....
        /*0080*/ 	.word	0x0001a530


	//   ....[5]....
        /*0084*/ 	.word	0x0001a540


	//   ....[6]....
        /*0088*/ 	.word	0x0001a570


	//   ....[7]....
        /*008c*/ 	.word	0x0001a580


	//   ....[8]....
        /*0090*/ 	.word	0x0001bdc0


	//   ....[9]....
        /*0094*/ 	.word	0x0001bdd0


	//   ....[10]....
        /*0098*/ 	.word	0x0001be00


	//   ....[11]....
        /*009c*/ 	.word	0x0001be10


	//   ....[12]....
        /*00a0*/ 	.word	0x0001d9b0


	//   ....[13]....
        /*00a4*/ 	.word	0x0001da20


	//   ....[14]....
        /*00a8*/ 	.word	0x0001da80


	//   ....[15]....
        /*00ac*/ 	.word	0x0001daf0


	//----- nvinfo : EIATTR_EXIT_INSTR_OFFSETS
	.align		4
.L_1186:
        /*00b0*/ 	.byte	0x04, 0x1c
        /*00b2*/ 	.short	(.L_1188 - .L_1187)


	//   ....[0]....
.L_1187:
        /*00b4*/ 	.word	0x000001f0


	//----- nvinfo : EIATTR_CRS_STACK_SIZE
	.align		4
.L_1188:
        /*00b8*/ 	.byte	0x04, 0x1e
        /*00ba*/ 	.short	(.L_1190 - .L_1189)
.L_1189:
        /*00bc*/ 	.word	0x00000000


	//----- nvinfo : EIATTR_CBANK_PARAM_SIZE
	.align		4
.L_1190:
        /*00c0*/ 	.byte	0x03, 0x19
        /*00c2*/ 	.short	0x01d0


	//----- nvinfo : EIATTR_PARAM_CBANK
	.align		4
        /*00c4*/ 	.byte	0x04, 0x0a
        /*00c6*/ 	.short	(.L_1192 - .L_1191)
	.align		4
.L_1191:
        /*00c8*/ 	.word	index@(.nv.constant0._ZN5flash24flash_fwd_splitkv_kernelI23Flash_fwd_kernel_traitsILi192ELi64ELi64ELi4ELb0ELb0EN7cutlass10bfloat16_tE19Flash_kernel_traitsILi192ELi64ELi64ELi4ES3_EELb0ELb0ELb1ELb0ELb0ELb1ELb1ELb1EEEvNS_16Flash_fwd_paramsE)
        /*00cc*/ 	.short	0x0210
        /*00ce*/ 	.short	0x01d0


	//----- nvinfo : EIATTR_SW_WAR
	.align		4
.L_1192:
        /*00d0*/ 	.byte	0x04, 0x36
        /*00d2*/ 	.short	(.L_1194 - .L_1193)
.L_1193:
        /*00d4*/ 	.word	0x00000008
.L_1194:


//--------------------- .nv.info._ZN5flash24flash_fwd_splitkv_kernelI23Flash_fwd_kernel_traitsILi192ELi64ELi64ELi4ELb0ELb0EN7cutlass10bfloat16_tE19Flash_kernel_traitsILi192ELi64ELi64ELi4ES3_EELb0ELb1ELb0ELb0ELb1ELb0ELb0ELb0EEEvNS_16Flash_fwd_paramsE --------------------------
	.section	.nv.info._ZN5flash24flash_fwd_splitkv_kernelI23Flash_fwd_kernel_traitsILi192ELi64ELi64ELi4ELb0ELb0EN7cutlass10bfloat16_tE19Flash_kernel_traitsILi192ELi64ELi64ELi4ES3_EELb0ELb1ELb0ELb0ELb1ELb0ELb0ELb0EEEvNS_16Flash_fwd_paramsE,"",@"SHT_CUDA_INFO"
	.sectionflags	@""
	.align	4


	//----- nvinfo : EIATTR_CUDA_API_VERSION
	.align		4
        /*0000*/ 	.byte	0x04, 0x37
        /*0002*/ 	.short	(.L_1196 - .L_1195)
.L_1195:
        /*0004*/ 	.word	0x00000082


	//----- nvinfo : EIATTR_KPARAM_INFO
	.align		4
.L_1196:
        /*0008*/ 	.byte	0x04, 0x17
        /*000a*/ 	.short	(.L_1198 - .L_1197)
.L_1197:
        /*000c*/ 	.word	0x00000000
        /*0010*/ 	.short	0x0000
        /*0012*/ 	.short	0x0000
        /*0014*/ 	.byte	0x00, 0xf0, 0x41, 0x07


	//----- nvinfo : EIATTR_SPARSE_MMA_MASK
	.align		4
.L_1198:
        /*0018*/ 	.byte	0x03, 0x50
        /*001a*/ 	.short	0x0000


	//----- nvinfo : EIATTR_MAXREG_COUNT
	.align		4
        /*001c*/ 	.byte	0x03, 0x1b
        /*001e*/ 	.short	0x00ff


	//----- nvinfo : EIATTR_NUM_BARRIERS
	.align		4
        /*0020*/ 	.byte	0x02, 0x4c
        /*0022*/ 	.byte	0x01
	.zero		1


	//----- nvinfo : EIATTR_MERCURY_ISA_VERSION
	.align		4
        /*0024*/ 	.byte	0x03, 0x5f
        /*0026*/ 	.short	0x0101


	//----- nvinfo : EIATTR_INT_WARP_WIDE_INSTR_OFFSETS
	.align		4
        /*0028*/ 	.byte	0x04, 0x31
        /*002a*/ 	.short	(.L_1200 - .L_1199)


	//   ....[0]....
.L_1199:
        /*002c*/ 	.word	0x000025a0


	//----- nvinfo : EIATTR_COOP_GROUP_MASK_REGIDS
	.align		4
.L_1200:
        /*0030*/ 	.byte	0x04, 0x29
        /*0032*/ 	.short	(.L_1202 - .L_1201)


	//   ....[0]....
.L_1201:
        /*0034*/ 	.word	0xffffffff


	//   ....[1]....
        /*0038*/ 	.word	0xffffffff


	//   ....[2]....
        /*003c*/ 	.word	0xffffffff


	//   ....[3]....
        /*0040*/ 	.word	0xffffffff


	//   ....[4]....
        /*0044*/ 	.word	0xffffffff


	//   ....[5]....
        /*0048*/ 	.word	0xffffffff


	//   ....[6]....
        /*004c*/ 	.word	0xffffffff


	//   ....[7]....
        /*0050*/ 	.word	0xffffffff


	//   ....[8]....
        /*0054*/ 	.word	0xffffffff


	//   ....[9]....
        /*0058*/ 	.word	0xffffffff


	//   ....[10]....
        /*005c*/ 	.word	0xffffffff


	//   ....[11]....
        /*0060*/ 	.word	0xffffffff


	//   ....[12]....
        /*0064*/ 	.word	0xffffffff


	//   ....[13]....
        /*0068*/ 	.word	0xffffffff


	//   ....[14]....
        /*006c*/ 	.word	0xffffffff


	//   ....[15]....
        /*0070*/ 	.word	0xffffffff


	//----- nvinfo : EIATTR_COOP_GROUP_INSTR_OFFSETS
	.align		4
.L_1202:
        /*0074*/ 	.byte	0x04, 0x28
        /*0076*/ 	.short	(.L_1204 - .L_1203)


	//   ....[0]....
.L_1203:
        /*0078*/ 	.word	0x00004920


	//   ....[1]....
        /*007c*/ 	.word	0x00004950


	//   ....[2]....
        /*0080*/ 	.word	0x000049f0


	//   ....[3]....
        /*0084*/ 	.word	0x00004a00


	//   ....[4]....
        /*0088*/ 	.word	0x00007a00


	//   ....[5]....
        /*008c*/ 	.word	0x00007a10


	//   ....[6]....
        /*0090*/ 	.word	0x00007a40


	//   ....[7]....
        /*0094*/ 	.word	0x00007a50


	//   ....[8]....
        /*0098*/ 	.word	0x0000b080


	//   ....[9]....
        /*009c*/ 	.word	0x0000b0a0


	//   ....[10]....
        /*00a0*/ 	.word	0x0000b0d0


	//   ....[11]....
        /*00a4*/ 	.word	0x0000b0e0


	//   ....[12]....
        /*00a8*/ 	.word	0x0000c820


	//   ....[13]....
        /*00ac*/ 	.word	0x0000c860


	//   ....[14]....
        /*00b0*/ 	.word	0x0000c8e0


	//   ....[15]....
        /*00b4*/ 	.word	0x0000c8f0


	//----- nvinfo : EIATTR_EXIT_INSTR_OFFSETS
	.align		4
.L_1204:
        /*00b8*/ 	.byte	0x04, 0x1c
        /*00ba*/ 	.short	(.L_1206 - .L_1205)


	//   ....[0]....
.L_1205:
        /*00bc*/ 	.word	0x00000490


	//   ....[1]....
        /*00c0*/ 	.word	0x00000e80


	//   ....[2]....
        /*00c4*/ 	.word	0x00000eb0


	//   ....[3]....
        /*00c8*/ 	.word	0x0000e150


	//   ....[4]....
        /*00cc*/ 	.word	0x0000e240


	//----- nvinfo : EIATTR_CRS_STACK_SIZE
	.align		4
.L_1206:
        /*00d0*/ 	.byte	0x04, 0x1e
        /*00d2*/ 	.short	(.L_1208 - .L_1207)
.L_1207:
        /*00d4*/ 	.word	0x00000000


	//----- nvinfo : EIATTR_CBANK_PARAM_SIZE
	.align		4
.L_1208:
        /*00d8*/ 	.byte	0x03, 0x19
        /*00da*/ 	.short	0x01d0


	//----- nvinfo : EIATTR_PARAM_CBANK
	.align		4
        /*00dc*/ 	.byte	0x04, 0x0a
        /*00de*/ 	.short	(.L_1210 - .L_1209)
	.align		4
.L_1209:
        /*00e0*/ 	.word	index@(.nv.constant0._ZN5flash24flash_fwd_splitkv_kernelI23Flash_fwd_kernel_traitsILi192ELi64ELi64ELi4ELb0ELb0EN7cutlass10bfloat16_tE19Flash_kernel_traitsILi192ELi64ELi64ELi4ES3_EELb0ELb1ELb0ELb0ELb1ELb0ELb0ELb0EEEvNS_16Flash_fwd_paramsE)
        /*00e4*/ 	.short	0x0210
        /*00e6*/ 	.short	0x01d0


	//----- nvinfo : EIATTR_SW_WAR
	.align		4
.L_1210:
        /*00e8*/ 	.byte	0x04, 0x36
        /*00ea*/ 	.short	(.L_1212 - .L_1211)
.L_1211:
        /*00ec*/ 	.word	0x00000008
.L_1212:


//--------------------- .nv.info._ZN5flash24flash_fwd_splitkv_kernelI23Flash_fwd_kernel_traitsILi192ELi64ELi64ELi4ELb0ELb0EN7cutlass10bfloat16_tE19Flash_kernel_traitsILi192ELi64ELi64ELi4ES3_EELb0ELb1ELb0ELb0ELb1ELb1ELb0ELb0EEEvNS_16Flash_fwd_paramsE --------------------------
	.section	.nv.info._ZN5flash24flash_fwd_splitkv_kernelI23Flash_fwd_kernel_traitsILi192ELi64ELi64ELi4ELb0ELb0EN7cutlass10bfloat16_tE19Flash_kernel_traitsILi192ELi64ELi64ELi4ES3_EELb0ELb1ELb0ELb0ELb1ELb1ELb0ELb0EEEvNS_16Flash_fwd_paramsE,"",@"SHT_CUDA_INFO"
	.sectionflags	@""
	.align	4


	//----- nvinfo : EIATTR_CUDA_API_VERSION
	.align		4
        /*0000*/ 	.byte	0x04, 0x37
        /*0002*/ 	.short	(.L_1214 - .L_1213)
.L_1213:
        /*0004*/ 	.word	0x00000082


	//----- nvinfo : EIATTR_KPARAM_INFO
	.align		4
.L_1214:
        /*0008*/ 	.byte	0x04, 0x17
        /*000a*/ 	.short	(.L_1216 - .L_1215)
.L_1215:
        /*000c*/ 	.word	0x00000000
        /*0010*/ 	.short	0x0000
        /*0012*/ 	.short	0x0000
        /*0014*/ 	.byte	0x00, 0xf0, 0x41, 0x07


	//----- nvinfo : EIATTR_SPARSE_MMA_MASK
	.align		4
.L_1216:
        /*0018*/ 	.byte	0x03, 0x50
        /*001a*/ 	.short	0x0000


	//----- nvinfo : EIATTR_MAXREG_COUNT
	.align		4
        /*001c*/ 	.byte	0x03, 0x1b
        /*001e*/ 	.short	0x00ff


	//----- nvinfo : EIATTR_NUM_BARRIERS
	.align		4
        /*0020*/ 	.byte	0x02, 0x4c
        /*0022*/ 	.byte	0x01
	.zero		1


	//----- nvinfo : EIATTR_MERCURY_ISA_VERSION
	.align		4
        /*0024*/ 	.byte	0x03, 0x5f
        /*0026*/ 	.short	0x0101


	//----- nvinfo : EIATTR_INT_WARP_WIDE_INSTR_OFFSETS
	.align		4
        /*0028*/ 	.byte	0x04, 0x31
        /*002a*/ 	.short	(.L_1218 - .L_1217)


	//   ....[0]....
.L_1217:
        /*002c*/ 	.word	0x00002380


	//----- nvinfo : EIATTR_COOP_GROUP_MASK_REGIDS
	.align		4
.L_1218:
        /*0030*/ 	.byte	0x04, 0x29
        /*0032*/ 	.short	(.L_1220 - .L_1219)


	//   ....[0]....
.L_1219:
        /*0034*/ 	.word	0xffffffff


	//   ....[1]....
        /*0038*/ 	.word	0xffffffff


	//   ....[2]....
        /*003c*/ 	.word	0xffffffff


	//   ....[3]....
        /*0040*/ 	.word	0xffffffff


	//   ....[4]....
        /*0044*/ 	.word	0xffffffff


	//   ....[5]....
        /*0048*/ 	.word	0xffffffff


	//   ....[6]....
        /*004c*/ 	.word	0xffffffff


	//   ....[7]....
        /*0050*/ 	.word	0xffffffff


	//   ....[8]....
        /*0054*/ 	.word	0xffffffff


	//   ....[9]....
        /*0058*/ 	.word	0xffffffff


	//   ....[10]....
        /*005c*/ 	.word	0xffffffff


	//   ....[11]....
        /*0060*/ 	.word	0xffffffff


	//   ....[12]....
        /*0064*/ 	.word	0xffffffff


	//   ....[13]....
        /*0068*/ 	.word	0xffffffff


	//   ....[14]....
        /*006c*/ 	.word	0xffffffff


	//   ....[15]....
        /*0070*/ 	.word	0xffffffff


	//----- nvinfo : EIATTR_COOP_GROUP_INSTR_OFFSETS
	.align		4
.L_1220:
        /*0074*/ 	.byte	0x04, 0x28
        /*0076*/ 	.short	(.L_1222 - .L_1221)


	//   ....[0]....
.L_1221:
        /*0078*/ 	.word	0x00004d30


	//   ....[1]....
        /*007c*/ 	.word	0x00004d60


	//   ....[2]....
        /*0080*/ 	.word	0x00004e00


	//   ....[3]....
        /*0084*/ 	.word	0x00004e10


	//   ....[4]....
        /*0088*/ 	.word	0x000081d0


	//   ....[5]....
        /*008c*/ 	.word	0x000081e0


	//   ....[6]....
        /*0090*/ 	.word	0x00008210


	//   ....[7]....
        /*0094*/ 	.word	0x00008220


	//   ....[8]....
        /*0098*/ 	.word	0x0000bc70


	//   ....[9]....
        /*009c*/ 	.word	0x0000bc90


	//   ....[10]....
        /*00a0*/ 	.word	0x0000bcd0


	//   ....[11]....
        /*00a4*/ 	.word	0x0000bce0


	//   ....[12]....
        /*00a8*/ 	.word	0x0000d420


	//   ....[13]....
        /*00ac*/ 	.word	0x0000d460


	//   ....[14]....
        /*00b0*/ 	.word	0x0000d4e0


	//   ....[15]....
        /*00b4*/ 	.word	0x0000d4f0


	//----- nvinfo : EIATTR_EXIT_INSTR_OFFSETS
	.align		4
.L_1222:
        /*00b8*/ 	.byte	0x04, 0x1c
        /*00ba*/ 	.short	(.L_1224 - .L_1223)


	//   ....[0]....
.L_1223:
        /*00bc*/ 	.word	0x00000490


	//   ....[1]....
        /*00c0*/ 	.word	0x00000e80


	//   ....[2]....
        /*00c4*/ 	.word	0x00000eb0


	//   ....[3]....
        /*00c8*/ 	.word	0x0000ed50


	//   ....[4]....
        /*00cc*/ 	.word	0x0000ee40


	//----- nvinfo : EIATTR_CRS_STACK_SIZE
	.align		4
.L_1224:
        /*00d0*/ 	.byte	0x04, 0x1e
        /*00d2*/ 	.short	(.L_1226 - .L_1225)
.L_1225:
        /*00d4*/ 	.word	0x00000000


	//----- nvinfo : EIATTR_CBANK_PARAM_SIZE
	.align		4
.L_1226:
        /*00d8*/ 	.byte	0x03, 0x19
        /*00da*/ 	.short	0x01d0


	//----- nvinfo : EIATTR_PARAM_CBANK
	.align		4
        /*00dc*/ 	.byte	0x04, 0x0a
        /*00de*/ 	.short	(.L_1228 - .L_1227)
	.align		4
.L_1227:
        /*00e0*/ 	.word	index@(.nv.constant0._ZN5flash24flash_fwd_splitkv_kernelI23Flash_fwd_kernel_traitsILi192ELi64ELi64ELi4ELb0ELb0EN7cutlass10bfloat16_tE19Flash_kernel_traitsILi192ELi64ELi64ELi4ES3_EELb0ELb1ELb0ELb0ELb1ELb1ELb0ELb0EEEvNS_16Flash_fwd_paramsE)
        /*00e4*/ 	.short	0x0210
        /*00e6*/ 	.short	0x01d0


	//----- nvinfo : EIATTR_SW_WAR
	.align		4
.L_1228:
        /*00e8*/ 	.byte	0x04, 0x36
        /*00ea*/ 	.short	(.L_1230 - .L_1229)
.L_1229:
        /*00ec*/ 	.word	0x00000008
.L_1230:


//--------------------- .nv.info._ZN5flash24flash_fwd_splitkv_kernelI23Flash_fwd_kernel_traitsILi192ELi64ELi64ELi4ELb0ELb0EN7cutlass10bfloat16_tE19Flash_kernel_traitsILi192ELi64ELi64ELi4ES3_EELb0ELb1ELb1ELb0ELb0ELb0ELb0ELb0EEEvNS_16Flash_fwd_paramsE --------------------------
	.section	.nv.info._ZN5flash24flash_fwd_splitkv_kernelI23Flash_fwd_kernel_traitsILi192ELi64ELi64ELi4ELb0ELb0EN7cutlass10bfloat16_tE19Flash_kernel_traitsILi192ELi64ELi64ELi4ES3_EELb0ELb1ELb1ELb0ELb0ELb0ELb0ELb0EEEvNS_16Flash_fwd_paramsE,"",@"SHT_CUDA_INFO"
	.sectionflags	@""
	.align	4


	//----- nvinfo : EIATTR_CUDA_API_VERSION
	.align		4
        /*0000*/ 	.byte	0x04, 0x37
        /*0002*/ 	.short	(.L_1232 - .L_1231)
.L_1231:
        /*0004*/ 	.word	0x00000082


	//----- nvinfo : EIATTR_KPARAM_INFO
	.align		4
.L_1232:
        /*0008*/ 	.byte	0x04, 0x17
        /*000a*/ 	.short	(.L_1234 - .L_1233)
.L_1233:
        /*000c*/ 	.word	0x00000000
        /*0010*/ 	.short	0x0000
        /*0012*/ 	.short	0x0000
        /*0014*/ 	.byte	0x00, 0xf0, 0x41, 0x07


	//----- nvinfo : EIATTR_SPARSE_MMA_MASK
	.align		4
.L_1234:
        /*0018*/ 	.byte	0x03, 0x50
        /*001a*/ 	.short	0x0000


	//----- nvinfo : EIATTR_MAXREG_COUNT
	.align		4
        /*001c*/ 	.byte	0x03, 0x1b
        /*001e*/ 	.short	0x00ff


	//----- nvinfo : EIATTR_NUM_BARRIERS
	.align		4
        /*0020*/ 	.byte	0x02, 0x4c
        /*0022*/ 	.byte	0x01
	.zero		1


	//----- nvinfo : EIATTR_MERCURY_ISA_VERSION
	.align		4
        /*0024*/ 	.byte	0x03, 0x5f
        /*0026*/ 	.short	0x0101


	//----- nvinfo : EIATTR_INT_WARP_WIDE_INSTR_OFFSETS
	.align		4
        /*0028*/ 	.byte	0x04, 0x31
        /*002a*/ 	.short	(.L_1236 - .L_1235)


	//   ....[0]....
.L_1235:
        /*002c*/ 	.word	0x00004000


	//   ....[1]....
        /*0030*/ 	.word	0x00004010


	//----- nvinfo : EIATTR_COOP_GROUP_MASK_REGIDS
	.align		4
.L_1236:
        /*0034*/ 	.byte	0x04, 0x29
        /*0036*/ 	.short	(.L_1238 - .L_1237)


	//   ....[0]....
.L_1237:
        /*0038*/ 	.word	0xffffffff


	//   ....[1]....
        /*003c*/ 	.word	0xffffffff


	//   ....[2]....
        /*0040*/ 	.word	0xffffffff


	//   ....[3]....
        /*0044*/ 	.word	0xffffffff


	//   ....[4]....
        /*0048*/ 	.word	0xffffffff


	//   ....[5]....
        /*004c*/ 	.word	0xffffffff


	//   ....[6]....
        /*0050*/ 	.word	0xffffffff


	//   ....[7]....
        /*0054*/ 	.word	0xffffffff


	//   ....[8]....
        /*0058*/ 	.word	0xffffffff


	//   ....[9]....
        /*005c*/ 	.word	0xffffffff


	//   ....[10]....
        /*0060*/ 	.word	0xffffffff


	//   ....[11]....
        /*0064*/ 	.word	0xffffffff


	//   ....[12]....
        /*0068*/ 	.word	0xffffffff


	//   ....[13]....
        /*006c*/ 	.word	0xffffffff


	//   ....[14]....
        /*0070*/ 	.word	0xffffffff


	//   ....[15]....
        /*0074*/ 	.word	0xffffffff


	//----- nvinfo : EIATTR_COOP_GROUP_INSTR_OFFSETS
	.align		4
.L_1238:
        /*0078*/ 	.byte	0x04, 0x28
        /*007a*/ 	.short	(.L_1240 - .L_1239)


	//   ....[0]....
.L_1239:
        /*007c*/ 	.word	0x00006d90


	//   ....[1]....
        /*0080*/ 	.word	0x00006e90


	//   ....[2]....
        /*0084*/ 	.word	0x00006ea0


	//   ....[3]....
        /*0088*/ 	.word	0x00006ed0


	//   ....[4]....
        /*008c*/ 	.word	0x0000b320


	//   ....[5]....
        /*0090*/ 	.word	0x0000b330


	//   ....[6]....
        /*0094*/ 	.word	0x0000b360


	//   ....[7]....
        /*0098*/ 	.word	0x0000b370


	//   ....[8]....
        /*009c*/ 	.word	0x0000fca0


	//   ....[9]....
        /*00a0*/ 	.word	0x0000fcb0


	//   ....[10]....
        /*00a4*/ 	.word	0x0000fce0


	//   ....[11]....
        /*00a8*/ 	.word	0x0000fcf0


	//   ....[12]....
        /*00ac*/ 	.word	0x00011440


	//   ....[13]....
        /*00b0*/ 	.word	0x00011480


	//   ....[14]....
        /*00b4*/ 	.word	0x000114e0


	//   ....[15]....
        /*00b8*/ 	.word	0x000114f0


	//----- nvinfo : EIATTR_EXIT_INSTR_OFFSETS
	.align		4
.L_1240:
        /*00bc*/ 	.byte	0x04, 0x1c
        /*00be*/ 	.short	(.L_1242 - .L_1241)


	//   ....[0]....
.L_1241:
        /*00c0*/ 	.word	0x000004a0


	//   ....[1]....
        /*00c4*/ 	.word	0x00000fc0


	//   ....[2]....
        /*00c8*/ 	.word	0x00000ff0


	//   ....[3]....
        /*00cc*/ 	.word	0x00012e40


	//   ....[4]....
        /*00d0*/ 	.word	0x00012f60


	//   ....[5]....
        /*00d4*/ 	.word	0x00012f80


	//----- nvinfo : EIATTR_CRS_STACK_SIZE
	.align		4
.L_1242:
        /*00d8*/ 	.byte	0x04, 0x1e
        /*00da*/ 	.short	(.L_1244 - .L_1243)
.L_1243:
        /*00dc*/ 	.word	0x00000000


	//----- nvinfo : EIATTR_CBANK_PARAM_SIZE
	.align		4
.L_1244:
        /*00e0*/ 	.byte	0x03, 0x19
        /*00e2*/ 	.short	0x01d0


	//----- nvinfo : EIATTR_PARAM_CBANK
	.align		4
        /*00e4*/ 	.byte	0x04, 0x0a
        /*00e6*/ 	.short	(.L_1246 - .L_1245)
	.align		4
.L_1245:
        /*00e8*/ 	.word	index@(.nv.constant0._ZN5flash24flash_fwd_splitkv_kernelI23Flash_fwd_kernel_traitsILi192ELi64ELi64ELi4ELb0ELb0EN7cutlass10bfloat16_tE19Flash_kernel_traitsILi192ELi64ELi64ELi4ES3_EELb0ELb1ELb1ELb0ELb0ELb0ELb0ELb0EEEvNS_16Flash_fwd_paramsE)
        /*00ec*/ 	.short	0x0210
        /*00ee*/ 	.short	0x01d0


	//----- nvinfo : EIATTR_SW_WAR
	.align		4
.L_1246:
        /*00f0*/ 	.byte	0x04, 0x36
        /*00f2*/ 	.short	(.L_1248 - .L_1247)
.L_1247:
        /*00f4*/ 	.word	0x00000008
.L_1248:


//--------------------- .nv.info._ZN5flash24flash_fwd_splitkv_kernelI23Flash_fwd_kernel_traitsILi192ELi64ELi64ELi4ELb0ELb0EN7cutlass10bfloat16_tE19Flash_kernel_traitsILi192ELi64ELi64ELi4ES3_EELb0ELb1ELb1ELb0ELb0ELb1ELb0ELb0EEEvNS_16Flash_fwd_paramsE --------------------------
	.section	.nv.info._ZN5flash24flash_fwd_splitkv_kernelI23Flash_fwd_kernel_traitsILi192ELi64ELi64ELi4ELb0ELb0EN7cutlass10bfloat16_tE19Flash_kernel_traitsILi192ELi64ELi64ELi4ES3_EELb0ELb1ELb1ELb0ELb0ELb1ELb0ELb0EEEvNS_16Flash_fwd_paramsE,"",@"SHT_CUDA_INFO"
	.sectionflags	@""
	.align	4


	//----- nvinfo : EIATTR_CUDA_API_VERSION
	.align		4
        /*0000*/ 	.byte	0x04, 0x37
        /*0002*/ 	.short	(.L_1250 - .L_1249)
.L_1249:
        /*0004*/ 	.word	0x00000082


	//----- nvinfo : EIATTR_KPARAM_INFO
	.align		4
.L_1250:
        /*0008*/ 	.byte	0x04, 0x17
        /*000a*/ 	.short	(.L_1252 - .L_1251)
.L_1251:
        /*000c*/ 	.word	0x00000000
        /*0010*/ 	.short	0x0000
        /*0012*/ 	.short	0x0000
        /*0014*/ 	.byte	0x00, 0xf0, 0x41, 0x07


	//----- nvinfo : EIATTR_SPARSE_MMA_MASK
	.align		4
.L_1252:
        /*0018*/ 	.byte	0x03, 0x50
        /*001a*/ 	.short	0x0000


	//----- nvinfo : EIATTR_MAXREG_COUNT
	.align		4
        /*001c*/ 	.byte	0x03, 0x1b
        /*001e*/ 	.short	0x00ff


	//----- nvinfo : EIATTR_NUM_BARRIERS
	.align		4
        /*0020*/ 	.byte	0x02, 0x4c
        /*0022*/ 	.byte	0x01
	.zero		1


	//----- nvinfo : EIATTR_MERCURY_ISA_VERSION
	.align		4
        /*0024*/ 	.byte	0x03, 0x5f
        /*0026*/ 	.short	0x0101


	//----- nvinfo : EIATTR_INT_WARP_WIDE_INSTR_OFFSETS
	.align		4
        /*0028*/ 	.byte	0x04, 0x31
        /*002a*/ 	.short	(.L_1254 - .L_1253)


	//   ....[0]....
.L_1253:
        /*002c*/ 	.word	0x00004000


	//   ....[1]....
        /*0030*/ 	.word	0x00004010


	//----- nvinfo : EIATTR_COOP_GROUP_MASK_REGIDS
	.align		4
.L_1254:
        /*0034*/ 	.byte	0x04, 0x29
        /*0036*/ 	.short	(.L_1256 - .L_1255)


	//   ....[0]....
.L_1255:
        /*0038*/ 	.word	0xffffffff


	//   ....[1]....
        /*003c*/ 	.word	0xffffffff


	//   ....[2]....
        /*0040*/ 	.word	0xffffffff


	//   ....[3]....
        /*0044*/ 	.word	0xffffffff


	//   ....[4]....
        /*0048*/ 	.word	0xffffffff


	//   ....[5]....
        /*004c*/ 	.word	0xffffffff


	//   ....[6]....
        /*0050*/ 	.word	0xffffffff


	//   ....[7]....
        /*0054*/ 	.word	0xffffffff


	//   ....[8]....
        /*0058*/ 	.word	0xffffffff


	//   ....[9]....
        /*005c*/ 	.word	0xffffffff


	//   ....[10]....
        /*0060*/ 	.word	0xffffffff


	//   ....[11]....
        /*0064*/ 	.word	0xffffffff


	//   ....[12]....
        /*0068*/ 	.word	0xffffffff


	//   ....[13]....
        /*006c*/ 	.word	0xffffffff


	//   ....[14]....
        /*0070*/ 	.word	0xffffffff


	//   ....[15]....
        /*0074*/ 	.word	0xffffffff


	//----- nvinfo : EIATTR_COOP_GROUP_INSTR_OFFSETS
	.align		4
.L_1256:
        /*0078*/ 	.byte	0x04, 0x28
        /*007a*/ 	.short	(.L_1258 - .L_1257)


	//   ....[0]....
.L_1257:
        /*007c*/ 	.word	0x00007210


	//   ....[1]....
        /*0080*/ 	.word	0x00007260


	//   ....[2]....
        /*0084*/ 	.word	0x00007290


	//   ....[3]....
        /*0088*/ 	.word	0x000072b0


	//   ....[4]....
        /*008c*/ 	.word	0x0000bb40


	//   ....[5]....
        /*0090*/ 	.word	0x0000bb50


	//   ....[6]....
        /*0094*/ 	.word	0x0000bb80


	//   ....[7]....
        /*0098*/ 	.word	0x0000bb90


	//   ....[8]....
        /*009c*/ 	.word	0x000108b0


	//   ....[9]....
        /*00a0*/ 	.word	0x000108d0


	//   ....[10]....
        /*00a4*/ 	.word	0x00010900


	//   ....[11]....
        /*00a8*/ 	.word	0x00010910


	//   ....[12]....
        /*00ac*/ 	.word	0x00012060


	//   ....[13]....
        /*00b0*/ 	.word	0x000120a0


	//   ....[14]....
        /*00b4*/ 	.word	0x00012100


	//   ....[15]....
        /*00b8*/ 	.word	0x00012110


	//----- nvinfo : EIATTR_EXIT_INSTR_OFFSETS
	.align		4
.L_1258:
        /*00bc*/ 	.byte	0x04, 0x1c
        /*00be*/ 	.short	(.L_1260 - .L_1259)


	//   ....[0]....
.L_1259:
        /*00c0*/ 	.word	0x000004a0


	//   ....[1]....
        /*00c4*/ 	.word	0x00000fc0


	//   ....[2]....
        /*00c8*/ 	.word	0x00000ff0


	//   ....[3]....
        /*00cc*/ 	.word	0x00013a60


	//   ....[4]....
        /*00d0*/ 	.word	0x00013b80


	//   ....[5]....
        /*00d4*/ 	.word	0x00013ba0


	//----- nvinfo : EIATTR_CRS_STACK_SIZE
	.align		4
.L_1260:
        /*00d8*/ 	.byte	0x04, 0x1e
        /*00da*/ 	.short	(.L_1262 - .L_1261)
.L_1261:
        /*00dc*/ 	.word	0x00000000


	//----- nvinfo : EIATTR_CBANK_PARAM_SIZE
	.align		4
.L_1262:
        /*00e0*/ 	.byte	0x03, 0x19
        /*00e2*/ 	.short	0x01d0


	//----- nvinfo : EIATTR_PARAM_CBANK
	.align		4
        /*00e4*/ 	.byte	0x04, 0x0a
        /*00e6*/ 	.short	(.L_1264 - .L_1263)
	.align		4
.L_1263:
        /*00e8*/ 	.word	index@(.nv.constant0._ZN5flash24flash_fwd_splitkv_kernelI23Flash_fwd_kernel_traitsILi192ELi64ELi64ELi4ELb0ELb0EN7cutlass10bfloat16_tE19Flash_kernel_traitsILi192ELi64ELi64ELi4ES3_EELb0ELb1ELb1ELb0ELb0ELb1ELb0ELb0EEEvNS_16Flash_fwd_paramsE)
        /*00ec*/ 	.short	0x0210
        /*00ee*/ 	.short	0x01d0


	//----- nvinfo : EIATTR_SW_WAR
	.align		4
.L_1264:
        /*00f0*/ 	.byte	0x04, 0x36
        /*00f2*/ 	.short	(.L_1266 - .L_1265)
.L_1265:
        /*00f4*/ 	.word	0x00000008
.L_1266:


//--------------------- .nv.info._ZN5flash24flash_fwd_splitkv_kernelI23Flash_fwd_kernel_traitsILi192ELi64ELi64ELi4ELb0ELb0EN7cutlass10bfloat16_tE19Flash_kernel_traitsILi192ELi64ELi64ELi4ES3_EELb0ELb1ELb0ELb0ELb1ELb0ELb0ELb1EEEvNS_16Flash_fwd_paramsE --------------------------
	.section	.nv.info._ZN5flash24flash_fwd_splitkv_kernelI23Flash_fwd_kernel_traitsILi192ELi64ELi64ELi4ELb0ELb0EN7cutlass10bfloat16_tE19Flash_kernel_traitsILi192ELi64ELi64ELi4ES3_EELb0ELb1ELb0ELb0ELb1ELb0ELb0ELb1EEEvNS_16Flash_fwd_paramsE,"",@"SHT_CUDA_INFO"
	.sectionflags	@""
	.align	4


	//----- nvinfo : EIATTR_CUDA_API_VERSION
	.align		4
        /*0000*/ 	.byte	0x04, 0x37
        /*0002*/ 	.short	(.L_1268 - .L_1267)
.L_1267:
        /*0004*/ 	.word	0x00000082


	//----- nvinfo : EIATTR_KPARAM_INFO
	.align		4
.L_1268:
        /*0008*/ 	.byte	0x04, 0x17
        /*000a*/ 	.short	(.L_1270 - .L_1269)
.L_1269:
        /*000c*/ 	.word	0x00000000
        /*0010*/ 	.short	0x0000
        /*0012*/ 	.short	0x0000
        /*0014*/ 	.byte	0x00, 0xf0, 0x41, 0x07


	//----- nvinfo : EIATTR_SPARSE_MMA_MASK
	.align		4
.L_1270:
        /*0018*/ 	.byte	0x03, 0x50
        /*001a*/ 	.short	0x0000


	//----- nvinfo : EIATTR_MAXREG_COUNT
	.align		4
        /*001c*/ 	.byte	0x03, 0x1b
        /*001e*/ 	.short	0x00ff


	//----- nvinfo : EIATTR_NUM_BARRIERS
	.align		4
        /*0020*/ 	.byte	0x02, 0x4c
        /*0022*/ 	.byte	0x01
	.zero		1


	//----- nvinfo : EIATTR_MERCURY_ISA_VERSION
	.align		4
        /*0024*/ 	.byte	0x03, 0x5f
        /*0026*/ 	.short	0x0101


	//----- nvinfo : EIATTR_COOP_GROUP_MASK_REGIDS
	.align		4
        /*0028*/ 	.byte	0x04, 0x29
        /*002a*/ 	.short	(.L_1272 - .L_1271)


	//   ....[0]....
.L_1271:
        /*002c*/ 	.word	0xffffffff


	//   ....[1]....
        /*0030*/ 	.word	0xffffffff


	//   ....[2]....
        /*0034*/ 	.word	0xffffffff


	//   ....[3]....
        /*0038*/ 	.word	0xffffffff


	//   ....[4]....
        /*003c*/ 	.word	0xffffffff


	//   ....[5]....
        /*0040*/ 	.word	0xffffffff


	//   ....[6]....
        /*0044*/ 	.word	0xffffffff


	//   ....[7]....
        /*0048*/ 	.word	0xffffffff


	//   ....[8]....
        /*004c*/ 	.word	0xffffffff


	//   ....[9]....
        /*0050*/ 	.word	0xffffffff


	//   ....[10]....
        /*0054*/ 	.word	0xffffffff


	//   ....[11]....
        /*0058*/ 	.word	0xffffffff


	//   ....[12]....
        /*005c*/ 	.word	0xffffffff


	//   ....[13]....
        /*0060*/ 	.word	0xffffffff


	//   ....[14]....
        /*0064*/ 	.word	0xffffffff


	//   ....[15]....
        /*0068*/ 	.word	0xffffffff


	//   ....[16]....
        /*006c*/ 	.word	0x05000002


	//   ....[17]....
        /*0070*/ 	.word	0x05000002


	//   ....[18]....
        /*0074*/ 	.word	0x05000002


	//   ....[19]....
        /*0078*/ 	.word	0x05000002


	//----- nvinfo : EIATTR_COOP_GROUP_INSTR_OFFSETS
	.align		4
.L_1272:
        /*007c*/ 	.byte	0x04, 0x28
        /*007e*/ 	.short	(.L_1274 - .L_1273)


	//   ....[0]....
.L_1273:
        /*0080*/ 	.word	0x00013490


	//   ....[1]....
        /*0084*/ 	.word	0x000134b0


	//   ....[2]....
        /*0088*/ 	.word	0x00013550


	//   ....[3]....
        /*008c*/ 	.word	0x00013560


	//   ....[4]....
        /*0090*/ 	.word	0x00016890


	//   ....[5]....
        /*0094*/ 	.word	0x000168a0


	//   ....[6]....
        /*0098*/ 	.word	0x000168d0


	//   ....[7]....
        /*009c*/ 	.word	0x000168e0


	//   ....[8]....
        /*00a0*/ 	.word	0x0001a3b0


	//   ....[9]....
        /*00a4*/ 	.word	0x0001a440


	//   ....[10]....
        /*00a8*/ 	.word	0x0001a460


	//   ....[11]....
        /*00ac*/ 	.word	0x0001a480


	//   ....[12]....
        /*00b0*/ 	.word	0x0001bc30


	//   ....[13]....
        /*00b4*/ 	.word	0x0001bc40


	//   ....[14]....
        /*00b8*/ 	.word	0x0001bc70


	//   ....[15]....
        /*00bc*/ 	.word	0x0001bc80


	//   ....[16]....
        /*00c0*/ 	.word	0x0001d930


	//   ....[17]....
        /*00c4*/ 	.word	0x0001d9a0


	//   ....[18]....
        /*00c8*/ 	.word	0x0001da00


	//   ....[19]....
        /*00cc*/ 	.word	0x0001da70


	//----- nvinfo : EIATTR_EXIT_INSTR_OFFSETS
	.align		4
.L_1274:
        /*00d0*/ 	.byte	0x04, 0x1c
        /*00d2*/ 	.short	(.L_1276 - .L_1275)


	//   ....[0]....
.L_1275:
        /*00d4*/ 	.word	0x00000090


	//----- nvinfo : EIATTR_CRS_STACK_SIZE
	.align		4
.L_1276:
        /*00d8*/ 	.byte	0x04, 0x1e
        /*00da*/ 	.short	(.L_1278 - .L_1277)
.L_1277:
        /*00dc*/ 	.word	0x00000000


	//----- nvinfo : EIATTR_CBANK_PARAM_SIZE
	.align		4
.L_1278:
        /*00e0*/ 	.byte	0x03, 0x19
        /*00e2*/ 	.short	0x01d0


	//----- nvinfo : EIATTR_PARAM_CBANK
	.align		4
        /*00e4*/ 	.byte	0x04, 0x0a
        /*00e6*/ 	.short	(.L_1280 - .L_1279)
	.align		4
.L_1279:
        /*00e8*/ 	.word	index@(.nv.constant0._ZN5flash24flash_fwd_splitkv_kernelI23Flash_fwd_kernel_traitsILi192ELi64ELi64ELi4ELb0ELb0EN7cutlass10bfloat16_tE19Flash_kernel_traitsILi192ELi64ELi64ELi4ES3_EELb0ELb1ELb0ELb0ELb1ELb0ELb0ELb1EEEvNS_16Flash_fwd_paramsE)
        /*00ec*/ 	.short	0x0210
        /*00ee*/ 	.short	0x01d0


	//----- nvinfo : EIATTR_SW_WAR
	.align		4
.L_1280:
        /*00f0*/ 	.byte	0x04, 0x36
        /*00f2*/ 	.short	(.L_1282 - .L_1281)
.L_1281:
        /*00f4*/ 	.word	0x00000008
.L_1282:


//--------------------- .nv.info._ZN5flash24flash_fwd_splitkv_kernelI23Flash_fwd_kernel_traitsILi192ELi64ELi64ELi4ELb0ELb0EN7cutlass10bfloat16_tE19Flash_kernel_traitsILi192ELi64ELi64ELi4ES3_EELb0ELb1ELb0ELb0ELb1ELb1ELb0ELb1EEEvNS_16Flash_fwd_paramsE --------------------------
	.section	.nv.info._ZN5flash24flash_fwd_splitkv_kernelI23Flash_fwd_kernel_traitsILi192ELi64ELi64ELi4ELb0ELb0EN7cutlass10bfloat16_tE19Flash_kernel_traitsILi192ELi64ELi64ELi4ES3_EELb0ELb1ELb0ELb0ELb1ELb1ELb0ELb1EEEvNS_16Flash_fwd_paramsE,"",@"SHT_CUDA_INFO"
	.sectionflags	@""
	.align	4


	//----- nvinfo : EIATTR_CUDA_API_VERSION
	.align		4
        /*0000*/ 	.byte	0x04, 0x37
        /*0002*/ 	.short	(.L_1284 - .L_1283)
.L_1283:
        /*0004*/ 	.word	0x00000082


	//----- nvinfo : EIATTR_KPARAM_INFO
	.align		4
.L_1284:
        /*0008*/ 	.byte	0x04, 0x17
        /*000a*/ 	.short	(.L_1286 - .L_1285)
.L_1285:
        /*000c*/ 	.word	0x00000000
        /*0010*/ 	.short	0x0000
        /*0012*/ 	.short	0x0000
        /*0014*/ 	.byte	0x00, 0xf0, 0x41, 0x07


	//----- nvinfo : EIATTR_SPARSE_MMA_MASK
	.align		4
.L_1286:
        /*0018*/ 	.byte	0x03, 0x50
        /*001a*/ 	.short	0x0000


	//----- nvinfo : EIATTR_MAXREG_COUNT
	.align		4
        /*001c*/ 	.byte	0x03, 0x1b
        /*001e*/ 	.short	0x00ff


	//----- nvinfo : EIATTR_NUM_BARRIERS
	.align		4
        /*0020*/ 	.byte	0x02, 0x4c
        /*0022*/ 	.byte	0x01
	.zero		1


	//----- nvinfo : EIATTR_MERCURY_ISA_VERSION
	.align		4
        /*0024*/ 	.byte	0x03, 0x5f
        /*0026*/ 	.short	0x0101


	//----- nvinfo : EIATTR_COOP_GROUP_MASK_REGIDS
	.align		4
        /*0028*/ 	.byte	0x04, 0x29
        /*002a*/ 	.short	(.L_1288 - .L_1287)


	//   ....[0]....
.L_1287:
        /*002c*/ 	.word	0xffffffff


	//   ....[1]....
        /*0030*/ 	.word	0xffffffff


	//   ....[2]....
        /*0034*/ 	.word	0xffffffff


	//   ....[3]....
        /*0038*/ 	.word	0xffffffff


	//   ....[4]....
        /*003c*/ 	.word	0xffffffff


	//   ....[5]....
        /*0040*/ 	.word	0xffffffff


	//   ....[6]....
        /*0044*/ 	.word	0xffffffff


	//   ....[7]....
        /*0048*/ 	.word	0xffffffff


	//   ....[8]....
        /*004c*/ 	.word	0xffffffff


	//   ....[9]....
        /*0050*/ 	.word	0xffffffff


	//   ....[10]....
        /*0054*/ 	.word	0xffffffff


	//   ....[11]....
        /*0058*/ 	.word	0xffffffff


	//   ....[12]....
        /*005c*/ 	.word	0xffffffff


	//   ....[13]....
        /*0060*/ 	.word	0xffffffff


	//   ....[14]....
        /*0064*/ 	.word	0xffffffff


	//   ....[15]....
        /*0068*/ 	.word	0xffffffff


	//   ....[16]....
        /*006c*/ 	.word	0x05000002


	//   ....[17]....
        /*0070*/ 	.word	0x05000002


	//   ....[18]....
        /*0074*/ 	.word	0x05000002


	//   ....[19]....
        /*0078*/ 	.word	0x05000002


	//----- nvinfo : EIATTR_COOP_GROUP_INSTR_OFFSETS
	.align		4
.L_1288:
        /*007c*/ 	.byte	0x04, 0x28
        /*007e*/ 	.short	(.L_1290 - .L_1289)


	//   ....[0]....
.L_1289:
        /*0080*/ 	.word	0x000138a0


	//   ....[1]....
        /*0084*/ 	.word	0x000138c0


	//   ....[2]....
        /*0088*/ 	.word	0x00013960


	//   ....[3]....
        /*008c*/ 	.word	0x00013970


	//   ....[4]....
        /*0090*/ 	.word	0x000170b0


	//   ....[5]....
        /*0094*/ 	.word	0x000170c0


	//   ....[6]....
        /*0098*/ 	.word	0x000170f0


	//   ....[7]....
        /*009c*/ 	.word	0x00017100


	//   ....[8]....
        /*00a0*/ 	.word	0x0001afd0


	//   ....[9]....
        /*00a4*/ 	.word	0x0001b050


	//   ....[10]....
        /*00a8*/ 	.word	0x0001b070


	//   ....[11]....
        /*00ac*/ 	.word	0x0001b090


	//   ....[12]....
        /*00b0*/ 	.word	0x0001c850


	//   ....[13]....
        /*00b4*/ 	.word	0x0001c860


	//   ....[14]....
        /*00b8*/ 	.word	0x0001c890


	//   ....[15]....
        /*00bc*/ 	.word	0x0001c8a0


	//   ....[16]....
        /*00c0*/ 	.word	0x0001e560


	//   ....[17]....
        /*00c4*/ 	.word	0x0001e5d0


	//   ....[18]....
        /*00c8*/ 	.word	0x0001e630


	//   ....[19]....
        /*00cc*/ 	.word	0x0001e6a0


	//----- nvinfo : EIATTR_EXIT_INSTR_OFFSETS
	.align		4
.L_1290:
        /*00d0*/ 	.byte	0x04, 0x1c
        /*00d2*/ 	.short	(.L_1292 - .L_1291)


	//   ....[0]....
.L_1291:
        /*00d4*/ 	.word	0x00000090


	//----- nvinfo : EIATTR_CRS_STACK_SIZE
	.align		4
.L_1292:
        /*00d8*/ 	.byte	0x04, 0x1e
        /*00da*/ 	.short	(.L_1294 - .L_1293)
.L_1293:
        /*00dc*/ 	.word	0x00000000


	//----- nvinfo : EIATTR_CBANK_PARAM_SIZE
	.align		4
.L_1294:
        /*00e0*/ 	.byte	0x03, 0x19
        /*00e2*/ 	.short	0x01d0


	//----- nvinfo : EIATTR_PARAM_CBANK
	.align		4
        /*00e4*/ 	.byte	0x04, 0x0a
        /*00e6*/ 	.short	(.L_1296 - .L_1295)
	.align		4
.L_1295:
        /*00e8*/ 	.word	index@(.nv.constant0._ZN5flash24flash_fwd_splitkv_kernelI23Flash_fwd_kernel_traitsILi192ELi64ELi64ELi4ELb0ELb0EN7cutlass10bfloat16_tE19Flash_kernel_traitsILi192ELi64ELi64ELi4ES3_EELb0ELb1ELb0ELb0ELb1ELb1ELb0ELb1EEEvNS_16Flash_fwd_paramsE)
        /*00ec*/ 	.short	0x0210
        /*00ee*/ 	.short	0x01d0


	//----- nvinfo : EIATTR_SW_WAR
	.align		4
.L_1296:
        /*00f0*/ 	.byte	0x04, 0x36
        /*00f2*/ 	.short	(.L_1298 - .L_1297)
.L_1297:
        /*00f4*/ 	.word	0x00000008
.L_1298:


//--------------------- .nv.info._ZN5flash24flash_fwd_splitkv_kernelI23Flash_fwd_kernel_traitsILi192ELi64ELi64ELi4ELb0ELb0EN7cutlass10bfloat16_tE19Flash_kernel_traitsILi192ELi64ELi64ELi4ES3_EELb0ELb1ELb1ELb0ELb0ELb0ELb0ELb1EEEvNS_16Flash_fwd_paramsE --------------------------
	.section	.nv.info._ZN5flash24flash_fwd_splitkv_kernelI23Flash_fwd_kernel_traitsILi192ELi64ELi64ELi4ELb0ELb0EN7cutlass10bfloat16_tE19Flash_kernel_traitsILi192ELi64ELi64ELi4ES3_EELb0ELb1ELb1ELb0ELb0ELb0ELb0ELb1EEEvNS_16Flash_fwd_paramsE,"",@"SHT_CUDA_INFO"
	.sectionflags	@""
	.align	4


	//----- nvinfo : EIATTR_CUDA_API_VERSION
	.align		4
        /*0000*/ 	.byte	0x04, 0x37
        /*0002*/ 	.short	(.L_1300 - .L_1299)
.L_1299:
        /*0004*/ 	.word	0x00000082


	//----- nvinfo : EIATTR_KPARAM_INFO
	.align		4
.L_1300:
        /*0008*/ 	.byte	0x04, 0x17
        /*000a*/ 	.short	(.L_1302 - .L_1301)
.L_1301:
        /*000c*/ 	.word	0x00000000
        /*0010*/ 	.short	0x0000
        /*0012*/ 	.short	0x0000
        /*0014*/ 	.byte	0x00, 0xf0, 0x41, 0x07


	//----- nvinfo : EIATTR_SPARSE_MMA_MASK
	.align		4
.L_1302:
        /*0018*/ 	.byte	0x03, 0x50
        /*001a*/ 	.short	0x0000


	//----- nvinfo : EIATTR_MAXREG_COUNT
	.align		4
        /*001c*/ 	.byte	0x03, 0x1b
        /*001e*/ 	.short	0x00ff


	//----- nvinfo : EIATTR_NUM_BARRIERS
	.align		4
        /*0020*/ 	.byte	0x02, 0x4c
        /*0022*/ 	.byte	0x01
	.zero		1


	//----- nvinfo : EIATTR_MERCURY_ISA_VERSION
	.align		4
        /*0024*/ 	.byte	0x03, 0x5f
        /*0026*/ 	.short	0x0101


	//----- nvinfo : EIATTR_COOP_GROUP_MASK_REGIDS
	.align		4
        /*0028*/ 	.byte	0x04, 0x29
        /*002a*/ 	.short	(.L_1304 - .L_1303)


	//   ....[0]....
.L_1303:
        /*002c*/ 	.word	0xffffffff


	//   ....[1]....
        /*0030*/ 	.word	0xffffffff


	//   ....[2]....
        /*0034*/ 	.word	0xffffffff


	//   ....[3]....
        /*0038*/ 	.word	0xffffffff


	//   ....[4]....
        /*003c*/ 	.word	0xffffffff


	//   ....[5]....
        /*0040*/ 	.word	0xffffffff


	//   ....[6]....
        /*0044*/ 	.word	0xffffffff


	//   ....[7]....
        /*0048*/ 	.word	0xffffffff


	//   ....[8]....
        /*004c*/ 	.word	0xffffffff


	//   ....[9]....
        /*0050*/ 	.word	0xffffffff


	//   ....[10]....
        /*0054*/ 	.word	0xffffffff


	//   ....[11]....
        /*0058*/ 	.word	0xffffffff


	//   ....[12]....
        /*005c*/ 	.word	0xffffffff


	//   ....[13]....
        /*0060*/ 	.word	0xffffffff


	//   ....[14]....
        /*0064*/ 	.word	0xffffffff


	//   ....[15]....
        /*0068*/ 	.word	0xffffffff


	//   ....[16]....
        /*006c*/ 	.word	0x05000002


	//   ....[17]....
        /*0070*/ 	.word	0x05000002


	//   ....[18]....
        /*0074*/ 	.word	0x05000002


	//   ....[19]....
        /*0078*/ 	.word	0x05000002


	//----- nvinfo : EIATTR_COOP_GROUP_INSTR_OFFSETS
	.align		4
.L_1304:
        /*007c*/ 	.byte	0x04, 0x28
        /*007e*/ 	.short	(.L_1306 - .L_1305)


	//   ....[0]....
.L_1305:
        /*0080*/ 	.word	0x000162c0


	//   ....[1]....
        /*0084*/ 	.word	0x00016380


	//   ....[2]....
        /*0088*/ 	.word	0x000163a0


	//   ....[3]....
        /*008c*/ 	.word	0x000163c0


	//   ....[4]....
        /*0090*/ 	.word	0x0001a900


	//   ....[5]....
        /*0094*/ 	.word	0x0001a920


	//   ....[6]....
        /*0098*/ 	.word	0x0001a940


	//   ....[7]....
        /*009c*/ 	.word	0x0001a960


	//   ....[8]....
        /*00a0*/ 	.word	0x0001f510


	//   ....[9]....
        /*00a4*/ 	.word	0x0001f5a0


	//   ....[10]....
        /*00a8*/ 	.word	0x0001f5c0


	//   ....[11]....
        /*00ac*/ 	.word	0x0001f5e0


	//   ....[12]....
        /*00b0*/ 	.word	0x00020d90


	//   ....[13]....
        /*00b4*/ 	.word	0x00020da0


	//   ....[14]....
        /*00b8*/ 	.word	0x00020dd0


	//   ....[15]....
        /*00bc*/ 	.word	0x00020de0


	//   ....[16]....
        /*00c0*/ 	.word	0x00022c10


	//   ....[17]....
        /*00c4*/ 	.word	0x00022c80


	//   ....[18]....
        /*00c8*/ 	.word	0x00022ce0


	//   ....[19]....
        /*00cc*/ 	.word	0x00022d50


	//----- nvinfo : EIATTR_EXIT_INSTR_OFFSETS
	.align		4
.L_1306:
        /*00d0*/ 	.byte	0x04, 0x1c
        /*00d2*/ 	.short	(.L_1308 - .L_1307)


	//   ....[0]....
.L_1307:
        /*00d4*/ 	.word	0x00000090


	//----- nvinfo : EIATTR_CRS_STACK_SIZE
	.align		4
.L_1308:
        /*00d8*/ 	.byte	0x04, 0x1e
        /*00da*/ 	.short	(.L_1310 - .L_1309)
.L_1309:
        /*00dc*/ 	.word	0x00000000


	//----- nvinfo : EIATTR_CBANK_PARAM_SIZE
	.align		4
.L_1310:
        /*00e0*/ 	.byte	0x03, 0x19
        /*00e2*/ 	.short	0x01d0


	//----- nvinfo : EIATTR_PARAM_CBANK
	.align		4
        /*00e4*/ 	.byte	0x04, 0x0a
        /*00e6*/ 	.short	(.L_1312 - .L_1311)
	.align		4
.L_1311:
        /*00e8*/ 	.word	index@(.nv.constant0._ZN5flash24flash_fwd_splitkv_kernelI23Flash_fwd_kernel_traitsILi192ELi64ELi64ELi4ELb0ELb0EN7cutlass10bfloat16_tE19Flash_kernel_traitsILi192ELi64ELi64ELi4ES3_EELb0ELb1ELb1ELb0ELb0ELb0ELb0ELb1EEEvNS_16Flash_fwd_paramsE)
        /*00ec*/ 	.short	0x0210
        /*00ee*/ 	.short	0x01d0


	//----- nvinfo : EIATTR_SW_WAR
	.align		4
.L_1312:
        /*00f0*/ 	.byte	0x04, 0x36
        /*00f2*/ 	.short	(.L_1314 - .L_1313)
.L_1313:
        /*00f4*/ 	.word	0x00000008
.L_1314:


//--------------------- .nv.info._ZN5flash24flash_fwd_splitkv_kernelI23Flash_fwd_kernel_traitsILi192ELi64ELi64ELi4ELb0ELb0EN7cutlass10bfloat16_tE19Flash_kernel_traitsILi192ELi64ELi64ELi4ES3_EELb0ELb1ELb1ELb0ELb0ELb1ELb0ELb1EEEvNS_16Flash_fwd_paramsE --------------------------
	.section	.nv.info._ZN5flash24flash_fwd_splitkv_kernelI23Flash_fwd_kernel_traitsILi192ELi64ELi64ELi4ELb0ELb0EN7cutlass10bfloat16_tE19Flash_kernel_traitsILi192ELi64ELi64ELi4ES3_EELb0ELb1ELb1ELb0ELb0ELb1ELb0ELb1EEEvNS_16Flash_fwd_paramsE,"",@"SHT_CUDA_INFO"
	.sectionflags	@""
	.align	4


	//----- nvinfo : EIATTR_CUDA_API_VERSION
	.align		4
        /*0000*/ 	.byte	0x04, 0x37
        /*0002*/ 	.short	(.L_1316 - .L_1315)
.L_1315:
        /*0004*/ 	.word	0x00000082


	//----- nvinfo : EIATTR_KPARAM_INFO
	.align		4
.L_1316:
        /*0008*/ 	.byte	0x04, 0x17
        /*000a*/ 	.short	(.L_1318 - .L_1317)
.L_1317:
        /*000c*/ 	.word	0x00000000
        /*0010*/ 	.short	0x0000
        /*0012*/ 	.short	0x0000
        /*0014*/ 	.byte	0x00, 0xf0, 0x41, 0x07


	//----- nvinfo : EIATTR_SPARSE_MMA_MASK
	.align		4
.L_1318:
        /*0018*/ 	.byte	0x03, 0x50
        /*001a*/ 	.short	0x0000


	//----- nvinfo : EIATTR_MAXREG_COUNT
	.align		4
        /*001c*/ 	.byte	0x03, 0x1b
        /*001e*/ 	.short	0x00ff


	//----- nvinfo : EIATTR_NUM_BARRIERS
	.align		4
        /*0020*/ 	.byte	0x02, 0x4c
        /*0022*/ 	.byte	0x01
	.zero		1


	//----- nvinfo : EIATTR_MERCURY_ISA_VERSION
	.align		4
        /*0024*/ 	.byte	0x03, 0x5f
        /*0026*/ 	.short	0x0101


	//----- nvinfo : EIATTR_COOP_GROUP_MASK_REGIDS
	.align		4
        /*0028*/ 	.byte	0x04, 0x29
        /*002a*/ 	.short	(.L_1320 - .L_1319)


	//   ....[0]....
.L_1319:
        /*002c*/ 	.word	0xffffffff


	//   ....[1]....
        /*0030*/ 	.word	0xffffffff


	//   ....[2]....
        /*0034*/ 	.word	0xffffffff


	//   ....[3]....
        /*0038*/ 	.word	0xffffffff


	//   ....[4]....
        /*003c*/ 	.word	0xffffffff


	//   ....[5]....
        /*0040*/ 	.word	0xffffffff


	//   ....[6]....
        /*0044*/ 	.word	0xffffffff


	//   ....[7]....
        /*0048*/ 	.word	0xffffffff


	//   ....[8]....
        /*004c*/ 	.word	0xffffffff


	//   ....[9]....
        /*0050*/ 	.word	0xffffffff


	//   ....[10]....
        /*0054*/ 	.word	0xffffffff


	//   ....[11]....
        /*0058*/ 	.word	0xffffffff


	//   ....[12]....
        /*005c*/ 	.word	0xffffffff


	//   ....[13]....
        /*0060*/ 	.word	0xffffffff


	//   ....[14]....
        /*0064*/ 	.word	0xffffffff


	//   ....[15]....
        /*0068*/ 	.word	0xffffffff


	//   ....[16]....
        /*006c*/ 	.word	0x05000002


	//   ....[17]....
        /*0070*/ 	.word	0x05000002


	//   ....[18]....
        /*0074*/ 	.word	0x05000002


	//   ....[19]....
        /*0078*/ 	.word	0x05000002


	//----- nvinfo : EIATTR_COOP_GROUP_INSTR_OFFSETS
	.align		4
.L_1320:
        /*007c*/ 	.byte	0x04, 0x28
        /*007e*/ 	.short	(.L_1322 - .L_1321)


	//   ....[0]....
.L_1321:
        /*0080*/ 	.word	0x000166c0


	//   ....[1]....
        /*0084*/ 	.word	0x00016770


	//   ....[2]....
        /*0088*/ 	.word	0x00016790


	//   ....[3]....
        /*008c*/ 	.word	0x000167b0


	//   ....[4]....
        /*0090*/ 	.word	0x0001b140


	//   ....[5]....
        /*0094*/ 	.word	0x0001b150


	//   ....[6]....
        /*0098*/ 	.word	0x0001b180


	//   ....[7]....
        /*009c*/ 	.word	0x0001b190


	//   ....[8]....
        /*00a0*/ 	.word	0x000201c0


	//   ....[9]....
        /*00a4*/ 	.word	0x000201d0


	//   ....[10]....
        /*00a8*/ 	.word	0x00020200


	//   ....[11]....
        /*00ac*/ 	.word	0x00020210


	//   ....[12]....
        /*00b0*/ 	.word	0x000219d0


	//   ....[13]....
        /*00b4*/ 	.word	0x000219e0


	//   ....[14]....
        /*00b8*/ 	.word	0x00021a10


	//   ....[15]....
        /*00bc*/ 	.word	0x00021a20


	//   ....[16]....
        /*00c0*/ 	.word	0x00023850


	//   ....[17]....
        /*00c4*/ 	.word	0x000238c0


	//   ....[18]....
        /*00c8*/ 	.word	0x00023920


	//   ....[19]....
        /*00cc*/ 	.word	0x00023990


	//----- nvinfo : EIATTR_EXIT_INSTR_OFFSETS
	.align		4
.L_1322:
        /*00d0*/ 	.byte	0x04, 0x1c
        /*00d2*/ 	.short	(.L_1324 - .L_1323)


	//   ....[0]....
.L_1323:
        /*00d4*/ 	.word	0x00000090


	//----- nvinfo : EIATTR_CRS_STACK_SIZE
	.align		4
.L_1324:
        /*00d8*/ 	.byte	0x04, 0x1e
        /*00da*/ 	.short	(.L_1326 - .L_1325)
.L_1325:
        /*00dc*/ 	.word	0x00000000


	//----- nvinfo : EIATTR_CBANK_PARAM_SIZE
	.align		4
.L_1326:
        /*00e0*/ 	.byte	0x03, 0x19
        /*00e2*/ 	.short	0x01d0


	//----- nvinfo : EIATTR_PARAM_CBANK
	.align		4
        /*00e4*/ 	.byte	0x04, 0x0a
        /*00e6*/ 	.short	(.L_1328 - .L_1327)
	.align		4
.L_1327:
        /*00e8*/ 	.word	index@(.nv.constant0._ZN5flash24flash_fwd_splitkv_kernelI23Flash_fwd_kernel_traitsILi192ELi64ELi64ELi4ELb0ELb0EN7cutlass10bfloat16_tE19Flash_kernel_traitsILi192ELi64ELi64ELi4ES3_EELb0ELb1ELb1ELb0ELb0ELb1ELb0ELb1EEEvNS_16Flash_fwd_paramsE)
        /*00ec*/ 	.short	0x0210
        /*00ee*/ 	.short	0x01d0


	//----- nvinfo : EIATTR_SW_WAR
	.align		4
.L_1328:
        /*00f0*/ 	.byte	0x04, 0x36
        /*00f2*/ 	.short	(.L_1330 - .L_1329)
.L_1329:
        /*00f4*/ 	.word	0x00000008
.L_1330:


//--------------------- .nv.info._ZN5flash24flash_fwd_splitkv_kernelI23Flash_fwd_kernel_traitsILi192ELi64ELi64ELi4ELb0ELb0EN7cutlass10bfloat16_tE19Flash_kernel_traitsILi192ELi64ELi64ELi4ES3_EELb0ELb1ELb0ELb0ELb1ELb0ELb1ELb0EEEvNS_16Flash_fwd_paramsE --------------------------
	.section	.nv.info._ZN5flash24flash_fwd_splitkv_kernelI23Flash_fwd_kernel_traitsILi192ELi64ELi64ELi4ELb0ELb0EN7cutlass10bfloat16_tE19Flash_kernel_traitsILi192ELi64ELi64ELi4ES3_EELb0ELb1ELb0ELb0ELb1ELb0ELb1ELb0EEEvNS_16Flash_fwd_paramsE,"",@"SHT_CUDA_INFO"
	.sectionflags	@""
	.align	4


	//----- nvinfo : EIATTR_CUDA_API_VERSION
	.align		4
        /*0000*/ 	.byte	0x04, 0x37
        /*0002*/ 	.short	(.L_1332 - .L_1331)
.L_1331:
        /*0004*/ 	.word	0x00000082


	//----- nvinfo : EIATTR_KPARAM_INFO
	.align		4
.L_1332:
        /*0008*/ 	.byte	0x04, 0x17
        /*000a*/ 	.short	(.L_1334 - .L_1333)
.L_1333:
        /*000c*/ 	.word	0x00000000
        /*0010*/ 	.short	0x0000
        /*0012*/ 	.short	0x0000
        /*0014*/ 	.byte	0x00, 0xf0, 0x41, 0x07


	//----- nvinfo : EIATTR_SPARSE_MMA_MASK
	.align		4
.L_1334:
        /*0018*/ 	.byte	0x03, 0x50
        /*001a*/ 	.short	0x0000


	//----- nvinfo : EIATTR_MAXREG_COUNT
	.align		4
        /*001c*/ 	.byte	0x03, 0x1b
        /*001e*/ 	.short	0x00ff


	//----- nvinfo : EIATTR_NUM_BARRIERS
	.align		4
        /*0020*/ 	.byte	0x02, 0x4c
        /*0022*/ 	.byte	0x01
	.zero		1


	//----- nvinfo : EIATTR_MERCURY_ISA_VERSION
	.align		4
        /*0024*/ 	.byte	0x03, 0x5f
        /*0026*/ 	.short	0x0101


	//----- nvinfo : EIATTR_INT_WARP_WIDE_INSTR_OFFSETS
	.align		4
        /*0028*/ 	.byte	0x04, 0x31
        /*002a*/ 	.short	(.L_1336 - .L_1335)


	//   ....[0]....
.L_1335:
        /*002c*/ 	.word	0x00002640


	//----- nvinfo : EIATTR_COOP_GROUP_MASK_REGIDS
	.align		4
.L_1336:
        /*0030*/ 	.byte	0x04, 0x29
        /*0032*/ 	.short	(.L_1338 - .L_1337)


	//   ....[0]....
.L_1337:
        /*0034*/ 	.word	0xffffffff


	//   ....[1]....
        /*0038*/ 	.word	0xffffffff


	//   ....[2]....
        /*003c*/ 	.word	0xffffffff


	//   ....[3]....
        /*0040*/ 	.word	0xffffffff


	//   ....[4]....
        /*0044*/ 	.word	0xffffffff


	//   ....[5]....
        /*0048*/ 	.word	0xffffffff


	//   ....[6]....
        /*004c*/ 	.word	0xffffffff


	//   ....[7]....
        /*0050*/ 	.word	0xffffffff


	//   ....[8]....
        /*0054*/ 	.word	0xffffffff


	//   ....[9]....
        /*0058*/ 	.word	0xffffffff


	//   ....[10]....
        /*005c*/ 	.word	0xffffffff


	//   ....[11]....
        /*0060*/ 	.word	0xffffffff


	//   ....[12]....
        /*0064*/ 	.word	0xffffffff


	//   ....[13]....
        /*0068*/ 	.word	0xffffffff


	//   ....[14]....
        /*006c*/ 	.word	0xffffffff


	//   ....[15]....
        /*0070*/ 	.word	0xffffffff


	//----- nvinfo : EIATTR_COOP_GROUP_INSTR_OFFSETS
	.align		4
.L_1338:
        /*0074*/ 	.byte	0x04, 0x28
        /*0076*/ 	.short	(.L_1340 - .L_1339)


	//   ....[0]....
.L_1339:
        /*0078*/ 	.word	0x000049c0


	//   ....[1]....
        /*007c*/ 	.word	0x000049f0


	//   ....[2]....
        /*0080*/ 	.word	0x00004a90


	//   ....[3]....
        /*0084*/ 	.word	0x00004aa0


	//   ....[4]....
        /*0088*/ 	.word	0x00007a90


	//   ....[5]....
        /*008c*/ 	.word	0x00007aa0


	//   ....[6]....
        /*0090*/ 	.word	0x00007ad0


	//   ....[7]....
        /*0094*/ 	.word	0x00007ae0


	//   ....[8]....
        /*0098*/ 	.word	0x0000b100


	//   ....[9]....
        /*009c*/ 	.word	0x0000b120


	//   ....[10]....
        /*00a0*/ 	.word	0x0000b150


	//   ....[11]....
        /*00a4*/ 	.word	0x0000b160


	//   ....[12]....
        /*00a8*/ 	.word	0x0000c8a0


	//   ....[13]....
        /*00ac*/ 	.word	0x0000c8e0


	//   ....[14]....
        /*00b0*/ 	.word	0x0000c990


	//   ....[15]....
        /*00b4*/ 	.word	0x0000c9a0


	//----- nvinfo : EIATTR_EXIT_INSTR_OFFSETS
	.align		4
.L_1340:
        /*00b8*/ 	.byte	0x04, 0x1c
        /*00ba*/ 	.short	(.L_1342 - .L_1341)


	//   ....[0]....
.L_1341:
        /*00bc*/ 	.word	0x00000620


	//   ....[1]....
        /*00c0*/ 	.word	0x00000f10


	//   ....[2]....
        /*00c4*/ 	.word	0x00000f40


	//   ....[3]....
        /*00c8*/ 	.word	0x0000dd70


	//   ....[4]....
        /*00cc*/ 	.word	0x0000ddb0


	//----- nvinfo : EIATTR_CRS_STACK_SIZE
	.align		4
.L_1342:
        /*00d0*/ 	.byte	0x04, 0x1e
        /*00d2*/ 	.short	(.L_1344 - .L_1343)
.L_1343:
        /*00d4*/ 	.word	0x00000000


	//----- nvinfo : EIATTR_CBANK_PARAM_SIZE
	.align		4
.L_1344:
        /*00d8*/ 	.byte	0x03, 0x19
        /*00da*/ 	.short	0x01d0


	//----- nvinfo : EIATTR_PARAM_CBANK
	.align		4
        /*00dc*/ 	.byte	0x04, 0x0a
        /*00de*/ 	.short	(.L_1346 - .L_1345)
	.align		4
.L_1345:
        /*00e0*/ 	.word	index@(.nv.constant0._ZN5flash24flash_fwd_splitkv_kernelI23Flash_fwd_kernel_traitsILi192ELi64ELi64ELi4ELb0ELb0EN7cutlass10bfloat16_tE19Flash_kernel_traitsILi192ELi64ELi64ELi4ES3_EELb0ELb1ELb0ELb0ELb1ELb0ELb1ELb0EEEvNS_16Flash_fwd_paramsE)
        /*00e4*/ 	.short	0x0210
        /*00e6*/ 	.short	0x01d0


	//----- nvinfo : EIATTR_SW_WAR
	.align		4
.L_1346:
        /*00e8*/ 	.byte	0x04, 0x36
        /*00ea*/ 	.short	(.L_1348 - .L_1347)
.L_1347:
        /*00ec*/ 	.word	0x00000008
.L_1348:


//--------------------- .nv.info._ZN5flash24flash_fwd_splitkv_kernelI23Flash_fwd_kernel_traitsILi192ELi64ELi64ELi4ELb0ELb0EN7cutlass10bfloat16_tE19Flash_kernel_traitsILi192ELi64ELi64ELi4ES3_EELb0ELb1ELb0ELb0ELb1ELb1ELb1ELb0EEEvNS_16Flash_fwd_paramsE --------------------------
	.section	.nv.info._ZN5flash24flash_fwd_splitkv_kernelI23Flash_fwd_kernel_traitsILi192ELi64ELi64ELi4ELb0ELb0EN7cutlass10bfloat16_tE19Flash_kernel_traitsILi192ELi64ELi64ELi4ES3_EELb0ELb1ELb0ELb0ELb1ELb1ELb1ELb0EEEvNS_16Flash_fwd_paramsE,"",@"SHT_CUDA_INFO"
	.sectionflags	@""
	.align	4


	//----- nvinfo : EIATTR_CUDA_API_VERSION
	.align		4
        /*0000*/ 	.byte	0x04, 0x37
        /*0002*/ 	.short	(.L_1350 - .L_1349)
.L_1349:
        /*0004*/ 	.word	0x00000082


	//----- nvinfo : EIATTR_KPARAM_INFO
	.align		4
.L_1350:
        /*0008*/ 	.byte	0x04, 0x17
        /*000a*/ 	.short	(.L_1352 - .L_1351)
.L_1351:
        /*000c*/ 	.word	0x00000000
        /*0010*/ 	.short	0x0000
        /*0012*/ 	.short	0x0000
        /*0014*/ 	.byte	0x00, 0xf0, 0x41, 0x07


	//----- nvinfo : EIATTR_SPARSE_MMA_MASK
	.align		4
.L_1352:
        /*0018*/ 	.byte	0x03, 0x50
        /*001a*/ 	.short	0x0000


	//----- nvinfo : EIATTR_MAXREG_COUNT
	.align		4
        /*001c*/ 	.byte	0x03, 0x1b
        /*001e*/ 	.short	0x00ff


	//----- nvinfo : EIATTR_NUM_BARRIERS
	.align		4
        /*0020*/ 	.byte	0x02, 0x4c
        /*0022*/ 	.byte	0x01
	.zero		1


	//----- nvinfo : EIATTR_MERCURY_ISA_VERSION
	.align		4
        /*0024*/ 	.byte	0x03, 0x5f
        /*0026*/ 	.short	0x0101


	//----- nvinfo : EIATTR_INT_WARP_WIDE_INSTR_OFFSETS
	.align		4
        /*0028*/ 	.byte	0x04, 0x31
        /*002a*/ 	.short	(.L_1354 - .L_1353)


	//   ....[0]....
.L_1353:
        /*002c*/ 	.word	0x00002460


	//----- nvinfo : EIATTR_COOP_GROUP_MASK_REGIDS
	.align		4
.L_1354:
        /*0030*/ 	.byte	0x04, 0x29
        /*0032*/ 	.short	(.L_1356 - .L_1355)


	//   ....[0]....
.L_1355:
        /*0034*/ 	.word	0xffffffff


	//   ....[1]....
        /*0038*/ 	.word	0xffffffff


	//   ....[2]....
        /*003c*/ 	.word	0xffffffff


	//   ....[3]....
        /*0040*/ 	.word	0xffffffff


	//   ....[4]....
        /*0044*/ 	.word	0xffffffff


	//   ....[5]....
        /*0048*/ 	.word	0xffffffff


	//   ....[6]....
        /*004c*/ 	.word	0xffffffff


	//   ....[7]....
        /*0050*/ 	.word	0xffffffff


	//   ....[8]....
        /*0054*/ 	.word	0xffffffff


	//   ....[9]....
        /*0058*/ 	.word	0xffffffff


	//   ....[10]....
        /*005c*/ 	.word	0xffffffff


	//   ....[11]....
        /*0060*/ 	.word	0xffffffff


	//   ....[12]....
        /*0064*/ 	.word	0xffffffff


	//   ....[13]....
        /*0068*/ 	.word	0xffffffff


	//   ....[14]....
        /*006c*/ 	.word	0xffffffff


	//   ....[15]....
        /*0070*/ 	.word	0xffffffff


	//----- nvinfo : EIATTR_COOP_GROUP_INSTR_OFFSETS
	.align		4
.L_1356:
        /*0074*/ 	.byte	0x04, 0x28
        /*0076*/ 	.short	(.L_1358 - .L_1357)


	//   ....[0]....
.L_1357:
        /*0078*/ 	.word	0x00004dc0


	//   ....[1]....
        /*007c*/ 	.word	0x00004df0


	//   ....[2]....
        /*0080*/ 	.word	0x00004e90


	//   ....[3]....
        /*0084*/ 	.word	0x00004ea0


	//   ....[4]....
        /*0088*/ 	.word	0x00008250


	//   ....[5]....
        /*008c*/ 	.word	0x00008260


	//   ....[6]....
        /*0090*/ 	.word	0x00008290


	//   ....[7]....
        /*0094*/ 	.word	0x000082a0


	//   ....[8]....
        /*0098*/ 	.word	0x0000bcf0


	//   ....[9]....
        /*009c*/ 	.word	0x0000bd10


	//   ....[10]....
        /*00a0*/ 	.word	0x0000bd40


	//   ....[11]....
        /*00a4*/ 	.word	0x0000bd50


	//   ....[12]....
        /*00a8*/ 	.word	0x0000d490


	//   ....[13]....
        /*00ac*/ 	.word	0x0000d4d0


	//   ....[14]....
        /*00b0*/ 	.word	0x0000d580


	//   ....[15]....
        /*00b4*/ 	.word	0x0000d590


	//----- nvinfo : EIATTR_EXIT_INSTR_OFFSETS
	.align		4
.L_1358:
        /*00b8*/ 	.byte	0x04, 0x1c
        /*00ba*/ 	.short	(.L_1360 - .L_1359)


	//   ....[0]....
.L_1359:
        /*00bc*/ 	.word	0x00000620


	//   ....[1]....
        /*00c0*/ 	.word	0x00000f10


	//   ....[2]....
        /*00c4*/ 	.word	0x00000f40


	//   ....[3]....
        /*00c8*/ 	.word	0x0000e960


	//   ....[4]....
        /*00cc*/ 	.word	0x0000e9a0


	//----- nvinfo : EIATTR_CRS_STACK_SIZE
	.align		4
.L_1360:
        /*00d0*/ 	.byte	0x04, 0x1e
        /*00d2*/ 	.short	(.L_1362 - .L_1361)
.L_1361:
        /*00d4*/ 	.word	0x00000000


	//----- nvinfo : EIATTR_CBANK_PARAM_SIZE
	.align		4
.L_1362:
        /*00d8*/ 	.byte	0x03, 0x19
        /*00da*/ 	.short	0x01d0


	//----- nvinfo : EIATTR_PARAM_CBANK
	.align		4
        /*00dc*/ 	.byte	0x04, 0x0a
        /*00de*/ 	.short	(.L_1364 - .L_1363)
	.align		4
.L_1363:
        /*00e0*/ 	.word	index@(.nv.constant0._ZN5flash24flash_fwd_splitkv_kernelI23Flash_fwd_kernel_traitsILi192ELi64ELi64ELi4ELb0ELb0EN7cutlass10bfloat16_tE19Flash_kernel_traitsILi192ELi64ELi64ELi4ES3_EELb0ELb1ELb0ELb0ELb1ELb1ELb1ELb0EEEvNS_16Flash_fwd_paramsE)
        /*00e4*/ 	.short	0x0210
        /*00e6*/ 	.short	0x01d0


	//----- nvinfo : EIATTR_SW_WAR
	.align		4
.L_1364:
        /*00e8*/ 	.byte	0x04, 0x36
        /*00ea*/ 	.short	(.L_1366 - .L_1365)
.L_1365:
        /*00ec*/ 	.word	0x00000008
.L_1366:


//--------------------- .nv.info._ZN5flash24flash_fwd_splitkv_kernelI23Flash_fwd_kernel_traitsILi192ELi64ELi64ELi4ELb0ELb0EN7cutlass10bfloat16_tE19Flash_kernel_traitsILi192ELi64ELi64ELi4ES3_EELb0ELb1ELb1ELb0ELb0ELb0ELb1ELb0EEEvNS_16Flash_fwd_paramsE --------------------------
	.section	.nv.info._ZN5flash24flash_fwd_splitkv_kernelI23Flash_fwd_kernel_traitsILi192ELi64ELi64ELi4ELb0ELb0EN7cutlass10bfloat16_tE19Flash_kernel_traitsILi192ELi64ELi64ELi4ES3_EELb0ELb1ELb1ELb0ELb0ELb0ELb1ELb0EEEvNS_16Flash_fwd_paramsE,"",@"SHT_CUDA_INFO"
	.sectionflags	@""
	.align	4


	//----- nvinfo : EIATTR_CUDA_API_VERSION
	.align		4
        /*0000*/ 	.byte	0x04, 0x37
        /*0002*/ 	.short	(.L_1368 - .L_1367)
.L_1367:
        /*0004*/ 	.word	0x00000082


	//----- nvinfo : EIATTR_KPARAM_INFO
	.align		4
.L_1368:
        /*0008*/ 	.byte	0x04, 0x17
        /*000a*/ 	.short	(.L_1370 - .L_1369)
.L_1369:
        /*000c*/ 	.word	0x00000000
        /*0010*/ 	.short	0x0000
        /*0012*/ 	.short	0x0000
        /*0014*/ 	.byte	0x00, 0xf0, 0x41, 0x07


	//----- nvinfo : EIATTR_SPARSE_MMA_MASK
	.align		4
.L_1370:
        /*0018*/ 	.byte	0x03, 0x50
        /*001a*/ 	.short	0x0000


	//----- nvinfo : EIATTR_MAXREG_COUNT
	.align		4
        /*001c*/ 	.byte	0x03, 0x1b
        /*001e*/ 	.short	0x00ff


	//----- nvinfo : EIATTR_NUM_BARRIERS
	.align		4
        /*0020*/ 	.byte	0x02, 0x4c
        /*0022*/ 	.byte	0x01
	.zero		1


	//----- nvinfo : EIATTR_MERCURY_ISA_VERSION
	.align		4
        /*0024*/ 	.byte	0x03, 0x5f
        /*0026*/ 	.short	0x0101


	//----- nvinfo : EIATTR_INT_WARP_WIDE_INSTR_OFFSETS
	.align		4
        /*0028*/ 	.byte	0x04, 0x31
        /*002a*/ 	.short	(.L_1372 - .L_1371)


	//   ....[0]....
.L_1371:
        /*002c*/ 	.word	0x00004300


	//   ....[1]....
        /*0030*/ 	.word	0x00004310


	//----- nvinfo : EIATTR_COOP_GROUP_MASK_REGIDS
	.align		4
.L_1372:
        /*0034*/ 	.byte	0x04, 0x29
        /*0036*/ 	.short	(.L_1374 - .L_1373)


	//   ....[0]....
.L_1373:
        /*0038*/ 	.word	0xffffffff


	//   ....[1]....
        /*003c*/ 	.word	0xffffffff


	//   ....[2]....
        /*0040*/ 	.word	0xffffffff


	//   ....[3]....
        /*0044*/ 	.word	0xffffffff


	//   ....[4]....
        /*0048*/ 	.word	0xffffffff


	//   ....[5]....
        /*004c*/ 	.word	0xffffffff


	//   ....[6]....
        /*0050*/ 	.word	0xffffffff


	//   ....[7]....
        /*0054*/ 	.word	0xffffffff


	//   ....[8]....
        /*0058*/ 	.word	0xffffffff


	//   ....[9]....
        /*005c*/ 	.word	0xffffffff


	//   ....[10]....
        /*0060*/ 	.word	0xffffffff


	//   ....[11]....
        /*0064*/ 	.word	0xffffffff


	//   ....[12]....
        /*0068*/ 	.word	0xffffffff


	//   ....[13]....
        /*006c*/ 	.word	0xffffffff


	//   ....[14]....
        /*0070*/ 	.word	0xffffffff


	//   ....[15]....
        /*0074*/ 	.word	0xffffffff


	//----- nvinfo : EIATTR_COOP_GROUP_INSTR_OFFSETS
	.align		4
.L_1374:
        /*0078*/ 	.byte	0x04, 0x28
        /*007a*/ 	.short	(.L_1376 - .L_1375)


	//   ....[0]....
.L_1375:
        /*007c*/ 	.word	0x00007090


	//   ....[1]....
        /*0080*/ 	.word	0x00007170


	//   ....[2]....
        /*0084*/ 	.word	0x00007180


	//   ....[3]....
        /*0088*/ 	.word	0x000071c0


	//   ....[4]....
        /*008c*/ 	.word	0x0000b630


	//   ....[5]....
        /*0090*/ 	.word	0x0000b640


	//   ....[6]....
        /*0094*/ 	.word	0x0000b670


	//   ....[7]....
        /*0098*/ 	.word	0x0000b680


	//   ....[8]....
        /*009c*/ 	.word	0x0000ff90


	//   ....[9]....
        /*00a0*/ 	.word	0x0000ffe0


	//   ....[10]....
        /*00a4*/ 	.word	0x00010000


	//   ....[11]....
        /*00a8*/ 	.word	0x00010020


	//   ....[12]....
        /*00ac*/ 	.word	0x00011760


	//   ....[13]....
        /*00b0*/ 	.word	0x000117a0


	//   ....[14]....
        /*00b4*/ 	.word	0x00011830


	//   ....[15]....
        /*00b8*/ 	.word	0x00011840


	//----- nvinfo : EIATTR_EXIT_INSTR_OFFSETS
	.align		4
.L_1376:
        /*00bc*/ 	.byte	0x04, 0x1c
        /*00be*/ 	.short	(.L_1378 - .L_1377)


	//   ....[0]....
.L_1377:
        /*00c0*/ 	.word	0x00000590


	//   ....[1]....
        /*00c4*/ 	.word	0x000012d0


	//   ....[2]....
        /*00c8*/ 	.word	0x00001300


	//   ....[3]....
        /*00cc*/ 	.word	0x00012fd0


	//   ....[4]....
        /*00d0*/ 	.word	0x00013050


	//   ....[5]....
        /*00d4*/ 	.word	0x00013070


	//----- nvinfo : EIATTR_CRS_STACK_SIZE
	.align		4
.L_1378:
        /*00d8*/ 	.byte	0x04, 0x1e
        /*00da*/ 	.short	(.L_1380 - .L_1379)
.L_1379:
        /*00dc*/ 	.word	0x00000000


	//----- nvinfo : EIATTR_CBANK_PARAM_SIZE
	.align		4
.L_1380:
        /*00e0*/ 	.byte	0x03, 0x19
        /*00e2*/ 	.short	0x01d0


	//----- nvinfo : EIATTR_PARAM_CBANK
	.align		4
        /*00e4*/ 	.byte	0x04, 0x0a
        /*00e6*/ 	.short	(.L_1382 - .L_1381)
	.align		4
.L_1381:
        /*00e8*/ 	.word	index@(.nv.constant0._ZN5flash24flash_fwd_splitkv_kernelI23Flash_fwd_kernel_traitsILi192ELi64ELi64ELi4ELb0ELb0EN7cutlass10bfloat16_tE19Flash_kernel_traitsILi192ELi64ELi64ELi4ES3_EELb0ELb1ELb1ELb0ELb0ELb0ELb1ELb0EEEvNS_16Flash_fwd_paramsE)
        /*00ec*/ 	.short	0x0210
        /*00ee*/ 	.short	0x01d0


	//----- nvinfo : EIATTR_SW_WAR
	.align		4
.L_1382:
        /*00f0*/ 	.byte	0x04, 0x36
        /*00f2*/ 	.short	(.L_1384 - .L_1383)
.L_1383:
        /*00f4*/ 	.word	0x00000008
.L_1384:


//--------------------- .nv.info._ZN5flash24flash_fwd_splitkv_kernelI23Flash_fwd_kernel_traitsILi192ELi64ELi64ELi4ELb0ELb0EN7cutlass10bfloat16_tE19Flash_kernel_traitsILi192ELi64ELi64ELi4ES3_EELb0ELb1ELb1ELb0ELb0ELb1ELb1ELb0EEEvNS_16Flash_fwd_paramsE --------------------------
	.section	.nv.info._ZN5flash24flash_fwd_splitkv_kernelI23Flash_fwd_kernel_traitsILi192ELi64ELi64ELi4ELb0ELb0EN7cutlass10bfloat16_tE19Flash_kernel_traitsILi192ELi64ELi64ELi4ES3_EELb0ELb1ELb1ELb0ELb0ELb1ELb1ELb0EEEvNS_16Flash_fwd_paramsE,"",@"SHT_CUDA_INFO"
	.sectionflags	@""
	.align	4


	//----- nvinfo : EIATTR_CUDA_API_VERSION
	.align		4
        /*0000*/ 	.byte	0x04, 0x37
        /*0002*/ 	.short	(.L_1386 - .L_1385)
.L_1385:
        /*0004*/ 	.word	0x00000082


	//----- nvinfo : EIATTR_KPARAM_INFO
	.align		4
.L_1386:
        /*0008*/ 	.byte	0x04, 0x17
        /*000a*/ 	.short	(.L_1388 - .L_1387)
.L_1387:
        /*000c*/ 	.word	0x00000000
        /*0010*/ 	.short	0x0000
        /*0012*/ 	.short	0x0000
        /*0014*/ 	.byte	0x00, 0xf0, 0x41, 0x07


	//----- nvinfo : EIATTR_SPARSE_MMA_MASK
	.align		4
.L_1388:
        /*0018*/ 	.byte	0x03, 0x50
        /*001a*/ 	.short	0x0000


	//----- nvinfo : EIATTR_MAXREG_COUNT
	.align		4
        /*001c*/ 	.byte	0x03, 0x1b
        /*001e*/ 	.short	0x00ff


	//----- nvinfo : EIATTR_NUM_BARRIERS
	.align		4
        /*0020*/ 	.byte	0x02, 0x4c
        /*0022*/ 	.byte	0x01
	.zero		1


	//----- nvinfo : EIATTR_MERCURY_ISA_VERSION
	.align		4
        /*0024*/ 	.byte	0x03, 0x5f
        /*0026*/ 	.short	0x0101


	//----- nvinfo : EIATTR_INT_WARP_WIDE_INSTR_OFFSETS
	.align		4
        /*0028*/ 	.byte	0x04, 0x31
        /*002a*/ 	.short	(.L_1390 - .L_1389)


	//   ....[0]....
.L_1389:
        /*002c*/ 	.word	0x00004300


	//   ....[1]....
        /*0030*/ 	.word	0x00004310


	//----- nvinfo : EIATTR_COOP_GROUP_MASK_REGIDS
	.align		4
.L_1390:
        /*0034*/ 	.byte	0x04, 0x29
        /*0036*/ 	.short	(.L_1392 - .L_1391)


	//   ....[0]....
.L_1391:
        /*0038*/ 	.word	0xffffffff


	//   ....[1]....
        /*003c*/ 	.word	0xffffffff


	//   ....[2]....
        /*0040*/ 	.word	0xffffffff


	//   ....[3]....
        /*0044*/ 	.word	0xffffffff


	//   ....[4]....
        /*0048*/ 	.word	0xffffffff


	//   ....[5]....
        /*004c*/ 	.word	0xffffffff


	//   ....[6]....
        /*0050*/ 	.word	0xffffffff


	//   ....[7]....
        /*0054*/ 	.word	0xffffffff


	//   ....[8]....
        /*0058*/ 	.word	0xffffffff


	//   ....[9]....
        /*005c*/ 	.word	0xffffffff


	//   ....[10]....
        /*0060*/ 	.word	0xffffffff


	//   ....[11]....
        /*0064*/ 	.word	0xffffffff


	//   ....[12]....
        /*0068*/ 	.word	0xffffffff


	//   ....[13]....
        /*006c*/ 	.word	0xffffffff


	//   ....[14]....
        /*0070*/ 	.word	0xffffffff


	//   ....[15]....
        /*0074*/ 	.word	0xffffffff


	//----- nvinfo : EIATTR_COOP_GROUP_INSTR_OFFSETS
	.align		4
.L_1392:
        /*0078*/ 	.byte	0x04, 0x28
        /*007a*/ 	.short	(.L_1394 - .L_1393)


	//   ....[0]....
.L_1393:
        /*007c*/ 	.word	0x00007490


	//   ....[1]....
        /*0080*/ 	.word	0x00007580


	//   ....[2]....
        /*0084*/ 	.word	0x00007590


	//   ....[3]....
        /*0088*/ 	.word	0x000075c0


	//   ....[4]....
        /*008c*/ 	.word	0x0000be30


	//   ....[5]....
        /*0090*/ 	.word	0x0000be40


	//   ....[6]....
        /*0094*/ 	.word	0x0000be70


	//   ....[7]....
        /*0098*/ 	.word	0x0000be80


	//   ....[8]....
        /*009c*/ 	.word	0x00010bc0


	//   ....[9]....
        /*00a0*/ 	.word	0x00010be0


	//   ....[10]....
        /*00a4*/ 	.word	0x00010c10


	//   ....[11]....
        /*00a8*/ 	.word	0x00010c20


	//   ....[12]....
        /*00ac*/ 	.word	0x00012360


	//   ....[13]....
        /*00b0*/ 	.word	0x000123a0


	//   ....[14]....
        /*00b4*/ 	.word	0x00012430


	//   ....[15]....
        /*00b8*/ 	.word	0x00012440


	//----- nvinfo : EIATTR_EXIT_INSTR_OFFSETS
	.align		4
.L_1394:
        /*00bc*/ 	.byte	0x04, 0x1c
        /*00be*/ 	.short	(.L_1396 - .L_1395)


	//   ....[0]....
.L_1395:
        /*00c0*/ 	.word	0x00000590


	//   ....[1]....
        /*00c4*/ 	.word	0x000012d0


	//   ....[2]....
        /*00c8*/ 	.word	0x00001300


	//   ....[3]....
        /*00cc*/ 	.word	0x00013bd0


	//   ....[4]....
        /*00d0*/ 	.word	0x00013c50


	//   ....[5]....
        /*00d4*/ 	.word	0x00013c70


	//----- nvinfo : EIATTR_CRS_STACK_SIZE
	.align		4
.L_1396:
        /*00d8*/ 	.byte	0x04, 0x1e
        /*00da*/ 	.short	(.L_1398 - .L_1397)
.L_1397:
        /*00dc*/ 	.word	0x00000000


	//----- nvinfo : EIATTR_CBANK_PARAM_SIZE
	.align		4
.L_1398:
        /*00e0*/ 	.byte	0x03, 0x19
        /*00e2*/ 	.short	0x01d0


	//----- nvinfo : EIATTR_PARAM_CBANK
	.align		4
        /*00e4*/ 	.byte	0x04, 0x0a
        /*00e6*/ 	.short	(.L_1400 - .L_1399)
	.align		4
.L_1399:
        /*00e8*/ 	.word	index@(.nv.constant0._ZN5flash24flash_fwd_splitkv_kernelI23Flash_fwd_kernel_traitsILi192ELi64ELi64ELi4ELb0ELb0EN7cutlass10bfloat16_tE19Flash_kernel_traitsILi192ELi64ELi64ELi4ES3_EELb0ELb1ELb1ELb0ELb0ELb1ELb1ELb0EEEvNS_16Flash_fwd_paramsE)
        /*00ec*/ 	.short	0x0210
        /*00ee*/ 	.short	0x01d0


	//----- nvinfo : EIATTR_SW_WAR
	.align		4
.L_1400:
        /*00f0*/ 	.byte	0x04, 0x36
        /*00f2*/ 	.short	(.L_1402 - .L_1401)
.L_1401:
        /*00f4*/ 	.word	0x00000008
.L_1402:


//--------------------- .nv.info._ZN5flash24flash_fwd_splitkv_kernelI23Flash_fwd_kernel_traitsILi192ELi64ELi64ELi4ELb0ELb0EN7cutlass10bfloat16_tE19Flash_kernel_traitsILi192ELi64ELi64ELi4ES3_EELb0ELb1ELb0ELb0ELb1ELb0ELb1ELb1EEEvNS_16Flash_fwd_paramsE --------------------------
	.section	.nv.info._ZN5flash24flash_fwd_splitkv_kernelI23Flash_fwd_kernel_traitsILi192ELi64ELi64ELi4ELb0ELb0EN7cutlass10bfloat16_tE19Flash_kernel_traitsILi192ELi64ELi64ELi4ES3_EELb0ELb1ELb0ELb0ELb1ELb0ELb1ELb1EEEvNS_16Flash_fwd_paramsE,"",@"SHT_CUDA_INFO"
	.sectionflags	@""
	.align	4


	//----- nvinfo : EIATTR_CUDA_API_VERSION
	.align		4
        /*0000*/ 	.byte	0x04, 0x37
        /*0002*/ 	.short	(.L_1404 - .L_1403)
.L_1403:
        /*0004*/ 	.word	0x00000082


	//----- nvinfo : EIATTR_KPARAM_INFO
	.align		4
.L_1404:
        /*0008*/ 	.byte	0x04, 0x17
        /*000a*/ 	.short	(.L_1406 - .L_1405)
.L_1405:
        /*000c*/ 	.word	0x00000000
        /*0010*/ 	.short	0x0000
        /*0012*/ 	.short	0x0000
        /*0014*/ 	.byte	0x00, 0xf0, 0x41, 0x07


	//----- nvinfo : EIATTR_SPARSE_MMA_MASK
	.align		4
.L_1406:
        /*0018*/ 	.byte	0x03, 0x50
        /*001a*/ 	.short	0x0000


	//----- nvinfo : EIATTR_MAXREG_COUNT
	.align		4
        /*001c*/ 	.byte	0x03, 0x1b
        /*001e*/ 	.short	0x00ff


	//----- nvinfo : EIATTR_NUM_BARRIERS
	.align		4
        /*0020*/ 	.byte	0x02, 0x4c
        /*0022*/ 	.byte	0x01
	.zero		1


	//----- nvinfo : EIATTR_MERCURY_ISA_VERSION
	.align		4
        /*0024*/ 	.byte	0x03, 0x5f
        /*0026*/ 	.short	0x0101


	//----- nvinfo : EIATTR_COOP_GROUP_MASK_REGIDS
	.align		4
        /*0028*/ 	.byte	0x04, 0x29
        /*002a*/ 	.short	(.L_1408 - .L_1407)


	//   ....[0]....
.L_1407:
        /*002c*/ 	.word	0xffffffff


	//   ....[1]....
        /*0030*/ 	.word	0xffffffff


	//   ....[2]....
        /*0034*/ 	.word	0xffffffff


	//   ....[3]....
        /*0038*/ 	.word	0xffffffff


	//   ....[4]....
        /*003c*/ 	.word	0xffffffff


	//   ....[5]....
        /*0040*/ 	.word	0xffffffff


	//   ....[6]....
        /*0044*/ 	.word	0xffffffff


	//   ....[7]....
        /*0048*/ 	.word	0xffffffff


	//   ....[8]....
        /*004c*/ 	.word	0xffffffff


	//   ....[9]....
        /*0050*/ 	.word	0xffffffff


	//   ....[10]....
        /*0054*/ 	.word	0xffffffff


	//   ....[11]....
        /*0058*/ 	.word	0xffffffff


	//   ....[12]....
        /*005c*/ 	.word	0xffffffff


	//   ....[13]....
        /*0060*/ 	.word	0xffffffff


	//   ....[14]....
        /*0064*/ 	.word	0xffffffff


	//   ....[15]....
        /*0068*/ 	.word	0xffffffff


	//   ....[16]....
        /*006c*/ 	.word	0x0500000c


	//   ....[17]....
        /*0070*/ 	.word	0x0500000c


	//   ....[18]....
        /*0074*/ 	.word	0x0500000c


	//   ....[19]....
        /*0078*/ 	.word	0x0500000c


	//----- nvinfo : EIATTR_COOP_GROUP_INSTR_OFFSETS
	.align		4
.L_1408:
        /*007c*/ 	.byte	0x04, 0x28
        /*007e*/ 	.short	(.L_1410 - .L_1409)


	//   ....[0]....
.L_1409:
        /*0080*/ 	.word	0x00013540


	//   ....[1]....
        /*0084*/ 	.word	0x00013560


	//   ....[2]....
        /*0088*/ 	.word	0x00013600


	//   ....[3]....
        /*008c*/ 	.word	0x00013610


	//   ....[4]....
        /*0090*/ 	.word	0x00016950


	//   ....[5]....
        /*0094*/ 	.word	0x00016960


	//   ....[6]....
        /*0098*/ 	.word	0x00016990


	//   ....[7]....
        /*009c*/ 	.word	0x000169a0


	//   ....[8]....
        /*00a0*/ 	.word	0x0001a490


	//   ....[9]....
        /*00a4*/ 	.word	0x0001a500


	//   ....[10]....
        /*00a8*/ 	.word	0x0001a520


	//   ....[11]....
        /*00ac*/ 	.word	0x0001a540


	//   ....[12]....
        /*00b0*/ 	.word	0x0001bdb0


	//   ....[13]....
        /*00b4*/ 	.word	0x0001bdc0


	//   ....[14]....
        /*00b8*/ 	.word	0x0001bdf0


	//   ....[15]....
        /*00bc*/ 	.word	0x0001be00


	//   ....[16]....
        /*00c0*/ 	.word	0x0001d5c0


	//   ....[17]....
        /*00c4*/ 	.word	0x0001d630


	//   ....[18]....
        /*00c8*/ 	.word	0x0001d690


	//   ....[19]....
        /*00cc*/ 	.word	0x0001d700


	//----- nvinfo : EIATTR_EXIT_INSTR_OFFSETS
	.align		4
.L_1410:
        /*00d0*/ 	.byte	0x04, 0x1c
        /*00d2*/ 	.short	(.L_1412 - .L_1411)


	//   ....[0]....
.L_1411:
        /*00d4*/ 	.word	0x000001f0


	//----- nvinfo : EIATTR_CRS_STACK_SIZE
	.align		4
.L_1412:
        /*00d8*/ 	.byte	0x04, 0x1e
        /*00da*/ 	.short	(.L_1414 - .L_1413)
.L_1413:
        /*00dc*/ 	.word	0x00000000


	//----- nvinfo : EIATTR_CBANK_PARAM_SIZE
	.align		4
.L_1414:
        /*00e0*/ 	.byte	0x03, 0x19
        /*00e2*/ 	.short	0x01d0


	//----- nvinfo : EIATTR_PARAM_CBANK
	.align		4
        /*00e4*/ 	.byte	0x04, 0x0a
        /*00e6*/ 	.short	(.L_1416 - .L_1415)
	.align		4
.L_1415:
        /*00e8*/ 	.word	index@(.nv.constant0._ZN5flash24flash_fwd_splitkv_kernelI23Flash_fwd_kernel_traitsILi192ELi64ELi64ELi4ELb0ELb0EN7cutlass10bfloat16_tE19Flash_kernel_traitsILi192ELi64ELi64ELi4ES3_EELb0ELb1ELb0ELb0ELb1ELb0ELb1ELb1EEEvNS_16Flash_fwd_paramsE)
        /*00ec*/ 	.short	0x0210
        /*00ee*/ 	.short	0x01d0


	//----- nvinfo : EIATTR_SW_WAR
	.align		4
.L_1416:
        /*00f0*/ 	.byte	0x04, 0x36
        /*00f2*/ 	.short	(.L_1418 - .L_1417)
.L_1417:
        /*00f4*/ 	.word	0x00000008
.L_1418:


//--------------------- .nv.info._ZN5flash24flash_fwd_splitkv_kernelI23Flash_fwd_kernel_traitsILi192ELi64ELi64ELi4ELb0ELb0EN7cutlass10bfloat16_tE19Flash_kernel_traitsILi192ELi64ELi64ELi4ES3_EELb0ELb1ELb0ELb0ELb1ELb1ELb1ELb1EEEvNS_16Flash_fwd_paramsE --------------------------
	.section	.nv.info._ZN5flash24flash_fwd_splitkv_kernelI23Flash_fwd_kernel_traitsILi192ELi64ELi64ELi4ELb0ELb0EN7cutlass10bfloat16_tE19Flash_kernel_traitsILi192ELi64ELi64ELi4ES3_EELb0ELb1ELb0ELb0ELb1ELb1ELb1ELb1EEEvNS_16Flash_fwd_paramsE,"",@"SHT_CUDA_INFO"
	.sectionflags	@""
	.align	4


	//----- nvinfo : EIATTR_CUDA_API_VERSION
	.align		4
        /*0000*/ 	.byte	0x04, 0x37
        /*0002*/ 	.short	(.L_1420 - .L_1419)
.L_1419:
        /*0004*/ 	.word	0x00000082


	//----- nvinfo : EIATTR_KPARAM_INFO
	.align		4
.L_1420:
        /*0008*/ 	.byte	0x04, 0x17
        /*000a*/ 	.short	(.L_1422 - .L_1421)
.L_1421:
        /*000c*/ 	.word	0x00000000
        /*0010*/ 	.short	0x0000
        /*0012*/ 	.short	0x0000
        /*0014*/ 	.byte	0x00, 0xf0, 0x41, 0x07


	//----- nvinfo : EIATTR_SPARSE_MMA_MASK
	.align		4
.L_1422:
        /*0018*/ 	.byte	0x03, 0x50
        /*001a*/ 	.short	0x0000


	//----- nvinfo : EIATTR_MAXREG_COUNT
	.align		4
        /*001c*/ 	.byte	0x03, 0x1b
        /*001e*/ 	.short	0x00ff


	//----- nvinfo : EIATTR_NUM_BARRIERS
	.align		4
        /*0020*/ 	.byte	0x02, 0x4c
        /*0022*/ 	.byte	0x01
	.zero		1


	//----- nvinfo : EIATTR_MERCURY_ISA_VERSION
	.align		4
        /*0024*/ 	.byte	0x03, 0x5f
        /*0026*/ 	.short	0x0101


	//----- nvinfo : EIATTR_COOP_GROUP_MASK_REGIDS
	.align		4
        /*0028*/ 	.byte	0x04, 0x29
        /*002a*/ 	.short	(.L_1424 - .L_1423)


	//   ....[0]....
.L_1423:
        /*002c*/ 	.word	0xffffffff


	//   ....[1]....
        /*0030*/ 	.word	0xffffffff


	//   ....[2]....
        /*0034*/ 	.word	0xffffffff


	//   ....[3]....
        /*0038*/ 	.word	0xffffffff


	//   ....[4]....
        /*003c*/ 	.word	0xffffffff


	//   ....[5]....
        /*0040*/ 	.word	0xffffffff


	//   ....[6]....
        /*0044*/ 	.word	0xffffffff


	//   ....[7]....
        /*0048*/ 	.word	0xffffffff


	//   ....[8]....
        /*004c*/ 	.word	0xffffffff


	//   ....[9]....
        /*0050*/ 	.word	0xffffffff


	//   ....[10]....
        /*0054*/ 	.word	0xffffffff


	//   ....[11]....
        /*0058*/ 	.word	0xffffffff


	//   ....[12]....
        /*005c*/ 	.word	0xffffffff


	//   ....[13]....
        /*0060*/ 	.word	0xffffffff


	//   ....[14]....
        /*0064*/ 	.word	0xffffffff


	//   ....[15]....
        /*0068*/ 	.word	0xffffffff


	//   ....[16]....
        /*006c*/ 	.word	0x0500000c


	//   ....[17]....
        /*0070*/ 	.word	0x0500000c


	//   ....[18]....
        /*0074*/ 	.word	0x0500000c


	//   ....[19]....
        /*0078*/ 	.word	0x0500000c


	//----- nvinfo : EIATTR_COOP_GROUP_INSTR_OFFSETS
	.align		4
.L_1424:
        /*007c*/ 	.byte	0x04, 0x28
        /*007e*/ 	.short	(.L_1426 - .L_1425)


	//   ....[0]....
.L_1425:
        /*0080*/ 	.word	0x00013960


	//   ....[1]....
        /*0084*/ 	.word	0x00013980


	//   ....[2]....
        /*0088*/ 	.word	0x00013a20


	//   ....[3]....
        /*008c*/ 	.word	0x00013a30


	//   ....[4]....
        /*0090*/ 	.word	0x00017180


	//   ....[5]....
        /*0094*/ 	.word	0x00017190


	//   ....[6]....
        /*0098*/ 	.word	0x000171c0


	//   ....[7]....
        /*009c*/ 	.word	0x000171d0


	//   ....[8]....
        /*00a0*/ 	.word	0x0001b0d0


	//   ....[9]....
        /*00a4*/ 	.word	0x0001b120


	//   ....[10]....
        /*00a8*/ 	.word	0x0001b140


	//   ....[11]....
        /*00ac*/ 	.word	0x0001b160


	//   ....[12]....
        /*00b0*/ 	.word	0x0001c9e0


	//   ....[13]....
        /*00b4*/ 	.word	0x0001c9f0


	//   ....[14]....
        /*00b8*/ 	.word	0x0001ca20


	//   ....[15]....
        /*00bc*/ 	.word	0x0001ca30


	//   ....[16]....
        /*00c0*/ 	.word	0x0001e1f0


	//   ....[17]....
        /*00c4*/ 	.word	0x0001e260


	//   ....[18]....
        /*00c8*/ 	.word	0x0001e2c0


	//   ....[19]....
        /*00cc*/ 	.word	0x0001e330


	//----- nvinfo : EIATTR_EXIT_INSTR_OFFSETS
	.align		4
.L_1426:
        /*00d0*/ 	.byte	0x04, 0x1c
        /*00d2*/ 	.short	(.L_1428 - .L_1427)


	//   ....[0]....
.L_1427:
        /*00d4*/ 	.word	0x000001f0


	//----- nvinfo : EIATTR_CRS_STACK_SIZE
	.align		4
.L_1428:
        /*00d8*/ 	.byte	0x04, 0x1e
        /*00da*/ 	.short	(.L_1430 - .L_1429)
.L_1429:
        /*00dc*/ 	.word	0x00000000


	//----- nvinfo : EIATTR_CBANK_PARAM_SIZE
	.align		4
.L_1430:
        /*00e0*/ 	.byte	0x03, 0x19
        /*00e2*/ 	.short	0x01d0


	//----- nvinfo : EIATTR_PARAM_CBANK
	.align		4
        /*00e4*/ 	.byte	0x04, 0x0a
        /*00e6*/ 	.short	(.L_1432 - .L_1431)
	.align		4
.L_1431:
        /*00e8*/ 	.word	index@(.nv.constant0._ZN5flash24flash_fwd_splitkv_kernelI23Flash_fwd_kernel_traitsILi192ELi64ELi64ELi4ELb0ELb0EN7cutlass10bfloat16_tE19Flash_kernel_traitsILi192ELi64ELi64ELi4ES3_EELb0ELb1ELb0ELb0ELb1ELb1ELb1ELb1EEEvNS_16Flash_fwd_paramsE)
        /*00ec*/ 	.short	0x0210
        /*00ee*/ 	.short	0x01d0


	//----- nvinfo : EIATTR_SW_WAR
	.align		4
.L_1432:
        /*00f0*/ 	.byte	0x04, 0x36
        /*00f2*/ 	.short	(.L_1434 - .L_1433)
.L_1433:
        /*00f4*/ 	.word	0x00000008
.L_1434:


//--------------------- .nv.info._ZN5flash24flash_fwd_splitkv_kernelI23Flash_fwd_kernel_traitsILi192ELi64ELi64ELi4ELb0ELb0EN7cutlass10bfloat16_tE19Flash_kernel_traitsILi192ELi64ELi64ELi4ES3_EELb0ELb1ELb1ELb0ELb0ELb0ELb1ELb1EEEvNS_16Flash_fwd_paramsE --------------------------
	.section	.nv.info._ZN5flash24flash_fwd_splitkv_kernelI23Flash_fwd_kernel_traitsILi192ELi64ELi64ELi4ELb0ELb0EN7cutlass10bfloat16_tE19Flash_kernel_traitsILi192ELi64ELi64ELi4ES3_EELb0ELb1ELb1ELb0ELb0ELb0ELb1ELb1EEEvNS_16Flash_fwd_paramsE,"",@"SHT_CUDA_INFO"
	.sectionflags	@""
	.align	4


	//----- nvinfo : EIATTR_CUDA_API_VERSION
	.align		4
        /*0000*/ 	.byte	0x04, 0x37
        /*0002*/ 	.short	(.L_1436 - .L_1435)
.L_1435:
        /*0004*/ 	.word	0x00000082


	//----- nvinfo : EIATTR_KPARAM_INFO
	.align		4
.L_1436:
        /*0008*/ 	.byte	0x04, 0x17
        /*000a*/ 	.short	(.L_1438 - .L_1437)
.L_1437:
        /*000c*/ 	.word	0x00000000
        /*0010*/ 	.short	0x0000
        /*0012*/ 	.short	0x0000
        /*0014*/ 	.byte	0x00, 0xf0, 0x41, 0x07


	//----- nvinfo : EIATTR_SPARSE_MMA_MASK
	.align		4
.L_1438:
        /*0018*/ 	.byte	0x03, 0x50
        /*001a*/ 	.short	0x0000


	//----- nvinfo : EIATTR_MAXREG_COUNT
	.align		4
        /*001c*/ 	.byte	0x03, 0x1b
        /*001e*/ 	.short	0x00ff


	//----- nvinfo : EIATTR_NUM_BARRIERS
	.align		4
        /*0020*/ 	.byte	0x02, 0x4c
        /*0022*/ 	.byte	0x01
	.zero		1


	//----- nvinfo : EIATTR_MERCURY_ISA_VERSION
	.align		4
        /*0024*/ 	.byte	0x03, 0x5f
        /*0026*/ 	.short	0x0101


	//----- nvinfo : EIATTR_COOP_GROUP_MASK_REGIDS
	.align		4
        /*0028*/ 	.byte	0x04, 0x29
        /*002a*/ 	.short	(.L_1440 - .L_1439)


	//   ....[0]....
.L_1439:
        /*002c*/ 	.word	0xffffffff


	//   ....[1]....
        /*0030*/ 	.word	0xffffffff


	//   ....[2]....
        /*0034*/ 	.word	0xffffffff


	//   ....[3]....
        /*0038*/ 	.word	0xffffffff


	//   ....[4]....
        /*003c*/ 	.word	0xffffffff


	//   ....[5]....
        /*0040*/ 	.word	0xffffffff


	//   ....[6]....
        /*0044*/ 	.word	0xffffffff


	//   ....[7]....
        /*0048*/ 	.word	0xffffffff


	//   ....[8]....
        /*004c*/ 	.word	0xffffffff


	//   ....[9]....
        /*0050*/ 	.word	0xffffffff


	//   ....[10]....
        /*0054*/ 	.word	0xffffffff


	//   ....[11]....
        /*0058*/ 	.word	0xffffffff


	//   ....[12]....
        /*005c*/ 	.word	0xffffffff


	//   ....[13]....
        /*0060*/ 	.word	0xffffffff


	//   ....[14]....
        /*0064*/ 	.word	0xffffffff


	//   ....[15]....
        /*0068*/ 	.word	0xffffffff


	//   ....[16]....
        /*006c*/ 	.word	0x0500000b


	//   ....[17]....
        /*0070*/ 	.word	0x0500000b


	//   ....[18]....
        /*0074*/ 	.word	0x0500000b


	//   ....[19]....
        /*0078*/ 	.word	0x0500000b


	//----- nvinfo : EIATTR_COOP_GROUP_INSTR_OFFSETS
	.align		4
.L_1440:
        /*007c*/ 	.byte	0x04, 0x28
        /*007e*/ 	.short	(.L_1442 - .L_1441)


	//   ....[0]....
.L_1441:
        /*0080*/ 	.word	0x00016660


	//   ....[1]....
        /*0084*/ 	.word	0x00016680


	//   ....[2]....
        /*0088*/ 	.word	0x000166a0


	//   ....[3]....
        /*008c*/ 	.word	0x000166c0


	//   ....[4]....
        /*0090*/ 	.word	0x0001ac00


	//   ....[5]....
        /*0094*/ 	.word	0x0001ac20


	//   ....[6]....
        /*0098*/ 	.word	0x0001ac40


	//   ....[7]....
        /*009c*/ 	.word	0x0001ac60


	//   ....[8]....
        /*00a0*/ 	.word	0x0001f800


	//   ....[9]....
        /*00a4*/ 	.word	0x0001f8a0


	//   ....[10]....
        /*00a8*/ 	.word	0x0001f8c0


	//   ....[11]....
        /*00ac*/ 	.word	0x0001f8e0


	//   ....[12]....
        /*00b0*/ 	.word	0x00021130


	//   ....[13]....
        /*00b4*/ 	.word	0x00021140


	//   ....[14]....
        /*00b8*/ 	.word	0x00021170


	//   ....[15]....
        /*00bc*/ 	.word	0x00021180


	//   ....[16]....
        /*00c0*/ 	.word	0x00022d20


	//   ....[17]....
        /*00c4*/ 	.word	0x00022d90


	//   ....[18]....
        /*00c8*/ 	.word	0x00022df0


	//   ....[19]....
        /*00cc*/ 	.word	0x00022e60


	//----- nvinfo : EIATTR_EXIT_INSTR_OFFSETS
	.align		4
.L_1442:
        /*00d0*/ 	.byte	0x04, 0x1c
        /*00d2*/ 	.short	(.L_1444 - .L_1443)


	//   ....[0]....
.L_1443:
        /*00d4*/ 	.word	0x000001f0


	//----- nvinfo : EIATTR_CRS_STACK_SIZE
	.align		4
.L_1444:
        /*00d8*/ 	.byte	0x04, 0x1e
        /*00da*/ 	.short	(.L_1446 - .L_1445)
.L_1445:
        /*00dc*/ 	.word	0x00000000


	//----- nvinfo : EIATTR_CBANK_PARAM_SIZE
	.align		4
.L_1446:
        /*00e0*/ 	.byte	0x03, 0x19
        /*00e2*/ 	.short	0x01d0


	//----- nvinfo : EIATTR_PARAM_CBANK
	.align		4
        /*00e4*/ 	.byte	0x04, 0x0a
        /*00e6*/ 	.short	(.L_1448 - .L_1447)
	.align		4
.L_1447:
        /*00e8*/ 	.word	index@(.nv.constant0._ZN5flash24flash_fwd_splitkv_kernelI23Flash_fwd_kernel_traitsILi192ELi64ELi64ELi4ELb0ELb0EN7cutlass10bfloat16_tE19Flash_kernel_traitsILi192ELi64ELi64ELi4ES3_EELb0ELb1ELb1ELb0ELb0ELb0ELb1ELb1EEEvNS_16Flash_fwd_paramsE)
        /*00ec*/ 	.short	0x0210
        /*00ee*/ 	.short	0x01d0


	//----- nvinfo : EIATTR_SW_WAR
	.align		4
.L_1448:
        /*00f0*/ 	.byte	0x04, 0x36
        /*00f2*/ 	.short	(.L_1450 - .L_1449)
.L_1449:
        /*00f4*/ 	.word	0x00000008
.L_1450:


//--------------------- .nv.info._ZN5flash24flash_fwd_splitkv_kernelI23Flash_fwd_kernel_traitsILi192ELi64ELi64ELi4ELb0ELb0EN7cutlass10bfloat16_tE19Flash_kernel_traitsILi192ELi64ELi64ELi4ES3_EELb0ELb1ELb1ELb0ELb0ELb1ELb1ELb1EEEvNS_16Flash_fwd_paramsE --------------------------
	.section	.nv.info._ZN5flash24flash_fwd_splitkv_kernelI23Flash_fwd_kernel_traitsILi192ELi64ELi64ELi4ELb0ELb0EN7cutlass10bfloat16_tE19Flash_kernel_traitsILi192ELi64ELi64ELi4ES3_EELb0ELb1ELb1ELb0ELb0ELb1ELb1ELb1EEEvNS_16Flash_fwd_paramsE,"",@"SHT_CUDA_INFO"
	.sectionflags	@""
	.align	4


	//----- nvinfo : EIATTR_CUDA_API_VERSION
	.align		4
        /*0000*/ 	.byte	0x04, 0x37
        /*0002*/ 	.short	(.L_1452 - .L_1451)
.L_1451:
        /*0004*/ 	.word	0x00000082


	//----- nvinfo : EIATTR_KPARAM_INFO
	.align		4
.L_1452:
        /*0008*/ 	.byte	0x04, 0x17
        /*000a*/ 	.short	(.L_1454 - .L_1453)
.L_1453:
        /*000c*/ 	.word	0x00000000
        /*0010*/ 	.short	0x0000
        /*0012*/ 	.short	0x0000
        /*0014*/ 	.byte	0x00, 0xf0, 0x41, 0x07


	//----- nvinfo : EIATTR_SPARSE_MMA_MASK
	.align		4
.L_1454:
        /*0018*/ 	.byte	0x03, 0x50
        /*001a*/ 	.short	0x0000


	//----- nvinfo : EIATTR_MAXREG_COUNT
	.align		4
        /*001c*/ 	.byte	0x03, 0x1b
        /*001e*/ 	.short	0x00ff


	//----- nvinfo : EIATTR_NUM_BARRIERS
	.align		4
        /*0020*/ 	.byte	0x02, 0x4c
        /*0022*/ 	.byte	0x01
	.zero		1


	//----- nvinfo : EIATTR_MERCURY_ISA_VERSION
	.align		4
        /*0024*/ 	.byte	0x03, 0x5f
        /*0026*/ 	.short	0x0101


	//----- nvinfo : EIATTR_COOP_GROUP_MASK_REGIDS
	.align		4
        /*0028*/ 	.byte	0x04, 0x29
        /*002a*/ 	.short	(.L_1456 - .L_1455)


	//   ....[0]....
.L_1455:
        /*002c*/ 	.word	0xffffffff


	//   ....[1]....
        /*0030*/ 	.word	0xffffffff


	//   ....[2]....
        /*0034*/ 	.word	0xffffffff


	//   ....[3]....
        /*0038*/ 	.word	0xffffffff


	//   ....[4]....
        /*003c*/ 	.word	0xffffffff


	//   ....[5]....
        /*0040*/ 	.word	0xffffffff


	//   ....[6]....
        /*0044*/ 	.word	0xffffffff


	//   ....[7]....
        /*0048*/ 	.word	0xffffffff


	//   ....[8]....
        /*004c*/ 	.word	0xffffffff


	//   ....[9]....
        /*0050*/ 	.word	0xffffffff


	//   ....[10]....
        /*0054*/ 	.word	0xffffffff


	//   ....[11]....
        /*0058*/ 	.word	0xffffffff


	//   ....[12]....
        /*005c*/ 	.word	0xffffffff


	//   ....[13]....
        /*0060*/ 	.word	0xffffffff


	//   ....[14]....
        /*0064*/ 	.word	0xffffffff


	//   ....[15]....
        /*0068*/ 	.word	0xffffffff


	//   ....[16]....
        /*006c*/ 	.word	0x0500000b


	//   ....[17]....
        /*0070*/ 	.word	0x0500000b


	//   ....[18]....
        /*0074*/ 	.word	0x0500000b


	//   ....[19]....
        /*0078*/ 	.word	0x0500000b


	//----- nvinfo : EIATTR_COOP_GROUP_INSTR_OFFSETS
	.align		4
.L_1456:
        /*007c*/ 	.byte	0x04, 0x28
        /*007e*/ 	.short	(.L_1458 - .L_1457)


	//   ....[0]....
.L_1457:
        /*0080*/ 	.word	0x00016a20


	//   ....[1]....
        /*0084*/ 	.word	0x00016a40


	//   ....[2]....
        /*0088*/ 	.word	0x00016a60


	//   ....[3]....
        /*008c*/ 	.word	0x00016a80


	//   ....[4]....
        /*0090*/ 	.word	0x0001b400


	//   ....[5]....
        /*0094*/ 	.word	0x0001b410


	//   ....[6]....
        /*0098*/ 	.word	0x0001b440


	//   ....[7]....
        /*009c*/ 	.word	0x0001b450


	//   ....[8]....
        /*00a0*/ 	.word	0x00020470


	//   ....[9]....
        /*00a4*/ 	.word	0x00020490


	//   ....[10]....
        /*00a8*/ 	.word	0x000204b0


	//   ....[11]....
        /*00ac*/ 	.word	0x000204d0


	//   ....[12]....
        /*00b0*/ 	.word	0x00021d40


	//   ....[13]....
        /*00b4*/ 	.word	0x00021d50


	//   ....[14]....
        /*00b8*/ 	.word	0x00021d80


	//   ....[15]....
        /*00bc*/ 	.word	0x00021d90


	//   ....[16]....
        /*00c0*/ 	.word	0x00023930


	//   ....[17]....
        /*00c4*/ 	.word	0x000239a0


	//   ....[18]....
        /*00c8*/ 	.word	0x00023a00


	//   ....[19]....
        /*00cc*/ 	.word	0x00023a70


	//----- nvinfo : EIATTR_EXIT_INSTR_OFFSETS
	.align		4
.L_1458:
        /*00d0*/ 	.byte	0x04, 0x1c
        /*00d2*/ 	.short	(.L_1460 - .L_1459)


	//   ....[0]....
.L_1459:
        /*00d4*/ 	.word	0x000001f0


	//----- nvinfo : EIATTR_CRS_STACK_SIZE
	.align		4
.L_1460:
        /*00d8*/ 	.byte	0x04, 0x1e
        /*00da*/ 	.short	(.L_1462 - .L_1461)
.L_1461:
        /*00dc*/ 	.word	0x00000000


	//----- nvinfo : EIATTR_CBANK_PARAM_SIZE
	.align		4
.L_1462:
        /*00e0*/ 	.byte	0x03, 0x19
        /*00e2*/ 	.short	0x01d0


	//----- nvinfo : EIATTR_PARAM_CBANK
	.align		4
        /*00e4*/ 	.byte	0x04, 0x0a
        /*00e6*/ 	.short	(.L_1464 - .L_1463)
	.align		4
.L_1463:
        /*00e8*/ 	.word	index@(.nv.constant0._ZN5flash24flash_fwd_splitkv_kernelI23Flash_fwd_kernel_traitsILi192ELi64ELi64ELi4ELb0ELb0EN7cutlass10bfloat16_tE19Flash_kernel_traitsILi192ELi64ELi64ELi4ES3_EELb0ELb1ELb1ELb0ELb0ELb1ELb1ELb1EEEvNS_16Flash_fwd_paramsE)
        /*00ec*/ 	.short	0x0210
        /*00ee*/ 	.short	0x01d0


	//----- nvinfo : EIATTR_SW_WAR
	.align		4
.L_1464:
        /*00f0*/ 	.byte	0x04, 0x36
        /*00f2*/ 	.short	(.L_1466 - .L_1465)
.L_1465:
        /*00f4*/ 	.word	0x00000008
.L_1466:


//--------------------- .nv.callgraph             --------------------------
	.section	.nv.callgraph,"",@"SHT_CUDA_CALLGRAPH"
	.align	4
	.sectionentsize	8
	.align		4
        /*0000*/ 	.word	0x00000000
	.align		4
        /*0004*/ 	.word	0xffffffff
	.align		4
        /*0008*/ 	.word	0x00000000
	.align		4
        /*000c*/ 	.word	0xfffffffe
	.align		4
        /*0010*/ 	.word	0x00000000
	.align		4
        /*0014*/ 	.word	0xfffffffd
	.align		4
        /*0018*/ 	.word	0x00000000
	.align		4
        /*001c*/ 	.word	0xfffffffc


//--------------------- .nv.constant4             --------------------------
	.section	.nv.constant4,"a",@progbits
	.align	8
	.align		8
.nv.constant4:
        /*0000*/ 	.dword	_ZN72_INTERNAL_70f211c6_36_flash_fwd_split_hdim192_bf16_sm80_cu_60c5005d_27684cuda3std3__45__cpo5beginE
	.align		8
        /*0008*/ 	.dword	_ZN72_INTERNAL_70f211c6_36_flash_fwd_split_hdim192_bf16_sm80_cu_60c5005d_27684cuda3std3__45__cpo3endE
	.align		8
        /*0010*/ 	.dword	_ZN72_INTERNAL_70f211c6_36_flash_fwd_split_hdim192_bf16_sm80_cu_60c5005d_27684cuda3std3__45__cpo6cbeginE
	.align		8
        /*0018*/ 	.dword	_ZN72_INTERNAL_70f211c6_36_flash_fwd_split_hdim192_bf16_sm80_cu_60c5005d_27684cuda3std3__45__cpo4cendE
	.align		8
        /*0020*/ 	.dword	_ZN72_INTERNAL_70f211c6_36_flash_fwd_split_hdim192_bf16_sm80_cu_60c5005d_27684cuda3std3__474_GLOBAL__N__70f211c6_36_flash_fwd_split_hdim192_bf16_sm80_cu_60c5005d_27686ignoreE
	.align		8
        /*0028*/ 	.dword	_ZN72_INTERNAL_70f211c6_36_flash_fwd_split_hdim192_bf16_sm80_cu_60c5005d_27684cuda3std3__419piecewise_constructE
	.align		8
        /*0030*/ 	.dword	_ZN72_INTERNAL_70f211c6_36_flash_fwd_split_hdim192_bf16_sm80_cu_60c5005d_27684cuda3std3__48in_placeE
	.align		8
        /*0038*/ 	.dword	_ZN72_INTERNAL_70f211c6_36_flash_fwd_split_hdim192_bf16_sm80_cu_60c5005d_27684cuda3std6ranges3__45__cpo4swapE
	.align		8
        /*0040*/ 	.dword	_ZN72_INTERNAL_70f211c6_36_flash_fwd_split_hdim192_bf16_sm80_cu_60c5005d_27684cuda3std6ranges3__45__cpo9iter_moveE
	.align		8
        /*0048*/ 	.dword	_ZN72_INTERNAL_70f211c6_36_flash_fwd_split_hdim192_bf16_sm80_cu_60c5005d_27684cute7productE
	.align		8
        /*0050*/ 	.dword	_ZN72_INTERNAL_70f211c6_36_flash_fwd_split_hdim192_bf16_sm80_cu_60c5005d_27684cute1_E


//--------------------- .text._ZN5flash32flash_fwd_splitkv_combine_kernelI23Flash_fwd_kernel_traitsILi192ELi64ELi64ELi4ELb0ELb0EN7cutlass10bfloat16_tE19Flash_kernel_traitsILi192ELi64ELi64ELi4ES3_EELi8ELi7ELb0EEEvNS_16Flash_fwd_paramsE --------------------------
	.section	.text._ZN5flash32flash_fwd_splitkv_combine_kernelI23Flash_fwd_kernel_traitsILi192ELi64ELi64ELi4ELb0ELb0EN7cutlass10bfloat16_tE19Flash_kernel_traitsILi192ELi64ELi64ELi4ES3_EELi8ELi7ELb0EEEvNS_16Flash_fwd_paramsE,"ax",@progbits
	.align	128
        .global         _ZN5flash32flash_fwd_splitkv_combine_kernelI23Flash_fwd_kernel_traitsILi192ELi64ELi64ELi4ELb0ELb0EN7cutlass10bfloat16_tE19Flash_kernel_traitsILi192ELi64ELi64ELi4ES3_EELi8ELi7ELb0EEEvNS_16Flash_fwd_paramsE
        .type           _ZN5flash32flash_fwd_splitkv_combine_kernelI23Flash_fwd_kernel_traitsILi192ELi64ELi64ELi4ELb0ELb0EN7cutlass10bfloat16_tE19Flash_kernel_traitsILi192ELi64ELi64ELi4ES3_EELi8ELi7ELb0EEEvNS_16Flash_fwd_paramsE,@function
        .size           _ZN5flash32flash_fwd_splitkv_combine_kernelI23Flash_fwd_kernel_traitsILi192ELi64ELi64ELi4ELb0ELb0EN7cutlass10bfloat16_tE19Flash_kernel_traitsILi192ELi64ELi64ELi4ES3_EELi8ELi7ELb0EEEvNS_16Flash_fwd_paramsE,(.L_x_7884 - _ZN5flash32flash_fwd_splitkv_combine_kernelI23Flash_fwd_kernel_traitsILi192ELi64ELi64ELi4ELb0ELb0EN7cutlass10bfloat16_tE19Flash_kernel_traitsILi192ELi64ELi64ELi4ES3_EELi8ELi7ELb0EEEvNS_16Flash_fwd_paramsE)
        .other          _ZN5flash32flash_fwd_splitkv_combine_kernelI23Flash_fwd_kernel_traitsILi192ELi64ELi64ELi4ELb0ELb0EN7cutlass10bfloat16_tE19Flash_kernel_traitsILi192ELi64ELi64ELi4ES3_EELi8ELi7ELb0EEEvNS_16Flash_fwd_paramsE,@"STO_CUDA_ENTRY STV_DEFAULT"
_ZN5flash32flash_fwd_splitkv_combine_kernelI23Flash_fwd_kernel_traitsILi192ELi64ELi64ELi4ELb0ELb0EN7cutlass10bfloat16_tE19Flash_kernel_traitsILi192ELi64ELi64ELi4ES3_EELi8ELi7ELb0EEEvNS_16Flash_fwd_paramsE:
.text._ZN5flash32flash_fwd_splitkv_combine_kernelI23Flash_fwd_kernel_traitsILi192ELi64ELi64ELi4ELb0ELb0EN7cutlass10bfloat16_tE19Flash_kernel_traitsILi192ELi64ELi64ELi4ES3_EELi8ELi7ELb0EEEvNS_16Flash_fwd_paramsE:
[----:B------:R-:W-:Y:S08]  /*0000*/  LDC R1, c[0x0][0x28] ;  /* 0x00000a00ff017b82 */ /* 0x000ff00000000800 */
[----:B------:R-:W0:Y:S01]  /*0010*/  LDC.64 R24, c[0x0][0x2c0] ;  /* 0x0000b000ff187b82 */ /* 0x000e220000000a00 */
[----:B------:R-:W-:-:S07]  /*0020*/  ULDC UR5, c[0x0][0x270] ;  /* 0x00009c0000057ab9 */ /* 0x000fce0000000800 */
[----:B------:R-:W1:Y:S01]  /*0030*/  S2UR UR7, SR_CTAID.X ;  /* 0x00000000000779c3 */ /* 0x000e620000002500 */
[----:B0-----:R-:W-:Y:S01]  /*0040*/  IMAD R24, R24, UR5, RZ ;  /* 0x0000000518187c24 */ /* 0x001fe2000f8e02ff */
[----:B------:R-:W-:Y:S01]  /*0050*/  SHF.R.S32.HI R2, RZ, 0x1f, R25 ;  /* 0x0000001fff027819 */ /* 0x000fe20000011419 */
[----:B------:R-:W-:Y:S02]  /*0060*/  USHF.R.S32.HI UR5, URZ, 0x1f, UR5 ;  /* 0x0000001f3f057899 */ /* 0x000fe40008011405 */
[----:B------:R-:W-:Y:S01]  /*0070*/  IMAD R28, R24, R25, RZ ;  /* 0x00000019181c7224 */ /* 0x000fe200078e02ff */
[----:B-1----:R-:W-:-:S04]  /*0080*/  USHF.L.U32 UR7, UR7, 0x3, URZ ;  /* 0x0000000307077899 */ /* 0x002fc8000800063f */
[----:B------:R-:W-:Y:S02]  /*0090*/  ISETP.LT.U32.AND P0, PT, R28, R25, PT ;  /* 0x000000191c00720c */ /* 0x000fe40003f01070 */
[----:B------:R-:W-:Y:S01]  /*00a0*/  SHF.R.S32.HI R5, RZ, 0x1f, R28 ;  /* 0x0000001fff057819 */ /* 0x000fe2000001141c */
[----:B------:R-:W-:-:S03]  /*00b0*/  USHF.R.S32.HI UR6, URZ, 0x1f, UR7 ;  /* 0x0000001f3f067899 */ /* 0x000fc60008011407 */
[----:B------:R-:W-:-:S04]  /*00c0*/  ISETP.LT.AND.EX P0, PT, R5, R2, PT, P0 ;  /* 0x000000020500720c */ /* 0x000fc80003f01300 */
[C---:B------:R-:W-:Y:S02]  /*00d0*/  SEL R2, R5.reuse, R2, P0 ;  /* 0x0000000205027207 */ /* 0x040fe40000000000 */
[----:B------:R-:W-:Y:S02]  /*00e0*/  SEL R25, R28, R25, P0 ;  /* 0x000000191c197207 */ /* 0x000fe40000000000 */
[----:B------:R-:W-:-:S04]  /*00f0*/  LOP3.LUT R0, R5, R2, RZ, 0xfc, !PT ;  /* 0x0000000205007212 */ /* 0x000fc800078efcff */
[----:B------:R-:W-:-:S13]  /*0100*/  ISETP.NE.U32.AND P1, PT, R0, RZ, PT ;  /* 0x000000ff0000720c */ /* 0x000fda0003f25070 */
[----:B------:R-:W-:Y:S05]  /*0110*/  @!P1 BRA `(.L_x_0) ;  /* 0x0000000000249947 */ /* 0x000fea0003800000 */
[----:B------:R-:W-:Y:S01]  /*0120*/  IMAD.MOV.U32 R18, RZ, RZ, R28 ;  /* 0x000000ffff127224 */ /* 0x000fe200078e001c */
[----:B------:R-:W-:Y:S01]  /*0130*/  MOV R24, R25 ;  /* 0x0000001900187202 */ /* 0x000fe20000000f00 */
[----:B------:R-:W-:Y:S01]  /*0140*/  IMAD.MOV.U32 R19, RZ, RZ, R5 ;  /* 0x000000ffff137224 */ /* 0x000fe200078e0005 */
[----:B------:R-:W-:Y:S02]  /*0150*/  MOV R23, R2 ;  /* 0x0000000200177202 */ /* 0x000fe40000000f00 */
[----:B------:R-:W-:Y:S02]  /*0160*/  MOV R22, 0x180 ;  /* 0x0000018000167802 */ /* 0x000fe40000000f00 */
[----:B------:R-:W-:Y:S05]  /*0170*/  CALL.REL.NOINC `($__internal_0_$__cuda_sm20_div_s64) ;  /* 0x0000005000707944 */ /* 0x000fea0003c00000 */
[----:B------:R-:W-:Y:S02]  /*0180*/  MOV R18, R0 ;  /* 0x0000000000127202 */ /* 0x000fe40000000f00 */
[----:B------:R-:W-:Y:S01]  /*0190*/  MOV R19, R27 ;  /* 0x0000001b00137202 */ /* 0x000fe20000000f00 */
[----:B------:R-:W-:Y:S06]  /*01a0*/  BRA `(.L_x_1) ;  /* 0x00000000004c7947 */ /* 0x000fec0003800000 */
.L_x_0:
[----:B------:R-:W0:Y:S01]  /*01b0*/  I2F.U32.RP R4, R25 ;  /* 0x0000001900047306 */ /* 0x000e220000209000 */
[----:B------:R-:W-:Y:S02]  /*01c0*/  ISETP.NE.U32.AND P0, PT, R25, RZ, PT ;  /* 0x000000ff1900720c */ /* 0x000fe40003f05070 */
[----:B------:R-:W-:-:S05]  /*01d0*/  MOV R19, RZ ;  /* 0x000000ff00137202 */ /* 0x000fca0000000f00 */
[----:B0-----:R-:W0:Y:S02]  /*01e0*/  MUFU.RCP R6, R4 ;  /* 0x0000000400067308 */ /* 0x001e240000001000 */
[----:B0-----:R-:W-:-:S06]  /*01f0*/  VIADD R6, R6, 0xffffffe ;  /* 0x0ffffffe06067836 */ /* 0x001fcc0000000000 */
[----:B------:R0:W1:Y:S02]  /*0200*/  F2I.FTZ.U32.TRUNC.NTZ R7, R6 ;  /* 0x0000000600077305 */ /* 0x000064000021f000 */
[----:B0-----:R-:W-:Y:S01]  /*0210*/  HFMA2.MMA R6, -RZ, RZ, 0, 0 ;  /* 0x00000000ff067435 */ /* 0x001fe200000001ff */
[----:B-1----:R-:W-:-:S04]  /*0220*/  IMAD.MOV R0, RZ, RZ, -R7 ;  /* 0x000000ffff007224 */ /* 0x002fc800078e0a07 */
[----:B------:R-:W-:-:S05]  /*0230*/  IMAD R3, R0, R25, RZ ;  /* 0x0000001900037224 */ /* 0x000fca00078e02ff */
[----:B------:R-:W-:-:S06]  /*0240*/  IMAD.HI.U32 R3, R7, R3, R6 ;  /* 0x0000000307037227 */ /* 0x000fcc00078e0006 */
[----:B------:R-:W-:-:S04]  /*0250*/  IMAD.HI.U32 R18, R3, R28, RZ ;  /* 0x0000001c03127227 */ /* 0x000fc800078e00ff */
[----:B------:R-:W-:-:S04]  /*0260*/  IMAD.MOV R0, RZ, RZ, -R18 ;  /* 0x000000ffff007224 */ /* 0x000fc800078e0a12 */
[----:B------:R-:W-:-:S05]  /*0270*/  IMAD R0, R25, R0, R28 ;  /* 0x0000000019007224 */ /* 0x000fca00078e021c */
[----:B------:R-:W-:-:S13]  /*0280*/  ISETP.GE.U32.AND P2, PT, R0, R25, PT ;  /* 0x000000190000720c */ /* 0x000fda0003f46070 */
[----:B------:R-:W-:Y:S01]  /*0290*/  @P2 IADD3 R0, R0, -R25, RZ ;  /* 0x8000001900002210 */ /* 0x000fe20007ffe0ff */
[----:B------:R-:W-:-:S03]  /*02a0*/  @P2 VIADD R18, R18, 0x1 ;  /* 0x0000000112122836 */ /* 0x000fc60000000000 */
[----:B------:R-:W-:-:S13]  /*02b0*/  ISETP.GE.U32.AND P1, PT, R0, R25, PT ;  /* 0x000000190000720c */ /* 0x000fda0003f26070 */
[----:B------:R-:W-:Y:S02]  /*02c0*/  @P1 IADD3 R18, R18, 0x1, RZ ;  /* 0x0000000112121810 */ /* 0x000fe40007ffe0ff */
[----:B------:R-:W-:-:S07]  /*02d0*/  @!P0 LOP3.LUT R18, RZ, R25, RZ, 0x33, !PT ;  /* 0x00000019ff128212 */ /* 0x000fce00078e33ff */
.L_x_1:
[----:B------:R-:W-:Y:S01]  /*02e0*/  ULDC UR4, c[0x0][0x270] ;  /* 0x00009c0000047ab9 */ /* 0x000fe20000000800 */
[----:B------:R-:W-:Y:S01]  /*02f0*/  BSSY B0, `(.L_x_2) ;  /* 0x0000020000007945 */ /* 0x000fe20003800000 */
[----:B------:R-:W-:-:S04]  /*0300*/  ISETP.LT.U32.AND P0, PT, R18, UR4, PT ;  /* 0x0000000412007c0c */ /* 0x000fc8000bf01070 */
[----:B------:R-:W-:-:S04]  /*0310*/  ISETP.LT.AND.EX P0, PT, R19, UR5, PT, P0 ;  /* 0x0000000513007c0c */ /* 0x000fc8000bf01300 */
[C---:B------:R-:W-:Y:S02]  /*0320*/  SEL R23, R19.reuse, UR5, P0 ;  /* 0x0000000513177c07 */ /* 0x040fe40008000000 */
[----:B------:R-:W-:Y:S02]  /*0330*/  SEL R24, R18, UR4, P0 ;  /* 0x0000000412187c07 */ /* 0x000fe40008000000 */
[----:B------:R-:W-:-:S04]  /*0340*/  LOP3.LUT R0, R19, R23, RZ, 0xfc, !PT ;  /* 0x0000001713007212 */ /* 0x000fc800078efcff */
[----:B------:R-:W-:-:S13]  /*0350*/  ISETP.NE.U32.AND P1, PT, R0, RZ, PT ;  /* 0x000000ff0000720c */ /* 0x000fda0003f25070 */
[----:B------:R-:W-:Y:S05]  /*0360*/  @!P1 BRA `(.L_x_3) ;  /* 0x0000000000149947 */ /* 0x000fea0003800000 */
[----:B------:R-:W-:Y:S02]  /*0370*/  MOV R22, 0x390 ;  /* 0x0000039000167802 */ /* 0x000fe40000000f00 */
[----:B------:R-:W-:Y:S05]  /*0380*/  CALL.REL.NOINC `($__internal_0_$__cuda_sm20_div_s64) ;  /* 0x0000004c00ec7944 */ /* 0x000fea0003c00000 */
[----:B------:R-:W-:Y:S02]  /*0390*/  MOV R8, R0 ;  /* 0x0000000000087202 */ /* 0x000fe40000000f00 */
[----:B------:R-:W-:Y:S01]  /*03a0*/  MOV R9, R27 ;  /* 0x0000001b00097202 */ /* 0x000fe20000000f00 */
[----:B------:R-:W-:Y:S05]  /*03b0*/  BRA `(.L_x_4) ;  /* 0x00000000004c7947 */ /* 0x000fea0003800000 */
.L_x_3:
        /* <DEDUP_REMOVED lines=18> */
[----:B------:R-:W-:Y:S02]  /*04e0*/  @!P0 LOP3.LUT R8, RZ, R24, RZ, 0x33, !PT ;  /* 0x00000018ff088212 */ /* 0x000fe400078e33ff */
.L_x_4:
[----:B------:R-:W-:Y:S05]  /*04f0*/  BSYNC B0 ;  /* 0x0000000000007941 */ /* 0x000fea0003800000 */
.L_x_2:
[----:B------:R-:W0:Y:S01]  /*0500*/  LDC R0, c[0x0][0x2c4] ;  /* 0x0000b100ff007b82 */ /* 0x000e220000000800 */
[----:B------:R-:W-:Y:S01]  /*0510*/  BSSY B0, `(.L_x_5) ;  /* 0x0000049000007945 */ /* 0x000fe20003800000 */
[----:B0-----:R-:W-:Y:S01]  /*0520*/  IABS R4, R0 ;  /* 0x0000000000047213 */ /* 0x001fe20000000000 */
[C---:B------:R-:W-:Y:S01]  /*0530*/  VIADD R3, R0.reuse, 0xffffffff ;  /* 0xffffffff00037836 */ /* 0x040fe20000000000 */
[----:B------:R-:W-:Y:S02]  /*0540*/  ISETP.NE.AND P3, PT, R0, RZ, PT ;  /* 0x000000ff0000720c */ /* 0x000fe40003f65270 */
[----:B------:R-:W0:Y:S01]  /*0550*/  I2F.RP R14, R4 ;  /* 0x00000004000e7306 */ /* 0x000e220000209400 */
[----:B------:R-:W-:-:S05]  /*0560*/  IMAD.IADD R7, R3, 0x1, R4 ;  /* 0x0000000103077824 */ /* 0x000fca00078e0204 */
[----:B------:R-:W-:Y:S02]  /*0570*/  IABS R6, R7 ;  /* 0x0000000700067213 */ /* 0x000fe40000000000 */
[----:B0-----:R-:W0:Y:S02]  /*0580*/  MUFU.RCP R12, R14 ;  /* 0x0000000e000c7308 */ /* 0x001e240000001000 */
[----:B0-----:R-:W-:-:S06]  /*0590*/  VIADD R12, R12, 0xffffffe ;  /* 0x0ffffffe0c0c7836 */ /* 0x001fcc0000000000 */
[----:B------:R-:W0:Y:S02]  /*05a0*/  F2I.FTZ.U32.TRUNC.NTZ R13, R12 ;  /* 0x0000000c000d7305 */ /* 0x000e24000021f000 */
[----:B0-----:R-:W-:Y:S02]  /*05b0*/  IMAD.MOV R11, RZ, RZ, -R13 ;  /* 0x000000ffff0b7224 */ /* 0x001fe400078e0a0d */
[----:B------:R-:W-:Y:S02]  /*05c0*/  IMAD.MOV.U32 R12, RZ, RZ, RZ ;  /* 0x000000ffff0c7224 */ /* 0x000fe400078e00ff */
[----:B------:R-:W-:-:S04]  /*05d0*/  IMAD R10, R11, R4, RZ ;  /* 0x000000040b0a7224 */ /* 0x000fc800078e02ff */
[----:B------:R-:W-:-:S06]  /*05e0*/  IMAD.HI.U32 R11, R13, R10, R12 ;  /* 0x0000000a0d0b7227 */ /* 0x000fcc00078e000c */
[----:B------:R-:W-:-:S04]  /*05f0*/  IMAD.HI.U32 R11, R11, R6, RZ ;  /* 0x000000060b0b7227 */ /* 0x000fc800078e00ff */
[----:B------:R-:W-:-:S04]  /*0600*/  IMAD.MOV R13, RZ, RZ, -R11 ;  /* 0x000000ffff0d7224 */ /* 0x000fc800078e0a0b */
[C---:B------:R-:W-:Y:S01]  /*0610*/  IMAD R13, R4.reuse, R13, R6 ;  /* 0x0000000d040d7224 */ /* 0x040fe200078e0206 */
[C---:B------:R-:W-:Y:S02]  /*0620*/  LOP3.LUT R6, R7.reuse, R4, RZ, 0x3c, !PT ;  /* 0x0000000407067212 */ /* 0x040fe400078e3cff */
[----:B------:R-:W-:Y:S02]  /*0630*/  LOP3.LUT R7, R7, R0, RZ, 0x3c, !PT ;  /* 0x0000000007077212 */ /* 0x000fe400078e3cff */
[----:B------:R-:W-:Y:S02]  /*0640*/  ISETP.GT.U32.AND P1, PT, R4, R13, PT ;  /* 0x0000000d0400720c */ /* 0x000fe40003f24070 */
[----:B------:R-:W-:Y:S02]  /*0650*/  ISETP.GE.AND P0, PT, R6, RZ, PT ;  /* 0x000000ff0600720c */ /* 0x000fe40003f06270 */
[----:B------:R-:W-:-:S09]  /*0660*/  LEA.HI.SX32 R6, R0, 0x1, 0x1 ;  /* 0x0000000100067811 */ /* 0x000fd200078f0aff */
[----:B------:R-:W-:Y:S02]  /*0670*/  @!P1 IMAD.IADD R13, R13, 0x1, -R4 ;  /* 0x000000010d0d9824 */ /* 0x000fe400078e0a04 */
[----:B------:R-:W-:Y:S01]  /*0680*/  @!P1 VIADD R11, R11, 0x1 ;  /* 0x000000010b0b9836 */ /* 0x000fe20000000000 */
[----:B------:R-:W-:Y:S02]  /*0690*/  ISETP.NE.AND P1, PT, R0, RZ, PT ;  /* 0x000000ff0000720c */ /* 0x000fe40003f25270 */
[----:B------:R-:W-:-:S13]  /*06a0*/  ISETP.GE.U32.AND P2, PT, R13, R4, PT ;  /* 0x000000040d00720c */ /* 0x000fda0003f46070 */
[----:B------:R-:W-:Y:S01]  /*06b0*/  @P2 VIADD R11, R11, 0x1 ;  /* 0x000000010b0b2836 */ /* 0x000fe20000000000 */
[----:B------:R-:W-:-:S03]  /*06c0*/  ISETP.GT.AND P2, PT, R0, RZ, PT ;  /* 0x000000ff0000720c */ /* 0x000fc60003f44270 */
[----:B------:R-:W-:-:S04]  /*06d0*/  IMAD.MOV.U32 R17, RZ, RZ, R11 ;  /* 0x000000ffff117224 */ /* 0x000fc800078e000b */
[----:B------:R-:W-:Y:S01]  /*06e0*/  @!P0 IMAD.MOV R17, RZ, RZ, -R17 ;  /* 0x000000ffff118224 */ /* 0x000fe200078e0a11 */
[----:B------:R-:W-:Y:S02]  /*06f0*/  @!P1 LOP3.LUT R17, RZ, R4, RZ, 0x33, !PT ;  /* 0x00000004ff119212 */ /* 0x000fe400078e33ff */
[----:B------:R-:W-:Y:S02]  /*0700*/  ISETP.GE.AND P1, PT, R7, RZ, PT ;  /* 0x000000ff0700720c */ /* 0x000fe40003f26270 */
[----:B------:R-:W-:Y:S02]  /*0710*/  ISETP.LT.U32.AND P0, PT, R24, R17, PT ;  /* 0x000000111800720c */ /* 0x000fe40003f01070 */
[----:B------:R-:W-:Y:S02]  /*0720*/  SHF.R.S32.HI R16, RZ, 0x1f, R17 ;  /* 0x0000001fff107819 */ /* 0x000fe40000011411 */
[----:B------:R-:W-:Y:S02]  /*0730*/  SHF.R.S32.HI R7, RZ, 0x1f, R0 ;  /* 0x0000001fff077819 */ /* 0x000fe40000011400 */
[----:B------:R-:W-:-:S03]  /*0740*/  ISETP.LT.AND.EX P0, PT, R23, R16, PT, P0 ;  /* 0x000000101700720c */ /* 0x000fc60003f01300 */
[----:B------:R-:W-:Y:S01]  /*0750*/  @!P2 IMAD.MOV R6, RZ, RZ, R7 ;  /* 0x000000ffff06a224 */ /* 0x000fe200078e0207 */
[C---:B------:R-:W-:Y:S01]  /*0760*/  SEL R16, R23.reuse, R16, P0 ;  /* 0x0000001017107207 */ /* 0x040fe20000000000 */
[----:B------:R-:W-:Y:S01]  /*0770*/  @!P1 IMAD.MOV R11, RZ, RZ, -R11 ;  /* 0x000000ffff0b9224 */ /* 0x000fe200078e0a0b */
[----:B------:R-:W-:Y:S02]  /*0780*/  @!P3 LOP3.LUT R11, RZ, R0, RZ, 0x33, !PT ;  /* 0x00000000ff0bb212 */ /* 0x000fe400078e33ff */
[----:B------:R-:W-:Y:S02]  /*0790*/  LOP3.LUT R4, R23, R16, RZ, 0xfc, !PT ;  /* 0x0000001017047212 */ /* 0x000fe400078efcff */
[----:B------:R-:W-:Y:S02]  /*07a0*/  SEL R17, R24, R17, P0 ;  /* 0x0000001118117207 */ /* 0x000fe40000000000 */
[----:B------:R-:W-:Y:S01]  /*07b0*/  ISETP.NE.U32.AND P1, PT, R4, RZ, PT ;  /* 0x000000ff0400720c */ /* 0x000fe20003f25070 */
[----:B------:R-:W-:-:S12]  /*07c0*/  IMAD R4, R11, R6, RZ ;  /* 0x000000060b047224 */ /* 0x000fd800078e02ff */
        /* <DEDUP_REMOVED lines=9> */
[----:B------:R-:W-:Y:S05]  /*0860*/  BRA `(.L_x_7) ;  /* 0x00000000004c7947 */ /* 0x000fea0003800000 */
.L_x_6:
        /* <DEDUP_REMOVED lines=19> */
.L_x_7:
[----:B------:R-:W-:Y:S05]  /*09a0*/  BSYNC B0 ;  /* 0x0000000000007941 */ /* 0x000fea0003800000 */
.L_x_5:
[----:B------:R-:W0:Y:S01]  /*09b0*/  LDC R0, c[0x0][0x2c4] ;  /* 0x0000b100ff007b82 */ /* 0x000e220000000800 */
[----:B------:R-:W-:Y:S01]  /*09c0*/  ULDC UR5, c[0x0][0x270] ;  /* 0x00009c0000057ab9 */ /* 0x000fe20000000800 */
[----:B------:R-:W-:Y:S01]  /*09d0*/  IABS R11, R4 ;  /* 0x00000004000b7213 */ /* 0x000fe20000000000 */
[----:B------:R-:W1:Y:S01]  /*09e0*/  S2R R35, SR_TID.X ;  /* 0x0000000000237919 */ /* 0x000e620000002100 */
[----:B------:R-:W-:Y:S02]  /*09f0*/  BSSY B0, `(.L_x_8) ;  /* 0x0000079000007945 */ /* 0x000fe40003800000 */
[----:B------:R-:W2:Y:S08]  /*0a00*/  I2F.RP R15, R11 ;  /* 0x0000000b000f7306 */ /* 0x000eb00000209400 */
[----:B--2---:R-:W2:Y:S01]  /*0a10*/  MUFU.RCP R6, R15 ;  /* 0x0000000f00067308 */ /* 0x004ea20000001000 */
[----:B0-----:R-:W-:Y:S01]  /*0a20*/  IMAD R7, R0, UR5, RZ ;  /* 0x0000000500077c24 */ /* 0x001fe2000f8e02ff */
[----:B------:R-:W-:Y:S01]  /*0a30*/  IABS R10, R0 ;  /* 0x00000000000a7213 */ /* 0x000fe20000000000 */
[----:B------:R-:W-:-:S03]  /*0a40*/  UIADD3 UR5, UR5, -0x1, URZ ;  /* 0xffffffff05057890 */ /* 0x000fc6000fffe03f */
[----:B------:R-:W-:Y:S02]  /*0a50*/  IABS R12, R7 ;  /* 0x00000007000c7213 */ /* 0x000fe40000000000 */
[----:B------:R-:W0:Y:S01]  /*0a60*/  I2F.RP R14, R10 ;  /* 0x0000000a000e7306 */ /* 0x000e220000209400 */
[----:B------:R-:W-:Y:S02]  /*0a70*/  ISETP.NE.AND P5, PT, R7, RZ, PT ;  /* 0x000000ff0700720c */ /* 0x000fe40003fa5270 */
[----:B------:R-:W-:-:S05]  /*0a80*/  IMAD.IADD R21, R3, 0x1, R12 ;  /* 0x0000000103157824 */ /* 0x000fca00078e020c */
[----:B------:R-:W3:Y:S01]  /*0a90*/  I2F.RP R13, R12 ;  /* 0x0000000c000d7306 */ /* 0x000ee20000209400 */
[----:B--2---:R-:W-:-:S07]  /*0aa0*/  VIADD R18, R6, 0xffffffe ;  /* 0x0ffffffe06127836 */ /* 0x004fce0000000000 */
[----:B0-----:R-:W0:Y:S08]  /*0ab0*/  MUFU.RCP R22, R14 ;  /* 0x0000000e00167308 */ /* 0x001e300000001000 */
[----:B---3--:R-:W2:Y:S08]  /*0ac0*/  MUFU.RCP R26, R13 ;  /* 0x0000000d001a7308 */ /* 0x008eb00000001000 */
[----:B------:R-:W3:Y:S01]  /*0ad0*/  F2I.FTZ.U32.TRUNC.NTZ R19, R18 ;  /* 0x0000001200137305 */ /* 0x000ee2000021f000 */
[----:B0-----:R-:W-:Y:S01]  /*0ae0*/  VIADD R22, R22, 0xffffffe ;  /* 0x0ffffffe16167836 */ /* 0x001fe20000000000 */
[----:B------:R-:W-:-:S05]  /*0af0*/  IABS R14, R4 ;  /* 0x00000004000e7213 */ /* 0x000fca0000000000 */
[----:B------:R-:W-:Y:S01]  /*0b00*/  IMAD.MOV R14, RZ, RZ, -R14 ;  /* 0x000000ffff0e7224 */ /* 0x000fe200078e0a0e */
[----:B------:R-:W0:Y:S01]  /*0b10*/  F2I.FTZ.U32.TRUNC.NTZ R23, R22 ;  /* 0x0000001600177305 */ /* 0x000e22000021f000 */
[----:B--2---:R-:W-:Y:S02]  /*0b20*/  VIADD R26, R26, 0xffffffe ;  /* 0x0ffffffe1a1a7836 */ /* 0x004fe40000000000 */
[----:B---3--:R-:W-:-:S05]  /*0b30*/  IMAD.MOV R6, RZ, RZ, -R19 ;  /* 0x000000ffff067224 */ /* 0x008fca00078e0a13 */
[----:B------:R-:W2:Y:S01]  /*0b40*/  F2I.FTZ.U32.TRUNC.NTZ R27, R26 ;  /* 0x0000001a001b7305 */ /* 0x000ea2000021f000 */
[----:B------:R-:W-:Y:S02]  /*0b50*/  IMAD.MOV.U32 R18, RZ, RZ, RZ ;  /* 0x000000ffff127224 */ /* 0x000fe400078e00ff */
[----:B------:R-:W-:Y:S02]  /*0b60*/  IMAD R13, R6, R11, RZ ;  /* 0x0000000b060d7224 */ /* 0x000fe400078e02ff */
[----:B------:R-:W-:Y:S02]  /*0b70*/  VIADD R6, R11, UR5 ;  /* 0x000000050b067c36 */ /* 0x000fe40008000000 */
[----:B------:R-:W-:Y:S01]  /*0b80*/  IMAD.HI.U32 R13, R19, R13, R18 ;  /* 0x0000000d130d7227 */ /* 0x000fe200078e0012 */
[----:B------:R-:W-:Y:S02]  /*0b90*/  IABS R18, R7 ;  /* 0x0000000700127213 */ /* 0x000fe40000000000 */
[----:B------:R-:W-:Y:S01]  /*0ba0*/  IABS R19, R21 ;  /* 0x0000001500137213 */ /* 0x000fe20000000000 */
[----:B0-----:R-:W-:-:S02]  /*0bb0*/  IMAD.MOV R3, RZ, RZ, -R23 ;  /* 0x000000ffff037224 */ /* 0x001fc400078e0a17 */
[----:B------:R-:W-:Y:S02]  /*0bc0*/  IMAD.MOV R18, RZ, RZ, -R18 ;  /* 0x000000ffff127224 */ /* 0x000fe400078e0a12 */
[--C-:B--2---:R-:W-:Y:S02]  /*0bd0*/  IMAD.MOV R15, RZ, RZ, -R27.reuse ;  /* 0x000000ffff0f7224 */ /* 0x104fe400078e0a1b */
[----:B------:R-:W-:Y:S02]  /*0be0*/  IMAD.MOV.U32 R26, RZ, RZ, RZ ;  /* 0x000000ffff1a7224 */ /* 0x000fe400078e00ff */
[----:B------:R-:W-:Y:S01]  /*0bf0*/  IMAD R20, R15, R12, RZ ;  /* 0x0000000c0f147224 */ /* 0x000fe200078e02ff */
[----:B------:R-:W-:Y:S01]  /*0c00*/  IABS R15, R6 ;  /* 0x00000006000f7213 */ /* 0x000fe20000000000 */
[----:B------:R-:W-:Y:S02]  /*0c10*/  IMAD R3, R3, R10, RZ ;  /* 0x0000000a03037224 */ /* 0x000fe400078e02ff */
[----:B------:R-:W-:-:S04]  /*0c20*/  IMAD.HI.U32 R20, R27, R20, R26 ;  /* 0x000000141b147227 */ /* 0x000fc800078e001a */
[----:B------:R-:W-:Y:S02]  /*0c30*/  IMAD.MOV.U32 R22, RZ, RZ, RZ ;  /* 0x000000ffff167224 */ /* 0x000fe400078e00ff */
[----:B------:R-:W-:-:S04]  /*0c40*/  IMAD.HI.U32 R20, R20, R19, RZ ;  /* 0x0000001314147227 */ /* 0x000fc800078e00ff */
[----:B------:R-:W-:Y:S02]  /*0c50*/  IMAD R27, R20, R18, R19 ;  /* 0x00000012141b7224 */ /* 0x000fe400078e0213 */
[----:B------:R-:W-:-:S03]  /*0c60*/  IMAD.HI.U32 R22, R23, R3, R22 ;  /* 0x0000000317167227 */ /* 0x000fc600078e0016 */
[----:B------:R-:W-:Y:S01]  /*0c70*/  ISETP.GT.U32.AND P4, PT, R12, R27, PT ;  /* 0x0000001b0c00720c */ /* 0x000fe20003f84070 */
[----:B------:R-:W-:-:S04]  /*0c80*/  IMAD.HI.U32 R13, R13, R15, RZ ;  /* 0x0000000f0d0d7227 */ /* 0x000fc800078e00ff */
[----:B------:R-:W-:-:S04]  /*0c90*/  IMAD.HI.U32 R22, R22, R19, RZ ;  /* 0x0000001316167227 */ /* 0x000fc800078e00ff */
[----:B------:R-:W-:Y:S01]  /*0ca0*/  IMAD R14, R13, R14, R15 ;  /* 0x0000000e0d0e7224 */ /* 0x000fe200078e020f */
[----:B------:R-:W-:Y:S02]  /*0cb0*/  IADD3 R3, -R22, RZ, RZ ;  /* 0x000000ff16037210 */ /* 0x000fe40007ffe1ff */
[----:B------:R-:W-:Y:S01]  /*0cc0*/  LOP3.LUT R15, R21, R12, RZ, 0x3c, !PT ;  /* 0x0000000c150f7212 */ /* 0x000fe200078e3cff */
[----:B------:R-:W-:Y:S01]  /*0cd0*/  @!P4 IMAD.IADD R27, R27, 0x1, -R12 ;  /* 0x000000011b1bc824 */ /* 0x000fe200078e0a0c */
[----:B------:R-:W-:Y:S01]  /*0ce0*/  ISETP.GT.U32.AND P3, PT, R11, R14, PT ;  /* 0x0000000e0b00720c */ /* 0x000fe20003f64070 */
[----:B------:R-:W-:Y:S01]  /*0cf0*/  IMAD R3, R10, R3, R19 ;  /* 0x000000030a037224 */ /* 0x000fe200078e0213 */
[----:B------:R-:W-:Y:S01]  /*0d00*/  ISETP.GE.AND P1, PT, R15, RZ, PT ;  /* 0x000000ff0f00720c */ /* 0x000fe20003f26270 */
[----:B------:R-:W-:Y:S01]  /*0d10*/  @!P4 VIADD R20, R20, 0x1 ;  /* 0x000000011414c836 */ /* 0x000fe20000000000 */
[----:B------:R-:W-:Y:S02]  /*0d20*/  ISETP.GE.U32.AND P2, PT, R27, R12, PT ;  /* 0x0000000c1b00720c */ /* 0x000fe40003f46070 */
[----:B------:R-:W-:-:S02]  /*0d30*/  ISETP.GT.U32.AND P0, PT, R10, R3, PT ;  /* 0x000000030a00720c */ /* 0x000fc40003f04070 */
[----:B------:R-:W-:Y:S02]  /*0d40*/  LOP3.LUT R21, R21, R0, RZ, 0x3c, !PT ;  /* 0x0000000015157212 */ /* 0x000fe400078e3cff */
[----:B------:R-:W-:-:S03]  /*0d50*/  LEA.HI.SX32 R15, R7, 0x1, 0x1 ;  /* 0x00000001070f7811 */ /* 0x000fc600078f0aff */
[----:B------:R-:W-:Y:S02]  /*0d60*/  @!P3 IMAD.IADD R14, R14, 0x1, -R11 ;  /* 0x000000010e0eb824 */ /* 0x000fe400078e0a0b */
[----:B------:R-:W-:Y:S01]  /*0d70*/  @!P3 VIADD R13, R13, 0x1 ;  /* 0x000000010d0db836 */ /* 0x000fe20000000000 */
[----:B------:R-:W-:Y:S01]  /*0d80*/  ISETP.NE.AND P3, PT, R4, RZ, PT ;  /* 0x000000ff0400720c */ /* 0x000fe20003f65270 */
[----:B------:R-:W-:Y:S01]  /*0d90*/  @P2 VIADD R20, R20, 0x1 ;  /* 0x0000000114142836 */ /* 0x000fe20000000000 */
[-C--:B------:R-:W-:Y:S01]  /*0da0*/  ISETP.GE.U32.AND P6, PT, R14, R11.reuse, PT ;  /* 0x0000000b0e00720c */ /* 0x080fe20003fc6070 */
[----:B------:R-:W-:Y:S01]  /*0db0*/  @!P0 IMAD.IADD R3, R3, 0x1, -R10 ;  /* 0x0000000103038824 */ /* 0x000fe200078e0a0a */
[----:B------:R-:W-:Y:S01]  /*0dc0*/  LOP3.LUT R14, R6, R11, RZ, 0x3c, !PT ;  /* 0x0000000b060e7212 */ /* 0x000fe200078e3cff */
[----:B------:R-:W-:Y:S01]  /*0dd0*/  @!P1 IMAD.MOV R20, RZ, RZ, -R20 ;  /* 0x000000ffff149224 */ /* 0x000fe200078e0a14 */
[----:B------:R-:W-:Y:S01]  /*0de0*/  @!P5 LOP3.LUT R20, RZ, R12, RZ, 0x33, !PT ;  /* 0x0000000cff14d212 */ /* 0x000fe200078e33ff */
[----:B------:R-:W-:Y:S01]  /*0df0*/  @!P0 VIADD R22, R22, 0x1 ;  /* 0x0000000116168836 */ /* 0x000fe20000000000 */
[----:B------:R-:W-:-:S02]  /*0e00*/  ISETP.GE.AND P2, PT, R14, RZ, PT ;  /* 0x000000ff0e00720c */ /* 0x000fc40003f46270 */
[----:B------:R-:W-:Y:S02]  /*0e10*/  ISETP.GE.U32.AND P4, PT, R3, R10, PT ;  /* 0x0000000a0300720c */ /* 0x000fe40003f86070 */
[----:B------:R-:W-:Y:S02]  /*0e20*/  ISETP.LT.U32.AND P0, PT, R8, R20, PT ;  /* 0x000000140800720c */ /* 0x000fe40003f01070 */
[----:B------:R-:W-:Y:S02]  /*0e30*/  SHF.R.S32.HI R3, RZ, 0x1f, R20 ;  /* 0x0000001fff037819 */ /* 0x000fe40000011414 */
[----:B------:R-:W-:Y:S02]  /*0e40*/  @P6 IADD3 R13, R13, 0x1, RZ ;  /* 0x000000010d0d6810 */ /* 0x000fe40007ffe0ff */
[----:B------:R-:W-:Y:S02]  /*0e50*/  ISETP.GE.AND P1, PT, R21, RZ, PT ;  /* 0x000000ff1500720c */ /* 0x000fe40003f26270 */
[C---:B------:R-:W-:Y:S01]  /*0e60*/  ISETP.LT.AND.EX P0, PT, R9.reuse, R3, PT, P0 ;  /* 0x000000030900720c */ /* 0x040fe20003f01300 */
[----:B------:R-:W-:Y:S01]  /*0e70*/  @!P2 IMAD.MOV R13, RZ, RZ, -R13 ;  /* 0x000000ffff0da224 */ /* 0x000fe200078e0a0d */
[----:B------:R-:W-:Y:S01]  /*0e80*/  @!P3 LOP3.LUT R13, RZ, R11, RZ, 0x33, !PT ;  /* 0x0000000bff0db212 */ /* 0x000fe200078e33ff */
[----:B------:R-:W-:Y:S01]  /*0e90*/  @P4 VIADD R22, R22, 0x1 ;  /* 0x0000000116164836 */ /* 0x000fe20000000000 */
[----:B------:R-:W-:-:S02]  /*0ea0*/  SEL R11, R9, R3, P0 ;  /* 0x00000003090b7207 */ /* 0x000fc40000000000 */
[----:B------:R-:W-:Y:S02]  /*0eb0*/  ISETP.NE.AND P2, PT, R0, RZ, PT ;  /* 0x000000ff0000720c */ /* 0x000fe40003f45270 */
[----:B------:R-:W-:Y:S02]  /*0ec0*/  LOP3.LUT R3, R9, R11, RZ, 0xfc, !PT ;  /* 0x0000000b09037212 */ /* 0x000fe400078efcff */
[----:B------:R-:W-:Y:S01]  /*0ed0*/  ISETP.GT.AND P5, PT, R7, RZ, PT ;  /* 0x000000ff0700720c */ /* 0x000fe20003fa4270 */
[----:B------:R-:W-:Y:S01]  /*0ee0*/  @!P1 IMAD.MOV R22, RZ, RZ, -R22 ;  /* 0x000000ffff169224 */ /* 0x000fe200078e0a16 */
[----:B------:R-:W-:Y:S02]  /*0ef0*/  ISETP.NE.U32.AND P1, PT, R3, RZ, PT ;  /* 0x000000ff0300720c */ /* 0x000fe40003f25070 */
[----:B------:R-:W-:Y:S02]  /*0f00*/  SHF.R.S32.HI R10, RZ, 0x1f, R7 ;  /* 0x0000001fff0a7819 */ /* 0x000fe40000011407 */
[----:B------:R-:W-:-:S02]  /*0f10*/  ISETP.LT.U32.AND P3, PT, R32, R13, PT ;  /* 0x0000000d2000720c */ /* 0x000fc40003f61070 */
[----:B------:R-:W-:Y:S02]  /*0f20*/  SHF.R.S32.HI R7, RZ, 0x1f, R13 ;  /* 0x0000001fff077819 */ /* 0x000fe4000001140d */
[----:B------:R-:W-:Y:S02]  /*0f30*/  @!P2 LOP3.LUT R22, RZ, R0, RZ, 0x33, !PT ;  /* 0x00000000ff16a212 */ /* 0x000fe400078e33ff */
[C---:B------:R-:W-:Y:S01]  /*0f40*/  ISETP.LT.AND.EX P3, PT, R33.reuse, R7, PT, P3 ;  /* 0x000000072100720c */ /* 0x040fe20003f61330 */
[----:B------:R-:W-:Y:S01]  /*0f50*/  @!P5 IMAD.MOV R15, RZ, RZ, R10 ;  /* 0x000000ffff0fd224 */ /* 0x000fe200078e020a */
[----:B------:R-:W-:Y:S02]  /*0f60*/  SEL R12, R8, R20, P0 ;  /* 0x00000014080c7207 */ /* 0x000fe40000000000 */
[----:B------:R-:W-:Y:S01]  /*0f70*/  SEL R14, R32, R13, P3 ;  /* 0x0000000d200e7207 */ /* 0x000fe20001800000 */
[----:B------:R-:W-:Y:S01]  /*0f80*/  IMAD R3, R22, R15, RZ ;  /* 0x0000000f16037224 */ /* 0x000fe200078e02ff */
[----:B------:R-:W-:Y:S01]  /*0f90*/  SEL R13, R33, R7, P3 ;  /* 0x00000007210d7207 */ /* 0x000fe20001800000 */
[----:B-1----:R-:W-:Y:S06]  /*0fa0*/  @!P1 BRA `(.L_x_9) ;  /* 0x0000000000249947 */ /* 0x002fec0003800000 */
        /* <DEDUP_REMOVED lines=9> */
.L_x_9:
[----:B------:R-:W0:Y:S01]  /*1040*/  I2F.U32.RP R9, R12 ;  /* 0x0000000c00097306 */ /* 0x000e220000209000 */
[----:B------:R-:W-:-:S07]  /*1050*/  ISETP.NE.U32.AND P0, PT, R12, RZ, PT ;  /* 0x000000ff0c00720c */ /* 0x000fce0003f05070 */
[----:B0-----:R-:W0:Y:S02]  /*1060*/  MUFU.RCP R18, R9 ;  /* 0x0000000900127308 */ /* 0x001e240000001000 */
[----:B0-----:R-:W-:Y:S01]  /*1070*/  IADD3 R18, R18, 0xffffffe, RZ ;  /* 0x0ffffffe12127810 */ /* 0x001fe20007ffe0ff */
[----:B------:R-:W-:-:S05]  /*1080*/  IMAD.MOV.U32 R9, RZ, RZ, RZ ;  /* 0x000000ffff097224 */ /* 0x000fca00078e00ff */
[----:B------:R-:W0:Y:S02]  /*1090*/  F2I.FTZ.U32.TRUNC.NTZ R19, R18 ;  /* 0x0000001200137305 */ /* 0x000e24000021f000 */
[----:B0-----:R-:W-:Y:S01]  /*10a0*/  IADD3 R0, RZ, -R19, RZ ;  /* 0x80000013ff007210 */ /* 0x001fe20007ffe0ff */
[----:B------:R-:W-:-:S04]  /*10b0*/  IMAD.MOV.U32 R18, RZ, RZ, RZ ;  /* 0x000000ffff127224 */ /* 0x000fc800078e00ff */
[----:B------:R-:W-:-:S04]  /*10c0*/  IMAD R0, R0, R12, RZ ;  /* 0x0000000c00007224 */ /* 0x000fc800078e02ff */
[----:B------:R-:W-:-:S06]  /*10d0*/  IMAD.HI.U32 R19, R19, R0, R18 ;  /* 0x0000000013137227 */ /* 0x000fcc00078e0012 */
[----:B------:R-:W-:-:S05]  /*10e0*/  IMAD.HI.U32 R0, R19, R8, RZ ;  /* 0x0000000813007227 */ /* 0x000fca00078e00ff */
[----:B------:R-:W-:-:S05]  /*10f0*/  IADD3 R7, -R0, RZ, RZ ;  /* 0x000000ff00077210 */ /* 0x000fca0007ffe1ff */
[----:B------:R-:W-:-:S05]  /*1100*/  IMAD R7, R12, R7, R8 ;  /* 0x000000070c077224 */ /* 0x000fca00078e0208 */
[----:B------:R-:W-:-:S13]  /*1110*/  ISETP.GE.U32.AND P2, PT, R7, R12, PT ;  /* 0x0000000c0700720c */ /* 0x000fda0003f46070 */
[----:B------:R-:W-:Y:S01]  /*1120*/  @P2 IMAD.IADD R7, R7, 0x1, -R12 ;  /* 0x0000000107072824 */ /* 0x000fe200078e0a0c */
[----:B------:R-:W-:-:S04]  /*1130*/  @P2 IADD3 R0, R0, 0x1, RZ ;  /* 0x0000000100002810 */ /* 0x000fc80007ffe0ff */
[----:B------:R-:W-:-:S13]  /*1140*/  ISETP.GE.U32.AND P1, PT, R7, R12, PT ;  /* 0x0000000c0700720c */ /* 0x000fda0003f26070 */
[----:B------:R-:W-:Y:S01]  /*1150*/  @P1 VIADD R0, R0, 0x1 ;  /* 0x0000000100001836 */ /* 0x000fe20000000000 */
[----:B------:R-:W-:-:S04]  /*1160*/  @!P0 LOP3.LUT R0, RZ, R12, RZ, 0x33, !PT ;  /* 0x0000000cff008212 */ /* 0x000fc800078e33ff */
[----:B------:R-:W-:Y:S02]  /*1170*/  MOV R8, R0 ;  /* 0x0000000000087202 */ /* 0x000fe40000000f00 */
.L_x_10:
[----:B------:R-:W-:Y:S05]  /*1180*/  BSYNC B0 ;  /* 0x0000000000007941 */ /* 0x000fea0003800000 */
.L_x_8:
[----:B------:R-:W-:Y:S01]  /*1190*/  SHF.R.S32.HI R30, RZ, 0x1f, R35 ;  /* 0x0000001fff1e7819 */ /* 0x000fe20000011423 */
[----:B------:R-:W-:Y:S01]  /*11a0*/  ULDC UR4, c[0x0][0x3c4] ;  /* 0x0000f10000047ab9 */ /* 0x000fe20000000800 */
[----:B------:R-:W-:Y:S01]  /*11b0*/  IADD3 R19, P0, R28, -UR7, RZ ;  /* 0x800000071c137c10 */ /* 0x000fe2000ff1e0ff */
[----:B------:R-:W-:Y:S01]  /*11c0*/  ULDC.64 UR8, c[0x0][0x208] ;  /* 0x0000820000087ab9 */ /* 0x000fe20000000a00 */
[----:B------:R-:W-:Y:S02]  /*11d0*/  LEA.HI R7, R30, R35, RZ, 0x3 ;  /* 0x000000231e077211 */ /* 0x000fe400078f18ff */
[----:B------:R-:W-:Y:S02]  /*11e0*/  IADD3.X R15, R5, ~UR6, RZ, P0, !PT ;  /* 0x80000006050f7c10 */ /* 0x000fe400087fe4ff */
[----:B------:R-:W-:Y:S02]  /*11f0*/  LOP3.LUT R0, R7, 0xfffffff8, RZ, 0xc0, !PT ;  /* 0xfffffff807007812 */ /* 0x000fe400078ec0ff */
[----:B------:R-:W-:-:S03]  /*1200*/  SHF.R.S32.HI R7, RZ, 0x3, R7 ;  /* 0x00000003ff077819 */ /* 0x000fc60000011407 */
[----:B------:R-:W-:Y:S02]  /*1210*/  IMAD.IADD R0, R35, 0x1, -R0 ;  /* 0x0000000123007824 */ /* 0x000fe400078e0a00 */
[C---:B------:R-:W-:Y:S02]  /*1220*/  VIADD R21, R7.reuse, 0x10 ;  /* 0x0000001007157836 */ /* 0x040fe40000000000 */
[----:B------:R-:W-:Y:S01]  /*1230*/  VIADD R27, R7, 0x20 ;  /* 0x00000020071b7836 */ /* 0x000fe20000000000 */
[----:B------:R-:W-:Y:S01]  /*1240*/  ISETP.GT.U32.AND P1, PT, R19, R0, PT ;  /* 0x000000001300720c */ /* 0x000fe20003f24070 */
[----:B------:R-:W-:Y:S01]  /*1250*/  VIADD R34, R7, 0x30 ;  /* 0x0000003007227836 */ /* 0x000fe20000000000 */
[----:B------:R-:W-:Y:S02]  /*1260*/  SHF.R.S32.HI R10, RZ, 0x1f, R0 ;  /* 0x0000001fff0a7819 */ /* 0x000fe40000011400 */
[----:B------:R-:W-:Y:S02]  /*1270*/  IADD3 R36, P3, R0, UR7, RZ ;  /* 0x0000000700247c10 */ /* 0x000fe4000ff7e0ff */
[----:B------:R-:W-:-:S02]  /*1280*/  ISETP.GT.AND.EX P1, PT, R15, R10, PT, P1 ;  /* 0x0000000a0f00720c */ /* 0x000fc40003f24310 */
[----:B------:R-:W-:Y:S02]  /*1290*/  IADD3.X R37, R10, UR6, RZ, P3, !PT ;  /* 0x000000060a257c10 */ /* 0x000fe40009ffe4ff */
[----:B------:R-:W-:Y:S02]  /*12a0*/  ISETP.GE.OR P0, PT, R21, UR4, !P1 ;  /* 0x0000000415007c0c */ /* 0x000fe4000cf06670 */
[----:B------:R-:W-:Y:S02]  /*12b0*/  ISETP.GE.OR P2, PT, R7, UR4, !P1 ;  /* 0x0000000407007c0c */ /* 0x000fe4000cf46670 */
[----:B------:R-:W-:Y:S02]  /*12c0*/  ISETP.GE.OR P6, PT, R27, UR4, !P1 ;  /* 0x000000041b007c0c */ /* 0x000fe4000cfc6670 */
[----:B------:R-:W-:-:S07]  /*12d0*/  ISETP.GE.OR P5, PT, R34, UR4, !P1 ;  /* 0x0000000422007c0c */ /* 0x000fce000cfa6670 */
[----:B------:R-:W0:Y:S01]  /*12e0*/  @!P0 LDC.64 R18, c[0x0][0x2b8] ;  /* 0x0000ae00ff128b82 */ /* 0x000e220000000a00 */
[----:B------:R-:W-:Y:S01]  /*12f0*/  @!P0 SHF.R.S32.HI R15, RZ, 0x1f, R21 ;  /* 0x0000001fff0f8819 */ /* 0x000fe20000011415 */
[--C-:B------:R-:W-:Y:S02]  /*1300*/  @!P2 IMAD.MOV.U32 R48, RZ, RZ, R36.reuse ;  /* 0x000000ffff30a224 */ /* 0x100fe400078e0024 */
[----:B------:R-:W-:Y:S01]  /*1310*/  @!P2 IMAD.MOV.U32 R49, RZ, RZ, R37 ;  /* 0x000000ffff31a224 */ /* 0x000fe200078e0025 */
[----:B------:R-:W-:Y:S01]  /*1320*/  @!P6 SHF.R.S32.HI R29, RZ, 0x1f, R27 ;  /* 0x0000001fff1de819 */ /* 0x000fe2000001141b */
[----:B------:R-:W-:Y:S01]  /*1330*/  @!P0 IMAD R10, R15, R28, RZ ;  /* 0x0000001c0f0a8224 */ /* 0x000fe200078e02ff */
[----:B------:R-:W-:Y:S01]  /*1340*/  @!P2 SHF.R.S32.HI R15, RZ, 0x1f, R7 ;  /* 0x0000001fff0fa819 */ /* 0x000fe20000011407 */
[----:B------:R-:W1:Y:S01]  /*1350*/  @!P2 LDC.64 R22, c[0x0][0x2b8] ;  /* 0x0000ae00ff16ab82 */ /* 0x000e620000000a00 */
[----:B------:R-:W-:Y:S01]  /*1360*/  @!P0 IMAD.WIDE.U32 R46, R28, R21, R36 ;  /* 0x000000151c2e8225 */ /* 0x000fe200078e0024 */
[----:B------:R-:W-:-:S03]  /*1370*/  @!P6 MOV R42, R36 ;  /* 0x00000024002ae202 */ /* 0x000fc60000000f00 */
[----:B------:R-:W-:Y:S02]  /*1380*/  @!P2 IMAD R24, R15, R28, RZ ;  /* 0x0000001c0f18a224 */ /* 0x000fe400078e02ff */
[----:B------:R-:W-:-:S04]  /*1390*/  @!P2 IMAD.WIDE.U32 R48, R28, R7, R48 ;  /* 0x000000071c30a225 */ /* 0x000fc800078e0030 */
[-C--:B------:R-:W-:Y:S02]  /*13a0*/  @!P2 IMAD R15, R7, R5.reuse, R24 ;  /* 0x00000005070fa224 */ /* 0x080fe400078e0218 */
[----:B------:R-:W-:Y:S02]  /*13b0*/  @!P0 IMAD R10, R21, R5, R10 ;  /* 0x00000005150a8224 */ /* 0x000fe400078e020a */
[----:B------:R-:W2:Y:S01]  /*13c0*/  @!P6 LDC.64 R20, c[0x0][0x2b8] ;  /* 0x0000ae00ff14eb82 */ /* 0x000ea20000000a00 */
[----:B0-----:R-:W-:Y:S01]  /*13d0*/  @!P0 LEA R44, P3, R46, R18, 0x2 ;  /* 0x000000122e2c8211 */ /* 0x001fe200078610ff */
[----:B------:R-:W-:Y:S01]  /*13e0*/  @!P2 IMAD.IADD R18, R49, 0x1, R15 ;  /* 0x000000013112a824 */ /* 0x000fe200078e020f */
[----:B------:R-:W-:Y:S01]  /*13f0*/  MOV R15, 0xff800000 ;  /* 0xff800000000f7802 */ /* 0x000fe20000000f00 */
[----:B------:R-:W-:Y:S02]  /*1400*/  @!P0 IMAD.IADD R10, R47, 0x1, R10 ;  /* 0x000000012f0a8824 */ /* 0x000fe400078e020a */
[----:B------:R-:W-:-:S02]  /*1410*/  @!P6 IMAD.MOV.U32 R43, RZ, RZ, R37 ;  /* 0x000000ffff2be224 */ /* 0x000fc400078e0025 */
[----:B------:R-:W-:Y:S01]  /*1420*/  @!P6 IMAD R38, R29, R28, RZ ;  /* 0x0000001c1d26e224 */ /* 0x000fe200078e02ff */
[----:B-1----:R-:W-:Y:S01]  /*1430*/  @!P2 LEA R40, P4, R48, R22, 0x2 ;  /* 0x000000163028a211 */ /* 0x002fe200078810ff */
[----:B------:R-:W-:Y:S01]  /*1440*/  VIADD R22, R7, 0x40 ;  /* 0x0000004007167836 */ /* 0x000fe20000000000 */
[----:B------:R-:W-:Y:S01]  /*1450*/  @!P0 LEA.HI.X R45, R46, R19, R10, 0x2, P3 ;  /* 0x000000132e2d8211 */ /* 0x000fe200018f140a */
[----:B------:R-:W-:Y:S01]  /*1460*/  @!P6 IMAD.WIDE.U32 R42, R28, R27, R42 ;  /* 0x0000001b1c2ae225 */ /* 0x000fe200078e002a */
[----:B------:R-:W-:Y:S02]  /*1470*/  @!P2 LEA.HI.X R41, R48, R23, R18, 0x2, P4 ;  /* 0x000000173029a211 */ /* 0x000fe400020f1412 */
[----:B------:R-:W-:Y:S01]  /*1480*/  ISETP.GE.OR P4, PT, R22, UR4, !P1 ;  /* 0x0000000416007c0c */ /* 0x000fe2000cf86670 */
[----:B------:R-:W0:Y:S01]  /*1490*/  @!P5 LDC.64 R18, c[0x0][0x2b8] ;  /* 0x0000ae00ff12db82 */ /* 0x000e220000000a00 */
[----:B------:R-:W-:Y:S01]  /*14a0*/  @!P6 IMAD R38, R27, R5, R38 ;  /* 0x000000051b26e224 */ /* 0x000fe200078e0226 */
[----:B------:R-:W-:Y:S01]  /*14b0*/  @!P5 SHF.R.S32.HI R23, RZ, 0x1f, R34 ;  /* 0x0000001fff17d819 */ /* 0x000fe20000011422 */
[----:B------:R-:W-:Y:S01]  /*14c0*/  VIADD R31, R7, 0x50 ;  /* 0x00000050071f7836 */ /* 0x000fe20000000000 */
[----:B------:R1:W3:Y:S01]  /*14d0*/  @!P0 LDG.E R15, desc[UR8][R44.64] ;  /* 0x000000082c0f8981 */ /* 0x0002e2000c1e1900 */
[----:B------:R-:W-:-:S07]  /*14e0*/  IMAD.MOV.U32 R24, RZ, RZ, -0x800000 ;  /* 0xff800000ff187424 */ /* 0x000fce00078e00ff */
[----:B------:R-:W4:Y:S01]  /*14f0*/  @!P4 LDC.64 R26, c[0x0][0x2b8] ;  /* 0x0000ae00ff1acb82 */ /* 0x000f220000000a00 */
[----:B------:R-:W-:Y:S01]  /*1500*/  @!P5 IMAD R23, R23, R28, RZ ;  /* 0x0000001c1717d224 */ /* 0x000fe200078e02ff */
[----:B------:R-:W-:Y:S01]  /*1510*/  ISETP.GE.OR P3, PT, R31, UR4, !P1 ;  /* 0x000000041f007c0c */ /* 0x000fe2000cf66670 */
[C---:B------:R-:W-:Y:S01]  /*1520*/  VIADD R29, R7.reuse, 0x60 ;  /* 0x00000060071d7836 */ /* 0x040fe20000000000 */
[----:B------:R2:W5:Y:S01]  /*1530*/  @!P2 LDG.E R24, desc[UR8][R40.64] ;  /* 0x000000082818a981 */ /* 0x000562000c1e1900 */
[----:B------:R-:W-:Y:S02]  /*1540*/  VIADD R10, R7, 0x70 ;  /* 0x00000070070a7836 */ /* 0x000fe40000000000 */
[----:B------:R-:W-:Y:S01]  /*1550*/  @!P6 IMAD.IADD R38, R43, 0x1, R38 ;  /* 0x000000012b26e824 */ /* 0x000fe200078e0226 */
[----:B------:R-:W-:Y:S01]  /*1560*/  @!P4 SHF.R.S32.HI R39, RZ, 0x1f, R22 ;  /* 0x0000001fff27c819 */ /* 0x000fe20000011416 */
[----:B------:R-:W-:Y:S01]  /*1570*/  @!P5 IMAD R23, R34, R5, R23 ;  /* 0x000000052217d224 */ /* 0x000fe200078e0217 */
[----:B------:R-:W-:-:S02]  /*1580*/  ISETP.GE.OR P2, PT, R29, UR4, !P1 ;  /* 0x000000041d007c0c */ /* 0x000fc4000cf46670 */
[----:B-1----:R-:W-:Y:S01]  /*1590*/  @!P5 MOV R45, R37 ;  /* 0x00000025002dd202 */ /* 0x002fe20000000f00 */
[----:B------:R-:W-:Y:S01]  /*15a0*/  @!P5 IMAD.MOV.U32 R44, RZ, RZ, R36 ;  /* 0x000000ffff2cd224 */ /* 0x000fe200078e0024 */
[----:B------:R-:W-:-:S03]  /*15b0*/  ISETP.GE.OR P1, PT, R10, UR4, !P1 ;  /* 0x000000040a007c0c */ /* 0x000fc6000cf26670 */
[----:B------:R-:W-:Y:S01]  /*15c0*/  @!P5 IMAD.WIDE.U32 R44, R28, R34, R44 ;  /* 0x000000221c2cd225 */ /* 0x000fe200078e002c */
[----:B--2---:R-:W-:-:S03]  /*15d0*/  @!P6 LEA R40, P0, R42, R20, 0x2 ;  /* 0x000000142a28e211 */ /* 0x004fc600078010ff */
[----:B------:R-:W-:Y:S02]  /*15e0*/  @!P5 IMAD.IADD R23, R45, 0x1, R23 ;  /* 0x000000012d17d824 */ /* 0x000fe400078e0217 */
[----:B------:R-:W-:Y:S01]  /*15f0*/  @!P4 IMAD.MOV.U32 R48, RZ, RZ, R36 ;  /* 0x000000ffff30c224 */ /* 0x000fe200078e0024 */
[----:B------:R-:W-:Y:S01]  /*1600*/  @!P6 LEA.HI.X R41, R42, R21, R38, 0x2, P0 ;  /* 0x000000152a29e211 */ /* 0x000fe200000f1426 */
[----:B------:R-:W-:Y:S01]  /*1610*/  @!P4 IMAD.MOV.U32 R49, RZ, RZ, R37 ;  /* 0x000000ffff31c224 */ /* 0x000fe200078e0025 */
[----:B0-----:R-:W-:Y:S01]  /*1620*/  @!P5 LEA R42, P0, R44, R18, 0x2 ;  /* 0x000000122c2ad211 */ /* 0x001fe200078010ff */
[----:B------:R-:W-:Y:S01]  /*1630*/  @!P4 IMAD R39, R39, R28, RZ ;  /* 0x0000001c2727c224 */ /* 0x000fe200078e02ff */
[----:B------:R-:W0:Y:S01]  /*1640*/  @!P2 LDC.64 R20, c[0x0][0x2b8] ;  /* 0x0000ae00ff14ab82 */ /* 0x000e220000000a00 */
[----:B------:R-:W-:Y:S01]  /*1650*/  @!P4 IMAD.WIDE.U32 R48, R28, R22, R48 ;  /* 0x000000161c30c225 */ /* 0x000fe200078e0030 */
[----:B------:R-:W-:Y:S02]  /*1660*/  @!P5 LEA.HI.X R43, R44, R19, R23, 0x2, P0 ;  /* 0x000000132c2bd211 */ /* 0x000fe400000f1417 */
[----:B------:R-:W-:Y:S01]  /*1670*/  @!P3 SHF.R.S32.HI R19, RZ, 0x1f, R31 ;  /* 0x0000001fff13b819 */ /* 0x000fe2000001141f */
[----:B------:R-:W-:Y:S01]  /*1680*/  @!P4 IMAD R18, R22, R5, R39 ;  /* 0x000000051612c224 */ /* 0x000fe200078e0227 */
[----:B----4-:R-:W-:-:S02]  /*1690*/  @!P4 LEA R46, P0, R48, R26, 0x2 ;  /* 0x0000001a302ec211 */ /* 0x010fc400078010ff */
[----:B------:R-:W1:Y:S01]  /*16a0*/  @!P3 LDC.64 R22, c[0x0][0x2b8] ;  /* 0x0000ae00ff16bb82 */ /* 0x000e620000000a00 */
[----:B------:R-:W-:Y:S01]  /*16b0*/  @!P3 IMAD R34, R19, R28, RZ ;  /* 0x0000001c1322b224 */ /* 0x000fe200078e02ff */
[----:B------:R-:W-:-:S06]  /*16c0*/  @!P4 IADD3 R26, R49, R18, RZ ;  /* 0x00000012311ac210 */ /* 0x000fcc0007ffe0ff */
[----:B------:R-:W2:Y:S01]  /*16d0*/  @!P1 LDC.64 R18, c[0x0][0x2b8] ;  /* 0x0000ae00ff129b82 */ /* 0x000ea20000000a00 */
[----:B------:R-:W-:Y:S01]  /*16e0*/  @!P4 LEA.HI.X R47, R48, R27, R26, 0x2, P0 ;  /* 0x0000001b302fc211 */ /* 0x000fe200000f141a */
[----:B------:R-:W-:Y:S01]  /*16f0*/  @!P3 IMAD.MOV.U32 R44, RZ, RZ, R36 ;  /* 0x000000ffff2cb224 */ /* 0x000fe200078e0024 */
[----:B------:R-:W-:Y:S01]  /*1700*/  @!P1 SHF.R.S32.HI R27, RZ, 0x1f, R10 ;  /* 0x0000001fff1b9819 */ /* 0x000fe2000001140a */
[----:B------:R-:W-:Y:S01]  /*1710*/  @!P3 IMAD.MOV.U32 R45, RZ, RZ, R37 ;  /* 0x000000ffff2db224 */ /* 0x000fe200078e0025 */
[----:B------:R-:W-:Y:S01]  /*1720*/  @!P2 SHF.R.S32.HI R39, RZ, 0x1f, R29 ;  /* 0x0000001fff27a819 */ /* 0x000fe2000001141d */
[----:B------:R-:W-:Y:S02]  /*1730*/  @!P3 IMAD R34, R31, R5, R34 ;  /* 0x000000051f22b224 */ /* 0x000fe400078e0222 */
[----:B------:R-:W-:-:S04]  /*1740*/  @!P3 IMAD.WIDE.U32 R44, R28, R31, R44 ;  /* 0x0000001f1c2cb225 */ /* 0x000fc800078e002c */
[-C--:B------:R-:W-:Y:S02]  /*1750*/  @!P1 IMAD R31, R27, R28.reuse, RZ ;  /* 0x0000001c1b1f9224 */ /* 0x080fe400078e02ff */
[----:B------:R-:W-:Y:S02]  /*1760*/  @!P2 IMAD R38, R39, R28, RZ ;  /* 0x0000001c2726a224 */ /* 0x000fe400078e02ff */
[--C-:B------:R-:W-:Y:S02]  /*1770*/  @!P2 IMAD.MOV.U32 R48, RZ, RZ, R36.reuse ;  /* 0x000000ffff30a224 */ /* 0x100fe400078e0024 */
[--C-:B------:R-:W-:Y:S02]  /*1780*/  @!P2 IMAD.MOV.U32 R49, RZ, RZ, R37.reuse ;  /* 0x000000ffff31a224 */ /* 0x100fe400078e0025 */
[----:B------:R-:W-:-:S04]  /*1790*/  @!P1 IMAD.WIDE.U32 R36, R28, R10, R36 ;  /* 0x0000000a1c249225 */ /* 0x000fc800078e0024 */
[-C--:B------:R-:W-:Y:S02]  /*17a0*/  @!P1 IMAD R31, R10, R5.reuse, R31 ;  /* 0x000000050a1f9224 */ /* 0x080fe400078e021f */
[----:B------:R-:W-:Y:S02]  /*17b0*/  @!P2 IMAD R38, R29, R5, R38 ;  /* 0x000000051d26a224 */ /* 0x000fe400078e0226 */
[----:B------:R-:W-:Y:S01]  /*17c0*/  @!P2 IMAD.WIDE.U32 R48, R28, R29, R48 ;  /* 0x0000001d1c30a225 */ /* 0x000fe200078e0030 */
[----:B--2---:R-:W-:-:S03]  /*17d0*/  @!P1 LEA R18, P0, R36, R18, 0x2 ;  /* 0x0000001224129211 */ /* 0x004fc600078010ff */
[----:B------:R-:W-:Y:S02]  /*17e0*/  IMAD.MOV.U32 R26, RZ, RZ, -0x800000 ;  /* 0xff800000ff1a7424 */ /* 0x000fe400078e00ff */
[----:B------:R-:W-:Y:S02]  /*17f0*/  IMAD.MOV.U32 R29, RZ, RZ, -0x800000 ;  /* 0xff800000ff1d7424 */ /* 0x000fe400078e00ff */
[----:B------:R-:W-:Y:S02]  /*1800*/  @!P1 IMAD.IADD R31, R37, 0x1, R31 ;  /* 0x00000001251f9824 */ /* 0x000fe400078e021f */
[----:B------:R-:W-:Y:S01]  /*1810*/  IMAD.MOV.U32 R27, RZ, RZ, -0x800000 ;  /* 0xff800000ff1b7424 */ /* 0x000fe200078e00ff */
[----:B------:R2:W4:Y:S01]  /*1820*/  @!P6 LDG.E R26, desc[UR8][R40.64] ;  /* 0x00000008281ae981 */ /* 0x000522000c1e1900 */
[----:B------:R-:W-:Y:S01]  /*1830*/  @!P3 IADD3 R34, R45, R34, RZ ;  /* 0x000000222d22b210 */ /* 0x000fe20007ffe0ff */
[----:B------:R-:W-:Y:S01]  /*1840*/  @!P2 IMAD.IADD R38, R49, 0x1, R38 ;  /* 0x000000013126a824 */ /* 0x000fe200078e0226 */
[----:B------:R-:W-:Y:S01]  /*1850*/  @!P1 LEA.HI.X R19, R36, R19, R31, 0x2, P0 ;  /* 0x0000001324139211 */ /* 0x000fe200000f141f */
[----:B------:R-:W4:Y:S01]  /*1860*/  @!P5 LDG.E R29, desc[UR8][R42.64] ;  /* 0x000000082a1dd981 */ /* 0x000f22000c1e1900 */
[----:B-1----:R-:W-:Y:S01]  /*1870*/  @!P3 LEA R22, P5, R44, R22, 0x2 ;  /* 0x000000162c16b211 */ /* 0x002fe200078a10ff */
[----:B------:R-:W-:Y:S01]  /*1880*/  IMAD.MOV.U32 R31, RZ, RZ, -0x800000 ;  /* 0xff800000ff1f7424 */ /* 0x000fe200078e00ff */
[----:B------:R-:W1:Y:S01]  /*1890*/  LDC R37, c[0x0][0x270] ;  /* 0x00009c00ff257b82 */ /* 0x000e620000000800 */
[----:B------:R-:W4:Y:S01]  /*18a0*/  @!P4 LDG.E R27, desc[UR8][R46.64] ;  /* 0x000000082e1bc981 */ /* 0x000f22000c1e1900 */
[----:B0-----:R-:W-:-:S02]  /*18b0*/  @!P2 LEA R20, P4, R48, R20, 0x2 ;  /* 0x000000143014a211 */ /* 0x001fc400078810ff */
[----:B------:R-:W-:Y:S01]  /*18c0*/  @!P3 LEA.HI.X R23, R44, R23, R34, 0x2, P5 ;  /* 0x000000172c17b211 */ /* 0x000fe200028f1422 */
[----:B------:R-:W-:Y:S01]  /*18d0*/  IMAD.MOV.U32 R34, RZ, RZ, -0x800000 ;  /* 0xff800000ff227424 */ /* 0x000fe200078e00ff */
[----:B------:R0:W4:Y:S01]  /*18e0*/  @!P1 LDG.E R31, desc[UR8][R18.64] ;  /* 0x00000008121f9981 */ /* 0x000122000c1e1900 */
[----:B------:R-:W-:Y:S01]  /*18f0*/  IMAD.MOV.U32 R36, RZ, RZ, -0x800000 ;  /* 0xff800000ff247424 */ /* 0x000fe200078e00ff */
[----:B------:R-:W-:-:S03]  /*1900*/  @!P2 LEA.HI.X R21, R48, R21, R38, 0x2, P4 ;  /* 0x000000153015a211 */ /* 0x000fc600020f1426 */
[----:B------:R0:W4:Y:S04]  /*1910*/  @!P3 LDG.E R34, desc[UR8][R22.64] ;  /* 0x000000081622b981 */ /* 0x000128000c1e1900 */
[----:B------:R0:W4:Y:S01]  /*1920*/  @!P2 LDG.E R36, desc[UR8][R20.64] ;  /* 0x000000081424a981 */ /* 0x000122000c1e1900 */
[----:B-1----:R-:W-:-:S04]  /*1930*/  IABS R38, R37 ;  /* 0x0000002500267213 */ /* 0x002fc80000000000 */
[----:B------:R-:W2:Y:S08]  /*1940*/  I2F.U32.RP R39, R38 ;  /* 0x0000002600277306 */ /* 0x000eb00000209000 */
[----:B--2---:R-:W1:Y:S01]  /*1950*/  MUFU.RCP R40, R39 ;  /* 0x0000002700287308 */ /* 0x004e620000001000 */
[----:B------:R-:W2:Y:S01]  /*1960*/  S2R R10, SR_CgaCtaId ;  /* 0x00000000000a7919 */ /* 0x000ea20000008800 */
[----:B-1----:R-:W-:-:S06]  /*1970*/  IADD3 R40, R40, 0xffffffe, RZ ;  /* 0x0ffffffe28287810 */ /* 0x002fcc0007ffe0ff */
[----:B------:R-:W1:Y:S01]  /*1980*/  F2I.FTZ.U32.TRUNC.NTZ R41, R40 ;  /* 0x0000002800297305 */ /* 0x000e62000021f000 */
[----:B0-----:R-:W-:Y:S02]  /*1990*/  IABS R18, R6 ;  /* 0x0000000600127213 */ /* 0x001fe40000000000 */
[----:B------:R-:W-:Y:S01]  /*19a0*/  IABS R19, R37 ;  /* 0x0000002500137213 */ /* 0x000fe20000000000 */
[----:B-1----:R-:W-:Y:S02]  /*19b0*/  IMAD.MOV R22, RZ, RZ, -R41 ;  /* 0x000000ffff167224 */ /* 0x002fe400078e0a29 */
[----:B------:R-:W-:Y:S02]  /*19c0*/  IMAD.MOV.U32 R40, RZ, RZ, RZ ;  /* 0x000000ffff287224 */ /* 0x000fe400078e00ff */
[----:B------:R-:W-:-:S04]  /*19d0*/  IMAD R23, R22, R38, RZ ;  /* 0x0000002616177224 */ /* 0x000fc800078e02ff */
[----:B------:R-:W-:Y:S01]  /*19e0*/  IMAD.HI.U32 R23, R41, R23, R40 ;  /* 0x0000001729177227 */ /* 0x000fe200078e0028 */
[----:B------:R-:W-:-:S03]  /*19f0*/  MOV R21, 0x400 ;  /* 0x0000040000157802 */ /* 0x000fc60000000f00 */
[----:B------:R-:W-:Y:S02]  /*1a00*/  IMAD.MOV R19, RZ, RZ, -R19 ;  /* 0x000000ffff137224 */ /* 0x000fe400078e0a13 */
[----:B------:R-:W-:Y:S01]  /*1a10*/  IMAD.HI.U32 R20, R23, R18, RZ ;  /* 0x0000001217147227 */ /* 0x000fe200078e00ff */
[----:B--2---:R-:W-:-:S03]  /*1a20*/  LEA R10, R10, R21, 0x18 ;  /* 0x000000150a0a7211 */ /* 0x004fc600078ec0ff */
[----:B------:R-:W-:Y:S01]  /*1a30*/  IMAD R19, R20, R19, R18 ;  /* 0x0000001314137224 */ /* 0x000fe200078e0212 */
[C---:B------:R-:W-:Y:S02]  /*1a40*/  ISETP.GT.AND P1, PT, R35.reuse, 0x37f, PT ;  /* 0x0000037f2300780c */ /* 0x040fe40003f24270 */
[C---:B------:R-:W-:Y:S02]  /*1a50*/  ISETP.GT.AND P2, PT, R35.reuse, 0x3ff, PT ;  /* 0x000003ff2300780c */ /* 0x040fe40003f44270 */
[----:B------:R-:W-:Y:S01]  /*1a60*/  ISETP.GT.AND P0, PT, R35, 0x2ff, PT ;  /* 0x000002ff2300780c */ /* 0x000fe20003f04270 */
[----:B------:R-:W-:Y:S01]  /*1a70*/  IMAD R7, R7, 0x24, R10 ;  /* 0x0000002407077824 */ /* 0x000fe200078e020a */
[----:B------:R-:W-:Y:S02]  /*1a80*/  ISETP.GT.U32.AND P4, PT, R38, R19, PT ;  /* 0x000000132600720c */ /* 0x000fe40003f84070 */
[C---:B------:R-:W-:Y:S01]  /*1a90*/  ISETP.GT.AND P3, PT, R35.reuse, 0x27f, PT ;  /* 0x0000027f2300780c */ /* 0x040fe20003f64270 */
[----:B------:R-:W-:Y:S01]  /*1aa0*/  IMAD R7, R0, 0x4, R7 ;  /* 0x0000000400077824 */ /* 0x000fe200078e0207 */
[----:B------:R-:W-:-:S09]  /*1ab0*/  ISETP.GT.AND P6, PT, R35, 0x7f, PT ;  /* 0x0000007f2300780c */ /* 0x000fd20003fc4270 */
[----:B------:R-:W-:Y:S01]  /*1ac0*/  @!P4 IMAD.IADD R19, R19, 0x1, -R38 ;  /* 0x000000011313c824 */ /* 0x000fe200078e0a26 */
[----:B------:R-:W-:Y:S02]  /*1ad0*/  LOP3.LUT R0, R33, R13, RZ, 0xfc, !PT ;  /* 0x0000000d21007212 */ /* 0x000fe400078efcff */
[----:B------:R-:W-:Y:S02]  /*1ae0*/  LOP3.LUT R6, R6, R37, RZ, 0x3c, !PT ;  /* 0x0000002506067212 */ /* 0x000fe400078e3cff */
[----:B------:R-:W-:Y:S01]  /*1af0*/  @!P4 IADD3 R20, R20, 0x1, RZ ;  /* 0x000000011414c810 */ /* 0x000fe20007ffe0ff */
[----:B------:R-:W-:Y:S01]  /*1b00*/  BSSY B0, `(.L_x_11) ;  /* 0x0000031000007945 */ /* 0x000fe20003800000 */
[----:B---3--:R0:W-:Y:S01]  /*1b10*/  @!P1 STS [R7+0x240], R15 ;  /* 0x0002400f07009388 */ /* 0x0081e20000000800 */
[----:B------:R-:W-:-:S03]  /*1b20*/  ISETP.GT.AND P1, PT, R35, 0x17f, PT ;  /* 0x0000017f2300780c */ /* 0x000fc60003f24270 */
[----:B-----5:R0:W-:Y:S01]  /*1b30*/  @!P2 STS [R7], R24 ;  /* 0x000000180700a388 */ /* 0x0201e20000000800 */
[----:B------:R-:W-:-:S03]  /*1b40*/  ISETP.GT.AND P2, PT, R35, 0x1ff, PT ;  /* 0x000001ff2300780c */ /* 0x000fc60003f44270 */
[----:B----4-:R0:W-:Y:S01]  /*1b50*/  @!P0 STS [R7+0x480], R26 ;  /* 0x0004801a07008388 */ /* 0x0101e20000000800 */
[----:B------:R-:W-:-:S03]  /*1b60*/  ISETP.GT.AND P0, PT, R35, 0xff, PT ;  /* 0x000000ff2300780c */ /* 0x000fc60003f04270 */
[----:B------:R0:W-:Y:S01]  /*1b70*/  @!P3 STS [R7+0x6c0], R29 ;  /* 0x0006c01d0700b388 */ /* 0x0001e20000000800 */
[----:B------:R-:W-:-:S05]  /*1b80*/  ISETP.GE.U32.AND P3, PT, R19, R38, PT ;  /* 0x000000261300720c */ /* 0x000fca0003f66070 */
[----:B------:R0:W-:Y:S04]  /*1b90*/  @!P2 STS [R7+0x900], R27 ;  /* 0x0009001b0700a388 */ /* 0x0001e80000000800 */
[----:B------:R0:W-:Y:S01]  /*1ba0*/  @!P6 STS [R7+0xfc0], R31 ;  /* 0x000fc01f0700e388 */ /* 0x0001e20000000800 */
[----:B------:R-:W-:-:S03]  /*1bb0*/  ISETP.GE.AND P2, PT, R6, RZ, PT ;  /* 0x000000ff0600720c */ /* 0x000fc60003f46270 */
[----:B------:R0:W-:Y:S01]  /*1bc0*/  @!P1 STS [R7+0xb40], R34 ;  /* 0x000b402207009388 */ /* 0x0001e20000000800 */
[----:B------:R-:W-:-:S03]  /*1bd0*/  ISETP.NE.U32.AND P1, PT, R0, RZ, PT ;  /* 0x000000ff0000720c */ /* 0x000fc60003f25070 */
[----:B------:R0:W-:Y:S01]  /*1be0*/  @!P0 STS [R7+0xd80], R36 ;  /* 0x000d802407008388 */ /* 0x0001e20000000800 */
[----:B------:R-:W-:Y:S01]  /*1bf0*/  ISETP.NE.AND P0, PT, R37, RZ, PT ;  /* 0x000000ff2500720c */ /* 0x000fe20003f05270 */
[----:B------:R-:W-:-:S04]  /*1c00*/  @P3 VIADD R20, R20, 0x1 ;  /* 0x0000000114143836 */ /* 0x000fc80000000000 */
[----:B------:R-:W-:-:S04]  /*1c10*/  IMAD.MOV.U32 R6, RZ, RZ, R20 ;  /* 0x000000ffff067224 */ /* 0x000fc800078e0014 */
[----:B------:R-:W-:-:S04]  /*1c20*/  @!P2 IMAD.MOV R6, RZ, RZ, -R6 ;  /* 0x000000ffff06a224 */ /* 0x000fc800078e0a06 */
[----:B------:R-:W-:Y:S01]  /*1c30*/  @!P0 LOP3.LUT R6, RZ, R37, RZ, 0x33, !PT ;  /* 0x00000025ff068212 */ /* 0x000fe200078e33ff */
[----:B------:R-:W-:Y:S06]  /*1c40*/  @!P1 BRA `(.L_x_12) ;  /* 0x0000000000249947 */ /* 0x000fec0003800000 */
[----:B------:R-:W-:Y:S01]  /*1c50*/  IMAD.MOV.U32 R18, RZ, RZ, R32 ;  /* 0x000000ffff127224 */ /* 0x000fe200078e0020 */
[----:B0-----:R-:W-:Y:S01]  /*1c60*/  MOV R24, R14 ;  /* 0x0000000e00187202 */ /* 0x001fe20000000f00 */
[----:B------:R-:W-:Y:S01]  /*1c70*/  IMAD.MOV.U32 R19, RZ, RZ, R33 ;  /* 0x000000ffff137224 */ /* 0x000fe200078e0021 */
[----:B------:R-:W-:Y:S02]  /*1c80*/  MOV R23, R13 ;  /* 0x0000000d00177202 */ /* 0x000fe40000000f00 */
[----:B------:R-:W-:Y:S02]  /*1c90*/  MOV R22, 0x1cb0 ;  /* 0x00001cb000167802 */ /* 0x000fe40000000f00 */
[----:B------:R-:W-:Y:S05]  /*1ca0*/  CALL.REL.NOINC `($__internal_0_$__cuda_sm20_div_s64) ;  /* 0x0000003400a47944 */ /* 0x000fea0003c00000 */
[----:B------:R-:W-:Y:S02]  /*1cb0*/  MOV R46, R0 ;  /* 0x00000000002e7202 */ /* 0x000fe40000000f00 */
[----:B------:R-:W-:Y:S01]  /*1cc0*/  MOV R47, R27 ;  /* 0x0000001b002f7202 */ /* 0x000fe20000000f00 */
[----:B------:R-:W-:Y:S05]  /*1cd0*/  BRA `(.L_x_13) ;  /* 0x00000000004c7947 */ /* 0x000fea0003800000 */
.L_x_12:
[----:B0-----:R-:W0:Y:S01]  /*1ce0*/  I2F.U32.RP R15, R14 ;  /* 0x0000000e000f7306 */ /* 0x001e220000209000 */
        /* <DEDUP_REMOVED lines=18> */
.L_x_13:
[----:B------:R-:W-:Y:S05]  /*1e10*/  BSYNC B0 ;  /* 0x0000000000007941 */ /* 0x000fea0003800000 */
.L_x_11:
[----:B------:R-:W-:Y:S01]  /*1e20*/  BAR.SYNC.DEFER_BLOCKING 0x0 ;  /* 0x0000000000007b1d */ /* 0x000fe20000010000 */
[----:B------:R-:W-:Y:S01]  /*1e30*/  LEA.HI R15, R30, R35, RZ, 0x4 ;  /* 0x000000231e0f7211 */ /* 0x000fe200078f20ff */
[----:B------:R-:W-:Y:S01]  /*1e40*/  IMAD.MOV.U32 R42, RZ, RZ, -0x800000 ;  /* 0xff800000ff2a7424 */ /* 0x000fe200078e00ff */
[----:B------:R-:W-:Y:S01]  /*1e50*/  MOV R40, 0xff800000 ;  /* 0xff80000000287802 */ /* 0x000fe20000000f00 */
[----:B------:R-:W-:Y:S01]  /*1e60*/  IMAD.MOV.U32 R31, RZ, RZ, -0x800000 ;  /* 0xff800000ff1f7424 */ /* 0x000fe200078e00ff */
[----:B------:R-:W-:Y:S01]  /*1e70*/  LOP3.LUT R0, R15, 0xfffffff0, RZ, 0xc0, !PT ;  /* 0xfffffff00f007812 */ /* 0x000fe200078ec0ff */
[----:B------:R-:W-:Y:S01]  /*1e80*/  IMAD.MOV.U32 R38, RZ, RZ, -0x800000 ;  /* 0xff800000ff267424 */ /* 0x000fe200078e00ff */
[----:B------:R-:W-:Y:S01]  /*1e90*/  SHF.R.S32.HI R15, RZ, 0x4, R15 ;  /* 0x00000004ff0f7819 */ /* 0x000fe2000001140f */
[----:B------:R-:W-:Y:S01]  /*1ea0*/  IMAD.MOV.U32 R34, RZ, RZ, -0x800000 ;  /* 0xff800000ff227424 */ /* 0x000fe200078e00ff */
[----:B------:R-:W-:Y:S01]  /*1eb0*/  MOV R30, 0xff800000 ;  /* 0xff800000001e7802 */ /* 0x000fe20000000f00 */
[----:B------:R-:W-:Y:S01]  /*1ec0*/  IMAD.IADD R35, R35, 0x1, -R0 ;  /* 0x0000000123237824 */ /* 0x000fe200078e0a00 */
[----:B------:R-:W-:Y:S01]  /*1ed0*/  ULDC.U8 UR4, c[0x0][0x3d9] ;  /* 0x0000f64000047ab9 */ /* 0x000fe20000000000 */
[----:B------:R-:W-:Y:S01]  /*1ee0*/  IMAD.MOV.U32 R36, RZ, RZ, -0x800000 ;  /* 0xff800000ff247424 */ /* 0x000fe200078e00ff */
[----:B------:R-:W-:Y:S01]  /*1ef0*/  BSSY B1, `(.L_x_14) ;  /* 0x0000257000017945 */ /* 0x000fe20003800000 */
[----:B------:R-:W-:-:S02]  /*1f00*/  IMAD R10, R35, 0x24, R10 ;  /* 0x00000024230a7824 */ /* 0x000fc400078e020a */
[----:B------:R-:W-:-:S03]  /*1f10*/  IMAD.MOV.U32 R32, RZ, RZ, -0x800000 ;  /* 0xff800000ff207424 */ /* 0x000fc600078e00ff */
[----:B------:R-:W-:-:S05]  /*1f20*/  LEA R33, R15, R10, 0x2 ;  /* 0x0000000a0f217211 */ /* 0x000fca00078e10ff */
[----:B------:R-:W-:Y:S04]  /*1f30*/  @!P6 LDS R42, [R33] ;  /* 0x00000000212ae984 */ /* 0x000fe80000000800 */
[----:B------:R-:W0:Y:S04]  /*1f40*/  @!P6 LDS R31, [R33+0x240] ;  /* 0x00024000211fe984 */ /* 0x000e280000000800 */
[----:B------:R-:W1:Y:S04]  /*1f50*/  @!P6 LDS R38, [R33+0x480] ;  /* 0x000480002126e984 */ /* 0x000e680000000800 */
[----:B------:R-:W2:Y:S04]  /*1f60*/  @!P6 LDS R40, [R33+0x6c0] ;  /* 0x0006c0002128e984 */ /* 0x000ea80000000800 */
[----:B------:R-:W3:Y:S04]  /*1f70*/  @!P6 LDS R34, [R33+0x900] ;  /* 0x000900002122e984 */ /* 0x000ee80000000800 */
[----:B------:R-:W4:Y:S04]  /*1f80*/  @!P6 LDS R36, [R33+0xb40] ;  /* 0x000b40002124e984 */ /* 0x000f280000000800 */
[----:B------:R-:W5:Y:S04]  /*1f90*/  @!P6 LDS R30, [R33+0xd80] ;  /* 0x000d8000211ee984 */ /* 0x000f680000000800 */
[----:B------:R-:W5:Y:S01]  /*1fa0*/  @!P6 LDS R32, [R33+0xfc0] ;  /* 0x000fc0002120e984 */ /* 0x000f620000000800 */
[----:B0-----:R-:W-:-:S04]  /*1fb0*/  FMNMX.FTZ R7, R42, R31, !PT ;  /* 0x0000001f2a077209 */ /* 0x001fc80007810000 */
[----:B-1----:R-:W-:-:S04]  /*1fc0*/  FMNMX.FTZ R7, R7, R38, !PT ;  /* 0x0000002607077209 */ /* 0x002fc80007810000 */
[----:B--2---:R-:W-:-:S04]  /*1fd0*/  FMNMX.FTZ R7, R7, R40, !PT ;  /* 0x0000002807077209 */ /* 0x004fc80007810000 */
[----:B---3--:R-:W-:-:S04]  /*1fe0*/  FMNMX.FTZ R7, R7, R34, !PT ;  /* 0x0000002207077209 */ /* 0x008fc80007810000 */
[----:B----4-:R-:W-:-:S04]  /*1ff0*/  FMNMX.FTZ R7, R7, R36, !PT ;  /* 0x0000002407077209 */ /* 0x010fc80007810000 */
[----:B-----5:R-:W-:-:S04]  /*2000*/  FMNMX.FTZ R7, R7, R30, !PT ;  /* 0x0000001e07077209 */ /* 0x020fc80007810000 */
[----:B------:R-:W-:-:S05]  /*2010*/  FMNMX.FTZ R18, R7, R32, !PT ;  /* 0x0000002007127209 */ /* 0x000fca0007810000 */
[----:B------:R-:W0:Y:S02]  /*2020*/  SHFL.BFLY PT, R21, R18, 0x8, 0x1f ;  /* 0x0d001f0012157f89 */ /* 0x000e2400000e0000 */
[----:B0-----:R-:W-:-:S05]  /*2030*/  FMNMX.FTZ R21, R18, R21, !PT ;  /* 0x0000001512157209 */ /* 0x001fca0007810000 */
[----:B------:R-:W0:Y:S02]  /*2040*/  SHFL.BFLY PT, R10, R21, 0x4, 0x1f ;  /* 0x0c801f00150a7f89 */ /* 0x000e2400000e0000 */
[----:B0-----:R-:W-:-:S05]  /*2050*/  FMNMX.FTZ R10, R21, R10, !PT ;  /* 0x0000000a150a7209 */ /* 0x001fca0007810000 */
[----:B------:R-:W0:Y:S02]  /*2060*/  SHFL.BFLY PT, R19, R10, 0x2, 0x1f ;  /* 0x0c401f000a137f89 */ /* 0x000e2400000e0000 */
[----:B0-----:R-:W-:-:S05]  /*2070*/  FMNMX.FTZ R19, R10, R19, !PT ;  /* 0x000000130a137209 */ /* 0x001fca0007810000 */
[----:B------:R-:W0:Y:S02]  /*2080*/  SHFL.BFLY PT, R0, R19, 0x1, 0x1f ;  /* 0x0c201f0013007f89 */ /* 0x000e2400000e0000 */
[----:B0-----:R-:W-:-:S04]  /*2090*/  FMNMX.FTZ R0, R19, R0, !PT ;  /* 0x0000000013007209 */ /* 0x001fc80007810000 */
[----:B------:R-:W-:-:S04]  /*20a0*/  FSETP.NEU.FTZ.AND P0, PT, R0, -INF , PT ;  /* 0xff8000000000780b */ /* 0x000fc80003f1d000 */
[----:B------:R-:W-:Y:S02]  /*20b0*/  FSEL R7, R0, RZ, P0 ;  /* 0x000000ff00077208 */ /* 0x000fe40000000000 */
[----:B------:R-:W-:-:S03]  /*20c0*/  ISETP.GT.AND P0, PT, R3, RZ, PT ;  /* 0x000000ff0300720c */ /* 0x000fc60003f04270 */
[C---:B------:R-:W-:Y:S01]  /*20d0*/  FADD.FTZ R0, -R7.reuse, R42 ;  /* 0x0000002a07007221 */ /* 0x040fe20000010100 */
[C---:B------:R-:W-:Y:S01]  /*20e0*/  FADD.FTZ R23, -R7.reuse, R31 ;  /* 0x0000001f07177221 */ /* 0x040fe20000010100 */
[C---:B------:R-:W-:Y:S01]  /*20f0*/  FADD.FTZ R22, -R7.reuse, R38 ;  /* 0x0000002607167221 */ /* 0x040fe20000010100 */
[----:B------:R-:W-:Y:S01]  /*2100*/  FADD.FTZ R21, -R7, R40 ;  /* 0x0000002807157221 */ /* 0x000fe20000010100 */
[----:B------:R-:W-:Y:S01]  /*2110*/  FMUL.FTZ R0, R0, 1.4426950216293334961 ;  /* 0x3fb8aa3b00007820 */ /* 0x000fe20000410000 */
[----:B------:R-:W-:Y:S01]  /*2120*/  FMUL.FTZ R23, R23, 1.4426950216293334961 ;  /* 0x3fb8aa3b17177820 */ /* 0x000fe20000410000 */
[----:B------:R-:W-:Y:S01]  /*2130*/  FMUL.FTZ R22, R22, 1.4426950216293334961 ;  /* 0x3fb8aa3b16167820 */ /* 0x000fe20000410000 */
[----:B------:R-:W-:Y:S01]  /*2140*/  FMUL.FTZ R21, R21, 1.4426950216293334961 ;  /* 0x3fb8aa3b15157820 */ /* 0x000fe20000410000 */
[C---:B------:R-:W-:Y:S01]  /*2150*/  FADD.FTZ R20, -R7.reuse, R34 ;  /* 0x0000002207147221 */ /* 0x040fe20000010100 */
[C---:B------:R-:W-:Y:S01]  /*2160*/  FADD.FTZ R19, -R7.reuse, R36 ;  /* 0x0000002407137221 */ /* 0x040fe20000010100 */
[----:B------:R-:W-:Y:S01]  /*2170*/  MUFU.EX2 R0, R0 ;  /* 0x0000000000007308 */ /* 0x000fe20000000800 */
[----:B------:R-:W-:Y:S01]  /*2180*/  FADD.FTZ R18, -R7, R30 ;  /* 0x0000001e07127221 */ /* 0x000fe20000010100 */
[----:B------:R-:W-:Y:S01]  /*2190*/  FMUL.FTZ R20, R20, 1.4426950216293334961 ;  /* 0x3fb8aa3b14147820 */ /* 0x000fe20000410000 */
[----:B------:R-:W-:Y:S01]  /*21a0*/  FMUL.FTZ R19, R19, 1.4426950216293334961 ;  /* 0x3fb8aa3b13137820 */ /* 0x000fe20000410000 */
[----:B------:R-:W-:Y:S01]  /*21b0*/  FADD.FTZ R10, -R7, R32 ;  /* 0x00000020070a7221 */ /* 0x000fe20000010100 */
[----:B------:R-:W-:-:S03]  /*21c0*/  FMUL.FTZ R18, R18, 1.4426950216293334961 ;  /* 0x3fb8aa3b12127820 */ /* 0x000fc60000410000 */
[----:B------:R-:W0:Y:S01]  /*21d0*/  MUFU.EX2 R23, R23 ;  /* 0x0000001700177308 */ /* 0x000e220000000800 */
[----:B------:R-:W-:-:S07]  /*21e0*/  FMUL.FTZ R10, R10, 1.4426950216293334961 ;  /* 0x3fb8aa3b0a0a7820 */ /* 0x000fce0000410000 */
[----:B------:R-:W1:Y:S08]  /*21f0*/  MUFU.EX2 R22, R22 ;  /* 0x0000001600167308 */ /* 0x000e700000000800 */
[----:B------:R-:W2:Y:S01]  /*2200*/  MUFU.EX2 R21, R21 ;  /* 0x0000001500157308 */ /* 0x000ea20000000800 */
[----:B0-----:R-:W-:Y:S02]  /*2210*/  FADD.FTZ R23, R0, R23 ;  /* 0x0000001700177221 */ /* 0x001fe40000010000 */
[----:B------:R-:W0:Y:S05]  /*2220*/  LDC R0, c[0x0][0x270] ;  /* 0x00009c00ff007b82 */ /* 0x000e2a0000000800 */
[----:B------:R-:W3:Y:S01]  /*2230*/  MUFU.EX2 R20, R20 ;  /* 0x0000001400147308 */ /* 0x000ee20000000800 */
[----:B-1----:R-:W-:-:S07]  /*2240*/  FADD.FTZ R22, R23, R22 ;  /* 0x0000001617167221 */ /* 0x002fce0000010000 */
[----:B------:R-:W1:Y:S01]  /*2250*/  MUFU.EX2 R19, R19 ;  /* 0x0000001300137308 */ /* 0x000e620000000800 */
[----:B--2---:R-:W-:Y:S01]  /*2260*/  FADD.FTZ R21, R22, R21 ;  /* 0x0000001516157221 */ /* 0x004fe20000010000 */
[----:B------:R-:W-:-:S06]  /*2270*/  IABS R22, R3 ;  /* 0x0000000300167213 */ /* 0x000fcc0000000000 */
[----:B------:R-:W2:Y:S01]  /*2280*/  MUFU.EX2 R18, R18 ;  /* 0x0000001200127308 */ /* 0x000ea20000000800 */
[----:B---3--:R-:W-:Y:S01]  /*2290*/  FADD.FTZ R20, R21, R20 ;  /* 0x0000001415147221 */ /* 0x008fe20000010000 */
[----:B0-----:R-:W-:-:S06]  /*22a0*/  IABS R21, R0 ;  /* 0x0000000000157213 */ /* 0x001fcc0000000000 */
[----:B------:R-:W0:Y:S01]  /*22b0*/  MUFU.EX2 R10, R10 ;  /* 0x0000000a000a7308 */ /* 0x000e220000000800 */
[----:B-1----:R-:W-:-:S07]  /*22c0*/  FADD.FTZ R19, R20, R19 ;  /* 0x0000001314137221 */ /* 0x002fce0000010000 */
[----:B------:R-:W1:Y:S01]  /*22d0*/  I2F.U32.RP R23, R21 ;  /* 0x0000001500177306 */ /* 0x000e620000209000 */
[----:B--2---:R-:W-:-:S07]  /*22e0*/  FADD.FTZ R19, R19, R18 ;  /* 0x0000001213137221 */ /* 0x004fce0000010000 */
[----:B------:R-:W2:Y:S01]  /*22f0*/  I2F.RP R18, R22 ;  /* 0x0000001600127306 */ /* 0x000ea20000209400 */
[----:B0-----:R-:W-:-:S05]  /*2300*/  FADD.FTZ R20, R19, R10 ;  /* 0x0000000a13147221 */ /* 0x001fca0000010000 */
[----:B------:R-:W0:Y:S02]  /*2310*/  SHFL.BFLY PT, R19, R20, 0x8, 0x1f ;  /* 0x0d001f0014137f89 */ /* 0x000e2400000e0000 */
[----:B-1----:R-:W1:Y:S08]  /*2320*/  MUFU.RCP R44, R23 ;  /* 0x00000017002c7308 */ /* 0x002e700000001000 */
[----:B--2---:R-:W2:Y:S01]  /*2330*/  MUFU.RCP R18, R18 ;  /* 0x0000001200127308 */ /* 0x004ea20000001000 */
[----:B-1----:R-:W-:-:S02]  /*2340*/  IADD3 R44, R44, 0xffffffe, RZ ;  /* 0x0ffffffe2c2c7810 */ /* 0x002fc40007ffe0ff */
[----:B------:R-:W-:-:S05]  /*2350*/  IADD3 R23, R22, UR5, RZ ;  /* 0x0000000516177c10 */ /* 0x000fca000fffe0ff */
[----:B------:R1:W3:Y:S01]  /*2360*/  F2I.FTZ.U32.TRUNC.NTZ R45, R44 ;  /* 0x0000002c002d7305 */ /* 0x0002e2000021f000 */
[----:B0-----:R-:W-:Y:S01]  /*2370*/  FADD.FTZ R10, R20, R19 ;  /* 0x00000013140a7221 */ /* 0x001fe20000010000 */
[----:B--2---:R-:W-:Y:S01]  /*2380*/  VIADD R48, R18, 0xffffffe ;  /* 0x0ffffffe12307836 */ /* 0x004fe20000000000 */
[----:B------:R-:W-:-:S03]  /*2390*/  IABS R18, R3 ;  /* 0x0000000300127213 */ /* 0x000fc60000000000 */
[----:B------:R-:W0:Y:S02]  /*23a0*/  SHFL.BFLY PT, R27, R10, 0x4, 0x1f ;  /* 0x0c801f000a1b7f89 */ /* 0x000e2400000e0000 */
[----:B------:R-:W2:Y:S01]  /*23b0*/  F2I.FTZ.U32.TRUNC.NTZ R49, R48 ;  /* 0x0000003000317305 */ /* 0x000ea2000021f000 */
[----:B------:R-:W-:Y:S01]  /*23c0*/  IMAD.MOV R18, RZ, RZ, -R18 ;  /* 0x000000ffff127224 */ /* 0x000fe200078e0a12 */
[----:B-1----:R-:W-:Y:S01]  /*23d0*/  HFMA2.MMA R44, -RZ, RZ, 0, 0 ;  /* 0x00000000ff2c7435 */ /* 0x002fe200000001ff */
[----:B---3--:R-:W-:-:S04]  /*23e0*/  IMAD.MOV R20, RZ, RZ, -R45 ;  /* 0x000000ffff147224 */ /* 0x008fc800078e0a2d */
[----:B------:R-:W-:Y:S02]  /*23f0*/  IMAD R20, R20, R21, RZ ;  /* 0x0000001514147224 */ /* 0x000fe400078e02ff */
[----:B--2---:R-:W-:Y:S02]  /*2400*/  IMAD.MOV R19, RZ, RZ, -R49 ;  /* 0x000000ffff137224 */ /* 0x004fe400078e0a31 */
[----:B------:R-:W-:Y:S02]  /*2410*/  IMAD.MOV.U32 R48, RZ, RZ, RZ ;  /* 0x000000ffff307224 */ /* 0x000fe400078e00ff */
[----:B------:R-:W-:Y:S01]  /*2420*/  IMAD R26, R19, R22, RZ ;  /* 0x00000016131a7224 */ /* 0x000fe200078e02ff */
[----:B------:R-:W-:Y:S01]  /*2430*/  IABS R19, R23 ;  /* 0x0000001700137213 */ /* 0x000fe20000000000 */
[----:B------:R-:W-:-:S04]  /*2440*/  IMAD.HI.U32 R20, R45, R20, R44 ;  /* 0x000000142d147227 */ /* 0x000fc800078e002c */
[----:B0-----:R-:W-:Y:S01]  /*2450*/  FADD.FTZ R27, R10, R27 ;  /* 0x0000001b0a1b7221 */ /* 0x001fe20000010000 */
[----:B------:R-:W-:Y:S01]  /*2460*/  IABS R10, R0 ;  /* 0x00000000000a7213 */ /* 0x000fe20000000000 */
[----:B------:R-:W-:-:S03]  /*2470*/  IMAD.HI.U32 R26, R49, R26, R48 ;  /* 0x0000001a311a7227 */ /* 0x000fc600078e0030 */
[----:B------:R-:W0:Y:S01]  /*2480*/  SHFL.BFLY PT, R24, R27, 0x2, 0x1f ;  /* 0x0c401f001b187f89 */ /* 0x000e2200000e0000 */
[----:B------:R-:W-:Y:S02]  /*2490*/  IMAD.MOV R10, RZ, RZ, -R10 ;  /* 0x000000ffff0a7224 */ /* 0x000fe400078e0a0a */
[----:B------:R-:W-:-:S04]  /*24a0*/  IMAD.HI.U32 R26, R26, R19, RZ ;  /* 0x000000131a1a7227 */ /* 0x000fc800078e00ff */
[----:B------:R-:W-:-:S04]  /*24b0*/  IMAD.HI.U32 R20, R20, R19, RZ ;  /* 0x0000001314147227 */ /* 0x000fc800078e00ff */
[--C-:B------:R-:W-:Y:S02]  /*24c0*/  IMAD R29, R26, R18, R19.reuse ;  /* 0x000000121a1d7224 */ /* 0x100fe400078e0213 */
[----:B------:R-:W-:Y:S01]  /*24d0*/  IMAD R18, R20, R10, R19 ;  /* 0x0000000a14127224 */ /* 0x000fe200078e0213 */
[----:B------:R-:W-:Y:S01]  /*24e0*/  LOP3.LUT R19, R23, R22, RZ, 0x3c, !PT ;  /* 0x0000001617137212 */ /* 0x000fe200078e3cff */
[----:B------:R-:W1:Y:S01]  /*24f0*/  S2R R10, SR_TID.X ;  /* 0x00000000000a7919 */ /* 0x000e620000002100 */
[----:B------:R-:W-:Y:S02]  /*2500*/  ISETP.GT.U32.AND P4, PT, R22, R29, PT ;  /* 0x0000001d1600720c */ /* 0x000fe40003f84070 */
[----:B------:R-:W-:Y:S02]  /*2510*/  ISETP.GT.U32.AND P1, PT, R21, R18, PT ;  /* 0x000000121500720c */ /* 0x000fe40003f24070 */
[----:B------:R-:W-:Y:S02]  /*2520*/  LOP3.LUT R23, R23, R0, RZ, 0x3c, !PT ;  /* 0x0000000017177212 */ /* 0x000fe400078e3cff */
[----:B------:R-:W-:Y:S01]  /*2530*/  ISETP.GE.AND P3, PT, R19, RZ, PT ;  /* 0x000000ff1300720c */ /* 0x000fe20003f66270 */
[----:B0-----:R-:W-:Y:S01]  /*2540*/  FADD.FTZ R27, R27, R24 ;  /* 0x000000181b1b7221 */ /* 0x001fe20000010000 */
[----:B------:R-:W-:-:S04]  /*2550*/  LEA.HI.SX32 R19, R4, 0x1, 0x1 ;  /* 0x0000000104137811 */ /* 0x000fc800078f0aff */
[----:B------:R-:W0:Y:S01]  /*2560*/  SHFL.BFLY PT, R24, R27, 0x1, 0x1f ;  /* 0x0c201f001b187f89 */ /* 0x000e2200000e0000 */
[-C--:B------:R-:W-:Y:S02]  /*2570*/  @!P4 IADD3 R29, R29, -R22.reuse, RZ ;  /* 0x800000161d1dc210 */ /* 0x080fe40007ffe0ff */
[----:B------:R-:W-:Y:S01]  /*2580*/  @!P1 IMAD.IADD R18, R18, 0x1, -R21 ;  /* 0x0000000112129824 */ /* 0x000fe200078e0a15 */
[----:B------:R-:W-:Y:S01]  /*2590*/  @!P4 IADD3 R26, R26, 0x1, RZ ;  /* 0x000000011a1ac810 */ /* 0x000fe20007ffe0ff */
[----:B------:R-:W-:Y:S01]  /*25a0*/  @!P1 VIADD R20, R20, 0x1 ;  /* 0x0000000114149836 */ /* 0x000fe20000000000 */
[----:B------:R-:W-:Y:S02]  /*25b0*/  ISETP.GE.U32.AND P2, PT, R29, R22, PT ;  /* 0x000000161d00720c */ /* 0x000fe40003f46070 */
[----:B------:R-:W-:Y:S02]  /*25c0*/  ISETP.GE.U32.AND P5, PT, R18, R21, PT ;  /* 0x000000151200720c */ /* 0x000fe40003fa6070 */
[----:B------:R-:W2:Y:S01]  /*25d0*/  LDC R21, c[0x0][0x2c4] ;  /* 0x0000b100ff157b82 */ /* 0x000ea20000000800 */
[----:B------:R-:W-:-:S02]  /*25e0*/  ISETP.GT.AND P4, PT, R4, RZ, PT ;  /* 0x000000ff0400720c */ /* 0x000fc40003f84270 */
[----:B------:R-:W-:Y:S02]  /*25f0*/  LEA.HI.SX32 R18, R3, 0x1, 0x1 ;  /* 0x0000000103127811 */ /* 0x000fe400078f0aff */
[----:B------:R-:W-:-:S04]  /*2600*/  MOV R29, 0x7f800000 ;  /* 0x7f800000001d7802 */ /* 0x000fc80000000f00 */
[----:B------:R-:W-:Y:S02]  /*2610*/  @P2 IADD3 R26, R26, 0x1, RZ ;  /* 0x000000011a1a2810 */ /* 0x000fe40007ffe0ff */
[----:B------:R-:W-:Y:S01]  /*2620*/  @P5 VIADD R20, R20, 0x1 ;  /* 0x0000000114145836 */ /* 0x000fe20000000000 */
[----:B------:R-:W-:Y:S01]  /*2630*/  ISETP.GE.AND P2, PT, R23, RZ, PT ;  /* 0x000000ff1700720c */ /* 0x000fe20003f46270 */
[----:B0-----:R-:W-:Y:S01]  /*2640*/  FADD.FTZ R24, R27, R24 ;  /* 0x000000181b187221 */ /* 0x001fe20000010000 */
[----:B------:R-:W-:Y:S02]  /*2650*/  SHF.R.S32.HI R27, RZ, 0x1f, R3 ;  /* 0x0000001fff1b7819 */ /* 0x000fe40000011403 */
[----:B------:R-:W-:Y:S02]  /*2660*/  ISETP.NE.AND P5, PT, R3, RZ, PT ;  /* 0x000000ff0300720c */ /* 0x000fe40003fa5270 */
[----:B------:R-:W-:Y:S02]  /*2670*/  FSETP.NE.FTZ.AND P1, PT, R24, RZ, PT ;  /* 0x000000ff1800720b */ /* 0x000fe40003f35000 */
[----:B------:R-:W-:-:S02]  /*2680*/  SHF.R.S32.HI R23, RZ, 0x1f, R4 ;  /* 0x0000001fff177819 */ /* 0x000fc40000011404 */
[----:B------:R-:W-:Y:S02]  /*2690*/  @!P0 IADD3 R18, R27, RZ, RZ ;  /* 0x000000ff1b128210 */ /* 0x000fe40007ffe0ff */
[----:B------:R-:W-:Y:S01]  /*26a0*/  ISETP.NE.AND P0, PT, R0, RZ, PT ;  /* 0x000000ff0000720c */ /* 0x000fe20003f05270 */
[----:B------:R-:W-:Y:S01]  /*26b0*/  @!P4 IMAD.MOV R19, RZ, RZ, R23 ;  /* 0x000000ffff13c224 */ /* 0x000fe200078e0217 */
[----:B-1----:R-:W-:Y:S01]  /*26c0*/  LOP3.LUT P4, RZ, R10, 0xf, RZ, 0xc0, !PT ;  /* 0x0000000f0aff7812 */ /* 0x002fe2000788c0ff */
[----:B------:R-:W-:Y:S01]  /*26d0*/  @!P2 IMAD.MOV R20, RZ, RZ, -R20 ;  /* 0x000000ffff14a224 */ /* 0x000fe200078e0a14 */
[----:B------:R-:W-:Y:S02]  /*26e0*/  @!P3 IADD3 R26, -R26, RZ, RZ ;  /* 0x000000ff1a1ab210 */ /* 0x000fe40007ffe1ff */
[----:B------:R-:W-:Y:S01]  /*26f0*/  ISETP.GT.OR P4, PT, R10, 0x7f, P4 ;  /* 0x0000007f0a00780c */ /* 0x000fe20002784670 */
[----:B------:R-:W0:Y:S01]  /*2700*/  @P1 MUFU.LG2 R24, R24 ;  /* 0x0000001800181308 */ /* 0x000e220000000c00 */
[----:B------:R-:W-:-:S02]  /*2710*/  ISETP.NE.AND P3, PT, RZ, UR4, PT ;  /* 0x00000004ff007c0c */ /* 0x000fc4000bf65270 */
[----:B------:R-:W-:Y:S02]  /*2720*/  @!P5 LOP3.LUT R26, RZ, R22, RZ, 0x33, !PT ;  /* 0x00000016ff1ad212 */ /* 0x000fe400078e33ff */
[----:B--2---:R-:W-:Y:S02]  /*2730*/  SEL R21, R21, 0x1, !P3 ;  /* 0x0000000115157807 */ /* 0x004fe40005800000 */
[----:B------:R-:W-:Y:S02]  /*2740*/  ISETP.LT.U32.AND P2, PT, R8, R26, PT ;  /* 0x0000001a0800720c */ /* 0x000fe40003f41070 */
[----:B------:R-:W-:Y:S01]  /*2750*/  SHF.R.S32.HI R23, RZ, 0x1f, R26 ;  /* 0x0000001fff177819 */ /* 0x000fe2000001141a */
[----:B------:R-:W-:Y:S01]  /*2760*/  IMAD R6, R6, R21, RZ ;  /* 0x0000001506067224 */ /* 0x000fe200078e02ff */
[----:B------:R-:W-:Y:S02]  /*2770*/  @!P0 LOP3.LUT R20, RZ, R0, RZ, 0x33, !PT ;  /* 0x00000000ff148212 */ /* 0x000fe400078e33ff */
[----:B------:R-:W-:-:S03]  /*2780*/  ISETP.LT.AND.EX P2, PT, R9, R23, PT, P2 ;  /* 0x000000170900720c */ /* 0x000fc60003f41320 */
[----:B------:R-:W-:Y:S01]  /*2790*/  IMAD R21, R20, R21, RZ ;  /* 0x0000001514157224 */ /* 0x000fe200078e02ff */
[----:B------:R-:W-:Y:S01]  /*27a0*/  SEL R10, R8, R26, P2 ;  /* 0x0000001a080a7207 */ /* 0x000fe20001000000 */
[----:B0-----:R-:W-:Y:S01]  /*27b0*/  @P1 FFMA.FTZ R29, R24, 0.69314718246459960938, R7 ;  /* 0x3f317218181d1823 */ /* 0x001fe20000010007 */
[----:B------:R-:W-:Y:S01]  /*27c0*/  SEL R9, R9, R23, P2 ;  /* 0x0000001709097207 */ /* 0x000fe20001000000 */
[----:B------:R-:W-:Y:S02]  /*27d0*/  IMAD R7, R6, R19, RZ ;  /* 0x0000001306077224 */ /* 0x000fe400078e02ff */
[----:B------:R-:W-:Y:S01]  /*27e0*/  IMAD R8, R18, R21, RZ ;  /* 0x0000001512087224 */ /* 0x000fe200078e02ff */
[----:B------:R-:W-:Y:S06]  /*27f0*/  @P4 BRA `(.L_x_15) ;  /* 0x0000001c00184947 */ /* 0x000fec0003800000 */
[----:B------:R-:W-:Y:S01]  /*2800*/  ULDC.U8 UR4, c[0x0][0x3d8] ;  /* 0x0000f60000047ab9 */ /* 0x000fe20000000000 */
[C---:B------:R-:W-:Y:S02]  /*2810*/  IADD3 R44, P0, R15.reuse, UR7, RZ ;  /* 0x000000070f2c7c10 */ /* 0x040fe4000ff1e0ff */
[----:B------:R-:W-:Y:S02]  /*2820*/  ISETP.NE.AND P1, PT, RZ, UR4, PT ;  /* 0x00000004ff007c0c */ /* 0x000fe4000bf25270 */
[----:B------:R-:W-:-:S11]  /*2830*/  LEA.HI.X.SX32 R45, R15, UR6, 0x1, P0 ;  /* 0x000000060f2d7c11 */ /* 0x000fd600080f0eff */
[----:B------:R-:W-:Y:S05]  /*2840*/  @!P1 BRA `(.L_x_16) ;  /* 0x0000001800f49947 */ /* 0x000fea0003800000 */
[----:B------:R-:W-:Y:S02]  /*2850*/  ISETP.GE.U32.AND P1, PT, R44, R28, PT ;  /* 0x0000001c2c00720c */ /* 0x000fe40003f26070 */
[----:B------:R-:W-:Y:S02]  /*2860*/  ISETP.LT.U32.AND P0, PT, R0, 0x1, PT ;  /* 0x000000010000780c */ /* 0x000fe40003f01070 */
[----:B------:R-:W-:Y:S02]  /*2870*/  ISETP.GE.AND.EX P1, PT, R45, R5, PT, P1 ;  /* 0x000000052d00720c */ /* 0x000fe40003f26310 */
[----:B------:R-:W-:-:S04]  /*2880*/  SHF.R.S32.HI R18, RZ, 0x1f, R0 ;  /* 0x0000001fff127819 */ /* 0x000fc80000011400 */
[----:B------:R-:W-:-:S04]  /*2890*/  ISETP.LT.AND.EX P0, PT, R18, RZ, PT, P0 ;  /* 0x000000ff1200720c */ /* 0x000fc80003f01300 */
[----:B------:R-:W-:Y:S02]  /*28a0*/  SEL R6, R0, 0x1, P0 ;  /* 0x0000000100067807 */ /* 0x000fe40000000000 */
[----:B------:R-:W-:Y:S01]  /*28b0*/  SEL R5, R18, RZ, P0 ;  /* 0x000000ff12057207 */ /* 0x000fe20000000000 */
[----:B------:R-:W-:Y:S06]  /*28c0*/  @P1 BRA `(.L_x_15) ;  /* 0x0000001800e41947 */ /* 0x000fec0003800000 */
[----:B------:R-:W-:Y:S01]  /*28d0*/  IADD3 R0, P1, R6, 0x1, RZ ;  /* 0x0000000106007810 */ /* 0x000fe20007f3e0ff */
[----:B------:R-:W-:Y:S03]  /*28e0*/  BSSY B0, `(.L_x_17) ;  /* 0x0000036000007945 */ /* 0x000fe60003800000 */
[----:B------:R-:W-:Y:S01]  /*28f0*/  ISETP.GE.U32.AND P0, PT, R0, 0x3, PT ;  /* 0x000000030000780c */ /* 0x000fe20003f06070 */
[----:B------:R-:W-:-:S05]  /*2900*/  IMAD.X R0, RZ, RZ, R5, P1 ;  /* 0x000000ffff007224 */ /* 0x000fca00008e0605 */
[----:B------:R-:W-:-:S04]  /*2910*/  ISETP.GE.U32.AND.EX P0, PT, R0, RZ, PT, P0 ;  /* 0x000000ff0000720c */ /* 0x000fc80003f06100 */
[----:B------:R-:W-:Y:S02]  /*2920*/  SEL R18, R5, RZ, !P0 ;  /* 0x000000ff05127207 */ /* 0x000fe40004000000 */
[----:B------:R-:W-:-:S03]  /*2930*/  SEL R0, R6, RZ, !P0 ;  /* 0x000000ff06007207 */ /* 0x000fc60004000000 */
[-C--:B------:R-:W-:Y:S02]  /*2940*/  IMAD R19, R18, R25.reuse, RZ ;  /* 0x0000001912137224 */ /* 0x080fe400078e02ff */
[----:B------:R-:W-:-:S04]  /*2950*/  IMAD.WIDE.U32 R20, R0, R25, RZ ;  /* 0x0000001900147225 */ /* 0x000fc800078e00ff */
[----:B------:R-:W-:Y:S02]  /*2960*/  IMAD R19, R0, R2, R19 ;  /* 0x0000000200137224 */ /* 0x000fe400078e0213 */
[----:B------:R-:W-:-:S03]  /*2970*/  IMAD.WIDE.U32 R48, R20, R6, RZ ;  /* 0x0000000614307225 */ /* 0x000fc600078e00ff */
[----:B------:R-:W-:-:S05]  /*2980*/  IADD3 R19, R21, R19, RZ ;  /* 0x0000001315137210 */ /* 0x000fca0007ffe0ff */
[----:B------:R-:W-:-:S04]  /*2990*/  IMAD R0, R19, R6, RZ ;  /* 0x0000000613007224 */ /* 0x000fc800078e02ff */
[----:B------:R-:W-:-:S04]  /*29a0*/  IMAD R23, R5, R20, R0 ;  /* 0x0000001405177224 */ /* 0x000fc800078e0200 */
[----:B------:R-:W-:-:S05]  /*29b0*/  IMAD.IADD R23, R49, 0x1, R23 ;  /* 0x0000000131177824 */ /* 0x000fca00078e0217 */
[----:B------:R-:W-:-:S04]  /*29c0*/  LOP3.LUT R0, R45, R23, RZ, 0xfc, !PT ;  /* 0x000000172d007212 */ /* 0x000fc800078efcff */
[----:B------:R-:W-:-:S13]  /*29d0*/  ISETP.NE.U32.AND P0, PT, R0, RZ, PT ;  /* 0x000000ff0000720c */ /* 0x000fda0003f05070 */
[----:B------:R-:W-:Y:S05]  /*29e0*/  @!P0 BRA `(.L_x_18) ;  /* 0x00000000003c8947 */ /* 0x000fea0003800000 */
[----:B------:R-:W-:Y:S01]  /*29f0*/  IMAD.MOV.U32 R18, RZ, RZ, R44 ;  /* 0x000000ffff127224 */ /* 0x000fe200078e002c */
[----:B------:R-:W-:Y:S01]  /*2a00*/  MOV R19, R45 ;  /* 0x0000002d00137202 */ /* 0x000fe20000000f00 */
[----:B------:R-:W-:Y:S01]  /*2a10*/  IMAD.MOV.U32 R24, RZ, RZ, R48 ;  /* 0x000000ffff187224 */ /* 0x000fe200078e0030 */
[----:B------:R-:W-:Y:S02]  /*2a20*/  MOV R22, 0x2a40 ;  /* 0x00002a4000167802 */ /* 0x000fe40000000f00 */
[----:B------:R-:W-:Y:S05]  /*2a30*/  CALL.REL.NOINC `($__internal_0_$__cuda_sm20_div_s64) ;  /* 0x0000002800407944 */ /* 0x000fea0003c00000 */
[-C--:B------:R-:W-:Y:S02]  /*2a40*/  IADD3 R21, P0, RZ, -R0.reuse, RZ ;  /* 0x80000000ff157210 */ /* 0x080fe40007f1e0ff */
[----:B------:R-:W-:Y:S02]  /*2a50*/  MOV R54, R0 ;  /* 0x0000000000367202 */ /* 0x000fe40000000f00 */
[----:B------:R-:W-:Y:S01]  /*2a60*/  IADD3.X R19, RZ, ~R27, RZ, P0, !PT ;  /* 0x8000001bff137210 */ /* 0x000fe200007fe4ff */
[----:B------:R-:W-:Y:S01]  /*2a70*/  IMAD.WIDE.U32 R44, R48, R21, R44 ;  /* 0x00000015302c7225 */ /* 0x000fe200078e002c */
[----:B------:R-:W-:-:S03]  /*2a80*/  MOV R55, R27 ;  /* 0x0000001b00377202 */ /* 0x000fc60000000f00 */
[----:B------:R-:W-:-:S04]  /*2a90*/  IMAD R18, R19, R48, RZ ;  /* 0x0000003013127224 */ /* 0x000fc800078e02ff */
[----:B------:R-:W-:Y:S01]  /*2aa0*/  IMAD R19, R23, R21, R18 ;  /* 0x0000001517137224 */ /* 0x000fe200078e0212 */
[----:B------:R-:W-:-:S04]  /*2ab0*/  MOV R18, R44 ;  /* 0x0000002c00127202 */ /* 0x000fc80000000f00 */
[----:B------:R-:W-:Y:S01]  /*2ac0*/  IADD3 R19, R45, R19, RZ ;  /* 0x000000132d137210 */ /* 0x000fe20007ffe0ff */
[----:B------:R-:W-:Y:S05]  /*2ad0*/  BRA `(.L_x_19) ;  /* 0x0000000000587947 */ /* 0x000fea0003800000 */
.L_x_18:
[----:B------:R-:W0:Y:S01]  /*2ae0*/  I2F.U32.RP R20, R48 ;  /* 0x0000003000147306 */ /* 0x000e220000209000 */
[----:B------:R-:W-:Y:S01]  /*2af0*/  ISETP.NE.U32.AND P0, PT, R48, RZ, PT ;  /* 0x000000ff3000720c */ /* 0x000fe20003f05070 */
[----:B------:R-:W-:-:S06]  /*2b00*/  HFMA2.MMA R55, -RZ, RZ, 0, 0 ;  /* 0x00000000ff377435 */ /* 0x000fcc00000001ff */
[----:B0-----:R-:W0:Y:S02]  /*2b10*/  MUFU.RCP R18, R20 ;  /* 0x0000001400127308 */ /* 0x001e240000001000 */
[----:B0-----:R-:W-:-:S06]  /*2b20*/  IADD3 R18, R18, 0xffffffe, RZ ;  /* 0x0ffffffe12127810 */ /* 0x001fcc0007ffe0ff */
        /* <DEDUP_REMOVED lines=11> */
[----:B------:R-:W-:Y:S02]  /*2be0*/  ISETP.GE.U32.AND P1, PT, R19, R48, PT ;  /* 0x000000301300720c */ /* 0x000fe40003f26070 */
[----:B------:R-:W-:-:S11]  /*2bf0*/  MOV R19, RZ ;  /* 0x000000ff00137202 */ /* 0x000fd60000000f00 */
[----:B------:R-:W-:Y:S02]  /*2c00*/  @P1 IADD3 R54, R54, 0x1, RZ ;  /* 0x0000000136361810 */ /* 0x000fe40007ffe0ff */
[----:B------:R-:W-:-:S05]  /*2c10*/  @!P0 LOP3.LUT R54, RZ, R48, RZ, 0x33, !PT ;  /* 0x00000030ff368212 */ /* 0x000fca00078e33ff */
[----:B------:R-:W-:-:S04]  /*2c20*/  IMAD.MOV R21, RZ, RZ, -R54 ;  /* 0x000000ffff157224 */ /* 0x000fc800078e0a36 */
[----:B------:R-:W-:Y:S02]  /*2c30*/  IMAD R18, R48, R21, R44 ;  /* 0x0000001530127224 */ /* 0x000fe400078e022c */
.L_x_19:
[----:B------:R-:W-:Y:S05]  /*2c40*/  BSYNC B0 ;  /* 0x0000000000007941 */ /* 0x000fea0003800000 */
.L_x_17:
[----:B------:R-:W-:Y:S01]  /*2c50*/  LOP3.LUT R0, R19, R2, RZ, 0xfc, !PT ;  /* 0x0000000213007212 */ /* 0x000fe200078efcff */
[----:B------:R-:W-:Y:S03]  /*2c60*/  BSSY B0, `(.L_x_20) ;  /* 0x0000026000007945 */ /* 0x000fe60003800000 */
[----:B------:R-:W-:-:S13]  /*2c70*/  ISETP.NE.U32.AND P0, PT, R0, RZ, PT ;  /* 0x000000ff0000720c */ /* 0x000fda0003f05070 */
[----:B------:R-:W-:Y:S05]  /*2c80*/  @!P0 BRA `(.L_x_21) ;  /* 0x0000000000348947 */ /* 0x000fea0003800000 */
[----:B------:R-:W-:Y:S01]  /*2c90*/  IMAD.MOV.U32 R24, RZ, RZ, R25 ;  /* 0x000000ffff187224 */ /* 0x000fe200078e0019 */
[----:B------:R-:W-:Y:S02]  /*2ca0*/  MOV R23, R2 ;  /* 0x0000000200177202 */ /* 0x000fe40000000f00 */
        /* <DEDUP_REMOVED lines=8> */
[----:B------:R-:W-:-:S05]  /*2d30*/  IMAD R2, R2, R21, R20 ;  /* 0x0000001502027224 */ /* 0x000fca00078e0214 */
[----:B------:R-:W-:Y:S01]  /*2d40*/  IADD3 R2, R45, R2, RZ ;  /* 0x000000022d027210 */ /* 0x000fe20007ffe0ff */
[----:B------:R-:W-:Y:S05]  /*2d50*/  BRA `(.L_x_22) ;  /* 0x0000000000587947 */ /* 0x000fea0003800000 */
.L_x_21:
[----:B------:R-:W0:Y:S01]  /*2d60*/  I2F.U32.RP R2, R25 ;  /* 0x0000001900027306 */ /* 0x000e220000209000 */
[----:B------:R-:W-:Y:S01]  /*2d70*/  ISETP.NE.U32.AND P0, PT, R25, RZ, PT ;  /* 0x000000ff1900720c */ /* 0x000fe20003f05070 */
[----:B------:R-:W-:-:S06]  /*2d80*/  HFMA2.MMA R49, -RZ, RZ, 0, 0 ;  /* 0x00000000ff317435 */ /* 0x000fcc00000001ff */
[----:B0-----:R-:W0:Y:S02]  /*2d90*/  MUFU.RCP R20, R2 ;  /* 0x0000000200147308 */ /* 0x001e240000001000 */
[----:B0-----:R-:W-:Y:S02]  /*2da0*/  IADD3 R20, R20, 0xffffffe, RZ ;  /* 0x0ffffffe14147810 */ /* 0x001fe40007ffe0ff */
[----:B------:R-:W-:-:S04]  /*2db0*/  MOV R2, RZ ;  /* 0x000000ff00027202 */ /* 0x000fc80000000f00 */
        /* <DEDUP_REMOVED lines=13> */
[----:B------:R-:W-:-:S05]  /*2e90*/  @!P0 LOP3.LUT R48, RZ, R25, RZ, 0x33, !PT ;  /* 0x00000019ff308212 */ /* 0x000fca00078e33ff */
[----:B------:R-:W-:-:S04]  /*2ea0*/  IMAD.MOV R44, RZ, RZ, -R48 ;  /* 0x000000ffff2c7224 */ /* 0x000fc800078e0a30 */
[----:B------:R-:W-:Y:S02]  /*2eb0*/  IMAD R44, R25, R44, R18 ;  /* 0x0000002c192c7224 */ /* 0x000fe400078e0212 */
.L_x_22:
[----:B------:R-:W-:Y:S05]  /*2ec0*/  BSYNC B0 ;  /* 0x0000000000007941 */ /* 0x000fea0003800000 */
.L_x_20:
[----:B------:R-:W0:Y:S01]  /*2ed0*/  LDC R25, c[0x0][0x2c0] ;  /* 0x0000b000ff197b82 */ /* 0x000e220000000800 */
[----:B------:R-:W-:Y:S01]  /*2ee0*/  LOP3.LUT R0, R49, R5, RZ, 0xfc, !PT ;  /* 0x0000000531007212 */ /* 0x000fe200078efcff */
[----:B------:R-:W-:Y:S03]  /*2ef0*/  BSSY B0, `(.L_x_23) ;  /* 0x0000028000007945 */ /* 0x000fe60003800000 */
[----:B------:R-:W-:Y:S02]  /*2f00*/  ISETP.NE.U32.AND P0, PT, R0, RZ, PT ;  /* 0x000000ff0000720c */ /* 0x000fe40003f05070 */
[----:B0-----:R-:W-:-:S11]  /*2f10*/  SEL R25, R25, 0x1, P3 ;  /* 0x0000000119197807 */ /* 0x001fd60001800000 */
[----:B------:R-:W-:Y:S05]  /*2f20*/  @!P0 BRA `(.L_x_24) ;  /* 0x0000000000388947 */ /* 0x000fea0003800000 */
[----:B------:R-:W-:Y:S01]  /*2f30*/  IMAD.MOV.U32 R18, RZ, RZ, R48 ;  /* 0x000000ffff127224 */ /* 0x000fe200078e0030 */
[----:B------:R-:W-:Y:S01]  /*2f40*/  MOV R24, R6 ;  /* 0x0000000600187202 */ /* 0x000fe20000000f00 */
[----:B------:R-:W-:Y:S01]  /*2f50*/  IMAD.MOV.U32 R19, RZ, RZ, R49 ;  /* 0x000000ffff137224 */ /* 0x000fe200078e0031 */
[----:B------:R-:W-:Y:S02]  /*2f60*/  MOV R23, R5 ;  /* 0x0000000500177202 */ /* 0x000fe40000000f00 */
[----:B------:R-:W-:Y:S02]  /*2f70*/  MOV R22, 0x2f90 ;  /* 0x00002f9000167802 */ /* 0x000fe40000000f00 */
[----:B------:R-:W-:Y:S05]  /*2f80*/  CALL.REL.NOINC `($__internal_0_$__cuda_sm20_div_s64) ;  /* 0x0000002000ec7944 */ /* 0x000fea0003c00000 */
[-C--:B------:R-:W-:Y:S02]  /*2f90*/  IADD3 R18, P0, RZ, -R0.reuse, RZ ;  /* 0x80000000ff127210 */ /* 0x080fe40007f1e0ff */
[----:B------:R-:W-:Y:S02]  /*2fa0*/  MOV R26, R0 ;  /* 0x00000000001a7202 */ /* 0x000fe40000000f00 */
[----:B------:R-:W-:Y:S01]  /*2fb0*/  IADD3.X R19, RZ, ~R27, RZ, P0, !PT ;  /* 0x8000001bff137210 */ /* 0x000fe200007fe4ff */
[----:B------:R-:W-:-:S04]  /*2fc0*/  IMAD.WIDE.U32 R48, R6, R18, R48 ;  /* 0x0000001206307225 */ /* 0x000fc800078e0030 */
[----:B------:R-:W-:-:S04]  /*2fd0*/  IMAD R19, R19, R6, RZ ;  /* 0x0000000613137224 */ /* 0x000fc800078e02ff */
[----:B------:R-:W-:-:S05]  /*2fe0*/  IMAD R5, R5, R18, R19 ;  /* 0x0000001205057224 */ /* 0x000fca00078e0213 */
[----:B------:R-:W-:Y:S01]  /*2ff0*/  IADD3 R5, R49, R5, RZ ;  /* 0x0000000531057210 */ /* 0x000fe20007ffe0ff */
[----:B------:R-:W-:Y:S05]  /*3000*/  BRA `(.L_x_25) ;  /* 0x0000000000587947 */ /* 0x000fea0003800000 */
.L_x_24:
        /* <DEDUP_REMOVED lines=22> */
.L_x_25:
[----:B------:R-:W-:Y:S05]  /*3170*/  BSYNC B0 ;  /* 0x0000000000007941 */ /* 0x000fea0003800000 */
.L_x_23:
[-C--:B------:R-:W-:Y:S01]  /*3180*/  IMAD R19, R47, R17.reuse, RZ ;  /* 0x000000112f137224 */ /* 0x080fe200078e02ff */
[----:B------:R-:W-:Y:S01]  /*3190*/  ULDC.U8 UR10, c[0x0][0x3d9] ;  /* 0x0000f640000a7ab9 */ /* 0x000fe20000000000 */
[C---:B------:R-:W-:Y:S01]  /*31a0*/  IMAD.WIDE.U32 R52, R46.reuse, R17, RZ ;  /* 0x000000112e347225 */ /* 0x040fe200078e00ff */
[----:B------:R-:W-:Y:S01]  /*31b0*/  UISETP.NE.AND UP0, UPT, UR10, URZ, UPT ;  /* 0x0000003f0a00728c */ /* 0x000fe2000bf05270 */
[----:B------:R-:W-:Y:S01]  /*31c0*/  BSSY B0, `(.L_x_26) ;  /* 0x0000046000007945 */ /* 0x000fe20003800000 */
[----:B------:R-:W-:Y:S01]  /*31d0*/  ULDC.64 UR4, c[0x0][0x2c0] ;  /* 0x0000b00000047ab9 */ /* 0x000fe20000000a00 */
[----:B------:R-:W-:Y:S01]  /*31e0*/  IMAD R19, R46, R16, R19 ;  /* 0x000000102e137224 */ /* 0x000fe200078e0213 */
[----:B------:R-:W-:Y:S01]  /*31f0*/  UIMAD UR4, UR4, UR5, URZ ;  /* 0x00000005040472a4 */ /* 0x000fe2000f8e023f */
[----:B------:R-:W-:Y:S01]  /*3200*/  IMAD R2, R2, R25, RZ ;  /* 0x0000001902027224 */ /* 0x000fe200078e02ff */
[----:B------:R-:W-:Y:S02]  /*3210*/  USEL UR5, UR5, 0x1, !UP0 ;  /* 0x0000000105057887 */ /* 0x000fe4000c000000 */
[----:B------:R-:W-:Y:S01]  /*3220*/  IADD3 R19, R53, R19, RZ ;  /* 0x0000001335137210 */ /* 0x000fe20007ffe0ff */
[----:B------:R-:W-:Y:S01]  /*3230*/  USHF.R.S32.HI UR11, URZ, 0x1f, UR4 ;  /* 0x0000001f3f0b7899 */ /* 0x000fe20008011404 */
[----:B------:R-:W-:Y:S01]  /*3240*/  IMAD R21, R5, UR4, RZ ;  /* 0x0000000405157c24 */ /* 0x000fe2000f8e02ff */
[----:B------:R-:W-:Y:S01]  /*3250*/  USHF.R.S32.HI UR10, URZ, 0x1f, UR5 ;  /* 0x0000001f3f0a7899 */ /* 0x000fe20008011405 */
[----:B------:R-:W-:-:S02]  /*3260*/  IMAD R5, R27, UR5, RZ ;  /* 0x000000051b057c24 */ /* 0x000fc4000f8e02ff */
[----:B------:R-:W-:Y:S01]  /*3270*/  IMAD R0, R19, R14, RZ ;  /* 0x0000000e13007224 */ /* 0x000fe200078e02ff */
[----:B------:R-:W-:Y:S01]  /*3280*/  SHF.R.S32.HI R19, RZ, 0x1f, R25 ;  /* 0x0000001fff137819 */ /* 0x000fe20000011419 */
[----:B------:R-:W-:Y:S02]  /*3290*/  IMAD R21, R48, UR11, R21 ;  /* 0x0000000b30157c24 */ /* 0x000fe4000f8e0215 */
[----:B------:R-:W-:Y:S02]  /*32a0*/  IMAD R23, R13, R52, R0 ;  /* 0x000000340d177224 */ /* 0x000fe400078e0200 */
[----:B------:R-:W-:-:S04]  /*32b0*/  IMAD.WIDE.U32 R52, R52, R14, RZ ;  /* 0x0000000e34347225 */ /* 0x000fc800078e00ff */
[----:B------:R-:W-:Y:S01]  /*32c0*/  IMAD R19, R19, R44, R2 ;  /* 0x0000002c13137224 */ /* 0x000fe200078e0202 */
[----:B------:R-:W-:Y:S01]  /*32d0*/  IADD3 R23, R53, R23, RZ ;  /* 0x0000001735177210 */ /* 0x000fe20007ffe0ff */
[----:B------:R-:W-:-:S03]  /*32e0*/  IMAD.WIDE.U32 R44, R44, R25, RZ ;  /* 0x000000192c2c7225 */ /* 0x000fc600078e00ff */
[----:B------:R-:W-:Y:S01]  /*32f0*/  LOP3.LUT R0, R55, R23, RZ, 0xfc, !PT ;  /* 0x0000001737007212 */ /* 0x000fe200078efcff */
[----:B------:R-:W-:Y:S01]  /*3300*/  IMAD.WIDE.U32 R48, R48, UR4, RZ ;  /* 0x0000000430307c25 */ /* 0x000fe2000f8e00ff */
[----:B------:R-:W-:Y:S02]  /*3310*/  IADD3 R2, R45, R19, RZ ;  /* 0x000000132d027210 */ /* 0x000fe40007ffe0ff */
[----:B------:R-:W-:Y:S01]  /*3320*/  ISETP.NE.U32.AND P0, PT, R0, RZ, PT ;  /* 0x000000ff0000720c */ /* 0x000fe20003f05070 */
[C---:B------:R-:W-:Y:S01]  /*3330*/  IMAD R5, R26.reuse, UR10, R5 ;  /* 0x0000000a1a057c24 */ /* 0x040fe2000f8e0205 */
[----:B------:R-:W-:Y:S01]  /*3340*/  IADD3 R6, R49, R21, RZ ;  /* 0x0000001531067210 */ /* 0x000fe20007ffe0ff */
[----:B------:R-:W-:-:S04]  /*3350*/  IMAD.WIDE.U32 R46, R26, UR5, RZ ;  /* 0x000000051a2e7c25 */ /* 0x000fc8000f8e00ff */
[----:B------:R-:W-:Y:S01]  /*3360*/  IMAD R4, R4, UR4, RZ ;  /* 0x0000000404047c24 */ /* 0x000fe2000f8e02ff */
[----:B------:R-:W-:Y:S01]  /*3370*/  IADD3 R5, R47, R5, RZ ;  /* 0x000000052f057210 */ /* 0x000fe20007ffe0ff */
[----:B------:R-:W-:-:S04]  /*3380*/  IMAD R3, R3, UR4, RZ ;  /* 0x0000000403037c24 */ /* 0x000fc8000f8e02ff */
[----:B------:R-:W-:Y:S05]  /*3390*/  @!P0 BRA `(.L_x_27) ;  /* 0x0000000000448947 */ /* 0x000fea0003800000 */
[----:B------:R-:W-:Y:S01]  /*33a0*/  IMAD.MOV.U32 R18, RZ, RZ, R54 ;  /* 0x000000ffff127224 */ /* 0x000fe200078e0036 */
[----:B------:R-:W-:Y:S01]  /*33b0*/  MOV R19, R55 ;  /* 0x0000003700137202 */ /* 0x000fe20000000f00 */
[----:B------:R-:W-:Y:S01]  /*33c0*/  IMAD.MOV.U32 R24, RZ, RZ, R52 ;  /* 0x000000ffff187224 */ /* 0x000fe200078e0034 */
[----:B------:R-:W-:Y:S02]  /*33d0*/  MOV R22, 0x33f0 ;  /* 0x000033f000167802 */ /* 0x000fe40000000f00 */
[----:B------:R-:W-:Y:S05]  /*33e0*/  CALL.REL.NOINC `($__internal_0_$__cuda_sm20_div_s64) ;  /* 0x0000001c00d47944 */ /* 0x000fea0003c00000 */
[----:B------:R-:W-:Y:S01]  /*33f0*/  IADD3 R18, P0, RZ, -R0, RZ ;  /* 0x80000000ff127210 */ /* 0x000fe20007f1e0ff */
[----:B------:R-:W-:Y:S01]  /*3400*/  IMAD.MOV.U32 R21, RZ, RZ, R55 ;  /* 0x000000ffff157224 */ /* 0x000fe200078e0037 */
[----:B------:R-:W-:Y:S02]  /*3410*/  MOV R20, R54 ;  /* 0x0000003600147202 */ /* 0x000fe40000000f00 */
[-C--:B------:R-:W-:Y:S02]  /*3420*/  IADD3.X R19, RZ, ~R27.reuse, RZ, P0, !PT ;  /* 0x8000001bff137210 */ /* 0x080fe400007fe4ff */
[----:B------:R-:W-:Y:S02]  /*3430*/  MOV R54, R0 ;  /* 0x0000000000367202 */ /* 0x000fe40000000f00 */
[----:B------:R-:W-:Y:S01]  /*3440*/  MOV R55, R27 ;  /* 0x0000001b00377202 */ /* 0x000fe20000000f00 */
[-C--:B------:R-:W-:Y:S02]  /*3450*/  IMAD R19, R19, R52.reuse, RZ ;  /* 0x0000003413137224 */ /* 0x080fe400078e02ff */
[----:B------:R-:W-:-:S04]  /*3460*/  IMAD.WIDE.U32 R52, R18, R52, R20 ;  /* 0x0000003412347225 */ /* 0x000fc800078e0014 */
[----:B------:R-:W-:Y:S01]  /*3470*/  IMAD R19, R23, R18, R19 ;  /* 0x0000001217137224 */ /* 0x000fe200078e0213 */
[----:B------:R-:W-:-:S03]  /*3480*/  MOV R18, R52 ;  /* 0x0000003400127202 */ /* 0x000fc60000000f00 */
[----:B------:R-:W-:Y:S01]  /*3490*/  IMAD.IADD R19, R53, 0x1, R19 ;  /* 0x0000000135137824 */ /* 0x000fe200078e0213 */
[----:B------:R-:W-:Y:S05]  /*34a0*/  BRA `(.L_x_28) ;  /* 0x00000000005c7947 */ /* 0x000fea0003800000 */
.L_x_27:
[----:B------:R-:W0:Y:S01]  /*34b0*/  I2F.U32.RP R20, R52 ;  /* 0x0000003400147306 */ /* 0x000e220000209000 */
[----:B------:R-:W-:Y:S01]  /*34c0*/  ISETP.NE.U32.AND P0, PT, R52, RZ, PT ;  /* 0x000000ff3400720c */ /* 0x000fe20003f05070 */
[----:B------:R-:W-:-:S06]  /*34d0*/  IMAD.MOV.U32 R55, RZ, RZ, RZ ;  /* 0x000000ffff377224 */ /* 0x000fcc00078e00ff */
[----:B0-----:R-:W0:Y:S02]  /*34e0*/  MUFU.RCP R18, R20 ;  /* 0x0000001400127308 */ /* 0x001e240000001000 */
[----:B0-----:R-:W-:-:S06]  /*34f0*/  IADD3 R18, R18, 0xffffffe, RZ ;  /* 0x0ffffffe12127810 */ /* 0x001fcc0007ffe0ff */
        /* <DEDUP_REMOVED lines=11> */
[----:B------:R-:W-:Y:S01]  /*35b0*/  ISETP.GE.U32.AND P1, PT, R19, R52, PT ;  /* 0x000000341300720c */ /* 0x000fe20003f26070 */
[----:B------:R-:W-:-:S12]  /*35c0*/  IMAD.MOV.U32 R19, RZ, RZ, RZ ;  /* 0x000000ffff137224 */ /* 0x000fd800078e00ff */
[----:B------:R-:W-:Y:S01]  /*35d0*/  @P1 VIADD R0, R0, 0x1 ;  /* 0x0000000100001836 */ /* 0x000fe20000000000 */
[----:B------:R-:W-:-:S04]  /*35e0*/  @!P0 LOP3.LUT R0, RZ, R52, RZ, 0x33, !PT ;  /* 0x00000034ff008212 */ /* 0x000fc800078e33ff */
[----:B------:R-:W-:-:S05]  /*35f0*/  IADD3 R21, -R0, RZ, RZ ;  /* 0x000000ff00157210 */ /* 0x000fca0007ffe1ff */
[----:B------:R-:W-:Y:S01]  /*3600*/  IMAD R18, R52, R21, R54 ;  /* 0x0000001534127224 */ /* 0x000fe200078e0236 */
[----:B------:R-:W-:Y:S02]  /*3610*/  MOV R54, R0 ;  /* 0x0000000000367202 */ /* 0x000fe40000000f00 */
.L_x_28:
[----:B------:R-:W-:Y:S05]  /*3620*/  BSYNC B0 ;  /* 0x0000000000007941 */ /* 0x000fea0003800000 */
.L_x_26:
        /* <DEDUP_REMOVED lines=17> */
.L_x_30:
[----:B------:R-:W0:Y:S01]  /*3740*/  I2F.U32.RP R20, R17 ;  /* 0x0000001100147306 */ /* 0x000e220000209000 */
[----:B------:R-:W-:Y:S01]  /*3750*/  HFMA2.MMA R22, -RZ, RZ, 0, 0 ;  /* 0x00000000ff167435 */ /* 0x000fe200000001ff */
[----:B------:R-:W-:Y:S01]  /*3760*/  ISETP.NE.U32.AND P0, PT, R17, RZ, PT ;  /* 0x000000ff1100720c */ /* 0x000fe20003f05070 */
[----:B------:R-:W-:-:S05]  /*3770*/  HFMA2.MMA R57, -RZ, RZ, 0, 0 ;  /* 0x00000000ff397435 */ /* 0x000fca00000001ff */
[----:B0-----:R-:W0:Y:S02]  /*3780*/  MUFU.RCP R16, R20 ;  /* 0x0000001400107308 */ /* 0x001e240000001000 */
[----:B0-----:R-:W-:-:S06]  /*3790*/  IADD3 R16, R16, 0xffffffe, RZ ;  /* 0x0ffffffe10107810 */ /* 0x001fcc0007ffe0ff */
[----:B------:R-:W0:Y:S02]  /*37a0*/  F2I.FTZ.U32.TRUNC.NTZ R23, R16 ;  /* 0x0000001000177305 */ /* 0x000e24000021f000 */
[----:B0-----:R-:W-:Y:S01]  /*37b0*/  IMAD.MOV R0, RZ, RZ, -R23 ;  /* 0x000000ffff007224 */ /* 0x001fe200078e0a17 */
[----:B------:R-:W-:-:S03]  /*37c0*/  MOV R16, RZ ;  /* 0x000000ff00107202 */ /* 0x000fc60000000f00 */
[----:B------:R-:W-:-:S04]  /*37d0*/  IMAD R0, R0, R17, RZ ;  /* 0x0000001100007224 */ /* 0x000fc800078e02ff */
        /* <DEDUP_REMOVED lines=12> */
.L_x_31:
[----:B------:R-:W-:Y:S05]  /*38a0*/  BSYNC B0 ;  /* 0x0000000000007941 */ /* 0x000fea0003800000 */
.L_x_29:
[----:B------:R-:W-:Y:S01]  /*38b0*/  LOP3.LUT R0, R57, R13, RZ, 0xfc, !PT ;  /* 0x0000000d39007212 */ /* 0x000fe200078efcff */
[----:B------:R-:W-:Y:S03]  /*38c0*/  BSSY B0, `(.L_x_32) ;  /* 0x000002b000007945 */ /* 0x000fe60003800000 */
        /* <DEDUP_REMOVED lines=8> */
[----:B------:R-:W-:Y:S01]  /*3950*/  IADD3 R18, P0, RZ, -R0, RZ ;  /* 0x80000000ff127210 */ /* 0x000fe20007f1e0ff */
[----:B------:R-:W-:Y:S01]  /*3960*/  IMAD.MOV.U32 R26, RZ, RZ, R0 ;  /* 0x000000ffff1a7224 */ /* 0x000fe200078e0000 */
[----:B------:R-:W-:Y:S02]  /*3970*/  MOV R20, R56 ;  /* 0x0000003800147202 */ /* 0x000fe40000000f00 */
[----:B------:R-:W-:Y:S02]  /*3980*/  IADD3.X R17, RZ, ~R27, RZ, P0, !PT ;  /* 0x8000001bff117210 */ /* 0x000fe400007fe4ff */
[----:B------:R-:W-:-:S03]  /*3990*/  MOV R21, R57 ;  /* 0x0000003900157202 */ /* 0x000fc60000000f00 */
[----:B------:R-:W-:Y:S02]  /*39a0*/  IMAD R17, R17, R14, RZ ;  /* 0x0000000e11117224 */ /* 0x000fe400078e02ff */
[----:B------:R-:W-:-:S04]  /*39b0*/  IMAD.WIDE.U32 R20, R14, R18, R20 ;  /* 0x000000120e147225 */ /* 0x000fc800078e0014 */
[----:B------:R-:W-:Y:S02]  /*39c0*/  IMAD R13, R13, R18, R17 ;  /* 0x000000120d0d7224 */ /* 0x000fe400078e0211 */
[----:B------:R-:W-:-:S03]  /*39d0*/  IMAD.MOV.U32 R14, RZ, RZ, R20 ;  /* 0x000000ffff0e7224 */ /* 0x000fc600078e0014 */
[----:B------:R-:W-:Y:S01]  /*39e0*/  IADD3 R13, R21, R13, RZ ;  /* 0x0000000d150d7210 */ /* 0x000fe20007ffe0ff */
[----:B------:R-:W-:Y:S05]  /*39f0*/  BRA `(.L_x_34) ;  /* 0x00000000005c7947 */ /* 0x000fea0003800000 */
.L_x_33:
[----:B------:R-:W0:Y:S01]  /*3a00*/  I2F.U32.RP R18, R14 ;  /* 0x0000000e00127306 */ /* 0x000e220000209000 */
[----:B------:R-:W-:Y:S01]  /*3a10*/  IMAD.MOV.U32 R20, RZ, RZ, RZ ;  /* 0x000000ffff147224 */ /* 0x000fe200078e00ff */
[----:B------:R-:W-:Y:S01]  /*3a20*/  ISETP.NE.U32.AND P0, PT, R14, RZ, PT ;  /* 0x000000ff0e00720c */ /* 0x000fe20003f05070 */
[----:B------:R-:W-:-:S05]  /*3a30*/  IMAD.MOV.U32 R27, RZ, RZ, RZ ;  /* 0x000000ffff1b7224 */ /* 0x000fca00078e00ff */
[----:B0-----:R-:W0:Y:S02]  /*3a40*/  MUFU.RCP R17, R18 ;  /* 0x0000001200117308 */ /* 0x001e240000001000 */
[----:B0-----:R-:W-:-:S06]  /*3a50*/  IADD3 R17, R17, 0xffffffe, RZ ;  /* 0x0ffffffe11117810 */ /* 0x001fcc0007ffe0ff */
[----:B------:R-:W0:Y:S02]  /*3a60*/  F2I.FTZ.U32.TRUNC.NTZ R21, R17 ;  /* 0x0000001100157305 */ /* 0x000e24000021f000 */
[----:B0-----:R-:W-:-:S05]  /*3a70*/  IADD3 R0, RZ, -R21, RZ ;  /* 0x80000015ff007210 */ /* 0x001fca0007ffe0ff */
        /* <DEDUP_REMOVED lines=12> */
[----:B------:R-:W-:Y:S02]  /*3b40*/  IADD3 R17, -R0, RZ, RZ ;  /* 0x000000ff00117210 */ /* 0x000fe40007ffe1ff */
[----:B------:R-:W-:-:S03]  /*3b50*/  MOV R26, R0 ;  /* 0x00000000001a7202 */ /* 0x000fc60000000f00 */
[----:B------:R-:W-:Y:S02]  /*3b60*/  IMAD R14, R14, R17, R56 ;  /* 0x000000110e0e7224 */ /* 0x000fe400078e0238 */
.L_x_34:
[----:B------:R-:W-:Y:S05]  /*3b70*/  BSYNC B0 ;  /* 0x0000000000007941 */ /* 0x000fea0003800000 */
.L_x_32:
[----:B------:R-:W-:Y:S01]  /*3b80*/  SHF.R.S32.HI R17, RZ, 0x1f, R7 ;  /* 0x0000001fff117819 */ /* 0x000fe20000011407 */
[-C--:B------:R-:W-:Y:S01]  /*3b90*/  IMAD R0, R27, R7.reuse, RZ ;  /* 0x000000071b007224 */ /* 0x080fe200078e02ff */
[----:B------:R-:W-:Y:S01]  /*3ba0*/  ULDC UR4, c[0x0][0x2c4] ;  /* 0x0000b10000047ab9 */ /* 0x000fe20000000800 */
[----:B------:R-:W-:Y:S01]  /*3bb0*/  IMAD.WIDE.U32 R56, R26, R7, RZ ;  /* 0x000000071a387225 */ /* 0x000fe200078e00ff */
[----:B------:R-:W-:Y:S01]  /*3bc0*/  SHF.R.S32.HI R21, RZ, 0x1f, R4 ;  /* 0x0000001fff157819 */ /* 0x000fe20000011404 */
[----:B------:R-:W-:Y:S02]  /*3bd0*/  BSSY B0, `(.L_x_35) ;  /* 0x0000039000007945 */ /* 0x000fe40003800000 */
[----:B------:R-:W-:Y:S01]  /*3be0*/  IMAD R7, R17, R26, R0 ;  /* 0x0000001a11077224 */ /* 0x000fe200078e0200 */
[----:B------:R-:W-:Y:S01]  /*3bf0*/  LOP3.LUT R17, R55, R11, RZ, 0xfc, !PT ;  /* 0x0000000b37117212 */ /* 0x000fe200078efcff */
[----:B------:R-:W-:Y:S02]  /*3c00*/  IMAD R53, R25, UR4, RZ ;  /* 0x0000000419357c24 */ /* 0x000fe4000f8e02ff */
[----:B------:R-:W-:Y:S01]  /*3c10*/  IMAD R13, R13, R4, RZ ;  /* 0x000000040d0d7224 */ /* 0x000fe200078e02ff */
[----:B------:R-:W-:Y:S01]  /*3c20*/  ISETP.NE.U32.AND P0, PT, R17, RZ, PT ;  /* 0x000000ff1100720c */ /* 0x000fe20003f05070 */
[----:B------:R-:W-:Y:S01]  /*3c30*/  IMAD R0, R16, R53, RZ ;  /* 0x0000003510007224 */ /* 0x000fe200078e02ff */
[----:B------:R-:W-:Y:S01]  /*3c40*/  SHF.R.S32.HI R19, RZ, 0x1f, R53 ;  /* 0x0000001fff137819 */ /* 0x000fe20000011435 */
[----:B------:R-:W-:Y:S01]  /*3c50*/  IMAD R13, R21, R14, R13 ;  /* 0x0000000e150d7224 */ /* 0x000fe200078e020d */
[----:B------:R-:W-:Y:S01]  /*3c60*/  IADD3 R7, R57, R7, RZ ;  /* 0x0000000739077210 */ /* 0x000fe20007ffe0ff */
[----:B------:R-:W-:-:S04]  /*3c70*/  IMAD.WIDE.U32 R16, R14, R4, RZ ;  /* 0x000000040e107225 */ /* 0x000fc800078e00ff */
[----:B------:R-:W-:Y:S01]  /*3c80*/  IMAD R19, R19, R52, R0 ;  /* 0x0000003413137224 */ /* 0x000fe200078e0200 */
[----:B------:R-:W-:Y:S01]  /*3c90*/  IADD3 R13, R17, R13, RZ ;  /* 0x0000000d110d7210 */ /* 0x000fe20007ffe0ff */
[----:B------:R-:W-:-:S05]  /*3ca0*/  IMAD.WIDE.U32 R52, R52, R53, RZ ;  /* 0x0000003534347225 */ /* 0x000fca00078e00ff */
[----:B------:R-:W-:Y:S01]  /*3cb0*/  IADD3 R4, R53, R19, RZ ;  /* 0x0000001335047210 */ /* 0x000fe20007ffe0ff */
[----:B------:R-:W-:Y:S06]  /*3cc0*/  @!P0 BRA `(.L_x_36) ;  /* 0x0000000000488947 */ /* 0x000fec0003800000 */
        /* <DEDUP_REMOVED lines=9> */
[-C--:B------:R-:W-:Y:S02]  /*3d60*/  IADD3.X R19, RZ, ~R27.reuse, RZ, P0, !PT ;  /* 0x8000001bff137210 */ /* 0x080fe400007fe4ff */
[----:B------:R-:W-:Y:S01]  /*3d70*/  MOV R54, R0 ;  /* 0x0000000000367202 */ /* 0x000fe20000000f00 */
[----:B------:R-:W-:Y:S01]  /*3d80*/  IMAD.WIDE.U32 R20, R12, R14, R20 ;  /* 0x0000000e0c147225 */ /* 0x000fe200078e0014 */
[----:B------:R-:W-:-:S03]  /*3d90*/  MOV R55, R27 ;  /* 0x0000001b00377202 */ /* 0x000fc60000000f00 */
[----:B------:R-:W-:Y:S01]  /*3da0*/  IMAD R19, R19, R12, RZ ;  /* 0x0000000c13137224 */ /* 0x000fe200078e02ff */
[----:B------:R-:W-:-:S03]  /*3db0*/  MOV R12, R20 ;  /* 0x00000014000c7202 */ /* 0x000fc60000000f00 */
[----:B------:R-:W-:-:S04]  /*3dc0*/  IMAD R11, R11, R14, R19 ;  /* 0x0000000e0b0b7224 */ /* 0x000fc800078e0213 */
[----:B------:R-:W-:Y:S01]  /*3dd0*/  IMAD.IADD R11, R21, 0x1, R11 ;  /* 0x00000001150b7824 */ /* 0x000fe200078e020b */
[----:B------:R-:W-:Y:S05]  /*3de0*/  BRA `(.L_x_37) ;  /* 0x00000000005c7947 */ /* 0x000fea0003800000 */
.L_x_36:
        /* <DEDUP_REMOVED lines=23> */
.L_x_37:
[----:B------:R-:W-:Y:S05]  /*3f60*/  BSYNC B0 ;  /* 0x0000000000007941 */ /* 0x000fea0003800000 */
.L_x_35:
[----:B------:R-:W-:Y:S01]  /*3f70*/  ULDC UR5, c[0x0][0x270] ;  /* 0x00009c0000057ab9 */ /* 0x000fe20000000800 */
[----:B------:R-:W-:Y:S01]  /*3f80*/  ULDC UR4, c[0x0][0x2c4] ;  /* 0x0000b10000047ab9 */ /* 0x000fe20000000800 */
[----:B------:R-:W-:Y:S01]  /*3f90*/  LOP3.LUT R0, R55, R9, RZ, 0xfc, !PT ;  /* 0x0000000937007212 */ /* 0x000fe200078efcff */
[----:B------:R-:W-:Y:S01]  /*3fa0*/  UIMAD UR4, UR5, UR4, URZ ;  /* 0x00000004050472a4 */ /* 0x000fe2000f8e023f */
[----:B------:R-:W-:Y:S02]  /*3fb0*/  BSSY B0, `(.L_x_38) ;  /* 0x0000031000007945 */ /* 0x000fe40003800000 */
[----:B------:R-:W-:-:S03]  /*3fc0*/  ISETP.NE.U32.AND P0, PT, R0, RZ, PT ;  /* 0x000000ff0000720c */ /* 0x000fc60003f05070 */
[----:B------:R-:W-:-:S04]  /*3fd0*/  IMAD R25, R25, UR4, RZ ;  /* 0x0000000419197c24 */ /* 0x000fc8000f8e02ff */
[-C--:B------:R-:W-:Y:S01]  /*3fe0*/  IMAD R11, R11, R25.reuse, RZ ;  /* 0x000000190b0b7224 */ /* 0x080fe200078e02ff */
[----:B------:R-:W-:Y:S01]  /*3ff0*/  SHF.R.S32.HI R19, RZ, 0x1f, R25 ;  /* 0x0000001fff137819 */ /* 0x000fe20000011419 */
[----:B------:R-:W-:-:S04]  /*4000*/  IMAD.WIDE.U32 R58, R12, R25, RZ ;  /* 0x000000190c3a7225 */ /* 0x000fc800078e00ff */
[----:B------:R-:W-:-:S05]  /*4010*/  IMAD R11, R19, R12, R11 ;  /* 0x0000000c130b7224 */ /* 0x000fca00078e020b */
        /* <DEDUP_REMOVED lines=19> */
.L_x_39:
[----:B------:R-:W0:Y:S01]  /*4150*/  I2F.U32.RP R14, R10 ;  /* 0x0000000a000e7306 */ /* 0x000e220000209000 */
[----:B------:R-:W-:Y:S01]  /*4160*/  IMAD.MOV.U32 R18, RZ, RZ, RZ ;  /* 0x000000ffff127224 */ /* 0x000fe200078e00ff */
[----:B------:R-:W-:Y:S01]  /*4170*/  ISETP.NE.U32.AND P0, PT, R10, RZ, PT ;  /* 0x000000ff0a00720c */ /* 0x000fe20003f05070 */
[----:B------:R-:W-:-:S05]  /*4180*/  IMAD.MOV.U32 R27, RZ, RZ, RZ ;  /* 0x000000ffff1b7224 */ /* 0x000fca00078e00ff */
[----:B0-----:R-:W0:Y:S02]  /*4190*/  MUFU.RCP R11, R14 ;  /* 0x0000000e000b7308 */ /* 0x001e240000001000 */
[----:B0-----:R-:W-:Y:S01]  /*41a0*/  IADD3 R11, R11, 0xffffffe, RZ ;  /* 0x0ffffffe0b0b7810 */ /* 0x001fe20007ffe0ff */
[----:B------:R-:W-:-:S05]  /*41b0*/  IMAD.MOV.U32 R14, RZ, RZ, RZ ;  /* 0x000000ffff0e7224 */ /* 0x000fca00078e00ff */
        /* <DEDUP_REMOVED lines=13> */
[----:B------:R-:W-:Y:S02]  /*4290*/  IADD3 R9, -R0, RZ, RZ ;  /* 0x000000ff00097210 */ /* 0x000fe40007ffe1ff */
[----:B------:R-:W-:-:S03]  /*42a0*/  MOV R26, R0 ;  /* 0x00000000001a7202 */ /* 0x000fc60000000f00 */
[----:B------:R-:W-:Y:S02]  /*42b0*/  IMAD R10, R10, R9, R54 ;  /* 0x000000090a0a7224 */ /* 0x000fe400078e0236 */
.L_x_40:
[----:B------:R-:W-:Y:S05]  /*42c0*/  BSYNC B0 ;  /* 0x0000000000007941 */ /* 0x000fea0003800000 */
.L_x_38:
[----:B------:R-:W-:Y:S01]  /*42d0*/  IADD3 R45, P1, P0, R48, R46, R44 ;  /* 0x0000002e302d7210 */ /* 0x000fe2000783e02c */
[----:B------:R-:W-:Y:S01]  /*42e0*/  ULDC.64 UR4, c[0x0][0x2b0] ;  /* 0x0000ac0000047ab9 */ /* 0x000fe20000000a00 */
[----:B------:R-:W-:Y:S02]  /*42f0*/  SHF.R.S32.HI R0, RZ, 0x1f, R8 ;  /* 0x0000001fff007819 */ /* 0x000fe40000011408 */
[----:B------:R-:W-:Y:S02]  /*4300*/  IADD3 R45, P3, P2, R56, R45, R52 ;  /* 0x0000002d382d7210 */ /* 0x000fe40007a7e034 */
[----:B------:R-:W-:Y:S01]  /*4310*/  IADD3.X R2, R6, R5, R2, P1, P0 ;  /* 0x0000000506027210 */ /* 0x000fe20000fe0402 */
[----:B------:R-:W-:Y:S01]  /*4320*/  IMAD R5, R27, R8, RZ ;  /* 0x000000081b057224 */ /* 0x000fe200078e02ff */
[----:B------:R-:W-:Y:S02]  /*4330*/  IADD3 R16, P1, P0, R58, R45, R16 ;  /* 0x0000002d3a107210 */ /* 0x000fe4000783e010 */
[----:B------:R-:W-:Y:S01]  /*4340*/  IADD3.X R2, R7, R2, R4, P3, P2 ;  /* 0x0000000207027210 */ /* 0x000fe20001fe4404 */
[----:B------:R-:W-:-:S02]  /*4350*/  IMAD R0, R0, R26, R5 ;  /* 0x0000001a00007224 */ /* 0x000fc400078e0205 */
[----:B------:R-:W-:Y:S01]  /*4360*/  IMAD R5, R14, R3, RZ ;  /* 0x000000030e057224 */ /* 0x000fe200078e02ff */
[----:B------:R-:W-:Y:S02]  /*4370*/  IADD3.X R17, R12, R2, R13, P1, P0 ;  /* 0x000000020c117210 */ /* 0x000fe40000fe040d */
[----:B------:R-:W-:Y:S01]  /*4380*/  SHF.R.S32.HI R2, RZ, 0x1f, R3 ;  /* 0x0000001fff027819 */ /* 0x000fe20000011403 */
[----:B------:R-:W-:-:S04]  /*4390*/  IMAD.WIDE.U32 R16, R8, R26, R16 ;  /* 0x0000001a08107225 */ /* 0x000fc800078e0010 */
[----:B------:R-:W-:Y:S02]  /*43a0*/  IMAD.IADD R17, R17, 0x1, R0 ;  /* 0x0000000111117824 */ /* 0x000fe400078e0200 */
[-C--:B------:R-:W-:Y:S02]  /*43b0*/  IMAD R2, R2, R10.reuse, R5 ;  /* 0x0000000a02027224 */ /* 0x080fe400078e0205 */
[----:B------:R-:W-:-:S04]  /*43c0*/  IMAD.WIDE.U32 R10, R3, R10, R16 ;  /* 0x0000000a030a7225 */ /* 0x000fc800078e0010 */
[----:B------:R-:W-:Y:S01]  /*43d0*/  IMAD.IADD R3, R11, 0x1, R2 ;  /* 0x000000010b037824 */ /* 0x000fe200078e0202 */
[----:B------:R-:W-:-:S04]  /*43e0*/  LEA R2, P0, R10, UR4, 0x2 ;  /* 0x000000040a027c11 */ /* 0x000fc8000f8010ff */
[----:B------:R-:W-:-:S05]  /*43f0*/  LEA.HI.X R3, R10, UR5, R3, 0x2, P0 ;  /* 0x000000050a037c11 */ /* 0x000fca00080f1403 */
[----:B------:R1:W-:Y:S01]  /*4400*/  STG.E desc[UR8][R2.64], R29 ;  /* 0x0000001d02007986 */ /* 0x0003e2000c101908 */
[----:B------:R-:W-:Y:S05]  /*4410*/  BRA `(.L_x_15) ;  /* 0x0000000000107947 */ /* 0x000fea0003800000 */
.L_x_16:
[----:B------:R-:W-:Y:S02]  /*4420*/  ULDC.64 UR4, c[0x0][0x2b0] ;  /* 0x0000ac0000047ab9 */ /* 0x000fe40000000a00 */
[----:B------:R-:W-:-:S04]  /*4430*/  LEA R2, P0, R44, UR4, 0x2 ;  /* 0x000000042c027c11 */ /* 0x000fc8000f8010ff */
[----:B------:R-:W-:-:S05]  /*4440*/  LEA.HI.X R3, R44, UR5, R45, 0x2, P0 ;  /* 0x000000052c037c11 */ /* 0x000fca00080f142d */
[----:B------:R0:W-:Y:S04]  /*4450*/  STG.E desc[UR8][R2.64], R29 ;  /* 0x0000001d02007986 */ /* 0x0001e8000c101908 */
.L_x_15:
[----:B------:R-:W-:Y:S05]  /*4460*/  BSYNC B1 ;  /* 0x0000000000017941 */ /* 0x000fea0003800000 */
.L_x_14:
[----:B------:R-:W2:Y:S01]  /*4470*/  LDC R0, c[0x0][0x3c4] ;  /* 0x0000f100ff007b82 */ /* 0x000ea20000000800 */
[C---:B01----:R-:W-:Y:S01]  /*4480*/  IADD3 R3, R35.reuse, 0x10, RZ ;  /* 0x0000001023037810 */ /* 0x043fe20007ffe0ff */
[----:B------:R-:W-:Y:S01]  /*4490*/  HFMA2.MMA R13, -RZ, RZ, 0, 0 ;  /* 0x00000000ff0d7435 */ /* 0x000fe200000001ff */
[----:B------:R-:W-:Y:S02]  /*44a0*/  CS2R R10, SRZ ;  /* 0x00000000000a7805 */ /* 0x000fe4000001ff00 */
[----:B------:R-:W-:Y:S02]  /*44b0*/  CS2R R8, SRZ ;  /* 0x0000000000087805 */ /* 0x000fe4000001ff00 */
[----:B------:R-:W-:Y:S02]  /*44c0*/  CS2R R6, SRZ ;  /* 0x0000000000067805 */ /* 0x000fe4000001ff00 */
[-C--:B--2---:R-:W-:Y:S02]  /*44d0*/  ISETP.GE.OR P0, PT, R35, R0.reuse, P6 ;  /* 0x000000002300720c */ /* 0x084fe40003706670 */
[----:B------:R-:W-:Y:S01]  /*44e0*/  ISETP.GE.OR P5, PT, R3, R0, P6 ;  /* 0x000000000300720c */ /* 0x000fe200037a6670 */
[----:B------:R-:W-:-:S05]  /*44f0*/  VIADD R3, R35, 0x20 ;  /* 0x0000002023037836 */ /* 0x000fca0000000000 */
[----:B------:R-:W-:Y:S02]  /*4500*/  ISETP.GE.OR P4, PT, R3, R0, P6 ;  /* 0x000000000300720c */ /* 0x000fe40003786670 */
[----:B------:R-:W-:-:S03]  /*4510*/  IADD3 R3, R35, 0x30, RZ ;  /* 0x0000003023037810 */ /* 0x000fc60007ffe0ff */
[----:B------:R-:W-:Y:S01]  /*4520*/  @!P0 FADD.FTZ R2, -R29, R42 ;  /* 0x0000002a1d028221 */ /* 0x000fe20000010100 */
[-C--:B------:R-:W-:Y:S01]  /*4530*/  ISETP.GE.OR P3, PT, R3, R0.reuse, P6 ;  /* 0x000000000300720c */ /* 0x080fe20003766670 */
[----:B------:R-:W-:Y:S02]  /*4540*/  VIADD R3, R35, 0x40 ;  /* 0x0000004023037836 */ /* 0x000fe40000000000 */
[----:B------:R-:W-:Y:S01]  /*4550*/  @!P5 FADD.FTZ R31, -R29, R31 ;  /* 0x0000001f1d1fd221 */ /* 0x000fe20000010100 */
[----:B------:R-:W-:Y:S02]  /*4560*/  @!P0 FMUL.FTZ R2, R2, 1.4426950216293334961 ;  /* 0x3fb8aa3b02028820 */ /* 0x000fe40000410000 */
[-C--:B------:R-:W-:Y:S01]  /*4570*/  ISETP.GE.OR P2, PT, R3, R0.reuse, P6 ;  /* 0x000000000300720c */ /* 0x080fe20003746670 */
[----:B------:R-:W-:Y:S01]  /*4580*/  @!P4 FADD.FTZ R38, -R29, R38 ;  /* 0x000000261d26c221 */ /* 0x000fe20000010100 */
[----:B------:R-:W-:Y:S02]  /*4590*/  IADD3 R3, R35, 0x50, RZ ;  /* 0x0000005023037810 */ /* 0x000fe40007ffe0ff */
[----:B------:R-:W0:Y:S01]  /*45a0*/  @!P0 MUFU.EX2 R2, R2 ;  /* 0x0000000200028308 */ /* 0x000e220000000800 */
[----:B------:R-:W-:Y:S01]  /*45b0*/  @!P5 FMUL.FTZ R31, R31, 1.4426950216293334961 ;  /* 0x3fb8aa3b1f1fd820 */ /* 0x000fe20000410000 */
[----:B------:R-:W-:Y:S01]  /*45c0*/  @!P4 FMUL.FTZ R38, R38, 1.4426950216293334961 ;  /* 0x3fb8aa3b2626c820 */ /* 0x000fe20000410000 */
[----:B------:R-:W-:Y:S01]  /*45d0*/  ISETP.GE.OR P1, PT, R3, R0, P6 ;  /* 0x000000000300720c */ /* 0x000fe20003726670 */
[----:B------:R-:W-:-:S02]  /*45e0*/  VIADD R3, R35, 0x60 ;  /* 0x0000006023037836 */ /* 0x000fc40000000000 */
[C---:B------:R-:W-:Y:S02]  /*45f0*/  @!P3 FADD.FTZ R40, -R29.reuse, R40 ;  /* 0x000000281d28b221 */ /* 0x040fe40000010100 */
[----:B------:R-:W1:Y:S02]  /*4600*/  @!P5 MUFU.EX2 R4, R31 ;  /* 0x0000001f0004d308 */ /* 0x000e640000000800 */
[----:B------:R-:W-:Y:S01]  /*4610*/  @!P3 FMUL.FTZ R40, R40, 1.4426950216293334961 ;  /* 0x3fb8aa3b2828b820 */ /* 0x000fe20000410000 */
[----:B------:R-:W-:-:S04]  /*4620*/  @!P2 FADD.FTZ R34, -R29, R34 ;  /* 0x000000221d22a221 */ /* 0x000fc80000010100 */
[----:B------:R-:W-:Y:S01]  /*4630*/  @!P2 FMUL.FTZ R34, R34, 1.4426950216293334961 ;  /* 0x3fb8aa3b2222a820 */ /* 0x000fe20000410000 */
[----:B------:R-:W-:Y:S01]  /*4640*/  @!P1 FADD.FTZ R36, -R29, R36 ;  /* 0x000000241d249221 */ /* 0x000fe20000010100 */
[----:B0-----:R0:W-:Y:S01]  /*4650*/  @!P0 STS [R33], R2 ;  /* 0x0000000221008388 */ /* 0x0011e20000000800 */
[----:B------:R-:W-:Y:S01]  /*4660*/  ISETP.GE.OR P0, PT, R3, R0, P6 ;  /* 0x000000000300720c */ /* 0x000fe20003706670 */
[----:B------:R-:W2:Y:S01]  /*4670*/  @!P4 MUFU.EX2 R38, R38 ;  /* 0x000000260026c308 */ /* 0x000ea20000000800 */
[----:B------:R-:W-:Y:S01]  /*4680*/  IADD3 R3, R35, 0x70, RZ ;  /* 0x0000007023037810 */ /* 0x000fe20007ffe0ff */
[----:B------:R-:W-:-:S03]  /*4690*/  @!P1 FMUL.FTZ R36, R36, 1.4426950216293334961 ;  /* 0x3fb8aa3b24249820 */ /* 0x000fc60000410000 */
[----:B------:R-:W-:Y:S01]  /*46a0*/  ISETP.GE.OR P6, PT, R3, R0, P6 ;  /* 0x000000000300720c */ /* 0x000fe200037c6670 */
[----:B-1----:R1:W-:Y:S02]  /*46b0*/  @!P5 STS [R33+0x240], R4 ;  /* 0x000240042100d388 */ /* 0x0023e40000000800 */
[----:B------:R-:W3:Y:S04]  /*46c0*/  @!P3 MUFU.EX2 R40, R40 ;  /* 0x000000280028b308 */ /* 0x000ee80000000800 */
[----:B------:R-:W-:-:S04]  /*46d0*/  @!P0 FADD.FTZ R30, -R29, R30 ;  /* 0x0000001e1d1e8221 */ /* 0x000fc80000010100 */
[----:B------:R-:W-:Y:S01]  /*46e0*/  @!P0 FMUL.FTZ R30, R30, 1.4426950216293334961 ;  /* 0x3fb8aa3b1e1e8820 */ /* 0x000fe20000410000 */
[----:B------:R-:W4:Y:S01]  /*46f0*/  @!P2 MUFU.EX2 R34, R34 ;  /* 0x000000220022a308 */ /* 0x000f220000000800 */
[----:B------:R-:W-:Y:S01]  /*4700*/  @!P6 FADD.FTZ R29, -R29, R32 ;  /* 0x000000201d1de221 */ /* 0x000fe20000010100 */
[----:B------:R-:W-:Y:S01]  /*4710*/  IMAD.SHL.U32 R32, R35, 0x4, RZ ;  /* 0x0000000423207824 */ /* 0x000fe200078e00ff */
[----:B--2---:R-:W-:Y:S02]  /*4720*/  @!P4 STS [R33+0x480], R38 ;  /* 0x000480262100c388 */ /* 0x004fe40000000800 */
[----:B0-----:R-:W-:Y:S02]  /*4730*/  @!P6 FMUL.FTZ R2, R29, 1.4426950216293334961 ;  /* 0x3fb8aa3b1d02e820 */ /* 0x001fe40000410000 */
[----:B------:R-:W-:Y:S01]  /*4740*/  IADD3 R29, R32, 0x80, RZ ;  /* 0x00000080201d7810 */ /* 0x000fe20007ffe0ff */
[----:B------:R-:W0:Y:S01]  /*4750*/  @!P0 MUFU.EX2 R30, R30 ;  /* 0x0000001e001e8308 */ /* 0x000e220000000800 */
[----:B---3--:R-:W-:Y:S01]  /*4760*/  @!P3 STS [R33+0x6c0], R40 ;  /* 0x0006c0282100b388 */ /* 0x008fe20000000800 */
[----:B-1----:R-:W-:-:S06]  /*4770*/  CS2R R4, SRZ ;  /* 0x0000000000047805 */ /* 0x002fcc000001ff00 */
[----:B------:R-:W1:Y:S01]  /*4780*/  @!P1 MUFU.EX2 R36, R36 ;  /* 0x0000002400249308 */ /* 0x000e620000000800 */
[----:B----4-:R-:W-:Y:S07]  /*4790*/  @!P2 STS [R33+0x900], R34 ;  /* 0x000900222100a388 */ /* 0x010fee0000000800 */
[----:B------:R-:W2:Y:S01]  /*47a0*/  @!P6 MUFU.EX2 R2, R2 ;  /* 0x000000020002e308 */ /* 0x000ea20000000800 */
[----:B0-----:R0:W-:Y:S01]  /*47b0*/  @!P0 STS [R33+0xd80], R30 ;  /* 0x000d801e21008388 */ /* 0x0011e20000000800 */
[----:B------:R-:W-:Y:S01]  /*47c0*/  ISETP.GE.AND P0, PT, R0, 0x1, PT ;  /* 0x000000010000780c */ /* 0x000fe20003f06270 */
[----:B------:R-:W-:-:S02]  /*47d0*/  IMAD.MOV.U32 R0, RZ, RZ, RZ ;  /* 0x000000ffff007224 */ /* 0x000fc400078e00ff */
[----:B-1----:R-:W-:Y:S04]  /*47e0*/  @!P1 STS [R33+0xb40], R36 ;  /* 0x000b402421009388 */ /* 0x002fe80000000800 */
[----:B--2---:R1:W-:Y:S01]  /*47f0*/  @!P6 STS [R33+0xfc0], R2 ;  /* 0x000fc0022100e388 */ /* 0x0043e20000000800 */
[----:B0-----:R-:W-:Y:S02]  /*4800*/  IADD3 R30, R32, 0x40, RZ ;  /* 0x00000040201e7810 */ /* 0x001fe40007ffe0ff */
[----:B-1----:R-:W-:Y:S01]  /*4810*/  CS2R R2, SRZ ;  /* 0x0000000000027805 */ /* 0x002fe2000001ff00 */
[----:B------:R-:W-:Y:S06]  /*4820*/  BAR.SYNC.DEFER_BLOCKING 0x0 ;  /* 0x0000000000007b1d */ /* 0x000fec0000010000 */
[----:B------:R-:W-:Y:S05]  /*4830*/  @!P0 BRA `(.L_x_41) ;  /* 0x0000000400088947 */ /* 0x000fea0003800000 */
[----:B------:R-:W0:Y:S01]  /*4840*/  S2UR UR6, SR_CgaCtaId ;  /* 0x00000000000679c3 */ /* 0x000e220000008800 */
[----:B------:R-:W-:Y:S01]  /*4850*/  ULDC UR10, c[0x0][0x2dc] ;  /* 0x0000b700000a7ab9 */ /* 0x000fe20000000800 */
[----:B------:R-:W-:Y:S01]  /*4860*/  IMAD R33, R15, 0xc0, R32 ;  /* 0x000000c00f217824 */ /* 0x000fe200078e0220 */
[----:B------:R-:W-:Y:S01]  /*4870*/  UIMAD UR4, UR7, UR10, URZ ;  /* 0x0000000a070472a4 */ /* 0x000fe2000f8e023f */
[C---:B------:R-:W-:Y:S01]  /*4880*/  VIADD R12, R28.reuse, -UR7 ;  /* 0x800000071c0c7c36 */ /* 0x040fe20008000000 */
[----:B------:R-:W-:Y:S01]  /*4890*/  CS2R R16, SRZ ;  /* 0x0000000000107805 */ /* 0x000fe2000001ff00 */
[----:B------:R-:W-:Y:S01]  /*48a0*/  IMAD R36, R28, UR10, RZ ;  /* 0x0000000a1c247c24 */ /* 0x000fe2000f8e02ff */
[----:B------:R-:W-:Y:S01]  /*48b0*/  USHF.R.S32.HI UR11, URZ, 0x1f, UR4 ;  /* 0x0000001f3f0b7899 */ /* 0x000fe20008011404 */
[----:B------:R-:W-:Y:S02]  /*48c0*/  CS2R R18, SRZ ;  /* 0x0000000000127805 */ /* 0x000fe4000001ff00 */
[----:B------:R-:W-:Y:S01]  /*48d0*/  IADD3 R10, P0, R33, UR4, RZ ;  /* 0x00000004210a7c10 */ /* 0x000fe2000ff1e0ff */
[----:B------:R-:W-:Y:S01]  /*48e0*/  ULDC.64 UR4, c[0x0][0x288] ;  /* 0x0000a20000047ab9 */ /* 0x000fe20000000a00 */
[----:B------:R-:W-:-:S02]  /*48f0*/  ISETP.GE.AND P4, PT, R15, R12, PT ;  /* 0x0000000c0f00720c */ /* 0x000fc40003f86270 */
[----:B------:R-:W-:Y:S02]  /*4900*/  CS2R R20, SRZ ;  /* 0x0000000000147805 */ /* 0x000fe4000001ff00 */
[----:B------:R-:W-:Y:S02]  /*4910*/  LEA.HI.X.SX32 R33, R33, UR11, 0x1, P0 ;  /* 0x0000000b21217c11 */ /* 0x000fe400080f0eff */
[----:B------:R-:W-:Y:S02]  /*4920*/  CS2R R22, SRZ ;  /* 0x0000000000167805 */ /* 0x000fe4000001ff00 */
[----:B------:R-:W-:Y:S01]  /*4930*/  LEA R34, P0, R10, UR4, 0x2 ;  /* 0x000000040a227c11 */ /* 0x000fe2000f8010ff */
[----:B------:R-:W-:Y:S01]  /*4940*/  UMOV UR4, 0x400 ;  /* 0x0000040000047882 */ /* 0x000fe20000000000 */
[----:B------:R-:W-:Y:S02]  /*4950*/  CS2R R24, SRZ ;  /* 0x0000000000187805 */ /* 0x000fe4000001ff00 */
[----:B------:R-:W-:-:S02]  /*4960*/  CS2R R26, SRZ ;  /* 0x00000000001a7805 */ /* 0x000fc4000001ff00 */
[----:B------:R-:W-:Y:S01]  /*4970*/  LEA.HI.X R33, R10, UR5, R33, 0x2, P0 ;  /* 0x000000050a217c11 */ /* 0x000fe200080f1421 */
[----:B------:R-:W-:Y:S01]  /*4980*/  IMAD.MOV.U32 R10, RZ, RZ, RZ ;  /* 0x000000ffff0a7224 */ /* 0x000fe200078e00ff */
[----:B------:R-:W-:Y:S01]  /*4990*/  IADD3 R34, P0, R34, 0x200, RZ ;  /* 0x0000020022227810 */ /* 0x000fe20007f1e0ff */
[----:B------:R-:W-:Y:S01]  /*49a0*/  IMAD.WIDE R36, R36, 0x4, RZ ;  /* 0x0000000424247825 */ /* 0x000fe200078e02ff */
[----:B------:R-:W-:Y:S01]  /*49b0*/  UMOV UR5, URZ ;  /* 0x0000003f00057c82 */ /* 0x000fe20008000000 */
[----:B0-----:R-:W-:Y:S02]  /*49c0*/  ULEA UR4, UR6, UR4, 0x18 ;  /* 0x0000000406047291 */ /* 0x001fe4000f8ec03f */
[----:B------:R-:W-:-:S04]  /*49d0*/  IMAD.X R33, RZ, RZ, R33, P0 ;  /* 0x000000ffff217224 */ /* 0x000fc800000e0621 */
[----:B------:R-:W-:Y:S01]  /*49e0*/  LEA R14, R15, UR4, 0x2 ;  /* 0x000000040f0e7c11 */ /* 0x000fe2000f8e10ff */
[----:B------:R-:W-:-:S06]  /*49f0*/  ULDC UR4, c[0x0][0x2d0] ;  /* 0x0000b40000047ab9 */ /* 0x000fcc0000000800 */
.L_x_44:
[----:B---3--:R-:W-:Y:S01]  /*4a00*/  MOV R39, R33 ;  /* 0x0000002100277202 */ /* 0x008fe20000000f00 */
[----:B------:R-:W0:Y:S01]  /*4a10*/  LDC R31, c[0x0][0x3c4] ;  /* 0x0000f100ff1f7b82 */ /* 0x000e220000000800 */
[----:B------:R1:W2:Y:S01]  /*4a20*/  LDS R12, [R14] ;  /* 0x000000000e0c7984 */ /* 0x0002a20000000800 */
[----:B------:R-:W-:Y:S01]  /*4a30*/  UIADD3 UR5, UR5, 0x1, URZ ;  /* 0x0000000105057890 */ /* 0x000fe2000fffe03f */
[----:B------:R-:W-:Y:S01]  /*4a40*/  IMAD.MOV.U32 R38, RZ, RZ, R34 ;  /* 0x000000ffff267224 */ /* 0x000fe200078e0022 */
[----:B------:R-:W-:Y:S04]  /*4a50*/  BSSY B0, `(.L_x_42) ;  /* 0x0000010000007945 */ /* 0x000fe80003800000 */
[----:B------:R-:W-:Y:S01]  /*4a60*/  IADD3 R34, P0, R36, R38, RZ ;  /* 0x0000002624227210 */ /* 0x000fe20007f1e0ff */
[----:B------:R-:W-:Y:S01]  /*4a70*/  @!UPT UIADD3 URZ, URZ, URZ, URZ ;  /* 0x0000003f3f3ff290 */ /* 0x000fe2000fffe03f */
[----:B------:R-:W-:Y:S11]  /*4a80*/  @P4 BRA `(.L_x_43) ;  /* 0x0000000000304947 */ /* 0x000ff60003800000 */
[----:B------:R-:W-:Y:S02]  /*4a90*/  ISETP.GE.AND P3, PT, R32, UR4, PT ;  /* 0x0000000420007c0c */ /* 0x000fe4000bf66270 */
[----:B------:R-:W-:Y:S02]  /*4aa0*/  CS2R R16, SRZ ;  /* 0x0000000000107805 */ /* 0x000fe4000001ff00 */
[----:B------:R-:W-:Y:S02]  /*4ab0*/  ISETP.GE.AND P2, PT, R30, UR4, PT ;  /* 0x000000041e007c0c */ /* 0x000fe4000bf46270 */
[----:B------:R-:W-:Y:S02]  /*4ac0*/  CS2R R18, SRZ ;  /* 0x0000000000127805 */ /* 0x000fe4000001ff00 */
[----:B------:R-:W-:Y:S02]  /*4ad0*/  ISETP.GE.AND P1, PT, R29, UR4, PT ;  /* 0x000000041d007c0c */ /* 0x000fe4000bf26270 */
[----:B------:R-:W-:Y:S02]  /*4ae0*/  CS2R R20, SRZ ;  /* 0x0000000000147805 */ /* 0x000fe4000001ff00 */
[----:B------:R-:W-:Y:S02]  /*4af0*/  CS2R R22, SRZ ;  /* 0x0000000000167805 */ /* 0x000fe4000001ff00 */
[----:B------:R-:W-:Y:S02]  /*4b00*/  CS2R R24, SRZ ;  /* 0x0000000000187805 */ /* 0x000fe4000001ff00 */
[----:B------:R-:W-:Y:S01]  /*4b10*/  CS2R R26, SRZ ;  /* 0x00000000001a7805 */ /* 0x000fe2000001ff00 */
[----:B------:R3:W5:Y:S04]  /*4b20*/  @!P3 LDG.E.128 R16, desc[UR8][R38.64+-0x200] ;  /* 0xfffe00082610b981 */ /* 0x000768000c1e1d00 */
[----:B------:R3:W5:Y:S04]  /*4b30*/  @!P2 LDG.E.128 R20, desc[UR8][R38.64+-0x100] ;  /* 0xffff00082614a981 */ /* 0x000768000c1e1d00 */
[----:B------:R3:W5:Y:S02]  /*4b40*/  @!P1 LDG.E.128 R24, desc[UR8][R38.64] ;  /* 0x0000000826189981 */ /* 0x000764000c1e1d00 */
.L_x_43:
[----:B------:R-:W-:Y:S05]  /*4b50*/  BSYNC B0 ;  /* 0x0000000000007941 */ /* 0x000fea0003800000 */
.L_x_42:
[----:B------:R-:W-:Y:S01]  /*4b60*/  IADD3.X R33, R37, R39, RZ, P0, !PT ;  /* 0x0000002725217210 */ /* 0x000fe200007fe4ff */
[C---:B--2--5:R-:W-:Y:S01]  /*4b70*/  FFMA.FTZ R3, R12.reuse, R16, R3 ;  /* 0x000000100c037223 */ /* 0x064fe20000010003 */
[----:B0-----:R-:W-:Y:S01]  /*4b80*/  ISETP.LE.AND P0, PT, R31, UR5, PT ;  /* 0x000000051f007c0c */ /* 0x001fe2000bf03270 */
[C---:B------:R-:W-:Y:S01]  /*4b90*/  FFMA.FTZ R0, R12.reuse, R17, R0 ;  /* 0x000000110c007223 */ /* 0x040fe20000010000 */
        /* <DEDUP_REMOVED lines=8> */
[----:B------:R-:W-:Y:S01]  /*4c20*/  FFMA.FTZ R13, R12, R26, R13 ;  /* 0x0000001a0c0d7223 */ /* 0x000fe2000001000d */
[----:B-1----:R-:W-:Y:S01]  /*4c30*/  IADD3 R14, R14, 0x24, RZ ;  /* 0x000000240e0e7810 */ /* 0x002fe20007ffe0ff */
[----:B------:R-:W-:Y:S01]  /*4c40*/  FFMA.FTZ R10, R12, R27, R10 ;  /* 0x0000001b0c0a7223 */ /* 0x000fe2000001000a */
[----:B------:R-:W-:Y:S06]  /*4c50*/  @!P0 BRA `(.L_x_44) ;  /* 0xfffffffc00688947 */ /* 0x000fec000383ffff */
.L_x_41:
[----:B------:R-:W-:-:S04]  /*4c60*/  IADD3 R15, R15, UR7, RZ ;  /* 0x000000070f0f7c10 */ /* 0x000fc8000fffe0ff */
[----:B------:R-:W-:-:S13]  /*4c70*/  ISETP.GE.AND P0, PT, R15, R28, PT ;  /* 0x0000001c0f00720c */ /* 0x000fda0003f06270 */
[----:B------:R-:W-:Y:S05]  /*4c80*/  @P0 EXIT ;  /* 0x000000000000094d */ /* 0x000fea0003800000 */
[----:B------:R-:W0:Y:S01]  /*4c90*/  LDC R17, c[0x0][0x2c4] ;  /* 0x0000b100ff117b82 */ /* 0x000e220000000800 */
[----:B------:R-:W-:Y:S01]  /*4ca0*/  ULDC UR4, c[0x0][0x270] ;  /* 0x00009c0000047ab9 */ /* 0x000fe20000000800 */
[----:B------:R-:W-:Y:S01]  /*4cb0*/  IABS R21, R15 ;  /* 0x0000000f00157213 */ /* 0x000fe20000000000 */
[----:B------:R-:W-:Y:S01]  /*4cc0*/  ULDC UR6, c[0x0][0x2d0] ;  /* 0x0000b40000067ab9 */ /* 0x000fe20000000800 */
[----:B------:R-:W-:Y:S02]  /*4cd0*/  F2FP.BF16.F32.PACK_AB R5, R2, R5 ;  /* 0x000000050205723e */ /* 0x000fe400000010ff */
[----:B------:R-:W-:Y:S02]  /*4ce0*/  F2FP.BF16.F32.PACK_AB R2, R0, R3 ;  /* 0x000000030002723e */ /* 0x000fe400000010ff */
[----:B------:R-:W-:Y:S02]  /*4cf0*/  F2FP.BF16.F32.PACK_AB R9, R6, R9 ;  /* 0x000000090609723e */ /* 0x000fe400000010ff */
[----:B------:R-:W-:-:S02]  /*4d00*/  MOV R3, R5 ;  /* 0x0000000500037202 */ /* 0x000fc40000000f00 */
[----:B------:R-:W-:Y:S01]  /*4d10*/  F2FP.BF16.F32.PACK_AB R4, R4, R7 ;  /* 0x000000070404723e */ /* 0x000fe200000010ff */
[----:B------:R-:W-:Y:S02]  /*4d20*/  IMAD.MOV.U32 R5, RZ, RZ, R9 ;  /* 0x000000ffff057224 */ /* 0x000fe400078e0009 */
[----:B0-----:R-:W-:Y:S01]  /*4d30*/  IMAD R18, R17, UR4, RZ ;  /* 0x0000000411127c24 */ /* 0x001fe2000f8e02ff */
[----:B------:R-:W-:-:S04]  /*4d40*/  ULDC.64 UR4, c[0x0][0x290] ;  /* 0x0000a40000047ab9 */ /* 0x000fc80000000a00 */
[-C--:B------:R-:W-:Y:S02]  /*4d50*/  IABS R20, R18.reuse ;  /* 0x0000001200147213 */ /* 0x080fe40000000000 */
[----:B------:R-:W-:Y:S02]  /*4d60*/  IABS R14, R18 ;  /* 0x00000012000e7213 */ /* 0x000fe40000000000 */
[----:B------:R-:W0:Y:S02]  /*4d70*/  I2F.RP R16, R20 ;  /* 0x0000001400107306 */ /* 0x000e240000209400 */
[----:B------:R-:W-:-:S06]  /*4d80*/  IADD3 R14, RZ, -R14, RZ ;  /* 0x8000000eff0e7210 */ /* 0x000fcc0007ffe0ff */
[----:B0-----:R-:W0:Y:S02]  /*4d90*/  MUFU.RCP R22, R16 ;  /* 0x0000001000167308 */ /* 0x001e240000001000 */
[----:B0-----:R-:W-:Y:S01]  /*4da0*/  VIADD R22, R22, 0xffffffe ;  /* 0x0ffffffe16167836 */ /* 0x001fe20000000000 */
[----:B------:R-:W-:-:S05]  /*4db0*/  IABS R16, R17 ;  /* 0x0000001100107213 */ /* 0x000fca0000000000 */
[----:B------:R-:W0:Y:S02]  /*4dc0*/  F2I.FTZ.U32.TRUNC.NTZ R23, R22 ;  /* 0x0000001600177305 */ /* 0x000e24000021f000 */
[----:B0-----:R-:W-:Y:S02]  /*4dd0*/  IMAD.MOV R19, RZ, RZ, -R23 ;  /* 0x000000ffff137224 */ /* 0x001fe400078e0a17 */
[----:B------:R-:W-:Y:S02]  /*4de0*/  IMAD.MOV.U32 R22, RZ, RZ, RZ ;  /* 0x000000ffff167224 */ /* 0x000fe400078e00ff */
[----:B------:R-:W-:-:S04]  /*4df0*/  IMAD R12, R19, R20, RZ ;  /* 0x00000014130c7224 */ /* 0x000fc800078e02ff */
[----:B------:R-:W-:-:S06]  /*4e00*/  IMAD.HI.U32 R12, R23, R12, R22 ;  /* 0x0000000c170c7227 */ /* 0x000fcc00078e0016 */
[----:B------:R-:W-:Y:S02]  /*4e10*/  IMAD.HI.U32 R19, R12, R21, RZ ;  /* 0x000000150c137227 */ /* 0x000fe400078e00ff */
[----:B------:R-:W0:Y:S02]  /*4e20*/  I2F.RP R12, R16 ;  /* 0x00000010000c7306 */ /* 0x000e240000209400 */
[----:B------:R-:W-:Y:S01]  /*4e30*/  IMAD R21, R19, R14, R21 ;  /* 0x0000000e13157224 */ /* 0x000fe200078e0215 */
[----:B------:R-:W-:-:S04]  /*4e40*/  LOP3.LUT R14, R15, R18, RZ, 0x3c, !PT ;  /* 0x000000120f0e7212 */ /* 0x000fc800078e3cff */
[----:B------:R-:W-:Y:S02]  /*4e50*/  ISETP.GT.U32.AND P1, PT, R20, R21, PT ;  /* 0x000000151400720c */ /* 0x000fe40003f24070 */
[----:B------:R-:W-:Y:S01]  /*4e60*/  ISETP.GE.AND P0, PT, R14, RZ, PT ;  /* 0x000000ff0e00720c */ /* 0x000fe20003f06270 */
[----:B0-----:R-:W0:Y:S10]  /*4e70*/  MUFU.RCP R12, R12 ;  /* 0x0000000c000c7308 */ /* 0x001e340000001000 */
[----:B------:R-:W-:-:S02]  /*4e80*/  @!P1 IMAD.IADD R21, R21, 0x1, -R20 ;  /* 0x0000000115159824 */ /* 0x000fc400078e0a14 */
[----:B------:R-:W-:Y:S01]  /*4e90*/  @!P1 VIADD R19, R19, 0x1 ;  /* 0x0000000113139836 */ /* 0x000fe20000000000 */
[----:B------:R-:W-:Y:S02]  /*4ea0*/  ISETP.NE.AND P1, PT, R18, RZ, PT ;  /* 0x000000ff1200720c */ /* 0x000fe40003f25270 */
[----:B------:R-:W-:Y:S01]  /*4eb0*/  ISETP.GE.U32.AND P2, PT, R21, R20, PT ;  /* 0x000000141500720c */ /* 0x000fe20003f46070 */
[----:B0-----:R-:W-:-:S04]  /*4ec0*/  VIADD R22, R12, 0xffffffe ;  /* 0x0ffffffe0c167836 */ /* 0x001fc80000000000 */
[----:B------:R0:W1:Y:S08]  /*4ed0*/  F2I.FTZ.U32.TRUNC.NTZ R23, R22 ;  /* 0x0000001600177305 */ /* 0x000070000021f000 */
[----:B------:R-:W-:-:S05]  /*4ee0*/  @P2 IADD3 R19, R19, 0x1, RZ ;  /* 0x0000000113132810 */ /* 0x000fca0007ffe0ff */
[----:B------:R-:W-:Y:S01]  /*4ef0*/  @!P0 IMAD.MOV R19, RZ, RZ, -R19 ;  /* 0x000000ffff138224 */ /* 0x000fe200078e0a13 */
[----:B------:R-:W-:-:S05]  /*4f00*/  @!P1 LOP3.LUT R19, RZ, R18, RZ, 0x33, !PT ;  /* 0x00000012ff139212 */ /* 0x000fca00078e33ff */
[----:B------:R-:W-:Y:S01]  /*4f10*/  IMAD R18, R19, R18, RZ ;  /* 0x0000001213127224 */ /* 0x000fe200078e02ff */
[----:B0-----:R-:W-:Y:S01]  /*4f20*/  HFMA2.MMA R22, -RZ, RZ, 0, 0 ;  /* 0x00000000ff167435 */ /* 0x001fe200000001ff */
[----:B-1----:R-:W-:Y:S02]  /*4f30*/  IMAD.MOV R21, RZ, RZ, -R23 ;  /* 0x000000ffff157224 */ /* 0x002fe400078e0a17 */
[----:B------:R-:W-:Y:S02]  /*4f40*/  IMAD.IADD R20, R15, 0x1, -R18 ;  /* 0x000000010f147824 */ /* 0x000fe400078e0a12 */
[----:B------:R-:W-:-:S03]  /*4f50*/  IMAD R14, R21, R16, RZ ;  /* 0x00000010150e7224 */ /* 0x000fc600078e02ff */
[----:B------:R-:W-:Y:S02]  /*4f60*/  IABS R12, R20 ;  /* 0x00000014000c7213 */ /* 0x000fe40000000000 */
[----:B------:R-:W-:Y:S01]  /*4f70*/  IMAD.HI.U32 R14, R23, R14, R22 ;  /* 0x0000000e170e7227 */ /* 0x000fe200078e0016 */
[----:B------:R-:W-:-:S03]  /*4f80*/  LOP3.LUT R20, R20, R17, RZ, 0x3c, !PT ;  /* 0x0000001114147212 */ /* 0x000fc600078e3cff */
[----:B------:R-:W-:Y:S01]  /*4f90*/  IMAD.WIDE.U32 R22, R19, UR4, RZ ;  /* 0x0000000413167c25 */ /* 0x000fe2000f8e00ff */
[----:B------:R-:W-:-:S03]  /*4fa0*/  ISETP.GE.AND P1, PT, R20, RZ, PT ;  /* 0x000000ff1400720c */ /* 0x000fc60003f26270 */
[----:B------:R-:W-:-:S04]  /*4fb0*/  IMAD.HI.U32 R14, R14, R12, RZ ;  /* 0x0000000c0e0e7227 */ /* 0x000fc800078e00ff */
[----:B------:R-:W-:-:S04]  /*4fc0*/  IMAD.MOV R21, RZ, RZ, -R14 ;  /* 0x000000ffff157224 */ /* 0x000fc800078e0a0e */
[----:B------:R-:W-:-:S05]  /*4fd0*/  IMAD R21, R16, R21, R12 ;  /* 0x0000001510157224 */ /* 0x000fca00078e020c */
[----:B------:R-:W-:-:S13]  /*4fe0*/  ISETP.GT.U32.AND P0, PT, R16, R21, PT ;  /* 0x000000151000720c */ /* 0x000fda0003f04070 */
[----:B------:R-:W-:Y:S02]  /*4ff0*/  @!P0 IMAD.IADD R21, R21, 0x1, -R16 ;  /* 0x0000000115158824 */ /* 0x000fe400078e0a10 */
[----:B------:R-:W-:Y:S01]  /*5000*/  @!P0 VIADD R14, R14, 0x1 ;  /* 0x000000010e0e8836 */ /* 0x000fe20000000000 */
[----:B------:R-:W-:Y:S02]  /*5010*/  ISETP.NE.AND P0, PT, R17, RZ, PT ;  /* 0x000000ff1100720c */ /* 0x000fe40003f05270 */
[----:B------:R-:W-:Y:S02]  /*5020*/  ISETP.GE.U32.AND P2, PT, R21, R16, PT ;  /* 0x000000101500720c */ /* 0x000fe40003f46070 */
[----:B------:R-:W-:-:S05]  /*5030*/  SHF.R.S32.HI R16, RZ, 0x1f, R19 ;  /* 0x0000001fff107819 */ /* 0x000fca0000011413 */
[----:B------:R-:W-:-:S06]  /*5040*/  IMAD R16, R16, UR4, RZ ;  /* 0x0000000410107c24 */ /* 0x000fcc000f8e02ff */
[----:B------:R-:W-:Y:S02]  /*5050*/  @P2 IADD3 R14, R14, 0x1, RZ ;  /* 0x000000010e0e2810 */ /* 0x000fe40007ffe0ff */
[----:B------:R-:W-:-:S03]  /*5060*/  ISETP.GE.AND P2, PT, R32, UR6, PT ;  /* 0x0000000620007c0c */ /* 0x000fc6000bf46270 */
[----:B------:R-:W-:Y:S02]  /*5070*/  IMAD.MOV.U32 R12, RZ, RZ, R14 ;  /* 0x000000ffff0c7224 */ /* 0x000fe400078e000e */
[----:B------:R-:W-:Y:S01]  /*5080*/  IMAD R14, R19, UR5, R16 ;  /* 0x00000005130e7c24 */ /* 0x000fe2000f8e0210 */
[----:B------:R-:W-:Y:S01]  /*5090*/  ULDC.64 UR4, c[0x0][0x2a0] ;  /* 0x0000a80000047ab9 */ /* 0x000fe20000000a00 */
[----:B------:R-:W-:Y:S01]  /*50a0*/  @!P1 IMAD.MOV R12, RZ, RZ, -R12 ;  /* 0x000000ffff0c9224 */ /* 0x000fe200078e0a0c */
[-C--:B------:R-:W-:Y:S02]  /*50b0*/  @!P0 LOP3.LUT R12, RZ, R17.reuse, RZ, 0x33, !PT ;  /* 0x00000011ff0c8212 */ /* 0x080fe400078e33ff */
[----:B------:R-:W-:Y:S02]  /*50c0*/  ISETP.GE.AND P1, PT, R30, UR6, PT ;  /* 0x000000061e007c0c */ /* 0x000fe4000bf26270 */
[----:B------:R-:W-:Y:S01]  /*50d0*/  SHF.R.S32.HI R21, RZ, 0x1f, R12 ;  /* 0x0000001fff157819 */ /* 0x000fe2000001140c */
[----:B------:R-:W-:Y:S01]  /*50e0*/  IMAD R20, R12, R17, R18 ;  /* 0x000000110c147224 */ /* 0x000fe200078e0212 */
[----:B------:R-:W-:Y:S01]  /*50f0*/  IADD3 R19, R23, R14, RZ ;  /* 0x0000000e17137210 */ /* 0x000fe20007ffe0ff */
[----:B------:R-:W-:Y:S01]  /*5100*/  IMAD.MOV.U32 R18, RZ, RZ, R22 ;  /* 0x000000ffff127224 */ /* 0x000fe200078e0016 */
[----:B------:R-:W0:Y:S01]  /*5110*/  @!P2 LDC.64 R16, c[0x0][0x280] ;  /* 0x0000a000ff10ab82 */ /* 0x000e220000000a00 */
[----:B------:R-:W-:-:S02]  /*5120*/  IMAD R21, R21, UR4, RZ ;  /* 0x0000000415157c24 */ /* 0x000fc4000f8e02ff */
[----:B------:R-:W-:Y:S02]  /*5130*/  IMAD.IADD R20, R15, 0x1, -R20 ;  /* 0x000000010f147824 */ /* 0x000fe400078e0a14 */
[----:B------:R-:W-:-:S03]  /*5140*/  IMAD.WIDE.U32 R18, R12, UR4, R18 ;  /* 0x000000040c127c25 */ /* 0x000fc6000f8e0012 */
[----:B------:R-:W1:Y:S01]  /*5150*/  @!P1 LDC.64 R14, c[0x0][0x280] ;  /* 0x0000a000ff0e9b82 */ /* 0x000e620000000a00 */
[----:B------:R-:W-:Y:S01]  /*5160*/  IMAD R21, R12, UR5, R21 ;  /* 0x000000050c157c24 */ /* 0x000fe2000f8e0215 */
[----:B------:R-:W-:Y:S01]  /*5170*/  SHF.R.S32.HI R12, RZ, 0x1f, R20 ;  /* 0x0000001fff0c7819 */ /* 0x000fe20000011414 */
[----:B------:R-:W-:Y:S01]  /*5180*/  ULDC.64 UR4, c[0x0][0x298] ;  /* 0x0000a60000047ab9 */ /* 0x000fe20000000a00 */
[----:B------:R-:W-:Y:S02]  /*5190*/  IMAD.MOV.U32 R22, RZ, RZ, R18 ;  /* 0x000000ffff167224 */ /* 0x000fe400078e0012 */
[----:B------:R-:W-:Y:S01]  /*51a0*/  IADD3 R23, R19, R21, RZ ;  /* 0x0000001513177210 */ /* 0x000fe20007ffe0ff */
[----:B------:R-:W-:-:S04]  /*51b0*/  IMAD R19, R12, UR4, RZ ;  /* 0x000000040c137c24 */ /* 0x000fc8000f8e02ff */
[C---:B------:R-:W-:Y:S02]  /*51c0*/  IMAD R19, R20.reuse, UR5, R19 ;  /* 0x0000000514137c24 */ /* 0x040fe4000f8e0213 */
[----:B------:R-:W-:-:S04]  /*51d0*/  IMAD.WIDE.U32 R20, R20, UR4, R22 ;  /* 0x0000000414147c25 */ /* 0x000fc8000f8e0016 */
[----:B------:R-:W-:Y:S01]  /*51e0*/  IMAD.IADD R19, R21, 0x1, R19 ;  /* 0x0000000115137824 */ /* 0x000fe200078e0213 */
[-C--:B------:R-:W-:Y:S02]  /*51f0*/  @!P2 IADD3 R12, P0, R32, R20.reuse, RZ ;  /* 0x00000014200ca210 */ /* 0x080fe40007f1e0ff */
[----:B------:R-:W-:Y:S02]  /*5200*/  @!P1 IADD3 R0, P3, R30, R20, RZ ;  /* 0x000000141e009210 */ /* 0x000fe40007f7e0ff */
[-C--:B------:R-:W-:Y:S02]  /*5210*/  @!P2 LEA.HI.X.SX32 R32, R32, R19.reuse, 0x1, P0 ;  /* 0x000000132020a211 */ /* 0x080fe400000f0eff */
[----:B0-----:R-:W-:Y:S02]  /*5220*/  @!P2 LEA R16, P0, R12, R16, 0x1 ;  /* 0x000000100c10a211 */ /* 0x001fe400078008ff */
[----:B------:R-:W-:Y:S02]  /*5230*/  @!P1 LEA.HI.X.SX32 R30, R30, R19, 0x1, P3 ;  /* 0x000000131e1e9211 */ /* 0x000fe400018f0eff */
[----:B------:R-:W-:-:S02]  /*5240*/  @!P2 LEA.HI.X R17, R12, R17, R32, 0x1, P0 ;  /* 0x000000110c11a211 */ /* 0x000fc400000f0c20 */
[----:B------:R-:W-:Y:S02]  /*5250*/  ISETP.GE.AND P0, PT, R29, UR6, PT ;  /* 0x000000061d007c0c */ /* 0x000fe4000bf06270 */
[C---:B-1----:R-:W-:Y:S01]  /*5260*/  @!P1 LEA R14, P3, R0.reuse, R14, 0x1 ;  /* 0x0000000e000e9211 */ /* 0x042fe200078608ff */
[----:B------:R0:W-:Y:S03]  /*5270*/  @!P2 STG.E.64 desc[UR8][R16.64], R2 ;  /* 0x000000021000a986 */ /* 0x0001e6000c101b08 */
[----:B------:R-:W-:-:S05]  /*5280*/  @!P1 LEA.HI.X R15, R0, R15, R30, 0x1, P3 ;  /* 0x0000000f000f9211 */ /* 0x000fca00018f0c1e */
[----:B------:R0:W-:Y:S02]  /*5290*/  @!P1 STG.E.64 desc[UR8][R14.64], R4 ;  /* 0x000000040e009986 */ /* 0x0001e4000c101b08 */
[----:B------:R-:W-:Y:S05]  /*52a0*/  @P0 EXIT ;  /* 0x000000000000094d */ /* 0x000fea0003800000 */
[C---:B------:R-:W-:Y:S01]  /*52b0*/  IADD3 R20, P0, R29.reuse, R20, RZ ;  /* 0x000000141d147210 */ /* 0x040fe20007f1e0ff */
[----:B------:R-:W-:Y:S01]  /*52c0*/  ULDC.64 UR4, c[0x0][0x280] ;  /* 0x0000a00000047ab9 */ /* 0x000fe20000000a00 */
[----:B------:R-:W-:Y:S02]  /*52d0*/  F2FP.BF16.F32.PACK_AB R8, R8, R11 ;  /* 0x0000000b0808723e */ /* 0x000fe400000010ff */
[----:B------:R-:W-:Y:S02]  /*52e0*/  LEA.HI.X.SX32 R19, R29, R19, 0x1, P0 ;  /* 0x000000131d137211 */ /* 0x000fe400000f0eff */
[----:B0-----:R-:W-:Y:S02]  /*52f0*/  LEA R2, P0, R20, UR4, 0x1 ;  /* 0x0000000414027c11 */ /* 0x001fe4000f8008ff */
[----:B------:R-:W-:Y:S02]  /*5300*/  F2FP.BF16.F32.PACK_AB R9, R10, R13 ;  /* 0x0000000d0a09723e */ /* 0x000fe400000010ff */
[----:B------:R-:W-:-:S05]  /*5310*/  LEA.HI.X R3, R20, UR5, R19, 0x1, P0 ;  /* 0x0000000514037c11 */ /* 0x000fca00080f0c13 */
[----:B------:R-:W-:Y:S01]  /*5320*/  STG.E.64 desc[UR8][R2.64], R8 ;  /* 0x0000000802007986 */ /* 0x000fe2000c101b08 */
[----:B------:R-:W-:Y:S05]  /*5330*/  EXIT ;  /* 0x000000000000794d */ /* 0x000fea0003800000 */
        .weak           $__internal_0_$__cuda_sm20_div_s64
        .type           $__internal_0_$__cuda_sm20_div_s64,@function
        .size           $__internal_0_$__cuda_sm20_div_s64,(.L_x_7884 - $__internal_0_$__cuda_sm20_div_s64)
$__internal_0_$__cuda_sm20_div_s64:
[----:B------:R-:W-:Y:S02]  /*5340*/  IADD3 R51, P0, RZ, -R24, RZ ;  /* 0x80000018ff337210 */ /* 0x000fe40007f1e0ff */
[----:B------:R-:W-:-:S03]  /*5350*/  ISETP.GE.AND P1, PT, R23, RZ, PT ;  /* 0x000000ff1700720c */ /* 0x000fc60003f26270 */
[----:B------:R-:W-:Y:S01]  /*5360*/  IMAD.X R0, RZ, RZ, ~R23, P0 ;  /* 0x000000ffff007224 */ /* 0x000fe200000e0e17 */
[----:B------:R-:W-:-:S04]  /*5370*/  SEL R50, R51, R24, !P1 ;  /* 0x0000001833327207 */ /* 0x000fc80004800000 */
[----:B------:R-:W-:-:S04]  /*5380*/  SEL R51, R0, R23, !P1 ;  /* 0x0000001700337207 */ /* 0x000fc80004800000 */
[----:B------:R-:W0:Y:S08]  /*5390*/  I2F.U64.RP R20, R50 ;  /* 0x0000003200147312 */ /* 0x000e300000309000 */
[----:B0-----:R-:W0:Y:S02]  /*53a0*/  MUFU.RCP R26, R20 ;  /* 0x00000014001a7308 */ /* 0x001e240000001000 */
[----:B0-----:R-:W-:-:S06]  /*53b0*/  VIADD R26, R26, 0x1ffffffe ;  /* 0x1ffffffe1a1a7836 */ /* 0x001fcc0000000000 */
[----:B------:R-:W0:Y:S02]  /*53c0*/  F2I.U64.TRUNC R60, R26 ;  /* 0x0000001a003c7311 */ /* 0x000e24000020d800 */
[----:B0-----:R-:W-:-:S04]  /*53d0*/  IMAD.WIDE.U32 R20, R60, R50, RZ ;  /* 0x000000323c147225 */ /* 0x001fc800078e00ff */
[----:B------:R-:W-:Y:S01]  /*53e0*/  IMAD R27, R60, R51, R21 ;  /* 0x000000333c1b7224 */ /* 0x000fe200078e0215 */
[----:B------:R-:W-:-:S03]  /*53f0*/  IADD3 R21, P0, RZ, -R20, RZ ;  /* 0x80000014ff157210 */ /* 0x000fc60007f1e0ff */
[----:B------:R-:W-:Y:S02]  /*5400*/  IMAD R0, R61, R50, R27 ;  /* 0x000000323d007224 */ /* 0x000fe400078e021b */
[----:B------:R-:W-:-:S04]  /*5410*/  IMAD.HI.U32 R26, R60, R21, RZ ;  /* 0x000000153c1a7227 */ /* 0x000fc800078e00ff */
[----:B------:R-:W-:Y:S02]  /*5420*/  IMAD.X R0, RZ, RZ, ~R0, P0 ;  /* 0x000000ffff007224 */ /* 0x000fe400000e0e00 */
[----:B------:R-:W-:Y:S02]  /*5430*/  IMAD.MOV.U32 R27, RZ, RZ, R60 ;  /* 0x000000ffff1b7224 */ /* 0x000fe400078e003c */
[----:B------:R-:W-:-:S04]  /*5440*/  IMAD.HI.U32 R20, R61, R0, RZ ;  /* 0x000000003d147227 */ /* 0x000fc800078e00ff */
[----:B------:R-:W-:-:S04]  /*5450*/  IMAD.WIDE.U32 R26, P0, R60, R0, R26 ;  /* 0x000000003c1a7225 */ /* 0x000fc8000780001a */
[C---:B------:R-:W-:Y:S02]  /*5460*/  IMAD R0, R61.reuse, R0, RZ ;  /* 0x000000003d007224 */ /* 0x040fe400078e02ff */
[----:B------:R-:W-:-:S04]  /*5470*/  IMAD.HI.U32 R21, P1, R61, R21, R26 ;  /* 0x000000153d157227 */ /* 0x000fc8000782001a */
[----:B------:R-:W-:Y:S01]  /*5480*/  IMAD.X R20, R20, 0x1, R61, P0 ;  /* 0x0000000114147824 */ /* 0x000fe200000e063d */
[----:B------:R-:W-:-:S04]  /*5490*/  IADD3 R61, P0, R0, R21, RZ ;  /* 0x00000015003d7210 */ /* 0x000fc80007f1e0ff */
[----:B------:R-:W-:Y:S01]  /*54a0*/  IADD3.X R20, RZ, RZ, R20, P0, P1 ;  /* 0x000000ffff147210 */ /* 0x000fe200007e2414 */
[----:B------:R-:W-:Y:S01]  /*54b0*/  IMAD.WIDE.U32 R26, R61, R50, RZ ;  /* 0x000000323d1a7225 */ /* 0x000fe200078e00ff */
[----:B------:R-:W-:-:S03]  /*54c0*/  ISETP.GE.AND P1, PT, R19, RZ, PT ;  /* 0x000000ff1300720c */ /* 0x000fc60003f26270 */
[----:B------:R-:W-:Y:S01]  /*54d0*/  IMAD R27, R61, R51, R27 ;  /* 0x000000333d1b7224 */ /* 0x000fe200078e021b */
[----:B------:R-:W-:-:S03]  /*54e0*/  IADD3 R21, P0, RZ, -R26, RZ ;  /* 0x8000001aff157210 */ /* 0x000fc60007f1e0ff */
[----:B------:R-:W-:Y:S02]  /*54f0*/  IMAD R27, R20, R50, R27 ;  /* 0x00000032141b7224 */ /* 0x000fe400078e021b */
[----:B------:R-:W-:-:S04]  /*5500*/  IMAD.HI.U32 R60, R61, R21, RZ ;  /* 0x000000153d3c7227 */ /* 0x000fc800078e00ff */
[----:B------:R-:W-:-:S04]  /*5510*/  IMAD.X R27, RZ, RZ, ~R27, P0 ;  /* 0x000000ffff1b7224 */ /* 0x000fc800000e0e1b */
[----:B------:R-:W-:-:S04]  /*5520*/  IMAD.WIDE.U32 R60, P0, R61, R27, R60 ;  /* 0x0000001b3d3c7225 */ /* 0x000fc8000780003c */
[----:B------:R-:W-:-:S04]  /*5530*/  IMAD.HI.U32 R37, R20, R27, RZ ;  /* 0x0000001b14257227 */ /* 0x000fc800078e00ff */
[----:B------:R-:W-:Y:S01]  /*5540*/  IMAD.HI.U32 R21, P4, R20, R21, R60 ;  /* 0x0000001514157227 */ /* 0x000fe2000788003c */
[----:B------:R-:W-:-:S03]  /*5550*/  IADD3.X R37, R37, R20, RZ, P0, !PT ;  /* 0x0000001425257210 */ /* 0x000fc600007fe4ff */
[----:B------:R-:W-:Y:S01]  /*5560*/  IMAD R0, R20, R27, RZ ;  /* 0x0000001b14007224 */ /* 0x000fe200078e02ff */
[----:B------:R-:W-:-:S04]  /*5570*/  IADD3 R27, P0, RZ, -R18, RZ ;  /* 0x80000012ff1b7210 */ /* 0x000fc80007f1e0ff */
[----:B------:R-:W-:Y:S01]  /*5580*/  IADD3 R21, P2, R0, R21, RZ ;  /* 0x0000001500157210 */ /* 0x000fe20007f5e0ff */
[----:B------:R-:W-:Y:S01]  /*5590*/  IMAD.X R20, RZ, RZ, ~R19, P0 ;  /* 0x000000ffff147224 */ /* 0x000fe200000e0e13 */
[----:B------:R-:W-:Y:S01]  /*55a0*/  SEL R0, R27, R18, !P1 ;  /* 0x000000121b007207 */ /* 0x000fe20004800000 */
[----:B------:R-:W-:Y:S01]  /*55b0*/  IMAD.MOV.U32 R27, RZ, RZ, RZ ;  /* 0x000000ffff1b7224 */ /* 0x000fe200078e00ff */
[----:B------:R-:W-:Y:S02]  /*55c0*/  IADD3.X R37, RZ, RZ, R37, P2, P4 ;  /* 0x000000ffff257210 */ /* 0x000fe400017e8425 */
[----:B------:R-:W-:Y:S01]  /*55d0*/  SEL R20, R20, R19, !P1 ;  /* 0x0000001314147207 */ /* 0x000fe20004800000 */
[----:B------:R-:W-:-:S04]  /*55e0*/  IMAD.HI.U32 R26, R21, R0, RZ ;  /* 0x00000000151a7227 */ /* 0x000fc800078e00ff */
[----:B------:R-:W-:-:S04]  /*55f0*/  IMAD.WIDE.U32 R26, R21, R20, R26 ;  /* 0x00000014151a7225 */ /* 0x000fc800078e001a */
[----:B------:R-:W-:-:S04]  /*5600*/  IMAD.HI.U32 R26, P2, R37, R0, R26 ;  /* 0x00000000251a7227 */ /* 0x000fc8000784001a */
[----:B------:R-:W-:-:S05]  /*5610*/  IMAD R27, R37, R20, RZ ;  /* 0x00000014251b7224 */ /* 0x000fca00078e02ff */
[----:B------:R-:W-:-:S05]  /*5620*/  IADD3 R27, P1, R27, R26, RZ ;  /* 0x0000001a1b1b7210 */ /* 0x000fca0007f3e0ff */
[----:B------:R-:W-:-:S04]  /*5630*/  IMAD.WIDE.U32 R60, R27, R50, RZ ;  /* 0x000000321b3c7225 */ /* 0x000fc800078e00ff */
[----:B------:R-:W-:Y:S01]  /*5640*/  IMAD R26, R27, R51, R61 ;  /* 0x000000331b1a7224 */ /* 0x000fe200078e023d */
[----:B------:R-:W-:Y:S01]  /*5650*/  IADD3 R21, P0, -R60, R0, RZ ;  /* 0x000000003c157210 */ /* 0x000fe20007f1e1ff */
[----:B------:R-:W-:-:S04]  /*5660*/  IMAD.HI.U32 R0, R37, R20, RZ ;  /* 0x0000001425007227 */ /* 0x000fc800078e00ff */
[----:B------:R-:W-:Y:S01]  /*5670*/  IMAD.X R0, RZ, RZ, R0, P2 ;  /* 0x000000ffff007224 */ /* 0x000fe200010e0600 */
[----:B------:R-:W-:-:S03]  /*5680*/  ISETP.GE.U32.AND P2, PT, R21, R50, PT ;  /* 0x000000321500720c */ /* 0x000fc60003f46070 */
[----:B------:R-:W-:-:S04]  /*5690*/  IMAD.X R37, RZ, RZ, R0, P1 ;  /* 0x000000ffff257224 */ /* 0x000fc800008e0600 */
[----:B------:R-:W-:Y:S01]  /*56a0*/  IMAD R39, R37, R50, R26 ;  /* 0x0000003225277224 */ /* 0x000fe200078e021a */
[----:B------:R-:W-:-:S04]  /*56b0*/  LOP3.LUT R26, R23, R19, RZ, 0x3c, !PT ;  /* 0x00000013171a7212 */ /* 0x000fc800078e3cff */
[----:B------:R-:W-:Y:S02]  /*56c0*/  IADD3.X R39, ~R39, R20, RZ, P0, !PT ;  /* 0x0000001427277210 */ /* 0x000fe400007fe5ff */
[----:B------:R-:W-:Y:S02]  /*56d0*/  IADD3 R0, P0, R21, -R50, RZ ;  /* 0x8000003215007210 */ /* 0x000fe40007f1e0ff */
[----:B------:R-:W-:-:S04]  /*56e0*/  ISETP.GE.U32.AND.EX P2, PT, R39, R51, PT, P2 ;  /* 0x000000332700720c */ /* 0x000fc80003f46120 */
[----:B------:R-:W-:Y:S01]  /*56f0*/  SEL R21, R0, R21, P2 ;  /* 0x0000001500157207 */ /* 0x000fe20001000000 */
[----:B------:R-:W-:-:S03]  /*5700*/  IMAD.X R0, R39, 0x1, ~R51, P0 ;  /* 0x0000000127007824 */ /* 0x000fc600000e0e33 */
[----:B------:R-:W-:Y:S02]  /*5710*/  ISETP.GE.U32.AND P1, PT, R21, R50, PT ;  /* 0x000000321500720c */ /* 0x000fe40003f26070 */
[----:B------:R-:W-:Y:S02]  /*5720*/  SEL R39, R0, R39, P2 ;  /* 0x0000002700277207 */ /* 0x000fe40001000000 */
[----:B------:R-:W-:Y:S02]  /*5730*/  IADD3 R0, P0, R27, 0x1, RZ ;  /* 0x000000011b007810 */ /* 0x000fe40007f1e0ff */
[----:B------:R-:W-:Y:S02]  /*5740*/  ISETP.GE.U32.AND.EX P1, PT, R39, R51, PT, P1 ;  /* 0x000000332700720c */ /* 0x000fe40003f26110 */
[----:B------:R-:W-:Y:S01]  /*5750*/  SEL R27, R0, R27, P2 ;  /* 0x0000001b001b7207 */ /* 0x000fe20001000000 */
[----:B------:R-:W-:-:S03]  /*5760*/  IMAD.X R0, RZ, RZ, R37, P0 ;  /* 0x000000ffff007224 */ /* 0x000fc600000e0625 */
[----:B------:R-:W-:Y:S02]  /*5770*/  IADD3 R20, P0, R27, 0x1, RZ ;  /* 0x000000011b147810 */ /* 0x000fe40007f1e0ff */
[----:B------:R-:W-:Y:S02]  /*5780*/  SEL R0, R0, R37, P2 ;  /* 0x0000002500007207 */ /* 0x000fe40001000000 */
[----:B------:R-:W-:Y:S02]  /*5790*/  SEL R20, R20, R27, P1 ;  /* 0x0000001b14147207 */ /* 0x000fe40000800000 */
[----:B------:R-:W-:Y:S01]  /*57a0*/  ISETP.GE.AND P2, PT, R26, RZ, PT ;  /* 0x000000ff1a00720c */ /* 0x000fe20003f46270 */
[----:B------:R-:W-:Y:S01]  /*57b0*/  IMAD.X R21, RZ, RZ, R0, P0 ;  /* 0x000000ffff157224 */ /* 0x000fe200000e0600 */
[----:B------:R-:W-:-:S04]  /*57c0*/  ISETP.NE.U32.AND P0, PT, R24, RZ, PT ;  /* 0x000000ff1800720c */ /* 0x000fc80003f05070 */
[----:B------:R-:W-:Y:S02]  /*57d0*/  SEL R0, R21, R0, P1 ;  /* 0x0000000015007207 */ /* 0x000fe40000800000 */
[----:B------:R-:W-:Y:S02]  /*57e0*/  IADD3 R21, P1, RZ, -R20, RZ ;  /* 0x80000014ff157210 */ /* 0x000fe40007f3e0ff */
[----:B------:R-:W-:Y:S02]  /*57f0*/  ISETP.NE.AND.EX P0, PT, R23, RZ, PT, P0 ;  /* 0x000000ff1700720c */ /* 0x000fe40003f05300 */
[----:B------:R-:W-:Y:S02]  /*5800*/  IADD3.X R27, RZ, ~R0, RZ, P1, !PT ;  /* 0x80000000ff1b7210 */ /* 0x000fe40000ffe4ff */
[----:B------:R-:W-:Y:S01]  /*5810*/  SEL R21, R21, R20, !P2 ;  /* 0x0000001415157207 */ /* 0x000fe20005000000 */
[----:B------:R-:W-:Y:S01]  /*5820*/  IMAD.MOV.U32 R20, RZ, RZ, R22 ;  /* 0x000000ffff147224 */ /* 0x000fe200078e0016 */
[----:B------:R-:W-:-:S02]  /*5830*/  SEL R27, R27, R0, !P2 ;  /* 0x000000001b1b7207 */ /* 0x000fc40005000000 */
[----:B------:R-:W-:Y:S01]  /*5840*/  SEL R0, R21, 0xffffffff, P0 ;  /* 0xffffffff15007807 */ /* 0x000fe20000000000 */
[----:B------:R-:W-:Y:S01]  /*5850*/  IMAD.MOV.U32 R21, RZ, RZ, 0x0 ;  /* 0x00000000ff157424 */ /* 0x000fe200078e00ff */
[----:B------:R-:W-:-:S03]  /*5860*/  SEL R27, R27, 0xffffffff, P0 ;  /* 0xffffffff1b1b7807 */ /* 0x000fc60000000000 */
[----:B------:R-:W-:Y:S05]  /*5870*/  RET.REL.NODEC R20 `(_ZN5flash32flash_fwd_splitkv_combine_kernelI23Flash_fwd_kernel_traitsILi192ELi64ELi64ELi4ELb0ELb0EN7cutlass10bfloat16_tE19Flash_kernel_traitsILi192ELi64ELi64ELi4ES3_EELi8ELi7ELb0EEEvNS_16Flash_fwd_paramsE) ;  /* 0xffffffa414e07950 */ /* 0x000fea0003c3ffff */
.L_x_45:
[----:B------:R-:W-:-:S00]  /*5880*/  BRA `(.L_x_45) ;  /* 0xfffffffc00fc7947 */ /* 0x000fc0000383ffff */
[----:B------:R-:W-:-:S00]  /*5890*/  NOP ;  /* 0x0000000000007918 */ /* 0x000fc00000000000 */
        /* <DEDUP_REMOVED lines=14> */
.L_x_7884:


//--------------------- .text._ZN5flash32flash_fwd_splitkv_combine_kernelI23Flash_fwd_kernel_traitsILi192ELi64ELi64ELi4ELb0ELb0EN7cutlass10bfloat16_tE19Flash_kernel_traitsILi192ELi64ELi64ELi4ES3_EELi8ELi6ELb0EEEvNS_16Flash_fwd_paramsE --------------------------
	.section	.text._ZN5flash32flash_fwd_splitkv_combine_kernelI23Flash_fwd_kernel_traitsILi192ELi64ELi64ELi4ELb0ELb0EN7cutlass10bfloat16_tE19Flash_kernel_traitsILi192ELi64ELi64ELi4ES3_EELi8ELi6ELb0EEEvNS_16Flash_fwd_paramsE,"ax",@progbits
	.align	128
        .global         _ZN5flash32flash_fwd_splitkv_combine_kernelI23Flash_fwd_kernel_traitsILi192ELi64ELi64ELi4ELb0ELb0EN7cutlass10bfloat16_tE19Flash_kernel_traitsILi192ELi64ELi64ELi4ES3_EELi8ELi6ELb0EEEvNS_16Flash_fwd_paramsE
        .type           _ZN5flash32flash_fwd_splitkv_combine_kernelI23Flash_fwd_kernel_traitsILi192ELi64ELi64ELi4ELb0ELb0EN7cutlass10bfloat16_tE19Flash_kernel_traitsILi192ELi64ELi64ELi4ES3_EELi8ELi6ELb0EEEvNS_16Flash_fwd_paramsE,@function
        .size           _ZN5flash32flash_fwd_splitkv_combine_kernelI23Flash_fwd_kernel_traitsILi192ELi64ELi64ELi4ELb0ELb0EN7cutlass10bfloat16_tE19Flash_kernel_traitsILi192ELi64ELi64ELi4ES3_EELi8ELi6ELb0EEEvNS_16Flash_fwd_paramsE,(.L_x_7885 - _ZN5flash32flash_fwd_splitkv_combine_kernelI23Flash_fwd_kernel_traitsILi192ELi64ELi64ELi4ELb0ELb0EN7cutlass10bfloat16_tE19Flash_kernel_traitsILi192ELi64ELi64ELi4ES3_EELi8ELi6ELb0EEEvNS_16Flash_fwd_paramsE)
        .other          _ZN5flash32flash_fwd_splitkv_combine_kernelI23Flash_fwd_kernel_traitsILi192ELi64ELi64ELi4ELb0ELb0EN7cutlass10bfloat16_tE19Flash_kernel_traitsILi192ELi64ELi64ELi4ES3_EELi8ELi6ELb0EEEvNS_16Flash_fwd_paramsE,@"STO_CUDA_ENTRY STV_DEFAULT"
_ZN5flash32flash_fwd_splitkv_combine_kernelI23Flash_fwd_kernel_traitsILi192ELi64ELi64ELi4ELb0ELb0EN7cutlass10bfloat16_tE19Flash_kernel_traitsILi192ELi64ELi64ELi4ES3_EELi8ELi6ELb0EEEvNS_16Flash_fwd_paramsE:
.text._ZN5flash32flash_fwd_splitkv_combine_kernelI23Flash_fwd_kernel_traitsILi192ELi64ELi64ELi4ELb0ELb0EN7cutlass10bfloat16_tE19Flash_kernel_traitsILi192ELi64ELi64ELi4ES3_EELi8ELi6ELb0EEEvNS_16Flash_fwd_paramsE:
        /* <DEDUP_REMOVED lines=23> */
[----:B------:R-:W-:Y:S05]  /*0170*/  CALL.REL.NOINC `($__internal_1_$__cuda_sm20_div_s64) ;  /* 0x0000004800a87944 */ /* 0x000fea0003c00000 */
[----:B------:R-:W-:Y:S05]  /*0180*/  BRA `(.L_x_47) ;  /* 0x00000000004c7947 */ /* 0x000fea0003800000 */
.L_x_46:
[----:B------:R-:W0:Y:S01]  /*0190*/  I2F.U32.RP R4, R25 ;  /* 0x0000001900047306 */ /* 0x000e220000209000 */
[----:B------:R-:W-:Y:S02]  /*01a0*/  ISETP.NE.U32.AND P0, PT, R25, RZ, PT ;  /* 0x000000ff1900720c */ /* 0x000fe40003f05070 */
[----:B------:R-:W-:-:S05]  /*01b0*/  MOV R21, RZ ;  /* 0x000000ff00157202 */ /* 0x000fca0000000f00 */
[----:B0-----:R-:W0:Y:S02]  /*01c0*/  MUFU.RCP R3, R4 ;  /* 0x0000000400037308 */ /* 0x001e240000001000 */
[----:B0-----:R-:W-:-:S06]  /*01d0*/  VIADD R3, R3, 0xffffffe ;  /* 0x0ffffffe03037836 */ /* 0x001fcc0000000000 */
[----:B------:R-:W0:Y:S02]  /*01e0*/  F2I.FTZ.U32.TRUNC.NTZ R3, R3 ;  /* 0x0000000300037305 */ /* 0x000e24000021f000 */
[----:B0-----:R-:W-:-:S04]  /*01f0*/  IMAD.MOV R2, RZ, RZ, -R3 ;  /* 0x000000ffff027224 */ /* 0x001fc800078e0a03 */
[----:B------:R-:W-:Y:S01]  /*0200*/  IMAD R7, R2, R25, RZ ;  /* 0x0000001902077224 */ /* 0x000fe200078e02ff */
[----:B------:R-:W-:-:S10]  /*0210*/  HFMA2.MMA R2, -RZ, RZ, 0, 0 ;  /* 0x00000000ff027435 */ /* 0x000fd400000001ff */
        /* <DEDUP_REMOVED lines=10> */
.L_x_47:
        /* <DEDUP_REMOVED lines=9> */
[----:B------:R-:W-:Y:S01]  /*0350*/  IMAD.MOV.U32 R18, RZ, RZ, R20 ;  /* 0x000000ffff127224 */ /* 0x000fe200078e0014 */
[----:B------:R-:W-:Y:S02]  /*0360*/  MOV R17, R21 ;  /* 0x0000001500117202 */ /* 0x000fe40000000f00 */
[----:B------:R-:W-:Y:S02]  /*0370*/  MOV R24, 0x390 ;  /* 0x0000039000187802 */ /* 0x000fe40000000f00 */
[----:B------:R-:W-:Y:S05]  /*0380*/  CALL.REL.NOINC `($__internal_1_$__cuda_sm20_div_s64) ;  /* 0x0000004800247944 */ /* 0x000fea0003c00000 */
[----:B------:R-:W-:Y:S02]  /*0390*/  MOV R6, R20 ;  /* 0x0000001400067202 */ /* 0x000fe40000000f00 */
[----:B------:R-:W-:Y:S01]  /*03a0*/  MOV R7, R21 ;  /* 0x0000001500077202 */ /* 0x000fe20000000f00 */
[----:B------:R-:W-:Y:S05]  /*03b0*/  BRA `(.L_x_50) ;  /* 0x00000000004c7947 */ /* 0x000fea0003800000 */
.L_x_49:
[----:B------:R-:W0:Y:S01]  /*03c0*/  I2F.U32.RP R8, R26 ;  /* 0x0000001a00087306 */ /* 0x000e220000209000 */
[----:B------:R-:W-:-:S07]  /*03d0*/  ISETP.NE.U32.AND P0, PT, R26, RZ, PT ;  /* 0x000000ff1a00720c */ /* 0x000fce0003f05070 */
[----:B0-----:R-:W0:Y:S02]  /*03e0*/  MUFU.RCP R4, R8 ;  /* 0x0000000800047308 */ /* 0x001e240000001000 */
[----:B0-----:R-:W-:-:S06]  /*03f0*/  VIADD R4, R4, 0xffffffe ;  /* 0x0ffffffe04047836 */ /* 0x001fcc0000000000 */
[----:B------:R-:W0:Y:S02]  /*0400*/  F2I.FTZ.U32.TRUNC.NTZ R3, R4 ;  /* 0x0000000400037305 */ /* 0x000e24000021f000 */
[----:B0-----:R-:W-:-:S04]  /*0410*/  IMAD.MOV R2, RZ, RZ, -R3 ;  /* 0x000000ffff027224 */ /* 0x001fc800078e0a03 */
[----:B------:R-:W-:Y:S01]  /*0420*/  IMAD R7, R2, R26, RZ ;  /* 0x0000001a02077224 */ /* 0x000fe200078e02ff */
[----:B------:R-:W-:-:S10]  /*0430*/  HFMA2.MMA R2, -RZ, RZ, 0, 0 ;  /* 0x00000000ff027435 */ /* 0x000fd400000001ff */
[----:B------:R-:W-:-:S06]  /*0440*/  IMAD.HI.U32 R7, R3, R7, R2 ;  /* 0x0000000703077227 */ /* 0x000fcc00078e0002 */
[----:B------:R-:W-:Y:S01]  /*0450*/  IMAD.HI.U32 R6, R7, R20, RZ ;  /* 0x0000001407067227 */ /* 0x000fe200078e00ff */
[----:B------:R-:W-:-:S03]  /*0460*/  MOV R7, RZ ;  /* 0x000000ff00077202 */ /* 0x000fc60000000f00 */
        /* <DEDUP_REMOVED lines=8> */
.L_x_50:
[----:B------:R-:W-:Y:S05]  /*04f0*/  BSYNC B0 ;  /* 0x0000000000007941 */ /* 0x000fea0003800000 */
.L_x_48:
[----:B------:R-:W0:Y:S01]  /*0500*/  LDC R3, c[0x0][0x2c4] ;  /* 0x0000b100ff037b82 */ /* 0x000e220000000800 */
[----:B------:R-:W-:Y:S01]  /*0510*/  IMAD.MOV.U32 R12, RZ, RZ, RZ ;  /* 0x000000ffff0c7224 */ /* 0x000fe200078e00ff */
[----:B------:R-:W-:Y:S01]  /*0520*/  BSSY B0, `(.L_x_51) ;  /* 0x000004a000007945 */ /* 0x000fe20003800000 */
[----:B0-----:R-:W-:Y:S01]  /*0530*/  IABS R11, R3 ;  /* 0x00000003000b7213 */ /* 0x001fe20000000000 */
[C---:B------:R-:W-:Y:S01]  /*0540*/  VIADD R2, R3.reuse, 0xffffffff ;  /* 0xffffffff03027836 */ /* 0x040fe20000000000 */
[----:B------:R-:W-:Y:S02]  /*0550*/  ISETP.NE.AND P3, PT, R3, RZ, PT ;  /* 0x000000ff0300720c */ /* 0x000fe40003f65270 */
[----:B------:R-:W0:Y:S01]  /*0560*/  I2F.RP R10, R11 ;  /* 0x0000000b000a7306 */ /* 0x000e220000209400 */
[----:B------:R-:W-:-:S07]  /*0570*/  IMAD.IADD R4, R2, 0x1, R11 ;  /* 0x0000000102047824 */ /* 0x000fce00078e020b */
[----:B0-----:R-:W0:Y:S02]  /*0580*/  MUFU.RCP R13, R10 ;  /* 0x0000000a000d7308 */ /* 0x001e240000001000 */
[----:B0-----:R-:W-:-:S06]  /*0590*/  VIADD R13, R13, 0xffffffe ;  /* 0x0ffffffe0d0d7836 */ /* 0x001fcc0000000000 */
[----:B------:R-:W0:Y:S02]  /*05a0*/  F2I.FTZ.U32.TRUNC.NTZ R13, R13 ;  /* 0x0000000d000d7305 */ /* 0x000e24000021f000 */
[----:B0-----:R-:W-:-:S04]  /*05b0*/  IMAD.MOV R8, RZ, RZ, -R13 ;  /* 0x000000ffff087224 */ /* 0x001fc800078e0a0d */
[----:B------:R-:W-:Y:S01]  /*05c0*/  IMAD R9, R8, R11, RZ ;  /* 0x0000000b08097224 */ /* 0x000fe200078e02ff */
[----:B------:R-:W-:-:S03]  /*05d0*/  IABS R8, R4 ;  /* 0x0000000400087213 */ /* 0x000fc60000000000 */
[----:B------:R-:W-:-:S04]  /*05e0*/  IMAD.HI.U32 R12, R13, R9, R12 ;  /* 0x000000090d0c7227 */ /* 0x000fc800078e000c */
[----:B------:R-:W-:-:S04]  /*05f0*/  IMAD.MOV.U32 R9, RZ, RZ, R8 ;  /* 0x000000ffff097224 */ /* 0x000fc800078e0008 */
[----:B------:R-:W-:-:S04]  /*0600*/  IMAD.HI.U32 R8, R12, R9, RZ ;  /* 0x000000090c087227 */ /* 0x000fc800078e00ff */
[----:B------:R-:W-:-:S04]  /*0610*/  IMAD.MOV R10, RZ, RZ, -R8 ;  /* 0x000000ffff0a7224 */ /* 0x000fc800078e0a08 */
[C---:B------:R-:W-:Y:S01]  /*0620*/  IMAD R10, R11.reuse, R10, R9 ;  /* 0x0000000a0b0a7224 */ /* 0x040fe200078e0209 */
[C---:B------:R-:W-:Y:S02]  /*0630*/  LOP3.LUT R9, R4.reuse, R11, RZ, 0x3c, !PT ;  /* 0x0000000b04097212 */ /* 0x040fe400078e3cff */
[----:B------:R-:W-:Y:S02]  /*0640*/  LOP3.LUT R4, R4, R3, RZ, 0x3c, !PT ;  /* 0x0000000304047212 */ /* 0x000fe400078e3cff */
[----:B------:R-:W-:Y:S02]  /*0650*/  ISETP.GT.U32.AND P1, PT, R11, R10, PT ;  /* 0x0000000a0b00720c */ /* 0x000fe40003f24070 */
[----:B------:R-:W-:-:S11]  /*0660*/  ISETP.GE.AND P0, PT, R9, RZ, PT ;  /* 0x000000ff0900720c */ /* 0x000fd60003f06270 */
[----:B------:R-:W-:Y:S02]  /*0670*/  @!P1 IMAD.IADD R10, R10, 0x1, -R11 ;  /* 0x000000010a0a9824 */ /* 0x000fe400078e0a0b */
[----:B------:R-:W-:Y:S01]  /*0680*/  @!P1 VIADD R8, R8, 0x1 ;  /* 0x0000000108089836 */ /* 0x000fe20000000000 */
[----:B------:R-:W-:Y:S02]  /*0690*/  ISETP.NE.AND P1, PT, R3, RZ, PT ;  /* 0x000000ff0300720c */ /* 0x000fe40003f25270 */
[----:B------:R-:W-:Y:S02]  /*06a0*/  ISETP.GE.U32.AND P2, PT, R10, R11, PT ;  /* 0x0000000b0a00720c */ /* 0x000fe40003f46070 */
[----:B------:R-:W-:-:S11]  /*06b0*/  SHF.R.S32.HI R10, RZ, 0x1f, R3 ;  /* 0x0000001fff0a7819 */ /* 0x000fd60000011403 */
[----:B------:R-:W-:Y:S01]  /*06c0*/  @P2 VIADD R8, R8, 0x1 ;  /* 0x0000000108082836 */ /* 0x000fe20000000000 */
[----:B------:R-:W-:-:S03]  /*06d0*/  ISETP.GT.AND P2, PT, R3, RZ, PT ;  /* 0x000000ff0300720c */ /* 0x000fc60003f44270 */
[----:B------:R-:W-:-:S04]  /*06e0*/  IMAD.MOV.U32 R9, RZ, RZ, R8 ;  /* 0x000000ffff097224 */ /* 0x000fc800078e0008 */
[----:B------:R-:W-:Y:S01]  /*06f0*/  @!P0 IMAD.MOV R9, RZ, RZ, -R9 ;  /* 0x000000ffff098224 */ /* 0x000fe200078e0a09 */
[----:B------:R-:W-:Y:S01]  /*0700*/  @!P1 LOP3.LUT R9, RZ, R11, RZ, 0x33, !PT ;  /* 0x0000000bff099212 */ /* 0x000fe200078e33ff */
[----:B------:R-:W-:Y:S01]  /*0710*/  IMAD.MOV.U32 R11, RZ, RZ, R8 ;  /* 0x000000ffff0b7224 */ /* 0x000fe200078e0008 */
[----:B------:R-:W-:Y:S02]  /*0720*/  ISETP.GE.AND P1, PT, R4, RZ, PT ;  /* 0x000000ff0400720c */ /* 0x000fe40003f26270 */
[----:B------:R-:W-:Y:S02]  /*0730*/  ISETP.LT.U32.AND P0, PT, R26, R9, PT ;  /* 0x000000091a00720c */ /* 0x000fe40003f01070 */
[----:B------:R-:W-:Y:S02]  /*0740*/  SHF.R.S32.HI R14, RZ, 0x1f, R9 ;  /* 0x0000001fff0e7819 */ /* 0x000fe40000011409 */
[----:B------:R-:W-:Y:S01]  /*0750*/  LEA.HI.SX32 R8, R3, 0x1, 0x1 ;  /* 0x0000000103087811 */ /* 0x000fe200078f0aff */
[----:B------:R-:W-:Y:S01]  /*0760*/  @!P2 IMAD.MOV R8, RZ, RZ, R10 ;  /* 0x000000ffff08a224 */ /* 0x000fe200078e020a */
[----:B------:R-:W-:-:S04]  /*0770*/  ISETP.LT.AND.EX P0, PT, R23, R14, PT, P0 ;  /* 0x0000000e1700720c */ /* 0x000fc80003f01300 */
[C---:B------:R-:W-:Y:S01]  /*0780*/  SEL R14, R23.reuse, R14, P0 ;  /* 0x0000000e170e7207 */ /* 0x040fe20000000000 */
[----:B------:R-:W-:Y:S01]  /*0790*/  @!P1 IMAD.MOV R11, RZ, RZ, -R11 ;  /* 0x000000ffff0b9224 */ /* 0x000fe200078e0a0b */
[----:B------:R-:W-:Y:S02]  /*07a0*/  @!P3 LOP3.LUT R11, RZ, R3, RZ, 0x33, !PT ;  /* 0x00000003ff0bb212 */ /* 0x000fe400078e33ff */
[----:B------:R-:W-:Y:S02]  /*07b0*/  LOP3.LUT R4, R23, R14, RZ, 0xfc, !PT ;  /* 0x0000000e17047212 */ /* 0x000fe400078efcff */
[----:B------:R-:W-:Y:S01]  /*07c0*/  SEL R16, R26, R9, P0 ;  /* 0x000000091a107207 */ /* 0x000fe20000000000 */
[----:B------:R-:W-:Y:S01]  /*07d0*/  IMAD R3, R11, R8, RZ ;  /* 0x000000080b037224 */ /* 0x000fe200078e02ff */
        /* <DEDUP_REMOVED lines=8> */
[----:B------:R-:W-:Y:S02]  /*0860*/  MOV R30, R20 ;  /* 0x00000014001e7202 */ /* 0x000fe40000000f00 */
[----:B------:R-:W-:Y:S01]  /*0870*/  MOV R31, R21 ;  /* 0x00000015001f7202 */ /* 0x000fe20000000f00 */
[----:B------:R-:W-:Y:S05]  /*0880*/  BRA `(.L_x_53) ;  /* 0x00000000004c7947 */ /* 0x000fea0003800000 */
.L_x_52:
        /* <DEDUP_REMOVED lines=19> */
.L_x_53:
[----:B------:R-:W-:Y:S05]  /*09c0*/  BSYNC B0 ;  /* 0x0000000000007941 */ /* 0x000fea0003800000 */
.L_x_51:
[----:B------:R-:W0:Y:S01]  /*09d0*/  LDC R8, c[0x0][0x2c4] ;  /* 0x0000b100ff087b82 */ /* 0x000e220000000800 */
[----:B------:R-:W-:Y:S01]  /*09e0*/  ULDC UR4, c[0x0][0x270] ;  /* 0x00009c0000047ab9 */ /* 0x000fe20000000800 */
[----:B------:R-:W-:Y:S01]  /*09f0*/  IABS R11, R3 ;  /* 0x00000003000b7213 */ /* 0x000fe20000000000 */
[----:B------:R-:W-:Y:S01]  /*0a00*/  IMAD.MOV.U32 R18, RZ, RZ, RZ ;  /* 0x000000ffff127224 */ /* 0x000fe200078e00ff */
[----:B------:R-:W1:Y:S01]  /*0a10*/  S2R R36, SR_TID.X ;  /* 0x0000000000247919 */ /* 0x000e620000002100 */
[----:B------:R-:W-:Y:S01]  /*0a20*/  BSSY B0, `(.L_x_54) ;  /* 0x0000078000007945 */ /* 0x000fe20003800000 */
        /* <DEDUP_REMOVED lines=8> */
[----:B------:R-:W-:Y:S01]  /*0ab0*/  IMAD.IADD R21, R2, 0x1, R13 ;  /* 0x0000000102157824 */ /* 0x000fe200078e020d */
[----:B------:R-:W-:-:S04]  /*0ac0*/  IABS R2, R3 ;  /* 0x0000000300027213 */ /* 0x000fc80000000000 */
[----:B------:R-:W3:Y:S01]  /*0ad0*/  I2F.RP R17, R13 ;  /* 0x0000000d00117306 */ /* 0x000ee20000209400 */
[----:B--2---:R-:W-:Y:S02]  /*0ae0*/  VIADD R4, R4, 0xffffffe ;  /* 0x0ffffffe04047836 */ /* 0x004fe40000000000 */
[----:B------:R-:W-:-:S05]  /*0af0*/  IMAD.MOV R2, RZ, RZ, -R2 ;  /* 0x000000ffff027224 */ /* 0x000fca00078e0a02 */
[----:B0-----:R-:W0:Y:S08]  /*0b00*/  MUFU.RCP R22, R15 ;  /* 0x0000000f00167308 */ /* 0x001e300000001000 */
[----:B---3--:R-:W2:Y:S08]  /*0b10*/  MUFU.RCP R26, R17 ;  /* 0x00000011001a7308 */ /* 0x008eb00000001000 */
[----:B------:R-:W3:Y:S01]  /*0b20*/  F2I.FTZ.U32.TRUNC.NTZ R19, R4 ;  /* 0x0000000400137305 */ /* 0x000ee2000021f000 */
[----:B0-----:R-:W-:-:S07]  /*0b30*/  VIADD R22, R22, 0xffffffe ;  /* 0x0ffffffe16167836 */ /* 0x001fce0000000000 */
[----:B------:R-:W0:Y:S01]  /*0b40*/  F2I.FTZ.U32.TRUNC.NTZ R23, R22 ;  /* 0x0000001600177305 */ /* 0x000e22000021f000 */
[----:B--2---:R-:W-:Y:S02]  /*0b50*/  VIADD R26, R26, 0xffffffe ;  /* 0x0ffffffe1a1a7836 */ /* 0x004fe40000000000 */
[----:B---3--:R-:W-:-:S05]  /*0b60*/  IMAD.MOV R12, RZ, RZ, -R19 ;  /* 0x000000ffff0c7224 */ /* 0x008fca00078e0a13 */
[----:B------:R-:W2:Y:S01]  /*0b70*/  F2I.FTZ.U32.TRUNC.NTZ R27, R26 ;  /* 0x0000001a001b7305 */ /* 0x000ea2000021f000 */
[----:B------:R-:W-:Y:S02]  /*0b80*/  VIADD R4, R11, UR4 ;  /* 0x000000040b047c36 */ /* 0x000fe40008000000 */
[----:B------:R-:W-:-:S03]  /*0b90*/  IMAD R12, R12, R11, RZ ;  /* 0x0000000b0c0c7224 */ /* 0x000fc600078e02ff */
[----:B------:R-:W-:Y:S01]  /*0ba0*/  IABS R17, R4 ;  /* 0x0000000400117213 */ /* 0x000fe20000000000 */
[----:B------:R-:W-:Y:S01]  /*0bb0*/  IMAD.HI.U32 R12, R19, R12, R18 ;  /* 0x0000000c130c7227 */ /* 0x000fe200078e0012 */
[----:B------:R-:W-:Y:S02]  /*0bc0*/  IABS R18, R9 ;  /* 0x0000000900127213 */ /* 0x000fe40000000000 */
[----:B------:R-:W-:Y:S01]  /*0bd0*/  IABS R19, R21 ;  /* 0x0000001500137213 */ /* 0x000fe20000000000 */
[----:B0-----:R-:W-:Y:S02]  /*0be0*/  IMAD.MOV R15, RZ, RZ, -R23 ;  /* 0x000000ffff0f7224 */ /* 0x001fe400078e0a17 */
[----:B------:R-:W-:Y:S02]  /*0bf0*/  IMAD.MOV R18, RZ, RZ, -R18 ;  /* 0x000000ffff127224 */ /* 0x000fe400078e0a12 */
[----:B--2---:R-:W-:Y:S02]  /*0c00*/  IMAD.MOV R20, RZ, RZ, -R27 ;  /* 0x000000ffff147224 */ /* 0x004fe400078e0a1b */
[----:B------:R-:W-:-:S02]  /*0c10*/  IMAD.MOV.U32 R26, RZ, RZ, RZ ;  /* 0x000000ffff1a7224 */ /* 0x000fc400078e00ff */
[----:B------:R-:W-:Y:S02]  /*0c20*/  IMAD R20, R20, R13, RZ ;  /* 0x0000000d14147224 */ /* 0x000fe400078e02ff */
        /* <DEDUP_REMOVED lines=10> */
[----:B------:R-:W-:-:S03]  /*0cd0*/  IADD3 R2, -R22, RZ, RZ ;  /* 0x000000ff16027210 */ /* 0x000fc60007ffe1ff */
[----:B------:R-:W-:Y:S01]  /*0ce0*/  @!P4 IMAD.IADD R18, R18, 0x1, -R13 ;  /* 0x000000011212c824 */ /* 0x000fe200078e0a0d */
[----:B------:R-:W-:Y:S01]  /*0cf0*/  ISETP.GT.U32.AND P3, PT, R11, R24, PT ;  /* 0x000000180b00720c */ /* 0x000fe20003f64070 */
[----:B------:R-:W-:Y:S01]  /*0d00*/  IMAD R19, R10, R2, R19 ;  /* 0x000000020a137224 */ /* 0x000fe200078e0213 */
[-C--:B------:R-:W-:Y:S01]  /*0d10*/  LOP3.LUT R2, R21, R13.reuse, RZ, 0x3c, !PT ;  /* 0x0000000d15027212 */ /* 0x080fe200078e3cff */
[----:B------:R-:W-:Y:S01]  /*0d20*/  @!P4 VIADD R20, R20, 0x1 ;  /* 0x000000011414c836 */ /* 0x000fe20000000000 */
[----:B------:R-:W-:Y:S02]  /*0d30*/  ISETP.GE.U32.AND P2, PT, R18, R13, PT ;  /* 0x0000000d1200720c */ /* 0x000fe40003f46070 */
[----:B------:R-:W-:Y:S02]  /*0d40*/  ISETP.GT.U32.AND P0, PT, R10, R19, PT ;  /* 0x000000130a00720c */ /* 0x000fe40003f04070 */
[----:B------:R-:W-:Y:S02]  /*0d50*/  ISETP.GE.AND P1, PT, R2, RZ, PT ;  /* 0x000000ff0200720c */ /* 0x000fe40003f26270 */
[----:B------:R-:W-:-:S02]  /*0d60*/  LOP3.LUT R2, R4, R11, RZ, 0x3c, !PT ;  /* 0x0000000b04027212 */ /* 0x000fc400078e3cff */
[----:B------:R-:W-:Y:S01]  /*0d70*/  LOP3.LUT R21, R21, R8, RZ, 0x3c, !PT ;  /* 0x0000000815157212 */ /* 0x000fe200078e3cff */
[----:B------:R-:W-:Y:S02]  /*0d80*/  @!P3 IMAD.IADD R24, R24, 0x1, -R11 ;  /* 0x000000011818b824 */ /* 0x000fe400078e0a0b */
[----:B------:R-:W-:Y:S01]  /*0d90*/  @!P3 VIADD R12, R12, 0x1 ;  /* 0x000000010c0cb836 */ /* 0x000fe20000000000 */
[----:B------:R-:W-:Y:S01]  /*0da0*/  ISETP.NE.AND P3, PT, R3, RZ, PT ;  /* 0x000000ff0300720c */ /* 0x000fe20003f65270 */
[----:B------:R-:W-:Y:S01]  /*0db0*/  @P2 VIADD R20, R20, 0x1 ;  /* 0x0000000114142836 */ /* 0x000fe20000000000 */
[----:B------:R-:W-:Y:S01]  /*0dc0*/  ISETP.GE.U32.AND P6, PT, R24, R11, PT ;  /* 0x0000000b1800720c */ /* 0x000fe20003fc6070 */
[----:B------:R-:W-:Y:S01]  /*0dd0*/  @!P0 IMAD.IADD R19, R19, 0x1, -R10 ;  /* 0x0000000113138824 */ /* 0x000fe200078e0a0a */
[----:B------:R-:W-:Y:S01]  /*0de0*/  ISETP.GE.AND P2, PT, R2, RZ, PT ;  /* 0x000000ff0200720c */ /* 0x000fe20003f46270 */
[----:B------:R-:W-:Y:S01]  /*0df0*/  @!P1 IMAD.MOV R20, RZ, RZ, -R20 ;  /* 0x000000ffff149224 */ /* 0x000fe200078e0a14 */
[----:B------:R-:W-:Y:S01]  /*0e00*/  @!P5 LOP3.LUT R20, RZ, R13, RZ, 0x33, !PT ;  /* 0x0000000dff14d212 */ /* 0x000fe200078e33ff */
[----:B------:R-:W-:Y:S01]  /*0e10*/  @!P0 VIADD R22, R22, 0x1 ;  /* 0x0000000116168836 */ /* 0x000fe20000000000 */
[----:B------:R-:W-:-:S02]  /*0e20*/  ISETP.GE.U32.AND P4, PT, R19, R10, PT ;  /* 0x0000000a1300720c */ /* 0x000fc40003f86070 */
[----:B------:R-:W-:Y:S02]  /*0e30*/  ISETP.LT.U32.AND P0, PT, R6, R20, PT ;  /* 0x000000140600720c */ /* 0x000fe40003f01070 */
[----:B------:R-:W-:Y:S02]  /*0e40*/  SHF.R.S32.HI R13, RZ, 0x1f, R20 ;  /* 0x0000001fff0d7819 */ /* 0x000fe40000011414 */
[----:B------:R-:W-:Y:S02]  /*0e50*/  ISETP.GE.AND P1, PT, R21, RZ, PT ;  /* 0x000000ff1500720c */ /* 0x000fe40003f26270 */
[CC--:B------:R-:W-:Y:S02]  /*0e60*/  ISETP.LT.AND.EX P0, PT, R7.reuse, R13.reuse, PT, P0 ;  /* 0x0000000d0700720c */ /* 0x0c0fe40003f01300 */
[----:B------:R-:W-:Y:S02]  /*0e70*/  @P6 IADD3 R12, R12, 0x1, RZ ;  /* 0x000000010c0c6810 */ /* 0x000fe40007ffe0ff */
[----:B------:R-:W-:Y:S01]  /*0e80*/  SEL R10, R7, R13, P0 ;  /* 0x0000000d070a7207 */ /* 0x000fe20000000000 */
[----:B------:R-:W-:Y:S01]  /*0e90*/  @P4 VIADD R22, R22, 0x1 ;  /* 0x0000000116164836 */ /* 0x000fe20000000000 */
[----:B------:R-:W-:Y:S01]  /*0ea0*/  ISETP.GT.AND P5, PT, R9, RZ, PT ;  /* 0x000000ff0900720c */ /* 0x000fe20003fa4270 */
[----:B------:R-:W-:Y:S01]  /*0eb0*/  @!P2 IMAD.MOV R12, RZ, RZ, -R12 ;  /* 0x000000ffff0ca224 */ /* 0x000fe200078e0a0c */
[----:B------:R-:W-:-:S02]  /*0ec0*/  ISETP.NE.AND P2, PT, R8, RZ, PT ;  /* 0x000000ff0800720c */ /* 0x000fc40003f45270 */
[----:B------:R-:W-:Y:S01]  /*0ed0*/  @!P3 LOP3.LUT R12, RZ, R11, RZ, 0x33, !PT ;  /* 0x0000000bff0cb212 */ /* 0x000fe200078e33ff */
[----:B------:R-:W-:Y:S01]  /*0ee0*/  @!P1 IMAD.MOV R22, RZ, RZ, -R22 ;  /* 0x000000ffff169224 */ /* 0x000fe200078e0a16 */
[----:B------:R-:W-:Y:S02]  /*0ef0*/  LOP3.LUT R11, R7, R10, RZ, 0xfc, !PT ;  /* 0x0000000a070b7212 */ /* 0x000fe400078efcff */
[----:B------:R-:W-:Y:S02]  /*0f00*/  SHF.R.S32.HI R2, RZ, 0x1f, R9 ;  /* 0x0000001fff027819 */ /* 0x000fe40000011409 */
[----:B------:R-:W-:Y:S02]  /*0f10*/  ISETP.NE.U32.AND P1, PT, R11, RZ, PT ;  /* 0x000000ff0b00720c */ /* 0x000fe40003f25070 */
[----:B------:R-:W-:Y:S01]  /*0f20*/  LEA.HI.SX32 R13, R9, 0x1, 0x1 ;  /* 0x00000001090d7811 */ /* 0x000fe200078f0aff */
[----:B------:R-:W-:Y:S01]  /*0f30*/  @!P5 IMAD.MOV R13, RZ, RZ, R2 ;  /* 0x000000ffff0dd224 */ /* 0x000fe200078e0202 */
[----:B------:R-:W-:-:S02]  /*0f40*/  ISETP.LT.U32.AND P3, PT, R30, R12, PT ;  /* 0x0000000c1e00720c */ /* 0x000fc40003f61070 */
[----:B------:R-:W-:Y:S02]  /*0f50*/  SHF.R.S32.HI R9, RZ, 0x1f, R12 ;  /* 0x0000001fff097819 */ /* 0x000fe4000001140c */
[----:B------:R-:W-:Y:S02]  /*0f60*/  @!P2 LOP3.LUT R22, RZ, R8, RZ, 0x33, !PT ;  /* 0x00000008ff16a212 */ /* 0x000fe400078e33ff */
[C---:B------:R-:W-:Y:S02]  /*0f70*/  ISETP.LT.AND.EX P3, PT, R31.reuse, R9, PT, P3 ;  /* 0x000000091f00720c */ /* 0x040fe40003f61330 */
[----:B------:R-:W-:Y:S01]  /*0f80*/  SEL R11, R6, R20, P0 ;  /* 0x00000014060b7207 */ /* 0x000fe20000000000 */
[----:B------:R-:W-:Y:S01]  /*0f90*/  IMAD R2, R22, R13, RZ ;  /* 0x0000000d16027224 */ /* 0x000fe200078e02ff */
[----:B------:R-:W-:Y:S02]  /*0fa0*/  SEL R13, R30, R12, P3 ;  /* 0x0000000c1e0d7207 */ /* 0x000fe40001800000 */
[----:B------:R-:W-:Y:S01]  /*0fb0*/  SEL R12, R31, R9, P3 ;  /* 0x000000091f0c7207 */ /* 0x000fe20001800000 */
[----:B-1----:R-:W-:Y:S06]  /*0fc0*/  @!P1 BRA `(.L_x_55) ;  /* 0x0000000000249947 */ /* 0x002fec0003800000 */
        /* <DEDUP_REMOVED lines=9> */
.L_x_55:
[----:B------:R-:W0:Y:S01]  /*1060*/  I2F.U32.RP R15, R11 ;  /* 0x0000000b000f7306 */ /* 0x000e220000209000 */
[----:B------:R-:W-:Y:S01]  /*1070*/  IMAD.MOV.U32 R8, RZ, RZ, RZ ;  /* 0x000000ffff087224 */ /* 0x000fe200078e00ff */
[----:B------:R-:W-:-:S06]  /*1080*/  ISETP.NE.U32.AND P0, PT, R11, RZ, PT ;  /* 0x000000ff0b00720c */ /* 0x000fcc0003f05070 */
        /* <DEDUP_REMOVED lines=8> */
[----:B------:R-:W-:Y:S02]  /*1110*/  IMAD R6, R11, R7, R6 ;  /* 0x000000070b067224 */ /* 0x000fe400078e0206 */
[----:B------:R-:W-:-:S03]  /*1120*/  IMAD.MOV.U32 R7, RZ, RZ, RZ ;  /* 0x000000ffff077224 */ /* 0x000fc600078e00ff */
[----:B------:R-:W-:-:S13]  /*1130*/  ISETP.GE.U32.AND P2, PT, R6, R11, PT ;  /* 0x0000000b0600720c */ /* 0x000fda0003f46070 */
[----:B------:R-:W-:Y:S01]  /*1140*/  @P2 IMAD.IADD R6, R6, 0x1, -R11 ;  /* 0x0000000106062824 */ /* 0x000fe200078e0a0b */
[----:B------:R-:W-:-:S04]  /*1150*/  @P2 IADD3 R8, R8, 0x1, RZ ;  /* 0x0000000108082810 */ /* 0x000fc80007ffe0ff */
[----:B------:R-:W-:-:S13]  /*1160*/  ISETP.GE.U32.AND P1, PT, R6, R11, PT ;  /* 0x0000000b0600720c */ /* 0x000fda0003f26070 */
[----:B------:R-:W-:Y:S01]  /*1170*/  @P1 VIADD R8, R8, 0x1 ;  /* 0x0000000108081836 */ /* 0x000fe20000000000 */
[----:B------:R-:W-:-:S04]  /*1180*/  @!P0 LOP3.LUT R8, RZ, R11, RZ, 0x33, !PT ;  /* 0x0000000bff088212 */ /* 0x000fc800078e33ff */
[----:B------:R-:W-:Y:S02]  /*1190*/  MOV R6, R8 ;  /* 0x0000000800067202 */ /* 0x000fe40000000f00 */
.L_x_56:
[----:B------:R-:W-:Y:S05]  /*11a0*/  BSYNC B0 ;  /* 0x0000000000007941 */ /* 0x000fea0003800000 */
.L_x_54:
        /* <DEDUP_REMOVED lines=23> */
[----:B------:R-:W-:Y:S01]  /*1320*/  @!P5 IMAD.MOV.U32 R38, RZ, RZ, R40 ;  /* 0x000000ffff26d224 */ /* 0x000fe200078e0028 */
[----:B------:R-:W-:Y:S01]  /*1330*/  @!P5 SHF.R.S32.HI R33, RZ, 0x1f, R27 ;  /* 0x0000001fff21d819 */ /* 0x000fe2000001141b */
[----:B------:R-:W-:Y:S01]  /*1340*/  @!P5 IMAD.MOV.U32 R39, RZ, RZ, R41 ;  /* 0x000000ffff27d224 */ /* 0x000fe200078e0029 */
[----:B------:R-:W-:Y:S01]  /*1350*/  @!P4 SHF.R.S32.HI R37, RZ, 0x1f, R35 ;  /* 0x0000001fff25c819 */ /* 0x000fe20000011423 */
[-C--:B------:R-:W-:Y:S02]  /*1360*/  @!P1 IMAD R29, R29, R28.reuse, RZ ;  /* 0x0000001c1d1d9224 */ /* 0x080fe400078e02ff */
[----:B------:R-:W1:Y:S01]  /*1370*/  @!P3 LDC.64 R8, c[0x0][0x2b8] ;  /* 0x0000ae00ff08bb82 */ /* 0x000e620000000a00 */
[----:B------:R-:W-:Y:S01]  /*1380*/  @!P5 IMAD R26, R33, R28, RZ ;  /* 0x0000001c211ad224 */ /* 0x000fe200078e02ff */
[----:B------:R-:W-:Y:S01]  /*1390*/  @!P3 SHF.R.S32.HI R33, RZ, 0x1f, R32 ;  /* 0x0000001fff21b819 */ /* 0x000fe20000011420 */
[----:B------:R-:W-:-:S04]  /*13a0*/  @!P5 IMAD.WIDE.U32 R38, R28, R27, R38 ;  /* 0x0000001b1c26d225 */ /* 0x000fc800078e0026 */
[----:B------:R-:W-:Y:S01]  /*13b0*/  @!P1 IMAD.WIDE.U32 R42, R28, R24, R40 ;  /* 0x000000181c2a9225 */ /* 0x000fe200078e0028 */
[----:B------:R-:W2:Y:S03]  /*13c0*/  @!P4 LDC.64 R18, c[0x0][0x2b8] ;  /* 0x0000ae00ff12cb82 */ /* 0x000ea60000000a00 */
[-C--:B------:R-:W-:Y:S02]  /*13d0*/  @!P1 IMAD R29, R24, R5.reuse, R29 ;  /* 0x00000005181d9224 */ /* 0x080fe400078e021d */
[----:B------:R-:W-:Y:S02]  /*13e0*/  @!P5 IMAD R27, R27, R5, R26 ;  /* 0x000000051b1bd224 */ /* 0x000fe400078e021a */
[----:B------:R-:W-:Y:S01]  /*13f0*/  @!P4 IMAD R26, R37, R28, RZ ;  /* 0x0000001c251ac224 */ /* 0x000fe200078e02ff */
[----:B------:R-:W3:Y:S01]  /*1400*/  @!P5 LDC.64 R20, c[0x0][0x2b8] ;  /* 0x0000ae00ff14db82 */ /* 0x000ee20000000a00 */
[----:B------:R-:W-:Y:S01]  /*1410*/  @!P4 IMAD.MOV.U32 R44, RZ, RZ, R40 ;  /* 0x000000ffff2cc224 */ /* 0x000fe200078e0028 */
[----:B0-----:R-:W-:Y:S01]  /*1420*/  @!P1 LEA R22, P0, R42, R22, 0x2 ;  /* 0x000000162a169211 */ /* 0x001fe200078010ff */
[----:B------:R-:W-:-:S02]  /*1430*/  @!P4 IMAD.MOV.U32 R45, RZ, RZ, R41 ;  /* 0x000000ffff2dc224 */ /* 0x000fc400078e0029 */
[----:B------:R-:W-:Y:S02]  /*1440*/  @!P1 IMAD.IADD R29, R43, 0x1, R29 ;  /* 0x000000012b1d9824 */ /* 0x000fe400078e021d */
[----:B------:R-:W-:-:S03]  /*1450*/  @!P4 IMAD.WIDE.U32 R44, R28, R35, R44 ;  /* 0x000000231c2cc225 */ /* 0x000fc600078e002c */
[----:B------:R-:W-:Y:S01]  /*1460*/  @!P1 LEA.HI.X R23, R42, R23, R29, 0x2, P0 ;  /* 0x000000172a179211 */ /* 0x000fe200000f141d */
[----:B------:R-:W-:Y:S02]  /*1470*/  @!P4 IMAD R26, R35, R5, R26 ;  /* 0x00000005231ac224 */ /* 0x000fe400078e021a */
[----:B------:R-:W-:Y:S02]  /*1480*/  @!P3 IMAD R33, R33, R28, RZ ;  /* 0x0000001c2121b224 */ /* 0x000fe400078e02ff */
[----:B------:R-:W-:Y:S02]  /*1490*/  @!P3 IMAD.MOV.U32 R34, RZ, RZ, R40 ;  /* 0x000000ffff22b224 */ /* 0x000fe400078e0028 */
[----:B------:R-:W-:Y:S02]  /*14a0*/  @!P3 IMAD.MOV.U32 R35, RZ, RZ, R41 ;  /* 0x000000ffff23b224 */ /* 0x000fe400078e0029 */
[----:B------:R-:W-:Y:S02]  /*14b0*/  IMAD.MOV.U32 R29, RZ, RZ, -0x800000 ;  /* 0xff800000ff1d7424 */ /* 0x000fe400078e00ff */
[----:B------:R-:W-:-:S04]  /*14c0*/  @!P3 IMAD.WIDE.U32 R34, R28, R32, R34 ;  /* 0x000000201c22b225 */ /* 0x000fc800078e0022 */
[----:B------:R-:W-:Y:S01]  /*14d0*/  @!P3 IMAD R33, R32, R5, R33 ;  /* 0x000000052021b224 */ /* 0x000fe200078e0221 */
[----:B-1----:R-:W-:Y:S01]  /*14e0*/  @!P3 LEA R8, P0, R34, R8, 0x2 ;  /* 0x000000082208b211 */ /* 0x002fe200078010ff */
[----:B------:R0:W4:Y:S01]  /*14f0*/  @!P1 LDG.E R29, desc[UR8][R22.64] ;  /* 0x00000008161d9981 */ /* 0x000122000c1e1900 */
[----:B------:R-:W-:Y:S01]  /*1500*/  @!P4 IMAD.IADD R26, R45, 0x1, R26 ;  /* 0x000000012d1ac824 */ /* 0x000fe200078e021a */
[----:B--2---:R-:W-:Y:S01]  /*1510*/  @!P4 LEA R18, P1, R44, R18, 0x2 ;  /* 0x000000122c12c211 */ /* 0x004fe200078210ff */
[----:B------:R-:W-:Y:S01]  /*1520*/  @!P5 IMAD.IADD R27, R39, 0x1, R27 ;  /* 0x00000001271bd824 */ /* 0x000fe200078e021b */
[----:B------:R-:W-:Y:S02]  /*1530*/  @!P3 IADD3 R33, R35, R33, RZ ;  /* 0x000000212321b210 */ /* 0x000fe40007ffe0ff */
[----:B---3--:R-:W-:Y:S02]  /*1540*/  @!P5 LEA R20, P2, R38, R20, 0x2 ;  /* 0x000000142614d211 */ /* 0x008fe400078410ff */
[----:B------:R-:W-:-:S02]  /*1550*/  @!P3 LEA.HI.X R9, R34, R9, R33, 0x2, P0 ;  /* 0x000000092209b211 */ /* 0x000fc400000f1421 */
[----:B------:R-:W-:Y:S01]  /*1560*/  @!P4 LEA.HI.X R19, R44, R19, R26, 0x2, P1 ;  /* 0x000000132c13c211 */ /* 0x000fe200008f141a */
[----:B------:R-:W-:Y:S01]  /*1570*/  IMAD.MOV.U32 R26, RZ, RZ, -0x800000 ;  /* 0xff800000ff1a7424 */ /* 0x000fe200078e00ff */
[----:B------:R-:W-:Y:S02]  /*1580*/  @!P5 LEA.HI.X R21, R38, R21, R27, 0x2, P2 ;  /* 0x000000152615d211 */ /* 0x000fe400010f141b */
[----:B------:R-:W1:Y:S03]  /*1590*/  LDC R27, c[0x0][0x270] ;  /* 0x00009c00ff1b7b82 */ /* 0x000e660000000800 */
[----:B------:R2:W3:Y:S01]  /*15a0*/  @!P5 LDG.E R26, desc[UR8][R20.64] ;  /* 0x00000008141ad981 */ /* 0x0004e2000c1e1900 */
[----:B0-----:R-:W-:Y:S02]  /*15b0*/  IMAD.MOV.U32 R22, RZ, RZ, -0x800000 ;  /* 0xff800000ff167424 */ /* 0x001fe400078e00ff */
[----:B------:R-:W-:-:S04]  /*15c0*/  IMAD.MOV.U32 R23, RZ, RZ, -0x800000 ;  /* 0xff800000ff177424 */ /* 0x000fc800078e00ff */
[----:B------:R0:W5:Y:S04]  /*15d0*/  @!P3 LDG.E R22, desc[UR8][R8.64] ;  /* 0x000000080816b981 */ /* 0x000168000c1e1900 */
[----:B------:R0:W5:Y:S01]  /*15e0*/  @!P4 LDG.E R23, desc[UR8][R18.64] ;  /* 0x000000081217c981 */ /* 0x000162000c1e1900 */
[----:B-1----:R-:W-:-:S04]  /*15f0*/  IABS R32, R27 ;  /* 0x0000001b00207213 */ /* 0x002fc80000000000 */
[----:B------:R-:W1:Y:S08]  /*1600*/  I2F.U32.RP R37, R32 ;  /* 0x0000002000257306 */ /* 0x000e700000209000 */
[----:B-1----:R-:W1:Y:S01]  /*1610*/  MUFU.RCP R34, R37 ;  /* 0x0000002500227308 */ /* 0x002e620000001000 */
[----:B--2---:R-:W2:Y:S01]  /*1620*/  S2R R20, SR_CgaCtaId ;  /* 0x0000000000147919 */ /* 0x004ea20000008800 */
[----:B-1----:R-:W-:-:S06]  /*1630*/  VIADD R34, R34, 0xffffffe ;  /* 0x0ffffffe22227836 */ /* 0x002fcc0000000000 */
[----:B------:R-:W1:Y:S01]  /*1640*/  F2I.FTZ.U32.TRUNC.NTZ R35, R34 ;  /* 0x0000002200237305 */ /* 0x000e62000021f000 */
[----:B0-----:R-:W-:Y:S02]  /*1650*/  IABS R9, R4 ;  /* 0x0000000400097213 */ /* 0x001fe40000000000 */
[----:B------:R-:W-:Y:S01]  /*1660*/  IABS R18, R27 ;  /* 0x0000001b00127213 */ /* 0x000fe20000000000 */
[----:B-1----:R-:W-:Y:S02]  /*1670*/  IMAD.MOV R33, RZ, RZ, -R35 ;  /* 0x000000ffff217224 */ /* 0x002fe400078e0a23 */
[----:B------:R-:W-:Y:S02]  /*1680*/  IMAD.MOV.U32 R34, RZ, RZ, RZ ;  /* 0x000000ffff227224 */ /* 0x000fe400078e00ff */
[----:B------:R-:W-:-:S04]  /*1690*/  IMAD R8, R33, R32, RZ ;  /* 0x0000002021087224 */ /* 0x000fc800078e02ff */
[----:B------:R-:W-:-:S04]  /*16a0*/  IMAD.HI.U32 R8, R35, R8, R34 ;  /* 0x0000000823087227 */ /* 0x000fc800078e0022 */
[----:B------:R-:W-:Y:S02]  /*16b0*/  IMAD.MOV R18, RZ, RZ, -R18 ;  /* 0x000000ffff127224 */ /* 0x000fe400078e0a12 */
[----:B------:R-:W-:-:S04]  /*16c0*/  IMAD.HI.U32 R8, R8, R9, RZ ;  /* 0x0000000908087227 */ /* 0x000fc800078e00ff */
[----:B------:R-:W-:Y:S01]  /*16d0*/  IMAD R19, R8, R18, R9 ;  /* 0x0000001208137224 */ /* 0x000fe200078e0209 */
[----:B------:R-:W-:-:S04]  /*16e0*/  MOV R9, 0x400 ;  /* 0x0000040000097802 */ /* 0x000fc80000000f00 */
[----:B------:R-:W-:Y:S02]  /*16f0*/  ISETP.GT.U32.AND P3, PT, R32, R19, PT ;  /* 0x000000132000720c */ /* 0x000fe40003f64070 */
[----:B--2---:R-:W-:Y:S02]  /*1700*/  LEA R9, R20, R9, 0x18 ;  /* 0x0000000914097211 */ /* 0x004fe400078ec0ff */
[C---:B------:R-:W-:Y:S02]  /*1710*/  ISETP.GT.AND P6, PT, R36.reuse, 0x7f, PT ;  /* 0x0000007f2400780c */ /* 0x040fe40003fc4270 */
[----:B------:R-:W-:Y:S01]  /*1720*/  ISETP.GT.AND P1, PT, R36, 0x17f, PT ;  /* 0x0000017f2400780c */ /* 0x000fe20003f24270 */
[----:B------:R-:W-:Y:S01]  /*1730*/  IMAD R24, R24, 0x24, R9 ;  /* 0x0000002418187824 */ /* 0x000fe200078e0209 */
[C---:B------:R-:W-:Y:S02]  /*1740*/  ISETP.GT.AND P2, PT, R36.reuse, 0x1ff, PT ;  /* 0x000001ff2400780c */ /* 0x040fe40003f44270 */
[----:B------:R-:W-:Y:S01]  /*1750*/  ISETP.GT.AND P0, PT, R36, 0xff, PT ;  /* 0x000000ff2400780c */ /* 0x000fe20003f04270 */
[----:B------:R-:W-:-:S02]  /*1760*/  IMAD R24, R17, 0x4, R24 ;  /* 0x0000000411187824 */ /* 0x000fc400078e0218 */
[----:B------:R-:W-:-:S04]  /*1770*/  @!P3 IADD3 R19, R19, -R32, RZ ;  /* 0x800000201313b210 */ /* 0x000fc80007ffe0ff */
[----:B------:R-:W-:Y:S02]  /*1780*/  ISETP.GE.U32.AND P4, PT, R19, R32, PT ;  /* 0x000000201300720c */ /* 0x000fe40003f86070 */
[----:B------:R-:W-:Y:S02]  /*1790*/  LOP3.LUT R17, R31, R12, RZ, 0xfc, !PT ;  /* 0x0000000c1f117212 */ /* 0x000fe400078efcff */
[----:B------:R-:W-:Y:S01]  /*17a0*/  LOP3.LUT R4, R4, R27, RZ, 0x3c, !PT ;  /* 0x0000001b04047212 */ /* 0x000fe200078e3cff */
[----:B------:R-:W-:Y:S01]  /*17b0*/  @!P3 VIADD R8, R8, 0x1 ;  /* 0x000000010808b836 */ /* 0x000fe20000000000 */
[----:B------:R-:W-:Y:S07]  /*17c0*/  BSSY B0, `(.L_x_57) ;  /* 0x0000029000007945 */ /* 0x000fee0003800000 */
[----:B------:R-:W-:Y:S01]  /*17d0*/  @P4 VIADD R8, R8, 0x1 ;  /* 0x0000000108084836 */ /* 0x000fe20000000000 */
[----:B----4-:R0:W-:Y:S01]  /*17e0*/  @!P2 STS [R24], R29 ;  /* 0x0000001d1800a388 */ /* 0x0101e20000000800 */
[----:B------:R-:W-:-:S02]  /*17f0*/  ISETP.GE.AND P2, PT, R4, RZ, PT ;  /* 0x000000ff0400720c */ /* 0x000fc40003f46270 */
[----:B------:R-:W-:Y:S01]  /*1800*/  IMAD.MOV.U32 R4, RZ, RZ, R8 ;  /* 0x000000ffff047224 */ /* 0x000fe200078e0008 */
[----:B---3--:R0:W-:Y:S01]  /*1810*/  @!P1 STS [R24+0x240], R26 ;  /* 0x0002401a18009388 */ /* 0x0081e20000000800 */
[----:B------:R-:W-:-:S03]  /*1820*/  ISETP.NE.U32.AND P1, PT, R17, RZ, PT ;  /* 0x000000ff1100720c */ /* 0x000fc60003f25070 */
[----:B-----5:R0:W-:Y:S04]  /*1830*/  @!P6 STS [R24+0x6c0], R22 ;  /* 0x0006c0161800e388 */ /* 0x0201e80000000800 */
[----:B------:R0:W-:Y:S01]  /*1840*/  @!P0 STS [R24+0x480], R23 ;  /* 0x0004801718008388 */ /* 0x0001e20000000800 */
[----:B------:R-:W-:Y:S01]  /*1850*/  ISETP.NE.AND P0, PT, R27, RZ, PT ;  /* 0x000000ff1b00720c */ /* 0x000fe20003f05270 */
[----:B------:R-:W-:-:S12]  /*1860*/  @!P2 IMAD.MOV R4, RZ, RZ, -R4 ;  /* 0x000000ffff04a224 */ /* 0x000fd800078e0a04 */
[----:B------:R-:W-:Y:S01]  /*1870*/  @!P0 LOP3.LUT R4, RZ, R27, RZ, 0x33, !PT ;  /* 0x0000001bff048212 */ /* 0x000fe200078e33ff */
[----:B------:R-:W-:Y:S06]  /*1880*/  @!P1 BRA `(.L_x_58) ;  /* 0x0000000000249947 */ /* 0x000fec0003800000 */
[----:B------:R-:W-:Y:S01]  /*1890*/  IMAD.MOV.U32 R18, RZ, RZ, R30 ;  /* 0x000000ffff127224 */ /* 0x000fe200078e001e */
[----:B0-----:R-:W-:Y:S01]  /*18a0*/  MOV R26, R13 ;  /* 0x0000000d001a7202 */ /* 0x001fe20000000f00 */
[----:B------:R-:W-:Y:S01]  /*18b0*/  IMAD.MOV.U32 R17, RZ, RZ, R31 ;  /* 0x000000ffff117224 */ /* 0x000fe200078e001f */
[----:B------:R-:W-:Y:S02]  /*18c0*/  MOV R23, R12 ;  /* 0x0000000c00177202 */ /* 0x000fe40000000f00 */
[----:B------:R-:W-:Y:S02]  /*18d0*/  MOV R24, 0x18f0 ;  /* 0x000018f000187802 */ /* 0x000fe40000000f00 */
[----:B------:R-:W-:Y:S05]  /*18e0*/  CALL.REL.NOINC `($__internal_1_$__cuda_sm20_div_s64) ;  /* 0x0000003000cc7944 */ /* 0x000fea0003c00000 */
[----:B------:R-:W-:Y:S02]  /*18f0*/  MOV R40, R20 ;  /* 0x0000001400287202 */ /* 0x000fe40000000f00 */
[----:B------:R-:W-:Y:S01]  /*1900*/  MOV R41, R21 ;  /* 0x0000001500297202 */ /* 0x000fe20000000f00 */
[----:B------:R-:W-:Y:S05]  /*1910*/  BRA `(.L_x_59) ;  /* 0x00000000004c7947 */ /* 0x000fea0003800000 */
.L_x_58:
[----:B------:R-:W1:Y:S01]  /*1920*/  I2F.U32.RP R17, R13 ;  /* 0x0000000d00117306 */ /* 0x000e620000209000 */
[----:B------:R-:W-:Y:S02]  /*1930*/  ISETP.NE.U32.AND P0, PT, R13, RZ, PT ;  /* 0x000000ff0d00720c */ /* 0x000fe40003f05070 */
[----:B------:R-:W-:-:S05]  /*1940*/  MOV R41, RZ ;  /* 0x000000ff00297202 */ /* 0x000fca0000000f00 */
[----:B-1----:R-:W1:Y:S02]  /*1950*/  MUFU.RCP R18, R17 ;  /* 0x0000001100127308 */ /* 0x002e640000001000 */
[----:B-1----:R-:W-:-:S06]  /*1960*/  VIADD R18, R18, 0xffffffe ;  /* 0x0ffffffe12127836 */ /* 0x002fcc0000000000 */
[----:B------:R1:W2:Y:S02]  /*1970*/  F2I.FTZ.U32.TRUNC.NTZ R19, R18 ;  /* 0x0000001200137305 */ /* 0x0002a4000021f000 */
[----:B-1----:R-:W-:Y:S01]  /*1980*/  HFMA2.MMA R18, -RZ, RZ, 0, 0 ;  /* 0x00000000ff127435 */ /* 0x002fe200000001ff */
[----:B--2---:R-:W-:-:S04]  /*1990*/  IMAD.MOV R8, RZ, RZ, -R19 ;  /* 0x000000ffff087224 */ /* 0x004fc800078e0a13 */
        /* <DEDUP_REMOVED lines=11> */
.L_x_59:
[----:B------:R-:W-:Y:S05]  /*1a50*/  BSYNC B0 ;  /* 0x0000000000007941 */ /* 0x000fea0003800000 */
.L_x_57:
        /* <DEDUP_REMOVED lines=8> */
[----:B------:R-:W-:Y:S01]  /*1ae0*/  BSSY B1, `(.L_x_60) ;  /* 0x0000240000017945 */ /* 0x000fe20003800000 */
[----:B0-----:R-:W-:Y:S01]  /*1af0*/  IABS R23, R2 ;  /* 0x0000000200177213 */ /* 0x001fe20000000000 */
[----:B------:R-:W-:-:S04]  /*1b00*/  IMAD.IADD R36, R36, 0x1, -R17 ;  /* 0x0000000124247824 */ /* 0x000fc800078e0a11 */
[----:B------:R-:W-:-:S04]  /*1b10*/  IMAD R34, R36, 0x24, R9 ;  /* 0x0000002424227824 */ /* 0x000fc800078e0209 */
[----:B------:R-:W-:-:S05]  /*1b20*/  IMAD R34, R15, 0x4, R34 ;  /* 0x000000040f227824 */ /* 0x000fca00078e0222 */
[----:B------:R-:W-:Y:S04]  /*1b30*/  @!P6 LDS R35, [R34] ;  /* 0x000000002223e984 */ /* 0x000fe80000000800 */
[----:B------:R-:W0:Y:S04]  /*1b40*/  @!P6 LDS R32, [R34+0x240] ;  /* 0x000240002220e984 */ /* 0x000e280000000800 */
[----:B------:R-:W1:Y:S04]  /*1b50*/  @!P6 LDS R31, [R34+0x480] ;  /* 0x00048000221fe984 */ /* 0x000e680000000800 */
[----:B------:R-:W2:Y:S01]  /*1b60*/  @!P6 LDS R33, [R34+0x6c0] ;  /* 0x0006c0002221e984 */ /* 0x000ea20000000800 */
[----:B0-----:R-:W-:-:S04]  /*1b70*/  FMNMX.FTZ R24, R35, R32, !PT ;  /* 0x0000002023187209 */ /* 0x001fc80007810000 */
[----:B-1----:R-:W-:-:S04]  /*1b80*/  FMNMX.FTZ R24, R24, R31, !PT ;  /* 0x0000001f18187209 */ /* 0x002fc80007810000 */
[----:B--2---:R-:W-:-:S05]  /*1b90*/  FMNMX.FTZ R24, R24, R33, !PT ;  /* 0x0000002118187209 */ /* 0x004fca0007810000 */
[----:B------:R-:W0:Y:S02]  /*1ba0*/  SHFL.BFLY PT, R9, R24, 0x8, 0x1f ;  /* 0x0d001f0018097f89 */ /* 0x000e2400000e0000 */
[----:B0-----:R-:W-:-:S05]  /*1bb0*/  FMNMX.FTZ R9, R24, R9, !PT ;  /* 0x0000000918097209 */ /* 0x001fca0007810000 */
[----:B------:R-:W0:Y:S02]  /*1bc0*/  SHFL.BFLY PT, R22, R9, 0x4, 0x1f ;  /* 0x0c801f0009167f89 */ /* 0x000e2400000e0000 */
[----:B0-----:R-:W-:-:S05]  /*1bd0*/  FMNMX.FTZ R22, R9, R22, !PT ;  /* 0x0000001609167209 */ /* 0x001fca0007810000 */
[----:B------:R-:W0:Y:S02]  /*1be0*/  SHFL.BFLY PT, R17, R22, 0x2, 0x1f ;  /* 0x0c401f0016117f89 */ /* 0x000e2400000e0000 */
[----:B0-----:R-:W-:-:S05]  /*1bf0*/  FMNMX.FTZ R17, R22, R17, !PT ;  /* 0x0000001116117209 */ /* 0x001fca0007810000 */
[----:B------:R-:W0:Y:S02]  /*1c00*/  SHFL.BFLY PT, R8, R17, 0x1, 0x1f ;  /* 0x0c201f0011087f89 */ /* 0x000e2400000e0000 */
[----:B0-----:R-:W-:Y:S02]  /*1c10*/  FMNMX.FTZ R8, R17, R8, !PT ;  /* 0x0000000811087209 */ /* 0x001fe40007810000 */
[----:B------:R-:W0:Y:S02]  /*1c20*/  LDC R17, c[0x0][0x270] ;  /* 0x00009c00ff117b82 */ /* 0x000e240000000800 */
        /* <DEDUP_REMOVED lines=10> */
[----:B------:R-:W-:Y:S02]  /*1cd0*/  FMUL.FTZ R22, R22, 1.4426950216293334961 ;  /* 0x3fb8aa3b16167820 */ /* 0x000fe40000410000 */
[----:B------:R0:W-:Y:S08]  /*1ce0*/  MUFU.EX2 R9, R21 ;  /* 0x0000001500097308 */ /* 0x0001f00000000800 */
[----:B------:R-:W1:Y:S08]  /*1cf0*/  MUFU.EX2 R20, R20 ;  /* 0x0000001400147308 */ /* 0x000e700000000800 */
[----:B------:R-:W2:Y:S01]  /*1d00*/  MUFU.EX2 R8, R24 ;  /* 0x0000001800087308 */ /* 0x000ea20000000800 */
[----:B0-----:R-:W-:-:S07]  /*1d10*/  IABS R21, R17 ;  /* 0x0000001100157213 */ /* 0x001fce0000000000 */
[----:B------:R-:W0:Y:S01]  /*1d20*/  MUFU.EX2 R19, R22 ;  /* 0x0000001600137308 */ /* 0x000e220000000800 */
[----:B-1----:R-:W-:-:S07]  /*1d30*/  FADD.FTZ R9, R20, R9 ;  /* 0x0000000914097221 */ /* 0x002fce0000010000 */
[----:B------:R-:W1:Y:S01]  /*1d40*/  I2F.U32.RP R20, R21 ;  /* 0x0000001500147306 */ /* 0x000e620000209000 */
[----:B--2---:R-:W-:-:S07]  /*1d50*/  FADD.FTZ R8, R9, R8 ;  /* 0x0000000809087221 */ /* 0x004fce0000010000 */
[----:B------:R-:W2:Y:S01]  /*1d60*/  I2F.RP R9, R23 ;  /* 0x0000001700097306 */ /* 0x000ea20000209400 */
[----:B0-----:R-:W-:Y:S01]  /*1d70*/  FADD.FTZ R19, R8, R19 ;  /* 0x0000001308137221 */ /* 0x001fe20000010000 */
[----:B------:R-:W-:Y:S01]  /*1d80*/  VIADD R22, R23, UR4 ;  /* 0x0000000417167c36 */ /* 0x000fe20008000000 */
[----:B------:R-:W-:-:S03]  /*1d90*/  ULDC.U8 UR4, c[0x0][0x3d9] ;  /* 0x0000f64000047ab9 */ /* 0x000fc60000000000 */
[----:B------:R-:W0:Y:S02]  /*1da0*/  SHFL.BFLY PT, R8, R19, 0x8, 0x1f ;  /* 0x0d001f0013087f89 */ /* 0x000e2400000e0000 */
[----:B-1----:R-:W1:Y:S08]  /*1db0*/  MUFU.RCP R38, R20 ;  /* 0x0000001400267308 */ /* 0x002e700000001000 */
[----:B--2---:R-:W2:Y:S01]  /*1dc0*/  MUFU.RCP R9, R9 ;  /* 0x0000000900097308 */ /* 0x004ea20000001000 */
[----:B-1----:R-:W-:-:S07]  /*1dd0*/  VIADD R38, R38, 0xffffffe ;  /* 0x0ffffffe26267836 */ /* 0x002fce0000000000 */
[----:B------:R-:W1:Y:S01]  /*1de0*/  F2I.FTZ.U32.TRUNC.NTZ R39, R38 ;  /* 0x0000002600277305 */ /* 0x000e62000021f000 */
[----:B0-----:R-:W-:Y:S01]  /*1df0*/  FADD.FTZ R8, R19, R8 ;  /* 0x0000000813087221 */ /* 0x001fe20000010000 */
[----:B------:R-:W-:Y:S01]  /*1e00*/  IABS R19, R22 ;  /* 0x0000001600137213 */ /* 0x000fe20000000000 */
[----:B--2---:R-:W-:Y:S01]  /*1e10*/  VIADD R42, R9, 0xffffffe ;  /* 0x0ffffffe092a7836 */ /* 0x004fe20000000000 */
[----:B------:R-:W-:Y:S02]  /*1e20*/  IABS R9, R2 ;  /* 0x0000000200097213 */ /* 0x000fe40000000000 */
[----:B------:R-:W0:Y:S02]  /*1e30*/  SHFL.BFLY PT, R27, R8, 0x4, 0x1f ;  /* 0x0c801f00081b7f89 */ /* 0x000e2400000e0000 */
[----:B------:R-:W2:Y:S01]  /*1e40*/  F2I.FTZ.U32.TRUNC.NTZ R43, R42 ;  /* 0x0000002a002b7305 */ /* 0x000ea2000021f000 */
[----:B------:R-:W-:Y:S01]  /*1e50*/  IADD3 R9, RZ, -R9, RZ ;  /* 0x80000009ff097210 */ /* 0x000fe20007ffe0ff */
[----:B-1----:R-:W-:-:S02]  /*1e60*/  IMAD.MOV R20, RZ, RZ, -R39 ;  /* 0x000000ffff147224 */ /* 0x002fc400078e0a27 */
[----:B------:R-:W-:Y:S02]  /*1e70*/  IMAD.MOV.U32 R38, RZ, RZ, RZ ;  /* 0x000000ffff267224 */ /* 0x000fe400078e00ff */
[----:B------:R-:W-:Y:S01]  /*1e80*/  IMAD R20, R20, R21, RZ ;  /* 0x0000001514147224 */ /* 0x000fe200078e02ff */
[----:B--2---:R-:W-:Y:S01]  /*1e90*/  IADD3 R26, RZ, -R43, RZ ;  /* 0x8000002bff1a7210 */ /* 0x004fe20007ffe0ff */
[----:B------:R-:W-:Y:S02]  /*1ea0*/  IMAD.MOV.U32 R42, RZ, RZ, RZ ;  /* 0x000000ffff2a7224 */ /* 0x000fe400078e00ff */
[----:B------:R-:W-:-:S04]  /*1eb0*/  IMAD.HI.U32 R20, R39, R20, R38 ;  /* 0x0000001427147227 */ /* 0x000fc800078e0026 */
[----:B0-----:R-:W-:Y:S01]  /*1ec0*/  FADD.FTZ R27, R8, R27 ;  /* 0x0000001b081b7221 */ /* 0x001fe20000010000 */
[----:B------:R-:W-:Y:S01]  /*1ed0*/  IMAD R26, R26, R23, RZ ;  /* 0x000000171a1a7224 */ /* 0x000fe200078e02ff */
[----:B------:R-:W-:Y:S01]  /*1ee0*/  IABS R8, R17 ;  /* 0x0000001100087213 */ /* 0x000fe20000000000 */
[----:B------:R-:W-:Y:S02]  /*1ef0*/  IMAD.HI.U32 R20, R20, R19, RZ ;  /* 0x0000001314147227 */ /* 0x000fe400078e00ff */
[----:B------:R-:W0:Y:S02]  /*1f00*/  SHFL.BFLY PT, R24, R27, 0x2, 0x1f ;  /* 0x0c401f001b187f89 */ /* 0x000e2400000e0000 */
[----:B------:R-:W-:-:S04]  /*1f10*/  IMAD.HI.U32 R26, R43, R26, R42 ;  /* 0x0000001a2b1a7227 */ /* 0x000fc800078e002a */
[----:B------:R-:W-:Y:S02]  /*1f20*/  IMAD.MOV R8, RZ, RZ, -R8 ;  /* 0x000000ffff087224 */ /* 0x000fe400078e0a08 */
[----:B------:R-:W-:-:S04]  /*1f30*/  IMAD.HI.U32 R26, R26, R19, RZ ;  /* 0x000000131a1a7227 */ /* 0x000fc800078e00ff */
[--C-:B------:R-:W-:Y:S01]  /*1f40*/  IMAD R30, R26, R9, R19.reuse ;  /* 0x000000091a1e7224 */ /* 0x100fe200078e0213 */
[----:B------:R-:W-:Y:S01]  /*1f50*/  LOP3.LUT R9, R22, R23, RZ, 0x3c, !PT ;  /* 0x0000001716097212 */ /* 0x000fe200078e3cff */
[----:B------:R-:W-:Y:S01]  /*1f60*/  IMAD R38, R20, R8, R19 ;  /* 0x0000000814267224 */ /* 0x000fe200078e0213 */
[----:B------:R-:W-:Y:S01]  /*1f70*/  LOP3.LUT R22, R22, R17, RZ, 0x3c, !PT ;  /* 0x0000001116167212 */ /* 0x000fe200078e3cff */
[----:B------:R-:W1:Y:S01]  /*1f80*/  S2R R8, SR_TID.X ;  /* 0x0000000000087919 */ /* 0x000e620000002100 */
[----:B------:R-:W-:Y:S02]  /*1f90*/  ISETP.GT.U32.AND P4, PT, R23, R30, PT ;  /* 0x0000001e1700720c */ /* 0x000fe40003f84070 */
[----:B------:R-:W-:Y:S02]  /*1fa0*/  ISETP.GT.U32.AND P1, PT, R21, R38, PT ;  /* 0x000000261500720c */ /* 0x000fe40003f24070 */
[----:B------:R-:W-:Y:S02]  /*1fb0*/  ISETP.GE.AND P3, PT, R9, RZ, PT ;  /* 0x000000ff0900720c */ /* 0x000fe40003f66270 */
[----:B------:R-:W2:Y:S01]  /*1fc0*/  LDC R9, c[0x0][0x2c4] ;  /* 0x0000b100ff097b82 */ /* 0x000ea20000000800 */
[----:B0-----:R-:W-:Y:S01]  /*1fd0*/  FADD.FTZ R24, R27, R24 ;  /* 0x000000181b187221 */ /* 0x001fe20000010000 */
[----:B------:R-:W-:-:S04]  /*1fe0*/  LEA.HI.SX32 R19, R2, 0x1, 0x1 ;  /* 0x0000000102137811 */ /* 0x000fc800078f0aff */
[----:B------:R-:W0:Y:S01]  /*1ff0*/  SHFL.BFLY PT, R27, R24, 0x1, 0x1f ;  /* 0x0c201f00181b7f89 */ /* 0x000e2200000e0000 */
[----:B------:R-:W-:Y:S02]  /*2000*/  @!P4 IMAD.IADD R30, R30, 0x1, -R23 ;  /* 0x000000011e1ec824 */ /* 0x000fe400078e0a17 */
[----:B------:R-:W-:Y:S01]  /*2010*/  @!P1 IADD3 R38, R38, -R21, RZ ;  /* 0x8000001526269210 */ /* 0x000fe20007ffe0ff */
[----:B------:R-:W-:Y:S01]  /*2020*/  @!P4 VIADD R26, R26, 0x1 ;  /* 0x000000011a1ac836 */ /* 0x000fe20000000000 */
[C---:B------:R-:W-:Y:S01]  /*2030*/  ISETP.GT.AND P4, PT, R3.reuse, RZ, PT ;  /* 0x000000ff0300720c */ /* 0x040fe20003f84270 */
[----:B------:R-:W-:Y:S01]  /*2040*/  @!P1 VIADD R20, R20, 0x1 ;  /* 0x0000000114149836 */ /* 0x000fe20000000000 */
[----:B------:R-:W-:Y:S01]  /*2050*/  ISETP.GE.U32.AND P2, PT, R30, R23, PT ;  /* 0x000000171e00720c */ /* 0x000fe20003f46070 */
[----:B------:R-:W-:Y:S01]  /*2060*/  IMAD.MOV.U32 R30, RZ, RZ, 0x7f800000 ;  /* 0x7f800000ff1e7424 */ /* 0x000fe200078e00ff */
[----:B------:R-:W-:Y:S02]  /*2070*/  ISETP.GE.U32.AND P5, PT, R38, R21, PT ;  /* 0x000000152600720c */ /* 0x000fe40003fa6070 */
[----:B------:R-:W-:-:S09]  /*2080*/  LEA.HI.SX32 R21, R3, 0x1, 0x1 ;  /* 0x0000000103157811 */ /* 0x000fd200078f0aff */
[----:B------:R-:W-:Y:S01]  /*2090*/  @P2 VIADD R26, R26, 0x1 ;  /* 0x000000011a1a2836 */ /* 0x000fe20000000000 */
[----:B------:R-:W-:Y:S02]  /*20a0*/  ISETP.GE.AND P2, PT, R22, RZ, PT ;  /* 0x000000ff1600720c */ /* 0x000fe40003f46270 */
[----:B------:R-:W-:Y:S01]  /*20b0*/  @P5 IADD3 R20, R20, 0x1, RZ ;  /* 0x0000000114145810 */ /* 0x000fe20007ffe0ff */
[----:B0-----:R-:W-:Y:S01]  /*20c0*/  FADD.FTZ R27, R24, R27 ;  /* 0x0000001b181b7221 */ /* 0x001fe20000010000 */
[----:B------:R-:W-:Y:S01]  /*20d0*/  SHF.R.S32.HI R24, RZ, 0x1f, R2 ;  /* 0x0000001fff187819 */ /* 0x000fe20000011402 */
[----:B------:R-:W-:Y:S01]  /*20e0*/  @!P3 IMAD.MOV R26, RZ, RZ, -R26 ;  /* 0x000000ffff1ab224 */ /* 0x000fe200078e0a1a */
[----:B------:R-:W-:Y:S02]  /*20f0*/  ISETP.NE.AND P5, PT, R2, RZ, PT ;  /* 0x000000ff0200720c */ /* 0x000fe40003fa5270 */
[----:B------:R-:W-:Y:S01]  /*2100*/  FSETP.NE.FTZ.AND P1, PT, R27, RZ, PT ;  /* 0x000000ff1b00720b */ /* 0x000fe20003f35000 */
[----:B------:R-:W-:Y:S01]  /*2110*/  @!P0 IMAD.MOV R19, RZ, RZ, R24 ;  /* 0x000000ffff138224 */ /* 0x000fe200078e0218 */
[----:B------:R-:W-:-:S02]  /*2120*/  SHF.R.S32.HI R22, RZ, 0x1f, R3 ;  /* 0x0000001fff167819 */ /* 0x000fc40000011403 */
[----:B------:R-:W-:Y:S02]  /*2130*/  ISETP.NE.AND P0, PT, R17, RZ, PT ;  /* 0x000000ff1100720c */ /* 0x000fe40003f05270 */
[----:B------:R-:W-:Y:S01]  /*2140*/  ISETP.NE.AND P3, PT, RZ, UR4, PT ;  /* 0x00000004ff007c0c */ /* 0x000fe2000bf65270 */
[----:B------:R-:W-:Y:S01]  /*2150*/  @!P4 IMAD.MOV R21, RZ, RZ, R22 ;  /* 0x000000ffff15c224 */ /* 0x000fe200078e0216 */
[----:B-1----:R-:W-:Y:S02]  /*2160*/  LOP3.LUT P4, RZ, R8, 0xf, RZ, 0xc0, !PT ;  /* 0x0000000f08ff7812 */ /* 0x002fe4000788c0ff */
[----:B------:R-:W-:Y:S02]  /*2170*/  @!P2 IADD3 R20, -R20, RZ, RZ ;  /* 0x000000ff1414a210 */ /* 0x000fe40007ffe1ff */
[----:B------:R-:W-:Y:S01]  /*2180*/  ISETP.GT.OR P4, PT, R8, 0x7f, P4 ;  /* 0x0000007f0800780c */ /* 0x000fe20002784670 */
[----:B------:R-:W0:Y:S01]  /*2190*/  @P1 MUFU.LG2 R27, R27 ;  /* 0x0000001b001b1308 */ /* 0x000e220000000c00 */
[----:B------:R-:W-:-:S02]  /*21a0*/  @!P5 LOP3.LUT R26, RZ, R23, RZ, 0x33, !PT ;  /* 0x00000017ff1ad212 */ /* 0x000fc400078e33ff */
        /* <DEDUP_REMOVED lines=8> */
[----:B------:R-:W-:Y:S01]  /*2230*/  IMAD R6, R4, R21, RZ ;  /* 0x0000001504067224 */ /* 0x000fe200078e02ff */
[----:B------:R-:W-:Y:S01]  /*2240*/  SEL R8, R7, R23, P2 ;  /* 0x0000001707087207 */ /* 0x000fe20001000000 */
[----:B0-----:R-:W-:Y:S01]  /*2250*/  @P1 FFMA.FTZ R30, R27, 0.69314718246459960938, R18 ;  /* 0x3f3172181b1e1823 */ /* 0x001fe20000010012 */
        /* <DEDUP_REMOVED lines=37> */
[----:B------:R-:W-:Y:S05]  /*24b0*/  CALL.REL.NOINC `($__internal_1_$__cuda_sm20_div_s64) ;  /* 0x0000002400d87944 */ /* 0x000fea0003c00000 */
        /* <DEDUP_REMOVED lines=10> */
.L_x_64:
        /* <DEDUP_REMOVED lines=22> */
.L_x_65:
[----:B------:R-:W-:Y:S05]  /*26c0*/  BSYNC B0 ;  /* 0x0000000000007941 */ /* 0x000fea0003800000 */
.L_x_63:
[----:B------:R-:W-:Y:S01]  /*26d0*/  LOP3.LUT R19, R17, R0, RZ, 0xfc, !PT ;  /* 0x0000000011137212 */ /* 0x000fe200078efcff */
[----:B------:R-:W-:Y:S03]  /*26e0*/  BSSY B0, `(.L_x_66) ;  /* 0x0000028000007945 */ /* 0x000fe60003800000 */
[----:B------:R-:W-:-:S13]  /*26f0*/  ISETP.NE.U32.AND P0, PT, R19, RZ, PT ;  /* 0x000000ff1300720c */ /* 0x000fda0003f05070 */
[----:B------:R-:W-:Y:S05]  /*2700*/  @!P0 BRA `(.L_x_67) ;  /* 0x00000000003c8947 */ /* 0x000fea0003800000 */
[----:B------:R-:W-:Y:S01]  /*2710*/  IMAD.MOV.U32 R26, RZ, RZ, R25 ;  /* 0x000000ffff1a7224 */ /* 0x000fe200078e0019 */
[----:B------:R-:W-:Y:S02]  /*2720*/  MOV R23, R0 ;  /* 0x0000000000177202 */ /* 0x000fe40000000f00 */
[----:B------:R-:W-:Y:S02]  /*2730*/  MOV R24, 0x2750 ;  /* 0x0000275000187802 */ /* 0x000fe40000000f00 */
[----:B------:R-:W-:Y:S05]  /*2740*/  CALL.REL.NOINC `($__internal_1_$__cuda_sm20_div_s64) ;  /* 0x0000002400347944 */ /* 0x000fea0003c00000 */
[----:B------:R-:W-:Y:S01]  /*2750*/  IADD3 R19, P0, RZ, -R20, RZ ;  /* 0x80000014ff137210 */ /* 0x000fe20007f1e0ff */
[----:B------:R-:W-:Y:S01]  /*2760*/  IMAD.MOV.U32 R43, RZ, RZ, R21 ;  /* 0x000000ffff2b7224 */ /* 0x000fe200078e0015 */
[----:B------:R-:W-:Y:S02]  /*2770*/  MOV R38, R18 ;  /* 0x0000001200267202 */ /* 0x000fe40000000f00 */
[----:B------:R-:W-:Y:S02]  /*2780*/  IADD3.X R22, RZ, ~R21, RZ, P0, !PT ;  /* 0x80000015ff167210 */ /* 0x000fe400007fe4ff */
[----:B------:R-:W-:Y:S02]  /*2790*/  MOV R39, R17 ;  /* 0x0000001100277202 */ /* 0x000fe40000000f00 */
[----:B------:R-:W-:Y:S01]  /*27a0*/  MOV R42, R20 ;  /* 0x00000014002a7202 */ /* 0x000fe20000000f00 */
[----:B------:R-:W-:Y:S02]  /*27b0*/  IMAD R22, R22, R25, RZ ;  /* 0x0000001916167224 */ /* 0x000fe400078e02ff */
[----:B------:R-:W-:-:S04]  /*27c0*/  IMAD.WIDE.U32 R38, R25, R19, R38 ;  /* 0x0000001319267225 */ /* 0x000fc800078e0026 */
[----:B------:R-:W-:-:S04]  /*27d0*/  IMAD R0, R0, R19, R22 ;  /* 0x0000001300007224 */ /* 0x000fc800078e0216 */
[----:B------:R-:W-:Y:S01]  /*27e0*/  IMAD.IADD R0, R39, 0x1, R0 ;  /* 0x0000000127007824 */ /* 0x000fe200078e0200 */
[----:B------:R-:W-:Y:S05]  /*27f0*/  BRA `(.L_x_68) ;  /* 0x0000000000587947 */ /* 0x000fea0003800000 */
.L_x_67:
        /* <DEDUP_REMOVED lines=22> */
.L_x_68:
[----:B------:R-:W-:Y:S05]  /*2960*/  BSYNC B0 ;  /* 0x0000000000007941 */ /* 0x000fea0003800000 */
.L_x_66:
        /* <DEDUP_REMOVED lines=11> */
[----:B------:R-:W-:Y:S05]  /*2a20*/  CALL.REL.NOINC `($__internal_1_$__cuda_sm20_div_s64) ;  /* 0x00000020007c7944 */ /* 0x000fea0003c00000 */
[----:B------:R-:W-:-:S04]  /*2a30*/  IADD3 R17, P0, RZ, -R20, RZ ;  /* 0x80000014ff117210 */ /* 0x000fc80007f1e0ff */
[----:B------:R-:W-:Y:S01]  /*2a40*/  IADD3.X R18, RZ, ~R21, RZ, P0, !PT ;  /* 0x80000015ff127210 */ /* 0x000fe200007fe4ff */
[----:B------:R-:W-:-:S04]  /*2a50*/  IMAD.WIDE.U32 R42, R5, R17, R42 ;  /* 0x00000011052a7225 */ /* 0x000fc800078e002a */
[----:B------:R-:W-:-:S04]  /*2a60*/  IMAD R18, R18, R5, RZ ;  /* 0x0000000512127224 */ /* 0x000fc800078e02ff */
[----:B------:R-:W-:-:S05]  /*2a70*/  IMAD R4, R4, R17, R18 ;  /* 0x0000001104047224 */ /* 0x000fca00078e0212 */
[----:B------:R-:W-:Y:S01]  /*2a80*/  IADD3 R4, R43, R4, RZ ;  /* 0x000000042b047210 */ /* 0x000fe20007ffe0ff */
[----:B------:R-:W-:Y:S05]  /*2a90*/  BRA `(.L_x_71) ;  /* 0x0000000000587947 */ /* 0x000fea0003800000 */
.L_x_70:
        /* <DEDUP_REMOVED lines=22> */
.L_x_71:
[----:B------:R-:W-:Y:S05]  /*2c00*/  BSYNC B0 ;  /* 0x0000000000007941 */ /* 0x000fea0003800000 */
.L_x_69:
[-C--:B------:R-:W-:Y:S01]  /*2c10*/  IMAD R5, R41, R16.reuse, RZ ;  /* 0x0000001029057224 */ /* 0x080fe200078e02ff */
[----:B------:R-:W-:Y:S01]  /*2c20*/  SHF.R.S32.HI R17, RZ, 0x1f, R25 ;  /* 0x0000001fff117819 */ /* 0x000fe20000011419 */
[C---:B------:R-:W-:Y:S01]  /*2c30*/  IMAD.WIDE.U32 R46, R40.reuse, R16, RZ ;  /* 0x00000010282e7225 */ /* 0x040fe200078e00ff */
[----:B------:R-:W-:Y:S01]  /*2c40*/  ULDC.U8 UR10, c[0x0][0x3d9] ;  /* 0x0000f640000a7ab9 */ /* 0x000fe20000000000 */
[----:B------:R-:W-:Y:S01]  /*2c50*/  ULDC.64 UR4, c[0x0][0x2c0] ;  /* 0x0000b00000047ab9 */ /* 0x000fe20000000a00 */
[----:B------:R-:W-:Y:S01]  /*2c60*/  UISETP.NE.AND UP0, UPT, UR10, URZ, UPT ;  /* 0x0000003f0a00728c */ /* 0x000fe2000bf05270 */
[----:B------:R-:W-:Y:S01]  /*2c70*/  IMAD R5, R40, R14, R5 ;  /* 0x0000000e28057224 */ /* 0x000fe200078e0205 */
[----:B------:R-:W-:Y:S01]  /*2c80*/  UIMAD UR4, UR4, UR5, URZ ;  /* 0x00000005040472a4 */ /* 0x000fe2000f8e023f */
[----:B------:R-:W-:Y:S01]  /*2c90*/  IMAD R0, R0, R25, RZ ;  /* 0x0000001900007224 */ /* 0x000fe200078e02ff */
[----:B------:R-:W-:Y:S01]  /*2ca0*/  USEL UR5, UR5, 0x1, !UP0 ;  /* 0x0000000105057887 */ /* 0x000fe2000c000000 */
[----:B------:R-:W-:Y:S01]  /*2cb0*/  BSSY B0, `(.L_x_72) ;  /* 0x0000040000007945 */ /* 0x000fe20003800000 */
[----:B------:R-:W-:Y:S01]  /*2cc0*/  IADD3 R18, R47, R5, RZ ;  /* 0x000000052f127210 */ /* 0x000fe20007ffe0ff */
[----:B------:R-:W-:Y:S01]  /*2cd0*/  IMAD R17, R17, R38, R0 ;  /* 0x0000002611117224 */ /* 0x000fe200078e0200 */
[----:B------:R-:W-:Y:S01]  /*2ce0*/  USHF.R.S32.HI UR11, URZ, 0x1f, UR4 ;  /* 0x0000001f3f0b7899 */ /* 0x000fe20008011404 */
[----:B------:R-:W-:Y:S01]  /*2cf0*/  IMAD R19, R4, UR4, RZ ;  /* 0x0000000404137c24 */ /* 0x000fe2000f8e02ff */
[----:B------:R-:W-:Y:S01]  /*2d00*/  USHF.R.S32.HI UR10, URZ, 0x1f, UR5 ;  /* 0x0000001f3f0a7899 */ /* 0x000fe20008011405 */
[----:B------:R-:W-:-:S02]  /*2d10*/  IMAD R23, R18, R13, RZ ;  /* 0x0000000d12177224 */ /* 0x000fc400078e02ff */
[----:B------:R-:W-:Y:S02]  /*2d20*/  IMAD R5, R21, UR5, RZ ;  /* 0x0000000515057c24 */ /* 0x000fe4000f8e02ff */
[----:B------:R-:W-:Y:S02]  /*2d30*/  IMAD R23, R12, R46, R23 ;  /* 0x0000002e0c177224 */ /* 0x000fe400078e0217 */
[----:B------:R-:W-:-:S04]  /*2d40*/  IMAD.WIDE.U32 R46, R46, R13, RZ ;  /* 0x0000000d2e2e7225 */ /* 0x000fc800078e00ff */
[----:B------:R-:W-:Y:S01]  /*2d50*/  IMAD R19, R42, UR11, R19 ;  /* 0x0000000b2a137c24 */ /* 0x000fe2000f8e0213 */
[----:B------:R-:W-:Y:S01]  /*2d60*/  IADD3 R23, R47, R23, RZ ;  /* 0x000000172f177210 */ /* 0x000fe20007ffe0ff */
[----:B------:R-:W-:-:S03]  /*2d70*/  IMAD.WIDE.U32 R38, R38, R25, RZ ;  /* 0x0000001926267225 */ /* 0x000fc600078e00ff */
[----:B------:R-:W-:Y:S01]  /*2d80*/  LOP3.LUT R0, R49, R23, RZ, 0xfc, !PT ;  /* 0x0000001731007212 */ /* 0x000fe200078efcff */
[----:B------:R-:W-:-:S03]  /*2d90*/  IMAD.WIDE.U32 R42, R42, UR4, RZ ;  /* 0x000000042a2a7c25 */ /* 0x000fc6000f8e00ff */
[----:B------:R-:W-:Y:S01]  /*2da0*/  ISETP.NE.U32.AND P0, PT, R0, RZ, PT ;  /* 0x000000ff0000720c */ /* 0x000fe20003f05070 */
[C---:B------:R-:W-:Y:S01]  /*2db0*/  IMAD R5, R20.reuse, UR10, R5 ;  /* 0x0000000a14057c24 */ /* 0x040fe2000f8e0205 */
[----:B------:R-:W-:Y:S01]  /*2dc0*/  IADD3 R0, R39, R17, RZ ;  /* 0x0000001127007210 */ /* 0x000fe20007ffe0ff */
[----:B------:R-:W-:Y:S01]  /*2dd0*/  IMAD.WIDE.U32 R40, R20, UR5, RZ ;  /* 0x0000000514287c25 */ /* 0x000fe2000f8e00ff */
[----:B------:R-:W-:-:S03]  /*2de0*/  IADD3 R4, R43, R19, RZ ;  /* 0x000000132b047210 */ /* 0x000fc60007ffe0ff */
        /* <DEDUP_REMOVED lines=8> */
[----:B------:R-:W-:Y:S05]  /*2e70*/  CALL.REL.NOINC `($__internal_1_$__cuda_sm20_div_s64) ;  /* 0x0000001c00687944 */ /* 0x000fea0003c00000 */
[----:B------:R-:W-:Y:S01]  /*2e80*/  IADD3 R18, P0, RZ, -R20, RZ ;  /* 0x80000014ff127210 */ /* 0x000fe20007f1e0ff */
[----:B------:R-:W-:Y:S01]  /*2e90*/  IMAD.MOV.U32 R27, RZ, RZ, R49 ;  /* 0x000000ffff1b7224 */ /* 0x000fe200078e0031 */
[----:B------:R-:W-:Y:S02]  /*2ea0*/  MOV R26, R48 ;  /* 0x00000030001a7202 */ /* 0x000fe40000000f00 */
[----:B------:R-:W-:-:S05]  /*2eb0*/  IADD3.X R17, RZ, ~R21, RZ, P0, !PT ;  /* 0x80000015ff117210 */ /* 0x000fca00007fe4ff */
[-C--:B------:R-:W-:Y:S02]  /*2ec0*/  IMAD R17, R17, R46.reuse, RZ ;  /* 0x0000002e11117224 */ /* 0x080fe400078e02ff */
[----:B------:R-:W-:-:S04]  /*2ed0*/  IMAD.WIDE.U32 R46, R18, R46, R26 ;  /* 0x0000002e122e7225 */ /* 0x000fc800078e001a */
[----:B------:R-:W-:Y:S01]  /*2ee0*/  IMAD R17, R23, R18, R17 ;  /* 0x0000001217117224 */ /* 0x000fe200078e0211 */
[----:B------:R-:W-:Y:S02]  /*2ef0*/  MOV R18, R46 ;  /* 0x0000002e00127202 */ /* 0x000fe40000000f00 */
[----:B------:R-:W-:Y:S01]  /*2f00*/  MOV R46, R20 ;  /* 0x00000014002e7202 */ /* 0x000fe20000000f00 */
[----:B------:R-:W-:Y:S01]  /*2f10*/  IMAD.IADD R17, R47, 0x1, R17 ;  /* 0x000000012f117824 */ /* 0x000fe200078e0211 */
[----:B------:R-:W-:Y:S01]  /*2f20*/  MOV R47, R21 ;  /* 0x00000015002f7202 */ /* 0x000fe20000000f00 */
[----:B------:R-:W-:Y:S05]  /*2f30*/  BRA `(.L_x_74) ;  /* 0x00000000005c7947 */ /* 0x000fea0003800000 */
.L_x_73:
        /* <DEDUP_REMOVED lines=23> */
.L_x_74:
[----:B------:R-:W-:Y:S05]  /*30b0*/  BSYNC B0 ;  /* 0x0000000000007941 */ /* 0x000fea0003800000 */
.L_x_72:
        /* <DEDUP_REMOVED lines=19> */
.L_x_76:
[----:B------:R-:W0:Y:S01]  /*31f0*/  I2F.U32.RP R20, R16 ;  /* 0x0000001000147306 */ /* 0x000e220000209000 */
[----:B------:R-:W-:Y:S01]  /*3200*/  HFMA2.MMA R22, -RZ, RZ, 0, 0 ;  /* 0x00000000ff167435 */ /* 0x000fe200000001ff */
[----:B------:R-:W-:Y:S01]  /*3210*/  ISETP.NE.U32.AND P0, PT, R16, RZ, PT ;  /* 0x000000ff1000720c */ /* 0x000fe20003f05070 */
[----:B------:R-:W-:-:S05]  /*3220*/  HFMA2.MMA R49, -RZ, RZ, 0, 0 ;  /* 0x00000000ff317435 */ /* 0x000fca00000001ff */
[----:B0-----:R-:W0:Y:S02]  /*3230*/  MUFU.RCP R19, R20 ;  /* 0x0000001400137308 */ /* 0x001e240000001000 */
[----:B0-----:R-:W-:-:S06]  /*3240*/  IADD3 R19, R19, 0xffffffe, RZ ;  /* 0x0ffffffe13137810 */ /* 0x001fcc0007ffe0ff */
[----:B------:R-:W0:Y:S02]  /*3250*/  F2I.FTZ.U32.TRUNC.NTZ R23, R19 ;  /* 0x0000001300177305 */ /* 0x000e24000021f000 */
[----:B0-----:R-:W-:-:S04]  /*3260*/  IMAD.MOV R14, RZ, RZ, -R23 ;  /* 0x000000ffff0e7224 */ /* 0x001fc800078e0a17 */
[----:B------:R-:W-:-:S04]  /*3270*/  IMAD R14, R14, R16, RZ ;  /* 0x000000100e0e7224 */ /* 0x000fc800078e02ff */
[----:B------:R-:W-:Y:S01]  /*3280*/  IMAD.HI.U32 R17, R23, R14, R22 ;  /* 0x0000000e17117227 */ /* 0x000fe200078e0016 */
[----:B------:R-:W-:-:S05]  /*3290*/  MOV R14, RZ ;  /* 0x000000ff000e7202 */ /* 0x000fca0000000f00 */
        /* <DEDUP_REMOVED lines=11> */
.L_x_77:
[----:B------:R-:W-:Y:S05]  /*3350*/  BSYNC B0 ;  /* 0x0000000000007941 */ /* 0x000fea0003800000 */
.L_x_75:
        /* <DEDUP_REMOVED lines=10> */
[----:B------:R-:W-:Y:S02]  /*3400*/  IADD3 R17, P0, RZ, -R20, RZ ;  /* 0x80000014ff117210 */ /* 0x000fe40007f1e0ff */
[----:B------:R-:W-:Y:S02]  /*3410*/  MOV R54, R48 ;  /* 0x0000003000367202 */ /* 0x000fe40000000f00 */
[----:B------:R-:W-:Y:S02]  /*3420*/  IADD3.X R18, RZ, ~R21, RZ, P0, !PT ;  /* 0x80000015ff127210 */ /* 0x000fe400007fe4ff */
[----:B------:R-:W-:-:S03]  /*3430*/  MOV R55, R49 ;  /* 0x0000003100377202 */ /* 0x000fc60000000f00 */
[----:B------:R-:W-:Y:S02]  /*3440*/  IMAD R18, R18, R13, RZ ;  /* 0x0000000d12127224 */ /* 0x000fe400078e02ff */
[----:B------:R-:W-:-:S04]  /*3450*/  IMAD.WIDE.U32 R54, R13, R17, R54 ;  /* 0x000000110d367225 */ /* 0x000fc800078e0036 */
[----:B------:R-:W-:-:S05]  /*3460*/  IMAD R12, R12, R17, R18 ;  /* 0x000000110c0c7224 */ /* 0x000fca00078e0212 */
[----:B------:R-:W-:Y:S01]  /*3470*/  IADD3 R12, R55, R12, RZ ;  /* 0x0000000c370c7210 */ /* 0x000fe20007ffe0ff */
[----:B------:R-:W-:Y:S05]  /*3480*/  BRA `(.L_x_80) ;  /* 0x00000000005c7947 */ /* 0x000fea0003800000 */
.L_x_79:
        /* <DEDUP_REMOVED lines=23> */
.L_x_80:
[----:B------:R-:W-:Y:S05]  /*3600*/  BSYNC B0 ;  /* 0x0000000000007941 */ /* 0x000fea0003800000 */
.L_x_78:
[----:B------:R-:W-:Y:S01]  /*3610*/  SHF.R.S32.HI R18, RZ, 0x1f, R6 ;  /* 0x0000001fff127819 */ /* 0x000fe20000011406 */
[-C--:B------:R-:W-:Y:S01]  /*3620*/  IMAD R13, R21, R6.reuse, RZ ;  /* 0x00000006150d7224 */ /* 0x080fe200078e02ff */
[----:B------:R-:W-:Y:S01]  /*3630*/  ULDC UR4, c[0x0][0x2c4] ;  /* 0x0000b10000047ab9 */ /* 0x000fe20000000800 */
[----:B------:R-:W-:Y:S01]  /*3640*/  IMAD.WIDE.U32 R48, R20, R6, RZ ;  /* 0x0000000614307225 */ /* 0x000fe200078e00ff */
[----:B------:R-:W-:Y:S01]  /*3650*/  LOP3.LUT R6, R47, R10, RZ, 0xfc, !PT ;  /* 0x0000000a2f067212 */ /* 0x000fe200078efcff */
[----:B------:R-:W-:Y:S01]  /*3660*/  BSSY B0, `(.L_x_81) ;  /* 0x0000039000007945 */ /* 0x000fe20003800000 */
[----:B------:R-:W-:Y:S01]  /*3670*/  SHF.R.S32.HI R17, RZ, 0x1f, R3 ;  /* 0x0000001fff117819 */ /* 0x000fe20000011403 */
[----:B------:R-:W-:Y:S01]  /*3680*/  IMAD R57, R25, UR4, RZ ;  /* 0x0000000419397c24 */ /* 0x000fe2000f8e02ff */
[----:B------:R-:W-:Y:S01]  /*3690*/  ISETP.NE.U32.AND P0, PT, R6, RZ, PT ;  /* 0x000000ff0600720c */ /* 0x000fe20003f05070 */
[----:B------:R-:W-:Y:S02]  /*36a0*/  IMAD R12, R12, R3, RZ ;  /* 0x000000030c0c7224 */ /* 0x000fe400078e02ff */
[----:B------:R-:W-:Y:S01]  /*36b0*/  IMAD R14, R14, R57, RZ ;  /* 0x000000390e0e7224 */ /* 0x000fe200078e02ff */
[----:B------:R-:W-:Y:S01]  /*36c0*/  SHF.R.S32.HI R19, RZ, 0x1f, R57 ;  /* 0x0000001fff137819 */ /* 0x000fe20000011439 */
[----:B------:R-:W-:-:S02]  /*36d0*/  IMAD R17, R17, R54, R12 ;  /* 0x0000003611117224 */ /* 0x000fc400078e020c */
[----:B------:R-:W-:-:S04]  /*36e0*/  IMAD.WIDE.U32 R54, R54, R3, RZ ;  /* 0x0000000336367225 */ /* 0x000fc800078e00ff */
[----:B------:R-:W-:Y:S01]  /*36f0*/  IMAD R13, R18, R20, R13 ;  /* 0x00000014120d7224 */ /* 0x000fe200078e020d */
[----:B------:R-:W-:Y:S01]  /*3700*/  IADD3 R12, R55, R17, RZ ;  /* 0x00000011370c7210 */ /* 0x000fe20007ffe0ff */
[----:B------:R-:W-:Y:S02]  /*3710*/  IMAD R3, R19, R16, R14 ;  /* 0x0000001013037224 */ /* 0x000fe400078e020e */
[----:B------:R-:W-:Y:S01]  /*3720*/  IMAD.WIDE.U32 R56, R16, R57, RZ ;  /* 0x0000003910387225 */ /* 0x000fe200078e00ff */
[----:B------:R-:W-:-:S04]  /*3730*/  IADD3 R6, R49, R13, RZ ;  /* 0x0000000d31067210 */ /* 0x000fc80007ffe0ff */
[----:B------:R-:W-:Y:S01]  /*3740*/  IADD3 R3, R57, R3, RZ ;  /* 0x0000000339037210 */ /* 0x000fe20007ffe0ff */
[----:B------:R-:W-:Y:S06]  /*3750*/  @!P0 BRA `(.L_x_82) ;  /* 0x0000000000488947 */ /* 0x000fec0003800000 */
[----:B------:R-:W-:Y:S01]  /*3760*/  IMAD.MOV.U32 R18, RZ, RZ, R46 ;  /* 0x000000ffff127224 */ /* 0x000fe200078e002e */
[----:B------:R-:W-:Y:S01]  /*3770*/  MOV R26, R11 ;  /* 0x0000000b001a7202 */ /* 0x000fe20000000f00 */
        /* <DEDUP_REMOVED lines=8> */
[----:B------:R-:W-:Y:S01]  /*3800*/  MOV R46, R20 ;  /* 0x00000014002e7202 */ /* 0x000fe20000000f00 */
[----:B------:R-:W-:Y:S01]  /*3810*/  IMAD.WIDE.U32 R16, R11, R13, R16 ;  /* 0x0000000d0b107225 */ /* 0x000fe200078e0010 */
[----:B------:R-:W-:-:S03]  /*3820*/  MOV R47, R21 ;  /* 0x00000015002f7202 */ /* 0x000fc60000000f00 */
[----:B------:R-:W-:-:S04]  /*3830*/  IMAD R14, R14, R11, RZ ;  /* 0x0000000b0e0e7224 */ /* 0x000fc800078e02ff */
[----:B------:R-:W-:Y:S01]  /*3840*/  IMAD R10, R10, R13, R14 ;  /* 0x0000000d0a0a7224 */ /* 0x000fe200078e020e */
[----:B------:R-:W-:-:S03]  /*3850*/  MOV R14, R16 ;  /* 0x00000010000e7202 */ /* 0x000fc60000000f00 */
[----:B------:R-:W-:Y:S01]  /*3860*/  IMAD.IADD R10, R17, 0x1, R10 ;  /* 0x00000001110a7824 */ /* 0x000fe200078e020a */
[----:B------:R-:W-:Y:S05]  /*3870*/  BRA `(.L_x_83) ;  /* 0x00000000005c7947 */ /* 0x000fea0003800000 */
.L_x_82:
        /* <DEDUP_REMOVED lines=23> */
.L_x_83:
[----:B------:R-:W-:Y:S05]  /*39f0*/  BSYNC B0 ;  /* 0x0000000000007941 */ /* 0x000fea0003800000 */
.L_x_81:
        /* <DEDUP_REMOVED lines=25> */
[----:B------:R-:W-:Y:S01]  /*3b90*/  IMAD R10, R8, R13, R10 ;  /* 0x0000000d080a7224 */ /* 0x000fe200078e020a */
[----:B------:R-:W-:-:S04]  /*3ba0*/  MOV R8, R16 ;  /* 0x0000001000087202 */ /* 0x000fc80000000f00 */
[----:B------:R-:W-:Y:S01]  /*3bb0*/  IADD3 R13, R17, R10, RZ ;  /* 0x0000000a110d7210 */ /* 0x000fe20007ffe0ff */
[----:B------:R-:W-:Y:S05]  /*3bc0*/  BRA `(.L_x_86) ;  /* 0x00000000005c7947 */ /* 0x000fea0003800000 */
.L_x_85:
        /* <DEDUP_REMOVED lines=10> */
[----:B------:R-:W-:-:S04]  /*3c70*/  IMAD.HI.U32 R10, R13, R46, RZ ;  /* 0x0000002e0d0a7227 */ /* 0x000fc800078e00ff */
[----:B------:R-:W-:Y:S01]  /*3c80*/  IMAD.MOV.U32 R13, RZ, RZ, RZ ;  /* 0x000000ffff0d7224 */ /* 0x000fe200078e00ff */
        /* <DEDUP_REMOVED lines=11> */
.L_x_86:
[----:B------:R-:W-:Y:S05]  /*3d40*/  BSYNC B0 ;  /* 0x0000000000007941 */ /* 0x000fea0003800000 */
.L_x_84:
[----:B------:R-:W-:Y:S01]  /*3d50*/  IADD3 R39, P1, P0, R42, R40, R38 ;  /* 0x000000282a277210 */ /* 0x000fe2000783e026 */
[----:B------:R-:W-:Y:S01]  /*3d60*/  IMAD R13, R13, R2, RZ ;  /* 0x000000020d0d7224 */ /* 0x000fe200078e02ff */
[----:B------:R-:W-:Y:S02]  /*3d70*/  ULDC.64 UR4, c[0x0][0x2b0] ;  /* 0x0000ac0000047ab9 */ /* 0x000fe40000000a00 */
[----:B------:R-:W-:Y:S02]  /*3d80*/  IADD3 R39, P3, P2, R48, R39, R56 ;  /* 0x0000002730277210 */ /* 0x000fe40007a7e038 */
[----:B------:R-:W-:Y:S02]  /*3d90*/  IADD3.X R0, R4, R5, R0, P1, P0 ;  /* 0x0000000504007210 */ /* 0x000fe40000fe0400 */
[----:B------:R-:W-:Y:S02]  /*3da0*/  IADD3 R54, P1, P0, R58, R39, R54 ;  /* 0x000000273a367210 */ /* 0x000fe4000783e036 */
[----:B------:R-:W-:Y:S01]  /*3db0*/  IADD3.X R0, R6, R0, R3, P3, P2 ;  /* 0x0000000006007210 */ /* 0x000fe20001fe4403 */
[----:B------:R-:W-:Y:S01]  /*3dc0*/  IMAD R3, R21, R7, RZ ;  /* 0x0000000715037224 */ /* 0x000fe200078e02ff */
[----:B------:R-:W-:-:S02]  /*3dd0*/  SHF.R.S32.HI R4, RZ, 0x1f, R7 ;  /* 0x0000001fff047819 */ /* 0x000fc40000011407 */
[----:B------:R-:W-:Y:S02]  /*3de0*/  IADD3.X R55, R11, R0, R12, P1, P0 ;  /* 0x000000000b377210 */ /* 0x000fe40000fe040c */
[----:B------:R-:W-:Y:S01]  /*3df0*/  SHF.R.S32.HI R0, RZ, 0x1f, R2 ;  /* 0x0000001fff007819 */ /* 0x000fe20000011402 */
[-C--:B------:R-:W-:Y:S02]  /*3e00*/  IMAD R3, R4, R20.reuse, R3 ;  /* 0x0000001404037224 */ /* 0x080fe400078e0203 */
        /* <DEDUP_REMOVED lines=9> */
.L_x_62:
[----:B------:R-:W-:Y:S02]  /*3ea0*/  ULDC.64 UR4, c[0x0][0x2b0] ;  /* 0x0000ac0000047ab9 */ /* 0x000fe40000000a00 */
[----:B------:R-:W-:-:S04]  /*3eb0*/  LEA R2, P0, R38, UR4, 0x2 ;  /* 0x0000000426027c11 */ /* 0x000fc8000f8010ff */
[----:B------:R-:W-:-:S05]  /*3ec0*/  LEA.HI.X R3, R38, UR5, R39, 0x2, P0 ;  /* 0x0000000526037c11 */ /* 0x000fca00080f1427 */
[----:B------:R0:W-:Y:S04]  /*3ed0*/  STG.E desc[UR8][R2.64], R30 ;  /* 0x0000001e02007986 */ /* 0x0001e8000c101908 */
.L_x_61:
[----:B------:R-:W-:Y:S05]  /*3ee0*/  BSYNC B1 ;  /* 0x0000000000017941 */ /* 0x000fea0003800000 */
.L_x_60:
[----:B0-----:R-:W0:Y:S01]  /*3ef0*/  LDC R3, c[0x0][0x3c4] ;  /* 0x0000f100ff037b82 */ /* 0x001e220000000800 */
[----:B------:R-:W-:Y:S01]  /*3f00*/  VIADD R0, R36, 0x10 ;  /* 0x0000001024007836 */ /* 0x000fe20000000000 */
[----:B------:R-:W-:Y:S01]  /*3f10*/  HFMA2.MMA R13, -RZ, RZ, 0, 0 ;  /* 0x00000000ff0d7435 */ /* 0x000fe200000001ff */
[----:B------:R-:W-:Y:S02]  /*3f20*/  CS2R R10, SRZ ;  /* 0x00000000000a7805 */ /* 0x000fe4000001ff00 */
[----:B------:R-:W-:Y:S02]  /*3f30*/  CS2R R8, SRZ ;  /* 0x0000000000087805 */ /* 0x000fe4000001ff00 */
[-C--:B0-----:R-:W-:Y:S01]  /*3f40*/  ISETP.GE.OR P1, PT, R0, R3.reuse, P6 ;  /* 0x000000030000720c */ /* 0x081fe20003726670 */
[C---:B------:R-:W-:Y:S01]  /*3f50*/  VIADD R0, R36.reuse, 0x20 ;  /* 0x0000002024007836 */ /* 0x040fe20000000000 */
[----:B------:R-:W-:-:S04]  /*3f60*/  ISETP.GE.OR P2, PT, R36, R3, P6 ;  /* 0x000000032400720c */ /* 0x000fc80003746670 */
[----:B------:R-:W-:Y:S02]  /*3f70*/  ISETP.GE.OR P0, PT, R0, R3, P6 ;  /* 0x000000030000720c */ /* 0x000fe40003706670 */
[C---:B------:R-:W-:Y:S01]  /*3f80*/  IADD3 R0, R36.reuse, 0x30, RZ ;  /* 0x0000003024007810 */ /* 0x040fe20007ffe0ff */
[----:B------:R-:W-:-:S03]  /*3f90*/  IMAD.SHL.U32 R36, R36, 0x4, RZ ;  /* 0x0000000424247824 */ /* 0x000fc600078e00ff */
[----:B------:R-:W-:Y:S01]  /*3fa0*/  ISETP.GE.OR P6, PT, R0, R3, P6 ;  /* 0x000000030000720c */ /* 0x000fe200037c6670 */
[C---:B------:R-:W-:Y:S01]  /*3fb0*/  @!P1 FADD.FTZ R32, -R30.reuse, R32 ;  /* 0x000000201e209221 */ /* 0x040fe20000010100 */
[----:B------:R-:W-:Y:S02]  /*3fc0*/  IMAD.MOV.U32 R0, RZ, RZ, RZ ;  /* 0x000000ffff007224 */ /* 0x000fe400078e00ff */
[----:B------:R-:W-:Y:S01]  /*3fd0*/  @!P2 FADD.FTZ R35, -R30, R35 ;  /* 0x000000231e23a221 */ /* 0x000fe20000010100 */
[----:B------:R-:W-:Y:S02]  /*3fe0*/  VIADD R29, R36, 0x80 ;  /* 0x00000080241d7836 */ /* 0x000fe40000000000 */
[----:B------:R-:W-:Y:S01]  /*3ff0*/  @!P1 FMUL.FTZ R32, R32, 1.4426950216293334961 ;  /* 0x3fb8aa3b20209820 */ /* 0x000fe20000410000 */
[C---:B------:R-:W-:Y:S01]  /*4000*/  @!P0 FADD.FTZ R31, -R30.reuse, R31 ;  /* 0x0000001f1e1f8221 */ /* 0x040fe20000010100 */
[----:B------:R-:W-:Y:S02]  /*4010*/  @!P2 FMUL.FTZ R35, R35, 1.4426950216293334961 ;  /* 0x3fb8aa3b2323a820 */ /* 0x000fe40000410000 */
[----:B-1----:R-:W0:Y:S01]  /*4020*/  @!P1 MUFU.EX2 R5, R32 ;  /* 0x0000002000059308 */ /* 0x002e220000000800 */
[----:B------:R-:W-:Y:S01]  /*4030*/  @!P0 FMUL.FTZ R31, R31, 1.4426950216293334961 ;  /* 0x3fb8aa3b1f1f8820 */ /* 0x000fe20000410000 */
[----:B------:R-:W-:-:S06]  /*4040*/  @!P6 FADD.FTZ R30, -R30, R33 ;  /* 0x000000211e1ee221 */ /* 0x000fcc0000010100 */
[----:B------:R-:W1:Y:S01]  /*4050*/  @!P0 MUFU.EX2 R31, R31 ;  /* 0x0000001f001f8308 */ /* 0x000e620000000800 */
[----:B------:R-:W-:Y:S01]  /*4060*/  @!P6 FMUL.FTZ R7, R30, 1.4426950216293334961 ;  /* 0x3fb8aa3b1e07e820 */ /* 0x000fe20000410000 */
[----:B------:R-:W-:-:S06]  /*4070*/  IADD3 R30, R36, 0x40, RZ ;  /* 0x00000040241e7810 */ /* 0x000fcc0007ffe0ff */
[----:B------:R-:W2:Y:S01]  /*4080*/  @!P2 MUFU.EX2 R35, R35 ;  /* 0x000000230023a308 */ /* 0x000ea20000000800 */
[----:B0-----:R0:W-:Y:S07]  /*4090*/  @!P1 STS [R34+0x240], R5 ;  /* 0x0002400522009388 */ /* 0x0011ee0000000800 */
[----:B------:R-:W3:Y:S01]  /*40a0*/  @!P6 MUFU.EX2 R7, R7 ;  /* 0x000000070007e308 */ /* 0x000ee20000000800 */
[----:B-1----:R-:W-:Y:S01]  /*40b0*/  @!P0 STS [R34+0x480], R31 ;  /* 0x0004801f22008388 */ /* 0x002fe20000000800 */
[----:B------:R-:W-:-:S02]  /*40c0*/  ISETP.GE.AND P0, PT, R3, 0x1, PT ;  /* 0x000000010300780c */ /* 0x000fc40003f06270 */
[----:B------:R-:W-:Y:S01]  /*40d0*/  CS2R R2, SRZ ;  /* 0x0000000000027805 */ /* 0x000fe2000001ff00 */
[----:B--2---:R-:W-:Y:S04]  /*40e0*/  @!P2 STS [R34], R35 ;  /* 0x000000232200a388 */ /* 0x004fe80000000800 */
[----:B---3--:R1:W-:Y:S01]  /*40f0*/  @!P6 STS [R34+0x6c0], R7 ;  /* 0x0006c0072200e388 */ /* 0x0083e20000000800 */
[----:B0-----:R-:W-:Y:S02]  /*4100*/  CS2R R4, SRZ ;  /* 0x0000000000047805 */ /* 0x001fe4000001ff00 */
        /* <DEDUP_REMOVED lines=31> */
.L_x_90:
[----:B------:R-:W-:Y:S01]  /*4300*/  MOV R32, R34 ;  /* 0x0000002200207202 */ /* 0x000fe20000000f00 */
[----:B------:R-:W0:Y:S01]  /*4310*/  LDC R31, c[0x0][0x3c4] ;  /* 0x0000f100ff1f7b82 */ /* 0x000e220000000800 */
[----:B------:R1:W2:Y:S01]  /*4320*/  LDS R12, [R14] ;  /* 0x000000000e0c7984 */ /* 0x0002a20000000800 */
[----:B------:R-:W-:Y:S01]  /*4330*/  UIADD3 UR5, UR5, 0x1, URZ ;  /* 0x0000000105057890 */ /* 0x000fe2000fffe03f */
[----:B------:R-:W-:Y:S01]  /*4340*/  IADD3 R34, P0, R38, R32, RZ ;  /* 0x0000002026227210 */ /* 0x000fe20007f1e0ff */
[----:B------:R-:W-:Y:S04]  /*4350*/  BSSY B0, `(.L_x_88) ;  /* 0x000000e000007945 */ /* 0x000fe80003800000 */
[----:B------:R-:W-:Y:S08]  /*4360*/  @P4 BRA `(.L_x_89) ;  /* 0x0000000000304947 */ /* 0x000ff00003800000 */
        /* <DEDUP_REMOVED lines=12> */
.L_x_89:
[----:B------:R-:W-:Y:S05]  /*4430*/  BSYNC B0 ;  /* 0x0000000000007941 */ /* 0x000fea0003800000 */
.L_x_88:
[----:B---3--:R-:W-:Y:S01]  /*4440*/  IADD3.X R33, R39, R33, RZ, P0, !PT ;  /* 0x0000002127217210 */ /* 0x008fe200007fe4ff */
        /* <DEDUP_REMOVED lines=15> */
.L_x_87:
        /* <DEDUP_REMOVED lines=110> */
        .weak           $__internal_1_$__cuda_sm20_div_s64
        .type           $__internal_1_$__cuda_sm20_div_s64,@function
        .size           $__internal_1_$__cuda_sm20_div_s64,(.L_x_7885 - $__internal_1_$__cuda_sm20_div_s64)
$__internal_1_$__cuda_sm20_div_s64:
        /* <DEDUP_REMOVED lines=10> */
[C---:B------:R-:W-:Y:S01]  /*4cc0*/  IMAD R19, R52.reuse, R45, R51 ;  /* 0x0000002d34137224 */ /* 0x040fe200078e0233 */
[----:B------:R-:W-:Y:S01]  /*4cd0*/  IADD3 R22, P0, RZ, -R50, RZ ;  /* 0x80000032ff167210 */ /* 0x000fe20007f1e0ff */
[----:B------:R-:W-:Y:S02]  /*4ce0*/  IMAD.MOV.U32 R51, RZ, RZ, R52 ;  /* 0x000000ffff337224 */ /* 0x000fe400078e0034 */
[----:B------:R-:W-:Y:S02]  /*4cf0*/  IMAD R20, R53, R44, R19 ;  /* 0x0000002c35147224 */ /* 0x000fe400078e0213 */
[----:B------:R-:W-:-:S04]  /*4d00*/  IMAD.HI.U32 R50, R52, R22, RZ ;  /* 0x0000001634327227 */ /* 0x000fc800078e00ff */
[----:B------:R-:W-:-:S04]  /*4d10*/  IMAD.X R20, RZ, RZ, ~R20, P0 ;  /* 0x000000ffff147224 */ /* 0x000fc800000e0e14 */
[----:B------:R-:W-:-:S04]  /*4d20*/  IMAD.WIDE.U32 R50, P2, R52, R20, R50 ;  /* 0x0000001434327225 */ /* 0x000fc80007840032 */
[C---:B------:R-:W-:Y:S02]  /*4d30*/  IMAD R19, R53.reuse, R20, RZ ;  /* 0x0000001435137224 */ /* 0x040fe400078e02ff */
[----:B------:R-:W-:-:S04]  /*4d40*/  IMAD.HI.U32 R22, P1, R53, R22, R50 ;  /* 0x0000001635167227 */ /* 0x000fc80007820032 */
[----:B------:R-:W-:Y:S01]  /*4d50*/  IMAD.HI.U32 R20, R53, R20, RZ ;  /* 0x0000001435147227 */ /* 0x000fe200078e00ff */
[----:B------:R-:W-:-:S03]  /*4d60*/  IADD3 R51, P0, R19, R22, RZ ;  /* 0x0000001613337210 */ /* 0x000fc60007f1e0ff */
[----:B------:R-:W-:Y:S02]  /*4d70*/  IMAD.X R20, R20, 0x1, R53, P2 ;  /* 0x0000000114147824 */ /* 0x000fe400010e0635 */
[----:B------:R-:W-:-:S03]  /*4d80*/  IMAD.WIDE.U32 R60, R51, R44, RZ ;  /* 0x0000002c333c7225 */ /* 0x000fc600078e00ff */
[----:B------:R-:W-:Y:S01]  /*4d90*/  IADD3.X R27, RZ, RZ, R20, P0, P1 ;  /* 0x000000ffff1b7210 */ /* 0x000fe200007e2414 */
[----:B------:R-:W-:Y:S01]  /*4da0*/  IMAD R52, R51, R45, R61 ;  /* 0x0000002d33347224 */ /* 0x000fe200078e023d */
[----:B------:R-:W-:Y:S01]  /*4db0*/  IADD3 R20, P0, RZ, -R60, RZ ;  /* 0x8000003cff147210 */ /* 0x000fe20007f1e0ff */
[----:B------:R-:W-:Y:S01]  /*4dc0*/  IMAD.MOV.U32 R53, RZ, RZ, RZ ;  /* 0x000000ffff357224 */ /* 0x000fe200078e00ff */
[----:B------:R-:W-:Y:S01]  /*4dd0*/  ISETP.GE.AND P1, PT, R17, RZ, PT ;  /* 0x000000ff1100720c */ /* 0x000fe20003f26270 */
[----:B------:R-:W-:Y:S02]  /*4de0*/  IMAD R52, R27, R44, R52 ;  /* 0x0000002c1b347224 */ /* 0x000fe400078e0234 */
[----:B------:R-:W-:-:S04]  /*4df0*/  IMAD.HI.U32 R50, R51, R20, RZ ;  /* 0x0000001433327227 */ /* 0x000fc800078e00ff */
[----:B------:R-:W-:-:S04]  /*4e00*/  IMAD.X R52, RZ, RZ, ~R52, P0 ;  /* 0x000000ffff347224 */ /* 0x000fc800000e0e34 */
[----:B------:R-:W-:-:S04]  /*4e10*/  IMAD.WIDE.U32 R50, P5, R51, R52, R50 ;  /* 0x0000003433327225 */ /* 0x000fc800078a0032 */
[C---:B------:R-:W-:Y:S02]  /*4e20*/  IMAD R22, R27.reuse, R52, RZ ;  /* 0x000000341b167224 */ /* 0x040fe400078e02ff */
[----:B------:R-:W-:Y:S01]  /*4e30*/  IMAD.HI.U32 R19, P4, R27, R20, R50 ;  /* 0x000000141b137227 */ /* 0x000fe20007880032 */
[----:B------:R-:W-:-:S03]  /*4e40*/  IADD3 R20, P0, RZ, -R18, RZ ;  /* 0x80000012ff147210 */ /* 0x000fc60007f1e0ff */
[----:B------:R-:W-:Y:S01]  /*4e50*/  IMAD.HI.U32 R21, R27, R52, RZ ;  /* 0x000000341b157227 */ /* 0x000fe200078e00ff */
[----:B------:R-:W-:Y:S02]  /*4e60*/  SEL R20, R20, R18, !P1 ;  /* 0x0000001214147207 */ /* 0x000fe40004800000 */
[----:B------:R-:W-:Y:S01]  /*4e70*/  IADD3 R22, P2, R22, R19, RZ ;  /* 0x0000001316167210 */ /* 0x000fe20007f5e0ff */
[----:B------:R-:W-:Y:S01]  /*4e80*/  IMAD.X R21, R21, 0x1, R27, P5 ;  /* 0x0000000115157824 */ /* 0x000fe200028e061b */
[----:B------:R-:W-:-:S03]  /*4e90*/  IADD3.X R50, RZ, ~R17, RZ, P0, !PT ;  /* 0x80000011ff327210 */ /* 0x000fc600007fe4ff */
[----:B------:R-:W-:Y:S01]  /*4ea0*/  IMAD.HI.U32 R52, R22, R20, RZ ;  /* 0x0000001416347227 */ /* 0x000fe200078e00ff */
[----:B------:R-:W-:Y:S02]  /*4eb0*/  SEL R19, R50, R17, !P1 ;  /* 0x0000001132137207 */ /* 0x000fe40004800000 */
[----:B------:R-:W-:-:S03]  /*4ec0*/  IADD3.X R50, RZ, RZ, R21, P2, P4 ;  /* 0x000000ffff327210 */ /* 0x000fc600017e8415 */
[----:B------:R-:W-:-:S04]  /*4ed0*/  IMAD.WIDE.U32 R52, R22, R19, R52 ;  /* 0x0000001316347225 */ /* 0x000fc800078e0034 */
[C---:B------:R-:W-:Y:S02]  /*4ee0*/  IMAD R29, R50.reuse, R19, RZ ;  /* 0x00000013321d7224 */ /* 0x040fe400078e02ff */
[----:B------:R-:W-:-:S04]  /*4ef0*/  IMAD.HI.U32 R22, P1, R50, R20, R52 ;  /* 0x0000001432167227 */ /* 0x000fc80007820034 */
[----:B------:R-:W-:Y:S01]  /*4f00*/  IMAD.HI.U32 R21, R50, R19, RZ ;  /* 0x0000001332157227 */ /* 0x000fe200078e00ff */
[----:B------:R-:W-:-:S03]  /*4f10*/  IADD3 R29, P0, R29, R22, RZ ;  /* 0x000000161d1d7210 */ /* 0x000fc60007f1e0ff */
[----:B------:R-:W-:Y:S02]  /*4f20*/  IMAD.X R21, RZ, RZ, R21, P1 ;  /* 0x000000ffff157224 */ /* 0x000fe400008e0615 */
[----:B------:R-:W-:-:S04]  /*4f30*/  IMAD.WIDE.U32 R50, R29, R44, RZ ;  /* 0x0000002c1d327225 */ /* 0x000fc800078e00ff */
[----:B------:R-:W-:Y:S01]  /*4f40*/  IMAD.X R27, RZ, RZ, R21, P0 ;  /* 0x000000ffff1b7224 */ /* 0x000fe200000e0615 */
[----:B------:R-:W-:Y:S01]  /*4f50*/  IADD3 R20, P0, -R50, R20, RZ ;  /* 0x0000001432147210 */ /* 0x000fe20007f1e1ff */
[----:B------:R-:W-:-:S03]  /*4f60*/  IMAD R21, R29, R45, R51 ;  /* 0x0000002d1d157224 */ /* 0x000fc600078e0233 */
[CC--:B------:R-:W-:Y:S01]  /*4f70*/  ISETP.GE.U32.AND P2, PT, R20.reuse, R44.reuse, PT ;  /* 0x0000002c1400720c */ /* 0x0c0fe20003f46070 */
[-C--:B------:R-:W-:Y:S01]  /*4f80*/  IMAD R22, R27, R44.reuse, R21 ;  /* 0x0000002c1b167224 */ /* 0x080fe200078e0215 */
[----:B------:R-:W-:-:S04]  /*4f90*/  IADD3 R21, P1, R20, -R44, RZ ;  /* 0x8000002c14157210 */ /* 0x000fc80007f3e0ff */
[----:B------:R-:W-:Y:S02]  /*4fa0*/  IADD3.X R19, ~R22, R19, RZ, P0, !PT ;  /* 0x0000001316137210 */ /* 0x000fe400007fe5ff */
[----:B------:R-:W-:Y:S02]  /*4fb0*/  IADD3 R22, P0, R29, 0x1, RZ ;  /* 0x000000011d167810 */ /* 0x000fe40007f1e0ff */
[----:B------:R-:W-:-:S04]  /*4fc0*/  ISETP.GE.U32.AND.EX P2, PT, R19, R45, PT, P2 ;  /* 0x0000002d1300720c */ /* 0x000fc80003f46120 */
[----:B------:R-:W-:Y:S01]  /*4fd0*/  SEL R21, R21, R20, P2 ;  /* 0x0000001415157207 */ /* 0x000fe20001000000 */
[----:B------:R-:W-:Y:S01]  /*4fe0*/  IMAD.X R20, R19, 0x1, ~R45, P1 ;  /* 0x0000000113147824 */ /* 0x000fe200008e0e2d */
[----:B------:R-:W-:Y:S01]  /*4ff0*/  SEL R29, R22, R29, P2 ;  /* 0x0000001d161d7207 */ /* 0x000fe20001000000 */
[----:B------:R-:W-:Y:S01]  /*5000*/  IMAD.X R22, RZ, RZ, R27, P0 ;  /* 0x000000ffff167224 */ /* 0x000fe200000e061b */
[----:B------:R-:W-:Y:S01]  /*5010*/  ISETP.GE.U32.AND P0, PT, R21, R44, PT ;  /* 0x0000002c1500720c */ /* 0x000fe20003f06070 */
[----:B------:R-:W-:Y:S01]  /*5020*/  IMAD.MOV.U32 R44, RZ, RZ, R24 ;  /* 0x000000ffff2c7224 */ /* 0x000fe200078e0018 */
[----:B------:R-:W-:Y:S02]  /*5030*/  SEL R19, R20, R19, P2 ;  /* 0x0000001314137207 */ /* 0x000fe40001000000 */
[----:B------:R-:W-:Y:S02]  /*5040*/  SEL R22, R22, R27, P2 ;  /* 0x0000001b16167207 */ /* 0x000fe40001000000 */
[----:B------:R-:W-:-:S02]  /*5050*/  IADD3 R20, P1, R29, 0x1, RZ ;  /* 0x000000011d147810 */ /* 0x000fc40007f3e0ff */
[----:B------:R-:W-:Y:S01]  /*5060*/  ISETP.GE.U32.AND.EX P0, PT, R19, R45, PT, P0 ;  /* 0x0000002d1300720c */ /* 0x000fe20003f06100 */
[----:B------:R-:W-:Y:S01]  /*5070*/  IMAD.MOV.U32 R45, RZ, RZ, 0x0 ;  /* 0x00000000ff2d7424 */ /* 0x000fe200078e00ff */
[----:B------:R-:W-:Y:S01]  /*5080*/  LOP3.LUT R21, R23, R17, RZ, 0x3c, !PT ;  /* 0x0000001117157212 */ /* 0x000fe200078e3cff */
[----:B------:R-:W-:Y:S01]  /*5090*/  IMAD.X R19, RZ, RZ, R22, P1 ;  /* 0x000000ffff137224 */ /* 0x000fe200008e0616 */
[----:B------:R-:W-:Y:S02]  /*50a0*/  SEL R20, R20, R29, P0 ;  /* 0x0000001d14147207 */ /* 0x000fe40000000000 */
[----:B------:R-:W-:Y:S02]  /*50b0*/  ISETP.GE.AND P2, PT, R21, RZ, PT ;  /* 0x000000ff1500720c */ /* 0x000fe40003f46270 */
[----:B------:R-:W-:Y:S02]  /*50c0*/  SEL R22, R19, R22, P0 ;  /* 0x0000001613167207 */ /* 0x000fe40000000000 */
[----:B------:R-:W-:-:S02]  /*50d0*/  IADD3 R19, P1, RZ, -R20, RZ ;  /* 0x80000014ff137210 */ /* 0x000fc40007f3e0ff */
[----:B------:R-:W-:Y:S02]  /*50e0*/  ISETP.NE.U32.AND P0, PT, R26, RZ, PT ;  /* 0x000000ff1a00720c */ /* 0x000fe40003f05070 */
[----:B------:R-:W-:Y:S02]  /*50f0*/  IADD3.X R21, RZ, ~R22, RZ, P1, !PT ;  /* 0x80000016ff157210 */ /* 0x000fe40000ffe4ff */
[----:B------:R-:W-:Y:S02]  /*5100*/  ISETP.NE.AND.EX P0, PT, R23, RZ, PT, P0 ;  /* 0x000000ff1700720c */ /* 0x000fe40003f05300 */
[----:B------:R-:W-:Y:S02]  /*5110*/  SEL R19, R19, R20, !P2 ;  /* 0x0000001413137207 */ /* 0x000fe40005000000 */
[----:B------:R-:W-:Y:S02]  /*5120*/  SEL R21, R21, R22, !P2 ;  /* 0x0000001615157207 */ /* 0x000fe40005000000 */
[----:B------:R-:W-:-:S02]  /*5130*/  SEL R20, R19, 0xffffffff, P0 ;  /* 0xffffffff13147807 */ /* 0x000fc40000000000 */
[----:B------:R-:W-:Y:S01]  /*5140*/  SEL R21, R21, 0xffffffff, P0 ;  /* 0xffffffff15157807 */ /* 0x000fe20000000000 */
[----:B------:R-:W-:Y:S06]  /*5150*/  RET.REL.NODEC R44 `(_ZN5flash32flash_fwd_splitkv_combine_kernelI23Flash_fwd_kernel_traitsILi192ELi64ELi64ELi4ELb0ELb0EN7cutlass10bfloat16_tE19Flash_kernel_traitsILi192ELi64ELi64ELi4ES3_EELi8ELi6ELb0EEEvNS_16Flash_fwd_paramsE) ;  /* 0xffffffac2ca87950 */ /* 0x000fec0003c3ffff */
.L_x_91:
        /* <DEDUP_REMOVED lines=10> */
.L_x_7885:


//--------------------- .text._ZN5flash32flash_fwd_splitkv_combine_kernelI23Flash_fwd_kernel_traitsILi192ELi64ELi64ELi4ELb0ELb0EN7cutlass10bfloat16_tE19Flash_kernel_traitsILi192ELi64ELi64ELi4ES3_EELi8ELi5ELb0EEEvNS_16Flash_fwd_paramsE --------------------------
	.section	.text._ZN5flash32flash_fwd_splitkv_combine_kernelI23Flash_fwd_kernel_traitsILi192ELi64ELi64ELi4ELb0ELb0EN7cutlass10bfloat16_tE19Flash_kernel_traitsILi192ELi64ELi64ELi4ES3_EELi8ELi5ELb0EEEvNS_16Flash_fwd_paramsE,"ax",@progbits
	.align	128
        .global         _ZN5flash32flash_fwd_splitkv_combine_kernelI23Flash_fwd_kernel_traitsILi192ELi64ELi64ELi4ELb0ELb0EN7cutlass10bfloat16_tE19Flash_kernel_traitsILi192ELi64ELi64ELi4ES3_EELi8ELi5ELb0EEEvNS_16Flash_fwd_paramsE
        .type           _ZN5flash32flash_fwd_splitkv_combine_kernelI23Flash_fwd_kernel_traitsILi192ELi64ELi64ELi4ELb0ELb0EN7cutlass10bfloat16_tE19Flash_kernel_traitsILi192ELi64ELi64ELi4ES3_EELi8ELi5ELb0EEEvNS_16Flash_fwd_paramsE,@function
        .size           _ZN5flash32flash_fwd_splitkv_combine_kernelI23Flash_fwd_kernel_traitsILi192ELi64ELi64ELi4ELb0ELb0EN7cutlass10bfloat16_tE19Flash_kernel_traitsILi192ELi64ELi64ELi4ES3_EELi8ELi5ELb0EEEvNS_16Flash_fwd_paramsE,(.L_x_7886 - _ZN5flash32flash_fwd_splitkv_combine_kernelI23Flash_fwd_kernel_traitsILi192ELi64ELi64ELi4ELb0ELb0EN7cutlass10bfloat16_tE19Flash_kernel_traitsILi192ELi64ELi64ELi4ES3_EELi8ELi5ELb0EEEvNS_16Flash_fwd_paramsE)
        .other          _ZN5flash32flash_fwd_splitkv_combine_kernelI23Flash_fwd_kernel_traitsILi192ELi64ELi64ELi4ELb0ELb0EN7cutlass10bfloat16_tE19Flash_kernel_traitsILi192ELi64ELi64ELi4ES3_EELi8ELi5ELb0EEEvNS_16Flash_fwd_paramsE,@"STO_CUDA_ENTRY STV_DEFAULT"
_ZN5flash32flash_fwd_splitkv_combine_kernelI23Flash_fwd_kernel_traitsILi192ELi64ELi64ELi4ELb0ELb0EN7cutlass10bfloat16_tE19Flash_kernel_traitsILi192ELi64ELi64ELi4ES3_EELi8ELi5ELb0EEEvNS_16Flash_fwd_paramsE:
.text._ZN5flash32flash_fwd_splitkv_combine_kernelI23Flash_fwd_kernel_traitsILi192ELi64ELi64ELi4ELb0ELb0EN7cutlass10bfloat16_tE19Flash_kernel_traitsILi192ELi64ELi64ELi4ES3_EELi8ELi5ELb0EEEvNS_16Flash_fwd_paramsE:
        /* <DEDUP_REMOVED lines=23> */
[----:B------:R-:W-:Y:S05]  /*0170*/  CALL.REL.NOINC `($__internal_2_$__cuda_sm20_div_s64) ;  /* 0x0000004400c47944 */ /* 0x000fea0003c00000 */
[----:B------:R-:W-:Y:S05]  /*0180*/  BRA `(.L_x_93) ;  /* 0x00000000004c7947 */ /* 0x000fea0003800000 */
.L_x_92:
        /* <DEDUP_REMOVED lines=19> */
.L_x_93:
        /* <DEDUP_REMOVED lines=12> */
[----:B------:R-:W-:Y:S05]  /*0380*/  CALL.REL.NOINC `($__internal_2_$__cuda_sm20_div_s64) ;  /* 0x0000004400407944 */ /* 0x000fea0003c00000 */
[----:B------:R-:W-:Y:S02]  /*0390*/  MOV R8, R20 ;  /* 0x0000001400087202 */ /* 0x000fe40000000f00 */
[----:B------:R-:W-:Y:S01]  /*03a0*/  MOV R9, R21 ;  /* 0x0000001500097202 */ /* 0x000fe20000000f00 */
[----:B------:R-:W-:Y:S05]  /*03b0*/  BRA `(.L_x_96) ;  /* 0x00000000004c7947 */ /* 0x000fea0003800000 */
.L_x_95:
        /* <DEDUP_REMOVED lines=19> */
.L_x_96:
[----:B------:R-:W-:Y:S05]  /*04f0*/  BSYNC B0 ;  /* 0x0000000000007941 */ /* 0x000fea0003800000 */
.L_x_94:
[----:B------:R-:W0:Y:S01]  /*0500*/  LDC R4, c[0x0][0x2c4] ;  /* 0x0000b100ff047b82 */ /* 0x000e220000000800 */
[----:B------:R-:W-:Y:S01]  /*0510*/  IMAD.MOV.U32 R12, RZ, RZ, RZ ;  /* 0x000000ffff0c7224 */ /* 0x000fe200078e00ff */
[----:B------:R-:W-:Y:S01]  /*0520*/  BSSY B0, `(.L_x_97) ;  /* 0x000003b000007945 */ /* 0x000fe20003800000 */
[----:B0-----:R-:W-:Y:S01]  /*0530*/  IABS R11, R4 ;  /* 0x00000004000b7213 */ /* 0x001fe20000000000 */
[----:B------:R-:W-:-:S03]  /*0540*/  VIADD R6, R4, 0xffffffff ;  /* 0xffffffff04067836 */ /* 0x000fc60000000000 */
[----:B------:R-:W0:Y:S01]  /*0550*/  I2F.RP R14, R11 ;  /* 0x0000000b000e7306 */ /* 0x000e220000209400 */
[----:B------:R-:W-:-:S05]  /*0560*/  IMAD.IADD R2, R6, 0x1, R11 ;  /* 0x0000000106027824 */ /* 0x000fca00078e020b */
[----:B------:R-:W-:Y:S02]  /*0570*/  IABS R3, R2 ;  /* 0x0000000200037213 */ /* 0x000fe40000000000 */
[----:B0-----:R-:W0:Y:S02]  /*0580*/  MUFU.RCP R13, R14 ;  /* 0x0000000e000d7308 */ /* 0x001e240000001000 */
[----:B0-----:R-:W-:-:S06]  /*0590*/  VIADD R13, R13, 0xffffffe ;  /* 0x0ffffffe0d0d7836 */ /* 0x001fcc0000000000 */
[----:B------:R-:W0:Y:S02]  /*05a0*/  F2I.FTZ.U32.TRUNC.NTZ R13, R13 ;  /* 0x0000000d000d7305 */ /* 0x000e24000021f000 */
[----:B0-----:R-:W-:-:S04]  /*05b0*/  IMAD.MOV R10, RZ, RZ, -R13 ;  /* 0x000000ffff0a7224 */ /* 0x001fc800078e0a0d */
[----:B------:R-:W-:-:S04]  /*05c0*/  IMAD R7, R10, R11, RZ ;  /* 0x0000000b0a077224 */ /* 0x000fc800078e02ff */
[----:B------:R-:W-:-:S06]  /*05d0*/  IMAD.HI.U32 R12, R13, R7, R12 ;  /* 0x000000070d0c7227 */ /* 0x000fcc00078e000c */
[----:B------:R-:W-:-:S04]  /*05e0*/  IMAD.HI.U32 R7, R12, R3, RZ ;  /* 0x000000030c077227 */ /* 0x000fc800078e00ff */
[----:B------:R-:W-:-:S04]  /*05f0*/  IMAD.MOV R10, RZ, RZ, -R7 ;  /* 0x000000ffff0a7224 */ /* 0x000fc800078e0a07 */
[----:B------:R-:W-:Y:S01]  /*0600*/  IMAD R10, R11, R10, R3 ;  /* 0x0000000a0b0a7224 */ /* 0x000fe200078e0203 */
[----:B------:R-:W-:-:S04]  /*0610*/  LOP3.LUT R3, R2, R11, RZ, 0x3c, !PT ;  /* 0x0000000b02037212 */ /* 0x000fc800078e3cff */
[----:B------:R-:W-:Y:S02]  /*0620*/  ISETP.GT.U32.AND P1, PT, R11, R10, PT ;  /* 0x0000000a0b00720c */ /* 0x000fe40003f24070 */
[----:B------:R-:W-:-:S11]  /*0630*/  ISETP.GE.AND P0, PT, R3, RZ, PT ;  /* 0x000000ff0300720c */ /* 0x000fd60003f06270 */
[----:B------:R-:W-:Y:S02]  /*0640*/  @!P1 IMAD.IADD R10, R10, 0x1, -R11 ;  /* 0x000000010a0a9824 */ /* 0x000fe400078e0a0b */
[----:B------:R-:W-:Y:S01]  /*0650*/  @!P1 VIADD R7, R7, 0x1 ;  /* 0x0000000107079836 */ /* 0x000fe20000000000 */
[----:B------:R-:W-:Y:S02]  /*0660*/  ISETP.NE.AND P1, PT, R4, RZ, PT ;  /* 0x000000ff0400720c */ /* 0x000fe40003f25270 */
[----:B------:R-:W-:-:S13]  /*0670*/  ISETP.GE.U32.AND P2, PT, R10, R11, PT ;  /* 0x0000000b0a00720c */ /* 0x000fda0003f46070 */
[----:B------:R-:W-:-:S04]  /*0680*/  @P2 VIADD R7, R7, 0x1 ;  /* 0x0000000107072836 */ /* 0x000fc80000000000 */
[----:B------:R-:W-:Y:S01]  /*0690*/  @!P0 IMAD.MOV R7, RZ, RZ, -R7 ;  /* 0x000000ffff078224 */ /* 0x000fe200078e0a07 */
[----:B------:R-:W-:-:S04]  /*06a0*/  @!P1 LOP3.LUT R7, RZ, R11, RZ, 0x33, !PT ;  /* 0x0000000bff079212 */ /* 0x000fc800078e33ff */
[----:B------:R-:W-:Y:S02]  /*06b0*/  ISETP.LT.U32.AND P0, PT, R26, R7, PT ;  /* 0x000000071a00720c */ /* 0x000fe40003f01070 */
[----:B------:R-:W-:-:S04]  /*06c0*/  SHF.R.S32.HI R14, RZ, 0x1f, R7 ;  /* 0x0000001fff0e7819 */ /* 0x000fc80000011407 */
        /* <DEDUP_REMOVED lines=13> */
.L_x_98:
        /* <DEDUP_REMOVED lines=19> */
.L_x_99:
[----:B------:R-:W-:Y:S05]  /*08d0*/  BSYNC B0 ;  /* 0x0000000000007941 */ /* 0x000fea0003800000 */
.L_x_97:
[----:B------:R-:W0:Y:S01]  /*08e0*/  LDC R7, c[0x0][0x2c4] ;  /* 0x0000b100ff077b82 */ /* 0x000e220000000800 */
[----:B------:R-:W-:Y:S01]  /*08f0*/  ULDC UR5, c[0x0][0x270] ;  /* 0x00009c0000057ab9 */ /* 0x000fe20000000800 */
[----:B------:R-:W-:Y:S01]  /*0900*/  BSSY B0, `(.L_x_100) ;  /* 0x000005d000007945 */ /* 0x000fe20003800000 */
[----:B------:R-:W-:Y:S01]  /*0910*/  UIADD3 UR4, UR5, -0x1, URZ ;  /* 0xffffffff05047890 */ /* 0x000fe2000fffe03f */
[----:B0-----:R-:W-:Y:S02]  /*0920*/  IABS R10, R7 ;  /* 0x00000007000a7213 */ /* 0x001fe40000000000 */
[----:B------:R-:W-:Y:S02]  /*0930*/  ISETP.GT.AND P3, PT, R7, RZ, PT ;  /* 0x000000ff0700720c */ /* 0x000fe40003f64270 */
[----:B------:R-:W0:Y:S08]  /*0940*/  I2F.RP R15, R10 ;  /* 0x0000000a000f7306 */ /* 0x000e300000209400 */
[----:B0-----:R-:W0:Y:S02]  /*0950*/  MUFU.RCP R12, R15 ;  /* 0x0000000f000c7308 */ /* 0x001e240000001000 */
[----:B0-----:R-:W-:-:S06]  /*0960*/  VIADD R12, R12, 0xffffffe ;  /* 0x0ffffffe0c0c7836 */ /* 0x001fcc0000000000 */
[----:B------:R-:W0:Y:S02]  /*0970*/  F2I.FTZ.U32.TRUNC.NTZ R13, R12 ;  /* 0x0000000c000d7305 */ /* 0x000e24000021f000 */
[--C-:B0-----:R-:W-:Y:S02]  /*0980*/  IMAD.MOV R3, RZ, RZ, -R13.reuse ;  /* 0x000000ffff037224 */ /* 0x101fe400078e0a0d */
[----:B------:R-:W-:Y:S02]  /*0990*/  IMAD.MOV.U32 R12, RZ, RZ, RZ ;  /* 0x000000ffff0c7224 */ /* 0x000fe400078e00ff */
[----:B------:R-:W-:Y:S01]  /*09a0*/  IMAD R4, R3, R10, RZ ;  /* 0x0000000a03047224 */ /* 0x000fe200078e02ff */
[----:B------:R-:W-:Y:S02]  /*09b0*/  IABS R3, R2 ;  /* 0x0000000200037213 */ /* 0x000fe40000000000 */
[----:B------:R-:W-:Y:S01]  /*09c0*/  LOP3.LUT R2, R2, R7, RZ, 0x3c, !PT ;  /* 0x0000000702027212 */ /* 0x000fe200078e3cff */
[----:B------:R-:W-:-:S03]  /*09d0*/  IMAD.HI.U32 R4, R13, R4, R12 ;  /* 0x000000040d047227 */ /* 0x000fc600078e000c */
[----:B------:R-:W-:Y:S01]  /*09e0*/  ISETP.GE.AND P1, PT, R2, RZ, PT ;  /* 0x000000ff0200720c */ /* 0x000fe20003f26270 */
[----:B------:R-:W-:Y:S01]  /*09f0*/  IMAD.MOV.U32 R11, RZ, RZ, R3 ;  /* 0x000000ffff0b7224 */ /* 0x000fe200078e0003 */
[----:B------:R-:W-:-:S03]  /*0a00*/  SHF.R.S32.HI R2, RZ, 0x1f, R7 ;  /* 0x0000001fff027819 */ /* 0x000fc60000011407 */
        /* <DEDUP_REMOVED lines=8> */
[----:B------:R-:W-:Y:S02]  /*0a90*/  LEA.HI.SX32 R3, R7, 0x1, 0x1 ;  /* 0x0000000107037811 */ /* 0x000fe400078f0aff */
[----:B------:R-:W-:-:S09]  /*0aa0*/  @!P3 IADD3 R3, R2, RZ, RZ ;  /* 0x000000ff0203b210 */ /* 0x000fd20007ffe0ff */
[----:B------:R-:W-:-:S04]  /*0ab0*/  @P0 VIADD R4, R4, 0x1 ;  /* 0x0000000104040836 */ /* 0x000fc80000000000 */
[----:B------:R-:W-:Y:S01]  /*0ac0*/  @!P1 IMAD.MOV R4, RZ, RZ, -R4 ;  /* 0x000000ffff049224 */ /* 0x000fe200078e0a04 */
[----:B------:R-:W-:-:S05]  /*0ad0*/  @!P2 LOP3.LUT R4, RZ, R7, RZ, 0x33, !PT ;  /* 0x00000007ff04a212 */ /* 0x000fca00078e33ff */
[----:B------:R-:W-:-:S05]  /*0ae0*/  IMAD R3, R3, R4, RZ ;  /* 0x0000000403037224 */ /* 0x000fca00078e02ff */
[-C--:B------:R-:W-:Y:S02]  /*0af0*/  IABS R13, R3.reuse ;  /* 0x00000003000d7213 */ /* 0x080fe40000000000 */
[----:B------:R-:W-:Y:S02]  /*0b00*/  IABS R2, R3 ;  /* 0x0000000300027213 */ /* 0x000fe40000000000 */
[----:B------:R-:W0:Y:S01]  /*0b10*/  I2F.RP R12, R13 ;  /* 0x0000000d000c7306 */ /* 0x000e220000209400 */
[----:B------:R-:W-:Y:S02]  /*0b20*/  VIADD R4, R13, UR4 ;  /* 0x000000040d047c36 */ /* 0x000fe40008000000 */
[----:B------:R-:W-:-:S05]  /*0b30*/  IMAD.MOV R2, RZ, RZ, -R2 ;  /* 0x000000ffff027224 */ /* 0x000fca00078e0a02 */
[----:B0-----:R-:W0:Y:S02]  /*0b40*/  MUFU.RCP R18, R12 ;  /* 0x0000000c00127308 */ /* 0x001e240000001000 */
[----:B0-----:R-:W-:-:S06]  /*0b50*/  VIADD R18, R18, 0xffffffe ;  /* 0x0ffffffe12127836 */ /* 0x001fcc0000000000 */
[----:B------:R-:W0:Y:S02]  /*0b60*/  F2I.FTZ.U32.TRUNC.NTZ R19, R18 ;  /* 0x0000001200137305 */ /* 0x000e24000021f000 */
[----:B0-----:R-:W-:Y:S02]  /*0b70*/  IMAD.MOV R10, RZ, RZ, -R19 ;  /* 0x000000ffff0a7224 */ /* 0x001fe400078e0a13 */
[----:B------:R-:W-:Y:S02]  /*0b80*/  IMAD.MOV.U32 R18, RZ, RZ, RZ ;  /* 0x000000ffff127224 */ /* 0x000fe400078e00ff */
[----:B------:R-:W-:Y:S01]  /*0b90*/  IMAD R11, R10, R13, RZ ;  /* 0x0000000d0a0b7224 */ /* 0x000fe200078e02ff */
[----:B------:R-:W-:-:S03]  /*0ba0*/  IABS R10, R4 ;  /* 0x00000004000a7213 */ /* 0x000fc60000000000 */
[----:B------:R-:W-:-:S06]  /*0bb0*/  IMAD.HI.U32 R11, R19, R11, R18 ;  /* 0x0000000b130b7227 */ /* 0x000fcc00078e0012 */
[----:B------:R-:W-:-:S04]  /*0bc0*/  IMAD.HI.U32 R11, R11, R10, RZ ;  /* 0x0000000a0b0b7227 */ /* 0x000fc800078e00ff */
[----:B------:R-:W-:-:S05]  /*0bd0*/  IMAD R2, R11, R2, R10 ;  /* 0x000000020b027224 */ /* 0x000fca00078e020a */
[----:B------:R-:W-:-:S13]  /*0be0*/  ISETP.GT.U32.AND P1, PT, R13, R2, PT ;  /* 0x000000020d00720c */ /* 0x000fda0003f24070 */
[-C--:B------:R-:W-:Y:S01]  /*0bf0*/  @!P1 IADD3 R2, R2, -R13.reuse, RZ ;  /* 0x8000000d02029210 */ /* 0x080fe20007ffe0ff */
[----:B------:R-:W-:Y:S01]  /*0c00*/  @!P1 VIADD R11, R11, 0x1 ;  /* 0x000000010b0b9836 */ /* 0x000fe20000000000 */
[----:B------:R-:W-:Y:S02]  /*0c10*/  ISETP.NE.AND P1, PT, R3, RZ, PT ;  /* 0x000000ff0300720c */ /* 0x000fe40003f25270 */
[-C--:B------:R-:W-:Y:S02]  /*0c20*/  ISETP.GE.U32.AND P2, PT, R2, R13.reuse, PT ;  /* 0x0000000d0200720c */ /* 0x080fe40003f46070 */
[----:B------:R-:W-:-:S04]  /*0c30*/  LOP3.LUT R2, R4, R13, RZ, 0x3c, !PT ;  /* 0x0000000d04027212 */ /* 0x000fc800078e3cff */
[----:B------:R-:W-:-:S07]  /*0c40*/  ISETP.GE.AND P0, PT, R2, RZ, PT ;  /* 0x000000ff0200720c */ /* 0x000fce0003f06270 */
[----:B------:R-:W-:-:S06]  /*0c50*/  @P2 VIADD R11, R11, 0x1 ;  /* 0x000000010b0b2836 */ /* 0x000fcc0000000000 */
        /* <DEDUP_REMOVED lines=8> */
[----:B------:R-:W-:Y:S01]  /*0ce0*/  ISETP.NE.U32.AND P1, PT, R2, RZ, PT ;  /* 0x000000ff0200720c */ /* 0x000fe20003f25070 */
[----:B------:R-:W-:-:S12]  /*0cf0*/  IMAD R2, R7, UR5, RZ ;  /* 0x0000000507027c24 */ /* 0x000fd8000f8e02ff */
[----:B------:R-:W-:Y:S05]  /*0d00*/  @!P1 BRA `(.L_x_101) ;  /* 0x0000000000249947 */ /* 0x000fea0003800000 */
[----:B------:R-:W-:Y:S01]  /*0d10*/  IMAD.MOV.U32 R18, RZ, RZ, R20 ;  /* 0x000000ffff127224 */ /* 0x000fe200078e0014 */
[----:B------:R-:W-:Y:S01]  /*0d20*/  MOV R26, R13 ;  /* 0x0000000d001a7202 */ /* 0x000fe20000000f00 */
[----:B------:R-:W-:Y:S01]  /*0d30*/  IMAD.MOV.U32 R17, RZ, RZ, R21 ;  /* 0x000000ffff117224 */ /* 0x000fe200078e0015 */
[----:B------:R-:W-:Y:S02]  /*0d40*/  MOV R25, R12 ;  /* 0x0000000c00197202 */ /* 0x000fe40000000f00 */
[----:B------:R-:W-:Y:S02]  /*0d50*/  MOV R24, 0xd70 ;  /* 0x00000d7000187802 */ /* 0x000fe40000000f00 */
[----:B------:R-:W-:Y:S05]  /*0d60*/  CALL.REL.NOINC `($__internal_2_$__cuda_sm20_div_s64) ;  /* 0x0000003800c87944 */ /* 0x000fea0003c00000 */
[----:B------:R-:W-:Y:S02]  /*0d70*/  MOV R38, R20 ;  /* 0x0000001400267202 */ /* 0x000fe40000000f00 */
[----:B------:R-:W-:Y:S01]  /*0d80*/  MOV R39, R21 ;  /* 0x0000001500277202 */ /* 0x000fe20000000f00 */
[----:B------:R-:W-:Y:S05]  /*0d90*/  BRA `(.L_x_102) ;  /* 0x00000000004c7947 */ /* 0x000fea0003800000 */
.L_x_101:
        /* <DEDUP_REMOVED lines=19> */
.L_x_102:
[----:B------:R-:W-:Y:S05]  /*0ed0*/  BSYNC B0 ;  /* 0x0000000000007941 */ /* 0x000fea0003800000 */
.L_x_100:
[-C--:B------:R-:W-:Y:S01]  /*0ee0*/  IABS R7, R2.reuse ;  /* 0x0000000200077213 */ /* 0x080fe20000000000 */
[----:B------:R-:W-:Y:S01]  /*0ef0*/  BSSY B0, `(.L_x_103) ;  /* 0x000003b000007945 */ /* 0x000fe20003800000 */
[----:B------:R-:W-:Y:S02]  /*0f00*/  IABS R10, R2 ;  /* 0x00000002000a7213 */ /* 0x000fe40000000000 */
[----:B------:R-:W0:Y:S01]  /*0f10*/  I2F.RP R17, R7 ;  /* 0x0000000700117306 */ /* 0x000e220000209400 */
[----:B------:R-:W-:Y:S02]  /*0f20*/  IMAD.IADD R6, R6, 0x1, R7 ;  /* 0x0000000106067824 */ /* 0x000fe400078e0207 */
[----:B------:R-:W-:-:S03]  /*0f30*/  IMAD.MOV R10, RZ, RZ, -R10 ;  /* 0x000000ffff0a7224 */ /* 0x000fc600078e0a0a */
[----:B------:R-:W-:Y:S02]  /*0f40*/  IABS R11, R6 ;  /* 0x00000006000b7213 */ /* 0x000fe40000000000 */
[----:B0-----:R-:W0:Y:S02]  /*0f50*/  MUFU.RCP R19, R17 ;  /* 0x0000001100137308 */ /* 0x001e240000001000 */
[----:B0-----:R-:W-:-:S06]  /*0f60*/  VIADD R19, R19, 0xffffffe ;  /* 0x0ffffffe13137836 */ /* 0x001fcc0000000000 */
[----:B------:R-:W0:Y:S02]  /*0f70*/  F2I.FTZ.U32.TRUNC.NTZ R19, R19 ;  /* 0x0000001300137305 */ /* 0x000e24000021f000 */
[----:B0-----:R-:W-:-:S04]  /*0f80*/  IMAD.MOV R18, RZ, RZ, -R19 ;  /* 0x000000ffff127224 */ /* 0x001fc800078e0a13 */
[----:B------:R-:W-:Y:S02]  /*0f90*/  IMAD R15, R18, R7, RZ ;  /* 0x00000007120f7224 */ /* 0x000fe400078e02ff */
[----:B------:R-:W-:-:S04]  /*0fa0*/  IMAD.MOV.U32 R18, RZ, RZ, RZ ;  /* 0x000000ffff127224 */ /* 0x000fc800078e00ff */
[----:B------:R-:W-:-:S06]  /*0fb0*/  IMAD.HI.U32 R15, R19, R15, R18 ;  /* 0x0000000f130f7227 */ /* 0x000fcc00078e0012 */
[----:B------:R-:W-:-:S04]  /*0fc0*/  IMAD.HI.U32 R15, R15, R11, RZ ;  /* 0x0000000b0f0f7227 */ /* 0x000fc800078e00ff */
[----:B------:R-:W-:-:S05]  /*0fd0*/  IMAD R10, R15, R10, R11 ;  /* 0x0000000a0f0a7224 */ /* 0x000fca00078e020b */
[----:B------:R-:W-:-:S13]  /*0fe0*/  ISETP.GT.U32.AND P1, PT, R7, R10, PT ;  /* 0x0000000a0700720c */ /* 0x000fda0003f24070 */
[----:B------:R-:W-:Y:S02]  /*0ff0*/  @!P1 IMAD.IADD R10, R10, 0x1, -R7 ;  /* 0x000000010a0a9824 */ /* 0x000fe400078e0a07 */
        /* <DEDUP_REMOVED lines=23> */
.L_x_104:
        /* <DEDUP_REMOVED lines=19> */
.L_x_105:
[----:B------:R-:W-:Y:S05]  /*12a0*/  BSYNC B0 ;  /* 0x0000000000007941 */ /* 0x000fea0003800000 */
.L_x_103:
[----:B------:R-:W0:Y:S01]  /*12b0*/  S2R R7, SR_TID.X ;  /* 0x0000000000077919 */ /* 0x000e220000002100 */
[----:B------:R-:W-:Y:S01]  /*12c0*/  IADD3 R8, P0, R28, -UR7, RZ ;  /* 0x800000071c087c10 */ /* 0x000fe2000ff1e0ff */
[----:B------:R-:W-:Y:S01]  /*12d0*/  ULDC UR5, c[0x0][0x3c4] ;  /* 0x0000f10000057ab9 */ /* 0x000fe20000000800 */
[----:B------:R-:W-:Y:S02]  /*12e0*/  ULDC.64 UR8, c[0x0][0x208] ;  /* 0x0000820000087ab9 */ /* 0x000fe40000000a00 */
[----:B------:R-:W-:Y:S02]  /*12f0*/  IADD3.X R9, R5, ~UR6, RZ, P0, !PT ;  /* 0x8000000605097c10 */ /* 0x000fe400087fe4ff */
[----:B0-----:R-:W-:-:S04]  /*1300*/  SHF.R.S32.HI R24, RZ, 0x1f, R7 ;  /* 0x0000001fff187819 */ /* 0x001fc80000011407 */
[----:B------:R-:W-:-:S04]  /*1310*/  LEA.HI R15, R24, R7, RZ, 0x3 ;  /* 0x00000007180f7211 */ /* 0x000fc800078f18ff */
[----:B------:R-:W-:Y:S02]  /*1320*/  LOP3.LUT R18, R15, 0xfffffff8, RZ, 0xc0, !PT ;  /* 0xfffffff80f127812 */ /* 0x000fe400078ec0ff */
[----:B------:R-:W-:-:S03]  /*1330*/  SHF.R.S32.HI R15, RZ, 0x3, R15 ;  /* 0x00000003ff0f7819 */ /* 0x000fc6000001140f */
[----:B------:R-:W-:Y:S02]  /*1340*/  IMAD.IADD R17, R7, 0x1, -R18 ;  /* 0x0000000107117824 */ /* 0x000fe400078e0a12 */
[----:B------:R-:W-:-:S03]  /*1350*/  VIADD R25, R15, 0x10 ;  /* 0x000000100f197836 */ /* 0x000fc60000000000 */
[----:B------:R-:W-:Y:S02]  /*1360*/  ISETP.GT.U32.AND P2, PT, R8, R17, PT ;  /* 0x000000110800720c */ /* 0x000fe40003f44070 */
[----:B------:R-:W-:Y:S02]  /*1370*/  SHF.R.S32.HI R22, RZ, 0x1f, R17 ;  /* 0x0000001fff167819 */ /* 0x000fe40000011411 */
[----:B------:R-:W-:Y:S02]  /*1380*/  IADD3 R32, P0, R17, UR7, RZ ;  /* 0x0000000711207c10 */ /* 0x000fe4000ff1e0ff */
[----:B------:R-:W-:Y:S02]  /*1390*/  ISETP.GT.AND.EX P2, PT, R9, R22, PT, P2 ;  /* 0x000000160900720c */ /* 0x000fe40003f44320 */
[----:B------:R-:W-:Y:S02]  /*13a0*/  IADD3.X R33, R22, UR6, RZ, P0, !PT ;  /* 0x0000000616217c10 */ /* 0x000fe400087fe4ff */
[----:B------:R-:W-:-:S02]  /*13b0*/  ISETP.GE.OR P3, PT, R15, UR5, !P2 ;  /* 0x000000050f007c0c */ /* 0x000fc4000d766670 */
[----:B------:R-:W-:-:S11]  /*13c0*/  ISETP.GE.OR P2, PT, R25, UR5, !P2 ;  /* 0x0000000519007c0c */ /* 0x000fd6000d746670 */
[----:B------:R-:W0:Y:S01]  /*13d0*/  @!P3 LDC.64 R18, c[0x0][0x2b8] ;  /* 0x0000ae00ff12bb82 */ /* 0x000e220000000a00 */
[----:B------:R-:W-:Y:S01]  /*13e0*/  @!P3 SHF.R.S32.HI R29, RZ, 0x1f, R15 ;  /* 0x0000001fff1db819 */ /* 0x000fe2000001140f */
[----:B------:R-:W-:Y:S01]  /*13f0*/  @!P2 IMAD.MOV.U32 R30, RZ, RZ, R32 ;  /* 0x000000ffff1ea224 */ /* 0x000fe200078e0020 */
[----:B------:R-:W-:Y:S01]  /*1400*/  @!P2 SHF.R.S32.HI R23, RZ, 0x1f, R25 ;  /* 0x0000001fff17a819 */ /* 0x000fe20000011419 */
[----:B------:R-:W-:Y:S02]  /*1410*/  @!P2 IMAD.MOV.U32 R31, RZ, RZ, R33 ;  /* 0x000000ffff1fa224 */ /* 0x000fe400078e0021 */
[-C--:B------:R-:W-:Y:S02]  /*1420*/  @!P3 IMAD R26, R29, R28.reuse, RZ ;  /* 0x0000001c1d1ab224 */ /* 0x080fe400078e02ff */
[----:B------:R-:W1:Y:S01]  /*1430*/  @!P2 LDC.64 R8, c[0x0][0x2b8] ;  /* 0x0000ae00ff08ab82 */ /* 0x000e620000000a00 */
[----:B------:R-:W-:Y:S02]  /*1440*/  @!P2 IMAD R22, R23, R28, RZ ;  /* 0x0000001c1716a224 */ /* 0x000fe400078e02ff */
[----:B------:R-:W-:-:S04]  /*1450*/  @!P2 IMAD.WIDE.U32 R30, R28, R25, R30 ;  /* 0x000000191c1ea225 */ /* 0x000fc800078e001e */
[----:B------:R-:W-:Y:S02]  /*1460*/  @!P2 IMAD R22, R25, R5, R22 ;  /* 0x000000051916a224 */ /* 0x000fe400078e0216 */
[----:B------:R-:W-:-:S04]  /*1470*/  @!P3 IMAD.WIDE.U32 R32, R28, R15, R32 ;  /* 0x0000000f1c20b225 */ /* 0x000fc800078e0020 */
[----:B------:R-:W-:Y:S02]  /*1480*/  @!P3 IMAD R23, R15, R5, R26 ;  /* 0x000000050f17b224 */ /* 0x000fe400078e021a */
[----:B------:R-:W-:Y:S01]  /*1490*/  @!P2 IMAD.IADD R22, R31, 0x1, R22 ;  /* 0x000000011f16a824 */ /* 0x000fe200078e0216 */
[----:B0-----:R-:W-:Y:S01]  /*14a0*/  @!P3 LEA R18, P1, R32, R18, 0x2 ;  /* 0x000000122012b211 */ /* 0x001fe200078210ff */
[----:B------:R-:W-:-:S05]  /*14b0*/  @!P3 IMAD.IADD R23, R33, 0x1, R23 ;  /* 0x000000012117b824 */ /* 0x000fca00078e0217 */
[----:B------:R-:W-:Y:S02]  /*14c0*/  @!P3 LEA.HI.X R19, R32, R19, R23, 0x2, P1 ;  /* 0x000000132013b211 */ /* 0x000fe400008f1417 */
[----:B-1----:R-:W-:Y:S01]  /*14d0*/  @!P2 LEA R36, P0, R30, R8, 0x2 ;  /* 0x000000081e24a211 */ /* 0x002fe200078010ff */
[----:B------:R-:W-:-:S03]  /*14e0*/  IMAD.MOV.U32 R8, RZ, RZ, -0x800000 ;  /* 0xff800000ff087424 */ /* 0x000fc600078e00ff */
[----:B------:R-:W-:Y:S01]  /*14f0*/  @!P2 LEA.HI.X R37, R30, R9, R22, 0x2, P0 ;  /* 0x000000091e25a211 */ /* 0x000fe200000f1416 */
[----:B------:R-:W-:-:S04]  /*1500*/  IMAD.MOV.U32 R22, RZ, RZ, -0x800000 ;  /* 0xff800000ff167424 */ /* 0x000fc800078e00ff */
[----:B------:R-:W2:Y:S04]  /*1510*/  @!P2 LDG.E R8, desc[UR8][R36.64] ;  /* 0x000000082408a981 */ /* 0x000ea8000c1e1900 */
[----:B------:R0:W3:Y:S01]  /*1520*/  @!P3 LDG.E R22, desc[UR8][R18.64] ;  /* 0x000000081216b981 */ /* 0x0000e2000c1e1900 */
[----:B------:R-:W1:Y:S01]  /*1530*/  S2R R34, SR_CgaCtaId ;  /* 0x0000000000227919 */ /* 0x000e620000008800 */
[----:B------:R-:W-:Y:S02]  /*1540*/  LEA.HI R24, R24, R7, RZ, 0x4 ;  /* 0x0000000718187211 */ /* 0x000fe400078f20ff */
[----:B------:R-:W-:Y:S02]  /*1550*/  MOV R9, 0x400 ;  /* 0x0000040000097802 */ /* 0x000fe40000000f00 */
[----:B------:R-:W-:-:S02]  /*1560*/  LOP3.LUT R26, R24, 0xfffffff0, RZ, 0xc0, !PT ;  /* 0xfffffff0181a7812 */ /* 0x000fc400078ec0ff */
[C---:B------:R-:W-:Y:S02]  /*1570*/  ISETP.GT.AND P0, PT, R7.reuse, 0xff, PT ;  /* 0x000000ff0700780c */ /* 0x040fe40003f04270 */
[C---:B------:R-:W-:Y:S01]  /*1580*/  ISETP.GT.AND P3, PT, R7.reuse, 0x7f, PT ;  /* 0x0000007f0700780c */ /* 0x040fe20003f64270 */
[----:B------:R-:W-:Y:S01]  /*1590*/  IMAD.IADD R35, R7, 0x1, -R26 ;  /* 0x0000000107237824 */ /* 0x000fe200078e0a1a */
[----:B-1----:R-:W-:Y:S01]  /*15a0*/  LEA R34, R34, R9, 0x18 ;  /* 0x0000000922227211 */ /* 0x002fe200078ec0ff */
[----:B------:R-:W-:Y:S01]  /*15b0*/  IMAD.MOV.U32 R32, RZ, RZ, -0x800000 ;  /* 0xff800000ff207424 */ /* 0x000fe200078e00ff */
[----:B------:R-:W0:Y:S03]  /*15c0*/  LDC R9, c[0x0][0x2c4] ;  /* 0x0000b100ff097b82 */ /* 0x000e260000000800 */
[----:B------:R-:W-:-:S04]  /*15d0*/  IMAD R26, R15, 0x24, R34 ;  /* 0x000000240f1a7824 */ /* 0x000fc800078e0222 */
[----:B------:R-:W-:Y:S01]  /*15e0*/  IMAD R17, R17, 0x4, R26 ;  /* 0x0000000411117824 */ /* 0x000fe200078e021a */
[----:B------:R-:W-:Y:S01]  /*15f0*/  SHF.R.S32.HI R15, RZ, 0x4, R24 ;  /* 0x00000004ff0f7819 */ /* 0x000fe20000011418 */
[----:B------:R-:W-:Y:S02]  /*1600*/  IMAD R34, R35, 0x24, R34 ;  /* 0x0000002423227824 */ /* 0x000fe400078e0222 */
[----:B------:R-:W-:Y:S02]  /*1610*/  IMAD.MOV.U32 R33, RZ, RZ, -0x800000 ;  /* 0xff800000ff217424 */ /* 0x000fe400078e00ff */
[----:B------:R-:W-:Y:S01]  /*1620*/  IMAD R34, R15, 0x4, R34 ;  /* 0x000000040f227824 */ /* 0x000fe200078e0222 */
[----:B0-----:R-:W-:-:S04]  /*1630*/  IABS R18, R9 ;  /* 0x0000000900127213 */ /* 0x001fc80000000000 */
[----:B------:R-:W0:Y:S08]  /*1640*/  I2F.RP R29, R18 ;  /* 0x00000012001d7306 */ /* 0x000e300000209400 */
[----:B0-----:R-:W0:Y:S02]  /*1650*/  MUFU.RCP R24, R29 ;  /* 0x0000001d00187308 */ /* 0x001e240000001000 */
[----:B0-----:R-:W-:-:S06]  /*1660*/  VIADD R24, R24, 0xffffffe ;  /* 0x0ffffffe18187836 */ /* 0x001fcc0000000000 */
[----:B------:R0:W1:Y:S02]  /*1670*/  F2I.FTZ.U32.TRUNC.NTZ R25, R24 ;  /* 0x0000001800197305 */ /* 0x000064000021f000 */
[----:B0-----:R-:W-:Y:S01]  /*1680*/  IMAD.MOV.U32 R24, RZ, RZ, RZ ;  /* 0x000000ffff187224 */ /* 0x001fe200078e00ff */
[----:B--2---:R-:W-:Y:S04]  /*1690*/  @!P3 STS [R17+0x240], R8 ;  /* 0x000240081100b388 */ /* 0x004fe80000000800 */
[----:B---3--:R-:W-:Y:S01]  /*16a0*/  @!P0 STS [R17], R22 ;  /* 0x0000001611008388 */ /* 0x008fe20000000800 */
[----:B------:R-:W-:Y:S06]  /*16b0*/  BAR.SYNC.DEFER_BLOCKING 0x0 ;  /* 0x0000000000007b1d */ /* 0x000fec0000010000 */
[----:B------:R-:W-:Y:S04]  /*16c0*/  @!P3 LDS R32, [R34] ;  /* 0x000000002220b984 */ /* 0x000fe80000000800 */
[----:B------:R-:W0:Y:S02]  /*16d0*/  @!P3 LDS R33, [R34+0x240] ;  /* 0x000240002221b984 */ /* 0x000e240000000800 */
[----:B0-----:R-:W-:-:S05]  /*16e0*/  FMNMX.FTZ R26, R32, R33, !PT ;  /* 0x00000021201a7209 */ /* 0x001fca0007810000 */
[----:B------:R-:W0:Y:S02]  /*16f0*/  SHFL.BFLY PT, R23, R26, 0x8, 0x1f ;  /* 0x0d001f001a177f89 */ /* 0x000e2400000e0000 */
[----:B0-----:R-:W-:-:S05]  /*1700*/  FMNMX.FTZ R23, R26, R23, !PT ;  /* 0x000000171a177209 */ /* 0x001fca0007810000 */
[----:B------:R-:W0:Y:S01]  /*1710*/  SHFL.BFLY PT, R22, R23, 0x4, 0x1f ;  /* 0x0c801f0017167f89 */ /* 0x000e2200000e0000 */
[----:B-1----:R-:W-:-:S04]  /*1720*/  IMAD.MOV R8, RZ, RZ, -R25 ;  /* 0x000000ffff087224 */ /* 0x002fc800078e0a19 */
[----:B------:R-:W-:Y:S01]  /*1730*/  IMAD R17, R8, R18, RZ ;  /* 0x0000001208117224 */ /* 0x000fe200078e02ff */
[----:B0-----:R-:W-:-:S05]  /*1740*/  FMNMX.FTZ R22, R23, R22, !PT ;  /* 0x0000001617167209 */ /* 0x001fca0007810000 */
[----:B------:R-:W0:Y:S01]  /*1750*/  SHFL.BFLY PT, R19, R22, 0x2, 0x1f ;  /* 0x0c401f0016137f89 */ /* 0x000e2200000e0000 */
[----:B------:R-:W-:Y:S01]  /*1760*/  IMAD.HI.U32 R17, R25, R17, R24 ;  /* 0x0000001119117227 */ /* 0x000fe200078e0018 */
[----:B------:R-:W-:-:S05]  /*1770*/  IABS R8, R6 ;  /* 0x0000000600087213 */ /* 0x000fca0000000000 */
[----:B------:R-:W-:-:S04]  /*1780*/  IMAD.HI.U32 R17, R17, R8, RZ ;  /* 0x0000000811117227 */ /* 0x000fc800078e00ff */
[----:B------:R-:W-:-:S04]  /*1790*/  IMAD.MOV R23, RZ, RZ, -R17 ;  /* 0x000000ffff177224 */ /* 0x000fc800078e0a11 */
[----:B------:R-:W-:Y:S01]  /*17a0*/  IMAD R23, R18, R23, R8 ;  /* 0x0000001712177224 */ /* 0x000fe200078e0208 */
[----:B0-----:R-:W-:-:S05]  /*17b0*/  FMNMX.FTZ R19, R22, R19, !PT ;  /* 0x0000001316137209 */ /* 0x001fca0007810000 */
[----:B------:R-:W0:Y:S01]  /*17c0*/  SHFL.BFLY PT, R8, R19, 0x1, 0x1f ;  /* 0x0c201f0013087f89 */ /* 0x000e2200000e0000 */
[----:B------:R-:W-:Y:S02]  /*17d0*/  ISETP.GT.U32.AND P2, PT, R18, R23, PT ;  /* 0x000000171200720c */ /* 0x000fe40003f44070 */
[----:B------:R-:W-:-:S11]  /*17e0*/  LOP3.LUT R6, R6, R9, RZ, 0x3c, !PT ;  /* 0x0000000906067212 */ /* 0x000fd600078e3cff */
[----:B------:R-:W-:-:S05]  /*17f0*/  @!P2 IMAD.IADD R23, R23, 0x1, -R18 ;  /* 0x000000011717a824 */ /* 0x000fca00078e0a12 */
[----:B------:R-:W-:Y:S02]  /*1800*/  ISETP.GE.U32.AND P4, PT, R23, R18, PT ;  /* 0x000000121700720c */ /* 0x000fe40003f86070 */
[----:B0-----:R-:W-:-:S04]  /*1810*/  FMNMX.FTZ R8, R19, R8, !PT ;  /* 0x0000000813087209 */ /* 0x001fc80007810000 */
[----:B------:R-:W-:Y:S02]  /*1820*/  FSETP.NEU.FTZ.AND P0, PT, R8, -INF , PT ;  /* 0xff8000000800780b */ /* 0x000fe40003f1d000 */
[----:B------:R-:W-:Y:S01]  /*1830*/  ISETP.GE.AND P1, PT, R6, RZ, PT ;  /* 0x000000ff0600720c */ /* 0x000fe20003f26270 */
[----:B------:R-:W-:Y:S01]  /*1840*/  @!P2 VIADD R17, R17, 0x1 ;  /* 0x000000011111a836 */ /* 0x000fe20000000000 */
[----:B------:R-:W-:Y:S02]  /*1850*/  FSEL R6, R8, RZ, P0 ;  /* 0x000000ff08067208 */ /* 0x000fe40000000000 */
[----:B------:R-:W-:Y:S02]  /*1860*/  ISETP.NE.AND P0, PT, R9, RZ, PT ;  /* 0x000000ff0900720c */ /* 0x000fe40003f05270 */
[----:B------:R-:W-:Y:S01]  /*1870*/  ISETP.GT.AND P2, PT, R2, RZ, PT ;  /* 0x000000ff0200720c */ /* 0x000fe20003f44270 */
[----:B------:R-:W-:Y:S02]  /*1880*/  @P4 VIADD R17, R17, 0x1 ;  /* 0x0000000111114836 */ /* 0x000fe40000000000 */
[----:B------:R-:W-:Y:S01]  /*1890*/  FADD.FTZ R8, -R6, R32 ;  /* 0x0000002006087221 */ /* 0x000fe20000010100 */
[----:B------:R-:W-:Y:S01]  /*18a0*/  SHF.R.S32.HI R18, RZ, 0x1f, R2 ;  /* 0x0000001fff127819 */ /* 0x000fe20000011402 */
[----:B------:R-:W-:Y:S01]  /*18b0*/  IMAD.MOV.U32 R19, RZ, RZ, R17 ;  /* 0x000000ffff137224 */ /* 0x000fe200078e0011 */
[----:B------:R-:W-:Y:S01]  /*18c0*/  LEA.HI.SX32 R22, R2, 0x1, 0x1 ;  /* 0x0000000102167811 */ /* 0x000fe200078f0aff */
[----:B------:R-:W-:Y:S01]  /*18d0*/  FADD.FTZ R2, -R6, R33 ;  /* 0x0000002106027221 */ /* 0x000fe20000010100 */
[----:B------:R-:W-:Y:S01]  /*18e0*/  FMUL.FTZ R8, R8, 1.4426950216293334961 ;  /* 0x3fb8aa3b08087820 */ /* 0x000fe20000410000 */
[----:B------:R-:W-:Y:S01]  /*18f0*/  @!P1 IMAD.MOV R19, RZ, RZ, -R19 ;  /* 0x000000ffff139224 */ /* 0x000fe200078e0a13 */
[----:B------:R-:W0:Y:S01]  /*1900*/  LDC R17, c[0x0][0x270] ;  /* 0x00009c00ff117b82 */ /* 0x000e220000000800 */
[----:B------:R-:W-:-:S02]  /*1910*/  @!P0 LOP3.LUT R19, RZ, R9, RZ, 0x33, !PT ;  /* 0x00000009ff138212 */ /* 0x000fc400078e33ff */
[----:B------:R-:W-:Y:S02]  /*1920*/  @!P2 IMAD.MOV R22, RZ, RZ, R18 ;  /* 0x000000ffff16a224 */ /* 0x000fe400078e0212 */
[----:B------:R-:W-:Y:S01]  /*1930*/  FMUL.FTZ R18, R2, 1.4426950216293334961 ;  /* 0x3fb8aa3b02127820 */ /* 0x000fe20000410000 */
[----:B------:R-:W-:Y:S01]  /*1940*/  MUFU.EX2 R8, R8 ;  /* 0x0000000800087308 */ /* 0x000fe20000000800 */
[----:B------:R-:W-:-:S07]  /*1950*/  IMAD R2, R22, R19, RZ ;  /* 0x0000001316027224 */ /* 0x000fce00078e02ff */
[----:B------:R-:W1:Y:S01]  /*1960*/  MUFU.EX2 R19, R18 ;  /* 0x0000001200137308 */ /* 0x000e620000000800 */
[----:B------:R-:W-:-:S07]  /*1970*/  IABS R29, R2 ;  /* 0x00000002001d7213 */ /* 0x000fce0000000000 */
[----:B------:R-:W2:Y:S01]  /*1980*/  I2F.RP R24, R29 ;  /* 0x0000001d00187306 */ /* 0x000ea20000209400 */
[----:B-1----:R-:W-:-:S05]  /*1990*/  FADD.FTZ R19, R8, R19 ;  /* 0x0000001308137221 */ /* 0x002fca0000010000 */
[----:B------:R-:W1:Y:S01]  /*19a0*/  SHFL.BFLY PT, R8, R19, 0x8, 0x1f ;  /* 0x0d001f0013087f89 */ /* 0x000e6200000e0000 */
[----:B0-----:R-:W-:-:S04]  /*19b0*/  IABS R23, R17 ;  /* 0x0000001100177213 */ /* 0x001fc80000000000 */
[----:B------:R-:W0:Y:S08]  /*19c0*/  I2F.U32.RP R22, R23 ;  /* 0x0000001700167306 */ /* 0x000e300000209000 */
[----:B--2---:R-:W2:Y:S08]  /*19d0*/  MUFU.RCP R40, R24 ;  /* 0x0000001800287308 */ /* 0x004eb00000001000 */
[----:B0-----:R-:W0:Y:S01]  /*19e0*/  MUFU.RCP R36, R22 ;  /* 0x0000001600247308 */ /* 0x001e220000001000 */
[----:B-1----:R-:W-:-:S05]  /*19f0*/  FADD.FTZ R8, R19, R8 ;  /* 0x0000000813087221 */ /* 0x002fca0000010000 */
[----:B------:R-:W1:Y:S01]  /*1a00*/  SHFL.BFLY PT, R31, R8, 0x4, 0x1f ;  /* 0x0c801f00081f7f89 */ /* 0x000e6200000e0000 */
[----:B--2---:R-:W-:-:S04]  /*1a10*/  VIADD R40, R40, 0xffffffe ;  /* 0x0ffffffe28287836 */ /* 0x004fc80000000000 */
[----:B------:R-:W2:Y:S01]  /*1a20*/  F2I.FTZ.U32.TRUNC.NTZ R41, R40 ;  /* 0x0000002800297305 */ /* 0x000ea2000021f000 */
[----:B0-----:R-:W-:-:S07]  /*1a30*/  VIADD R36, R36, 0xffffffe ;  /* 0x0ffffffe24247836 */ /* 0x001fce0000000000 */
[----:B------:R-:W0:Y:S01]  /*1a40*/  F2I.FTZ.U32.TRUNC.NTZ R37, R36 ;  /* 0x0000002400257305 */ /* 0x000e22000021f000 */
[----:B------:R-:W-:Y:S02]  /*1a50*/  VIADD R22, R29, UR4 ;  /* 0x000000041d167c36 */ /* 0x000fe40008000000 */
[----:B--2---:R-:W-:Y:S02]  /*1a60*/  IMAD.MOV R30, RZ, RZ, -R41 ;  /* 0x000000ffff1e7224 */ /* 0x004fe400078e0a29 */
[----:B-1----:R-:W-:Y:S02]  /*1a70*/  FADD.FTZ R31, R8, R31 ;  /* 0x0000001f081f7221 */ /* 0x002fe40000010000 */
[----:B------:R-:W-:Y:S02]  /*1a80*/  IMAD R30, R30, R29, RZ ;  /* 0x0000001d1e1e7224 */ /* 0x000fe400078e02ff */
[----:B------:R-:W-:Y:S01]  /*1a90*/  IMAD.MOV.U32 R40, RZ, RZ, RZ ;  /* 0x000000ffff287224 */ /* 0x000fe200078e00ff */
[----:B------:R-:W1:Y:S01]  /*1aa0*/  SHFL.BFLY PT, R26, R31, 0x2, 0x1f ;  /* 0x0c401f001f1a7f89 */ /* 0x000e6200000e0000 */
[----:B0-----:R-:W-:Y:S01]  /*1ab0*/  IMAD.MOV R18, RZ, RZ, -R37 ;  /* 0x000000ffff127224 */ /* 0x001fe200078e0a25 */
[----:B------:R-:W-:Y:S01]  /*1ac0*/  IABS R24, R2 ;  /* 0x0000000200187213 */ /* 0x000fe20000000000 */
[----:B------:R-:W-:Y:S01]  /*1ad0*/  IMAD.HI.U32 R30, R41, R30, R40 ;  /* 0x0000001e291e7227 */ /* 0x000fe200078e0028 */
[----:B------:R-:W-:-:S03]  /*1ae0*/  IABS R25, R22 ;  /* 0x0000001600197213 */ /* 0x000fc60000000000 */
[----:B------:R-:W-:Y:S02]  /*1af0*/  IMAD R19, R18, R23, RZ ;  /* 0x0000001712137224 */ /* 0x000fe400078e02ff */
[----:B------:R-:W-:Y:S02]  /*1b00*/  IMAD.MOV.U32 R36, RZ, RZ, RZ ;  /* 0x000000ffff247224 */ /* 0x000fe400078e00ff */
[----:B------:R-:W-:Y:S02]  /*1b10*/  IMAD.MOV R24, RZ, RZ, -R24 ;  /* 0x000000ffff187224 */ /* 0x000fe400078e0a18 */
[----:B------:R-:W-:Y:S01]  /*1b20*/  IMAD.HI.U32 R30, R30, R25, RZ ;  /* 0x000000191e1e7227 */ /* 0x000fe200078e00ff */
[----:B------:R-:W-:Y:S02]  /*1b30*/  IABS R8, R4 ;  /* 0x0000000400087213 */ /* 0x000fe40000000000 */
[----:B------:R-:W-:Y:S01]  /*1b40*/  IABS R18, R17 ;  /* 0x0000001100127213 */ /* 0x000fe20000000000 */
[----:B------:R-:W-:-:S04]  /*1b50*/  IMAD.HI.U32 R36, R37, R19, R36 ;  /* 0x0000001325247227 */ /* 0x000fc800078e0024 */
[----:B------:R-:W-:Y:S02]  /*1b60*/  IMAD R24, R30, R24, R25 ;  /* 0x000000181e187224 */ /* 0x000fe400078e0219 */
[----:B------:R-:W-:Y:S02]  /*1b70*/  IMAD.MOV R18, RZ, RZ, -R18 ;  /* 0x000000ffff127224 */ /* 0x000fe400078e0a12 */
[----:B------:R-:W-:Y:S01]  /*1b80*/  IMAD.HI.U32 R19, R36, R8, RZ ;  /* 0x0000000824137227 */ /* 0x000fe200078e00ff */
[----:B------:R-:W-:-:S03]  /*1b90*/  ISETP.GT.U32.AND P4, PT, R29, R24, PT ;  /* 0x000000181d00720c */ /* 0x000fc60003f84070 */
[----:B------:R-:W-:-:S04]  /*1ba0*/  IMAD.HI.U32 R36, R36, R25, RZ ;  /* 0x0000001924247227 */ /* 0x000fc800078e00ff */
[----:B-1----:R-:W-:Y:S01]  /*1bb0*/  FADD.FTZ R26, R31, R26 ;  /* 0x0000001a1f1a7221 */ /* 0x002fe20000010000 */
[-C--:B------:R-:W-:Y:S02]  /*1bc0*/  IMAD R8, R19, R18.reuse, R8 ;  /* 0x0000001213087224 */ /* 0x080fe400078e0208 */
[----:B------:R-:W-:-:S03]  /*1bd0*/  IMAD R18, R36, R18, R25 ;  /* 0x0000001224127224 */ /* 0x000fc600078e0219 */
[C---:B------:R-:W-:Y:S01]  /*1be0*/  ISETP.GT.U32.AND P1, PT, R23.reuse, R8, PT ;  /* 0x000000081700720c */ /* 0x040fe20003f24070 */
[----:B------:R-:W0:Y:S01]  /*1bf0*/  SHFL.BFLY PT, R25, R26, 0x1, 0x1f ;  /* 0x0c201f001a197f89 */ /* 0x000e2200000e0000 */
[----:B------:R-:W-:Y:S01]  /*1c00*/  ISETP.GT.U32.AND P5, PT, R23, R18, PT ;  /* 0x000000121700720c */ /* 0x000fe20003fa4070 */
[----:B------:R-:W-:-:S05]  /*1c10*/  @!P4 IMAD.IADD R24, R24, 0x1, -R29 ;  /* 0x000000011818c824 */ /* 0x000fca00078e0a1d */
[----:B------:R-:W-:Y:S01]  /*1c20*/  ISETP.GE.U32.AND P0, PT, R24, R29, PT ;  /* 0x0000001d1800720c */ /* 0x000fe20003f06070 */
[----:B------:R-:W-:-:S04]  /*1c30*/  @!P4 VIADD R30, R30, 0x1 ;  /* 0x000000011e1ec836 */ /* 0x000fc80000000000 */
[--C-:B------:R-:W-:Y:S02]  /*1c40*/  @!P1 IMAD.IADD R8, R8, 0x1, -R23.reuse ;  /* 0x0000000108089824 */ /* 0x100fe400078e0a17 */
[----:B------:R-:W-:Y:S01]  /*1c50*/  @!P5 IMAD.IADD R18, R18, 0x1, -R23 ;  /* 0x000000011212d824 */ /* 0x000fe200078e0a17 */
[----:B------:R-:W-:Y:S02]  /*1c60*/  LOP3.LUT R24, R22, R29, RZ, 0x3c, !PT ;  /* 0x0000001d16187212 */ /* 0x000fe400078e3cff */
[----:B------:R-:W-:Y:S02]  /*1c70*/  ISETP.GE.U32.AND P4, PT, R8, R23, PT ;  /* 0x000000170800720c */ /* 0x000fe40003f86070 */
[----:B------:R-:W-:Y:S02]  /*1c80*/  LOP3.LUT R4, R4, R17, RZ, 0x3c, !PT ;  /* 0x0000001104047212 */ /* 0x000fe400078e3cff */
[----:B------:R-:W-:Y:S02]  /*1c90*/  ISETP.GE.U32.AND P6, PT, R18, R23, PT ;  /* 0x000000171200720c */ /* 0x000fe40003fc6070 */
[----:B------:R-:W-:Y:S01]  /*1ca0*/  LOP3.LUT R22, R22, R17, RZ, 0x3c, !PT ;  /* 0x0000001116167212 */ /* 0x000fe200078e3cff */
[----:B------:R-:W-:Y:S01]  /*1cb0*/  @P0 VIADD R30, R30, 0x1 ;  /* 0x000000011e1e0836 */ /* 0x000fe20000000000 */
[----:B------:R-:W-:Y:S01]  /*1cc0*/  ISETP.GE.AND P0, PT, R4, RZ, PT ;  /* 0x000000ff0400720c */ /* 0x000fe20003f06270 */
[----:B------:R-:W-:Y:S01]  /*1cd0*/  @!P5 VIADD R36, R36, 0x1 ;  /* 0x000000012424d836 */ /* 0x000fe20000000000 */
[----:B------:R-:W-:Y:S01]  /*1ce0*/  ISETP.GT.AND P5, PT, R3, RZ, PT ;  /* 0x000000ff0300720c */ /* 0x000fe20003fa4270 */
[----:B------:R-:W-:Y:S01]  /*1cf0*/  @!P1 VIADD R19, R19, 0x1 ;  /* 0x0000000113139836 */ /* 0x000fe20000000000 */
[----:B------:R-:W1:Y:S01]  /*1d00*/  LDC.U8 R8, c[0x0][0x3d9] ;  /* 0x0000f640ff087b82 */ /* 0x000e620000000000 */
[----:B------:R-:W-:Y:S01]  /*1d10*/  ISETP.GE.AND P1, PT, R22, RZ, PT ;  /* 0x000000ff1600720c */ /* 0x000fe20003f26270 */
[----:B0-----:R-:W-:Y:S01]  /*1d20*/  FADD.FTZ R25, R26, R25 ;  /* 0x000000191a197221 */ /* 0x001fe20000010000 */
[----:B------:R-:W-:Y:S01]  /*1d30*/  @P4 VIADD R19, R19, 0x1 ;  /* 0x0000000113134836 */ /* 0x000fe20000000000 */
[----:B------:R-:W-:-:S02]  /*1d40*/  ISETP.GE.AND P2, PT, R24, RZ, PT ;  /* 0x000000ff1800720c */ /* 0x000fc40003f46270 */
[----:B------:R-:W-:Y:S02]  /*1d50*/  SHF.R.S32.HI R18, RZ, 0x1f, R3 ;  /* 0x0000001fff127819 */ /* 0x000fe40000011403 */
[----:B------:R-:W-:Y:S01]  /*1d60*/  FSETP.NE.FTZ.AND P4, PT, R25, RZ, PT ;  /* 0x000000ff1900720b */ /* 0x000fe20003f95000 */
[----:B------:R-:W-:Y:S01]  /*1d70*/  @P6 VIADD R36, R36, 0x1 ;  /* 0x0000000124246836 */ /* 0x000fe20000000000 */
[----:B------:R-:W-:Y:S01]  /*1d80*/  LEA.HI.SX32 R4, R3, 0x1, 0x1 ;  /* 0x0000000103047811 */ /* 0x000fe200078f0aff */
[----:B------:R-:W-:Y:S01]  /*1d90*/  @!P5 IMAD.MOV R4, RZ, RZ, R18 ;  /* 0x000000ffff04d224 */ /* 0x000fe200078e0212 */
[----:B------:R-:W-:Y:S01]  /*1da0*/  ISETP.NE.AND P6, PT, R2, RZ, PT ;  /* 0x000000ff0200720c */ /* 0x000fe20003fc5270 */
[----:B------:R-:W-:Y:S01]  /*1db0*/  @!P0 IMAD.MOV R19, RZ, RZ, -R19 ;  /* 0x000000ffff138224 */ /* 0x000fe200078e0a13 */
[----:B------:R-:W-:Y:S01]  /*1dc0*/  ISETP.NE.AND P5, PT, R17, RZ, PT ;  /* 0x000000ff1100720c */ /* 0x000fe20003fa5270 */
[----:B------:R-:W-:Y:S01]  /*1dd0*/  @!P1 IMAD.MOV R36, RZ, RZ, -R36 ;  /* 0x000000ffff249224 */ /* 0x000fe200078e0a24 */
[----:B------:R-:W-:Y:S01]  /*1de0*/  LOP3.LUT R22, RZ, R17, RZ, 0x33, !PT ;  /* 0x00000011ff167212 */ /* 0x000fe200078e33ff */
[----:B------:R-:W-:-:S03]  /*1df0*/  @!P2 IMAD.MOV R30, RZ, RZ, -R30 ;  /* 0x000000ffff1ea224 */ /* 0x000fc600078e0a1e */
[C---:B------:R-:W-:Y:S02]  /*1e00*/  SEL R19, R22.reuse, R19, !P5 ;  /* 0x0000001316137207 */ /* 0x040fe40006800000 */
[----:B------:R-:W-:Y:S01]  /*1e10*/  SEL R22, R22, R36, !P5 ;  /* 0x0000002416167207 */ /* 0x000fe20006800000 */
[----:B------:R-:W0:Y:S01]  /*1e20*/  @P4 MUFU.LG2 R25, R25 ;  /* 0x0000001900194308 */ /* 0x000e220000000c00 */
[C---:B------:R-:W-:Y:S02]  /*1e30*/  LOP3.LUT P5, RZ, R7.reuse, 0xf, RZ, 0xc0, !PT ;  /* 0x0000000f07ff7812 */ /* 0x040fe400078ac0ff */
[----:B------:R-:W-:Y:S02]  /*1e40*/  ISETP.GT.AND P2, PT, R2, RZ, PT ;  /* 0x000000ff0200720c */ /* 0x000fe40003f44270 */
[----:B------:R-:W-:Y:S02]  /*1e50*/  ISETP.GT.OR P5, PT, R7, 0x7f, P5 ;  /* 0x0000007f0700780c */ /* 0x000fe40002fa4670 */
[----:B-1----:R-:W-:-:S02]  /*1e60*/  ISETP.NE.AND P0, PT, R8, RZ, PT ;  /* 0x000000ff0800720c */ /* 0x002fc40003f05270 */
[----:B------:R-:W-:Y:S02]  /*1e70*/  @!P6 LOP3.LUT R30, RZ, R29, RZ, 0x33, !PT ;  /* 0x0000001dff1ee212 */ /* 0x000fe400078e33ff */
[----:B------:R-:W-:Y:S02]  /*1e80*/  SEL R9, R9, 0x1, !P0 ;  /* 0x0000000109097807 */ /* 0x000fe40004000000 */
[----:B------:R-:W-:Y:S02]  /*1e90*/  SHF.R.S32.HI R8, RZ, 0x1f, R2 ;  /* 0x0000001fff087819 */ /* 0x000fe40000011402 */
[----:B------:R-:W-:Y:S02]  /*1ea0*/  ISETP.LT.U32.AND P1, PT, R20, R30, PT ;  /* 0x0000001e1400720c */ /* 0x000fe40003f21070 */
[----:B------:R-:W-:Y:S01]  /*1eb0*/  SHF.R.S32.HI R23, RZ, 0x1f, R30 ;  /* 0x0000001fff177819 */ /* 0x000fe2000001141e */
[----:B------:R-:W-:Y:S01]  /*1ec0*/  IMAD R7, R19, R9, RZ ;  /* 0x0000000913077224 */ /* 0x000fe200078e02ff */
[----:B------:R-:W-:Y:S01]  /*1ed0*/  LEA.HI.SX32 R18, R2, 0x1, 0x1 ;  /* 0x0000000102127811 */ /* 0x000fe200078f0aff */
[----:B------:R-:W-:Y:S01]  /*1ee0*/  @!P2 IMAD.MOV R18, RZ, RZ, R8 ;  /* 0x000000ffff12a224 */ /* 0x000fe200078e0208 */
[----:B------:R-:W-:Y:S01]  /*1ef0*/  ISETP.LT.AND.EX P1, PT, R21, R23, PT, P1 ;  /* 0x000000171500720c */ /* 0x000fe20003f21310 */
[----:B------:R-:W-:Y:S01]  /*1f00*/  IMAD R19, R22, R9, RZ ;  /* 0x0000000916137224 */ /* 0x000fe200078e02ff */
[----:B------:R-:W-:Y:S01]  /*1f10*/  BSSY B1, `(.L_x_106) ;  /* 0x00001ce000017945 */ /* 0x000fe20003800000 */
[----:B------:R-:W-:-:S02]  /*1f20*/  IMAD.MOV.U32 R31, RZ, RZ, 0x7f800000 ;  /* 0x7f800000ff1f7424 */ /* 0x000fc400078e00ff */
[----:B0-----:R-:W-:Y:S01]  /*1f30*/  @P4 FFMA.FTZ R31, R25, 0.69314718246459960938, R6 ;  /* 0x3f317218191f4823 */ /* 0x001fe20000010006 */
[----:B------:R-:W-:Y:S01]  /*1f40*/  SEL R9, R20, R30, P1 ;  /* 0x0000001e14097207 */ /* 0x000fe20000800000 */
[----:B------:R-:W-:Y:S01]  /*1f50*/  IMAD R7, R4, R7, RZ ;  /* 0x0000000704077224 */ /* 0x000fe200078e02ff */
[----:B------:R-:W-:Y:S01]  /*1f60*/  SEL R8, R21, R23, P1 ;  /* 0x0000001715087207 */ /* 0x000fe20000800000 */
        /* <DEDUP_REMOVED lines=37> */
[----:B------:R-:W-:Y:S05]  /*21c0*/  CALL.REL.NOINC `($__internal_2_$__cuda_sm20_div_s64) ;  /* 0x0000002400b07944 */ /* 0x000fea0003c00000 */
        /* <DEDUP_REMOVED lines=10> */
.L_x_110:
        /* <DEDUP_REMOVED lines=22> */
.L_x_111:
[----:B------:R-:W-:Y:S05]  /*23d0*/  BSYNC B0 ;  /* 0x0000000000007941 */ /* 0x000fea0003800000 */
.L_x_109:
[----:B------:R-:W-:Y:S01]  /*23e0*/  LOP3.LUT R19, R17, R0, RZ, 0xfc, !PT ;  /* 0x0000000011137212 */ /* 0x000fe200078efcff */
[----:B------:R-:W-:Y:S03]  /*23f0*/  BSSY B0, `(.L_x_112) ;  /* 0x0000028000007945 */ /* 0x000fe60003800000 */
[----:B------:R-:W-:-:S13]  /*2400*/  ISETP.NE.U32.AND P1, PT, R19, RZ, PT ;  /* 0x000000ff1300720c */ /* 0x000fda0003f25070 */
[----:B------:R-:W-:Y:S05]  /*2410*/  @!P1 BRA `(.L_x_113) ;  /* 0x00000000003c9947 */ /* 0x000fea0003800000 */
[----:B------:R-:W-:Y:S01]  /*2420*/  IMAD.MOV.U32 R26, RZ, RZ, R27 ;  /* 0x000000ffff1a7224 */ /* 0x000fe200078e001b */
[----:B------:R-:W-:Y:S02]  /*2430*/  MOV R25, R0 ;  /* 0x0000000000197202 */ /* 0x000fe40000000f00 */
[----:B------:R-:W-:Y:S02]  /*2440*/  MOV R24, 0x2460 ;  /* 0x0000246000187802 */ /* 0x000fe40000000f00 */
[----:B------:R-:W-:Y:S05]  /*2450*/  CALL.REL.NOINC `($__internal_2_$__cuda_sm20_div_s64) ;  /* 0x00000024000c7944 */ /* 0x000fea0003c00000 */
        /* <DEDUP_REMOVED lines=11> */
.L_x_113:
        /* <DEDUP_REMOVED lines=22> */
.L_x_114:
[----:B------:R-:W-:Y:S05]  /*2670*/  BSYNC B0 ;  /* 0x0000000000007941 */ /* 0x000fea0003800000 */
.L_x_112:
        /* <DEDUP_REMOVED lines=11> */
[----:B------:R-:W-:Y:S05]  /*2730*/  CALL.REL.NOINC `($__internal_2_$__cuda_sm20_div_s64) ;  /* 0x0000002000547944 */ /* 0x000fea0003c00000 */
[----:B------:R-:W-:-:S04]  /*2740*/  IADD3 R17, P0, RZ, -R20, RZ ;  /* 0x80000014ff117210 */ /* 0x000fc80007f1e0ff */
[----:B------:R-:W-:Y:S01]  /*2750*/  IADD3.X R18, RZ, ~R21, RZ, P0, !PT ;  /* 0x80000015ff127210 */ /* 0x000fe200007fe4ff */
[----:B------:R-:W-:-:S04]  /*2760*/  IMAD.WIDE.U32 R40, R5, R17, R40 ;  /* 0x0000001105287225 */ /* 0x000fc800078e0028 */
[----:B------:R-:W-:-:S04]  /*2770*/  IMAD R18, R18, R5, RZ ;  /* 0x0000000512127224 */ /* 0x000fc800078e02ff */
[----:B------:R-:W-:-:S05]  /*2780*/  IMAD R4, R4, R17, R18 ;  /* 0x0000001104047224 */ /* 0x000fca00078e0212 */
[----:B------:R-:W-:Y:S01]  /*2790*/  IADD3 R4, R41, R4, RZ ;  /* 0x0000000429047210 */ /* 0x000fe20007ffe0ff */
[----:B------:R-:W-:Y:S05]  /*27a0*/  BRA `(.L_x_117) ;  /* 0x0000000000587947 */ /* 0x000fea0003800000 */
.L_x_116:
        /* <DEDUP_REMOVED lines=22> */
.L_x_117:
[----:B------:R-:W-:Y:S05]  /*2910*/  BSYNC B0 ;  /* 0x0000000000007941 */ /* 0x000fea0003800000 */
.L_x_115:
        /* <DEDUP_REMOVED lines=38> */
[----:B------:R-:W-:Y:S05]  /*2b80*/  CALL.REL.NOINC `($__internal_2_$__cuda_sm20_div_s64) ;  /* 0x0000001c00407944 */ /* 0x000fea0003c00000 */
        /* <DEDUP_REMOVED lines=12> */
.L_x_119:
        /* <DEDUP_REMOVED lines=23> */
.L_x_120:
[----:B------:R-:W-:Y:S05]  /*2dc0*/  BSYNC B0 ;  /* 0x0000000000007941 */ /* 0x000fea0003800000 */
.L_x_118:
        /* <DEDUP_REMOVED lines=19> */
.L_x_122:
        /* <DEDUP_REMOVED lines=22> */
.L_x_123:
[----:B------:R-:W-:Y:S05]  /*3060*/  BSYNC B0 ;  /* 0x0000000000007941 */ /* 0x000fea0003800000 */
.L_x_121:
        /* <DEDUP_REMOVED lines=19> */
.L_x_125:
        /* <DEDUP_REMOVED lines=23> */
.L_x_126:
[----:B------:R-:W-:Y:S05]  /*3310*/  BSYNC B0 ;  /* 0x0000000000007941 */ /* 0x000fea0003800000 */
.L_x_124:
[----:B------:R-:W-:Y:S01]  /*3320*/  SHF.R.S32.HI R18, RZ, 0x1f, R7 ;  /* 0x0000001fff127819 */ /* 0x000fe20000011407 */
[-C--:B------:R-:W-:Y:S01]  /*3330*/  IMAD R13, R21, R7.reuse, RZ ;  /* 0x00000007150d7224 */ /* 0x080fe200078e02ff */
[----:B------:R-:W-:Y:S01]  /*3340*/  ULDC UR4, c[0x0][0x2c4] ;  /* 0x0000b10000047ab9 */ /* 0x000fe20000000800 */
[----:B------:R-:W-:Y:S01]  /*3350*/  IMAD.WIDE.U32 R46, R20, R7, RZ ;  /* 0x00000007142e7225 */ /* 0x000fe200078e00ff */
[----:B------:R-:W-:Y:S01]  /*3360*/  SHF.R.S32.HI R7, RZ, 0x1f, R3 ;  /* 0x0000001fff077819 */ /* 0x000fe20000011403 */
[----:B------:R-:W-:Y:S02]  /*3370*/  BSSY B0, `(.L_x_127) ;  /* 0x0000039000007945 */ /* 0x000fe40003800000 */
[----:B------:R-:W-:Y:S02]  /*3380*/  IMAD R13, R18, R20, R13 ;  /* 0x00000014120d7224 */ /* 0x000fe400078e020d */
[----:B------:R-:W-:Y:S01]  /*3390*/  IMAD R18, R12, R3, RZ ;  /* 0x000000030c127224 */ /* 0x000fe200078e02ff */
[----:B------:R-:W-:Y:S01]  /*33a0*/  LOP3.LUT R12, R45, R10, RZ, 0xfc, !PT ;  /* 0x0000000a2d0c7212 */ /* 0x000fe200078efcff */
[----:B------:R-:W-:-:S02]  /*33b0*/  IMAD R51, R27, UR4, RZ ;  /* 0x000000041b337c24 */ /* 0x000fc4000f8e02ff */
[----:B------:R-:W-:Y:S01]  /*33c0*/  IMAD R7, R7, R48, R18 ;  /* 0x0000003007077224 */ /* 0x000fe200078e0212 */
[----:B------:R-:W-:Y:S01]  /*33d0*/  ISETP.NE.U32.AND P0, PT, R12, RZ, PT ;  /* 0x000000ff0c00720c */ /* 0x000fe20003f05070 */
[----:B------:R-:W-:Y:S01]  /*33e0*/  IMAD R14, R14, R51, RZ ;  /* 0x000000330e0e7224 */ /* 0x000fe200078e02ff */
[----:B------:R-:W-:Y:S01]  /*33f0*/  SHF.R.S32.HI R17, RZ, 0x1f, R51 ;  /* 0x0000001fff117819 */ /* 0x000fe20000011433 */
[----:B------:R-:W-:Y:S01]  /*3400*/  IMAD.WIDE.U32 R48, R48, R3, RZ ;  /* 0x0000000330307225 */ /* 0x000fe200078e00ff */
[----:B------:R-:W-:-:S03]  /*3410*/  IADD3 R12, R47, R13, RZ ;  /* 0x0000000d2f0c7210 */ /* 0x000fc60007ffe0ff */
        /* <DEDUP_REMOVED lines=23> */
.L_x_128:
        /* <DEDUP_REMOVED lines=23> */
.L_x_129:
[----:B------:R-:W-:Y:S05]  /*3700*/  BSYNC B0 ;  /* 0x0000000000007941 */ /* 0x000fea0003800000 */
.L_x_127:
        /* <DEDUP_REMOVED lines=29> */
.L_x_131:
        /* <DEDUP_REMOVED lines=23> */
.L_x_132:
[----:B------:R-:W-:Y:S05]  /*3a50*/  BSYNC B0 ;  /* 0x0000000000007941 */ /* 0x000fea0003800000 */
.L_x_130:
        /* <DEDUP_REMOVED lines=21> */
.L_x_108:
[----:B------:R-:W-:Y:S02]  /*3bb0*/  ULDC.64 UR4, c[0x0][0x2b0] ;  /* 0x0000ac0000047ab9 */ /* 0x000fe40000000a00 */
[----:B------:R-:W-:-:S04]  /*3bc0*/  LEA R2, P0, R36, UR4, 0x2 ;  /* 0x0000000424027c11 */ /* 0x000fc8000f8010ff */
[----:B------:R-:W-:-:S05]  /*3bd0*/  LEA.HI.X R3, R36, UR5, R37, 0x2, P0 ;  /* 0x0000000524037c11 */ /* 0x000fca00080f1425 */
[----:B------:R0:W-:Y:S04]  /*3be0*/  STG.E desc[UR8][R2.64], R31 ;  /* 0x0000001f02007986 */ /* 0x0001e8000c101908 */
.L_x_107:
[----:B------:R-:W-:Y:S05]  /*3bf0*/  BSYNC B1 ;  /* 0x0000000000017941 */ /* 0x000fea0003800000 */
.L_x_106:
[----:B------:R-:W2:Y:S01]  /*3c00*/  LDC R0, c[0x0][0x3c4] ;  /* 0x0000f100ff007b82 */ /* 0x000ea20000000800 */
[C---:B0-----:R-:W-:Y:S01]  /*3c10*/  VIADD R3, R35.reuse, 0x10 ;  /* 0x0000001023037836 */ /* 0x041fe20000000000 */
[----:B------:R-:W-:Y:S01]  /*3c20*/  CS2R R10, SRZ ;  /* 0x00000000000a7805 */ /* 0x000fe2000001ff00 */
[----:B------:R-:W-:Y:S01]  /*3c30*/  IMAD.MOV.U32 R13, RZ, RZ, RZ ;  /* 0x000000ffff0d7224 */ /* 0x000fe200078e00ff */
[----:B------:R-:W-:Y:S02]  /*3c40*/  CS2R R8, SRZ ;  /* 0x0000000000087805 */ /* 0x000fe4000001ff00 */
[----:B------:R-:W-:Y:S02]  /*3c50*/  CS2R R6, SRZ ;  /* 0x0000000000067805 */ /* 0x000fe4000001ff00 */
[-C--:B--2---:R-:W-:Y:S02]  /*3c60*/  ISETP.GE.OR P0, PT, R35, R0.reuse, P3 ;  /* 0x000000002300720c */ /* 0x084fe40001f06670 */
[----:B------:R-:W-:-:S11]  /*3c70*/  ISETP.GE.OR P3, PT, R3, R0, P3 ;  /* 0x000000000300720c */ /* 0x000fd60001f66670 */
[----:B------:R-:W-:Y:S01]  /*3c80*/  @!P0 FADD.FTZ R2, -R31, R32 ;  /* 0x000000201f028221 */ /* 0x000fe20000010100 */
[----:B------:R-:W-:Y:S02]  /*3c90*/  IMAD.SHL.U32 R32, R35, 0x4, RZ ;  /* 0x0000000423207824 */ /* 0x000fe400078e00ff */
[----:B-1----:R-:W-:Y:S01]  /*3ca0*/  @!P3 FADD.FTZ R31, -R31, R33 ;  /* 0x000000211f1fb221 */ /* 0x002fe20000010100 */
[----:B------:R-:W-:Y:S01]  /*3cb0*/  @!P0 FMUL.FTZ R2, R2, 1.4426950216293334961 ;  /* 0x3fb8aa3b02028820 */ /* 0x000fe20000410000 */
[C---:B------:R-:W-:Y:S02]  /*3cc0*/  VIADD R30, R32.reuse, 0x40 ;  /* 0x00000040201e7836 */ /* 0x040fe40000000000 */
[----:B------:R-:W-:Y:S01]  /*3cd0*/  @!P3 FMUL.FTZ R5, R31, 1.4426950216293334961 ;  /* 0x3fb8aa3b1f05b820 */ /* 0x000fe20000410000 */
[----:B------:R-:W-:Y:S01]  /*3ce0*/  IADD3 R29, R32, 0x80, RZ ;  /* 0x00000080201d7810 */ /* 0x000fe20007ffe0ff */
[----:B------:R-:W0:Y:S08]  /*3cf0*/  @!P0 MUFU.EX2 R3, R2 ;  /* 0x0000000200038308 */ /* 0x000e300000000800 */
[----:B------:R-:W1:Y:S01]  /*3d00*/  @!P3 MUFU.EX2 R5, R5 ;  /* 0x000000050005b308 */ /* 0x000e620000000800 */
[----:B0-----:R0:W-:Y:S01]  /*3d10*/  @!P0 STS [R34], R3 ;  /* 0x0000000322008388 */ /* 0x0011e20000000800 */
[----:B------:R-:W-:Y:S01]  /*3d20*/  ISETP.GE.AND P0, PT, R0, 0x1, PT ;  /* 0x000000010000780c */ /* 0x000fe20003f06270 */
[----:B------:R-:W-:-:S02]  /*3d30*/  HFMA2.MMA R0, -RZ, RZ, 0, 0 ;  /* 0x00000000ff007435 */ /* 0x000fc400000001ff */
[----:B-1----:R1:W-:Y:S01]  /*3d40*/  @!P3 STS [R34+0x240], R5 ;  /* 0x000240052200b388 */ /* 0x0023e20000000800 */
        /* <DEDUP_REMOVED lines=32> */
.L_x_136:
        /* <DEDUP_REMOVED lines=21> */
.L_x_135:
[----:B------:R-:W-:Y:S05]  /*40a0*/  BSYNC B0 ;  /* 0x0000000000007941 */ /* 0x000fea0003800000 */
.L_x_134:
        /* <DEDUP_REMOVED lines=16> */
.L_x_133:
        /* <DEDUP_REMOVED lines=110> */
        .weak           $__internal_2_$__cuda_sm20_div_s64
        .type           $__internal_2_$__cuda_sm20_div_s64,@function
        .size           $__internal_2_$__cuda_sm20_div_s64,(.L_x_7886 - $__internal_2_$__cuda_sm20_div_s64)
$__internal_2_$__cuda_sm20_div_s64:
        /* <DEDUP_REMOVED lines=25> */
[----:B------:R-:W-:Y:S02]  /*4a20*/  IADD3 R21, P1, RZ, -R56, RZ ;  /* 0x80000038ff157210 */ /* 0x000fe40007f3e0ff */
[----:B------:R-:W-:Y:S01]  /*4a30*/  ISETP.GE.AND P2, PT, R17, RZ, PT ;  /* 0x000000ff1100720c */ /* 0x000fe20003f46270 */
[----:B------:R-:W-:Y:S02]  /*4a40*/  IMAD R19, R22, R42, R19 ;  /* 0x0000002a16137224 */ /* 0x000fe400078e0213 */
[----:B------:R-:W-:-:S04]  /*4a50*/  IMAD.HI.U32 R54, R55, R21, RZ ;  /* 0x0000001537367227 */ /* 0x000fc800078e00ff */
[----:B------:R-:W-:Y:S01]  /*4a60*/  IMAD.X R19, RZ, RZ, ~R19, P1 ;  /* 0x000000ffff137224 */ /* 0x000fe200008e0e13 */
[----:B------:R-:W-:-:S03]  /*4a70*/  IADD3 R20, P1, RZ, -R18, RZ ;  /* 0x80000012ff147210 */ /* 0x000fc60007f3e0ff */
[----:B------:R-:W-:Y:S01]  /*4a80*/  IMAD.WIDE.U32 R54, P6, R55, R19, R54 ;  /* 0x0000001337367225 */ /* 0x000fe200078c0036 */
[----:B------:R-:W-:-:S03]  /*4a90*/  SEL R20, R20, R18, !P2 ;  /* 0x0000001214147207 */ /* 0x000fc60005000000 */
[----:B------:R-:W-:-:S04]  /*4aa0*/  IMAD.HI.U32 R30, P5, R22, R21, R54 ;  /* 0x00000015161e7227 */ /* 0x000fc800078a0036 */
[CC--:B------:R-:W-:Y:S02]  /*4ab0*/  IMAD R21, R22.reuse, R19.reuse, RZ ;  /* 0x0000001316157224 */ /* 0x0c0fe400078e02ff */
[----:B------:R-:W-:-:S03]  /*4ac0*/  IMAD.HI.U32 R19, R22, R19, RZ ;  /* 0x0000001316137227 */ /* 0x000fc600078e00ff */
[----:B------:R-:W-:Y:S01]  /*4ad0*/  IADD3 R21, P4, R21, R30, RZ ;  /* 0x0000001e15157210 */ /* 0x000fe20007f9e0ff */
[----:B------:R-:W-:Y:S01]  /*4ae0*/  IMAD.X R22, R19, 0x1, R22, P6 ;  /* 0x0000000113167824 */ /* 0x000fe200030e0616 */
[-C--:B------:R-:W-:Y:S01]  /*4af0*/  IADD3.X R30, RZ, ~R17.reuse, RZ, P1, !PT ;  /* 0x80000011ff1e7210 */ /* 0x080fe20000ffe4ff */
[----:B------:R-:W-:Y:S02]  /*4b00*/  IMAD.MOV.U32 R55, RZ, RZ, RZ ;  /* 0x000000ffff377224 */ /* 0x000fe400078e00ff */
        /* <DEDUP_REMOVED lines=18> */
[C---:B------:R-:W-:Y:S01]  /*4c30*/  ISETP.GE.U32.AND.EX P4, PT, R19.reuse, R43, PT, P4 ;  /* 0x0000002b1300720c */ /* 0x040fe20003f86140 */
[----:B------:R-:W-:-:S03]  /*4c40*/  IMAD.X R22, R19, 0x1, ~R43, P2 ;  /* 0x0000000113167824 */ /* 0x000fc600010e0e2b */
[----:B------:R-:W-:Y:S01]  /*4c50*/  SEL R21, R21, R20, P4 ;  /* 0x0000001415157207 */ /* 0x000fe20002000000 */
[----:B------:R-:W-:Y:S01]  /*4c60*/  IMAD.X R20, RZ, RZ, R29, P1 ;  /* 0x000000ffff147224 */ /* 0x000fe200008e061d */
[----:B------:R-:W-:Y:S02]  /*4c70*/  SEL R23, R23, R30, P4 ;  /* 0x0000001e17177207 */ /* 0x000fe40002000000 */
[----:B------:R-:W-:Y:S02]  /*4c80*/  SEL R19, R22, R19, P4 ;  /* 0x0000001316137207 */ /* 0x000fe40002000000 */
[----:B------:R-:W-:Y:S02]  /*4c90*/  ISETP.GE.U32.AND P1, PT, R21, R42, PT ;  /* 0x0000002a1500720c */ /* 0x000fe40003f26070 */
[----:B------:R-:W-:Y:S02]  /*4ca0*/  SEL R20, R20, R29, P4 ;  /* 0x0000001d14147207 */ /* 0x000fe40002000000 */
[----:B------:R-:W-:-:S02]  /*4cb0*/  IADD3 R22, P2, R23, 0x1, RZ ;  /* 0x0000000117167810 */ /* 0x000fc40007f5e0ff */
[----:B------:R-:W-:Y:S02]  /*4cc0*/  ISETP.GE.U32.AND.EX P1, PT, R19, R43, PT, P1 ;  /* 0x0000002b1300720c */ /* 0x000fe40003f26110 */
[----:B------:R-:W-:Y:S01]  /*4cd0*/  LOP3.LUT R21, R25, R17, RZ, 0x3c, !PT ;  /* 0x0000001119157212 */ /* 0x000fe200078e3cff */
[----:B------:R-:W-:Y:S01]  /*4ce0*/  IMAD.X R19, RZ, RZ, R20, P2 ;  /* 0x000000ffff137224 */ /* 0x000fe200010e0614 */
[----:B------:R-:W-:Y:S01]  /*4cf0*/  SEL R22, R22, R23, P1 ;  /* 0x0000001716167207 */ /* 0x000fe20000800000 */
[----:B------:R-:W-:Y:S01]  /*4d00*/  IMAD.MOV.U32 R23, RZ, RZ, 0x0 ;  /* 0x00000000ff177424 */ /* 0x000fe200078e00ff */
[----:B------:R-:W-:Y:S02]  /*4d10*/  ISETP.GE.AND P4, PT, R21, RZ, PT ;  /* 0x000000ff1500720c */ /* 0x000fe40003f86270 */
[----:B------:R-:W-:Y:S02]  /*4d20*/  SEL R20, R19, R20, P1 ;  /* 0x0000001413147207 */ /* 0x000fe40000800000 */
[----:B------:R-:W-:-:S02]  /*4d30*/  IADD3 R19, P2, RZ, -R22, RZ ;  /* 0x80000016ff137210 */ /* 0x000fc40007f5e0ff */
[----:B------:R-:W-:Y:S02]  /*4d40*/  ISETP.NE.U32.AND P1, PT, R26, RZ, PT ;  /* 0x000000ff1a00720c */ /* 0x000fe40003f25070 */
[----:B------:R-:W-:Y:S02]  /*4d50*/  IADD3.X R21, RZ, ~R20, RZ, P2, !PT ;  /* 0x80000014ff157210 */ /* 0x000fe400017fe4ff */
[----:B------:R-:W-:Y:S01]  /*4d60*/  SEL R19, R19, R22, !P4 ;  /* 0x0000001613137207 */ /* 0x000fe20006000000 */
[----:B------:R-:W-:Y:S01]  /*4d70*/  IMAD.MOV.U32 R22, RZ, RZ, R24 ;  /* 0x000000ffff167224 */ /* 0x000fe200078e0018 */
[----:B------:R-:W-:Y:S02]  /*4d80*/  ISETP.NE.AND.EX P1, PT, R25, RZ, PT, P1 ;  /* 0x000000ff1900720c */ /* 0x000fe40003f25310 */
[----:B------:R-:W-:Y:S02]  /*4d90*/  SEL R21, R21, R20, !P4 ;  /* 0x0000001415157207 */ /* 0x000fe40006000000 */
[----:B------:R-:W-:-:S02]  /*4da0*/  SEL R20, R19, 0xffffffff, P1 ;  /* 0xffffffff13147807 */ /* 0x000fc40000800000 */
[----:B------:R-:W-:Y:S01]  /*4db0*/  SEL R21, R21, 0xffffffff, P1 ;  /* 0xffffffff15157807 */ /* 0x000fe20000800000 */
[----:B------:R-:W-:Y:S06]  /*4dc0*/  RET.REL.NODEC R22 `(_ZN5flash32flash_fwd_splitkv_combine_kernelI23Flash_fwd_kernel_traitsILi192ELi64ELi64ELi4ELb0ELb0EN7cutlass10bfloat16_tE19Flash_kernel_traitsILi192ELi64ELi64ELi4ES3_EELi8ELi5ELb0EEEvNS_16Flash_fwd_paramsE) ;  /* 0xffffffb0168c7950 */ /* 0x000fec0003c3ffff */
.L_x_137:
        /* <DEDUP_REMOVED lines=11> */
.L_x_7886:


//--------------------- .text._ZN5flash32flash_fwd_splitkv_combine_kernelI23Flash_fwd_kernel_traitsILi192ELi64ELi64ELi4ELb0ELb0EN7cutlass10bfloat16_tE19Flash_kernel_traitsILi192ELi64ELi64ELi4ES3_EELi8ELi4ELb0EEEvNS_16Flash_fwd_paramsE --------------------------
	.section	.text._ZN5flash32flash_fwd_splitkv_combine_kernelI23Flash_fwd_kernel_traitsILi192ELi64ELi64ELi4ELb0ELb0EN7cutlass10bfloat16_tE19Flash_kernel_traitsILi192ELi64ELi64ELi4ES3_EELi8ELi4ELb0EEEvNS_16Flash_fwd_paramsE,"ax",@progbits
	.align	128
        .global         _ZN5flash32flash_fwd_splitkv_combine_kernelI23Flash_fwd_kernel_traitsILi192ELi64ELi64ELi4ELb0ELb0EN7cutlass10bfloat16_tE19Flash_kernel_traitsILi192ELi64ELi64ELi4ES3_EELi8ELi4ELb0EEEvNS_16Flash_fwd_paramsE
        .type           _ZN5flash32flash_fwd_splitkv_combine_kernelI23Flash_fwd_kernel_traitsILi192ELi64ELi64ELi4ELb0ELb0EN7cutlass10bfloat16_tE19Flash_kernel_traitsILi192ELi64ELi64ELi4ES3_EELi8ELi4ELb0EEEvNS_16Flash_fwd_paramsE,@function
        .size           _ZN5flash32flash_fwd_splitkv_combine_kernelI23Flash_fwd_kernel_traitsILi192ELi64ELi64ELi4ELb0ELb0EN7cutlass10bfloat16_tE19Flash_kernel_traitsILi192ELi64ELi64ELi4ES3_EELi8ELi4ELb0EEEvNS_16Flash_fwd_paramsE,(.L_x_7887 - _ZN5flash32flash_fwd_splitkv_combine_kernelI23Flash_fwd_kernel_traitsILi192ELi64ELi64ELi4ELb0ELb0EN7cutlass10bfloat16_tE19Flash_kernel_traitsILi192ELi64ELi64ELi4ES3_EELi8ELi4ELb0EEEvNS_16Flash_fwd_paramsE)
        .other          _ZN5flash32flash_fwd_splitkv_combine_kernelI23Flash_fwd_kernel_traitsILi192ELi64ELi64ELi4ELb0ELb0EN7cutlass10bfloat16_tE19Flash_kernel_traitsILi192ELi64ELi64ELi4ES3_EELi8ELi4ELb0EEEvNS_16Flash_fwd_paramsE,@"STO_CUDA_ENTRY STV_DEFAULT"
_ZN5flash32flash_fwd_splitkv_combine_kernelI23Flash_fwd_kernel_traitsILi192ELi64ELi64ELi4ELb0ELb0EN7cutlass10bfloat16_tE19Flash_kernel_traitsILi192ELi64ELi64ELi4ES3_EELi8ELi4ELb0EEEvNS_16Flash_fwd_paramsE:
.text._ZN5flash32flash_fwd_splitkv_combine_kernelI23Flash_fwd_kernel_traitsILi192ELi64ELi64ELi4ELb0ELb0EN7cutlass10bfloat16_tE19Flash_kernel_traitsILi192ELi64ELi64ELi4ES3_EELi8ELi4ELb0EEEvNS_16Flash_fwd_paramsE:
        /* <DEDUP_REMOVED lines=23> */
[----:B------:R-:W-:Y:S05]  /*0170*/  CALL.REL.NOINC `($__internal_3_$__cuda_sm20_div_s64) ;  /* 0x0000004400bc7944 */ /* 0x000fea0003c00000 */
[----:B------:R-:W-:Y:S05]  /*0180*/  BRA `(.L_x_139) ;  /* 0x00000000004c7947 */ /* 0x000fea0003800000 */
.L_x_138:
        /* <DEDUP_REMOVED lines=19> */
.L_x_139:
        /* <DEDUP_REMOVED lines=12> */
[----:B------:R-:W-:Y:S05]  /*0380*/  CALL.REL.NOINC `($__internal_3_$__cuda_sm20_div_s64) ;  /* 0x0000004400387944 */ /* 0x000fea0003c00000 */
[----:B------:R-:W-:Y:S02]  /*0390*/  MOV R8, R18 ;  /* 0x0000001200087202 */ /* 0x000fe40000000f00 */
[----:B------:R-:W-:Y:S01]  /*03a0*/  MOV R9, R19 ;  /* 0x0000001300097202 */ /* 0x000fe20000000f00 */
[----:B------:R-:W-:Y:S05]  /*03b0*/  BRA `(.L_x_142) ;  /* 0x00000000004c7947 */ /* 0x000fea0003800000 */
.L_x_141:
        /* <DEDUP_REMOVED lines=19> */
.L_x_142:
[----:B------:R-:W-:Y:S05]  /*04f0*/  BSYNC B0 ;  /* 0x0000000000007941 */ /* 0x000fea0003800000 */
.L_x_140:
        /* <DEDUP_REMOVED lines=42> */
.L_x_144:
        /* <DEDUP_REMOVED lines=19> */
.L_x_145:
[----:B------:R-:W-:Y:S05]  /*08d0*/  BSYNC B0 ;  /* 0x0000000000007941 */ /* 0x000fea0003800000 */
.L_x_143:
[----:B------:R-:W0:Y:S01]  /*08e0*/  LDC R3, c[0x0][0x2c4] ;  /* 0x0000b100ff037b82 */ /* 0x000e220000000800 */
[----:B------:R-:W-:Y:S01]  /*08f0*/  IMAD.MOV.U32 R12, RZ, RZ, RZ ;  /* 0x000000ffff0c7224 */ /* 0x000fe200078e00ff */
        /* <DEDUP_REMOVED lines=9> */
[----:B0-----:R-:W-:-:S04]  /*0990*/  IMAD.MOV R4, RZ, RZ, -R13 ;  /* 0x000000ffff047224 */ /* 0x001fc800078e0a0d */
        /* <DEDUP_REMOVED lines=11> */
[----:B------:R-:W-:Y:S01]  /*0a50*/  @!P2 IMAD.IADD R7, R7, 0x1, -R10 ;  /* 0x000000010707a824 */ /* 0x000fe200078e0a0a */
[----:B------:R-:W-:Y:S02]  /*0a60*/  @!P2 IADD3 R4, R4, 0x1, RZ ;  /* 0x000000010404a810 */ /* 0x000fe40007ffe0ff */
[----:B------:R-:W-:Y:S02]  /*0a70*/  ISETP.NE.AND P2, PT, R3, RZ, PT ;  /* 0x000000ff0300720c */ /* 0x000fe40003f45270 */
[----:B------:R-:W-:Y:S02]  /*0a80*/  ISETP.GE.U32.AND P0, PT, R7, R10, PT ;  /* 0x0000000a0700720c */ /* 0x000fe40003f06070 */
[----:B------:R-:W-:Y:S01]  /*0a90*/  LEA.HI.SX32 R7, R3, 0x1, 0x1 ;  /* 0x0000000103077811 */ /* 0x000fe200078f0aff */
[----:B------:R-:W-:-:S10]  /*0aa0*/  @!P3 IMAD.MOV R7, RZ, RZ, R2 ;  /* 0x000000ffff07b224 */ /* 0x000fd400078e0202 */
[----:B------:R-:W-:-:S04]  /*0ab0*/  @P0 VIADD R4, R4, 0x1 ;  /* 0x0000000104040836 */ /* 0x000fc80000000000 */
[----:B------:R-:W-:Y:S01]  /*0ac0*/  @!P1 IMAD.MOV R4, RZ, RZ, -R4 ;  /* 0x000000ffff049224 */ /* 0x000fe200078e0a04 */
[----:B------:R-:W-:Y:S01]  /*0ad0*/  @!P2 LOP3.LUT R4, RZ, R3, RZ, 0x33, !PT ;  /* 0x00000003ff04a212 */ /* 0x000fe200078e33ff */
[----:B------:R-:W-:-:S04]  /*0ae0*/  IMAD R3, R3, UR5, RZ ;  /* 0x0000000503037c24 */ /* 0x000fc8000f8e02ff */
        /* <DEDUP_REMOVED lines=9> */
[----:B0-----:R-:W-:Y:S01]  /*0b80*/  IADD3 R10, RZ, -R17, RZ ;  /* 0x80000011ff0a7210 */ /* 0x001fe20007ffe0ff */
[----:B------:R-:W-:-:S04]  /*0b90*/  IMAD.MOV.U32 R16, RZ, RZ, RZ ;  /* 0x000000ffff107224 */ /* 0x000fc800078e00ff */
[----:B------:R-:W-:Y:S01]  /*0ba0*/  IMAD R11, R10, R13, RZ ;  /* 0x0000000d0a0b7224 */ /* 0x000fe200078e02ff */
[----:B------:R-:W-:-:S03]  /*0bb0*/  IABS R10, R4 ;  /* 0x00000004000a7213 */ /* 0x000fc60000000000 */
[----:B------:R-:W-:-:S06]  /*0bc0*/  IMAD.HI.U32 R11, R17, R11, R16 ;  /* 0x0000000b110b7227 */ /* 0x000fcc00078e0010 */
[----:B------:R-:W-:-:S04]  /*0bd0*/  IMAD.HI.U32 R11, R11, R10, RZ ;  /* 0x0000000a0b0b7227 */ /* 0x000fc800078e00ff */
[----:B------:R-:W-:Y:S01]  /*0be0*/  IMAD R10, R11, R7, R10 ;  /* 0x000000070b0a7224 */ /* 0x000fe200078e020a */
[----:B------:R-:W-:-:S04]  /*0bf0*/  LOP3.LUT R7, R4, R13, RZ, 0x3c, !PT ;  /* 0x0000000d04077212 */ /* 0x000fc800078e3cff */
[----:B------:R-:W-:Y:S02]  /*0c00*/  ISETP.GT.U32.AND P1, PT, R13, R10, PT ;  /* 0x0000000a0d00720c */ /* 0x000fe40003f24070 */
[----:B------:R-:W-:-:S11]  /*0c10*/  ISETP.GE.AND P0, PT, R7, RZ, PT ;  /* 0x000000ff0700720c */ /* 0x000fd60003f06270 */
[----:B------:R-:W-:Y:S01]  /*0c20*/  @!P1 IMAD.IADD R10, R10, 0x1, -R13 ;  /* 0x000000010a0a9824 */ /* 0x000fe200078e0a0d */
[----:B------:R-:W-:Y:S02]  /*0c30*/  @!P1 IADD3 R11, R11, 0x1, RZ ;  /* 0x000000010b0b9810 */ /* 0x000fe40007ffe0ff */
[----:B------:R-:W-:Y:S02]  /*0c40*/  ISETP.NE.AND P1, PT, R2, RZ, PT ;  /* 0x000000ff0200720c */ /* 0x000fe40003f25270 */
[----:B------:R-:W-:-:S13]  /*0c50*/  ISETP.GE.U32.AND P2, PT, R10, R13, PT ;  /* 0x0000000d0a00720c */ /* 0x000fda0003f46070 */
[----:B------:R-:W-:-:S04]  /*0c60*/  @P2 VIADD R11, R11, 0x1 ;  /* 0x000000010b0b2836 */ /* 0x000fc80000000000 */
[----:B------:R-:W-:-:S04]  /*0c70*/  IMAD.MOV.U32 R7, RZ, RZ, R11 ;  /* 0x000000ffff077224 */ /* 0x000fc800078e000b */
        /* <DEDUP_REMOVED lines=16> */
[----:B------:R-:W-:Y:S02]  /*0d80*/  MOV R34, R18 ;  /* 0x0000001200227202 */ /* 0x000fe40000000f00 */
[----:B------:R-:W-:Y:S01]  /*0d90*/  MOV R35, R19 ;  /* 0x0000001300237202 */ /* 0x000fe20000000f00 */
[----:B------:R-:W-:Y:S05]  /*0da0*/  BRA `(.L_x_148) ;  /* 0x00000000004c7947 */ /* 0x000fea0003800000 */
.L_x_147:
        /* <DEDUP_REMOVED lines=19> */
.L_x_148:
[----:B------:R-:W-:Y:S05]  /*0ee0*/  BSYNC B0 ;  /* 0x0000000000007941 */ /* 0x000fea0003800000 */
.L_x_146:
        /* <DEDUP_REMOVED lines=43> */
.L_x_150:
        /* <DEDUP_REMOVED lines=19> */
.L_x_151:
[----:B------:R-:W-:Y:S05]  /*12d0*/  BSYNC B0 ;  /* 0x0000000000007941 */ /* 0x000fea0003800000 */
.L_x_149:
[----:B------:R-:W0:Y:S01]  /*12e0*/  LDC R9, c[0x0][0x2c4] ;  /* 0x0000b100ff097b82 */ /* 0x000e220000000800 */
[----:B------:R-:W1:Y:S01]  /*12f0*/  S2R R16, SR_TID.X ;  /* 0x0000000000107919 */ /* 0x000e620000002100 */
[----:B------:R-:W-:Y:S01]  /*1300*/  ISETP.GT.AND P4, PT, R3, RZ, PT ;  /* 0x000000ff0300720c */ /* 0x000fe20003f84270 */
[----:B------:R-:W-:Y:S01]  /*1310*/  ULDC UR5, c[0x0][0x3c4] ;  /* 0x0000f10000057ab9 */ /* 0x000fe20000000800 */
[----:B------:R-:W-:Y:S01]  /*1320*/  ULDC.64 UR8, c[0x0][0x208] ;  /* 0x0000820000087ab9 */ /* 0x000fe20000000a00 */
[----:B------:R-:W-:Y:S01]  /*1330*/  BSSY B0, `(.L_x_152) ;  /* 0x000003e000007945 */ /* 0x000fe20003800000 */
[----:B------:R-:W-:Y:S01]  /*1340*/  IMAD.MOV.U32 R30, RZ, RZ, -0x800000 ;  /* 0xff800000ff1e7424 */ /* 0x000fe200078e00ff */
[----:B0-----:R-:W-:-:S04]  /*1350*/  IABS R8, R9 ;  /* 0x0000000900087213 */ /* 0x001fc80000000000 */
[----:B------:R-:W0:Y:S01]  /*1360*/  I2F.RP R17, R8 ;  /* 0x0000000800117306 */ /* 0x000e220000209400 */
[----:B-1----:R-:W-:-:S07]  /*1370*/  ISETP.GT.AND P1, PT, R16, 0x7f, PT ;  /* 0x0000007f1000780c */ /* 0x002fce0003f24270 */
        /* <DEDUP_REMOVED lines=9> */
[----:B------:R-:W-:Y:S02]  /*1410*/  ISETP.GE.AND P2, PT, R6, RZ, PT ;  /* 0x000000ff0600720c */ /* 0x000fe40003f46270 */
[----:B------:R-:W-:Y:S01]  /*1420*/  SHF.R.S32.HI R6, RZ, 0x1f, R3 ;  /* 0x0000001fff067819 */ /* 0x000fe20000011403 */
[----:B------:R-:W-:-:S04]  /*1430*/  IMAD.HI.U32 R17, R18, R7, RZ ;  /* 0x0000000712117227 */ /* 0x000fc800078e00ff */
[----:B------:R-:W-:-:S04]  /*1440*/  IMAD.MOV R18, RZ, RZ, -R17 ;  /* 0x000000ffff127224 */ /* 0x000fc800078e0a11 */
[C---:B------:R-:W-:Y:S01]  /*1450*/  IMAD R19, R8.reuse, R18, R7 ;  /* 0x0000001208137224 */ /* 0x040fe200078e0207 */
[----:B------:R-:W-:Y:S01]  /*1460*/  LEA.HI.SX32 R18, R3, 0x1, 0x1 ;  /* 0x0000000103127811 */ /* 0x000fe200078f0aff */
[----:B------:R-:W0:Y:S01]  /*1470*/  @!P1 S2R R7, SR_CgaCtaId ;  /* 0x0000000000079919 */ /* 0x000e220000008800 */
[----:B------:R-:W-:Y:S02]  /*1480*/  @!P4 IMAD.MOV R18, RZ, RZ, R6 ;  /* 0x000000ffff12c224 */ /* 0x000fe400078e0206 */
[----:B------:R-:W-:-:S13]  /*1490*/  ISETP.GT.U32.AND P0, PT, R8, R19, PT ;  /* 0x000000130800720c */ /* 0x000fda0003f04070 */
[----:B------:R-:W-:Y:S02]  /*14a0*/  @!P0 IMAD.IADD R19, R19, 0x1, -R8 ;  /* 0x0000000113138824 */ /* 0x000fe400078e0a08 */
[----:B------:R-:W-:Y:S01]  /*14b0*/  @!P0 VIADD R17, R17, 0x1 ;  /* 0x0000000111118836 */ /* 0x000fe20000000000 */
[----:B------:R-:W-:Y:S02]  /*14c0*/  ISETP.NE.AND P0, PT, R9, RZ, PT ;  /* 0x000000ff0900720c */ /* 0x000fe40003f05270 */
[----:B------:R-:W-:Y:S02]  /*14d0*/  ISETP.GE.U32.AND P3, PT, R19, R8, PT ;  /* 0x000000081300720c */ /* 0x000fe40003f66070 */
[----:B------:R-:W-:Y:S02]  /*14e0*/  SHF.R.S32.HI R19, RZ, 0x1f, R16 ;  /* 0x0000001fff137819 */ /* 0x000fe40000011410 */
[----:B------:R-:W-:Y:S02]  /*14f0*/  @!P1 MOV R8, 0x400 ;  /* 0x0000040000089802 */ /* 0x000fe40000000f00 */
[----:B------:R-:W-:-:S04]  /*1500*/  LEA.HI R6, R19, R16, RZ, 0x3 ;  /* 0x0000001013067211 */ /* 0x000fc800078f18ff */
[----:B------:R-:W-:-:S03]  /*1510*/  SHF.R.S32.HI R24, RZ, 0x3, R6 ;  /* 0x00000003ff187819 */ /* 0x000fc60000011406 */
[----:B------:R-:W-:-:S04]  /*1520*/  @P3 VIADD R17, R17, 0x1 ;  /* 0x0000000111113836 */ /* 0x000fc80000000000 */
[----:B------:R-:W-:Y:S01]  /*1530*/  @!P2 IMAD.MOV R17, RZ, RZ, -R17 ;  /* 0x000000ffff11a224 */ /* 0x000fe200078e0a11 */
[----:B------:R-:W-:Y:S02]  /*1540*/  @!P0 LOP3.LUT R17, RZ, R9, RZ, 0x33, !PT ;  /* 0x00000009ff118212 */ /* 0x000fe400078e33ff */
[----:B------:R-:W-:-:S03]  /*1550*/  ISETP.GE.AND P0, PT, R24, UR5, PT ;  /* 0x0000000518007c0c */ /* 0x000fc6000bf06270 */
[----:B------:R-:W-:Y:S01]  /*1560*/  IMAD R3, R18, R17, RZ ;  /* 0x0000001112037224 */ /* 0x000fe200078e02ff */
[----:B0-----:R-:W-:Y:S01]  /*1570*/  @!P1 LEA R17, R7, R8, 0x18 ;  /* 0x0000000807119211 */ /* 0x001fe200078ec0ff */
[----:B------:R-:W-:Y:S01]  /*1580*/  IMAD.MOV.U32 R18, RZ, RZ, -0x800000 ;  /* 0xff800000ff127424 */ /* 0x000fe200078e00ff */
[----:B------:R-:W-:Y:S02]  /*1590*/  LOP3.LUT R7, R6, 0xfffffff8, RZ, 0xc0, !PT ;  /* 0xfffffff806077812 */ /* 0x000fe400078ec0ff */
[----:B------:R-:W-:Y:S01]  /*15a0*/  IABS R27, R3 ;  /* 0x00000003001b7213 */ /* 0x000fe20000000000 */
[----:B------:R-:W-:Y:S02]  /*15b0*/  @!P1 IMAD R17, R24, 0x24, R17 ;  /* 0x0000002418119824 */ /* 0x000fe400078e0211 */
[----:B------:R-:W-:Y:S02]  /*15c0*/  IMAD.IADD R8, R16, 0x1, -R7 ;  /* 0x0000000110087824 */ /* 0x000fe400078e0a07 */
[----:B------:R-:W-:-:S02]  /*15d0*/  VIADD R22, R27, UR4 ;  /* 0x000000041b167c36 */ /* 0x000fc40008000000 */
[----:B------:R-:W-:Y:S01]  /*15e0*/  @!P1 IMAD R17, R8, 0x4, R17 ;  /* 0x0000000408119824 */ /* 0x000fe200078e0211 */
[----:B------:R-:W-:Y:S06]  /*15f0*/  @P0 BRA `(.L_x_153) ;  /* 0x0000000000440947 */ /* 0x000fec0003800000 */
[----:B------:R-:W-:Y:S02]  /*1600*/  IADD3 R25, P2, R28, -UR7, RZ ;  /* 0x800000071c197c10 */ /* 0x000fe4000ff5e0ff */
[----:B------:R-:W-:Y:S02]  /*1610*/  SHF.R.S32.HI R7, RZ, 0x1f, R8 ;  /* 0x0000001fff077819 */ /* 0x000fe40000011408 */
[----:B------:R-:W-:Y:S02]  /*1620*/  ISETP.GT.U32.AND P0, PT, R25, R8, PT ;  /* 0x000000081900720c */ /* 0x000fe40003f04070 */
[----:B------:R-:W-:-:S04]  /*1630*/  IADD3.X R6, R5, ~UR6, RZ, P2, !PT ;  /* 0x8000000605067c10 */ /* 0x000fc800097fe4ff */
[----:B------:R-:W-:-:S13]  /*1640*/  ISETP.GT.AND.EX P0, PT, R6, R7, PT, P0 ;  /* 0x000000070600720c */ /* 0x000fda0003f04300 */
[----:B------:R-:W-:Y:S05]  /*1650*/  @!P0 BRA `(.L_x_153) ;  /* 0x00000000002c8947 */ /* 0x000fea0003800000 */
[----:B------:R-:W-:Y:S01]  /*1660*/  IADD3 R32, P0, R8, UR7, RZ ;  /* 0x0000000708207c10 */ /* 0x000fe2000ff1e0ff */
[----:B------:R-:W-:Y:S01]  /*1670*/  IMAD R25, R5, R24, RZ ;  /* 0x0000001805197224 */ /* 0x000fe200078e02ff */
[----:B------:R-:W-:Y:S01]  /*1680*/  SHF.R.S32.HI R6, RZ, 0x1f, R24 ;  /* 0x0000001fff067819 */ /* 0x000fe20000011418 */
[----:B------:R-:W-:Y:S01]  /*1690*/  ULDC.64 UR4, c[0x0][0x2b8] ;  /* 0x0000ae0000047ab9 */ /* 0x000fe20000000a00 */
[----:B------:R-:W-:-:S03]  /*16a0*/  IADD3.X R33, R7, UR6, RZ, P0, !PT ;  /* 0x0000000607217c10 */ /* 0x000fc600087fe4ff */
[C---:B------:R-:W-:Y:S02]  /*16b0*/  IMAD R6, R28.reuse, R6, R25 ;  /* 0x000000061c067224 */ /* 0x040fe400078e0219 */
[----:B------:R-:W-:-:S04]  /*16c0*/  IMAD.WIDE.U32 R32, R28, R24, R32 ;  /* 0x000000181c207225 */ /* 0x000fc800078e0020 */
[----:B------:R-:W-:Y:S01]  /*16d0*/  IMAD.IADD R6, R33, 0x1, R6 ;  /* 0x0000000121067824 */ /* 0x000fe200078e0206 */
[----:B------:R-:W-:-:S04]  /*16e0*/  LEA R24, P0, R32, UR4, 0x2 ;  /* 0x0000000420187c11 */ /* 0x000fc8000f8010ff */
[----:B------:R-:W-:-:S05]  /*16f0*/  LEA.HI.X R25, R32, UR5, R6, 0x2, P0 ;  /* 0x0000000520197c11 */ /* 0x000fca00080f1406 */
[----:B------:R0:W5:Y:S04]  /*1700*/  LDG.E R18, desc[UR8][R24.64] ;  /* 0x0000000818127981 */ /* 0x000168000c1e1900 */
.L_x_153:
[----:B------:R-:W-:Y:S05]  /*1710*/  BSYNC B0 ;  /* 0x0000000000007941 */ /* 0x000fea0003800000 */
.L_x_152:
[----:B-----5:R1:W-:Y:S01]  /*1720*/  @!P1 STS [R17], R18 ;  /* 0x0000001211009388 */ /* 0x0203e20000000800 */
[----:B------:R-:W-:Y:S01]  /*1730*/  BSSY B0, `(.L_x_154) ;  /* 0x000000d000007945 */ /* 0x000fe20003800000 */
[----:B------:R-:W-:Y:S06]  /*1740*/  BAR.SYNC.DEFER_BLOCKING 0x0 ;  /* 0x0000000000007b1d */ /* 0x000fec0000010000 */
[----:B------:R-:W-:Y:S05]  /*1750*/  @P1 BRA `(.L_x_155) ;  /* 0x0000000000281947 */ /* 0x000fea0003800000 */
[----:B------:R-:W2:Y:S01]  /*1760*/  S2R R6, SR_CgaCtaId ;  /* 0x0000000000067919 */ /* 0x000ea20000008800 */
[----:B------:R-:W-:Y:S02]  /*1770*/  LEA.HI R8, R19, R16, RZ, 0x4 ;  /* 0x0000001013087211 */ /* 0x000fe400078f20ff */
[----:B------:R-:W-:Y:S02]  /*1780*/  MOV R7, 0x400 ;  /* 0x0000040000077802 */ /* 0x000fe40000000f00 */
[----:B-1----:R-:W-:-:S05]  /*1790*/  LOP3.LUT R17, R8, 0xfffffff0, RZ, 0xc0, !PT ;  /* 0xfffffff008117812 */ /* 0x002fca00078ec0ff */
[----:B------:R-:W-:Y:S01]  /*17a0*/  IMAD.IADD R17, R16, 0x1, -R17 ;  /* 0x0000000110117824 */ /* 0x000fe200078e0a11 */
[----:B--2---:R-:W-:Y:S02]  /*17b0*/  LEA R6, R6, R7, 0x18 ;  /* 0x0000000706067211 */ /* 0x004fe400078ec0ff */
[----:B------:R-:W-:-:S03]  /*17c0*/  SHF.R.S32.HI R7, RZ, 0x4, R8 ;  /* 0x00000004ff077819 */ /* 0x000fc60000011408 */
[----:B------:R-:W-:-:S04]  /*17d0*/  IMAD R6, R17, 0x24, R6 ;  /* 0x0000002411067824 */ /* 0x000fc800078e0206 */
[----:B------:R-:W-:-:S05]  /*17e0*/  IMAD R6, R7, 0x4, R6 ;  /* 0x0000000407067824 */ /* 0x000fca00078e0206 */
[----:B------:R2:W3:Y:S02]  /*17f0*/  LDS R30, [R6] ;  /* 0x00000000061e7984 */ /* 0x0004e40000000800 */
.L_x_155:
[----:B------:R-:W-:Y:S05]  /*1800*/  BSYNC B0 ;  /* 0x0000000000007941 */ /* 0x000fea0003800000 */
.L_x_154:
[----:B-1-3--:R-:W1:Y:S01]  /*1810*/  SHFL.BFLY PT, R17, R30, 0x8, 0x1f ;  /* 0x0d001f001e117f89 */ /* 0x00ae6200000e0000 */
[----:B------:R-:W3:Y:S01]  /*1820*/  I2F.RP R18, R27 ;  /* 0x0000001b00127306 */ /* 0x000ee20000209400 */
[----:B------:R-:W-:Y:S01]  /*1830*/  ISETP.GT.AND P5, PT, R3, RZ, PT ;  /* 0x000000ff0300720c */ /* 0x000fe20003fa4270 */
[----:B------:R-:W-:Y:S06]  /*1840*/  BSSY B1, `(.L_x_156) ;  /* 0x0000231000017945 */ /* 0x000fec0003800000 */
[----:B---3--:R-:W3:Y:S01]  /*1850*/  MUFU.RCP R18, R18 ;  /* 0x0000001200127308 */ /* 0x008ee20000001000 */
[----:B-1----:R-:W-:-:S05]  /*1860*/  FMNMX.FTZ R17, R17, R30, !PT ;  /* 0x0000001e11117209 */ /* 0x002fca0007810000 */
[----:B------:R-:W1:Y:S01]  /*1870*/  SHFL.BFLY PT, R8, R17, 0x4, 0x1f ;  /* 0x0c801f0011087f89 */ /* 0x000e6200000e0000 */
[----:B---3--:R-:W-:Y:S01]  /*1880*/  VIADD R32, R18, 0xffffffe ;  /* 0x0ffffffe12207836 */ /* 0x008fe20000000000 */
[----:B------:R-:W-:-:S03]  /*1890*/  IABS R18, R22 ;  /* 0x0000001600127213 */ /* 0x000fc60000000000 */
[----:B------:R3:W-:Y:S02]  /*18a0*/  F2I.FTZ.U32.TRUNC.NTZ R33, R32 ;  /* 0x0000002000217305 */ /* 0x0007e4000021f000 */
[----:B---3--:R-:W-:Y:S01]  /*18b0*/  IMAD.MOV.U32 R32, RZ, RZ, RZ ;  /* 0x000000ffff207224 */ /* 0x008fe200078e00ff */
[----:B-1----:R-:W-:Y:S02]  /*18c0*/  FMNMX.FTZ R8, R17, R8, !PT ;  /* 0x0000000811087209 */ /* 0x002fe40007810000 */
[----:B------:R-:W1:Y:S03]  /*18d0*/  LDC R17, c[0x0][0x270] ;  /* 0x00009c00ff117b82 */ /* 0x000e660000000800 */
[----:B0-----:R-:W0:Y:S01]  /*18e0*/  SHFL.BFLY PT, R25, R8, 0x2, 0x1f ;  /* 0x0c401f0008197f89 */ /* 0x001e2200000e0000 */
[----:B-1----:R-:W-:Y:S02]  /*18f0*/  IABS R26, R17 ;  /* 0x00000011001a7213 */ /* 0x002fe40000000000 */
[----:B0-----:R-:W-:-:S02]  /*1900*/  FMNMX.FTZ R25, R8, R25, !PT ;  /* 0x0000001908197209 */ /* 0x001fc40007810000 */
[----:B------:R-:W0:Y:S03]  /*1910*/  I2F.U32.RP R24, R26 ;  /* 0x0000001a00187306 */ /* 0x000e260000209000 */
[----:B--2---:R-:W1:Y:S02]  /*1920*/  SHFL.BFLY PT, R6, R25, 0x1, 0x1f ;  /* 0x0c201f0019067f89 */ /* 0x004e6400000e0000 */
[----:B-1----:R-:W-:-:S04]  /*1930*/  FMNMX.FTZ R6, R25, R6, !PT ;  /* 0x0000000619067209 */ /* 0x002fc80007810000 */
[----:B------:R-:W-:-:S04]  /*1940*/  FSETP.NEU.FTZ.AND P0, PT, R6, -INF , PT ;  /* 0xff8000000600780b */ /* 0x000fc80003f1d000 */
[----:B------:R-:W-:Y:S02]  /*1950*/  FSEL R7, R6, RZ, P0 ;  /* 0x000000ff06077208 */ /* 0x000fe40000000000 */
[----:B0-----:R-:W0:Y:S01]  /*1960*/  MUFU.RCP R6, R24 ;  /* 0x0000001800067308 */ /* 0x001e220000001000 */
[----:B------:R-:W-:Y:S02]  /*1970*/  ISETP.GT.AND P0, PT, R2, RZ, PT ;  /* 0x000000ff0200720c */ /* 0x000fe40003f04270 */
[----:B------:R-:W-:-:S04]  /*1980*/  FADD.FTZ R36, -R7, R30 ;  /* 0x0000001e07247221 */ /* 0x000fc80000010100 */
[----:B------:R-:W-:-:S06]  /*1990*/  FMUL.FTZ R36, R36, 1.4426950216293334961 ;  /* 0x3fb8aa3b24247820 */ /* 0x000fcc0000410000 */
[----:B------:R-:W1:Y:S01]  /*19a0*/  MUFU.EX2 R36, R36 ;  /* 0x0000002400247308 */ /* 0x000e620000000800 */
[----:B0-----:R-:W-:Y:S01]  /*19b0*/  VIADD R38, R6, 0xffffffe ;  /* 0x0ffffffe06267836 */ /* 0x001fe20000000000 */
[----:B------:R-:W-:Y:S01]  /*19c0*/  IABS R24, R4 ;  /* 0x0000000400187213 */ /* 0x000fe20000000000 */
[----:B------:R-:W-:Y:S01]  /*19d0*/  IMAD.MOV R6, RZ, RZ, -R33 ;  /* 0x000000ffff067224 */ /* 0x000fe200078e0a21 */
[----:B------:R-:W-:-:S04]  /*19e0*/  LOP3.LUT R4, R4, R17, RZ, 0x3c, !PT ;  /* 0x0000001104047212 */ /* 0x000fc800078e3cff */
[----:B------:R-:W0:Y:S01]  /*19f0*/  F2I.FTZ.U32.TRUNC.NTZ R39, R38 ;  /* 0x0000002600277305 */ /* 0x000e22000021f000 */
[----:B------:R-:W-:Y:S01]  /*1a00*/  IMAD R25, R6, R27, RZ ;  /* 0x0000001b06197224 */ /* 0x000fe200078e02ff */
[----:B------:R-:W-:-:S03]  /*1a10*/  IABS R6, R3 ;  /* 0x0000000300067213 */ /* 0x000fc60000000000 */
[----:B------:R-:W-:Y:S01]  /*1a20*/  IMAD.HI.U32 R25, R33, R25, R32 ;  /* 0x0000001921197227 */ /* 0x000fe200078e0020 */
[----:B------:R-:W-:Y:S01]  /*1a30*/  IABS R33, R17 ;  /* 0x0000001100217213 */ /* 0x000fe20000000000 */
[----:B-1----:R-:W1:Y:S02]  /*1a40*/  SHFL.BFLY PT, R31, R36, 0x8, 0x1f ;  /* 0x0d001f00241f7f89 */ /* 0x002e6400000e0000 */
[----:B------:R-:W-:Y:S02]  /*1a50*/  IMAD.MOV R6, RZ, RZ, -R6 ;  /* 0x000000ffff067224 */ /* 0x000fe400078e0a06 */
[----:B------:R-:W-:-:S04]  /*1a60*/  IMAD.HI.U32 R25, R25, R18, RZ ;  /* 0x0000001219197227 */ /* 0x000fc800078e00ff */
[----:B------:R-:W-:Y:S02]  /*1a70*/  IMAD R6, R25, R6, R18 ;  /* 0x0000000619067224 */ /* 0x000fe400078e0212 */
[----:B0-----:R-:W-:Y:S02]  /*1a80*/  IMAD.MOV R37, RZ, RZ, -R39 ;  /* 0x000000ffff257224 */ /* 0x001fe400078e0a27 */
[----:B------:R-:W-:Y:S01]  /*1a90*/  IMAD.MOV.U32 R38, RZ, RZ, RZ ;  /* 0x000000ffff267224 */ /* 0x000fe200078e00ff */
[----:B------:R-:W-:Y:S01]  /*1aa0*/  ISETP.GT.U32.AND P1, PT, R27, R6, PT ;  /* 0x000000061b00720c */ /* 0x000fe20003f24070 */
[----:B------:R-:W-:Y:S02]  /*1ab0*/  IMAD R37, R37, R26, RZ ;  /* 0x0000001a25257224 */ /* 0x000fe400078e02ff */
[----:B------:R-:W-:Y:S02]  /*1ac0*/  IMAD.MOV R33, RZ, RZ, -R33 ;  /* 0x000000ffff217224 */ /* 0x000fe400078e0a21 */
[----:B------:R-:W-:-:S06]  /*1ad0*/  IMAD.HI.U32 R37, R39, R37, R38 ;  /* 0x0000002527257227 */ /* 0x000fcc00078e0026 */
[----:B------:R-:W-:-:S04]  /*1ae0*/  IMAD.HI.U32 R32, R37, R24, RZ ;  /* 0x0000001825207227 */ /* 0x000fc800078e00ff */
[----:B-1----:R-:W-:Y:S01]  /*1af0*/  FADD.FTZ R31, R36, R31 ;  /* 0x0000001f241f7221 */ /* 0x002fe20000010000 */
[----:B------:R-:W-:Y:S01]  /*1b00*/  IMAD.HI.U32 R36, R37, R18, RZ ;  /* 0x0000001225247227 */ /* 0x000fe200078e00ff */
[----:B------:R-:W-:-:S03]  /*1b10*/  LOP3.LUT R37, R22, R27, RZ, 0x3c, !PT ;  /* 0x0000001b16257212 */ /* 0x000fc600078e3cff */
[----:B------:R-:W0:Y:S01]  /*1b20*/  SHFL.BFLY PT, R8, R31, 0x4, 0x1f ;  /* 0x0c801f001f087f89 */ /* 0x000e2200000e0000 */
[----:B------:R-:W-:Y:S01]  /*1b30*/  LOP3.LUT R22, R22, R17, RZ, 0x3c, !PT ;  /* 0x0000001116167212 */ /* 0x000fe200078e3cff */
[----:B------:R-:W-:Y:S02]  /*1b40*/  @!P1 IMAD.IADD R6, R6, 0x1, -R27 ;  /* 0x0000000106069824 */ /* 0x000fe400078e0a1b */
[----:B------:R-:W-:Y:S01]  /*1b50*/  @!P1 VIADD R25, R25, 0x1 ;  /* 0x0000000119199836 */ /* 0x000fe20000000000 */
[----:B------:R-:W-:Y:S02]  /*1b60*/  ISETP.NE.AND P1, PT, R3, RZ, PT ;  /* 0x000000ff0300720c */ /* 0x000fe40003f25270 */
[----:B------:R-:W-:Y:S02]  /*1b70*/  ISETP.GE.U32.AND P4, PT, R6, R27, PT ;  /* 0x0000001b0600720c */ /* 0x000fe40003f86070 */
[----:B------:R-:W-:-:S11]  /*1b80*/  SHF.R.S32.HI R6, RZ, 0x1f, R2 ;  /* 0x0000001fff067819 */ /* 0x000fd60000011402 */
[----:B------:R-:W-:Y:S02]  /*1b90*/  @P4 VIADD R25, R25, 0x1 ;  /* 0x0000000119194836 */ /* 0x000fe40000000000 */
[----:B0-----:R-:W-:Y:S01]  /*1ba0*/  FADD.FTZ R8, R31, R8 ;  /* 0x000000081f087221 */ /* 0x001fe20000010000 */
[-C--:B------:R-:W-:Y:S02]  /*1bb0*/  IMAD R31, R32, R33.reuse, R24 ;  /* 0x00000021201f7224 */ /* 0x080fe400078e0218 */
[----:B------:R-:W-:Y:S01]  /*1bc0*/  IMAD R33, R36, R33, R18 ;  /* 0x0000002124217224 */ /* 0x000fe200078e0212 */
[----:B------:R-:W-:Y:S01]  /*1bd0*/  LEA.HI.SX32 R18, R2, 0x1, 0x1 ;  /* 0x0000000102127811 */ /* 0x000fe200078f0aff */
[----:B------:R-:W0:Y:S01]  /*1be0*/  SHFL.BFLY PT, R29, R8, 0x2, 0x1f ;  /* 0x0c401f00081d7f89 */ /* 0x000e2200000e0000 */
[C---:B------:R-:W-:Y:S01]  /*1bf0*/  ISETP.GT.U32.AND P3, PT, R26.reuse, R31, PT ;  /* 0x0000001f1a00720c */ /* 0x040fe20003f64070 */
[----:B------:R-:W-:Y:S01]  /*1c00*/  @!P0 IMAD.MOV R18, RZ, RZ, R6 ;  /* 0x000000ffff128224 */ /* 0x000fe200078e0206 */
[----:B------:R-:W-:Y:S01]  /*1c10*/  ISETP.GT.U32.AND P2, PT, R26, R33, PT ;  /* 0x000000211a00720c */ /* 0x000fe20003f44070 */
[----:B------:R-:W1:Y:S01]  /*1c20*/  LDC.U8 R24, c[0x0][0x3d9] ;  /* 0x0000f640ff187b82 */ /* 0x000e620000000000 */
[----:B------:R-:W-:-:S02]  /*1c30*/  ISETP.GE.AND P0, PT, R37, RZ, PT ;  /* 0x000000ff2500720c */ /* 0x000fc40003f06270 */
[----:B------:R-:W-:-:S07]  /*1c40*/  LEA.HI.SX32 R6, R3, 0x1, 0x1 ;  /* 0x0000000103067811 */ /* 0x000fce00078f0aff */
[--C-:B------:R-:W-:Y:S02]  /*1c50*/  @!P3 IMAD.IADD R31, R31, 0x1, -R26.reuse ;  /* 0x000000011f1fb824 */ /* 0x100fe400078e0a1a */
[----:B------:R-:W-:Y:S02]  /*1c60*/  @!P2 IMAD.IADD R33, R33, 0x1, -R26 ;  /* 0x000000012121a824 */ /* 0x000fe400078e0a1a */
[----:B------:R-:W-:Y:S01]  /*1c70*/  @!P0 IMAD.MOV R25, RZ, RZ, -R25 ;  /* 0x000000ffff198224 */ /* 0x000fe200078e0a19 */
[----:B------:R-:W-:Y:S01]  /*1c80*/  ISETP.GE.U32.AND P4, PT, R31, R26, PT ;  /* 0x0000001a1f00720c */ /* 0x000fe20003f86070 */
[----:B------:R-:W-:Y:S01]  /*1c90*/  @!P3 VIADD R32, R32, 0x1 ;  /* 0x000000012020b836 */ /* 0x000fe20000000000 */
[----:B------:R-:W-:Y:S01]  /*1ca0*/  @!P1 LOP3.LUT R25, RZ, R27, RZ, 0x33, !PT ;  /* 0x0000001bff199212 */ /* 0x000fe200078e33ff */
[----:B------:R-:W-:Y:S01]  /*1cb0*/  @!P2 VIADD R36, R36, 0x1 ;  /* 0x000000012424a836 */ /* 0x000fe20000000000 */
[----:B------:R-:W-:Y:S01]  /*1cc0*/  ISETP.GE.AND P1, PT, R4, RZ, PT ;  /* 0x000000ff0400720c */ /* 0x000fe20003f26270 */
[----:B0-----:R-:W-:Y:S01]  /*1cd0*/  FADD.FTZ R29, R8, R29 ;  /* 0x0000001d081d7221 */ /* 0x001fe20000010000 */
[----:B------:R-:W-:-:S02]  /*1ce0*/  ISETP.GE.AND P3, PT, R22, RZ, PT ;  /* 0x000000ff1600720c */ /* 0x000fc40003f66270 */
[----:B------:R-:W-:Y:S02]  /*1cf0*/  LOP3.LUT R27, RZ, R17, RZ, 0x33, !PT ;  /* 0x00000011ff1b7212 */ /* 0x000fe400078e33ff */
[----:B------:R-:W0:Y:S01]  /*1d00*/  SHFL.BFLY PT, R8, R29, 0x1, 0x1f ;  /* 0x0c201f001d087f89 */ /* 0x000e2200000e0000 */
[----:B-1----:R-:W-:Y:S02]  /*1d10*/  ISETP.NE.AND P2, PT, R24, RZ, PT ;  /* 0x000000ff1800720c */ /* 0x002fe40003f45270 */
[----:B------:R-:W-:Y:S01]  /*1d20*/  @P4 VIADD R32, R32, 0x1 ;  /* 0x0000000120204836 */ /* 0x000fe20000000000 */
[C---:B------:R-:W-:Y:S02]  /*1d30*/  LOP3.LUT P4, RZ, R16.reuse, 0xf, RZ, 0xc0, !PT ;  /* 0x0000000f10ff7812 */ /* 0x040fe4000788c0ff */
[----:B------:R-:W-:Y:S01]  /*1d40*/  SEL R9, R9, 0x1, !P2 ;  /* 0x0000000109097807 */ /* 0x000fe20005000000 */
[----:B------:R-:W-:Y:S01]  /*1d50*/  @!P1 IMAD.MOV R32, RZ, RZ, -R32 ;  /* 0x000000ffff209224 */ /* 0x000fe200078e0a20 */
[----:B------:R-:W-:-:S02]  /*1d60*/  ISETP.GT.OR P4, PT, R16, 0x7f, P4 ;  /* 0x0000007f1000780c */ /* 0x000fc40002784670 */
[----:B------:R-:W-:Y:S01]  /*1d70*/  ISETP.LT.U32.AND P1, PT, R20, R25, PT ;  /* 0x000000191400720c */ /* 0x000fe20003f21070 */
[----:B0-----:R-:W-:Y:S01]  /*1d80*/  FADD.FTZ R8, R29, R8 ;  /* 0x000000081d087221 */ /* 0x001fe20000010000 */
[----:B------:R-:W-:-:S04]  /*1d90*/  SHF.R.S32.HI R29, RZ, 0x1f, R3 ;  /* 0x0000001fff1d7819 */ /* 0x000fc80000011403 */
[----:B------:R-:W-:Y:S01]  /*1da0*/  FSETP.NE.FTZ.AND P0, PT, R8, RZ, PT ;  /* 0x000000ff0800720b */ /* 0x000fe20003f15000 */
[----:B------:R-:W-:Y:S01]  /*1db0*/  @!P5 IMAD.MOV R6, RZ, RZ, R29 ;  /* 0x000000ffff06d224 */ /* 0x000fe200078e021d */
[----:B------:R-:W-:Y:S02]  /*1dc0*/  ISETP.GE.U32.AND P5, PT, R33, R26, PT ;  /* 0x0000001a2100720c */ /* 0x000fe40003fa6070 */
[----:B------:R-:W-:-:S04]  /*1dd0*/  SHF.R.S32.HI R33, RZ, 0x1f, R25 ;  /* 0x0000001fff217819 */ /* 0x000fc80000011419 */
[----:B------:R-:W-:-:S05]  /*1de0*/  ISETP.LT.AND.EX P1, PT, R21, R33, PT, P1 ;  /* 0x000000211500720c */ /* 0x000fca0003f21310 */
[----:B------:R-:W0:Y:S02]  /*1df0*/  @P0 MUFU.LG2 R4, R8 ;  /* 0x0000000800040308 */ /* 0x000e240000000c00 */
[----:B------:R-:W-:Y:S01]  /*1e00*/  @P5 VIADD R36, R36, 0x1 ;  /* 0x0000000124245836 */ /* 0x000fe20000000000 */
[----:B------:R-:W-:-:S03]  /*1e10*/  ISETP.NE.AND P5, PT, R17, RZ, PT ;  /* 0x000000ff1100720c */ /* 0x000fc60003fa5270 */
[----:B------:R-:W-:Y:S01]  /*1e20*/  @!P3 IMAD.MOV R36, RZ, RZ, -R36 ;  /* 0x000000ffff24b224 */ /* 0x000fe200078e0a24 */
[----:B------:R-:W-:-:S04]  /*1e30*/  SEL R32, R27, R32, !P5 ;  /* 0x000000201b207207 */ /* 0x000fc80006800000 */
[----:B------:R-:W-:Y:S01]  /*1e40*/  SEL R36, R27, R36, !P5 ;  /* 0x000000241b247207 */ /* 0x000fe20006800000 */
[-C--:B------:R-:W-:Y:S02]  /*1e50*/  IMAD R31, R32, R9.reuse, RZ ;  /* 0x00000009201f7224 */ /* 0x080fe400078e02ff */
[----:B------:R-:W-:Y:S02]  /*1e60*/  IMAD.MOV.U32 R27, RZ, RZ, 0x7f800000 ;  /* 0x7f800000ff1b7424 */ /* 0x000fe400078e00ff */
[----:B------:R-:W-:Y:S02]  /*1e70*/  IMAD R29, R36, R9, RZ ;  /* 0x00000009241d7224 */ /* 0x000fe400078e02ff */
[----:B0-----:R-:W-:Y:S01]  /*1e80*/  @P0 FFMA.FTZ R27, R4, 0.69314718246459960938, R7 ;  /* 0x3f317218041b0823 */ /* 0x001fe20000010007 */
[----:B------:R-:W-:Y:S01]  /*1e90*/  SEL R9, R20, R25, P1 ;  /* 0x0000001914097207 */ /* 0x000fe20000800000 */
[----:B------:R-:W-:Y:S01]  /*1ea0*/  IMAD R7, R18, R31, RZ ;  /* 0x0000001f12077224 */ /* 0x000fe200078e02ff */
[----:B------:R-:W-:Y:S01]  /*1eb0*/  SEL R8, R21, R33, P1 ;  /* 0x0000002115087207 */ /* 0x000fe20000800000 */
[----:B------:R-:W-:Y:S01]  /*1ec0*/  IMAD R6, R29, R6, RZ ;  /* 0x000000061d067224 */ /* 0x000fe200078e02ff */
[----:B------:R-:W-:Y:S06]  /*1ed0*/  @P4 BRA `(.L_x_157) ;  /* 0x0000001c001c4947 */ /* 0x000fec0003800000 */
[----:B------:R-:W-:Y:S01]  /*1ee0*/  ULDC.U8 UR4, c[0x0][0x3d8] ;  /* 0x0000f60000047ab9 */ /* 0x000fe20000000000 */
[----:B------:R-:W-:Y:S02]  /*1ef0*/  LEA.HI R4, R19, R16, RZ, 0x4 ;  /* 0x0000001013047211 */ /* 0x000fe400078f20ff */
[----:B------:R-:W-:Y:S02]  /*1f00*/  ISETP.NE.AND P1, PT, RZ, UR4, PT ;  /* 0x00000004ff007c0c */ /* 0x000fe4000bf25270 */
[----:B------:R-:W-:-:S04]  /*1f10*/  SHF.R.S32.HI R4, RZ, 0x4, R4 ;  /* 0x00000004ff047819 */ /* 0x000fc80000011404 */
[----:B------:R-:W-:-:S04]  /*1f20*/  IADD3 R32, P0, R4, UR7, RZ ;  /* 0x0000000704207c10 */ /* 0x000fc8000ff1e0ff */
[----:B------:R-:W-:-:S03]  /*1f30*/  LEA.HI.X.SX32 R33, R4, UR6, 0x1, P0 ;  /* 0x0000000604217c11 */ /* 0x000fc600080f0eff */
[----:B------:R-:W-:Y:S06]  /*1f40*/  @!P1 BRA `(.L_x_158) ;  /* 0x0000001800f09947 */ /* 0x000fec0003800000 */
        /* <DEDUP_REMOVED lines=30> */
[----:B------:R-:W-:Y:S05]  /*2130*/  CALL.REL.NOINC `($__internal_3_$__cuda_sm20_div_s64) ;  /* 0x0000002400cc7944 */ /* 0x000fea0003c00000 */
        /* <DEDUP_REMOVED lines=9> */
.L_x_160:
        /* <DEDUP_REMOVED lines=22> */
.L_x_161:
[----:B------:R-:W-:Y:S05]  /*2330*/  BSYNC B0 ;  /* 0x0000000000007941 */ /* 0x000fea0003800000 */
.L_x_159:
[----:B------:R-:W-:Y:S01]  /*2340*/  LOP3.LUT R16, R17, R0, RZ, 0xfc, !PT ;  /* 0x0000000011107212 */ /* 0x000fe200078efcff */
[----:B------:R-:W-:Y:S03]  /*2350*/  BSSY B0, `(.L_x_162) ;  /* 0x0000028000007945 */ /* 0x000fe60003800000 */
        /* <DEDUP_REMOVED lines=9> */
[-C--:B------:R-:W-:Y:S02]  /*23f0*/  IADD3.X R16, RZ, ~R19.reuse, RZ, P0, !PT ;  /* 0x80000013ff107210 */ /* 0x080fe400007fe4ff */
[----:B------:R-:W-:Y:S01]  /*2400*/  MOV R36, R18 ;  /* 0x0000001200247202 */ /* 0x000fe20000000f00 */
[----:B------:R-:W-:Y:S01]  /*2410*/  IMAD.WIDE.U32 R32, R23, R20, R32 ;  /* 0x0000001417207225 */ /* 0x000fe200078e0020 */
[----:B------:R-:W-:-:S03]  /*2420*/  MOV R37, R19 ;  /* 0x0000001300257202 */ /* 0x000fc60000000f00 */
[----:B------:R-:W-:-:S04]  /*2430*/  IMAD R21, R16, R23, RZ ;  /* 0x0000001710157224 */ /* 0x000fc800078e02ff */
[----:B------:R-:W-:-:S05]  /*2440*/  IMAD R0, R0, R20, R21 ;  /* 0x0000001400007224 */ /* 0x000fca00078e0215 */
[----:B------:R-:W-:Y:S01]  /*2450*/  IADD3 R0, R33, R0, RZ ;  /* 0x0000000021007210 */ /* 0x000fe20007ffe0ff */
[----:B------:R-:W-:Y:S05]  /*2460*/  BRA `(.L_x_164) ;  /* 0x0000000000587947 */ /* 0x000fea0003800000 */
.L_x_163:
        /* <DEDUP_REMOVED lines=22> */
.L_x_164:
[----:B------:R-:W-:Y:S05]  /*25d0*/  BSYNC B0 ;  /* 0x0000000000007941 */ /* 0x000fea0003800000 */
.L_x_162:
        /* <DEDUP_REMOVED lines=11> */
[----:B------:R-:W-:Y:S05]  /*2690*/  CALL.REL.NOINC `($__internal_3_$__cuda_sm20_div_s64) ;  /* 0x0000002000747944 */ /* 0x000fea0003c00000 */
[----:B------:R-:W-:-:S04]  /*26a0*/  IADD3 R17, P0, RZ, -R18, RZ ;  /* 0x80000012ff117210 */ /* 0x000fc80007f1e0ff */
[----:B------:R-:W-:Y:S01]  /*26b0*/  IADD3.X R16, RZ, ~R19, RZ, P0, !PT ;  /* 0x80000013ff107210 */ /* 0x000fe200007fe4ff */
[----:B------:R-:W-:-:S04]  /*26c0*/  IMAD.WIDE.U32 R36, R5, R17, R36 ;  /* 0x0000001105247225 */ /* 0x000fc800078e0024 */
[----:B------:R-:W-:-:S04]  /*26d0*/  IMAD R16, R16, R5, RZ ;  /* 0x0000000510107224 */ /* 0x000fc800078e02ff */
[----:B------:R-:W-:-:S05]  /*26e0*/  IMAD R4, R4, R17, R16 ;  /* 0x0000001104047224 */ /* 0x000fca00078e0210 */
[----:B------:R-:W-:Y:S01]  /*26f0*/  IADD3 R4, R37, R4, RZ ;  /* 0x0000000425047210 */ /* 0x000fe20007ffe0ff */
[----:B------:R-:W-:Y:S05]  /*2700*/  BRA `(.L_x_167) ;  /* 0x0000000000587947 */ /* 0x000fea0003800000 */
.L_x_166:
[----:B------:R-:W0:Y:S01]  /*2710*/  I2F.U32.RP R19, R5 ;  /* 0x0000000500137306 */ /* 0x000e220000209000 */
[----:B------:R-:W-:-:S07]  /*2720*/  ISETP.NE.U32.AND P0, PT, R5, RZ, PT ;  /* 0x000000ff0500720c */ /* 0x000fce0003f05070 */
[----:B0-----:R-:W0:Y:S02]  /*2730*/  MUFU.RCP R16, R19 ;  /* 0x0000001300107308 */ /* 0x001e240000001000 */
[----:B0-----:R-:W-:Y:S01]  /*2740*/  IADD3 R16, R16, 0xffffffe, RZ ;  /* 0x0ffffffe10107810 */ /* 0x001fe20007ffe0ff */
[----:B------:R-:W-:-:S05]  /*2750*/  HFMA2.MMA R19, -RZ, RZ, 0, 0 ;  /* 0x00000000ff137435 */ /* 0x000fca00000001ff */
        /* <DEDUP_REMOVED lines=17> */
.L_x_167:
[----:B------:R-:W-:Y:S05]  /*2870*/  BSYNC B0 ;  /* 0x0000000000007941 */ /* 0x000fea0003800000 */
.L_x_165:
        /* <DEDUP_REMOVED lines=38> */
[----:B------:R-:W-:Y:S05]  /*2ae0*/  CALL.REL.NOINC `($__internal_3_$__cuda_sm20_div_s64) ;  /* 0x0000001c00607944 */ /* 0x000fea0003c00000 */
        /* <DEDUP_REMOVED lines=12> */
.L_x_169:
        /* <DEDUP_REMOVED lines=23> */
.L_x_170:
[----:B------:R-:W-:Y:S05]  /*2d20*/  BSYNC B0 ;  /* 0x0000000000007941 */ /* 0x000fea0003800000 */
.L_x_168:
        /* <DEDUP_REMOVED lines=18> */
.L_x_172:
        /* <DEDUP_REMOVED lines=22> */
.L_x_173:
[----:B------:R-:W-:Y:S05]  /*2fb0*/  BSYNC B0 ;  /* 0x0000000000007941 */ /* 0x000fea0003800000 */
.L_x_171:
        /* <DEDUP_REMOVED lines=20> */
.L_x_175:
[----:B------:R-:W0:Y:S01]  /*3100*/  I2F.U32.RP R19, R13 ;  /* 0x0000000d00137306 */ /* 0x000e220000209000 */
[----:B------:R-:W-:Y:S01]  /*3110*/  IMAD.MOV.U32 R20, RZ, RZ, RZ ;  /* 0x000000ffff147224 */ /* 0x000fe200078e00ff */
[----:B------:R-:W-:-:S06]  /*3120*/  ISETP.NE.U32.AND P0, PT, R13, RZ, PT ;  /* 0x000000ff0d00720c */ /* 0x000fcc0003f05070 */
        /* <DEDUP_REMOVED lines=20> */
.L_x_176:
[----:B------:R-:W-:Y:S05]  /*3270*/  BSYNC B0 ;  /* 0x0000000000007941 */ /* 0x000fea0003800000 */
.L_x_174:
[----:B------:R-:W-:Y:S01]  /*3280*/  SHF.R.S32.HI R17, RZ, 0x1f, R7 ;  /* 0x0000001fff117819 */ /* 0x000fe20000011407 */
[-C--:B------:R-:W-:Y:S01]  /*3290*/  IMAD R12, R19, R7.reuse, RZ ;  /* 0x00000007130c7224 */ /* 0x080fe200078e02ff */
[----:B------:R-:W-:Y:S01]  /*32a0*/  ULDC UR4, c[0x0][0x2c4] ;  /* 0x0000b10000047ab9 */ /* 0x000fe20000000800 */
[----:B------:R-:W-:Y:S01]  /*32b0*/  IMAD.WIDE.U32 R42, R18, R7, RZ ;  /* 0x00000007122a7225 */ /* 0x000fe200078e00ff */
[----:B------:R-:W-:Y:S03]  /*32c0*/  BSSY B0, `(.L_x_177) ;  /* 0x000003a000007945 */ /* 0x000fe60003800000 */
[----:B------:R-:W-:Y:S01]  /*32d0*/  IMAD R7, R17, R18, R12 ;  /* 0x0000001211077224 */ /* 0x000fe200078e020c */
[----:B------:R-:W-:Y:S01]  /*32e0*/  SHF.R.S32.HI R18, RZ, 0x1f, R2 ;  /* 0x0000001fff127819 */ /* 0x000fe20000011402 */
[----:B------:R-:W-:Y:S01]  /*32f0*/  IMAD R17, R15, R2, RZ ;  /* 0x000000020f117224 */ /* 0x000fe200078e02ff */
[----:B------:R-:W-:Y:S01]  /*3300*/  LOP3.LUT R15, R41, R10, RZ, 0xfc, !PT ;  /* 0x0000000a290f7212 */ /* 0x000fe200078efcff */
[----:B------:R-:W-:Y:S01]  /*3310*/  IMAD R45, R23, UR4, RZ ;  /* 0x00000004172d7c24 */ /* 0x000fe2000f8e02ff */
[----:B------:R-:W-:Y:S01]  /*3320*/  IADD3 R7, R43, R7, RZ ;  /* 0x000000072b077210 */ /* 0x000fe20007ffe0ff */
[----:B------:R-:W-:Y:S01]  /*3330*/  IMAD R17, R18, R13, R17 ;  /* 0x0000000d12117224 */ /* 0x000fe200078e0211 */
[----:B------:R-:W-:Y:S01]  /*3340*/  ISETP.NE.U32.AND P0, PT, R15, RZ, PT ;  /* 0x000000ff0f00720c */ /* 0x000fe20003f05070 */
[----:B------:R-:W-:Y:S01]  /*3350*/  IMAD R12, R14, R45, RZ ;  /* 0x0000002d0e0c7224 */ /* 0x000fe200078e02ff */
[----:B------:R-:W-:Y:S01]  /*3360*/  SHF.R.S32.HI R19, RZ, 0x1f, R45 ;  /* 0x0000001fff137819 */ /* 0x000fe2000001142d */
        /* <DEDUP_REMOVED lines=11> */
[----:B------:R-:W-:Y:S05]  /*3420*/  CALL.REL.NOINC `($__internal_3_$__cuda_sm20_div_s64) ;  /* 0x0000001400107944 */ /* 0x000fea0003c00000 */
        /* <DEDUP_REMOVED lines=12> */
.L_x_178:
        /* <DEDUP_REMOVED lines=23> */
.L_x_179:
[----:B------:R-:W-:Y:S05]  /*3660*/  BSYNC B0 ;  /* 0x0000000000007941 */ /* 0x000fea0003800000 */
.L_x_177:
        /* <DEDUP_REMOVED lines=29> */
.L_x_181:
        /* <DEDUP_REMOVED lines=8> */
[----:B------:R-:W-:-:S04]  /*38c0*/  IMAD.HI.U32 R13, R19, R8, R18 ;  /* 0x00000008130d7227 */ /* 0x000fc800078e0012 */
[----:B------:R-:W-:Y:S02]  /*38d0*/  IMAD.MOV.U32 R19, RZ, RZ, RZ ;  /* 0x000000ffff137224 */ /* 0x000fe400078e00ff */
        /* <DEDUP_REMOVED lines=13> */
.L_x_182:
[----:B------:R-:W-:Y:S05]  /*39b0*/  BSYNC B0 ;  /* 0x0000000000007941 */ /* 0x000fea0003800000 */
.L_x_180:
[----:B------:R-:W-:Y:S01]  /*39c0*/  IADD3 R33, P1, P0, R36, R34, R32 ;  /* 0x0000002224217210 */ /* 0x000fe2000783e020 */
[----:B------:R-:W-:-:S03]  /*39d0*/  ULDC.64 UR4, c[0x0][0x2b0] ;  /* 0x0000ac0000047ab9 */ /* 0x000fc60000000a00 */
[----:B------:R-:W-:Y:S02]  /*39e0*/  IADD3 R33, P3, P2, R42, R33, R44 ;  /* 0x000000212a217210 */ /* 0x000fe40007a7e02c */
[----:B------:R-:W-:Y:S01]  /*39f0*/  IADD3.X R0, R4, R5, R0, P1, P0 ;  /* 0x0000000504007210 */ /* 0x000fe20000fe0400 */
[----:B------:R-:W-:Y:S01]  /*3a00*/  IMAD R5, R19, R6, RZ ;  /* 0x0000000613057224 */ /* 0x000fe200078e02ff */
[----:B------:R-:W-:Y:S02]  /*3a10*/  IADD3 R14, P1, P0, R46, R33, R14 ;  /* 0x000000212e0e7210 */ /* 0x000fe4000783e00e */
[----:B------:R-:W-:Y:S02]  /*3a20*/  IADD3.X R0, R7, R0, R2, P3, P2 ;  /* 0x0000000007007210 */ /* 0x000fe40001fe4402 */
[----:B------:R-:W-:Y:S02]  /*3a30*/  SHF.R.S32.HI R2, RZ, 0x1f, R6 ;  /* 0x0000001fff027819 */ /* 0x000fe40000011406 */
[----:B------:R-:W-:-:S02]  /*3a40*/  IADD3.X R15, R11, R0, R12, P1, P0 ;  /* 0x000000000b0f7210 */ /* 0x000fc40000fe040c */
[----:B------:R-:W-:Y:S01]  /*3a50*/  SHF.R.S32.HI R0, RZ, 0x1f, R3 ;  /* 0x0000001fff007819 */ /* 0x000fe20000011403 */
[-C--:B------:R-:W-:Y:S02]  /*3a60*/  IMAD R2, R2, R18.reuse, R5 ;  /* 0x0000001202027224 */ /* 0x080fe400078e0205 */
[----:B------:R-:W-:-:S04]  /*3a70*/  IMAD.WIDE.U32 R14, R6, R18, R14 ;  /* 0x00000012060e7225 */ /* 0x000fc800078e000e */
[----:B------:R-:W-:Y:S02]  /*3a80*/  IMAD R5, R8, R3, RZ ;  /* 0x0000000308057224 */ /* 0x000fe400078e02ff */
        /* <DEDUP_REMOVED lines=8> */
.L_x_158:
[----:B------:R-:W-:Y:S02]  /*3b10*/  ULDC.64 UR4, c[0x0][0x2b0] ;  /* 0x0000ac0000047ab9 */ /* 0x000fe40000000a00 */
[----:B------:R-:W-:-:S04]  /*3b20*/  LEA R2, P0, R32, UR4, 0x2 ;  /* 0x0000000420027c11 */ /* 0x000fc8000f8010ff */
[----:B------:R-:W-:-:S05]  /*3b30*/  LEA.HI.X R3, R32, UR5, R33, 0x2, P0 ;  /* 0x0000000520037c11 */ /* 0x000fca00080f1421 */
[----:B------:R0:W-:Y:S04]  /*3b40*/  STG.E desc[UR8][R2.64], R27 ;  /* 0x0000001b02007986 */ /* 0x0001e8000c101908 */
.L_x_157:
[----:B------:R-:W-:Y:S05]  /*3b50*/  BSYNC B1 ;  /* 0x0000000000017941 */ /* 0x000fea0003800000 */
.L_x_156:
[----:B01----:R-:W0:Y:S01]  /*3b60*/  S2R R2, SR_TID.X ;  /* 0x0000000000027919 */ /* 0x003e220000002100 */
[----:B------:R-:W1:Y:S01]  /*3b70*/  LDC R0, c[0x0][0x3c4] ;  /* 0x0000f100ff007b82 */ /* 0x000e620000000800 */
[----:B------:R-:W-:Y:S01]  /*3b80*/  BSSY B0, `(.L_x_183) ;  /* 0x0000012000007945 */ /* 0x000fe20003800000 */
[----:B0-----:R-:W-:-:S04]  /*3b90*/  SHF.R.S32.HI R3, RZ, 0x1f, R2 ;  /* 0x0000001fff037819 */ /* 0x001fc80000011402 */
[----:B------:R-:W-:-:S04]  /*3ba0*/  LEA.HI R32, R3, R2, RZ, 0x4 ;  /* 0x0000000203207211 */ /* 0x000fc800078f20ff */
[----:B------:R-:W-:-:S05]  /*3bb0*/  LOP3.LUT R31, R32, 0xfffffff0, RZ, 0xc0, !PT ;  /* 0xfffffff0201f7812 */ /* 0x000fca00078ec0ff */
[----:B------:R-:W-:-:S05]  /*3bc0*/  IMAD.IADD R31, R2, 0x1, -R31 ;  /* 0x00000001021f7824 */ /* 0x000fca00078e0a1f */
[----:B-1----:R-:W-:-:S04]  /*3bd0*/  ISETP.GE.AND P0, PT, R31, R0, PT ;  /* 0x000000001f00720c */ /* 0x002fc80003f06270 */
[----:B------:R-:W-:-:S13]  /*3be0*/  ISETP.LT.AND P0, PT, R2, 0x80, !P0 ;  /* 0x000000800200780c */ /* 0x000fda0004701270 */
[----:B------:R-:W-:Y:S05]  /*3bf0*/  @!P0 BRA `(.L_x_184) ;  /* 0x0000000000288947 */ /* 0x000fea0003800000 */
[----:B------:R-:W0:Y:S01]  /*3c00*/  S2R R2, SR_CgaCtaId ;  /* 0x0000000000027919 */ /* 0x000e220000008800 */
[----:B------:R-:W-:Y:S01]  /*3c10*/  FADD.FTZ R4, -R27, R30 ;  /* 0x0000001e1b047221 */ /* 0x000fe20000010100 */
[----:B------:R-:W-:-:S03]  /*3c20*/  MOV R3, 0x400 ;  /* 0x0000040000037802 */ /* 0x000fc60000000f00 */
[----:B------:R-:W-:-:S06]  /*3c30*/  FMUL.FTZ R4, R4, 1.4426950216293334961 ;  /* 0x3fb8aa3b04047820 */ /* 0x000fcc0000410000 */
[----:B------:R-:W1:Y:S01]  /*3c40*/  MUFU.EX2 R4, R4 ;  /* 0x0000000400047308 */ /* 0x000e620000000800 */
[----:B0-----:R-:W-:Y:S02]  /*3c50*/  LEA R2, R2, R3, 0x18 ;  /* 0x0000000302027211 */ /* 0x001fe400078ec0ff */
[----:B------:R-:W-:-:S03]  /*3c60*/  SHF.R.S32.HI R3, RZ, 0x4, R32 ;  /* 0x00000004ff037819 */ /* 0x000fc60000011420 */
[----:B------:R-:W-:-:S05]  /*3c70*/  IMAD R2, R31, 0x24, R2 ;  /* 0x000000241f027824 */ /* 0x000fca00078e0202 */
[----:B------:R-:W-:-:S05]  /*3c80*/  LEA R3, R3, R2, 0x2 ;  /* 0x0000000203037211 */ /* 0x000fca00078e10ff */
[----:B-1----:R0:W-:Y:S02]  /*3c90*/  STS [R3], R4 ;  /* 0x0000000403007388 */ /* 0x0021e40000000800 */
.L_x_184:
[----:B------:R-:W-:Y:S05]  /*3ca0*/  BSYNC B0 ;  /* 0x0000000000007941 */ /* 0x000fea0003800000 */
.L_x_183:
[----:B------:R-:W-:Y:S01]  /*3cb0*/  ISETP.GE.AND P0, PT, R0, 0x1, PT ;  /* 0x000000010000780c */ /* 0x000fe20003f06270 */
[----:B------:R-:W-:Y:S01]  /*3cc0*/  IMAD.SHL.U32 R31, R31, 0x4, RZ ;  /* 0x000000041f1f7824 */ /* 0x000fe200078e00ff */
[----:B------:R-:W-:Y:S01]  /*3cd0*/  BAR.SYNC.DEFER_BLOCKING 0x0 ;  /* 0x0000000000007b1d */ /* 0x000fe20000010000 */
[----:B------:R-:W-:Y:S01]  /*3ce0*/  CS2R R10, SRZ ;  /* 0x00000000000a7805 */ /* 0x000fe2000001ff00 */
[----:B------:R-:W-:Y:S01]  /*3cf0*/  IMAD.MOV.U32 R13, RZ, RZ, RZ ;  /* 0x000000ffff0d7224 */ /* 0x000fe200078e00ff */
[----:B------:R-:W-:Y:S02]  /*3d00*/  CS2R R8, SRZ ;  /* 0x0000000000087805 */ /* 0x000fe4000001ff00 */
[----:B------:R-:W-:Y:S02]  /*3d10*/  CS2R R6, SRZ ;  /* 0x0000000000067805 */ /* 0x000fe4000001ff00 */
[----:B0-----:R-:W-:Y:S02]  /*3d20*/  CS2R R4, SRZ ;  /* 0x0000000000047805 */ /* 0x001fe4000001ff00 */
[----:B------:R-:W-:Y:S01]  /*3d30*/  CS2R R2, SRZ ;  /* 0x0000000000027805 */ /* 0x000fe2000001ff00 */
[----:B------:R-:W-:Y:S01]  /*3d40*/  IMAD.MOV.U32 R0, RZ, RZ, RZ ;  /* 0x000000ffff007224 */ /* 0x000fe200078e00ff */
[----:B------:R-:W-:Y:S01]  /*3d50*/  SHF.R.S32.HI R32, RZ, 0x4, R32 ;  /* 0x00000004ff207819 */ /* 0x000fe20000011420 */
[----:B------:R-:W-:-:S02]  /*3d60*/  VIADD R30, R31, 0x40 ;  /* 0x000000401f1e7836 */ /* 0x000fc40000000000 */
[----:B------:R-:W-:Y:S01]  /*3d70*/  VIADD R29, R31, 0x80 ;  /* 0x000000801f1d7836 */ /* 0x000fe20000000000 */
[----:B------:R-:W-:Y:S06]  /*3d80*/  @!P0 BRA `(.L_x_185) ;  /* 0x0000000400008947 */ /* 0x000fec0003800000 */
        /* <DEDUP_REMOVED lines=28> */
.L_x_188:
[----:B------:R-:W-:Y:S01]  /*3f50*/  MOV R35, R33 ;  /* 0x0000002100237202 */ /* 0x000fe20000000f00 */
[----:B------:R-:W-:Y:S04]  /*3f60*/  BSSY B0, `(.L_x_186) ;  /* 0x000000e000007945 */ /* 0x000fe80003800000 */
[----:B------:R-:W-:Y:S05]  /*3f70*/  @P3 BRA `(.L_x_187) ;  /* 0x0000000000303947 */ /* 0x000fea0003800000 */
        /* <DEDUP_REMOVED lines=12> */
.L_x_187:
[----:B------:R-:W-:Y:S05]  /*4040*/  BSYNC B0 ;  /* 0x0000000000007941 */ /* 0x000fea0003800000 */
.L_x_186:
[----:B------:R1:W2:Y:S01]  /*4050*/  LDS R12, [R14] ;  /* 0x000000000e0c7984 */ /* 0x0002a20000000800 */
[----:B------:R-:W3:Y:S01]  /*4060*/  LDC R15, c[0x0][0x3c4] ;  /* 0x0000f100ff0f7b82 */ /* 0x000ee20000000800 */
[----:B------:R-:W-:Y:S01]  /*4070*/  UIADD3 UR5, UR5, 0x1, URZ ;  /* 0x0000000105057890 */ /* 0x000fe2000fffe03f */
[----:B0-----:R-:W-:Y:S04]  /*4080*/  IADD3 R34, P0, R36, R34, RZ ;  /* 0x0000002224227210 */ /* 0x001fe80007f1e0ff */
[----:B------:R-:W-:Y:S02]  /*4090*/  IADD3.X R33, R37, R35, RZ, P0, !PT ;  /* 0x0000002325217210 */ /* 0x000fe400007fe4ff */
[----:B-1----:R-:W-:Y:S01]  /*40a0*/  IADD3 R14, R14, 0x24, RZ ;  /* 0x000000240e0e7810 */ /* 0x002fe20007ffe0ff */
[C---:B--2--5:R-:W-:Y:S01]  /*40b0*/  FFMA.FTZ R3, R12.reuse, R16, R3 ;  /* 0x000000100c037223 */ /* 0x064fe20000010003 */
[----:B---3--:R-:W-:Y:S01]  /*40c0*/  ISETP.LE.AND P0, PT, R15, UR5, PT ;  /* 0x000000050f007c0c */ /* 0x008fe2000bf03270 */
        /* <DEDUP_REMOVED lines=10> */
[----:B------:R-:W-:Y:S02]  /*4170*/  FFMA.FTZ R10, R12, R27, R10 ;  /* 0x0000001b0c0a7223 */ /* 0x000fe4000001000a */
[----:B------:R-:W-:Y:S05]  /*4180*/  @!P0 BRA `(.L_x_188) ;  /* 0xfffffffc00708947 */ /* 0x000fea000383ffff */
.L_x_185:
        /* <DEDUP_REMOVED lines=89> */
[CC--:B------:R-:W-:Y:S02]  /*4720*/  @!P2 IADD3 R18, P0, R31.reuse, R20.reuse, RZ ;  /* 0x000000141f12a210 */ /* 0x0c0fe40007f1e0ff */
[----:B------:R-:W-:Y:S02]  /*4730*/  @!P1 IADD3 R0, P3, R30, R20, RZ ;  /* 0x000000141e009210 */ /* 0x000fe40007f7e0ff */
[----:B------:R-:W-:Y:S02]  /*4740*/  @!P2 LEA.HI.X.SX32 R31, R31, R12, 0x1, P0 ;  /* 0x0000000c1f1fa211 */ /* 0x000fe400000f0eff */
        /* <DEDUP_REMOVED lines=18> */
        .weak           $__internal_3_$__cuda_sm20_div_s64
        .type           $__internal_3_$__cuda_sm20_div_s64,@function
        .size           $__internal_3_$__cuda_sm20_div_s64,(.L_x_7887 - $__internal_3_$__cuda_sm20_div_s64)
$__internal_3_$__cuda_sm20_div_s64:
        /* <DEDUP_REMOVED lines=29> */
[----:B------:R-:W-:-:S04]  /*4a40*/  IMAD.X R18, RZ, RZ, ~R18, P0 ;  /* 0x000000ffff127224 */ /* 0x000fc800000e0e12 */
[----:B------:R-:W-:-:S04]  /*4a50*/  IMAD.WIDE.U32 R48, P5, R49, R18, R48 ;  /* 0x0000001231307225 */ /* 0x000fc800078a0030 */
[----:B------:R-:W-:-:S04]  /*4a60*/  IMAD.HI.U32 R19, P4, R25, R20, R48 ;  /* 0x0000001419137227 */ /* 0x000fc80007880030 */
[CC--:B------:R-:W-:Y:S02]  /*4a70*/  IMAD R20, R25.reuse, R18.reuse, RZ ;  /* 0x0000001219147224 */ /* 0x0c0fe400078e02ff */
[----:B------:R-:W-:-:S03]  /*4a80*/  IMAD.HI.U32 R18, R25, R18, RZ ;  /* 0x0000001219127227 */ /* 0x000fc600078e00ff */
[----:B------:R-:W-:Y:S01]  /*4a90*/  IADD3 R20, P3, R20, R19, RZ ;  /* 0x0000001314147210 */ /* 0x000fe20007f7e0ff */
[----:B------:R-:W-:Y:S01]  /*4aa0*/  IMAD.X R25, R18, 0x1, R25, P5 ;  /* 0x0000000112197824 */ /* 0x000fe200028e0619 */
[----:B------:R-:W-:Y:S01]  /*4ab0*/  IADD3 R19, P0, RZ, -R26, RZ ;  /* 0x8000001aff137210 */ /* 0x000fe20007f1e0ff */
[----:B------:R-:W-:-:S03]  /*4ac0*/  IMAD.MOV.U32 R49, RZ, RZ, RZ ;  /* 0x000000ffff317224 */ /* 0x000fc600078e00ff */
[----:B------:R-:W-:Y:S02]  /*4ad0*/  SEL R19, R19, R26, !P1 ;  /* 0x0000001a13137207 */ /* 0x000fe40004800000 */
[----:B------:R-:W-:Y:S02]  /*4ae0*/  IADD3.X R26, RZ, ~R17, RZ, P0, !PT ;  /* 0x80000011ff1a7210 */ /* 0x000fe400007fe4ff */
[----:B------:R-:W-:Y:S01]  /*4af0*/  IADD3.X R25, RZ, RZ, R25, P3, P4 ;  /* 0x000000ffff197210 */ /* 0x000fe20001fe8419 */
[----:B------:R-:W-:Y:S01]  /*4b00*/  IMAD.HI.U32 R48, R20, R19, RZ ;  /* 0x0000001314307227 */ /* 0x000fe200078e00ff */
[----:B------:R-:W-:-:S05]  /*4b10*/  SEL R18, R26, R17, !P1 ;  /* 0x000000111a127207 */ /* 0x000fca0004800000 */
[----:B------:R-:W-:-:S04]  /*4b20*/  IMAD.WIDE.U32 R48, R20, R18, R48 ;  /* 0x0000001214307225 */ /* 0x000fc800078e0030 */
[C---:B------:R-:W-:Y:S02]  /*4b30*/  IMAD R26, R25.reuse, R18, RZ ;  /* 0x00000012191a7224 */ /* 0x040fe400078e02ff */
[----:B------:R-:W-:-:S04]  /*4b40*/  IMAD.HI.U32 R29, P0, R25, R19, R48 ;  /* 0x00000013191d7227 */ /* 0x000fc80007800030 */
[----:B------:R-:W-:Y:S01]  /*4b50*/  IMAD.HI.U32 R25, R25, R18, RZ ;  /* 0x0000001219197227 */ /* 0x000fe200078e00ff */
[----:B------:R-:W-:-:S03]  /*4b60*/  IADD3 R26, P1, R26, R29, RZ ;  /* 0x0000001d1a1a7210 */ /* 0x000fc60007f3e0ff */
[----:B------:R-:W-:Y:S02]  /*4b70*/  IMAD.X R25, RZ, RZ, R25, P0 ;  /* 0x000000ffff197224 */ /* 0x000fe400000e0619 */
[----:B------:R-:W-:-:S04]  /*4b80*/  IMAD.WIDE.U32 R48, R26, R38, RZ ;  /* 0x000000261a307225 */ /* 0x000fc800078e00ff */
[----:B------:R-:W-:Y:S01]  /*4b90*/  IMAD R20, R26, R39, R49 ;  /* 0x000000271a147224 */ /* 0x000fe200078e0231 */
[----:B------:R-:W-:Y:S01]  /*4ba0*/  IADD3 R19, P0, -R48, R19, RZ ;  /* 0x0000001330137210 */ /* 0x000fe20007f1e1ff */
[----:B------:R-:W-:-:S03]  /*4bb0*/  IMAD.X R25, RZ, RZ, R25, P1 ;  /* 0x000000ffff197224 */ /* 0x000fc600008e0619 */
[-C--:B------:R-:W-:Y:S01]  /*4bc0*/  ISETP.GE.U32.AND P4, PT, R19, R38.reuse, PT ;  /* 0x000000261300720c */ /* 0x080fe20003f86070 */
[-C--:B------:R-:W-:Y:S01]  /*4bd0*/  IMAD R29, R25, R38.reuse, R20 ;  /* 0x00000026191d7224 */ /* 0x080fe200078e0214 */
[----:B------:R-:W-:-:S04]  /*4be0*/  IADD3 R20, P3, R19, -R38, RZ ;  /* 0x8000002613147210 */ /* 0x000fc80007f7e0ff */
[----:B------:R-:W-:Y:S02]  /*4bf0*/  IADD3.X R18, ~R29, R18, RZ, P0, !PT ;  /* 0x000000121d127210 */ /* 0x000fe400007fe5ff */
[----:B------:R-:W-:Y:S02]  /*4c00*/  IADD3 R29, P1, R26, 0x1, RZ ;  /* 0x000000011a1d7810 */ /* 0x000fe40007f3e0ff */
[----:B------:R-:W-:-:S04]  /*4c10*/  ISETP.GE.U32.AND.EX P4, PT, R18, R39, PT, P4 ;  /* 0x000000271200720c */ /* 0x000fc80003f86140 */
[----:B------:R-:W-:Y:S01]  /*4c20*/  SEL R20, R20, R19, P4 ;  /* 0x0000001314147207 */ /* 0x000fe20002000000 */
[----:B------:R-:W-:Y:S01]  /*4c30*/  IMAD.X R19, R18, 0x1, ~R39, P3 ;  /* 0x0000000112137824 */ /* 0x000fe200018e0e27 */
[----:B------:R-:W-:Y:S02]  /*4c40*/  SEL R29, R29, R26, P4 ;  /* 0x0000001a1d1d7207 */ /* 0x000fe40002000000 */
[----:B------:R-:W-:Y:S01]  /*4c50*/  ISETP.GE.U32.AND P0, PT, R20, R38, PT ;  /* 0x000000261400720c */ /* 0x000fe20003f06070 */
[----:B------:R-:W-:Y:S01]  /*4c60*/  IMAD.X R20, RZ, RZ, R25, P1 ;  /* 0x000000ffff147224 */ /* 0x000fe200008e0619 */
[----:B------:R-:W-:Y:S01]  /*4c70*/  SEL R19, R19, R18, P4 ;  /* 0x0000001213137207 */ /* 0x000fe20002000000 */
[----:B------:R-:W-:Y:S01]  /*4c80*/  IMAD.MOV.U32 R38, RZ, RZ, R22 ;  /* 0x000000ffff267224 */ /* 0x000fe200078e0016 */
[----:B------:R-:W-:Y:S02]  /*4c90*/  IADD3 R18, P1, R29, 0x1, RZ ;  /* 0x000000011d127810 */ /* 0x000fe40007f3e0ff */
[----:B------:R-:W-:-:S02]  /*4ca0*/  SEL R20, R20, R25, P4 ;  /* 0x0000001914147207 */ /* 0x000fc40002000000 */
        /* <DEDUP_REMOVED lines=15> */
[----:B------:R-:W-:Y:S06]  /*4da0*/  RET.REL.NODEC R38 `(_ZN5flash32flash_fwd_splitkv_combine_kernelI23Flash_fwd_kernel_traitsILi192ELi64ELi64ELi4ELb0ELb0EN7cutlass10bfloat16_tE19Flash_kernel_traitsILi192ELi64ELi64ELi4ES3_EELi8ELi4ELb0EEEvNS_16Flash_fwd_paramsE) ;  /* 0xffffffb026947950 */ /* 0x000fec0003c3ffff */
.L_x_189:
        /* <DEDUP_REMOVED lines=13> */
.L_x_7887:


//--------------------- .text._ZN5flash32flash_fwd_splitkv_combine_kernelI23Flash_fwd_kernel_traitsILi192ELi64ELi64ELi4ELb0ELb0EN7cutlass10bfloat16_tE19Flash_kernel_traitsILi192ELi64ELi64ELi4ES3_EELi8ELi3ELb0EEEvNS_16Flash_fwd_paramsE --------------------------
	.section	.text._ZN5flash32flash_fwd_splitkv_combine_kernelI23Flash_fwd_kernel_traitsILi192ELi64ELi64ELi4ELb0ELb0EN7cutlass10bfloat16_tE19Flash_kernel_traitsILi192ELi64ELi64ELi4ES3_EELi8ELi3ELb0EEEvNS_16Flash_fwd_paramsE,"ax",@progbits
	.align	128
        .global         _ZN5flash32flash_fwd_splitkv_combine_kernelI23Flash_fwd_kernel_traitsILi192ELi64ELi64ELi4ELb0ELb0EN7cutlass10bfloat16_tE19Flash_kernel_traitsILi192ELi64ELi64ELi4ES3_EELi8ELi3ELb0EEEvNS_16Flash_fwd_paramsE
        .type           _ZN5flash32flash_fwd_splitkv_combine_kernelI23Flash_fwd_kernel_traitsILi192ELi64ELi64ELi4ELb0ELb0EN7cutlass10bfloat16_tE19Flash_kernel_traitsILi192ELi64ELi64ELi4ES3_EELi8ELi3ELb0EEEvNS_16Flash_fwd_paramsE,@function
        .size           _ZN5flash32flash_fwd_splitkv_combine_kernelI23Flash_fwd_kernel_traitsILi192ELi64ELi64ELi4ELb0ELb0EN7cutlass10bfloat16_tE19Flash_kernel_traitsILi192ELi64ELi64ELi4ES3_EELi8ELi3ELb0EEEvNS_16Flash_fwd_paramsE,(.L_x_7888 - _ZN5flash32flash_fwd_splitkv_combine_kernelI23Flash_fwd_kernel_traitsILi192ELi64ELi64ELi4ELb0ELb0EN7cutlass10bfloat16_tE19Flash_kernel_traitsILi192ELi64ELi64ELi4ES3_EELi8ELi3ELb0EEEvNS_16Flash_fwd_paramsE)
        .other          _ZN5flash32flash_fwd_splitkv_combine_kernelI23Flash_fwd_kernel_traitsILi192ELi64ELi64ELi4ELb0ELb0EN7cutlass10bfloat16_tE19Flash_kernel_traitsILi192ELi64ELi64ELi4ES3_EELi8ELi3ELb0EEEvNS_16Flash_fwd_paramsE,@"STO_CUDA_ENTRY STV_DEFAULT"
_ZN5flash32flash_fwd_splitkv_combine_kernelI23Flash_fwd_kernel_traitsILi192ELi64ELi64ELi4ELb0ELb0EN7cutlass10bfloat16_tE19Flash_kernel_traitsILi192ELi64ELi64ELi4ES3_EELi8ELi3ELb0EEEvNS_16Flash_fwd_paramsE:
.text._ZN5flash32flash_fwd_splitkv_combine_kernelI23Flash_fwd_kernel_traitsILi192ELi64ELi64ELi4ELb0ELb0EN7cutlass10bfloat16_tE19Flash_kernel_traitsILi192ELi64ELi64ELi4ES3_EELi8ELi3ELb0EEEvNS_16Flash_fwd_paramsE:
        /* <DEDUP_REMOVED lines=23> */
[----:B------:R-:W-:Y:S05]  /*0170*/  CALL.REL.NOINC `($__internal_4_$__cuda_sm20_div_s64) ;  /* 0x0000004400807944 */ /* 0x000fea0003c00000 */
[----:B------:R-:W-:Y:S02]  /*0180*/  MOV R18, R0 ;  /* 0x0000000000127202 */ /* 0x000fe40000000f00 */
[----:B------:R-:W-:Y:S01]  /*0190*/  MOV R19, R21 ;  /* 0x0000001500137202 */ /* 0x000fe20000000f00 */
[----:B------:R-:W-:Y:S06]  /*01a0*/  BRA `(.L_x_191) ;  /* 0x00000000004c7947 */ /* 0x000fec0003800000 */
.L_x_190:
        /* <DEDUP_REMOVED lines=19> */
.L_x_191:
        /* <DEDUP_REMOVED lines=9> */
[----:B------:R-:W-:Y:S02]  /*0370*/  MOV R24, R18 ;  /* 0x0000001200187202 */ /* 0x000fe40000000f00 */
[----:B------:R-:W-:Y:S02]  /*0380*/  MOV R20, 0x3a0 ;  /* 0x000003a000147802 */ /* 0x000fe40000000f00 */
[----:B------:R-:W-:Y:S05]  /*0390*/  CALL.REL.NOINC `($__internal_4_$__cuda_sm20_div_s64) ;  /* 0x0000004000f87944 */ /* 0x000fea0003c00000 */
[----:B------:R-:W-:Y:S02]  /*03a0*/  MOV R10, R0 ;  /* 0x00000000000a7202 */ /* 0x000fe40000000f00 */
[----:B------:R-:W-:Y:S01]  /*03b0*/  MOV R11, R21 ;  /* 0x00000015000b7202 */ /* 0x000fe20000000f00 */
[----:B------:R-:W-:Y:S05]  /*03c0*/  BRA `(.L_x_194) ;  /* 0x00000000004c7947 */ /* 0x000fea0003800000 */
.L_x_193:
        /* <DEDUP_REMOVED lines=19> */
.L_x_194:
[----:B------:R-:W-:Y:S05]  /*0500*/  BSYNC B0 ;  /* 0x0000000000007941 */ /* 0x000fea0003800000 */
.L_x_192:
[----:B------:R-:W0:Y:S01]  /*0510*/  LDC R2, c[0x0][0x2c4] ;  /* 0x0000b100ff027b82 */ /* 0x000e220000000800 */
[----:B------:R-:W-:Y:S01]  /*0520*/  IMAD.MOV.U32 R12, RZ, RZ, RZ ;  /* 0x000000ffff0c7224 */ /* 0x000fe200078e00ff */
[----:B------:R-:W-:Y:S01]  /*0530*/  BSSY B0, `(.L_x_195) ;  /* 0x000003d000007945 */ /* 0x000fe20003800000 */
[----:B0-----:R-:W-:Y:S01]  /*0540*/  IABS R7, R2 ;  /* 0x0000000200077213 */ /* 0x001fe20000000000 */
[----:B------:R-:W-:-:S03]  /*0550*/  VIADD R9, R2, 0xffffffff ;  /* 0xffffffff02097836 */ /* 0x000fc60000000000 */
        /* <DEDUP_REMOVED lines=26> */
[----:B------:R-:W-:Y:S02]  /*0700*/  SEL R17, R6, R17, P0 ;  /* 0x0000001106117207 */ /* 0x000fe40000000000 */
        /* <DEDUP_REMOVED lines=10> */
[----:B------:R-:W-:Y:S01]  /*07b0*/  MOV R20, R0 ;  /* 0x0000000000147202 */ /* 0x000fe20000000f00 */
[----:B------:R-:W-:Y:S05]  /*07c0*/  BRA `(.L_x_197) ;  /* 0x00000000004c7947 */ /* 0x000fea0003800000 */
.L_x_196:
        /* <DEDUP_REMOVED lines=19> */
.L_x_197:
[----:B------:R-:W-:Y:S05]  /*0900*/  BSYNC B0 ;  /* 0x0000000000007941 */ /* 0x000fea0003800000 */
.L_x_195:
        /* <DEDUP_REMOVED lines=17> */
[----:B------:R-:W-:-:S04]  /*0a20*/  IMAD.MOV.U32 R2, RZ, RZ, R0 ;  /* 0x000000ffff027224 */ /* 0x000fc800078e0000 */
[----:B------:R-:W-:-:S04]  /*0a30*/  IMAD.HI.U32 R0, R13, R2, RZ ;  /* 0x000000020d007227 */ /* 0x000fc800078e00ff */
[----:B------:R-:W-:-:S04]  /*0a40*/  IMAD.MOV R7, RZ, RZ, -R0 ;  /* 0x000000ffff077224 */ /* 0x000fc800078e0a00 */
[----:B------:R-:W-:Y:S01]  /*0a50*/  IMAD R7, R6, R7, R2 ;  /* 0x0000000706077224 */ /* 0x000fe200078e0202 */
[----:B------:R-:W-:-:S04]  /*0a60*/  SHF.R.S32.HI R2, RZ, 0x1f, R5 ;  /* 0x0000001fff027819 */ /* 0x000fc80000011405 */
        /* <DEDUP_REMOVED lines=26> */
[----:B------:R-:W-:Y:S01]  /*0c10*/  IMAD R15, R13, R0, R2 ;  /* 0x000000000d0f7224 */ /* 0x000fe200078e0202 */
[----:B------:R-:W-:-:S04]  /*0c20*/  LOP3.LUT R0, R7, R12, RZ, 0x3c, !PT ;  /* 0x0000000c07007212 */ /* 0x000fc800078e3cff */
[----:B------:R-:W-:Y:S02]  /*0c30*/  ISETP.GT.U32.AND P1, PT, R12, R15, PT ;  /* 0x0000000f0c00720c */ /* 0x000fe40003f24070 */
[----:B------:R-:W-:-:S11]  /*0c40*/  ISETP.GE.AND P0, PT, R0, RZ, PT ;  /* 0x000000ff0000720c */ /* 0x000fd60003f06270 */
[-C--:B------:R-:W-:Y:S01]  /*0c50*/  @!P1 IADD3 R15, R15, -R12.reuse, RZ ;  /* 0x8000000c0f0f9210 */ /* 0x080fe20007ffe0ff */
        /* <DEDUP_REMOVED lines=22> */
[----:B------:R-:W-:Y:S05]  /*0dc0*/  BRA `(.L_x_200) ;  /* 0x00000000004c7947 */ /* 0x000fea0003800000 */
.L_x_199:
        /* <DEDUP_REMOVED lines=19> */
.L_x_200:
[----:B------:R-:W-:Y:S05]  /*0f00*/  BSYNC B0 ;  /* 0x0000000000007941 */ /* 0x000fea0003800000 */
.L_x_198:
        /* <DEDUP_REMOVED lines=43> */
.L_x_202:
[----:B------:R-:W0:Y:S01]  /*11c0*/  I2F.U32.RP R6, R14 ;  /* 0x0000000e00067306 */ /* 0x000e220000209000 */
[----:B------:R-:W-:Y:S01]  /*11d0*/  HFMA2.MMA R20, -RZ, RZ, 0, 0 ;  /* 0x00000000ff147435 */ /* 0x000fe200000001ff */
[----:B------:R-:W-:-:S06]  /*11e0*/  ISETP.NE.U32.AND P0, PT, R14, RZ, PT ;  /* 0x000000ff0e00720c */ /* 0x000fcc0003f05070 */
[----:B0-----:R-:W0:Y:S02]  /*11f0*/  MUFU.RCP R2, R6 ;  /* 0x0000000600027308 */ /* 0x001e240000001000 */
[----:B0-----:R-:W-:-:S06]  /*1200*/  VIADD R2, R2, 0xffffffe ;  /* 0x0ffffffe02027836 */ /* 0x001fcc0000000000 */
[----:B------:R-:W0:Y:S02]  /*1210*/  F2I.FTZ.U32.TRUNC.NTZ R21, R2 ;  /* 0x0000000200157305 */ /* 0x000e24000021f000 */
[----:B0-----:R-:W-:-:S04]  /*1220*/  IMAD.MOV R0, RZ, RZ, -R21 ;  /* 0x000000ffff007224 */ /* 0x001fc800078e0a15 */
[----:B------:R-:W-:-:S04]  /*1230*/  IMAD R0, R0, R14, RZ ;  /* 0x0000000e00007224 */ /* 0x000fc800078e02ff */
        /* <DEDUP_REMOVED lines=11> */
.L_x_203:
[----:B------:R-:W-:Y:S05]  /*12f0*/  BSYNC B0 ;  /* 0x0000000000007941 */ /* 0x000fea0003800000 */
.L_x_201:
[----:B------:R-:W0:Y:S01]  /*1300*/  LDC R10, c[0x0][0x2c4] ;  /* 0x0000b100ff0a7b82 */ /* 0x000e220000000800 */
[----:B------:R-:W1:Y:S01]  /*1310*/  S2R R29, SR_CgaCtaId ;  /* 0x00000000001d7919 */ /* 0x000e620000008800 */
[----:B------:R-:W-:Y:S01]  /*1320*/  ISETP.GT.AND P3, PT, R5, RZ, PT ;  /* 0x000000ff0500720c */ /* 0x000fe20003f64270 */
[----:B------:R-:W-:Y:S01]  /*1330*/  ULDC UR4, c[0x0][0x3c4] ;  /* 0x0000f10000047ab9 */ /* 0x000fe20000000800 */
[----:B------:R-:W-:Y:S01]  /*1340*/  ULDC.64 UR8, c[0x0][0x208] ;  /* 0x0000820000087ab9 */ /* 0x000fe20000000a00 */
[----:B------:R-:W-:Y:S01]  /*1350*/  BSSY B0, `(.L_x_204) ;  /* 0x0000042000007945 */ /* 0x000fe20003800000 */
[----:B------:R-:W-:Y:S01]  /*1360*/  IMAD.MOV.U32 R27, RZ, RZ, -0x800000 ;  /* 0xff800000ff1b7424 */ /* 0x000fe200078e00ff */
[----:B0-----:R-:W-:-:S04]  /*1370*/  IABS R0, R10 ;  /* 0x0000000a00007213 */ /* 0x001fc80000000000 */
[----:B------:R-:W0:Y:S08]  /*1380*/  I2F.RP R11, R0 ;  /* 0x00000000000b7306 */ /* 0x000e300000209400 */
[----:B0-----:R-:W0:Y:S02]  /*1390*/  MUFU.RCP R24, R11 ;  /* 0x0000000b00187308 */ /* 0x001e240000001000 */
[----:B0-----:R-:W-:Y:S01]  /*13a0*/  VIADD R24, R24, 0xffffffe ;  /* 0x0ffffffe18187836 */ /* 0x001fe20000000000 */
[----:B------:R-:W0:Y:S05]  /*13b0*/  S2R R11, SR_TID.X ;  /* 0x00000000000b7919 */ /* 0x000e2a0000002100 */
[----:B------:R-:W2:Y:S02]  /*13c0*/  F2I.FTZ.U32.TRUNC.NTZ R25, R24 ;  /* 0x0000001800197305 */ /* 0x000ea4000021f000 */
[----:B--2---:R-:W-:-:S02]  /*13d0*/  IMAD.MOV R2, RZ, RZ, -R25 ;  /* 0x000000ffff027224 */ /* 0x004fc400078e0a19 */
[----:B------:R-:W-:Y:S02]  /*13e0*/  IMAD.MOV.U32 R24, RZ, RZ, RZ ;  /* 0x000000ffff187224 */ /* 0x000fe400078e00ff */
[----:B------:R-:W-:Y:S01]  /*13f0*/  IMAD R6, R2, R0, RZ ;  /* 0x0000000002067224 */ /* 0x000fe200078e02ff */
[----:B------:R-:W-:Y:S02]  /*1400*/  IABS R2, R9 ;  /* 0x0000000900027213 */ /* 0x000fe40000000000 */
[----:B------:R-:W-:Y:S01]  /*1410*/  LOP3.LUT R9, R9, R10, RZ, 0x3c, !PT ;  /* 0x0000000a09097212 */ /* 0x000fe200078e3cff */
[----:B------:R-:W-:-:S03]  /*1420*/  IMAD.HI.U32 R6, R25, R6, R24 ;  /* 0x0000000619067227 */ /* 0x000fc600078e0018 */
[----:B------:R-:W-:Y:S01]  /*1430*/  ISETP.GE.AND P1, PT, R9, RZ, PT ;  /* 0x000000ff0900720c */ /* 0x000fe20003f26270 */
[----:B------:R-:W-:Y:S02]  /*1440*/  IMAD.MOV.U32 R19, RZ, RZ, R2 ;  /* 0x000000ffff137224 */ /* 0x000fe400078e0002 */
[----:B------:R-:W-:Y:S02]  /*1450*/  IMAD.MOV.U32 R25, RZ, RZ, -0x800000 ;  /* 0xff800000ff197424 */ /* 0x000fe400078e00ff */
[----:B------:R-:W-:-:S04]  /*1460*/  IMAD.HI.U32 R2, R6, R19, RZ ;  /* 0x0000001306027227 */ /* 0x000fc800078e00ff */
[----:B------:R-:W-:-:S04]  /*1470*/  IMAD.MOV R6, RZ, RZ, -R2 ;  /* 0x000000ffff067224 */ /* 0x000fc800078e0a02 */
[----:B------:R-:W-:Y:S01]  /*1480*/  IMAD R19, R0, R6, R19 ;  /* 0x0000000600137224 */ /* 0x000fe200078e0213 */
[----:B------:R-:W-:-:S04]  /*1490*/  SHF.R.S32.HI R6, RZ, 0x1f, R5 ;  /* 0x0000001fff067819 */ /* 0x000fc80000011405 */
[----:B------:R-:W-:-:S13]  /*14a0*/  ISETP.GT.U32.AND P0, PT, R0, R19, PT ;  /* 0x000000130000720c */ /* 0x000fda0003f04070 */
[-C--:B------:R-:W-:Y:S01]  /*14b0*/  @!P0 IADD3 R19, R19, -R0.reuse, RZ ;  /* 0x8000000013138210 */ /* 0x080fe20007ffe0ff */
[----:B------:R-:W-:Y:S01]  /*14c0*/  @!P0 VIADD R2, R2, 0x1 ;  /* 0x0000000102028836 */ /* 0x000fe20000000000 */
[----:B------:R-:W-:Y:S02]  /*14d0*/  ISETP.NE.AND P0, PT, R10, RZ, PT ;  /* 0x000000ff0a00720c */ /* 0x000fe40003f05270 */
[----:B------:R-:W-:Y:S02]  /*14e0*/  ISETP.GE.U32.AND P2, PT, R19, R0, PT ;  /* 0x000000001300720c */ /* 0x000fe40003f46070 */
[----:B------:R-:W-:Y:S01]  /*14f0*/  LEA.HI.SX32 R0, R5, 0x1, 0x1 ;  /* 0x0000000105007811 */ /* 0x000fe200078f0aff */
[----:B------:R-:W-:Y:S01]  /*1500*/  @!P3 IMAD.MOV R0, RZ, RZ, R6 ;  /* 0x000000ffff00b224 */ /* 0x000fe200078e0206 */
[----:B------:R-:W-:-:S04]  /*1510*/  MOV R6, 0x400 ;  /* 0x0000040000067802 */ /* 0x000fc80000000f00 */
[----:B-1----:R-:W-:-:S05]  /*1520*/  LEA R29, R29, R6, 0x18 ;  /* 0x000000061d1d7211 */ /* 0x002fca00078ec0ff */
[----:B------:R-:W-:-:S04]  /*1530*/  @P2 VIADD R2, R2, 0x1 ;  /* 0x0000000102022836 */ /* 0x000fc80000000000 */
[----:B------:R-:W-:Y:S01]  /*1540*/  IMAD.MOV.U32 R5, RZ, RZ, R2 ;  /* 0x000000ffff057224 */ /* 0x000fe200078e0002 */
[----:B0-----:R-:W-:-:S04]  /*1550*/  SHF.R.S32.HI R2, RZ, 0x1f, R11 ;  /* 0x0000001fff027819 */ /* 0x001fc8000001140b */
[----:B------:R-:W-:Y:S02]  /*1560*/  LEA.HI R2, R2, R11, RZ, 0x3 ;  /* 0x0000000b02027211 */ /* 0x000fe400078f18ff */
[----:B------:R-:W-:Y:S02]  /*1570*/  @!P1 IADD3 R5, -R5, RZ, RZ ;  /* 0x000000ff05059210 */ /* 0x000fe40007ffe1ff */
[----:B------:R-:W-:Y:S02]  /*1580*/  LOP3.LUT R12, R2, 0xfffffff8, RZ, 0xc0, !PT ;  /* 0xfffffff8020c7812 */ /* 0x000fe400078ec0ff */
[----:B------:R-:W-:Y:S02]  /*1590*/  SHF.R.S32.HI R2, RZ, 0x3, R2 ;  /* 0x00000003ff027819 */ /* 0x000fe40000011402 */
[C---:B------:R-:W-:Y:S01]  /*15a0*/  ISETP.GT.AND P1, PT, R11.reuse, 0x3f, PT ;  /* 0x0000003f0b00780c */ /* 0x040fe20003f24270 */
[----:B------:R-:W-:Y:S01]  /*15b0*/  IMAD.IADD R12, R11, 0x1, -R12 ;  /* 0x000000010b0c7824 */ /* 0x000fe200078e0a0c */
[----:B------:R-:W-:-:S02]  /*15c0*/  @!P0 LOP3.LUT R5, RZ, R10, RZ, 0x33, !PT ;  /* 0x0000000aff058212 */ /* 0x000fc400078e33ff */
[----:B------:R-:W-:-:S03]  /*15d0*/  ISETP.GE.AND P0, PT, R2, UR4, PT ;  /* 0x0000000402007c0c */ /* 0x000fc6000bf06270 */
[----:B------:R-:W-:-:S05]  /*15e0*/  IMAD R5, R0, R5, RZ ;  /* 0x0000000500057224 */ /* 0x000fca00078e02ff */
[----:B------:R-:W-:Y:S01]  /*15f0*/  IABS R30, R5 ;  /* 0x00000005001e7213 */ /* 0x000fe20000000000 */
[--C-:B------:R-:W-:Y:S02]  /*1600*/  @!P1 IMAD R9, R2, 0x24, R29.reuse ;  /* 0x0000002402099824 */ /* 0x100fe400078e021d */
[----:B------:R-:W-:Y:S02]  /*1610*/  IMAD R29, R12, 0x24, R29 ;  /* 0x000000240c1d7824 */ /* 0x000fe400078e021d */
[----:B------:R-:W-:Y:S01]  /*1620*/  VIADD R19, R30, UR5 ;  /* 0x000000051e137c36 */ /* 0x000fe20008000000 */
[----:B------:R-:W-:Y:S01]  /*1630*/  @!P1 LEA R6, R12, R9, 0x2 ;  /* 0x000000090c069211 */ /* 0x000fe200078e10ff */
[----:B------:R-:W-:Y:S01]  /*1640*/  IMAD R29, R2, 0x4, R29 ;  /* 0x00000004021d7824 */ /* 0x000fe200078e021d */
        /* <DEDUP_REMOVED lines=16> */
[----:B------:R-:W-:-:S06]  /*1750*/  LEA.HI.X R25, R34, UR5, R0, 0x2, P0 ;  /* 0x0000000522197c11 */ /* 0x000fcc00080f1400 */
[----:B------:R0:W5:Y:S03]  /*1760*/  LDG.E R25, desc[UR8][R24.64] ;  /* 0x0000000818197981 */ /* 0x000166000c1e1900 */
.L_x_205:
[----:B------:R-:W-:Y:S05]  /*1770*/  BSYNC B0 ;  /* 0x0000000000007941 */ /* 0x000fea0003800000 */
.L_x_204:
[----:B-----5:R1:W-:Y:S01]  /*1780*/  @!P1 STS [R6], R25 ;  /* 0x0000001906009388 */ /* 0x0203e20000000800 */
[----:B------:R-:W2:Y:S01]  /*1790*/  I2F.RP R12, R30 ;  /* 0x0000001e000c7306 */ /* 0x000ea20000209400 */
[----:B------:R-:W-:Y:S01]  /*17a0*/  BAR.SYNC.DEFER_BLOCKING 0x0 ;  /* 0x0000000000007b1d */ /* 0x000fe20000010000 */
[----:B------:R-:W-:Y:S02]  /*17b0*/  ISETP.GT.AND P5, PT, R4, RZ, PT ;  /* 0x000000ff0400720c */ /* 0x000fe40003fa4270 */
[----:B------:R-:W-:-:S03]  /*17c0*/  ISETP.NE.AND P6, PT, R5, RZ, PT ;  /* 0x000000ff0500720c */ /* 0x000fc60003fc5270 */
[----:B------:R-:W-:Y:S01]  /*17d0*/  BSSY B1, `(.L_x_206) ;  /* 0x0000230000017945 */ /* 0x000fe20003800000 */
[----:B--2---:R-:W2:Y:S01]  /*17e0*/  MUFU.RCP R12, R12 ;  /* 0x0000000c000c7308 */ /* 0x004ea20000001000 */
[----:B-1----:R-:W-:Y:S01]  /*17f0*/  IABS R25, R5 ;  /* 0x0000000500197213 */ /* 0x002fe20000000000 */
[----:B------:R-:W1:Y:S04]  /*1800*/  @!P1 LDS R27, [R29] ;  /* 0x000000001d1b9984 */ /* 0x000e680000000800 */
[----:B------:R-:W-:Y:S02]  /*1810*/  IMAD.MOV R25, RZ, RZ, -R25 ;  /* 0x000000ffff197224 */ /* 0x000fe400078e0a19 */
[----:B--2---:R-:W-:-:S04]  /*1820*/  VIADD R36, R12, 0xffffffe ;  /* 0x0ffffffe0c247836 */ /* 0x004fc80000000000 */
[----:B------:R-:W2:Y:S02]  /*1830*/  F2I.FTZ.U32.TRUNC.NTZ R37, R36 ;  /* 0x0000002400257305 */ /* 0x000ea4000021f000 */
[----:B--2---:R-:W-:Y:S02]  /*1840*/  IMAD.MOV R12, RZ, RZ, -R37 ;  /* 0x000000ffff0c7224 */ /* 0x004fe400078e0a25 */
[----:B------:R-:W-:Y:S02]  /*1850*/  IMAD.MOV.U32 R36, RZ, RZ, RZ ;  /* 0x000000ffff247224 */ /* 0x000fe400078e00ff */
[----:B------:R-:W-:-:S04]  /*1860*/  IMAD R12, R12, R30, RZ ;  /* 0x0000001e0c0c7224 */ /* 0x000fc800078e02ff */
[----:B------:R-:W-:Y:S01]  /*1870*/  IMAD.HI.U32 R35, R37, R12, R36 ;  /* 0x0000000c25237227 */ /* 0x000fe200078e0024 */
[----:B-1----:R-:W1:Y:S02]  /*1880*/  SHFL.BFLY PT, R0, R27, 0x4, 0x1f ;  /* 0x0c801f001b007f89 */ /* 0x002e6400000e0000 */
[----:B-1----:R-:W-:Y:S02]  /*1890*/  FMNMX.FTZ R31, R0, R27, !PT ;  /* 0x0000001b001f7209 */ /* 0x002fe40007810000 */
[----:B------:R-:W0:Y:S03]  /*18a0*/  LDC R0, c[0x0][0x270] ;  /* 0x00009c00ff007b82 */ /* 0x000e260000000800 */
[----:B------:R-:W1:Y:S01]  /*18b0*/  SHFL.BFLY PT, R26, R31, 0x2, 0x1f ;  /* 0x0c401f001f1a7f89 */ /* 0x000e6200000e0000 */
[-C--:B0-----:R-:W-:Y:S02]  /*18c0*/  IABS R24, R0.reuse ;  /* 0x0000000000187213 */ /* 0x081fe40000000000 */
[----:B------:R-:W-:-:S02]  /*18d0*/  IABS R12, R0 ;  /* 0x00000000000c7213 */ /* 0x000fc40000000000 */
[----:B-1----:R-:W-:Y:S01]  /*18e0*/  FMNMX.FTZ R26, R31, R26, !PT ;  /* 0x0000001a1f1a7209 */ /* 0x002fe20007810000 */
[----:B------:R-:W0:Y:S02]  /*18f0*/  I2F.U32.RP R22, R24 ;  /* 0x0000001800167306 */ /* 0x000e240000209000 */
[----:B------:R-:W-:Y:S02]  /*1900*/  IMAD.MOV R12, RZ, RZ, -R12 ;  /* 0x000000ffff0c7224 */ /* 0x000fe400078e0a0c */
[----:B------:R-:W1:Y:S04]  /*1910*/  SHFL.BFLY PT, R9, R26, 0x1, 0x1f ;  /* 0x0c201f001a097f89 */ /* 0x000e6800000e0000 */
[----:B0-----:R-:W0:Y:S01]  /*1920*/  MUFU.RCP R38, R22 ;  /* 0x0000001600267308 */ /* 0x001e220000001000 */
[----:B-1----:R-:W-:-:S02]  /*1930*/  FMNMX.FTZ R9, R26, R9, !PT ;  /* 0x000000091a097209 */ /* 0x002fc40007810000 */
[----:B------:R-:W-:Y:S02]  /*1940*/  IABS R26, R19 ;  /* 0x00000013001a7213 */ /* 0x000fe40000000000 */
[----:B------:R-:W-:Y:S01]  /*1950*/  FSETP.NEU.FTZ.AND P0, PT, R9, -INF , PT ;  /* 0xff8000000900780b */ /* 0x000fe20003f1d000 */
[----:B0-----:R-:W-:Y:S02]  /*1960*/  VIADD R38, R38, 0xffffffe ;  /* 0x0ffffffe26267836 */ /* 0x001fe40000000000 */
[----:B------:R-:W-:Y:S01]  /*1970*/  IMAD.HI.U32 R35, R35, R26, RZ ;  /* 0x0000001a23237227 */ /* 0x000fe200078e00ff */
[----:B------:R-:W-:Y:S01]  /*1980*/  FSEL R6, R9, RZ, P0 ;  /* 0x000000ff09067208 */ /* 0x000fe20000000000 */
[----:B------:R-:W0:Y:S02]  /*1990*/  F2I.FTZ.U32.TRUNC.NTZ R39, R38 ;  /* 0x0000002600277305 */ /* 0x000e24000021f000 */
[----:B------:R-:W-:Y:S02]  /*19a0*/  IMAD R25, R35, R25, R26 ;  /* 0x0000001923197224 */ /* 0x000fe400078e021a */
[----:B------:R-:W-:-:S03]  /*19b0*/  FADD.FTZ R9, -R6, R27 ;  /* 0x0000001b06097221 */ /* 0x000fc60000010100 */
[----:B------:R-:W-:Y:S01]  /*19c0*/  ISETP.GT.U32.AND P4, PT, R30, R25, PT ;  /* 0x000000191e00720c */ /* 0x000fe20003f84070 */
[----:B------:R-:W-:-:S06]  /*19d0*/  FMUL.FTZ R9, R9, 1.4426950216293334961 ;  /* 0x3fb8aa3b09097820 */ /* 0x000fcc0000410000 */
[----:B------:R-:W1:Y:S01]  /*19e0*/  MUFU.EX2 R9, R9 ;  /* 0x0000000900097308 */ /* 0x000e620000000800 */
[--C-:B0-----:R-:W-:Y:S02]  /*19f0*/  IMAD.MOV R37, RZ, RZ, -R39.reuse ;  /* 0x000000ffff257224 */ /* 0x101fe400078e0a27 */
[----:B------:R-:W-:Y:S02]  /*1a00*/  IMAD.MOV.U32 R38, RZ, RZ, RZ ;  /* 0x000000ffff267224 */ /* 0x000fe400078e00ff */
[----:B------:R-:W-:Y:S02]  /*1a10*/  IMAD R22, R37, R24, RZ ;  /* 0x0000001825167224 */ /* 0x000fe400078e02ff */
[----:B------:R-:W-:Y:S02]  /*1a20*/  @!P4 IMAD.IADD R25, R25, 0x1, -R30 ;  /* 0x000000011919c824 */ /* 0x000fe400078e0a1e */
[----:B------:R-:W-:-:S03]  /*1a30*/  IMAD.HI.U32 R39, R39, R22, R38 ;  /* 0x0000001627277227 */ /* 0x000fc600078e0026 */
[----:B------:R-:W-:Y:S01]  /*1a40*/  ISETP.GE.U32.AND P0, PT, R25, R30, PT ;  /* 0x0000001e1900720c */ /* 0x000fe20003f06070 */
[----:B------:R-:W-:Y:S01]  /*1a50*/  @!P4 VIADD R35, R35, 0x1 ;  /* 0x000000012323c836 */ /* 0x000fe20000000000 */
[----:B-1----:R-:W0:Y:S11]  /*1a60*/  SHFL.BFLY PT, R34, R9, 0x4, 0x1f ;  /* 0x0c801f0009227f89 */ /* 0x002e3600000e0000 */
[----:B------:R-:W-:-:S02]  /*1a70*/  @P0 VIADD R35, R35, 0x1 ;  /* 0x0000000123230836 */ /* 0x000fc40000000000 */
[----:B0-----:R-:W-:Y:S01]  /*1a80*/  FADD.FTZ R34, R9, R34 ;  /* 0x0000002209227221 */ /* 0x001fe20000010000 */
[----:B------:R-:W-:Y:S02]  /*1a90*/  IABS R9, R7 ;  /* 0x0000000700097213 */ /* 0x000fe40000000000 */
[----:B------:R-:W-:Y:S02]  /*1aa0*/  LOP3.LUT R7, R7, R0, RZ, 0x3c, !PT ;  /* 0x0000000007077212 */ /* 0x000fe400078e3cff */
[----:B------:R-:W0:Y:S01]  /*1ab0*/  SHFL.BFLY PT, R31, R34, 0x2, 0x1f ;  /* 0x0c401f00221f7f89 */ /* 0x000e2200000e0000 */
[----:B------:R-:W-:Y:S01]  /*1ac0*/  IMAD.HI.U32 R22, R39, R9, RZ ;  /* 0x0000000927167227 */ /* 0x000fe200078e00ff */
[----:B------:R-:W-:Y:S02]  /*1ad0*/  ISETP.GE.AND P0, PT, R7, RZ, PT ;  /* 0x000000ff0700720c */ /* 0x000fe40003f06270 */
[----:B------:R-:W-:Y:S01]  /*1ae0*/  LEA.HI.SX32 R7, R4, 0x1, 0x1 ;  /* 0x0000000104077811 */ /* 0x000fe200078f0aff */
[----:B------:R-:W-:-:S04]  /*1af0*/  IMAD.HI.U32 R39, R39, R26, RZ ;  /* 0x0000001a27277227 */ /* 0x000fc800078e00ff */
[-C--:B------:R-:W-:Y:S02]  /*1b00*/  IMAD R9, R22, R12.reuse, R9 ;  /* 0x0000000c16097224 */ /* 0x080fe400078e0209 */
[----:B------:R-:W-:Y:S01]  /*1b10*/  IMAD R25, R39, R12, R26 ;  /* 0x0000000c27197224 */ /* 0x000fe200078e021a */
[C---:B------:R-:W-:Y:S02]  /*1b20*/  LOP3.LUT R12, R19.reuse, R30, RZ, 0x3c, !PT ;  /* 0x0000001e130c7212 */ /* 0x040fe400078e3cff */
[C---:B------:R-:W-:Y:S02]  /*1b30*/  ISETP.GT.U32.AND P1, PT, R24.reuse, R9, PT ;  /* 0x000000091800720c */ /* 0x040fe40003f24070 */
[----:B------:R-:W-:Y:S02]  /*1b40*/  ISETP.GT.U32.AND P2, PT, R24, R25, PT ;  /* 0x000000191800720c */ /* 0x000fe40003f44070 */
[----:B------:R-:W-:Y:S02]  /*1b50*/  ISETP.GE.AND P3, PT, R12, RZ, PT ;  /* 0x000000ff0c00720c */ /* 0x000fe40003f66270 */
[----:B------:R-:W1:Y:S01]  /*1b60*/  LDC.U8 R12, c[0x0][0x3d9] ;  /* 0x0000f640ff0c7b82 */ /* 0x000e620000000000 */
[----:B------:R-:W-:Y:S01]  /*1b70*/  LOP3.LUT R19, R19, R0, RZ, 0x3c, !PT ;  /* 0x0000000013137212 */ /* 0x000fe200078e3cff */
[----:B0-----:R-:W-:-:S05]  /*1b80*/  FADD.FTZ R31, R34, R31 ;  /* 0x0000001f221f7221 */ /* 0x001fca0000010000 */
[--C-:B------:R-:W-:Y:S01]  /*1b90*/  @!P1 IMAD.IADD R9, R9, 0x1, -R24.reuse ;  /* 0x0000000109099824 */ /* 0x100fe200078e0a18 */
[----:B------:R-:W0:Y:S01]  /*1ba0*/  SHFL.BFLY PT, R26, R31, 0x1, 0x1f ;  /* 0x0c201f001f1a7f89 */ /* 0x000e2200000e0000 */
[----:B------:R-:W-:-:S03]  /*1bb0*/  @!P2 IMAD.IADD R25, R25, 0x1, -R24 ;  /* 0x000000011919a824 */ /* 0x000fc600078e0a18 */
[-C--:B------:R-:W-:Y:S01]  /*1bc0*/  ISETP.GE.U32.AND P4, PT, R9, R24.reuse, PT ;  /* 0x000000180900720c */ /* 0x080fe20003f86070 */
[----:B------:R-:W-:Y:S01]  /*1bd0*/  @!P3 IMAD.MOV R35, RZ, RZ, -R35 ;  /* 0x000000ffff23b224 */ /* 0x000fe200078e0a23 */
[----:B------:R-:W-:Y:S01]  /*1be0*/  SHF.R.S32.HI R9, RZ, 0x1f, R4 ;  /* 0x0000001fff097819 */ /* 0x000fe20000011404 */
[----:B------:R-:W-:Y:S01]  /*1bf0*/  @!P1 VIADD R22, R22, 0x1 ;  /* 0x0000000116169836 */ /* 0x000fe20000000000 */
[----:B------:R-:W-:Y:S01]  /*1c00*/  ISETP.GE.U32.AND P3, PT, R25, R24, PT ;  /* 0x000000181900720c */ /* 0x000fe20003f66070 */
[----:B------:R-:W-:Y:S01]  /*1c10*/  @!P2 VIADD R39, R39, 0x1 ;  /* 0x000000012727a836 */ /* 0x000fe20000000000 */
[----:B------:R-:W-:Y:S01]  /*1c20*/  ISETP.NE.AND P2, PT, R0, RZ, PT ;  /* 0x000000ff0000720c */ /* 0x000fe20003f45270 */
[----:B------:R-:W-:Y:S01]  /*1c30*/  @!P5 IMAD.MOV R7, RZ, RZ, R9 ;  /* 0x000000ffff07d224 */ /* 0x000fe200078e0209 */
[----:B------:R-:W-:Y:S02]  /*1c40*/  ISETP.GE.AND P5, PT, R19, RZ, PT ;  /* 0x000000ff1300720c */ /* 0x000fe40003fa6270 */
[----:B------:R-:W-:-:S02]  /*1c50*/  @!P6 LOP3.LUT R35, RZ, R30, RZ, 0x33, !PT ;  /* 0x0000001eff23e212 */ /* 0x000fc400078e33ff */
[----:B------:R-:W-:Y:S01]  /*1c60*/  LEA.HI.SX32 R9, R5, 0x1, 0x1 ;  /* 0x0000000105097811 */ /* 0x000fe200078f0aff */
[----:B------:R-:W-:Y:S01]  /*1c70*/  @P4 VIADD R22, R22, 0x1 ;  /* 0x0000000116164836 */ /* 0x000fe20000000000 */
[----:B-1----:R-:W-:Y:S02]  /*1c80*/  ISETP.NE.AND P4, PT, R12, RZ, PT ;  /* 0x000000ff0c00720c */ /* 0x002fe40003f85270 */
[----:B------:R-:W-:Y:S01]  /*1c90*/  LOP3.LUT R12, RZ, R0, RZ, 0x33, !PT ;  /* 0x00000000ff0c7212 */ /* 0x000fe200078e33ff */
[----:B------:R-:W-:Y:S01]  /*1ca0*/  @!P0 IMAD.MOV R22, RZ, RZ, -R22 ;  /* 0x000000ffff168224 */ /* 0x000fe200078e0a16 */
[----:B------:R-:W-:Y:S01]  /*1cb0*/  LOP3.LUT P0, RZ, R11, 0x7, RZ, 0xc0, !PT ;  /* 0x000000070bff7812 */ /* 0x000fe2000780c0ff */
[----:B------:R-:W-:Y:S01]  /*1cc0*/  @P3 VIADD R39, R39, 0x1 ;  /* 0x0000000127273836 */ /* 0x000fe20000000000 */
[----:B------:R-:W-:Y:S01]  /*1cd0*/  ISETP.GT.AND P3, PT, R5, RZ, PT ;  /* 0x000000ff0500720c */ /* 0x000fe20003f64270 */
[----:B0-----:R-:W-:Y:S01]  /*1ce0*/  FADD.FTZ R26, R31, R26 ;  /* 0x0000001a1f1a7221 */ /* 0x001fe20000010000 */
[----:B------:R-:W-:Y:S01]  /*1cf0*/  ISETP.GT.OR P0, PT, R11, 0x3f, P0 ;  /* 0x0000003f0b00780c */ /* 0x000fe20000704670 */
[----:B------:R-:W-:Y:S01]  /*1d00*/  @!P5 IMAD.MOV R39, RZ, RZ, -R39 ;  /* 0x000000ffff27d224 */ /* 0x000fe200078e0a27 */
[----:B------:R-:W-:-:S02]  /*1d10*/  SEL R31, R12, R22, !P2 ;  /* 0x000000160c1f7207 */ /* 0x000fc40005000000 */
[----:B------:R-:W-:Y:S02]  /*1d20*/  FSETP.NE.FTZ.AND P1, PT, R26, RZ, PT ;  /* 0x000000ff1a00720b */ /* 0x000fe40003f35000 */
[----:B------:R-:W-:Y:S02]  /*1d30*/  SHF.R.S32.HI R22, RZ, 0x1f, R5 ;  /* 0x0000001fff167819 */ /* 0x000fe40000011405 */
[----:B------:R-:W-:Y:S02]  /*1d40*/  SEL R10, R10, 0x1, !P4 ;  /* 0x000000010a0a7807 */ /* 0x000fe40006000000 */
[----:B------:R-:W-:Y:S01]  /*1d50*/  SEL R39, R12, R39, !P2 ;  /* 0x000000270c277207 */ /* 0x000fe20005000000 */
[----:B------:R-:W-:Y:S01]  /*1d60*/  @!P3 IMAD.MOV R9, RZ, RZ, R22 ;  /* 0x000000ffff09b224 */ /* 0x000fe200078e0216 */
[----:B------:R-:W-:Y:S01]  /*1d70*/  ISETP.LT.U32.AND P5, PT, R20, R35, PT ;  /* 0x000000231400720c */ /* 0x000fe20003fa1070 */
[-C--:B------:R-:W-:Y:S01]  /*1d80*/  IMAD R22, R31, R10.reuse, RZ ;  /* 0x0000000a1f167224 */ /* 0x080fe200078e02ff */
[----:B------:R-:W-:Y:S01]  /*1d90*/  SHF.R.S32.HI R25, RZ, 0x1f, R35 ;  /* 0x0000001fff197819 */ /* 0x000fe20000011423 */
[----:B------:R-:W-:-:S02]  /*1da0*/  IMAD R24, R39, R10, RZ ;  /* 0x0000000a27187224 */ /* 0x000fc400078e02ff */
[----:B------:R0:W1:Y:S01]  /*1db0*/  @P1 MUFU.LG2 R19, R26 ;  /* 0x0000001a00131308 */ /* 0x0000620000000c00 */
[----:B------:R-:W-:Y:S01]  /*1dc0*/  ISETP.LT.AND.EX P5, PT, R21, R25, PT, P5 ;  /* 0x000000191500720c */ /* 0x000fe20003fa1350 */
[----:B------:R-:W-:Y:S02]  /*1dd0*/  IMAD R10, R7, R22, RZ ;  /* 0x00000016070a7224 */ /* 0x000fe400078e02ff */
[----:B------:R-:W-:Y:S01]  /*1de0*/  IMAD R9, R24, R9, RZ ;  /* 0x0000000918097224 */ /* 0x000fe200078e02ff */
[----:B------:R-:W-:Y:S02]  /*1df0*/  SEL R12, R20, R35, P5 ;  /* 0x00000023140c7207 */ /* 0x000fe40002800000 */
[----:B------:R-:W-:Y:S01]  /*1e00*/  SEL R11, R21, R25, P5 ;  /* 0x00000019150b7207 */ /* 0x000fe20002800000 */
[----:B0-----:R-:W-:Y:S02]  /*1e10*/  IMAD.MOV.U32 R26, RZ, RZ, 0x7f800000 ;  /* 0x7f800000ff1a7424 */ /* 0x001fe400078e00ff */
[----:B-1----:R-:W-:Y:S01]  /*1e20*/  @P1 FFMA.FTZ R26, R19, 0.69314718246459960938, R6 ;  /* 0x3f317218131a1823 */ /* 0x002fe20000010006 */
        /* <DEDUP_REMOVED lines=36> */
[----:B------:R-:W-:Y:S05]  /*2070*/  CALL.REL.NOINC `($__internal_4_$__cuda_sm20_div_s64) ;  /* 0x0000002400c07944 */ /* 0x000fea0003c00000 */
[-C--:B------:R-:W-:Y:S02]  /*2080*/  IADD3 R25, P0, RZ, -R0.reuse, RZ ;  /* 0x80000000ff197210 */ /* 0x080fe40007f1e0ff */
[----:B------:R-:W-:Y:S02]  /*2090*/  MOV R40, R0 ;  /* 0x0000000000287202 */ /* 0x000fe40000000f00 */
[----:B------:R-:W-:Y:S01]  /*20a0*/  IADD3.X R19, RZ, ~R21, RZ, P0, !PT ;  /* 0x80000015ff137210 */ /* 0x000fe200007fe4ff */
[----:B------:R-:W-:Y:S01]  /*20b0*/  IMAD.WIDE.U32 R30, R34, R25, R30 ;  /* 0x00000019221e7225 */ /* 0x000fe200078e001e */
[----:B------:R-:W-:-:S03]  /*20c0*/  MOV R41, R21 ;  /* 0x0000001500297202 */ /* 0x000fc60000000f00 */
[----:B------:R-:W-:Y:S01]  /*20d0*/  IMAD R19, R19, R34, RZ ;  /* 0x0000002213137224 */ /* 0x000fe200078e02ff */
[----:B------:R-:W-:-:S03]  /*20e0*/  MOV R24, R30 ;  /* 0x0000001e00187202 */ /* 0x000fc60000000f00 */
[----:B------:R-:W-:-:S05]  /*20f0*/  IMAD R19, R6, R25, R19 ;  /* 0x0000001906137224 */ /* 0x000fca00078e0213 */
[----:B------:R-:W-:Y:S01]  /*2100*/  IADD3 R19, R31, R19, RZ ;  /* 0x000000131f137210 */ /* 0x000fe20007ffe0ff */
[----:B------:R-:W-:Y:S05]  /*2110*/  BRA `(.L_x_211) ;  /* 0x0000000000587947 */ /* 0x000fea0003800000 */
.L_x_210:
        /* <DEDUP_REMOVED lines=22> */
.L_x_211:
[----:B------:R-:W-:Y:S05]  /*2280*/  BSYNC B0 ;  /* 0x0000000000007941 */ /* 0x000fea0003800000 */
.L_x_209:
[----:B------:R-:W-:Y:S01]  /*2290*/  LOP3.LUT R0, R19, R8, RZ, 0xfc, !PT ;  /* 0x0000000813007212 */ /* 0x000fe200078efcff */
[----:B------:R-:W-:Y:S03]  /*22a0*/  BSSY B0, `(.L_x_212) ;  /* 0x0000028000007945 */ /* 0x000fe60003800000 */
[----:B------:R-:W-:-:S13]  /*22b0*/  ISETP.NE.U32.AND P0, PT, R0, RZ, PT ;  /* 0x000000ff0000720c */ /* 0x000fda0003f05070 */
[----:B------:R-:W-:Y:S05]  /*22c0*/  @!P0 BRA `(.L_x_213) ;  /* 0x00000000003c8947 */ /* 0x000fea0003800000 */
[----:B------:R-:W-:Y:S01]  /*22d0*/  IMAD.MOV.U32 R22, RZ, RZ, R23 ;  /* 0x000000ffff167224 */ /* 0x000fe200078e0017 */
[----:B------:R-:W-:Y:S02]  /*22e0*/  MOV R6, R8 ;  /* 0x0000000800067202 */ /* 0x000fe40000000f00 */
[----:B------:R-:W-:Y:S02]  /*22f0*/  MOV R20, 0x2310 ;  /* 0x0000231000147802 */ /* 0x000fe40000000f00 */
[----:B------:R-:W-:Y:S05]  /*2300*/  CALL.REL.NOINC `($__internal_4_$__cuda_sm20_div_s64) ;  /* 0x00000024001c7944 */ /* 0x000fea0003c00000 */
        /* <DEDUP_REMOVED lines=11> */
.L_x_213:
[----:B------:R-:W0:Y:S01]  /*23c0*/  I2F.U32.RP R2, R23 ;  /* 0x0000001700027306 */ /* 0x000e220000209000 */
[----:B------:R-:W-:Y:S01]  /*23d0*/  ISETP.NE.U32.AND P0, PT, R23, RZ, PT ;  /* 0x000000ff1700720c */ /* 0x000fe20003f05070 */
[----:B------:R-:W-:Y:S01]  /*23e0*/  HFMA2.MMA R35, -RZ, RZ, 0, 0 ;  /* 0x00000000ff237435 */ /* 0x000fe200000001ff */
[----:B------:R-:W-:-:S05]  /*23f0*/  MOV R8, RZ ;  /* 0x000000ff00087202 */ /* 0x000fca0000000f00 */
        /* <DEDUP_REMOVED lines=18> */
.L_x_214:
[----:B------:R-:W-:Y:S05]  /*2520*/  BSYNC B0 ;  /* 0x0000000000007941 */ /* 0x000fea0003800000 */
.L_x_212:
        /* <DEDUP_REMOVED lines=11> */
[----:B------:R-:W-:Y:S05]  /*25e0*/  CALL.REL.NOINC `($__internal_4_$__cuda_sm20_div_s64) ;  /* 0x0000002000647944 */ /* 0x000fea0003c00000 */
        /* <DEDUP_REMOVED lines=8> */
.L_x_216:
        /* <DEDUP_REMOVED lines=19> */
[----:B------:R-:W-:-:S05]  /*27a0*/  IADD3 R0, -R20, RZ, RZ ;  /* 0x000000ff14007210 */ /* 0x000fca0007ffe1ff */
[----:B------:R-:W-:Y:S02]  /*27b0*/  IMAD R34, R7, R0, R34 ;  /* 0x0000000007227224 */ /* 0x000fe400078e0222 */
.L_x_217:
[----:B------:R-:W-:Y:S05]  /*27c0*/  BSYNC B0 ;  /* 0x0000000000007941 */ /* 0x000fea0003800000 */
.L_x_215:
[-C--:B------:R-:W-:Y:S01]  /*27d0*/  IMAD R0, R33, R18.reuse, RZ ;  /* 0x0000001221007224 */ /* 0x080fe200078e02ff */
[----:B------:R-:W-:Y:S01]  /*27e0*/  ULDC.U8 UR10, c[0x0][0x3d9] ;  /* 0x0000f640000a7ab9 */ /* 0x000fe20000000000 */
[C---:B------:R-:W-:Y:S01]  /*27f0*/  IMAD.WIDE.U32 R6, R32.reuse, R18, RZ ;  /* 0x0000001220067225 */ /* 0x040fe200078e00ff */
[----:B------:R-:W-:Y:S01]  /*2800*/  UISETP.NE.AND UP0, UPT, UR10, URZ, UPT ;  /* 0x0000003f0a00728c */ /* 0x000fe2000bf05270 */
[----:B------:R-:W-:Y:S01]  /*2810*/  SHF.R.S32.HI R3, RZ, 0x1f, R23 ;  /* 0x0000001fff037819 */ /* 0x000fe20000011417 */
[----:B------:R-:W-:Y:S01]  /*2820*/  ULDC.64 UR4, c[0x0][0x2c0] ;  /* 0x0000b00000047ab9 */ /* 0x000fe20000000a00 */
[----:B------:R-:W-:Y:S01]  /*2830*/  IMAD R33, R32, R17, R0 ;  /* 0x0000001120217224 */ /* 0x000fe200078e0200 */
[----:B------:R-:W-:Y:S01]  /*2840*/  UIMAD UR4, UR4, UR5, URZ ;  /* 0x00000005040472a4 */ /* 0x000fe2000f8e023f */
[----:B------:R-:W-:Y:S01]  /*2850*/  IMAD R8, R8, R23, RZ ;  /* 0x0000001708087224 */ /* 0x000fe200078e02ff */
[----:B------:R-:W-:Y:S01]  /*2860*/  USEL UR5, UR5, 0x1, !UP0 ;  /* 0x0000000105057887 */ /* 0x000fe2000c000000 */
[----:B------:R-:W-:Y:S01]  /*2870*/  BSSY B0, `(.L_x_218) ;  /* 0x0000040000007945 */ /* 0x000fe20003800000 */
[----:B------:R-:W-:Y:S01]  /*2880*/  IADD3 R33, R7, R33, RZ ;  /* 0x0000002107217210 */ /* 0x000fe20007ffe0ff */
[----:B------:R-:W-:Y:S01]  /*2890*/  USHF.R.S32.HI UR11, URZ, 0x1f, UR4 ;  /* 0x0000001f3f0b7899 */ /* 0x000fe20008011404 */
[----:B------:R-:W-:Y:S01]  /*28a0*/  IMAD R3, R3, R30, R8 ;  /* 0x0000001e03037224 */ /* 0x000fe200078e0208 */
[----:B------:R-:W-:Y:S01]  /*28b0*/  USHF.R.S32.HI UR10, URZ, 0x1f, UR5 ;  /* 0x0000001f3f0a7899 */ /* 0x000fe20008011405 */
[----:B------:R-:W-:-:S02]  /*28c0*/  IMAD R19, R21, UR5, RZ ;  /* 0x0000000515137c24 */ /* 0x000fc4000f8e02ff */
[-C--:B------:R-:W-:Y:S02]  /*28d0*/  IMAD R0, R33, R16.reuse, RZ ;  /* 0x0000001021007224 */ /* 0x080fe400078e02ff */
[----:B------:R-:W-:-:S04]  /*28e0*/  IMAD.WIDE.U32 R32, R6, R16, RZ ;  /* 0x0000001006207225 */ /* 0x000fc800078e00ff */
[----:B------:R-:W-:Y:S02]  /*28f0*/  IMAD R7, R15, R6, R0 ;  /* 0x000000060f077224 */ /* 0x000fe400078e0200 */
[----:B------:R-:W-:-:S03]  /*2900*/  IMAD.WIDE.U32 R36, R34, UR4, RZ ;  /* 0x0000000422247c25 */ /* 0x000fc6000f8e00ff */
[----:B------:R-:W-:Y:S01]  /*2910*/  IADD3 R6, R33, R7, RZ ;  /* 0x0000000721067210 */ /* 0x000fe20007ffe0ff */
[----:B------:R-:W-:Y:S02]  /*2920*/  IMAD R7, R2, UR4, RZ ;  /* 0x0000000402077c24 */ /* 0x000fe4000f8e02ff */
[----:B------:R-:W-:Y:S01]  /*2930*/  IMAD.WIDE.U32 R30, R30, R23, RZ ;  /* 0x000000171e1e7225 */ /* 0x000fe200078e00ff */
[----:B------:R-:W-:-:S03]  /*2940*/  LOP3.LUT R0, R41, R6, RZ, 0xfc, !PT ;  /* 0x0000000629007212 */ /* 0x000fc600078efcff */
[----:B------:R-:W-:Y:S01]  /*2950*/  IMAD R7, R34, UR11, R7 ;  /* 0x0000000b22077c24 */ /* 0x000fe2000f8e0207 */
        /* <DEDUP_REMOVED lines=13> */
[----:B------:R-:W-:Y:S05]  /*2a30*/  CALL.REL.NOINC `($__internal_4_$__cuda_sm20_div_s64) ;  /* 0x0000001c00507944 */ /* 0x000fea0003c00000 */
        /* <DEDUP_REMOVED lines=12> */
.L_x_219:
        /* <DEDUP_REMOVED lines=23> */
.L_x_220:
[----:B------:R-:W-:Y:S05]  /*2c70*/  BSYNC B0 ;  /* 0x0000000000007941 */ /* 0x000fea0003800000 */
.L_x_218:
        /* <DEDUP_REMOVED lines=19> */
.L_x_222:
        /* <DEDUP_REMOVED lines=22> */
.L_x_223:
[----:B------:R-:W-:Y:S05]  /*2f10*/  BSYNC B0 ;  /* 0x0000000000007941 */ /* 0x000fea0003800000 */
.L_x_221:
        /* <DEDUP_REMOVED lines=21> */
.L_x_225:
        /* <DEDUP_REMOVED lines=23> */
.L_x_226:
[----:B------:R-:W-:Y:S05]  /*31e0*/  BSYNC B0 ;  /* 0x0000000000007941 */ /* 0x000fea0003800000 */
.L_x_224:
[----:B------:R-:W-:Y:S01]  /*31f0*/  LOP3.LUT R2, R33, R13, RZ, 0xfc, !PT ;  /* 0x0000000d21027212 */ /* 0x000fe200078efcff */
[----:B------:R-:W-:Y:S01]  /*3200*/  ULDC UR4, c[0x0][0x2c4] ;  /* 0x0000b10000047ab9 */ /* 0x000fe20000000800 */
[----:B------:R-:W-:Y:S01]  /*3210*/  SHF.R.S32.HI R0, RZ, 0x1f, R10 ;  /* 0x0000001fff007819 */ /* 0x000fe2000001140a */
[----:B------:R-:W-:Y:S01]  /*3220*/  IMAD R44, R23, UR4, RZ ;  /* 0x00000004172c7c24 */ /* 0x000fe2000f8e02ff */
[----:B------:R-:W-:Y:S01]  /*3230*/  ISETP.NE.U32.AND P0, PT, R2, RZ, PT ;  /* 0x000000ff0200720c */ /* 0x000fe20003f05070 */
[----:B------:R-:W-:Y:S01]  /*3240*/  IMAD R19, R21, R10, RZ ;  /* 0x0000000a15137224 */ /* 0x000fe200078e02ff */
[----:B------:R-:W-:Y:S01]  /*3250*/  SHF.R.S32.HI R25, RZ, 0x1f, R4 ;  /* 0x0000001fff197819 */ /* 0x000fe20000011404 */
[----:B------:R-:W-:Y:S01]  /*3260*/  IMAD R15, R15, R4, RZ ;  /* 0x000000040f0f7224 */ /* 0x000fe200078e02ff */
[----:B------:R-:W-:Y:S01]  /*3270*/  SHF.R.S32.HI R21, RZ, 0x1f, R44 ;  /* 0x0000001fff157819 */ /* 0x000fe2000001142c */
[----:B------:R-:W-:Y:S01]  /*3280*/  IMAD R19, R0, R20, R19 ;  /* 0x0000001400137224 */ /* 0x000fe200078e0213 */
[----:B------:R-:W-:Y:S01]  /*3290*/  BSSY B0, `(.L_x_227) ;  /* 0x0000034000007945 */ /* 0x000fe20003800000 */
[----:B------:R-:W-:-:S02]  /*32a0*/  IMAD R0, R17, R44, RZ ;  /* 0x0000002c11007224 */ /* 0x000fc400078e02ff */
[----:B------:R-:W-:Y:S02]  /*32b0*/  IMAD R15, R25, R16, R15 ;  /* 0x00000010190f7224 */ /* 0x000fe400078e020f */
[----:B------:R-:W-:-:S04]  /*32c0*/  IMAD.WIDE.U32 R16, R16, R4, RZ ;  /* 0x0000000410107225 */ /* 0x000fc800078e00ff */
        /* <DEDUP_REMOVED lines=25> */
.L_x_228:
[----:B------:R-:W0:Y:S01]  /*3460*/  I2F.U32.RP R6, R14 ;  /* 0x0000000e00067306 */ /* 0x000e220000209000 */
[----:B------:R-:W-:Y:S01]  /*3470*/  IMAD.MOV.U32 R18, RZ, RZ, RZ ;  /* 0x000000ffff127224 */ /* 0x000fe200078e00ff */
[----:B------:R-:W-:Y:S01]  /*3480*/  ISETP.NE.U32.AND P0, PT, R14, RZ, PT ;  /* 0x000000ff0e00720c */ /* 0x000fe20003f05070 */
[----:B------:R-:W-:-:S05]  /*3490*/  IMAD.MOV.U32 R33, RZ, RZ, RZ ;  /* 0x000000ffff217224 */ /* 0x000fca00078e00ff */
        /* <DEDUP_REMOVED lines=17> */
[----:B------:R-:W-:Y:S01]  /*35b0*/  IMAD R14, R14, R13, R32 ;  /* 0x0000000d0e0e7224 */ /* 0x000fe200078e0220 */
[----:B------:R-:W-:Y:S02]  /*35c0*/  MOV R32, R0 ;  /* 0x0000000000207202 */ /* 0x000fe40000000f00 */
.L_x_229:
[----:B------:R-:W-:Y:S05]  /*35d0*/  BSYNC B0 ;  /* 0x0000000000007941 */ /* 0x000fea0003800000 */
.L_x_227:
        /* <DEDUP_REMOVED lines=30> */
.L_x_231:
        /* <DEDUP_REMOVED lines=23> */
.L_x_232:
[----:B------:R-:W-:Y:S05]  /*3930*/  BSYNC B0 ;  /* 0x0000000000007941 */ /* 0x000fea0003800000 */
.L_x_230:
[----:B------:R-:W-:Y:S01]  /*3940*/  IADD3 R31, P1, P0, R36, R34, R30 ;  /* 0x00000022241f7210 */ /* 0x000fe2000783e01e */
[----:B------:R-:W-:Y:S01]  /*3950*/  ULDC.64 UR4, c[0x0][0x2b0] ;  /* 0x0000ac0000047ab9 */ /* 0x000fe20000000a00 */
[----:B------:R-:W-:Y:S02]  /*3960*/  SHF.R.S32.HI R0, RZ, 0x1f, R9 ;  /* 0x0000001fff007819 */ /* 0x000fe40000011409 */
[----:B------:R-:W-:Y:S02]  /*3970*/  IADD3 R31, P3, P2, R40, R31, R44 ;  /* 0x0000001f281f7210 */ /* 0x000fe40007a7e02c */
[----:B------:R-:W-:Y:S02]  /*3980*/  IADD3.X R3, R7, R8, R3, P1, P0 ;  /* 0x0000000807037210 */ /* 0x000fe40000fe0403 */
[----:B------:R-:W-:Y:S02]  /*3990*/  IADD3 R16, P1, P0, R46, R31, R16 ;  /* 0x0000001f2e107210 */ /* 0x000fe4000783e010 */
[----:B------:R-:W-:Y:S01]  /*39a0*/  IADD3.X R4, R15, R3, R4, P3, P2 ;  /* 0x000000030f047210 */ /* 0x000fe20001fe4404 */
[----:B------:R-:W-:-:S03]  /*39b0*/  IMAD R3, R21, R9, RZ ;  /* 0x0000000915037224 */ /* 0x000fc600078e02ff */
[----:B------:R-:W-:Y:S01]  /*39c0*/  IADD3.X R17, R13, R4, R10, P1, P0 ;  /* 0x000000040d117210 */ /* 0x000fe20000fe040a */
[-C--:B------:R-:W-:Y:S02]  /*39d0*/  IMAD R0, R0, R20.reuse, R3 ;  /* 0x0000001400007224 */ /* 0x080fe400078e0203 */
[----:B------:R-:W-:Y:S01]  /*39e0*/  IMAD R3, R2, R5, RZ ;  /* 0x0000000502037224 */ /* 0x000fe200078e02ff */
        /* <DEDUP_REMOVED lines=10> */
.L_x_208:
[----:B------:R-:W-:Y:S02]  /*3a90*/  ULDC.64 UR4, c[0x0][0x2b0] ;  /* 0x0000ac0000047ab9 */ /* 0x000fe40000000a00 */
[----:B------:R-:W-:-:S04]  /*3aa0*/  LEA R2, P0, R30, UR4, 0x2 ;  /* 0x000000041e027c11 */ /* 0x000fc8000f8010ff */
[----:B------:R-:W-:-:S05]  /*3ab0*/  LEA.HI.X R3, R30, UR5, R31, 0x2, P0 ;  /* 0x000000051e037c11 */ /* 0x000fca00080f141f */
[----:B------:R1:W-:Y:S04]  /*3ac0*/  STG.E desc[UR8][R2.64], R26 ;  /* 0x0000001a02007986 */ /* 0x0003e8000c101908 */
.L_x_207:
[----:B------:R-:W-:Y:S05]  /*3ad0*/  BSYNC B1 ;  /* 0x0000000000017941 */ /* 0x000fea0003800000 */
.L_x_206:
[----:B------:R-:W2:Y:S01]  /*3ae0*/  S2R R31, SR_TID.X ;  /* 0x00000000001f7919 */ /* 0x000ea20000002100 */
[----:B------:R-:W3:Y:S01]  /*3af0*/  LDC R0, c[0x0][0x3c4] ;  /* 0x0000f100ff007b82 */ /* 0x000ee20000000800 */
[----:B------:R-:W-:Y:S01]  /*3b00*/  CS2R R10, SRZ ;  /* 0x00000000000a7805 */ /* 0x000fe2000001ff00 */
[----:B------:R-:W-:Y:S01]  /*3b10*/  IMAD.MOV.U32 R13, RZ, RZ, RZ ;  /* 0x000000ffff0d7224 */ /* 0x000fe200078e00ff */
[----:B------:R-:W-:Y:S02]  /*3b20*/  CS2R R8, SRZ ;  /* 0x0000000000087805 */ /* 0x000fe4000001ff00 */
[----:B------:R-:W-:Y:S02]  /*3b30*/  CS2R R6, SRZ ;  /* 0x0000000000067805 */ /* 0x000fe4000001ff00 */
[----:B---3--:R-:W-:Y:S02]  /*3b40*/  ISETP.GE.AND P0, PT, R0, 0x1, PT ;  /* 0x000000010000780c */ /* 0x008fe40003f06270 */
[----:B--2---:R-:W-:-:S04]  /*3b50*/  SHF.R.S32.HI R34, RZ, 0x1f, R31 ;  /* 0x0000001fff227819 */ /* 0x004fc8000001141f */
[CC--:B01----:R-:W-:Y:S02]  /*3b60*/  LEA.HI R2, R34.reuse, R31.reuse, RZ, 0x3 ;  /* 0x0000001f22027211 */ /* 0x0c3fe400078f18ff */
[----:B------:R-:W-:Y:S02]  /*3b70*/  LEA.HI R34, R34, R31, RZ, 0x4 ;  /* 0x0000001f22227211 */ /* 0x000fe400078f20ff */
[----:B------:R-:W-:Y:S02]  /*3b80*/  LOP3.LUT R2, R2, 0xfffffff8, RZ, 0xc0, !PT ;  /* 0xfffffff802027812 */ /* 0x000fe400078ec0ff */
[----:B------:R-:W-:Y:S02]  /*3b90*/  LOP3.LUT R4, R34, 0x3ffffff0, RZ, 0xc0, !PT ;  /* 0x3ffffff022047812 */ /* 0x000fe400078ec0ff */
[----:B------:R-:W-:Y:S01]  /*3ba0*/  SHF.R.S32.HI R34, RZ, 0x4, R34 ;  /* 0x00000004ff227819 */ /* 0x000fe20000011422 */
[----:B------:R-:W-:-:S05]  /*3bb0*/  IMAD.IADD R3, R31, 0x1, -R2 ;  /* 0x000000011f037824 */ /* 0x000fca00078e0a02 */
[----:B------:R-:W-:Y:S01]  /*3bc0*/  ISETP.GE.AND P1, PT, R3, R0, PT ;  /* 0x000000000300720c */ /* 0x000fe20003f26270 */
[----:B------:R-:W-:-:S03]  /*3bd0*/  IMAD.MOV.U32 R0, RZ, RZ, RZ ;  /* 0x000000ffff007224 */ /* 0x000fc600078e00ff */
[C---:B------:R-:W-:Y:S01]  /*3be0*/  ISETP.GT.OR P1, PT, R31.reuse, 0x3f, P1 ;  /* 0x0000003f1f00780c */ /* 0x040fe20000f24670 */
[----:B------:R-:W-:Y:S01]  /*3bf0*/  IMAD.IADD R31, R31, 0x1, -R4 ;  /* 0x000000011f1f7824 */ /* 0x000fe200078e0a04 */
[----:B------:R-:W-:-:S03]  /*3c00*/  CS2R R4, SRZ ;  /* 0x0000000000047805 */ /* 0x000fc6000001ff00 */
[----:B------:R-:W-:-:S04]  /*3c10*/  IMAD.SHL.U32 R31, R31, 0x4, RZ ;  /* 0x000000041f1f7824 */ /* 0x000fc800078e00ff */
[----:B------:R-:W-:-:S04]  /*3c20*/  VIADD R30, R31, 0x40 ;  /* 0x000000401f1e7836 */ /* 0x000fc80000000000 */
[----:B------:R-:W-:-:S04]  /*3c30*/  @!P1 FADD.FTZ R2, -R26, R27 ;  /* 0x0000001b1a029221 */ /* 0x000fc80000010100 */
[----:B------:R-:W-:-:S06]  /*3c40*/  @!P1 FMUL.FTZ R2, R2, 1.4426950216293334961 ;  /* 0x3fb8aa3b02029820 */ /* 0x000fcc0000410000 */
[----:B------:R-:W0:Y:S02]  /*3c50*/  @!P1 MUFU.EX2 R2, R2 ;  /* 0x0000000200029308 */ /* 0x000e240000000800 */
[----:B0-----:R0:W-:Y:S02]  /*3c60*/  @!P1 STS [R29], R2 ;  /* 0x000000021d009388 */ /* 0x0011e40000000800 */
[----:B0-----:R-:W-:Y:S01]  /*3c70*/  CS2R R2, SRZ ;  /* 0x0000000000027805 */ /* 0x001fe2000001ff00 */
[----:B------:R-:W-:Y:S01]  /*3c80*/  VIADD R29, R31, 0x80 ;  /* 0x000000801f1d7836 */ /* 0x000fe20000000000 */
        /* <DEDUP_REMOVED lines=30> */
.L_x_236:
        /* <DEDUP_REMOVED lines=14> */
.L_x_235:
[----:B------:R-:W-:Y:S05]  /*3f50*/  BSYNC B0 ;  /* 0x0000000000007941 */ /* 0x000fea0003800000 */
.L_x_234:
        /* <DEDUP_REMOVED lines=20> */
.L_x_233:
        /* <DEDUP_REMOVED lines=110> */
        .weak           $__internal_4_$__cuda_sm20_div_s64
        .type           $__internal_4_$__cuda_sm20_div_s64,@function
        .size           $__internal_4_$__cuda_sm20_div_s64,(.L_x_7888 - $__internal_4_$__cuda_sm20_div_s64)
$__internal_4_$__cuda_sm20_div_s64:
        /* <DEDUP_REMOVED lines=32> */
[----:B------:R-:W-:-:S04]  /*4980*/  IMAD.HI.U32 R21, P3, R25, R2, R42 ;  /* 0x0000000219157227 */ /* 0x000fc8000786002a */
[----:B------:R-:W-:-:S04]  /*4990*/  IMAD.HI.U32 R2, R25, R0, RZ ;  /* 0x0000000019027227 */ /* 0x000fc800078e00ff */
[----:B------:R-:W-:Y:S01]  /*49a0*/  IMAD R0, R25, R0, RZ ;  /* 0x0000000019007224 */ /* 0x000fe200078e02ff */
[----:B------:R-:W-:-:S04]  /*49b0*/  IADD3.X R2, R2, R25, RZ, P0, !PT ;  /* 0x0000001902027210 */ /* 0x000fc800007fe4ff */
[----:B------:R-:W-:Y:S02]  /*49c0*/  IADD3 R25, P2, R0, R21, RZ ;  /* 0x0000001500197210 */ /* 0x000fe40007f5e0ff */
[-C--:B------:R-:W-:Y:S02]  /*49d0*/  IADD3 R21, P0, RZ, -R24.reuse, RZ ;  /* 0x80000018ff157210 */ /* 0x080fe40007f1e0ff */
[----:B------:R-:W-:Y:S02]  /*49e0*/  IADD3.X R43, RZ, RZ, R2, P2, P3 ;  /* 0x000000ffff2b7210 */ /* 0x000fe400017e6402 */
[----:B------:R-:W-:Y:S01]  /*49f0*/  SEL R21, R21, R24, !P1 ;  /* 0x0000001815157207 */ /* 0x000fe20004800000 */
[----:B------:R-:W-:-:S04]  /*4a00*/  IMAD.X R0, RZ, RZ, ~R19, P0 ;  /* 0x000000ffff007224 */ /* 0x000fc800000e0e13 */
[----:B------:R-:W-:Y:S01]  /*4a10*/  IMAD.HI.U32 R48, R25, R21, RZ ;  /* 0x0000001519307227 */ /* 0x000fe200078e00ff */
[----:B------:R-:W-:-:S05]  /*4a20*/  SEL R0, R0, R19, !P1 ;  /* 0x0000001300007207 */ /* 0x000fca0004800000 */
[----:B------:R-:W-:-:S04]  /*4a30*/  IMAD.WIDE.U32 R48, R25, R0, R48 ;  /* 0x0000000019307225 */ /* 0x000fc800078e0030 */
[C---:B------:R-:W-:Y:S02]  /*4a40*/  IMAD R25, R43.reuse, R0, RZ ;  /* 0x000000002b197224 */ /* 0x040fe400078e02ff */
[----:B------:R-:W-:-:S05]  /*4a50*/  IMAD.HI.U32 R2, P0, R43, R21, R48 ;  /* 0x000000152b027227 */ /* 0x000fca0007800030 */
[----:B------:R-:W-:Y:S01]  /*4a60*/  IADD3 R25, P1, R25, R2, RZ ;  /* 0x0000000219197210 */ /* 0x000fe20007f3e0ff */
[----:B------:R-:W-:-:S04]  /*4a70*/  IMAD.HI.U32 R2, R43, R0, RZ ;  /* 0x000000002b027227 */ /* 0x000fc800078e00ff */
[----:B------:R-:W-:Y:S02]  /*4a80*/  IMAD.X R2, RZ, RZ, R2, P0 ;  /* 0x000000ffff027224 */ /* 0x000fe400000e0602 */
[----:B------:R-:W-:-:S04]  /*4a90*/  IMAD.WIDE.U32 R42, R25, R38, RZ ;  /* 0x00000026192a7225 */ /* 0x000fc800078e00ff */
[----:B------:R-:W-:Y:S01]  /*4aa0*/  IMAD R43, R25, R39, R43 ;  /* 0x00000027192b7224 */ /* 0x000fe200078e022b */
[----:B------:R-:W-:Y:S01]  /*4ab0*/  IADD3 R21, P0, -R42, R21, RZ ;  /* 0x000000152a157210 */ /* 0x000fe20007f1e1ff */
[----:B------:R-:W-:-:S03]  /*4ac0*/  IMAD.X R2, RZ, RZ, R2, P1 ;  /* 0x000000ffff027224 */ /* 0x000fc600008e0602 */
[-C--:B------:R-:W-:Y:S01]  /*4ad0*/  ISETP.GE.U32.AND P3, PT, R21, R38.reuse, PT ;  /* 0x000000261500720c */ /* 0x080fe20003f66070 */
[----:B------:R-:W-:-:S05]  /*4ae0*/  IMAD R43, R2, R38, R43 ;  /* 0x00000026022b7224 */ /* 0x000fca00078e022b */
[----:B------:R-:W-:Y:S02]  /*4af0*/  IADD3.X R43, ~R43, R0, RZ, P0, !PT ;  /* 0x000000002b2b7210 */ /* 0x000fe400007fe5ff */
[----:B------:R-:W-:Y:S02]  /*4b00*/  IADD3 R0, P2, R21, -R38, RZ ;  /* 0x8000002615007210 */ /* 0x000fe40007f5e0ff */
[----:B------:R-:W-:-:S04]  /*4b10*/  ISETP.GE.U32.AND.EX P3, PT, R43, R39, PT, P3 ;  /* 0x000000272b00720c */ /* 0x000fc80003f66130 */
[----:B------:R-:W-:Y:S01]  /*4b20*/  SEL R21, R0, R21, P3 ;  /* 0x0000001500157207 */ /* 0x000fe20001800000 */
[----:B------:R-:W-:-:S03]  /*4b30*/  IMAD.X R0, R43, 0x1, ~R39, P2 ;  /* 0x000000012b007824 */ /* 0x000fc600010e0e27 */
[----:B------:R-:W-:Y:S02]  /*4b40*/  ISETP.GE.U32.AND P0, PT, R21, R38, PT ;  /* 0x000000261500720c */ /* 0x000fe40003f06070 */
[----:B------:R-:W-:Y:S02]  /*4b50*/  IADD3 R38, P1, R25, 0x1, RZ ;  /* 0x0000000119267810 */ /* 0x000fe40007f3e0ff */
[----:B------:R-:W-:Y:S02]  /*4b60*/  SEL R43, R0, R43, P3 ;  /* 0x0000002b002b7207 */ /* 0x000fe40001800000 */
[----:B------:R-:W-:Y:S01]  /*4b70*/  SEL R38, R38, R25, P3 ;  /* 0x0000001926267207 */ /* 0x000fe20001800000 */
[----:B------:R-:W-:Y:S01]  /*4b80*/  IMAD.X R21, RZ, RZ, R2, P1 ;  /* 0x000000ffff157224 */ /* 0x000fe200008e0602 */
[----:B------:R-:W-:Y:S01]  /*4b90*/  ISETP.GE.U32.AND.EX P0, PT, R43, R39, PT, P0 ;  /* 0x000000272b00720c */ /* 0x000fe20003f06100 */
[----:B------:R-:W-:Y:S01]  /*4ba0*/  IMAD.MOV.U32 R39, RZ, RZ, 0x0 ;  /* 0x00000000ff277424 */ /* 0x000fe200078e00ff */
[----:B------:R-:W-:-:S02]  /*4bb0*/  IADD3 R25, P1, R38, 0x1, RZ ;  /* 0x0000000126197810 */ /* 0x000fc40007f3e0ff */
[----:B------:R-:W-:Y:S02]  /*4bc0*/  SEL R21, R21, R2, P3 ;  /* 0x0000000215157207 */ /* 0x000fe40001800000 */
[----:B------:R-:W-:Y:S01]  /*4bd0*/  SEL R25, R25, R38, P0 ;  /* 0x0000002619197207 */ /* 0x000fe20000000000 */
[----:B------:R-:W-:Y:S01]  /*4be0*/  IMAD.MOV.U32 R38, RZ, RZ, R20 ;  /* 0x000000ffff267224 */ /* 0x000fe200078e0014 */
[----:B------:R-:W-:Y:S01]  /*4bf0*/  LOP3.LUT R2, R6, R19, RZ, 0x3c, !PT ;  /* 0x0000001306027212 */ /* 0x000fe200078e3cff */
[----:B------:R-:W-:-:S03]  /*4c00*/  IMAD.X R0, RZ, RZ, R21, P1 ;  /* 0x000000ffff007224 */ /* 0x000fc600008e0615 */
[----:B------:R-:W-:Y:S02]  /*4c10*/  ISETP.GE.AND P2, PT, R2, RZ, PT ;  /* 0x000000ff0200720c */ /* 0x000fe40003f46270 */
[----:B------:R-:W-:Y:S02]  /*4c20*/  SEL R21, R0, R21, P0 ;  /* 0x0000001500157207 */ /* 0x000fe40000000000 */
[----:B------:R-:W-:Y:S02]  /*4c30*/  IADD3 R0, P1, RZ, -R25, RZ ;  /* 0x80000019ff007210 */ /* 0x000fe40007f3e0ff */
[----:B------:R-:W-:Y:S02]  /*4c40*/  ISETP.NE.U32.AND P0, PT, R22, RZ, PT ;  /* 0x000000ff1600720c */ /* 0x000fe40003f05070 */
[----:B------:R-:W-:Y:S02]  /*4c50*/  IADD3.X R2, RZ, ~R21, RZ, P1, !PT ;  /* 0x80000015ff027210 */ /* 0x000fe40000ffe4ff */
[----:B------:R-:W-:-:S02]  /*4c60*/  ISETP.NE.AND.EX P0, PT, R6, RZ, PT, P0 ;  /* 0x000000ff0600720c */ /* 0x000fc40003f05300 */
[----:B------:R-:W-:Y:S02]  /*4c70*/  SEL R0, R0, R25, !P2 ;  /* 0x0000001900007207 */ /* 0x000fe40005000000 */
[----:B------:R-:W-:Y:S02]  /*4c80*/  SEL R2, R2, R21, !P2 ;  /* 0x0000001502027207 */ /* 0x000fe40005000000 */
[----:B------:R-:W-:Y:S02]  /*4c90*/  SEL R0, R0, 0xffffffff, P0 ;  /* 0xffffffff00007807 */ /* 0x000fe40000000000 */
[----:B------:R-:W-:Y:S01]  /*4ca0*/  SEL R21, R2, 0xffffffff, P0 ;  /* 0xffffffff02157807 */ /* 0x000fe20000000000 */
[----:B------:R-:W-:Y:S06]  /*4cb0*/  RET.REL.NODEC R38 `(_ZN5flash32flash_fwd_splitkv_combine_kernelI23Flash_fwd_kernel_traitsILi192ELi64ELi64ELi4ELb0ELb0EN7cutlass10bfloat16_tE19Flash_kernel_traitsILi192ELi64ELi64ELi4ES3_EELi8ELi3ELb0EEEvNS_16Flash_fwd_paramsE) ;  /* 0xffffffb026d07950 */ /* 0x000fec0003c3ffff */
.L_x_237:
        /* <DEDUP_REMOVED lines=12> */
.L_x_7888:


//--------------------- .text._ZN5flash32flash_fwd_splitkv_combine_kernelI23Flash_fwd_kernel_traitsILi192ELi64ELi64ELi4ELb0ELb0EN7cutlass10bfloat16_tE19Flash_kernel_traitsILi192ELi64ELi64ELi4ES3_EELi8ELi2ELb0EEEvNS_16Flash_fwd_paramsE --------------------------
	.section	.text._ZN5flash32flash_fwd_splitkv_combine_kernelI23Flash_fwd_kernel_traitsILi192ELi64ELi64ELi4ELb0ELb0EN7cutlass10bfloat16_tE19Flash_kernel_traitsILi192ELi64ELi64ELi4ES3_EELi8ELi2ELb0EEEvNS_16Flash_fwd_paramsE,"ax",@progbits
	.align	128
        .global         _ZN5flash32flash_fwd_splitkv_combine_kernelI23Flash_fwd_kernel_traitsILi192ELi64ELi64ELi4ELb0ELb0EN7cutlass10bfloat16_tE19Flash_kernel_traitsILi192ELi64ELi64ELi4ES3_EELi8ELi2ELb0EEEvNS_16Flash_fwd_paramsE
        .type           _ZN5flash32flash_fwd_splitkv_combine_kernelI23Flash_fwd_kernel_traitsILi192ELi64ELi64ELi4ELb0ELb0EN7cutlass10bfloat16_tE19Flash_kernel_traitsILi192ELi64ELi64ELi4ES3_EELi8ELi2ELb0EEEvNS_16Flash_fwd_paramsE,@function
        .size           _ZN5flash32flash_fwd_splitkv_combine_kernelI23Flash_fwd_kernel_traitsILi192ELi64ELi64ELi4ELb0ELb0EN7cutlass10bfloat16_tE19Flash_kernel_traitsILi192ELi64ELi64ELi4ES3_EELi8ELi2ELb0EEEvNS_16Flash_fwd_paramsE,(.L_x_7889 - _ZN5flash32flash_fwd_splitkv_combine_kernelI23Flash_fwd_kernel_traitsILi192ELi64ELi64ELi4ELb0ELb0EN7cutlass10bfloat16_tE19Flash_kernel_traitsILi192ELi64ELi64ELi4ES3_EELi8ELi2ELb0EEEvNS_16Flash_fwd_paramsE)
        .other          _ZN5flash32flash_fwd_splitkv_combine_kernelI23Flash_fwd_kernel_traitsILi192ELi64ELi64ELi4ELb0ELb0EN7cutlass10bfloat16_tE19Flash_kernel_traitsILi192ELi64ELi64ELi4ES3_EELi8ELi2ELb0EEEvNS_16Flash_fwd_paramsE,@"STO_CUDA_ENTRY STV_DEFAULT"
_ZN5flash32flash_fwd_splitkv_combine_kernelI23Flash_fwd_kernel_traitsILi192ELi64ELi64ELi4ELb0ELb0EN7cutlass10bfloat16_tE19Flash_kernel_traitsILi192ELi64ELi64ELi4ES3_EELi8ELi2ELb0EEEvNS_16Flash_fwd_paramsE:
.text._ZN5flash32flash_fwd_splitkv_combine_kernelI23Flash_fwd_kernel_traitsILi192ELi64ELi64ELi4ELb0ELb0EN7cutlass10bfloat16_tE19Flash_kernel_traitsILi192ELi64ELi64ELi4ES3_EELi8ELi2ELb0EEEvNS_16Flash_fwd_paramsE:
        /* <DEDUP_REMOVED lines=23> */
[----:B------:R-:W-:Y:S05]  /*0170*/  CALL.REL.NOINC `($__internal_5_$__cuda_sm20_div_s64) ;  /* 0x00000044009c7944 */ /* 0x000fea0003c00000 */
[----:B------:R-:W-:Y:S05]  /*0180*/  BRA `(.L_x_239) ;  /* 0x00000000004c7947 */ /* 0x000fea0003800000 */
.L_x_238:
        /* <DEDUP_REMOVED lines=19> */
.L_x_239:
        /* <DEDUP_REMOVED lines=12> */
[----:B------:R-:W-:Y:S05]  /*0380*/  CALL.REL.NOINC `($__internal_5_$__cuda_sm20_div_s64) ;  /* 0x0000004400187944 */ /* 0x000fea0003c00000 */
[----:B------:R-:W-:Y:S02]  /*0390*/  MOV R8, R18 ;  /* 0x0000001200087202 */ /* 0x000fe40000000f00 */
[----:B------:R-:W-:Y:S01]  /*03a0*/  MOV R9, R19 ;  /* 0x0000001300097202 */ /* 0x000fe20000000f00 */
[----:B------:R-:W-:Y:S05]  /*03b0*/  BRA `(.L_x_242) ;  /* 0x00000000004c7947 */ /* 0x000fea0003800000 */
.L_x_241:
        /* <DEDUP_REMOVED lines=19> */
.L_x_242:
[----:B------:R-:W-:Y:S05]  /*04f0*/  BSYNC B0 ;  /* 0x0000000000007941 */ /* 0x000fea0003800000 */
.L_x_240:
[----:B------:R-:W0:Y:S01]  /*0500*/  LDC R4, c[0x0][0x2c4] ;  /* 0x0000b100ff047b82 */ /* 0x000e220000000800 */
[----:B------:R-:W-:Y:S01]  /*0510*/  IMAD.MOV.U32 R10, RZ, RZ, RZ ;  /* 0x000000ffff0a7224 */ /* 0x000fe200078e00ff */
[----:B------:R-:W-:Y:S01]  /*0520*/  BSSY B0, `(.L_x_243) ;  /* 0x000003a000007945 */ /* 0x000fe20003800000 */
[----:B0-----:R-:W-:-:S04]  /*0530*/  IABS R7, R4 ;  /* 0x0000000400077213 */ /* 0x001fc80000000000 */
[----:B------:R-:W0:Y:S01]  /*0540*/  I2F.RP R12, R7 ;  /* 0x00000007000c7306 */ /* 0x000e220000209400 */
[----:B------:R-:W-:-:S04]  /*0550*/  IADD3 R2, R7, -0x1, R4 ;  /* 0xffffffff07027810 */ /* 0x000fc80007ffe004 */
[----:B------:R-:W-:-:S03]  /*0560*/  IABS R3, R2 ;  /* 0x0000000200037213 */ /* 0x000fc60000000000 */
        /* <DEDUP_REMOVED lines=34> */
.L_x_244:
        /* <DEDUP_REMOVED lines=19> */
.L_x_245:
[----:B------:R-:W-:Y:S05]  /*08c0*/  BSYNC B0 ;  /* 0x0000000000007941 */ /* 0x000fea0003800000 */
.L_x_243:
        /* <DEDUP_REMOVED lines=25> */
[C---:B------:R-:W-:Y:S02]  /*0a60*/  ISETP.NE.AND P2, PT, R3.reuse, RZ, PT ;  /* 0x000000ff0300720c */ /* 0x040fe40003f45270 */
        /* <DEDUP_REMOVED lines=47> */
[----:B------:R-:W-:Y:S02]  /*0d60*/  MOV R34, R18 ;  /* 0x0000001200227202 */ /* 0x000fe40000000f00 */
[----:B------:R-:W-:Y:S01]  /*0d70*/  MOV R35, R19 ;  /* 0x0000001300237202 */ /* 0x000fe20000000f00 */
[----:B------:R-:W-:Y:S05]  /*0d80*/  BRA `(.L_x_248) ;  /* 0x00000000004c7947 */ /* 0x000fea0003800000 */
.L_x_247:
        /* <DEDUP_REMOVED lines=19> */
.L_x_248:
[----:B------:R-:W-:Y:S05]  /*0ec0*/  BSYNC B0 ;  /* 0x0000000000007941 */ /* 0x000fea0003800000 */
.L_x_246:
[-C--:B------:R-:W-:Y:S01]  /*0ed0*/  IABS R17, R3.reuse ;  /* 0x0000000300117213 */ /* 0x080fe20000000000 */
[----:B------:R-:W0:Y:S01]  /*0ee0*/  LDC R6, c[0x0][0x2c4] ;  /* 0x0000b100ff067b82 */ /* 0x000e220000000800 */
[----:B------:R-:W-:Y:S01]  /*0ef0*/  IABS R7, R3 ;  /* 0x0000000300077213 */ /* 0x000fe20000000000 */
[----:B------:R-:W-:Y:S01]  /*0f00*/  BSSY B0, `(.L_x_249) ;  /* 0x000003c000007945 */ /* 0x000fe20003800000 */
[----:B------:R-:W1:Y:S03]  /*0f10*/  I2F.RP R16, R17 ;  /* 0x0000001100107306 */ /* 0x000e660000209400 */
[----:B------:R-:W-:-:S05]  /*0f20*/  IMAD.MOV R7, RZ, RZ, -R7 ;  /* 0x000000ffff077224 */ /* 0x000fca00078e0a07 */
[----:B-1----:R-:W1:Y:S01]  /*0f30*/  MUFU.RCP R18, R16 ;  /* 0x0000001000127308 */ /* 0x002e620000001000 */
[----:B0-----:R-:W-:Y:S01]  /*0f40*/  IADD3 R6, R17, -0x1, R6 ;  /* 0xffffffff11067810 */ /* 0x001fe20007ffe006 */
[----:B-1----:R-:W-:-:S06]  /*0f50*/  VIADD R18, R18, 0xffffffe ;  /* 0x0ffffffe12127836 */ /* 0x002fcc0000000000 */
[----:B------:R-:W0:Y:S02]  /*0f60*/  F2I.FTZ.U32.TRUNC.NTZ R19, R18 ;  /* 0x0000001200137305 */ /* 0x000e24000021f000 */
[----:B0-----:R-:W-:Y:S02]  /*0f70*/  IMAD.MOV R10, RZ, RZ, -R19 ;  /* 0x000000ffff0a7224 */ /* 0x001fe400078e0a13 */
[----:B------:R-:W-:Y:S02]  /*0f80*/  IMAD.MOV.U32 R18, RZ, RZ, RZ ;  /* 0x000000ffff127224 */ /* 0x000fe400078e00ff */
        /* <DEDUP_REMOVED lines=32> */
.L_x_250:
        /* <DEDUP_REMOVED lines=19> */
.L_x_251:
[----:B------:R-:W-:Y:S05]  /*12c0*/  BSYNC B0 ;  /* 0x0000000000007941 */ /* 0x000fea0003800000 */
.L_x_249:
[----:B------:R-:W0:Y:S01]  /*12d0*/  LDC R9, c[0x0][0x2c4] ;  /* 0x0000b100ff097b82 */ /* 0x000e220000000800 */
[----:B------:R-:W1:Y:S01]  /*12e0*/  S2R R16, SR_TID.X ;  /* 0x0000000000107919 */ /* 0x000e620000002100 */
[----:B------:R-:W-:Y:S01]  /*12f0*/  ISETP.GT.AND P4, PT, R3, RZ, PT ;  /* 0x000000ff0300720c */ /* 0x000fe20003f84270 */
[----:B------:R-:W-:Y:S01]  /*1300*/  ULDC UR5, c[0x0][0x3c4] ;  /* 0x0000f10000057ab9 */ /* 0x000fe20000000800 */
[----:B------:R-:W-:Y:S01]  /*1310*/  ULDC.64 UR8, c[0x0][0x208] ;  /* 0x0000820000087ab9 */ /* 0x000fe20000000a00 */
[----:B------:R-:W-:Y:S01]  /*1320*/  BSSY B0, `(.L_x_252) ;  /* 0x000003f000007945 */ /* 0x000fe20003800000 */
[----:B------:R-:W-:Y:S02]  /*1330*/  MOV R30, 0xff800000 ;  /* 0xff800000001e7802 */ /* 0x000fe40000000f00 */
        /* <DEDUP_REMOVED lines=14> */
[----:B------:R-:W-:Y:S01]  /*1420*/  IMAD.HI.U32 R17, R18, R7, RZ ;  /* 0x0000000712117227 */ /* 0x000fe200078e00ff */
[----:B------:R-:W-:-:S03]  /*1430*/  LEA.HI.SX32 R3, R3, 0x1, 0x1 ;  /* 0x0000000103037811 */ /* 0x000fc600078f0aff */
[----:B------:R-:W-:Y:S02]  /*1440*/  IMAD.MOV R18, RZ, RZ, -R17 ;  /* 0x000000ffff127224 */ /* 0x000fe400078e0a11 */
[----:B------:R-:W-:Y:S01]  /*1450*/  @!P4 IMAD.MOV R3, RZ, RZ, R6 ;  /* 0x000000ffff03c224 */ /* 0x000fe200078e0206 */
[----:B------:R-:W-:Y:S01]  /*1460*/  @!P1 MOV R6, 0x400 ;  /* 0x0000040000069802 */ /* 0x000fe20000000f00 */
[C---:B------:R-:W-:Y:S02]  /*1470*/  IMAD R19, R8.reuse, R18, R7 ;  /* 0x0000001208137224 */ /* 0x040fe400078e0207 */
[----:B------:R-:W0:Y:S03]  /*1480*/  @!P1 S2R R7, SR_CgaCtaId ;  /* 0x0000000000079919 */ /* 0x000e260000008800 */
[----:B------:R-:W-:-:S13]  /*1490*/  ISETP.GT.U32.AND P0, PT, R8, R19, PT ;  /* 0x000000130800720c */ /* 0x000fda0003f04070 */
[----:B------:R-:W-:Y:S02]  /*14a0*/  @!P0 IMAD.IADD R19, R19, 0x1, -R8 ;  /* 0x0000000113138824 */ /* 0x000fe400078e0a08 */
[----:B------:R-:W-:Y:S01]  /*14b0*/  @!P0 VIADD R17, R17, 0x1 ;  /* 0x0000000111118836 */ /* 0x000fe20000000000 */
[----:B------:R-:W-:Y:S02]  /*14c0*/  ISETP.NE.AND P0, PT, R9, RZ, PT ;  /* 0x000000ff0900720c */ /* 0x000fe40003f05270 */
[----:B------:R-:W-:Y:S02]  /*14d0*/  ISETP.GE.U32.AND P3, PT, R19, R8, PT ;  /* 0x000000081300720c */ /* 0x000fe40003f66070 */
[----:B------:R-:W-:Y:S02]  /*14e0*/  SHF.R.S32.HI R19, RZ, 0x1f, R16 ;  /* 0x0000001fff137819 */ /* 0x000fe40000011410 */
[----:B0-----:R-:W-:-:S09]  /*14f0*/  @!P1 LEA R7, R7, R6, 0x18 ;  /* 0x0000000607079211 */ /* 0x001fd200078ec0ff */
[----:B------:R-:W-:-:S05]  /*1500*/  @P3 VIADD R17, R17, 0x1 ;  /* 0x0000000111113836 */ /* 0x000fca0000000000 */
[----:B------:R-:W-:Y:S02]  /*1510*/  MOV R8, R17 ;  /* 0x0000001100087202 */ /* 0x000fe40000000f00 */
[----:B------:R-:W-:-:S03]  /*1520*/  LEA.HI R17, R19, R16, RZ, 0x3 ;  /* 0x0000001013117211 */ /* 0x000fc600078f18ff */
[----:B------:R-:W-:Y:S01]  /*1530*/  @!P2 IMAD.MOV R8, RZ, RZ, -R8 ;  /* 0x000000ffff08a224 */ /* 0x000fe200078e0a08 */
[----:B------:R-:W-:Y:S02]  /*1540*/  SHF.R.S32.HI R18, RZ, 0x3, R17 ;  /* 0x00000003ff127819 */ /* 0x000fe40000011411 */
[----:B------:R-:W-:Y:S02]  /*1550*/  @!P0 LOP3.LUT R8, RZ, R9, RZ, 0x33, !PT ;  /* 0x00000009ff088212 */ /* 0x000fe400078e33ff */
[C---:B------:R-:W-:Y:S01]  /*1560*/  ISETP.GE.AND P0, PT, R18.reuse, UR5, PT ;  /* 0x0000000512007c0c */ /* 0x040fe2000bf06270 */
[----:B------:R-:W-:Y:S01]  /*1570*/  @!P1 IMAD R7, R18, 0x24, R7 ;  /* 0x0000002412079824 */ /* 0x000fe200078e0207 */
[----:B------:R-:W-:Y:S01]  /*1580*/  LOP3.LUT R17, R17, 0xfffffff8, RZ, 0xc0, !PT ;  /* 0xfffffff811117812 */ /* 0x000fe200078ec0ff */
[----:B------:R-:W-:-:S04]  /*1590*/  IMAD R3, R3, R8, RZ ;  /* 0x0000000803037224 */ /* 0x000fc800078e02ff */
[----:B------:R-:W-:Y:S01]  /*15a0*/  IMAD.IADD R24, R16, 0x1, -R17 ;  /* 0x0000000110187824 */ /* 0x000fe200078e0a11 */
[----:B------:R-:W-:Y:S01]  /*15b0*/  IABS R27, R3 ;  /* 0x00000003001b7213 */ /* 0x000fe20000000000 */
[----:B------:R-:W-:Y:S02]  /*15c0*/  IMAD.MOV.U32 R17, RZ, RZ, -0x800000 ;  /* 0xff800000ff117424 */ /* 0x000fe400078e00ff */
[----:B------:R-:W-:Y:S02]  /*15d0*/  @!P1 IMAD R8, R24, 0x4, R7 ;  /* 0x0000000418089824 */ /* 0x000fe400078e0207 */
[----:B------:R-:W-:Y:S01]  /*15e0*/  VIADD R22, R27, UR4 ;  /* 0x000000041b167c36 */ /* 0x000fe20008000000 */
        /* <DEDUP_REMOVED lines=18> */
.L_x_253:
[----:B------:R-:W-:Y:S05]  /*1710*/  BSYNC B0 ;  /* 0x0000000000007941 */ /* 0x000fea0003800000 */
.L_x_252:
[----:B-----5:R1:W-:Y:S01]  /*1720*/  @!P1 STS [R8], R17 ;  /* 0x0000001108009388 */ /* 0x0203e20000000800 */
[----:B------:R-:W-:Y:S01]  /*1730*/  BSSY B0, `(.L_x_254) ;  /* 0x000000c000007945 */ /* 0x000fe20003800000 */
[----:B------:R-:W-:Y:S06]  /*1740*/  BAR.SYNC.DEFER_BLOCKING 0x0 ;  /* 0x0000000000007b1d */ /* 0x000fec0000010000 */
[----:B------:R-:W-:Y:S05]  /*1750*/  @P1 BRA `(.L_x_255) ;  /* 0x0000000000241947 */ /* 0x000fea0003800000 */
[----:B------:R-:W2:Y:S01]  /*1760*/  S2R R6, SR_CgaCtaId ;  /* 0x0000000000067919 */ /* 0x000ea20000008800 */
[----:B-1----:R-:W-:Y:S02]  /*1770*/  LEA.HI R17, R19, R16, RZ, 0x2 ;  /* 0x0000001013117211 */ /* 0x002fe400078f10ff */
[----:B------:R-:W-:Y:S02]  /*1780*/  MOV R7, 0x400 ;  /* 0x0000040000077802 */ /* 0x000fe40000000f00 */
[----:B------:R-:W-:Y:S02]  /*1790*/  LOP3.LUT R17, R17, 0xfffffffc, RZ, 0xc0, !PT ;  /* 0xfffffffc11117812 */ /* 0x000fe400078ec0ff */
[----:B--2---:R-:W-:-:S03]  /*17a0*/  LEA R6, R6, R7, 0x18 ;  /* 0x0000000706067211 */ /* 0x004fc600078ec0ff */
[----:B------:R-:W-:-:S04]  /*17b0*/  IMAD.IADD R7, R16, 0x1, -R17 ;  /* 0x0000000110077824 */ /* 0x000fc800078e0a11 */
[----:B------:R-:W-:-:S04]  /*17c0*/  IMAD R6, R7, 0x24, R6 ;  /* 0x0000002407067824 */ /* 0x000fc800078e0206 */
[----:B------:R-:W-:-:S05]  /*17d0*/  IMAD.IADD R6, R17, 0x1, R6 ;  /* 0x0000000111067824 */ /* 0x000fca00078e0206 */
[----:B------:R2:W3:Y:S02]  /*17e0*/  LDS R30, [R6] ;  /* 0x00000000061e7984 */ /* 0x0004e40000000800 */
.L_x_255:
[----:B------:R-:W-:Y:S05]  /*17f0*/  BSYNC B0 ;  /* 0x0000000000007941 */ /* 0x000fea0003800000 */
.L_x_254:
[----:B---3--:R-:W3:Y:S01]  /*1800*/  SHFL.BFLY PT, R7, R30, 0x2, 0x1f ;  /* 0x0c401f001e077f89 */ /* 0x008ee200000e0000 */
[----:B-1----:R-:W1:Y:S01]  /*1810*/  LDC R17, c[0x0][0x270] ;  /* 0x00009c00ff117b82 */ /* 0x002e620000000800 */
[----:B--2---:R-:W2:Y:S01]  /*1820*/  I2F.RP R6, R27 ;  /* 0x0000001b00067306 */ /* 0x004ea20000209400 */
[----:B------:R-:W-:Y:S01]  /*1830*/  ISETP.GT.AND P5, PT, R3, RZ, PT ;  /* 0x000000ff0300720c */ /* 0x000fe20003fa4270 */
[----:B------:R-:W-:Y:S06]  /*1840*/  BSSY B1, `(.L_x_256) ;  /* 0x0000228000017945 */ /* 0x000fec0003800000 */
[----:B--2---:R-:W0:Y:S01]  /*1850*/  MUFU.RCP R6, R6 ;  /* 0x0000000600067308 */ /* 0x004e220000001000 */
[----:B---3--:R-:W-:-:S02]  /*1860*/  FMNMX.FTZ R24, R7, R30, !PT ;  /* 0x0000001e07187209 */ /* 0x008fc40007810000 */
[----:B-1----:R-:W-:-:S03]  /*1870*/  IABS R26, R17 ;  /* 0x00000011001a7213 */ /* 0x002fc60000000000 */
[----:B------:R-:W1:Y:S02]  /*1880*/  SHFL.BFLY PT, R7, R24, 0x1, 0x1f ;  /* 0x0c201f0018077f89 */ /* 0x000e6400000e0000 */
[----:B------:R-:W2:Y:S01]  /*1890*/  I2F.U32.RP R18, R26 ;  /* 0x0000001a00127306 */ /* 0x000ea20000209000 */
[----:B0-----:R-:W-:-:S07]  /*18a0*/  VIADD R32, R6, 0xffffffe ;  /* 0x0ffffffe06207836 */ /* 0x001fce0000000000 */
[----:B------:R-:W0:Y:S08]  /*18b0*/  F2I.FTZ.U32.TRUNC.NTZ R33, R32 ;  /* 0x0000002000217305 */ /* 0x000e30000021f000 */
[----:B--2---:R2:W3:Y:S01]  /*18c0*/  MUFU.RCP R38, R18 ;  /* 0x0000001200267308 */ /* 0x0044e20000001000 */
[----:B-1----:R-:W-:Y:S01]  /*18d0*/  FMNMX.FTZ R7, R24, R7, !PT ;  /* 0x0000000718077209 */ /* 0x002fe20007810000 */
[----:B0-----:R-:W-:Y:S01]  /*18e0*/  IMAD.MOV R6, RZ, RZ, -R33 ;  /* 0x000000ffff067224 */ /* 0x001fe200078e0a21 */
[----:B------:R-:W-:Y:S01]  /*18f0*/  IABS R24, R4 ;  /* 0x0000000400187213 */ /* 0x000fe20000000000 */
[----:B------:R-:W-:Y:S01]  /*1900*/  IMAD.MOV.U32 R32, RZ, RZ, RZ ;  /* 0x000000ffff207224 */ /* 0x000fe200078e00ff */
[----:B------:R-:W-:Y:S01]  /*1910*/  FSETP.NEU.FTZ.AND P0, PT, R7, -INF , PT ;  /* 0xff8000000700780b */ /* 0x000fe20003f1d000 */
[----:B------:R-:W-:Y:S01]  /*1920*/  IMAD R25, R6, R27, RZ ;  /* 0x0000001b06197224 */ /* 0x000fe200078e02ff */
[----:B------:R-:W-:-:S02]  /*1930*/  IABS R6, R3 ;  /* 0x0000000300067213 */ /* 0x000fc40000000000 */
[----:B------:R-:W-:Y:S01]  /*1940*/  FSEL R7, R7, RZ, P0 ;  /* 0x000000ff07077208 */ /* 0x000fe20000000000 */
[----:B------:R-:W-:Y:S01]  /*1950*/  IMAD.HI.U32 R25, R33, R25, R32 ;  /* 0x0000001921197227 */ /* 0x000fe200078e0020 */
[----:B--2---:R-:W-:Y:S02]  /*1960*/  IABS R18, R22 ;  /* 0x0000001600127213 */ /* 0x004fe40000000000 */
[-C--:B------:R-:W-:Y:S01]  /*1970*/  IABS R33, R17.reuse ;  /* 0x0000001100217213 */ /* 0x080fe20000000000 */
[----:B------:R-:W-:Y:S01]  /*1980*/  FADD.FTZ R8, -R7, R30 ;  /* 0x0000001e07087221 */ /* 0x000fe20000010100 */
[----:B---3--:R-:W-:Y:S01]  /*1990*/  VIADD R38, R38, 0xffffffe ;  /* 0x0ffffffe26267836 */ /* 0x008fe20000000000 */
[----:B------:R-:W-:Y:S01]  /*19a0*/  ISETP.GT.AND P0, PT, R2, RZ, PT ;  /* 0x000000ff0200720c */ /* 0x000fe20003f04270 */
[----:B------:R-:W-:Y:S02]  /*19b0*/  IMAD.MOV R6, RZ, RZ, -R6 ;  /* 0x000000ffff067224 */ /* 0x000fe400078e0a06 */
[----:B------:R-:W-:Y:S01]  /*19c0*/  FMUL.FTZ R8, R8, 1.4426950216293334961 ;  /* 0x3fb8aa3b08087820 */ /* 0x000fe20000410000 */
[----:B------:R-:W0:Y:S01]  /*19d0*/  F2I.FTZ.U32.TRUNC.NTZ R39, R38 ;  /* 0x0000002600277305 */ /* 0x000e22000021f000 */
[----:B------:R-:W-:Y:S01]  /*19e0*/  IMAD.HI.U32 R25, R25, R18, RZ ;  /* 0x0000001219197227 */ /* 0x000fe200078e00ff */
[----:B------:R-:W-:-:S03]  /*19f0*/  LOP3.LUT R4, R4, R17, RZ, 0x3c, !PT ;  /* 0x0000001104047212 */ /* 0x000fc600078e3cff */
[----:B------:R-:W-:Y:S02]  /*1a00*/  IMAD R6, R25, R6, R18 ;  /* 0x0000000619067224 */ /* 0x000fe400078e0212 */
[----:B------:R-:W-:Y:S01]  /*1a10*/  IMAD.MOV R33, RZ, RZ, -R33 ;  /* 0x000000ffff217224 */ /* 0x000fe200078e0a21 */
[----:B------:R-:W1:Y:S02]  /*1a20*/  MUFU.EX2 R8, R8 ;  /* 0x0000000800087308 */ /* 0x000e640000000800 */
[----:B------:R-:W-:Y:S01]  /*1a30*/  ISETP.GT.U32.AND P1, PT, R27, R6, PT ;  /* 0x000000061b00720c */ /* 0x000fe20003f24070 */
[----:B0-----:R-:W-:Y:S02]  /*1a40*/  IMAD.MOV R37, RZ, RZ, -R39 ;  /* 0x000000ffff257224 */ /* 0x001fe400078e0a27 */
[----:B------:R-:W-:Y:S02]  /*1a50*/  IMAD.MOV.U32 R38, RZ, RZ, RZ ;  /* 0x000000ffff267224 */ /* 0x000fe400078e00ff */
[----:B------:R-:W-:-:S04]  /*1a60*/  IMAD R37, R37, R26, RZ ;  /* 0x0000001a25257224 */ /* 0x000fc800078e02ff */
[----:B------:R-:W-:Y:S01]  /*1a70*/  IMAD.HI.U32 R37, R39, R37, R38 ;  /* 0x0000002527257227 */ /* 0x000fe200078e0026 */
[----:B-1----:R-:W0:Y:S03]  /*1a80*/  SHFL.BFLY PT, R29, R8, 0x2, 0x1f ;  /* 0x0c401f00081d7f89 */ /* 0x002e2600000e0000 */
[----:B------:R-:W-:Y:S02]  /*1a90*/  @!P1 IMAD.IADD R6, R6, 0x1, -R27 ;  /* 0x0000000106069824 */ /* 0x000fe400078e0a1b */
[----:B------:R-:W-:-:S03]  /*1aa0*/  IMAD.HI.U32 R32, R37, R24, RZ ;  /* 0x0000001825207227 */ /* 0x000fc600078e00ff */
[-C--:B------:R-:W-:Y:S01]  /*1ab0*/  ISETP.GE.U32.AND P4, PT, R6, R27.reuse, PT ;  /* 0x0000001b0600720c */ /* 0x080fe20003f86070 */
[----:B------:R-:W-:Y:S01]  /*1ac0*/  IMAD.HI.U32 R36, R37, R18, RZ ;  /* 0x0000001225247227 */ /* 0x000fe200078e00ff */
[----:B------:R-:W-:Y:S02]  /*1ad0*/  SHF.R.S32.HI R6, RZ, 0x1f, R2 ;  /* 0x0000001fff067819 */ /* 0x000fe40000011402 */
[----:B------:R-:W-:Y:S01]  /*1ae0*/  LOP3.LUT R37, R22, R27, RZ, 0x3c, !PT ;  /* 0x0000001b16257212 */ /* 0x000fe200078e3cff */
[----:B------:R-:W-:Y:S01]  /*1af0*/  IMAD R31, R32, R33, R24 ;  /* 0x00000021201f7224 */ /* 0x000fe200078e0218 */
[----:B------:R-:W-:Y:S01]  /*1b00*/  LOP3.LUT R22, R22, R17, RZ, 0x3c, !PT ;  /* 0x0000001116167212 */ /* 0x000fe200078e3cff */
[----:B------:R-:W-:Y:S01]  /*1b10*/  IMAD R33, R36, R33, R18 ;  /* 0x0000002124217224 */ /* 0x000fe200078e0212 */
[----:B------:R-:W-:Y:S01]  /*1b20*/  LEA.HI.SX32 R18, R2, 0x1, 0x1 ;  /* 0x0000000102127811 */ /* 0x000fe200078f0aff */
[----:B------:R-:W-:Y:S01]  /*1b30*/  @!P0 IMAD.MOV R18, RZ, RZ, R6 ;  /* 0x000000ffff128224 */ /* 0x000fe200078e0206 */
[C---:B------:R-:W-:Y:S01]  /*1b40*/  ISETP.GT.U32.AND P3, PT, R26.reuse, R31, PT ;  /* 0x0000001f1a00720c */ /* 0x040fe20003f64070 */
[----:B------:R-:W-:Y:S01]  /*1b50*/  @!P1 VIADD R25, R25, 0x1 ;  /* 0x0000000119199836 */ /* 0x000fe20000000000 */
[----:B------:R-:W-:Y:S01]  /*1b60*/  ISETP.GT.U32.AND P2, PT, R26, R33, PT ;  /* 0x000000211a00720c */ /* 0x000fe20003f44070 */
[----:B------:R-:W1:Y:S01]  /*1b70*/  LDC.U8 R24, c[0x0][0x3d9] ;  /* 0x0000f640ff187b82 */ /* 0x000e620000000000 */
[----:B------:R-:W-:Y:S01]  /*1b80*/  ISETP.GE.AND P0, PT, R37, RZ, PT ;  /* 0x000000ff2500720c */ /* 0x000fe20003f06270 */
[----:B------:R-:W-:Y:S01]  /*1b90*/  @P4 VIADD R25, R25, 0x1 ;  /* 0x0000000119194836 */ /* 0x000fe20000000000 */
[C---:B------:R-:W-:Y:S01]  /*1ba0*/  ISETP.NE.AND P1, PT, R3.reuse, RZ, PT ;  /* 0x000000ff0300720c */ /* 0x040fe20003f25270 */
[----:B0-----:R-:W-:Y:S01]  /*1bb0*/  FADD.FTZ R29, R8, R29 ;  /* 0x0000001d081d7221 */ /* 0x001fe20000010000 */
[----:B------:R-:W-:-:S04]  /*1bc0*/  LEA.HI.SX32 R6, R3, 0x1, 0x1 ;  /* 0x0000000103067811 */ /* 0x000fc800078f0aff */
[----:B------:R-:W0:Y:S01]  /*1bd0*/  SHFL.BFLY PT, R8, R29, 0x1, 0x1f ;  /* 0x0c201f001d087f89 */ /* 0x000e2200000e0000 */
[--C-:B------:R-:W-:Y:S02]  /*1be0*/  @!P3 IMAD.IADD R31, R31, 0x1, -R26.reuse ;  /* 0x000000011f1fb824 */ /* 0x100fe400078e0a1a */
[----:B------:R-:W-:Y:S02]  /*1bf0*/  @!P2 IMAD.IADD R33, R33, 0x1, -R26 ;  /* 0x000000012121a824 */ /* 0x000fe400078e0a1a */
[----:B------:R-:W-:Y:S01]  /*1c00*/  @!P0 IMAD.MOV R25, RZ, RZ, -R25 ;  /* 0x000000ffff198224 */ /* 0x000fe200078e0a19 */
[----:B------:R-:W-:Y:S01]  /*1c10*/  ISETP.GE.U32.AND P4, PT, R31, R26, PT ;  /* 0x0000001a1f00720c */ /* 0x000fe20003f86070 */
[----:B------:R-:W-:Y:S01]  /*1c20*/  @!P3 VIADD R32, R32, 0x1 ;  /* 0x000000012020b836 */ /* 0x000fe20000000000 */
[----:B------:R-:W-:Y:S01]  /*1c30*/  @!P1 LOP3.LUT R25, RZ, R27, RZ, 0x33, !PT ;  /* 0x0000001bff199212 */ /* 0x000fe200078e33ff */
[----:B------:R-:W-:Y:S01]  /*1c40*/  @!P2 VIADD R36, R36, 0x1 ;  /* 0x000000012424a836 */ /* 0x000fe20000000000 */
[----:B------:R-:W-:-:S02]  /*1c50*/  ISETP.GE.AND P1, PT, R4, RZ, PT ;  /* 0x000000ff0400720c */ /* 0x000fc40003f26270 */
[----:B------:R-:W-:Y:S02]  /*1c60*/  ISETP.GE.AND P3, PT, R22, RZ, PT ;  /* 0x000000ff1600720c */ /* 0x000fe40003f66270 */
[----:B------:R-:W-:Y:S02]  /*1c70*/  LOP3.LUT R27, RZ, R17, RZ, 0x33, !PT ;  /* 0x00000011ff1b7212 */ /* 0x000fe400078e33ff */
[----:B-1----:R-:W-:-:S03]  /*1c80*/  ISETP.NE.AND P2, PT, R24, RZ, PT ;  /* 0x000000ff1800720c */ /* 0x002fc60003f45270 */
[----:B------:R-:W-:Y:S01]  /*1c90*/  @P4 VIADD R32, R32, 0x1 ;  /* 0x0000000120204836 */ /* 0x000fe20000000000 */
[C---:B------:R-:W-:Y:S02]  /*1ca0*/  LOP3.LUT P4, RZ, R16.reuse, 0x3, RZ, 0xc0, !PT ;  /* 0x0000000310ff7812 */ /* 0x040fe4000788c0ff */
[----:B------:R-:W-:Y:S01]  /*1cb0*/  SEL R9, R9, 0x1, !P2 ;  /* 0x0000000109097807 */ /* 0x000fe20005000000 */
[----:B------:R-:W-:Y:S02]  /*1cc0*/  @!P1 IMAD.MOV R32, RZ, RZ, -R32 ;  /* 0x000000ffff209224 */ /* 0x000fe400078e0a20 */
[----:B0-----:R-:W-:Y:S01]  /*1cd0*/  FADD.FTZ R8, R29, R8 ;  /* 0x000000081d087221 */ /* 0x001fe20000010000 */
[----:B------:R-:W-:Y:S02]  /*1ce0*/  SHF.R.S32.HI R29, RZ, 0x1f, R3 ;  /* 0x0000001fff1d7819 */ /* 0x000fe40000011403 */
[----:B------:R-:W-:Y:S02]  /*1cf0*/  ISETP.GT.OR P4, PT, R16, 0x1f, P4 ;  /* 0x0000001f1000780c */ /* 0x000fe40002784670 */
[----:B------:R-:W-:Y:S01]  /*1d00*/  FSETP.NE.FTZ.AND P0, PT, R8, RZ, PT ;  /* 0x000000ff0800720b */ /* 0x000fe20003f15000 */
[----:B------:R-:W-:Y:S01]  /*1d10*/  @!P5 IMAD.MOV R6, RZ, RZ, R29 ;  /* 0x000000ffff06d224 */ /* 0x000fe200078e021d */
[----:B------:R-:W-:-:S02]  /*1d20*/  ISETP.GE.U32.AND P5, PT, R33, R26, PT ;  /* 0x0000001a2100720c */ /* 0x000fc40003fa6070 */
[----:B------:R-:W-:Y:S02]  /*1d30*/  ISETP.LT.U32.AND P1, PT, R20, R25, PT ;  /* 0x000000191400720c */ /* 0x000fe40003f21070 */
[----:B------:R-:W-:-:S04]  /*1d40*/  SHF.R.S32.HI R33, RZ, 0x1f, R25 ;  /* 0x0000001fff217819 */ /* 0x000fc80000011419 */
[----:B------:R-:W-:-:S03]  /*1d50*/  ISETP.LT.AND.EX P1, PT, R21, R33, PT, P1 ;  /* 0x000000211500720c */ /* 0x000fc60003f21310 */
        /* <DEDUP_REMOVED lines=52> */
[----:B------:R-:W-:Y:S05]  /*20a0*/  CALL.REL.NOINC `($__internal_5_$__cuda_sm20_div_s64) ;  /* 0x0000002400d07944 */ /* 0x000fea0003c00000 */
        /* <DEDUP_REMOVED lines=9> */
.L_x_260:
        /* <DEDUP_REMOVED lines=22> */
.L_x_261:
[----:B------:R-:W-:Y:S05]  /*22a0*/  BSYNC B0 ;  /* 0x0000000000007941 */ /* 0x000fea0003800000 */
.L_x_259:
        /* <DEDUP_REMOVED lines=19> */
.L_x_263:
        /* <DEDUP_REMOVED lines=22> */
.L_x_264:
[----:B------:R-:W-:Y:S05]  /*2540*/  BSYNC B0 ;  /* 0x0000000000007941 */ /* 0x000fea0003800000 */
.L_x_262:
        /* <DEDUP_REMOVED lines=11> */
[----:B------:R-:W-:Y:S05]  /*2600*/  CALL.REL.NOINC `($__internal_5_$__cuda_sm20_div_s64) ;  /* 0x0000002000787944 */ /* 0x000fea0003c00000 */
[----:B------:R-:W-:-:S04]  /*2610*/  IADD3 R17, P0, RZ, -R18, RZ ;  /* 0x80000012ff117210 */ /* 0x000fc80007f1e0ff */
[----:B------:R-:W-:Y:S01]  /*2620*/  IADD3.X R16, RZ, ~R19, RZ, P0, !PT ;  /* 0x80000013ff107210 */ /* 0x000fe200007fe4ff */
[----:B------:R-:W-:-:S04]  /*2630*/  IMAD.WIDE.U32 R36, R5, R17, R36 ;  /* 0x0000001105247225 */ /* 0x000fc800078e0024 */
[----:B------:R-:W-:-:S04]  /*2640*/  IMAD R16, R16, R5, RZ ;  /* 0x0000000510107224 */ /* 0x000fc800078e02ff */
[----:B------:R-:W-:-:S05]  /*2650*/  IMAD R4, R4, R17, R16 ;  /* 0x0000001104047224 */ /* 0x000fca00078e0210 */
[----:B------:R-:W-:Y:S01]  /*2660*/  IADD3 R4, R37, R4, RZ ;  /* 0x0000000425047210 */ /* 0x000fe20007ffe0ff */
[----:B------:R-:W-:Y:S05]  /*2670*/  BRA `(.L_x_267) ;  /* 0x0000000000587947 */ /* 0x000fea0003800000 */
.L_x_266:
        /* <DEDUP_REMOVED lines=22> */
.L_x_267:
[----:B------:R-:W-:Y:S05]  /*27e0*/  BSYNC B0 ;  /* 0x0000000000007941 */ /* 0x000fea0003800000 */
.L_x_265:
        /* <DEDUP_REMOVED lines=38> */
[----:B------:R-:W-:Y:S05]  /*2a50*/  CALL.REL.NOINC `($__internal_5_$__cuda_sm20_div_s64) ;  /* 0x0000001c00647944 */ /* 0x000fea0003c00000 */
        /* <DEDUP_REMOVED lines=12> */
.L_x_269:
        /* <DEDUP_REMOVED lines=23> */
.L_x_270:
[----:B------:R-:W-:Y:S05]  /*2c90*/  BSYNC B0 ;  /* 0x0000000000007941 */ /* 0x000fea0003800000 */
.L_x_268:
        /* <DEDUP_REMOVED lines=18> */
.L_x_272:
        /* <DEDUP_REMOVED lines=22> */
.L_x_273:
[----:B------:R-:W-:Y:S05]  /*2f20*/  BSYNC B0 ;  /* 0x0000000000007941 */ /* 0x000fea0003800000 */
.L_x_271:
        /* <DEDUP_REMOVED lines=20> */
.L_x_275:
        /* <DEDUP_REMOVED lines=23> */
.L_x_276:
[----:B------:R-:W-:Y:S05]  /*31e0*/  BSYNC B0 ;  /* 0x0000000000007941 */ /* 0x000fea0003800000 */
.L_x_274:
        /* <DEDUP_REMOVED lines=26> */
[----:B------:R-:W-:Y:S05]  /*3390*/  CALL.REL.NOINC `($__internal_5_$__cuda_sm20_div_s64) ;  /* 0x0000001400147944 */ /* 0x000fea0003c00000 */
        /* <DEDUP_REMOVED lines=12> */
.L_x_278:
        /* <DEDUP_REMOVED lines=23> */
.L_x_279:
[----:B------:R-:W-:Y:S05]  /*35d0*/  BSYNC B0 ;  /* 0x0000000000007941 */ /* 0x000fea0003800000 */
.L_x_277:
        /* <DEDUP_REMOVED lines=29> */
.L_x_281:
        /* <DEDUP_REMOVED lines=23> */
.L_x_282:
[----:B------:R-:W-:Y:S05]  /*3920*/  BSYNC B0 ;  /* 0x0000000000007941 */ /* 0x000fea0003800000 */
.L_x_280:
        /* <DEDUP_REMOVED lines=21> */
.L_x_258:
[----:B------:R-:W-:Y:S02]  /*3a80*/  ULDC.64 UR4, c[0x0][0x2b0] ;  /* 0x0000ac0000047ab9 */ /* 0x000fe40000000a00 */
[----:B------:R-:W-:-:S04]  /*3a90*/  LEA R2, P0, R32, UR4, 0x2 ;  /* 0x0000000420027c11 */ /* 0x000fc8000f8010ff */
[----:B------:R-:W-:-:S05]  /*3aa0*/  LEA.HI.X R3, R32, UR5, R33, 0x2, P0 ;  /* 0x0000000520037c11 */ /* 0x000fca00080f1421 */
[----:B------:R0:W-:Y:S04]  /*3ab0*/  STG.E desc[UR8][R2.64], R27 ;  /* 0x0000001b02007986 */ /* 0x0001e8000c101908 */
.L_x_257:
[----:B------:R-:W-:Y:S05]  /*3ac0*/  BSYNC B1 ;  /* 0x0000000000017941 */ /* 0x000fea0003800000 */
.L_x_256:
[----:B------:R-:W2:Y:S01]  /*3ad0*/  S2R R4, SR_TID.X ;  /* 0x0000000000047919 */ /* 0x000ea20000002100 */
[----:B------:R-:W3:Y:S01]  /*3ae0*/  LDC R5, c[0x0][0x3c4] ;  /* 0x0000f100ff057b82 */ /* 0x000ee20000000800 */
[----:B------:R-:W-:Y:S01]  /*3af0*/  BSSY B0, `(.L_x_283) ;  /* 0x0000014000007945 */ /* 0x000fe20003800000 */
[----:B---3--:R-:W-:Y:S02]  /*3b00*/  ISETP.GE.AND P0, PT, R5, 0x1, PT ;  /* 0x000000010500780c */ /* 0x008fe40003f06270 */
[----:B--2---:R-:W-:-:S04]  /*3b10*/  SHF.R.S32.HI R7, RZ, 0x1f, R4 ;  /* 0x0000001fff077819 */ /* 0x004fc80000011404 */
[CC--:B01----:R-:W-:Y:S02]  /*3b20*/  LEA.HI R3, R7.reuse, R4.reuse, RZ, 0x2 ;  /* 0x0000000407037211 */ /* 0x0c3fe400078f10ff */
[----:B------:R-:W-:Y:S02]  /*3b30*/  LEA.HI R34, R7, R4, RZ, 0x4 ;  /* 0x0000000407227211 */ /* 0x000fe400078f20ff */
[----:B------:R-:W-:Y:S02]  /*3b40*/  LOP3.LUT R3, R3, 0xfffffffc, RZ, 0xc0, !PT ;  /* 0xfffffffc03037812 */ /* 0x000fe400078ec0ff */
[----:B------:R-:W-:-:S03]  /*3b50*/  LOP3.LUT R31, R34, 0x3ffffff0, RZ, 0xc0, !PT ;  /* 0x3ffffff0221f7812 */ /* 0x000fc600078ec0ff */
[----:B------:R-:W-:-:S05]  /*3b60*/  IMAD.IADD R2, R4, 0x1, -R3 ;  /* 0x0000000104027824 */ /* 0x000fca00078e0a03 */
[----:B------:R-:W-:-:S04]  /*3b70*/  ISETP.GE.AND P1, PT, R2, R5, PT ;  /* 0x000000050200720c */ /* 0x000fc80003f26270 */
[----:B------:R-:W-:-:S13]  /*3b80*/  ISETP.GT.OR P1, PT, R4, 0x1f, P1 ;  /* 0x0000001f0400780c */ /* 0x000fda0000f24670 */
[----:B------:R-:W-:Y:S05]  /*3b90*/  @P1 BRA `(.L_x_284) ;  /* 0x0000000000241947 */ /* 0x000fea0003800000 */
[----:B------:R-:W0:Y:S01]  /*3ba0*/  S2R R0, SR_CgaCtaId ;  /* 0x0000000000007919 */ /* 0x000e220000008800 */
[----:B------:R-:W-:Y:S01]  /*3bb0*/  FADD.FTZ R6, -R27, R30 ;  /* 0x0000001e1b067221 */ /* 0x000fe20000010100 */
[----:B------:R-:W-:-:S03]  /*3bc0*/  MOV R5, 0x400 ;  /* 0x0000040000057802 */ /* 0x000fc60000000f00 */
[----:B------:R-:W-:-:S06]  /*3bd0*/  FMUL.FTZ R6, R6, 1.4426950216293334961 ;  /* 0x3fb8aa3b06067820 */ /* 0x000fcc0000410000 */
[----:B------:R-:W1:Y:S01]  /*3be0*/  MUFU.EX2 R6, R6 ;  /* 0x0000000600067308 */ /* 0x000e620000000800 */
[----:B0-----:R-:W-:-:S05]  /*3bf0*/  LEA R5, R0, R5, 0x18 ;  /* 0x0000000500057211 */ /* 0x001fca00078ec0ff */
[----:B------:R-:W-:-:S05]  /*3c00*/  IMAD R2, R2, 0x24, R5 ;  /* 0x0000002402027824 */ /* 0x000fca00078e0205 */
[----:B------:R-:W-:-:S05]  /*3c10*/  IADD3 R3, R3, R2, RZ ;  /* 0x0000000203037210 */ /* 0x000fca0007ffe0ff */
[----:B-1----:R0:W-:Y:S02]  /*3c20*/  STS [R3], R6 ;  /* 0x0000000603007388 */ /* 0x0021e40000000800 */
.L_x_284:
[----:B------:R-:W-:Y:S05]  /*3c30*/  BSYNC B0 ;  /* 0x0000000000007941 */ /* 0x000fea0003800000 */
.L_x_283:
[----:B------:R-:W-:Y:S01]  /*3c40*/  IMAD.IADD R31, R4, 0x1, -R31 ;  /* 0x00000001041f7824 */ /* 0x000fe200078e0a1f */
[----:B------:R-:W-:Y:S01]  /*3c50*/  BAR.SYNC.DEFER_BLOCKING 0x0 ;  /* 0x0000000000007b1d */ /* 0x000fe20000010000 */
[----:B------:R-:W-:Y:S01]  /*3c60*/  CS2R R10, SRZ ;  /* 0x00000000000a7805 */ /* 0x000fe2000001ff00 */
[----:B------:R-:W-:Y:S01]  /*3c70*/  IMAD.MOV.U32 R13, RZ, RZ, RZ ;  /* 0x000000ffff0d7224 */ /* 0x000fe200078e00ff */
[----:B------:R-:W-:Y:S01]  /*3c80*/  CS2R R8, SRZ ;  /* 0x0000000000087805 */ /* 0x000fe2000001ff00 */
[----:B------:R-:W-:Y:S01]  /*3c90*/  IMAD.SHL.U32 R31, R31, 0x4, RZ ;  /* 0x000000041f1f7824 */ /* 0x000fe200078e00ff */
[----:B0-----:R-:W-:Y:S02]  /*3ca0*/  CS2R R6, SRZ ;  /* 0x0000000000067805 */ /* 0x001fe4000001ff00 */
[----:B------:R-:W-:Y:S02]  /*3cb0*/  CS2R R4, SRZ ;  /* 0x0000000000047805 */ /* 0x000fe4000001ff00 */
        /* <DEDUP_REMOVED lines=34> */
.L_x_288:
        /* <DEDUP_REMOVED lines=14> */
.L_x_287:
[----:B------:R-:W-:Y:S05]  /*3fc0*/  BSYNC B0 ;  /* 0x0000000000007941 */ /* 0x000fea0003800000 */
.L_x_286:
        /* <DEDUP_REMOVED lines=20> */
.L_x_285:
        /* <DEDUP_REMOVED lines=110> */
        .weak           $__internal_5_$__cuda_sm20_div_s64
        .type           $__internal_5_$__cuda_sm20_div_s64,@function
        .size           $__internal_5_$__cuda_sm20_div_s64,(.L_x_7889 - $__internal_5_$__cuda_sm20_div_s64)
$__internal_5_$__cuda_sm20_div_s64:
        /* <DEDUP_REMOVED lines=83> */
[----:B------:R-:W-:Y:S06]  /*4d20*/  RET.REL.NODEC R38 `(_ZN5flash32flash_fwd_splitkv_combine_kernelI23Flash_fwd_kernel_traitsILi192ELi64ELi64ELi4ELb0ELb0EN7cutlass10bfloat16_tE19Flash_kernel_traitsILi192ELi64ELi64ELi4ES3_EELi8ELi2ELb0EEEvNS_16Flash_fwd_paramsE) ;  /* 0xffffffb026b47950 */ /* 0x000fec0003c3ffff */
.L_x_289:
        /* <DEDUP_REMOVED lines=13> */
.L_x_7889:


//--------------------- .text._ZN5flash32flash_fwd_splitkv_combine_kernelI23Flash_fwd_kernel_traitsILi192ELi64ELi64ELi4ELb0ELb0EN7cutlass10bfloat16_tE19Flash_kernel_traitsILi192ELi64ELi64ELi4ES3_EELi8ELi1ELb0EEEvNS_16Flash_fwd_paramsE --------------------------
	.section	.text._ZN5flash32flash_fwd_splitkv_combine_kernelI23Flash_fwd_kernel_traitsILi192ELi64ELi64ELi4ELb0ELb0EN7cutlass10bfloat16_tE19Flash_kernel_traitsILi192ELi64ELi64ELi4ES3_EELi8ELi1ELb0EEEvNS_16Flash_fwd_paramsE,"ax",@progbits
	.align	128
        .global         _ZN5flash32flash_fwd_splitkv_combine_kernelI23Flash_fwd_kernel_traitsILi192ELi64ELi64ELi4ELb0ELb0EN7cutlass10bfloat16_tE19Flash_kernel_traitsILi192ELi64ELi64ELi4ES3_EELi8ELi1ELb0EEEvNS_16Flash_fwd_paramsE
        .type           _ZN5flash32flash_fwd_splitkv_combine_kernelI23Flash_fwd_kernel_traitsILi192ELi64ELi64ELi4ELb0ELb0EN7cutlass10bfloat16_tE19Flash_kernel_traitsILi192ELi64ELi64ELi4ES3_EELi8ELi1ELb0EEEvNS_16Flash_fwd_paramsE,@function
        .size           _ZN5flash32flash_fwd_splitkv_combine_kernelI23Flash_fwd_kernel_traitsILi192ELi64ELi64ELi4ELb0ELb0EN7cutlass10bfloat16_tE19Flash_kernel_traitsILi192ELi64ELi64ELi4ES3_EELi8ELi1ELb0EEEvNS_16Flash_fwd_paramsE,(.L_x_7890 - _ZN5flash32flash_fwd_splitkv_combine_kernelI23Flash_fwd_kernel_traitsILi192ELi64ELi64ELi4ELb0ELb0EN7cutlass10bfloat16_tE19Flash_kernel_traitsILi192ELi64ELi64ELi4ES3_EELi8ELi1ELb0EEEvNS_16Flash_fwd_paramsE)
        .other          _ZN5flash32flash_fwd_splitkv_combine_kernelI23Flash_fwd_kernel_traitsILi192ELi64ELi64ELi4ELb0ELb0EN7cutlass10bfloat16_tE19Flash_kernel_traitsILi192ELi64ELi64ELi4ES3_EELi8ELi1ELb0EEEvNS_16Flash_fwd_paramsE,@"STO_CUDA_ENTRY STV_DEFAULT"
_ZN5flash32flash_fwd_splitkv_combine_kernelI23Flash_fwd_kernel_traitsILi192ELi64ELi64ELi4ELb0ELb0EN7cutlass10bfloat16_tE19Flash_kernel_traitsILi192ELi64ELi64ELi4ES3_EELi8ELi1ELb0EEEvNS_16Flash_fwd_paramsE:
.text._ZN5flash32flash_fwd_splitkv_combine_kernelI23Flash_fwd_kernel_traitsILi192ELi64ELi64ELi4ELb0ELb0EN7cutlass10bfloat16_tE19Flash_kernel_traitsILi192ELi64ELi64ELi4ES3_EELi8ELi1ELb0EEEvNS_16Flash_fwd_paramsE:
        /* <DEDUP_REMOVED lines=23> */
[----:B------:R-:W-:Y:S05]  /*0170*/  CALL.REL.NOINC `($__internal_6_$__cuda_sm20_div_s64) ;  /* 0x0000004400947944 */ /* 0x000fea0003c00000 */
[----:B------:R-:W-:Y:S05]  /*0180*/  BRA `(.L_x_291) ;  /* 0x00000000004c7947 */ /* 0x000fea0003800000 */
.L_x_290:
        /* <DEDUP_REMOVED lines=19> */
.L_x_291:
        /* <DEDUP_REMOVED lines=12> */
[----:B------:R-:W-:Y:S05]  /*0380*/  CALL.REL.NOINC `($__internal_6_$__cuda_sm20_div_s64) ;  /* 0x0000004400107944 */ /* 0x000fea0003c00000 */
[----:B------:R-:W-:Y:S02]  /*0390*/  MOV R8, R18 ;  /* 0x0000001200087202 */ /* 0x000fe40000000f00 */
[----:B------:R-:W-:Y:S01]  /*03a0*/  MOV R9, R19 ;  /* 0x0000001300097202 */ /* 0x000fe20000000f00 */
[----:B------:R-:W-:Y:S05]  /*03b0*/  BRA `(.L_x_294) ;  /* 0x00000000004c7947 */ /* 0x000fea0003800000 */
.L_x_293:
        /* <DEDUP_REMOVED lines=19> */
.L_x_294:
[----:B------:R-:W-:Y:S05]  /*04f0*/  BSYNC B0 ;  /* 0x0000000000007941 */ /* 0x000fea0003800000 */
.L_x_292:
        /* <DEDUP_REMOVED lines=41> */
.L_x_296:
        /* <DEDUP_REMOVED lines=19> */
.L_x_297:
[----:B------:R-:W-:Y:S05]  /*08c0*/  BSYNC B0 ;  /* 0x0000000000007941 */ /* 0x000fea0003800000 */
.L_x_295:
        /* <DEDUP_REMOVED lines=73> */
[----:B------:R-:W-:Y:S02]  /*0d60*/  MOV R34, R18 ;  /* 0x0000001200227202 */ /* 0x000fe40000000f00 */
[----:B------:R-:W-:Y:S01]  /*0d70*/  MOV R35, R19 ;  /* 0x0000001300237202 */ /* 0x000fe20000000f00 */
[----:B------:R-:W-:Y:S05]  /*0d80*/  BRA `(.L_x_300) ;  /* 0x00000000004c7947 */ /* 0x000fea0003800000 */
.L_x_299:
        /* <DEDUP_REMOVED lines=19> */
.L_x_300:
[----:B------:R-:W-:Y:S05]  /*0ec0*/  BSYNC B0 ;  /* 0x0000000000007941 */ /* 0x000fea0003800000 */
.L_x_298:
        /* <DEDUP_REMOVED lines=42> */
.L_x_302:
        /* <DEDUP_REMOVED lines=19> */
.L_x_303:
[----:B------:R-:W-:Y:S05]  /*12a0*/  BSYNC B0 ;  /* 0x0000000000007941 */ /* 0x000fea0003800000 */
.L_x_301:
[----:B------:R-:W0:Y:S01]  /*12b0*/  LDC R9, c[0x0][0x2c4] ;  /* 0x0000b100ff097b82 */ /* 0x000e220000000800 */
        /* <DEDUP_REMOVED lines=20> */
[C---:B------:R-:W-:Y:S02]  /*1400*/  IMAD R8, R7.reuse, R16, R8 ;  /* 0x0000001007087224 */ /* 0x040fe400078e0208 */
[----:B------:R-:W0:Y:S03]  /*1410*/  S2R R16, SR_TID.X ;  /* 0x0000000000107919 */ /* 0x000e260000002100 */
[----:B------:R-:W-:-:S13]  /*1420*/  ISETP.GT.U32.AND P0, PT, R7, R8, PT ;  /* 0x000000080700720c */ /* 0x000fda0003f04070 */
[----:B------:R-:W-:Y:S02]  /*1430*/  @!P0 IMAD.IADD R8, R8, 0x1, -R7 ;  /* 0x0000000108088824 */ /* 0x000fe400078e0a07 */
[----:B------:R-:W-:Y:S01]  /*1440*/  @!P0 VIADD R17, R17, 0x1 ;  /* 0x0000000111118836 */ /* 0x000fe20000000000 */
[----:B------:R-:W-:Y:S02]  /*1450*/  ISETP.NE.AND P0, PT, R9, RZ, PT ;  /* 0x000000ff0900720c */ /* 0x000fe40003f05270 */
[----:B------:R-:W-:Y:S02]  /*1460*/  ISETP.GE.U32.AND P2, PT, R8, R7, PT ;  /* 0x000000070800720c */ /* 0x000fe40003f46070 */
[----:B------:R-:W-:Y:S01]  /*1470*/  LEA.HI.SX32 R8, R3, 0x1, 0x1 ;  /* 0x0000000103087811 */ /* 0x000fe200078f0aff */
[----:B------:R-:W-:Y:S01]  /*1480*/  @!P3 IMAD.MOV R8, RZ, RZ, R6 ;  /* 0x000000ffff08b224 */ /* 0x000fe200078e0206 */
[----:B0-----:R-:W-:-:S09]  /*1490*/  SHF.R.S32.HI R27, RZ, 0x1f, R16 ;  /* 0x0000001fff1b7819 */ /* 0x001fd20000011410 */
[----:B------:R-:W-:Y:S01]  /*14a0*/  @P2 VIADD R17, R17, 0x1 ;  /* 0x0000000111112836 */ /* 0x000fe20000000000 */
[----:B------:R-:W-:Y:S02]  /*14b0*/  ISETP.GT.AND P2, PT, R16, 0xf, PT ;  /* 0x0000000f1000780c */ /* 0x000fe40003f44270 */
[----:B------:R-:W-:Y:S01]  /*14c0*/  LEA.HI R27, R27, R16, RZ, 0x3 ;  /* 0x000000101b1b7211 */ /* 0x000fe200078f18ff */
[----:B------:R-:W-:Y:S01]  /*14d0*/  @!P1 IMAD.MOV R17, RZ, RZ, -R17 ;  /* 0x000000ffff119224 */ /* 0x000fe200078e0a11 */
[----:B------:R-:W-:Y:S02]  /*14e0*/  @!P0 LOP3.LUT R17, RZ, R9, RZ, 0x33, !PT ;  /* 0x00000009ff118212 */ /* 0x000fe400078e33ff */
[----:B------:R-:W-:Y:S02]  /*14f0*/  SHF.R.S32.HI R26, RZ, 0x3, R27 ;  /* 0x00000003ff1a7819 */ /* 0x000fe4000001141b */
[----:B------:R-:W-:Y:S01]  /*1500*/  LOP3.LUT R27, R27, 0xfffffff8, RZ, 0xc0, !PT ;  /* 0xfffffff81b1b7812 */ /* 0x000fe200078ec0ff */
[----:B------:R-:W-:Y:S01]  /*1510*/  IMAD R3, R8, R17, RZ ;  /* 0x0000001108037224 */ /* 0x000fe200078e02ff */
[----:B------:R-:W-:Y:S01]  /*1520*/  ISETP.GE.AND P0, PT, R26, UR5, PT ;  /* 0x000000051a007c0c */ /* 0x000fe2000bf06270 */
[----:B------:R-:W0:Y:S02]  /*1530*/  LDC R17, c[0x0][0x270] ;  /* 0x00009c00ff117b82 */ /* 0x000e240000000800 */
[----:B------:R-:W1:Y:S01]  /*1540*/  @!P2 S2R R7, SR_CgaCtaId ;  /* 0x000000000007a919 */ /* 0x000e620000008800 */
[----:B------:R-:W-:Y:S01]  /*1550*/  IABS R25, R3 ;  /* 0x0000000300197213 */ /* 0x000fe20000000000 */
[----:B------:R-:W-:Y:S01]  /*1560*/  IMAD.IADD R27, R16, 0x1, -R27 ;  /* 0x00000001101b7824 */ /* 0x000fe200078e0a1b */
[----:B------:R-:W-:-:S02]  /*1570*/  @!P2 MOV R8, 0x400 ;  /* 0x000004000008a802 */ /* 0x000fc40000000f00 */
[----:B------:R-:W2:Y:S08]  /*1580*/  I2F.RP R20, R25 ;  /* 0x0000001900147306 */ /* 0x000eb00000209400 */
[----:B--2---:R-:W2:Y:S01]  /*1590*/  MUFU.RCP R32, R20 ;  /* 0x0000001400207308 */ /* 0x004ea20000001000 */
[----:B0-----:R-:W-:-:S07]  /*15a0*/  IABS R22, R17 ;  /* 0x0000001100167213 */ /* 0x001fce0000000000 */
[----:B------:R0:W3:Y:S01]  /*15b0*/  I2F.U32.RP R6, R22 ;  /* 0x0000001600067306 */ /* 0x0000e20000209000 */
[----:B-1----:R-:W-:Y:S01]  /*15c0*/  @!P2 LEA R7, R7, R8, 0x18 ;  /* 0x000000080707a211 */ /* 0x002fe200078ec0ff */
[----:B--2---:R-:W-:-:S04]  /*15d0*/  VIADD R32, R32, 0xffffffe ;  /* 0x0ffffffe20207836 */ /* 0x004fc80000000000 */
[----:B------:R-:W-:Y:S02]  /*15e0*/  @!P2 IMAD R8, R26, 0x24, R7 ;  /* 0x000000241a08a824 */ /* 0x000fe400078e0207 */
[----:B------:R0:W1:Y:S02]  /*15f0*/  F2I.FTZ.U32.TRUNC.NTZ R33, R32 ;  /* 0x0000002000217305 */ /* 0x000064000021f000 */
        /* <DEDUP_REMOVED lines=20> */
.L_x_305:
[----:B------:R-:W-:Y:S05]  /*1740*/  BSYNC B0 ;  /* 0x0000000000007941 */ /* 0x000fea0003800000 */
.L_x_304:
[----:B-----5:R4:W-:Y:S01]  /*1750*/  @!P2 STS [R21], R24 ;  /* 0x000000181500a388 */ /* 0x0209e20000000800 */
[----:B------:R-:W-:Y:S01]  /*1760*/  BSSY B0, `(.L_x_306) ;  /* 0x000000f000007945 */ /* 0x000fe20003800000 */
[----:B------:R-:W-:Y:S01]  /*1770*/  MOV R30, 0xff800000 ;  /* 0xff800000001e7802 */ /* 0x000fe20000000f00 */
[----:B------:R-:W-:Y:S06]  /*1780*/  BAR.SYNC.DEFER_BLOCKING 0x0 ;  /* 0x0000000000007b1d */ /* 0x000fec0000010000 */
[----:B------:R-:W-:Y:S05]  /*1790*/  @P2 BRA `(.L_x_307) ;  /* 0x00000000002c2947 */ /* 0x000fea0003800000 */
[----:B------:R-:W5:Y:S01]  /*17a0*/  S2R R7, SR_CgaCtaId ;  /* 0x0000000000077919 */ /* 0x000f620000008800 */
[----:B----4-:R-:W-:Y:S02]  /*17b0*/  LEA.HI R24, R16, R16, RZ, 0x1 ;  /* 0x0000001010187211 */ /* 0x010fe400078f08ff */
[----:B------:R-:W-:Y:S02]  /*17c0*/  MOV R20, 0x400 ;  /* 0x0000040000147802 */ /* 0x000fe40000000f00 */
[C---:B------:R-:W-:Y:S01]  /*17d0*/  LOP3.LUT R21, R24.reuse, 0xfffffffe, RZ, 0xc0, !PT ;  /* 0xfffffffe18157812 */ /* 0x040fe200078ec0ff */
[----:B------:R-:W-:-:S05]  /*17e0*/  IMAD.SHL.U32 R24, R24, 0x2, RZ ;  /* 0x0000000218187824 */ /* 0x000fca00078e00ff */
[----:B------:R-:W-:Y:S02]  /*17f0*/  LOP3.LUT R24, R24, 0xfffffffc, RZ, 0xc0, !PT ;  /* 0xfffffffc18187812 */ /* 0x000fe400078ec0ff */
[----:B-----5:R-:W-:Y:S01]  /*1800*/  LEA R7, R7, R20, 0x18 ;  /* 0x0000001407077211 */ /* 0x020fe200078ec0ff */
[----:B------:R-:W-:-:S04]  /*1810*/  IMAD.IADD R20, R16, 0x1, -R21 ;  /* 0x0000000110147824 */ /* 0x000fc800078e0a15 */
[----:B------:R-:W-:-:S04]  /*1820*/  IMAD R7, R20, 0x24, R7 ;  /* 0x0000002414077824 */ /* 0x000fc800078e0207 */
[----:B------:R-:W-:-:S05]  /*1830*/  IMAD.IADD R7, R7, 0x1, R24 ;  /* 0x0000000107077824 */ /* 0x000fca00078e0218 */
[----:B------:R4:W0:Y:S02]  /*1840*/  LDS R30, [R7] ;  /* 0x00000000071e7984 */ /* 0x0008240000000800 */
.L_x_307:
[----:B------:R-:W-:Y:S05]  /*1850*/  BSYNC B0 ;  /* 0x0000000000007941 */ /* 0x000fea0003800000 */
.L_x_306:
[----:B0---4-:R-:W0:Y:S01]  /*1860*/  SHFL.BFLY PT, R7, R30, 0x1, 0x1f ;  /* 0x0c201f001e077f89 */ /* 0x011e2200000e0000 */
[----:B---3--:R-:W3:Y:S01]  /*1870*/  MUFU.RCP R6, R6 ;  /* 0x0000000600067308 */ /* 0x008ee20000001000 */
[--C-:B-1----:R-:W-:Y:S01]  /*1880*/  IMAD.MOV R20, RZ, RZ, -R33.reuse ;  /* 0x000000ffff147224 */ /* 0x102fe200078e0a21 */
[----:B------:R-:W-:Y:S01]  /*1890*/  IABS R29, R4 ;  /* 0x00000004001d7213 */ /* 0x000fe20000000000 */
[----:B------:R-:W-:Y:S01]  /*18a0*/  IMAD.MOV.U32 R32, RZ, RZ, RZ ;  /* 0x000000ffff207224 */ /* 0x000fe200078e00ff */
[----:B------:R-:W-:Y:S01]  /*18b0*/  ISETP.NE.AND P4, PT, R3, RZ, PT ;  /* 0x000000ff0300720c */ /* 0x000fe20003f85270 */
[----:B------:R-:W-:Y:S01]  /*18c0*/  IMAD R21, R20, R25, RZ ;  /* 0x0000001914157224 */ /* 0x000fe200078e02ff */
[----:B------:R-:W-:Y:S01]  /*18d0*/  IABS R20, R3 ;  /* 0x0000000300147213 */ /* 0x000fe20000000000 */
[----:B------:R-:W-:Y:S01]  /*18e0*/  BSSY B1, `(.L_x_308) ;  /* 0x000021a000017945 */ /* 0x000fe20003800000 */
[----:B------:R-:W-:Y:S01]  /*18f0*/  ISETP.GT.AND P3, PT, R2, RZ, PT ;  /* 0x000000ff0200720c */ /* 0x000fe20003f64270 */
[----:B------:R-:W-:Y:S01]  /*1900*/  IMAD.HI.U32 R21, R33, R21, R32 ;  /* 0x0000001521157227 */ /* 0x000fe200078e0020 */
[----:B------:R-:W-:-:S02]  /*1910*/  IABS R33, R17 ;  /* 0x0000001100217213 */ /* 0x000fc40000000000 */
[----:B------:R-:W-:Y:S01]  /*1920*/  LOP3.LUT R4, R4, R17, RZ, 0x3c, !PT ;  /* 0x0000001104047212 */ /* 0x000fe200078e3cff */
[----:B------:R-:W-:Y:S02]  /*1930*/  IMAD.MOV R20, RZ, RZ, -R20 ;  /* 0x000000ffff147224 */ /* 0x000fe400078e0a14 */
[----:B------:R-:W-:Y:S02]  /*1940*/  IMAD.MOV R33, RZ, RZ, -R33 ;  /* 0x000000ffff217224 */ /* 0x000fe400078e0a21 */
[----:B---3--:R-:W-:Y:S01]  /*1950*/  VIADD R36, R6, 0xffffffe ;  /* 0x0ffffffe06247836 */ /* 0x008fe20000000000 */
[----:B------:R-:W-:-:S03]  /*1960*/  IABS R6, R8 ;  /* 0x0000000800067213 */ /* 0x000fc60000000000 */
[----:B------:R-:W1:Y:S01]  /*1970*/  F2I.FTZ.U32.TRUNC.NTZ R37, R36 ;  /* 0x0000002400257305 */ /* 0x000e62000021f000 */
[----:B0-----:R-:W-:Y:S01]  /*1980*/  FMNMX.FTZ R7, R7, R30, !PT ;  /* 0x0000001e07077209 */ /* 0x001fe20007810000 */
[----:B------:R-:W-:-:S03]  /*1990*/  IMAD.HI.U32 R21, R21, R6, RZ ;  /* 0x0000000615157227 */ /* 0x000fc600078e00ff */
[----:B------:R-:W-:Y:S01]  /*19a0*/  FSETP.NEU.FTZ.AND P0, PT, R7, -INF , PT ;  /* 0xff8000000700780b */ /* 0x000fe20003f1d000 */
[----:B------:R-:W-:-:S03]  /*19b0*/  IMAD R20, R21, R20, R6 ;  /* 0x0000001415147224 */ /* 0x000fc600078e0206 */
[----:B------:R-:W-:Y:S02]  /*19c0*/  FSEL R7, R7, RZ, P0 ;  /* 0x000000ff07077208 */ /* 0x000fe40000000000 */
[----:B------:R-:W-:-:S03]  /*19d0*/  ISETP.GT.U32.AND P1, PT, R25, R20, PT ;  /* 0x000000141900720c */ /* 0x000fc60003f24070 */
[----:B--2---:R-:W-:Y:S01]  /*19e0*/  FADD.FTZ R27, -R7, R30 ;  /* 0x0000001e071b7221 */ /* 0x004fe20000010100 */
[----:B-1----:R-:W-:Y:S02]  /*19f0*/  IMAD.MOV R31, RZ, RZ, -R37 ;  /* 0x000000ffff1f7224 */ /* 0x002fe400078e0a25 */
[----:B------:R-:W-:Y:S02]  /*1a00*/  IMAD.MOV.U32 R36, RZ, RZ, RZ ;  /* 0x000000ffff247224 */ /* 0x000fe400078e00ff */
[----:B------:R-:W-:Y:S01]  /*1a10*/  FMUL.FTZ R27, R27, 1.4426950216293334961 ;  /* 0x3fb8aa3b1b1b7820 */ /* 0x000fe20000410000 */
[----:B------:R-:W-:Y:S01]  /*1a20*/  IMAD R32, R31, R22, RZ ;  /* 0x000000161f207224 */ /* 0x000fe200078e02ff */
[----:B------:R-:W-:-:S03]  /*1a30*/  SHF.R.S32.HI R31, RZ, 0x1f, R2 ;  /* 0x0000001fff1f7819 */ /* 0x000fc60000011402 */
[----:B------:R-:W-:Y:S01]  /*1a40*/  IMAD.HI.U32 R32, R37, R32, R36 ;  /* 0x0000002025207227 */ /* 0x000fe200078e0024 */
[----:B------:R-:W0:Y:S03]  /*1a50*/  MUFU.EX2 R27, R27 ;  /* 0x0000001b001b7308 */ /* 0x000e260000000800 */
[----:B------:R-:W-:Y:S02]  /*1a60*/  @!P1 IMAD.IADD R20, R20, 0x1, -R25 ;  /* 0x0000000114149824 */ /* 0x000fe400078e0a19 */
[----:B------:R-:W-:-:S03]  /*1a70*/  IMAD.HI.U32 R26, R32, R29, RZ ;  /* 0x0000001d201a7227 */ /* 0x000fc600078e00ff */
[-C--:B------:R-:W-:Y:S01]  /*1a80*/  ISETP.GE.U32.AND P0, PT, R20, R25.reuse, PT ;  /* 0x000000191400720c */ /* 0x080fe20003f06070 */
[----:B------:R-:W-:Y:S01]  /*1a90*/  IMAD.HI.U32 R32, R32, R6, RZ ;  /* 0x0000000620207227 */ /* 0x000fe200078e00ff */
[----:B------:R-:W-:-:S03]  /*1aa0*/  LOP3.LUT R20, R8, R25, RZ, 0x3c, !PT ;  /* 0x0000001908147212 */ /* 0x000fc600078e3cff */
[-C--:B------:R-:W-:Y:S01]  /*1ab0*/  IMAD R29, R26, R33.reuse, R29 ;  /* 0x000000211a1d7224 */ /* 0x080fe200078e021d */
[----:B------:R-:W-:Y:S01]  /*1ac0*/  ISETP.GE.AND P2, PT, R20, RZ, PT ;  /* 0x000000ff1400720c */ /* 0x000fe20003f46270 */
[----:B------:R-:W-:Y:S01]  /*1ad0*/  @!P1 VIADD R21, R21, 0x1 ;  /* 0x0000000115159836 */ /* 0x000fe20000000000 */
[----:B------:R-:W1:Y:S01]  /*1ae0*/  LDC.U8 R20, c[0x0][0x3d9] ;  /* 0x0000f640ff147b82 */ /* 0x000e620000000000 */
[----:B0-----:R-:W0:Y:S01]  /*1af0*/  SHFL.BFLY PT, R24, R27, 0x1, 0x1f ;  /* 0x0c201f001b187f89 */ /* 0x001e2200000e0000 */
[----:B------:R-:W-:Y:S01]  /*1b00*/  IMAD R33, R32, R33, R6 ;  /* 0x0000002120217224 */ /* 0x000fe200078e0206 */
[----:B------:R-:W-:Y:S02]  /*1b10*/  ISETP.GT.U32.AND P1, PT, R22, R29, PT ;  /* 0x0000001d1600720c */ /* 0x000fe40003f24070 */
[----:B------:R-:W-:Y:S01]  /*1b20*/  @P0 VIADD R21, R21, 0x1 ;  /* 0x0000000115150836 */ /* 0x000fe20000000000 */
[----:B------:R-:W-:Y:S01]  /*1b30*/  LEA.HI.SX32 R6, R2, 0x1, 0x1 ;  /* 0x0000000102067811 */ /* 0x000fe200078f0aff */
[----:B------:R-:W-:Y:S01]  /*1b40*/  @!P3 IMAD.MOV R6, RZ, RZ, R31 ;  /* 0x000000ffff06b224 */ /* 0x000fe200078e021f */
[----:B------:R-:W-:-:S03]  /*1b50*/  ISETP.GT.U32.AND P0, PT, R22, R33, PT ;  /* 0x000000211600720c */ /* 0x000fc60003f04070 */
[----:B------:R-:W-:Y:S01]  /*1b60*/  @!P2 IMAD.MOV R21, RZ, RZ, -R21 ;  /* 0x000000ffff15a224 */ /* 0x000fe200078e0a15 */
[----:B------:R-:W-:Y:S02]  /*1b70*/  @!P4 LOP3.LUT R21, RZ, R25, RZ, 0x33, !PT ;  /* 0x00000019ff15c212 */ /* 0x000fe400078e33ff */
[----:B------:R-:W-:Y:S02]  /*1b80*/  LOP3.LUT R25, R8, R17, RZ, 0x3c, !PT ;  /* 0x0000001108197212 */ /* 0x000fe400078e3cff */
[--C-:B------:R-:W-:Y:S01]  /*1b90*/  @!P1 IMAD.IADD R29, R29, 0x1, -R22.reuse ;  /* 0x000000011d1d9824 */ /* 0x100fe200078e0a16 */
[----:B------:R-:W-:Y:S01]  /*1ba0*/  ISETP.GT.AND P4, PT, R3, RZ, PT ;  /* 0x000000ff0300720c */ /* 0x000fe20003f84270 */
[----:B------:R-:W-:Y:S01]  /*1bb0*/  @!P1 VIADD R26, R26, 0x1 ;  /* 0x000000011a1a9836 */ /* 0x000fe20000000000 */
[----:B------:R-:W-:Y:S02]  /*1bc0*/  ISETP.GE.AND P2, PT, R4, RZ, PT ;  /* 0x000000ff0400720c */ /* 0x000fe40003f46270 */
[----:B------:R-:W-:Y:S01]  /*1bd0*/  @!P0 IMAD.IADD R33, R33, 0x1, -R22 ;  /* 0x0000000121218824 */ /* 0x000fe200078e0a16 */
[-C--:B------:R-:W-:Y:S01]  /*1be0*/  ISETP.GE.U32.AND P5, PT, R29, R22.reuse, PT ;  /* 0x000000161d00720c */ /* 0x080fe20003fa6070 */
[----:B------:R-:W-:Y:S01]  /*1bf0*/  @!P0 VIADD R32, R32, 0x1 ;  /* 0x0000000120208836 */ /* 0x000fe20000000000 */
[----:B------:R-:W-:Y:S01]  /*1c00*/  ISETP.GE.AND P3, PT, R25, RZ, PT ;  /* 0x000000ff1900720c */ /* 0x000fe20003f66270 */
[----:B0-----:R-:W-:Y:S01]  /*1c10*/  FADD.FTZ R24, R27, R24 ;  /* 0x000000181b187221 */ /* 0x001fe20000010000 */
[----:B------:R-:W-:Y:S01]  /*1c20*/  ISETP.GE.U32.AND P6, PT, R33, R22, PT ;  /* 0x000000162100720c */ /* 0x000fe20003fc6070 */
[----:B------:R-:W-:Y:S01]  /*1c30*/  IMAD.MOV.U32 R27, RZ, RZ, 0x7f800000 ;  /* 0x7f800000ff1b7424 */ /* 0x000fe200078e00ff */
[----:B------:R-:W-:-:S02]  /*1c40*/  LOP3.LUT R22, R16, 0x1, RZ, 0xc0, !PT ;  /* 0x0000000110167812 */ /* 0x000fc400078ec0ff */
[----:B------:R-:W-:Y:S02]  /*1c50*/  FSETP.NE.FTZ.AND P1, PT, R24, RZ, PT ;  /* 0x000000ff1800720b */ /* 0x000fe40003f35000 */
[----:B------:R-:W-:Y:S02]  /*1c60*/  SHF.R.S32.HI R8, RZ, 0x1f, R3 ;  /* 0x0000001fff087819 */ /* 0x000fe40000011403 */
[----:B------:R-:W-:Y:S01]  /*1c70*/  ISETP.NE.U32.AND P0, PT, R22, 0x1, PT ;  /* 0x000000011600780c */ /* 0x000fe20003f05070 */
[----:B------:R-:W-:Y:S01]  /*1c80*/  @P5 VIADD R26, R26, 0x1 ;  /* 0x000000011a1a5836 */ /* 0x000fe20000000000 */
[----:B------:R-:W-:Y:S01]  /*1c90*/  LEA.HI.SX32 R4, R3, 0x1, 0x1 ;  /* 0x0000000103047811 */ /* 0x000fe200078f0aff */
[----:B------:R-:W-:Y:S01]  /*1ca0*/  @!P4 IMAD.MOV R4, RZ, RZ, R8 ;  /* 0x000000ffff04c224 */ /* 0x000fe200078e0208 */
[----:B------:R-:W-:Y:S01]  /*1cb0*/  ISETP.GT.OR P0, PT, R16, 0xf, !P0 ;  /* 0x0000000f1000780c */ /* 0x000fe20004704670 */
[----:B------:R-:W-:Y:S01]  /*1cc0*/  @P6 VIADD R32, R32, 0x1 ;  /* 0x0000000120206836 */ /* 0x000fe20000000000 */
[----:B-1----:R-:W-:Y:S01]  /*1cd0*/  ISETP.NE.AND P4, PT, R20, RZ, PT ;  /* 0x000000ff1400720c */ /* 0x002fe20003f85270 */
[----:B------:R-:W-:Y:S01]  /*1ce0*/  @!P2 IMAD.MOV R26, RZ, RZ, -R26 ;  /* 0x000000ffff1aa224 */ /* 0x000fe200078e0a1a */
[----:B------:R-:W-:Y:S01]  /*1cf0*/  ISETP.NE.AND P5, PT, R17, RZ, PT ;  /* 0x000000ff1100720c */ /* 0x000fe20003fa5270 */
[----:B------:R-:W0:Y:S01]  /*1d00*/  @P1 MUFU.LG2 R24, R24 ;  /* 0x0000001800181308 */ /* 0x000e220000000c00 */
[----:B------:R-:W-:Y:S01]  /*1d10*/  LOP3.LUT R25, RZ, R17, RZ, 0x33, !PT ;  /* 0x00000011ff197212 */ /* 0x000fe200078e33ff */
[----:B------:R-:W-:Y:S01]  /*1d20*/  @!P3 IMAD.MOV R32, RZ, RZ, -R32 ;  /* 0x000000ffff20b224 */ /* 0x000fe200078e0a20 */
[----:B------:R-:W-:-:S02]  /*1d30*/  SEL R9, R9, 0x1, !P4 ;  /* 0x0000000109097807 */ /* 0x000fc40006000000 */
[C---:B------:R-:W-:Y:S02]  /*1d40*/  SEL R26, R25.reuse, R26, !P5 ;  /* 0x0000001a191a7207 */ /* 0x040fe40006800000 */
[----:B------:R-:W-:Y:S02]  /*1d50*/  SEL R32, R25, R32, !P5 ;  /* 0x0000002019207207 */ /* 0x000fe40006800000 */
[----:B------:R-:W-:Y:S01]  /*1d60*/  ISETP.LT.U32.AND P2, PT, R18, R21, PT ;  /* 0x000000151200720c */ /* 0x000fe20003f41070 */
[-C--:B------:R-:W-:Y:S01]  /*1d70*/  IMAD R29, R26, R9.reuse, RZ ;  /* 0x000000091a1d7224 */ /* 0x080fe200078e02ff */
[----:B------:R-:W-:Y:S01]  /*1d80*/  SHF.R.S32.HI R31, RZ, 0x1f, R21 ;  /* 0x0000001fff1f7819 */ /* 0x000fe20000011415 */
[----:B------:R-:W-:-:S03]  /*1d90*/  IMAD R25, R32, R9, RZ ;  /* 0x0000000920197224 */ /* 0x000fc600078e02ff */
[----:B------:R-:W-:Y:S01]  /*1da0*/  ISETP.LT.AND.EX P2, PT, R19, R31, PT, P2 ;  /* 0x0000001f1300720c */ /* 0x000fe20003f41320 */
[----:B0-----:R-:W-:Y:S01]  /*1db0*/  @P1 FFMA.FTZ R27, R24, 0.69314718246459960938, R7 ;  /* 0x3f317218181b1823 */ /* 0x001fe20000010007 */
[----:B------:R-:W-:Y:S02]  /*1dc0*/  IMAD R7, R6, R29, RZ ;  /* 0x0000001d06077224 */ /* 0x000fe400078e02ff */
[----:B------:R-:W-:Y:S01]  /*1dd0*/  SEL R9, R18, R21, P2 ;  /* 0x0000001512097207 */ /* 0x000fe20001000000 */
[----:B------:R-:W-:Y:S01]  /*1de0*/  IMAD R6, R25, R4, RZ ;  /* 0x0000000419067224 */ /* 0x000fe200078e02ff */
[----:B------:R-:W-:Y:S01]  /*1df0*/  SEL R8, R19, R31, P2 ;  /* 0x0000001f13087207 */ /* 0x000fe20001000000 */
        /* <DEDUP_REMOVED lines=38> */
[----:B------:R-:W-:Y:S05]  /*2060*/  CALL.REL.NOINC `($__internal_6_$__cuda_sm20_div_s64) ;  /* 0x0000002400d87944 */ /* 0x000fea0003c00000 */
        /* <DEDUP_REMOVED lines=9> */
.L_x_312:
        /* <DEDUP_REMOVED lines=22> */
.L_x_313:
[----:B------:R-:W-:Y:S05]  /*2260*/  BSYNC B0 ;  /* 0x0000000000007941 */ /* 0x000fea0003800000 */
.L_x_311:
        /* <DEDUP_REMOVED lines=19> */
.L_x_315:
        /* <DEDUP_REMOVED lines=22> */
.L_x_316:
[----:B------:R-:W-:Y:S05]  /*2500*/  BSYNC B0 ;  /* 0x0000000000007941 */ /* 0x000fea0003800000 */
.L_x_314:
        /* <DEDUP_REMOVED lines=11> */
[----:B------:R-:W-:Y:S05]  /*25c0*/  CALL.REL.NOINC `($__internal_6_$__cuda_sm20_div_s64) ;  /* 0x0000002000807944 */ /* 0x000fea0003c00000 */
[----:B------:R-:W-:-:S04]  /*25d0*/  IADD3 R17, P0, RZ, -R18, RZ ;  /* 0x80000012ff117210 */ /* 0x000fc80007f1e0ff */
[----:B------:R-:W-:Y:S01]  /*25e0*/  IADD3.X R16, RZ, ~R19, RZ, P0, !PT ;  /* 0x80000013ff107210 */ /* 0x000fe200007fe4ff */
[----:B------:R-:W-:-:S04]  /*25f0*/  IMAD.WIDE.U32 R36, R5, R17, R36 ;  /* 0x0000001105247225 */ /* 0x000fc800078e0024 */
[----:B------:R-:W-:-:S04]  /*2600*/  IMAD R16, R16, R5, RZ ;  /* 0x0000000510107224 */ /* 0x000fc800078e02ff */
[----:B------:R-:W-:-:S05]  /*2610*/  IMAD R4, R4, R17, R16 ;  /* 0x0000001104047224 */ /* 0x000fca00078e0210 */
[----:B------:R-:W-:Y:S01]  /*2620*/  IADD3 R4, R37, R4, RZ ;  /* 0x0000000425047210 */ /* 0x000fe20007ffe0ff */
[----:B------:R-:W-:Y:S05]  /*2630*/  BRA `(.L_x_319) ;  /* 0x0000000000587947 */ /* 0x000fea0003800000 */
.L_x_318:
        /* <DEDUP_REMOVED lines=22> */
.L_x_319:
[----:B------:R-:W-:Y:S05]  /*27a0*/  BSYNC B0 ;  /* 0x0000000000007941 */ /* 0x000fea0003800000 */
.L_x_317:
        /* <DEDUP_REMOVED lines=38> */
[----:B------:R-:W-:Y:S05]  /*2a10*/  CALL.REL.NOINC `($__internal_6_$__cuda_sm20_div_s64) ;  /* 0x0000001c006c7944 */ /* 0x000fea0003c00000 */
        /* <DEDUP_REMOVED lines=12> */
.L_x_321:
        /* <DEDUP_REMOVED lines=23> */
.L_x_322:
[----:B------:R-:W-:Y:S05]  /*2c50*/  BSYNC B0 ;  /* 0x0000000000007941 */ /* 0x000fea0003800000 */
.L_x_320:
        /* <DEDUP_REMOVED lines=18> */
.L_x_324:
        /* <DEDUP_REMOVED lines=22> */
.L_x_325:
[----:B------:R-:W-:Y:S05]  /*2ee0*/  BSYNC B0 ;  /* 0x0000000000007941 */ /* 0x000fea0003800000 */
.L_x_323:
        /* <DEDUP_REMOVED lines=20> */
.L_x_327:
        /* <DEDUP_REMOVED lines=23> */
.L_x_328:
[----:B------:R-:W-:Y:S05]  /*31a0*/  BSYNC B0 ;  /* 0x0000000000007941 */ /* 0x000fea0003800000 */
.L_x_326:
        /* <DEDUP_REMOVED lines=26> */
[----:B------:R-:W-:Y:S05]  /*3350*/  CALL.REL.NOINC `($__internal_6_$__cuda_sm20_div_s64) ;  /* 0x00000014001c7944 */ /* 0x000fea0003c00000 */
        /* <DEDUP_REMOVED lines=12> */
.L_x_330:
        /* <DEDUP_REMOVED lines=23> */
.L_x_331:
[----:B------:R-:W-:Y:S05]  /*3590*/  BSYNC B0 ;  /* 0x0000000000007941 */ /* 0x000fea0003800000 */
.L_x_329:
        /* <DEDUP_REMOVED lines=29> */
.L_x_333:
        /* <DEDUP_REMOVED lines=23> */
.L_x_334:
[----:B------:R-:W-:Y:S05]  /*38e0*/  BSYNC B0 ;  /* 0x0000000000007941 */ /* 0x000fea0003800000 */
.L_x_332:
        /* <DEDUP_REMOVED lines=21> */
.L_x_310:
[----:B------:R-:W-:Y:S02]  /*3a40*/  ULDC.64 UR4, c[0x0][0x2b0] ;  /* 0x0000ac0000047ab9 */ /* 0x000fe40000000a00 */
[----:B------:R-:W-:-:S04]  /*3a50*/  LEA R2, P0, R32, UR4, 0x2 ;  /* 0x0000000420027c11 */ /* 0x000fc8000f8010ff */
[----:B------:R-:W-:-:S05]  /*3a60*/  LEA.HI.X R3, R32, UR5, R33, 0x2, P0 ;  /* 0x0000000520037c11 */ /* 0x000fca00080f1421 */
[----:B------:R0:W-:Y:S04]  /*3a70*/  STG.E desc[UR8][R2.64], R27 ;  /* 0x0000001b02007986 */ /* 0x0001e8000c101908 */
.L_x_309:
[----:B------:R-:W-:Y:S05]  /*3a80*/  BSYNC B1 ;  /* 0x0000000000017941 */ /* 0x000fea0003800000 */
.L_x_308:
[----:B------:R-:W0:Y:S01]  /*3a90*/  S2R R31, SR_TID.X ;  /* 0x00000000001f7919 */ /* 0x000e220000002100 */
[----:B------:R-:W2:Y:S01]  /*3aa0*/  LDC R5, c[0x0][0x3c4] ;  /* 0x0000f100ff057b82 */ /* 0x000ea20000000800 */
[----:B------:R-:W-:Y:S01]  /*3ab0*/  BSSY B0, `(.L_x_335) ;  /* 0x0000016000007945 */ /* 0x000fe20003800000 */
[----:B--2---:R-:W-:Y:S02]  /*3ac0*/  ISETP.GE.AND P0, PT, R5, 0x1, PT ;  /* 0x000000010500780c */ /* 0x004fe40003f06270 */
[-C--:B01----:R-:W-:Y:S02]  /*3ad0*/  LEA.HI R3, R31, R31.reuse, RZ, 0x1 ;  /* 0x0000001f1f037211 */ /* 0x083fe400078f08ff */
[----:B------:R-:W-:Y:S02]  /*3ae0*/  SHF.R.S32.HI R34, RZ, 0x1f, R31 ;  /* 0x0000001fff227819 */ /* 0x000fe4000001141f */
[----:B------:R-:W-:Y:S02]  /*3af0*/  LOP3.LUT R2, R3, 0xfffffffe, RZ, 0xc0, !PT ;  /* 0xfffffffe03027812 */ /* 0x000fe400078ec0ff */
[----:B------:R-:W-:-:S03]  /*3b00*/  LEA.HI R34, R34, R31, RZ, 0x4 ;  /* 0x0000001f22227211 */ /* 0x000fc600078f20ff */
[----:B------:R-:W-:Y:S01]  /*3b10*/  IMAD.IADD R2, R31, 0x1, -R2 ;  /* 0x000000011f027824 */ /* 0x000fe200078e0a02 */
[----:B------:R-:W-:-:S04]  /*3b20*/  LOP3.LUT R4, R34, 0x3ffffff0, RZ, 0xc0, !PT ;  /* 0x3ffffff022047812 */ /* 0x000fc800078ec0ff */
[----:B------:R-:W-:-:S04]  /*3b30*/  ISETP.GE.AND P1, PT, R2, R5, PT ;  /* 0x000000050200720c */ /* 0x000fc80003f26270 */
[----:B------:R-:W-:-:S13]  /*3b40*/  ISETP.GT.OR P1, PT, R31, 0xf, P1 ;  /* 0x0000000f1f00780c */ /* 0x000fda0000f24670 */
[----:B------:R-:W-:Y:S05]  /*3b50*/  @P1 BRA `(.L_x_336) ;  /* 0x00000000002c1947 */ /* 0x000fea0003800000 */
[----:B------:R-:W0:Y:S01]  /*3b60*/  S2R R0, SR_CgaCtaId ;  /* 0x0000000000007919 */ /* 0x000e220000008800 */
[----:B------:R-:W-:Y:S01]  /*3b70*/  FADD.FTZ R6, -R27, R30 ;  /* 0x0000001e1b067221 */ /* 0x000fe20000010100 */
[----:B------:R-:W-:Y:S02]  /*3b80*/  MOV R5, 0x400 ;  /* 0x0000040000057802 */ /* 0x000fe40000000f00 */
[----:B------:R-:W-:Y:S01]  /*3b90*/  SHF.L.U32 R3, R3, 0x1, RZ ;  /* 0x0000000103037819 */ /* 0x000fe200000006ff */
[----:B------:R-:W-:-:S06]  /*3ba0*/  FMUL.FTZ R6, R6, 1.4426950216293334961 ;  /* 0x3fb8aa3b06067820 */ /* 0x000fcc0000410000 */
[----:B------:R-:W1:Y:S01]  /*3bb0*/  MUFU.EX2 R6, R6 ;  /* 0x0000000600067308 */ /* 0x000e620000000800 */
[----:B0-----:R-:W-:Y:S02]  /*3bc0*/  LEA R5, R0, R5, 0x18 ;  /* 0x0000000500057211 */ /* 0x001fe400078ec0ff */
[----:B------:R-:W-:-:S03]  /*3bd0*/  LOP3.LUT R0, R3, 0xfffffffc, RZ, 0xc0, !PT ;  /* 0xfffffffc03007812 */ /* 0x000fc600078ec0ff */
[----:B------:R-:W-:-:S05]  /*3be0*/  IMAD R5, R2, 0x24, R5 ;  /* 0x0000002402057824 */ /* 0x000fca00078e0205 */
[----:B------:R-:W-:-:S05]  /*3bf0*/  IADD3 R5, R5, R0, RZ ;  /* 0x0000000005057210 */ /* 0x000fca0007ffe0ff */
[----:B-1----:R0:W-:Y:S02]  /*3c00*/  STS [R5], R6 ;  /* 0x0000000605007388 */ /* 0x0021e40000000800 */
.L_x_336:
[----:B------:R-:W-:Y:S05]  /*3c10*/  BSYNC B0 ;  /* 0x0000000000007941 */ /* 0x000fea0003800000 */
.L_x_335:
        /* <DEDUP_REMOVED lines=42> */
.L_x_340:
        /* <DEDUP_REMOVED lines=14> */
.L_x_339:
[----:B------:R-:W-:Y:S05]  /*3fa0*/  BSYNC B0 ;  /* 0x0000000000007941 */ /* 0x000fea0003800000 */
.L_x_338:
        /* <DEDUP_REMOVED lines=20> */
.L_x_337:
        /* <DEDUP_REMOVED lines=110> */
        .weak           $__internal_6_$__cuda_sm20_div_s64
        .type           $__internal_6_$__cuda_sm20_div_s64,@function
        .size           $__internal_6_$__cuda_sm20_div_s64,(.L_x_7890 - $__internal_6_$__cuda_sm20_div_s64)
$__internal_6_$__cuda_sm20_div_s64:
        /* <DEDUP_REMOVED lines=83> */
[----:B------:R-:W-:Y:S06]  /*4d00*/  RET.REL.NODEC R38 `(_ZN5flash32flash_fwd_splitkv_combine_kernelI23Flash_fwd_kernel_traitsILi192ELi64ELi64ELi4ELb0ELb0EN7cutlass10bfloat16_tE19Flash_kernel_traitsILi192ELi64ELi64ELi4ES3_EELi8ELi1ELb0EEEvNS_16Flash_fwd_paramsE) ;  /* 0xffffffb026bc7950 */ /* 0x000fec0003c3ffff */
.L_x_341:
        /* <DEDUP_REMOVED lines=15> */
.L_x_7890:


//--------------------- .text._ZN5flash32flash_fwd_splitkv_combine_kernelI23Flash_fwd_kernel_traitsILi192ELi64ELi64ELi4ELb0ELb0EN7cutlass10bfloat16_tE19Flash_kernel_traitsILi192ELi64ELi64ELi4ES3_EELi8ELi7ELb1EEEvNS_16Flash_fwd_paramsE --------------------------
	.section	.text._ZN5flash32flash_fwd_splitkv_combine_kernelI23Flash_fwd_kernel_traitsILi192ELi64ELi64ELi4ELb0ELb0EN7cutlass10bfloat16_tE19Flash_kernel_traitsILi192ELi64ELi64ELi4ES3_EELi8ELi7ELb1EEEvNS_16Flash_fwd_paramsE,"ax",@progbits
	.align	128
        .global         _ZN5flash32flash_fwd_splitkv_combine_kernelI23Flash_fwd_kernel_traitsILi192ELi64ELi64ELi4ELb0ELb0EN7cutlass10bfloat16_tE19Flash_kernel_traitsILi192ELi64ELi64ELi4ES3_EELi8ELi7ELb1EEEvNS_16Flash_fwd_paramsE
        .type           _ZN5flash32flash_fwd_splitkv_combine_kernelI23Flash_fwd_kernel_traitsILi192ELi64ELi64ELi4ELb0ELb0EN7cutlass10bfloat16_tE19Flash_kernel_traitsILi192ELi64ELi64ELi4ES3_EELi8ELi7ELb1EEEvNS_16Flash_fwd_paramsE,@function
        .size           _ZN5flash32flash_fwd_splitkv_combine_kernelI23Flash_fwd_kernel_traitsILi192ELi64ELi64ELi4ELb0ELb0EN7cutlass10bfloat16_tE19Flash_kernel_traitsILi192ELi64ELi64ELi4ES3_EELi8ELi7ELb1EEEvNS_16Flash_fwd_paramsE,(.L_x_7891 - _ZN5flash32flash_fwd_splitkv_combine_kernelI23Flash_fwd_kernel_traitsILi192ELi64ELi64ELi4ELb0ELb0EN7cutlass10bfloat16_tE19Flash_kernel_traitsILi192ELi64ELi64ELi4ES3_EELi8ELi7ELb1EEEvNS_16Flash_fwd_paramsE)
        .other          _ZN5flash32flash_fwd_splitkv_combine_kernelI23Flash_fwd_kernel_traitsILi192ELi64ELi64ELi4ELb0ELb0EN7cutlass10bfloat16_tE19Flash_kernel_traitsILi192ELi64ELi64ELi4ES3_EELi8ELi7ELb1EEEvNS_16Flash_fwd_paramsE,@"STO_CUDA_ENTRY STV_DEFAULT"
_ZN5flash32flash_fwd_splitkv_combine_kernelI23Flash_fwd_kernel_traitsILi192ELi64ELi64ELi4ELb0ELb0EN7cutlass10bfloat16_tE19Flash_kernel_traitsILi192ELi64ELi64ELi4ES3_EELi8ELi7ELb1EEEvNS_16Flash_fwd_paramsE:
.text._ZN5flash32flash_fwd_splitkv_combine_kernelI23Flash_fwd_kernel_traitsILi192ELi64ELi64ELi4ELb0ELb0EN7cutlass10bfloat16_tE19Flash_kernel_traitsILi192ELi64ELi64ELi4ES3_EELi8ELi7ELb1EEEvNS_16Flash_fwd_paramsE:
        /* <DEDUP_REMOVED lines=23> */
[----:B------:R-:W-:Y:S05]  /*0170*/  CALL.REL.NOINC `($__internal_7_$__cuda_sm20_div_s64) ;  /* 0x0000005800007944 */ /* 0x000fea0003c00000 */
[----:B------:R-:W-:Y:S02]  /*0180*/  MOV R18, R0 ;  /* 0x0000000000127202 */ /* 0x000fe40000000f00 */
[----:B------:R-:W-:Y:S01]  /*0190*/  MOV R19, R27 ;  /* 0x0000001b00137202 */ /* 0x000fe20000000f00 */
[----:B------:R-:W-:Y:S06]  /*01a0*/  BRA `(.L_x_343) ;  /* 0x00000000004c7947 */ /* 0x000fec0003800000 */
.L_x_342:
        /* <DEDUP_REMOVED lines=19> */
.L_x_343:
        /* <DEDUP_REMOVED lines=10> */
[----:B------:R-:W-:Y:S05]  /*0380*/  CALL.REL.NOINC `($__internal_7_$__cuda_sm20_div_s64) ;  /* 0x00000054007c7944 */ /* 0x000fea0003c00000 */
[----:B------:R-:W-:Y:S02]  /*0390*/  MOV R8, R0 ;  /* 0x0000000000087202 */ /* 0x000fe40000000f00 */
[----:B------:R-:W-:Y:S01]  /*03a0*/  MOV R9, R27 ;  /* 0x0000001b00097202 */ /* 0x000fe20000000f00 */
[----:B------:R-:W-:Y:S05]  /*03b0*/  BRA `(.L_x_346) ;  /* 0x00000000004c7947 */ /* 0x000fea0003800000 */
.L_x_345:
        /* <DEDUP_REMOVED lines=19> */
.L_x_346:
[----:B------:R-:W-:Y:S05]  /*04f0*/  BSYNC B0 ;  /* 0x0000000000007941 */ /* 0x000fea0003800000 */
.L_x_344:
        /* <DEDUP_REMOVED lines=54> */
[----:B------:R-:W-:Y:S05]  /*0860*/  BRA `(.L_x_349) ;  /* 0x00000000004c7947 */ /* 0x000fea0003800000 */
.L_x_348:
        /* <DEDUP_REMOVED lines=19> */
.L_x_349:
[----:B------:R-:W-:Y:S05]  /*09a0*/  BSYNC B0 ;  /* 0x0000000000007941 */ /* 0x000fea0003800000 */
.L_x_347:
        /* <DEDUP_REMOVED lines=105> */
.L_x_351:
        /* <DEDUP_REMOVED lines=20> */
.L_x_352:
[----:B------:R-:W-:Y:S05]  /*1180*/  BSYNC B0 ;  /* 0x0000000000007941 */ /* 0x000fea0003800000 */
.L_x_350:
        /* <DEDUP_REMOVED lines=177> */
[----:B------:R-:W-:Y:S05]  /*1ca0*/  CALL.REL.NOINC `($__internal_7_$__cuda_sm20_div_s64) ;  /* 0x0000003c00347944 */ /* 0x000fea0003c00000 */
[----:B------:R-:W-:Y:S02]  /*1cb0*/  MOV R46, R0 ;  /* 0x00000000002e7202 */ /* 0x000fe40000000f00 */
[----:B------:R-:W-:Y:S01]  /*1cc0*/  MOV R47, R27 ;  /* 0x0000001b002f7202 */ /* 0x000fe20000000f00 */
[----:B------:R-:W-:Y:S05]  /*1cd0*/  BRA `(.L_x_355) ;  /* 0x00000000004c7947 */ /* 0x000fea0003800000 */
.L_x_354:
        /* <DEDUP_REMOVED lines=19> */
.L_x_355:
[----:B------:R-:W-:Y:S05]  /*1e10*/  BSYNC B0 ;  /* 0x0000000000007941 */ /* 0x000fea0003800000 */
.L_x_353:
        /* <DEDUP_REMOVED lines=193> */
[----:B------:R-:W-:Y:S05]  /*2a30*/  CALL.REL.NOINC `($__internal_7_$__cuda_sm20_div_s64) ;  /* 0x0000002c00d07944 */ /* 0x000fea0003c00000 */
        /* <DEDUP_REMOVED lines=10> */
.L_x_360:
        /* <DEDUP_REMOVED lines=22> */
.L_x_361:
[----:B------:R-:W-:Y:S05]  /*2c40*/  BSYNC B0 ;  /* 0x0000000000007941 */ /* 0x000fea0003800000 */
.L_x_359:
[----:B------:R-:W-:Y:S01]  /*2c50*/  LOP3.LUT R0, R19, R2, RZ, 0xfc, !PT ;  /* 0x0000000213007212 */ /* 0x000fe200078efcff */
[----:B------:R-:W-:Y:S03]  /*2c60*/  BSSY B0, `(.L_x_362) ;  /* 0x0000026000007945 */ /* 0x000fe60003800000 */
[----:B------:R-:W-:-:S13]  /*2c70*/  ISETP.NE.U32.AND P0, PT, R0, RZ, PT ;  /* 0x000000ff0000720c */ /* 0x000fda0003f05070 */
[----:B------:R-:W-:Y:S05]  /*2c80*/  @!P0 BRA `(.L_x_363) ;  /* 0x0000000000348947 */ /* 0x000fea0003800000 */
[----:B------:R-:W-:Y:S01]  /*2c90*/  IMAD.MOV.U32 R24, RZ, RZ, R25 ;  /* 0x000000ffff187224 */ /* 0x000fe200078e0019 */
[----:B------:R-:W-:Y:S02]  /*2ca0*/  MOV R23, R2 ;  /* 0x0000000200177202 */ /* 0x000fe40000000f00 */
        /* <DEDUP_REMOVED lines=11> */
.L_x_363:
        /* <DEDUP_REMOVED lines=22> */
.L_x_364:
[----:B------:R-:W-:Y:S05]  /*2ec0*/  BSYNC B0 ;  /* 0x0000000000007941 */ /* 0x000fea0003800000 */
.L_x_362:
        /* <DEDUP_REMOVED lines=11> */
[----:B------:R-:W-:Y:S05]  /*2f80*/  CALL.REL.NOINC `($__internal_7_$__cuda_sm20_div_s64) ;  /* 0x00000028007c7944 */ /* 0x000fea0003c00000 */
        /* <DEDUP_REMOVED lines=8> */
.L_x_366:
        /* <DEDUP_REMOVED lines=22> */
.L_x_367:
[----:B------:R-:W-:Y:S05]  /*3170*/  BSYNC B0 ;  /* 0x0000000000007941 */ /* 0x000fea0003800000 */
.L_x_365:
        /* <DEDUP_REMOVED lines=38> */
[----:B------:R-:W-:Y:S05]  /*33e0*/  CALL.REL.NOINC `($__internal_7_$__cuda_sm20_div_s64) ;  /* 0x0000002400647944 */ /* 0x000fea0003c00000 */
        /* <DEDUP_REMOVED lines=12> */
.L_x_369:
        /* <DEDUP_REMOVED lines=23> */
.L_x_370:
[----:B------:R-:W-:Y:S05]  /*3620*/  BSYNC B0 ;  /* 0x0000000000007941 */ /* 0x000fea0003800000 */
.L_x_368:
        /* <DEDUP_REMOVED lines=17> */
.L_x_372:
        /* <DEDUP_REMOVED lines=22> */
.L_x_373:
[----:B------:R-:W-:Y:S05]  /*38a0*/  BSYNC B0 ;  /* 0x0000000000007941 */ /* 0x000fea0003800000 */
.L_x_371:
        /* <DEDUP_REMOVED lines=21> */
.L_x_375:
        /* <DEDUP_REMOVED lines=23> */
.L_x_376:
[----:B------:R-:W-:Y:S05]  /*3b70*/  BSYNC B0 ;  /* 0x0000000000007941 */ /* 0x000fea0003800000 */
.L_x_374:
        /* <DEDUP_REMOVED lines=39> */
.L_x_378:
        /* <DEDUP_REMOVED lines=23> */
.L_x_379:
[----:B------:R-:W-:Y:S05]  /*3f60*/  BSYNC B0 ;  /* 0x0000000000007941 */ /* 0x000fea0003800000 */
.L_x_377:
        /* <DEDUP_REMOVED lines=30> */
.L_x_381:
        /* <DEDUP_REMOVED lines=23> */
.L_x_382:
[----:B------:R-:W-:Y:S05]  /*42c0*/  BSYNC B0 ;  /* 0x0000000000007941 */ /* 0x000fea0003800000 */
.L_x_380:
        /* <DEDUP_REMOVED lines=21> */
.L_x_358:
[----:B------:R-:W-:Y:S02]  /*4420*/  ULDC.64 UR4, c[0x0][0x2b0] ;  /* 0x0000ac0000047ab9 */ /* 0x000fe40000000a00 */
[----:B------:R-:W-:-:S04]  /*4430*/  LEA R2, P0, R44, UR4, 0x2 ;  /* 0x000000042c027c11 */ /* 0x000fc8000f8010ff */
[----:B------:R-:W-:-:S05]  /*4440*/  LEA.HI.X R3, R44, UR5, R45, 0x2, P0 ;  /* 0x000000052c037c11 */ /* 0x000fca00080f142d */
[----:B------:R0:W-:Y:S04]  /*4450*/  STG.E desc[UR8][R2.64], R29 ;  /* 0x0000001d02007986 */ /* 0x0001e8000c101908 */
.L_x_357:
[----:B------:R-:W-:Y:S05]  /*4460*/  BSYNC B1 ;  /* 0x0000000000017941 */ /* 0x000fea0003800000 */
.L_x_356:
[----:B------:R-:W2:Y:S01]  /*4470*/  LDC R12, c[0x0][0x3c4] ;  /* 0x0000f100ff0c7b82 */ /* 0x000ea20000000800 */
[C---:B01----:R-:W-:Y:S02]  /*4480*/  IADD3 R3, R35.reuse, 0x10, RZ ;  /* 0x0000001023037810 */ /* 0x043fe40007ffe0ff */
[----:B------:R-:W-:Y:S02]  /*4490*/  CS2R R4, SRZ ;  /* 0x0000000000047805 */ /* 0x000fe4000001ff00 */
[----:B------:R-:W-:Y:S02]  /*44a0*/  CS2R R6, SRZ ;  /* 0x0000000000067805 */ /* 0x000fe4000001ff00 */
[----:B------:R-:W-:Y:S02]  /*44b0*/  CS2R R10, SRZ ;  /* 0x00000000000a7805 */ /* 0x000fe4000001ff00 */
[----:B------:R-:W-:Y:S02]  /*44c0*/  MOV R13, RZ ;  /* 0x000000ff000d7202 */ /* 0x000fe40000000f00 */
[----:B--2---:R-:W-:-:S02]  /*44d0*/  ISETP.GE.OR P0, PT, R35, R12, P6 ;  /* 0x0000000c2300720c */ /* 0x004fc40003706670 */
        /* <DEDUP_REMOVED lines=35> */
[----:B--2---:R-:W-:Y:S01]  /*4710*/  @!P4 STS [R33+0x480], R38 ;  /* 0x000480262100c388 */ /* 0x004fe20000000800 */
[----:B------:R-:W-:Y:S02]  /*4720*/  IMAD.SHL.U32 R32, R35, 0x4, RZ ;  /* 0x0000000423207824 */ /* 0x000fe400078e00ff */
[----:B------:R-:W-:Y:S01]  /*4730*/  @!P6 FMUL.FTZ R8, R29, 1.4426950216293334961 ;  /* 0x3fb8aa3b1d08e820 */ /* 0x000fe20000410000 */
[----:B0-----:R-:W-:Y:S02]  /*4740*/  HFMA2.MMA R0, -RZ, RZ, 0, 0 ;  /* 0x00000000ff007435 */ /* 0x001fe400000001ff */
[----:B------:R-:W0:Y:S01]  /*4750*/  @!P0 MUFU.EX2 R30, R30 ;  /* 0x0000001e001e8308 */ /* 0x000e220000000800 */
[----:B---3--:R-:W-:Y:S01]  /*4760*/  @!P3 STS [R33+0x6c0], R40 ;  /* 0x0006c0282100b388 */ /* 0x008fe20000000800 */
[----:B-1----:R-:W-:-:S06]  /*4770*/  CS2R R2, SRZ ;  /* 0x0000000000027805 */ /* 0x002fcc000001ff00 */
[----:B------:R-:W1:Y:S01]  /*4780*/  @!P1 MUFU.EX2 R36, R36 ;  /* 0x0000002400249308 */ /* 0x000e620000000800 */
[----:B----4-:R-:W-:Y:S07]  /*4790*/  @!P2 STS [R33+0x900], R34 ;  /* 0x000900222100a388 */ /* 0x010fee0000000800 */
[----:B------:R-:W2:Y:S01]  /*47a0*/  @!P6 MUFU.EX2 R8, R8 ;  /* 0x000000080008e308 */ /* 0x000ea20000000800 */
[----:B0-----:R-:W-:Y:S01]  /*47b0*/  @!P0 STS [R33+0xd80], R30 ;  /* 0x000d801e21008388 */ /* 0x001fe20000000800 */
[----:B------:R-:W-:-:S03]  /*47c0*/  ISETP.GE.AND P0, PT, R12, 0x1, PT ;  /* 0x000000010c00780c */ /* 0x000fc60003f06270 */
[----:B-1----:R-:W-:Y:S04]  /*47d0*/  @!P1 STS [R33+0xb40], R36 ;  /* 0x000b402421009388 */ /* 0x002fe80000000800 */
[----:B--2---:R0:W-:Y:S02]  /*47e0*/  @!P6 STS [R33+0xfc0], R8 ;  /* 0x000fc0082100e388 */ /* 0x0041e40000000800 */
[----:B0-----:R-:W-:Y:S01]  /*47f0*/  CS2R R8, SRZ ;  /* 0x0000000000087805 */ /* 0x001fe2000001ff00 */
[----:B------:R-:W-:Y:S06]  /*4800*/  BAR.SYNC.DEFER_BLOCKING 0x0 ;  /* 0x0000000000007b1d */ /* 0x000fec0000010000 */
[----:B------:R-:W-:Y:S05]  /*4810*/  @!P0 BRA `(.L_x_383) ;  /* 0x0000000800c88947 */ /* 0x000fea0003800000 */
[----:B------:R-:W0:Y:S01]  /*4820*/  S2UR UR6, SR_CgaCtaId ;  /* 0x00000000000679c3 */ /* 0x000e220000008800 */
[----:B------:R-:W-:Y:S01]  /*4830*/  ULDC UR10, c[0x0][0x2dc] ;  /* 0x0000b700000a7ab9 */ /* 0x000fe20000000800 */
[----:B------:R-:W-:Y:S01]  /*4840*/  IMAD R39, R15, 0xc0, R32 ;  /* 0x000000c00f277824 */ /* 0x000fe200078e0220 */
[----:B------:R-:W-:Y:S01]  /*4850*/  UIMAD UR4, UR7, UR10, URZ ;  /* 0x0000000a070472a4 */ /* 0x000fe2000f8e023f */
[----:B------:R-:W-:Y:S01]  /*4860*/  ISETP.GT.AND P1, PT, R12, 0x3, PT ;  /* 0x000000030c00780c */ /* 0x000fe20003f24270 */
[C---:B------:R-:W-:Y:S01]  /*4870*/  IMAD R34, R28.reuse, UR10, RZ ;  /* 0x0000000a1c227c24 */ /* 0x040fe2000f8e02ff */
[----:B------:R-:W-:Y:S01]  /*4880*/  PLOP3.LUT P4, PT, PT, PT, PT, 0x80, 0x0 ;  /* 0x000000000000781c */ /* 0x000fe20003f8f070 */
[----:B------:R-:W-:Y:S01]  /*4890*/  USHF.R.S32.HI UR11, URZ, 0x1f, UR4 ;  /* 0x0000001f3f0b7899 */ /* 0x000fe20008011404 */
[----:B------:R-:W-:Y:S01]  /*48a0*/  VIADD R30, R28, -UR7 ;  /* 0x800000071c1e7c36 */ /* 0x000fe20008000000 */
[----:B------:R-:W-:Y:S01]  /*48b0*/  IADD3 R0, P0, R39, UR4, RZ ;  /* 0x0000000427007c10 */ /* 0x000fe2000ff1e0ff */
[----:B------:R-:W-:Y:S01]  /*48c0*/  ULDC.64 UR4, c[0x0][0x288] ;  /* 0x0000a20000047ab9 */ /* 0x000fe20000000a00 */
[----:B------:R-:W-:-:S02]  /*48d0*/  CS2R R16, SRZ ;  /* 0x0000000000107805 */ /* 0x000fc4000001ff00 */
        /* <DEDUP_REMOVED lines=8> */
[----:B------:R-:W-:Y:S01]  /*4960*/  UMOV UR5, URZ ;  /* 0x0000003f00057c82 */ /* 0x000fe20008000000 */
[----:B------:R-:W-:Y:S01]  /*4970*/  IADD3 R38, P0, R38, 0x200, RZ ;  /* 0x0000020026267810 */ /* 0x000fe20007f1e0ff */
[----:B------:R-:W-:Y:S01]  /*4980*/  IMAD.MOV.U32 R0, RZ, RZ, RZ ;  /* 0x000000ffff007224 */ /* 0x000fe200078e00ff */
[----:B------:R-:W-:Y:S01]  /*4990*/  CS2R R26, SRZ ;  /* 0x00000000001a7805 */ /* 0x000fe2000001ff00 */
[----:B0-----:R-:W-:Y:S01]  /*49a0*/  ULEA UR4, UR6, UR4, 0x18 ;  /* 0x0000000406047291 */ /* 0x001fe2000f8ec03f */
[----:B------:R-:W-:-:S04]  /*49b0*/  IMAD.WIDE R34, R34, 0x4, RZ ;  /* 0x0000000422227825 */ /* 0x000fc800078e02ff */
[----:B------:R-:W-:Y:S01]  /*49c0*/  IMAD.X R39, RZ, RZ, R39, P0 ;  /* 0x000000ffff277224 */ /* 0x000fe200000e0627 */
[----:B------:R-:W-:Y:S01]  /*49d0*/  LEA R14, R15, UR4, 0x2 ;  /* 0x000000040f0e7c11 */ /* 0x000fe2000f8e10ff */
[----:B------:R-:W-:Y:S06]  /*49e0*/  @!P1 BRA `(.L_x_384) ;  /* 0x0000000400449947 */ /* 0x000fec0003800000 */
[----:B------:R-:W-:Y:S01]  /*49f0*/  PLOP3.LUT P4, PT, PT, PT, PT, 0x8, 0x0 ;  /* 0x000000000000781c */ /* 0x000fe20003f8e170 */
[----:B------:R-:W-:Y:S01]  /*4a00*/  VIADD R29, R12, 0xfffffffd ;  /* 0xfffffffd0c1d7836 */ /* 0x000fe20000000000 */
[CC--:B------:R-:W-:Y:S02]  /*4a10*/  ISETP.GE.AND P3, PT, R15.reuse, R30.reuse, PT ;  /* 0x0000001e0f00720c */ /* 0x0c0fe40003f66270 */
[----:B------:R-:W-:-:S13]  /*4a20*/  ISETP.GE.AND P0, PT, R15, R30, PT ;  /* 0x0000001e0f00720c */ /* 0x000fda0003f06270 */
.L_x_385:
[----:B------:R-:W2:Y:S01]  /*4a30*/  @!P3 LDG.E.128 R16, desc[UR8][R38.64+-0x200] ;  /* 0xfffe00082610b981 */ /* 0x000ea2000c1e1d00 */
[C---:B------:R-:W-:Y:S01]  /*4a40*/  IADD3 R36, P1, R34.reuse, R38, RZ ;  /* 0x0000002622247210 */ /* 0x040fe20007f3e0ff */
[----:B------:R-:W-:Y:S02]  /*4a50*/  UIADD3 UR5, UR5, 0x4, URZ ;  /* 0x0000000405057890 */ /* 0x000fe4000fffe03f */
[----:B------:R-:W2:Y:S01]  /*4a60*/  LDS R12, [R14] ;  /* 0x000000000e0c7984 */ /* 0x000ea20000000800 */
[----:B------:R-:W-:Y:S03]  /*4a70*/  IADD3.X R37, R35, R39, RZ, P1, !PT ;  /* 0x0000002723257210 */ /* 0x000fe60000ffe4ff */
[----:B------:R-:W3:Y:S01]  /*4a80*/  @!P3 LDG.E.128 R20, desc[UR8][R38.64+-0x100] ;  /* 0xffff00082614b981 */ /* 0x000ee2000c1e1d00 */
[----:B------:R-:W-:Y:S03]  /*4a90*/  ISETP.LE.AND P2, PT, R29, UR5, PT ;  /* 0x000000051d007c0c */ /* 0x000fe6000bf43270 */
[----:B------:R0:W4:Y:S01]  /*4aa0*/  @!P3 LDG.E.128 R24, desc[UR8][R38.64] ;  /* 0x000000082618b981 */ /* 0x000122000c1e1d00 */
[----:B------:R-:W-:Y:S02]  /*4ab0*/  PLOP3.LUT P3, PT, P0, PT, PT, 0x80, 0x0 ;  /* 0x000000000000781c */ /* 0x000fe4000076f070 */
[----:B0-----:R-:W-:Y:S04]  /*4ac0*/  IADD3 R38, P1, R34, R36, RZ ;  /* 0x0000002422267210 */ /* 0x001fe80007f3e0ff */
[C---:B------:R-:W-:Y:S01]  /*4ad0*/  IADD3.X R39, R35.reuse, R37, RZ, P1, !PT ;  /* 0x0000002523277210 */ /* 0x040fe20000ffe4ff */
[C---:B--2---:R-:W-:Y:S01]  /*4ae0*/  FFMA.FTZ R13, R12.reuse, R16, R13 ;  /* 0x000000100c0d7223 */ /* 0x044fe2000001000d */
[C---:B------:R-:W-:Y:S01]  /*4af0*/  FFMA.FTZ R10, R12.reuse, R17, R10 ;  /* 0x000000110c0a7223 */ /* 0x040fe2000001000a */
[C---:B------:R-:W-:Y:S01]  /*4b00*/  FFMA.FTZ R11, R12.reuse, R18, R11 ;  /* 0x000000120c0b7223 */ /* 0x040fe2000001000b */
[C---:B------:R-:W-:Y:S03]  /*4b10*/  FFMA.FTZ R8, R12.reuse, R19, R8 ;  /* 0x000000130c087223 */ /* 0x040fe60000010008 */
[----:B------:R-:W2:Y:S01]  /*4b20*/  @!P3 LDG.E.128 R16, desc[UR8][R36.64+-0x200] ;  /* 0xfffe00082410b981 */ /* 0x000ea2000c1e1d00 */
[C---:B---3--:R-:W-:Y:S01]  /*4b30*/  FFMA.FTZ R9, R12.reuse, R20, R9 ;  /* 0x000000140c097223 */ /* 0x048fe20000010009 */
[C---:B------:R-:W-:Y:S01]  /*4b40*/  FFMA.FTZ R6, R12.reuse, R21, R6 ;  /* 0x000000150c067223 */ /* 0x040fe20000010006 */
[C---:B------:R-:W-:Y:S01]  /*4b50*/  FFMA.FTZ R7, R12.reuse, R22, R7 ;  /* 0x000000160c077223 */ /* 0x040fe20000010007 */
[C---:B------:R-:W-:Y:S01]  /*4b60*/  FFMA.FTZ R4, R12.reuse, R23, R4 ;  /* 0x000000170c047223 */ /* 0x040fe20000010004 */
[C---:B----4-:R-:W-:Y:S01]  /*4b70*/  FFMA.FTZ R5, R12.reuse, R24, R5 ;  /* 0x000000180c057223 */ /* 0x050fe20000010005 */
[----:B------:R-:W3:Y:S01]  /*4b80*/  @!P3 LDG.E.128 R20, desc[UR8][R36.64+-0x100] ;  /* 0xffff00082414b981 */ /* 0x000ee2000c1e1d00 */
[C---:B------:R-:W-:Y:S01]  /*4b90*/  FFMA.FTZ R2, R12.reuse, R25, R2 ;  /* 0x000000190c027223 */ /* 0x040fe20000010002 */
[C---:B------:R-:W-:Y:S01]  /*4ba0*/  FFMA.FTZ R3, R12.reuse, R26, R3 ;  /* 0x0000001a0c037223 */ /* 0x040fe20000010003 */
[----:B------:R-:W-:Y:S02]  /*4bb0*/  FFMA.FTZ R0, R12, R27, R0 ;  /* 0x0000001b0c007223 */ /* 0x000fe40000010000 */
[----:B------:R-:W2:Y:S04]  /*4bc0*/  LDS R12, [R14+0x24] ;  /* 0x000024000e0c7984 */ /* 0x000ea80000000800 */
[----:B------:R0:W4:Y:S02]  /*4bd0*/  @!P3 LDG.E.128 R24, desc[UR8][R36.64] ;  /* 0x000000082418b981 */ /* 0x000124000c1e1d00 */
[----:B0-----:R-:W-:Y:S04]  /*4be0*/  IADD3 R36, P1, R34, R38, RZ ;  /* 0x0000002622247210 */ /* 0x001fe80007f3e0ff */
[C---:B------:R-:W-:Y:S01]  /*4bf0*/  IADD3.X R37, R35.reuse, R39, RZ, P1, !PT ;  /* 0x0000002723257210 */ /* 0x040fe20000ffe4ff */
[C---:B--2---:R-:W-:Y:S01]  /*4c00*/  FFMA.FTZ R13, R12.reuse, R16, R13 ;  /* 0x000000100c0d7223 */ /* 0x044fe2000001000d */
[C---:B------:R-:W-:Y:S01]  /*4c10*/  FFMA.FTZ R10, R12.reuse, R17, R10 ;  /* 0x000000110c0a7223 */ /* 0x040fe2000001000a */
[C---:B------:R-:W-:Y:S01]  /*4c20*/  FFMA.FTZ R11, R12.reuse, R18, R11 ;  /* 0x000000120c0b7223 */ /* 0x040fe2000001000b */
[C---:B------:R-:W-:Y:S02]  /*4c30*/  FFMA.FTZ R8, R12.reuse, R19, R8 ;  /* 0x000000130c087223 */ /* 0x040fe40000010008 */
[----:B------:R-:W2:Y:S01]  /*4c40*/  @!P3 LDG.E.128 R16, desc[UR8][R38.64+-0x200] ;  /* 0xfffe00082610b981 */ /* 0x000ea2000c1e1d00 */
[C---:B---3--:R-:W-:Y:S01]  /*4c50*/  FFMA.FTZ R9, R12.reuse, R20, R9 ;  /* 0x000000140c097223 */ /* 0x048fe20000010009 */
[C---:B------:R-:W-:Y:S01]  /*4c60*/  FFMA.FTZ R6, R12.reuse, R21, R6 ;  /* 0x000000150c067223 */ /* 0x040fe20000010006 */
[C---:B------:R-:W-:Y:S01]  /*4c70*/  FFMA.FTZ R7, R12.reuse, R22, R7 ;  /* 0x000000160c077223 */ /* 0x040fe20000010007 */
[C---:B------:R-:W-:Y:S02]  /*4c80*/  FFMA.FTZ R4, R12.reuse, R23, R4 ;  /* 0x000000170c047223 */ /* 0x040fe40000010004 */
[----:B------:R-:W3:Y:S01]  /*4c90*/  @!P3 LDG.E.128 R20, desc[UR8][R38.64+-0x100] ;  /* 0xffff00082614b981 */ /* 0x000ee2000c1e1d00 */
[C---:B----4-:R-:W-:Y:S01]  /*4ca0*/  FFMA.FTZ R5, R12.reuse, R24, R5 ;  /* 0x000000180c057223 */ /* 0x050fe20000010005 */
[C---:B------:R-:W-:Y:S01]  /*4cb0*/  FFMA.FTZ R2, R12.reuse, R25, R2 ;  /* 0x000000190c027223 */ /* 0x040fe20000010002 */
[C---:B------:R-:W-:Y:S01]  /*4cc0*/  FFMA.FTZ R3, R12.reuse, R26, R3 ;  /* 0x0000001a0c037223 */ /* 0x040fe20000010003 */
[----:B------:R-:W-:Y:S02]  /*4cd0*/  FFMA.FTZ R0, R12, R27, R0 ;  /* 0x0000001b0c007223 */ /* 0x000fe40000010000 */
[----:B------:R0:W4:Y:S04]  /*4ce0*/  @!P3 LDG.E.128 R24, desc[UR8][R38.64] ;  /* 0x000000082618b981 */ /* 0x000128000c1e1d00 */
[----:B------:R-:W2:Y:S01]  /*4cf0*/  LDS R12, [R14+0x48] ;  /* 0x000048000e0c7984 */ /* 0x000ea20000000800 */
[----:B0-----:R-:W-:Y:S04]  /*4d00*/  IADD3 R38, P1, R34, R36, RZ ;  /* 0x0000002422267210 */ /* 0x001fe80007f3e0ff */
[----:B------:R-:W-:Y:S01]  /*4d10*/  IADD3.X R39, R35, R37, RZ, P1, !PT ;  /* 0x0000002523277210 */ /* 0x000fe20000ffe4ff */
        /* <DEDUP_REMOVED lines=14> */
[----:B------:R-:W4:Y:S04]  /*4e00*/  @!P3 LDG.E.128 R24, desc[UR8][R36.64] ;  /* 0x000000082418b981 */ /* 0x000f28000c1e1d00 */
[----:B------:R0:W2:Y:S02]  /*4e10*/  LDS R12, [R14+0x6c] ;  /* 0x00006c000e0c7984 */ /* 0x0000a40000000800 */
[----:B0-----:R-:W-:Y:S01]  /*4e20*/  IADD3 R14, R14, 0x90, RZ ;  /* 0x000000900e0e7810 */ /* 0x001fe20007ffe0ff */
[C---:B--2---:R-:W-:Y:S01]  /*4e30*/  FFMA.FTZ R13, R12.reuse, R16, R13 ;  /* 0x000000100c0d7223 */ /* 0x044fe2000001000d */
[C---:B------:R-:W-:Y:S01]  /*4e40*/  FFMA.FTZ R10, R12.reuse, R17, R10 ;  /* 0x000000110c0a7223 */ /* 0x040fe2000001000a */
[C---:B------:R-:W-:Y:S01]  /*4e50*/  FFMA.FTZ R11, R12.reuse, R18, R11 ;  /* 0x000000120c0b7223 */ /* 0x040fe2000001000b */
[C---:B------:R-:W-:Y:S01]  /*4e60*/  FFMA.FTZ R8, R12.reuse, R19, R8 ;  /* 0x000000130c087223 */ /* 0x040fe20000010008 */
[C---:B---3--:R-:W-:Y:S01]  /*4e70*/  FFMA.FTZ R9, R12.reuse, R20, R9 ;  /* 0x000000140c097223 */ /* 0x048fe20000010009 */
[C---:B------:R-:W-:Y:S01]  /*4e80*/  FFMA.FTZ R6, R12.reuse, R21, R6 ;  /* 0x000000150c067223 */ /* 0x040fe20000010006 */
[C---:B------:R-:W-:Y:S01]  /*4e90*/  FFMA.FTZ R7, R12.reuse, R22, R7 ;  /* 0x000000160c077223 */ /* 0x040fe20000010007 */
[C---:B------:R-:W-:Y:S01]  /*4ea0*/  FFMA.FTZ R4, R12.reuse, R23, R4 ;  /* 0x000000170c047223 */ /* 0x040fe20000010004 */
[C---:B----4-:R-:W-:Y:S01]  /*4eb0*/  FFMA.FTZ R5, R12.reuse, R24, R5 ;  /* 0x000000180c057223 */ /* 0x050fe20000010005 */
[C---:B------:R-:W-:Y:S01]  /*4ec0*/  FFMA.FTZ R2, R12.reuse, R25, R2 ;  /* 0x000000190c027223 */ /* 0x040fe20000010002 */
[C---:B------:R-:W-:Y:S01]  /*4ed0*/  FFMA.FTZ R3, R12.reuse, R26, R3 ;  /* 0x0000001a0c037223 */ /* 0x040fe20000010003 */
[----:B------:R-:W-:Y:S01]  /*4ee0*/  FFMA.FTZ R0, R12, R27, R0 ;  /* 0x0000001b0c007223 */ /* 0x000fe20000010000 */
[----:B------:R-:W-:Y:S09]  /*4ef0*/  @!P2 BRA `(.L_x_385) ;  /* 0xfffffff800cca947 */ /* 0x000ff2000383ffff */
.L_x_384:
[----:B------:R-:W0:Y:S02]  /*4f00*/  LDC R12, c[0x0][0x3c4] ;  /* 0x0000f100ff0c7b82 */ /* 0x000e240000000800 */
[----:B0-----:R-:W-:-:S04]  /*4f10*/  IADD3 R29, R12, -UR5, RZ ;  /* 0x800000050c1d7c10 */ /* 0x001fc8000fffe0ff */
[----:B------:R-:W-:-:S13]  /*4f20*/  ISETP.GT.AND P0, PT, R29, 0x1, PT ;  /* 0x000000011d00780c */ /* 0x000fda0003f04270 */
[----:B------:R-:W-:Y:S05]  /*4f30*/  @!P0 BRA `(.L_x_386) ;  /* 0x0000000000a88947 */ /* 0x000fea0003800000 */
[----:B------:R-:W-:Y:S01]  /*4f40*/  ISETP.GE.AND P0, PT, R15, R30, PT ;  /* 0x0000001e0f00720c */ /* 0x000fe20003f06270 */
[----:B------:R-:W0:-:S12]  /*4f50*/  LDS R29, [R14] ;  /* 0x000000000e1d7984 */ /* 0x000e180000000800 */
[----:B------:R-:W0:Y:S04]  /*4f60*/  @!P0 LDG.E.128 R16, desc[UR8][R38.64+-0x200] ;  /* 0xfffe000826108981 */ /* 0x000e28000c1e1d00 */
[----:B------:R-:W2:Y:S04]  /*4f70*/  @!P0 LDG.E.128 R20, desc[UR8][R38.64+-0x100] ;  /* 0xffff000826148981 */ /* 0x000ea8000c1e1d00 */
[----:B------:R-:W3:Y:S01]  /*4f80*/  @!P0 LDG.E.128 R24, desc[UR8][R38.64] ;  /* 0x0000000826188981 */ /* 0x000ee2000c1e1d00 */
[----:B------:R-:W-:-:S04]  /*4f90*/  IADD3 R36, P1, R34, R38, RZ ;  /* 0x0000002622247210 */ /* 0x000fc80007f3e0ff */
[----:B------:R-:W-:Y:S01]  /*4fa0*/  IADD3.X R37, R35, R39, RZ, P1, !PT ;  /* 0x0000002723257210 */ /* 0x000fe20000ffe4ff */
[-C--:B0-----:R-:W-:Y:S01]  /*4fb0*/  FFMA.FTZ R13, R16, R29.reuse, R13 ;  /* 0x0000001d100d7223 */ /* 0x081fe2000001000d */
[-C--:B------:R-:W-:Y:S01]  /*4fc0*/  FFMA.FTZ R10, R17, R29.reuse, R10 ;  /* 0x0000001d110a7223 */ /* 0x080fe2000001000a */
[-C--:B------:R-:W-:Y:S01]  /*4fd0*/  FFMA.FTZ R11, R18, R29.reuse, R11 ;  /* 0x0000001d120b7223 */ /* 0x080fe2000001000b */
[-C--:B------:R-:W-:Y:S01]  /*4fe0*/  FFMA.FTZ R8, R19, R29.reuse, R8 ;  /* 0x0000001d13087223 */ /* 0x080fe20000010008 */
[-C--:B--2---:R-:W-:Y:S01]  /*4ff0*/  FFMA.FTZ R9, R20, R29.reuse, R9 ;  /* 0x0000001d14097223 */ /* 0x084fe20000010009 */
[-C--:B------:R-:W-:Y:S01]  /*5000*/  FFMA.FTZ R6, R21, R29.reuse, R6 ;  /* 0x0000001d15067223 */ /* 0x080fe20000010006 */
[-C--:B------:R-:W-:Y:S01]  /*5010*/  FFMA.FTZ R7, R22, R29.reuse, R7 ;  /* 0x0000001d16077223 */ /* 0x080fe20000010007 */
[-C--:B------:R-:W-:Y:S01]  /*5020*/  FFMA.FTZ R4, R23, R29.reuse, R4 ;  /* 0x0000001d17047223 */ /* 0x080fe20000010004 */
[-C--:B---3--:R-:W-:Y:S01]  /*5030*/  FFMA.FTZ R5, R24, R29.reuse, R5 ;  /* 0x0000001d18057223 */ /* 0x088fe20000010005 */
[-C--:B------:R-:W-:Y:S01]  /*5040*/  FFMA.FTZ R2, R25, R29.reuse, R2 ;  /* 0x0000001d19027223 */ /* 0x080fe20000010002 */
[-C--:B------:R-:W-:Y:S01]  /*5050*/  FFMA.FTZ R3, R26, R29.reuse, R3 ;  /* 0x0000001d1a037223 */ /* 0x080fe20000010003 */
[----:B------:R-:W-:Y:S01]  /*5060*/  FFMA.FTZ R0, R27, R29, R0 ;  /* 0x0000001d1b007223 */ /* 0x000fe20000010000 */
[----:B------:R-:W2:Y:S04]  /*5070*/  @!P0 LDG.E.128 R16, desc[UR8][R36.64+-0x200] ;  /* 0xfffe000824108981 */ /* 0x000ea8000c1e1d00 */
[----:B------:R-:W3:Y:S04]  /*5080*/  @!P0 LDG.E.128 R20, desc[UR8][R36.64+-0x100] ;  /* 0xffff000824148981 */ /* 0x000ee8000c1e1d00 */
[----:B------:R-:W4:Y:S01]  /*5090*/  @!P0 LDG.E.128 R24, desc[UR8][R36.64] ;  /* 0x0000000824188981 */ /* 0x000f22000c1e1d00 */
[----:B------:R-:W-:Y:S01]  /*50a0*/  IADD3 R38, P0, R34, R36, RZ ;  /* 0x0000002422267210 */ /* 0x000fe20007f1e0ff */
[----:B------:R-:W-:Y:S01]  /*50b0*/  UIADD3 UR5, UR5, 0x1, URZ ;  /* 0x0000000105057890 */ /* 0x000fe2000fffe03f */
[----:B------:R-:W-:Y:S01]  /*50c0*/  IADD3 R31, R14, 0x24, RZ ;  /* 0x000000240e1f7810 */ /* 0x000fe20007ffe0ff */
[----:B------:R0:W2:Y:S01]  /*50d0*/  LDS R29, [R14+0x24] ;  /* 0x000024000e1d7984 */ /* 0x0000a20000000800 */
[----:B------:R-:W-:Y:S01]  /*50e0*/  IADD3.X R39, R35, R37, RZ, P0, !PT ;  /* 0x0000002523277210 */ /* 0x000fe200007fe4ff */
[----:B------:R-:W-:Y:S01]  /*50f0*/  UIADD3 UR5, UR5, 0x1, URZ ;  /* 0x0000000105057890 */ /* 0x000fe2000fffe03f */
[----:B------:R-:W-:-:S02]  /*5100*/  PLOP3.LUT P4, PT, PT, PT, PT, 0x8, 0x0 ;  /* 0x000000000000781c */ /* 0x000fc40003f8e170 */
[----:B0-----:R-:W-:Y:S01]  /*5110*/  IADD3 R14, R31, 0x24, RZ ;  /* 0x000000241f0e7810 */ /* 0x001fe20007ffe0ff */
[-C--:B--2---:R-:W-:Y:S01]  /*5120*/  FFMA.FTZ R13, R16, R29.reuse, R13 ;  /* 0x0000001d100d7223 */ /* 0x084fe2000001000d */
[-C--:B------:R-:W-:Y:S01]  /*5130*/  FFMA.FTZ R10, R17, R29.reuse, R10 ;  /* 0x0000001d110a7223 */ /* 0x080fe2000001000a */
[-C--:B------:R-:W-:Y:S01]  /*5140*/  FFMA.FTZ R11, R18, R29.reuse, R11 ;  /* 0x0000001d120b7223 */ /* 0x080fe2000001000b */
[-C--:B------:R-:W-:Y:S01]  /*5150*/  FFMA.FTZ R8, R19, R29.reuse, R8 ;  /* 0x0000001d13087223 */ /* 0x080fe20000010008 */
[-C--:B---3--:R-:W-:Y:S01]  /*5160*/  FFMA.FTZ R9, R20, R29.reuse, R9 ;  /* 0x0000001d14097223 */ /* 0x088fe20000010009 */
[-C--:B------:R-:W-:Y:S01]  /*5170*/  FFMA.FTZ R6, R21, R29.reuse, R6 ;  /* 0x0000001d15067223 */ /* 0x080fe20000010006 */
[-C--:B------:R-:W-:Y:S01]  /*5180*/  FFMA.FTZ R7, R22, R29.reuse, R7 ;  /* 0x0000001d16077223 */ /* 0x080fe20000010007 */
[-C--:B------:R-:W-:Y:S01]  /*5190*/  FFMA.FTZ R4, R23, R29.reuse, R4 ;  /* 0x0000001d17047223 */ /* 0x080fe20000010004 */
[-C--:B----4-:R-:W-:Y:S01]  /*51a0*/  FFMA.FTZ R5, R24, R29.reuse, R5 ;  /* 0x0000001d18057223 */ /* 0x090fe20000010005 */
[-C--:B------:R-:W-:Y:S01]  /*51b0*/  FFMA.FTZ R2, R25, R29.reuse, R2 ;  /* 0x0000001d19027223 */ /* 0x080fe20000010002 */
[-C--:B------:R-:W-:Y:S01]  /*51c0*/  FFMA.FTZ R3, R26, R29.reuse, R3 ;  /* 0x0000001d1a037223 */ /* 0x080fe20000010003 */
[----:B------:R-:W-:-:S07]  /*51d0*/  FFMA.FTZ R0, R27, R29, R0 ;  /* 0x0000001d1b007223 */ /* 0x000fce0000010000 */
.L_x_386:
[----:B------:R-:W-:-:S13]  /*51e0*/  ISETP.GT.OR P4, PT, R12, UR5, P4 ;  /* 0x000000050c007c0c */ /* 0x000fda000a784670 */
[----:B------:R-:W-:Y:S05]  /*51f0*/  @!P4 BRA `(.L_x_383) ;  /* 0x000000000050c947 */ /* 0x000fea0003800000 */
[----:B------:R-:W0:Y:S01]  /*5200*/  LDS R14, [R14] ;  /* 0x000000000e0e7984 */ /* 0x000e220000000800 */
[----:B------:R-:W-:Y:S01]  /*5210*/  ISETP.GE.AND P0, PT, R15, R30, PT ;  /* 0x0000001e0f00720c */ /* 0x000fe20003f06270 */
[----:B------:R-:W-:-:S12]  /*5220*/  BSSY B0, `(.L_x_387) ;  /* 0x0000005000007945 */ /* 0x000fd80003800000 */
[----:B------:R-:W-:Y:S05]  /*5230*/  @P0 BRA `(.L_x_388) ;  /* 0x00000000000c0947 */ /* 0x000fea0003800000 */
[----:B------:R1:W5:Y:S04]  /*5240*/  LDG.E.128 R16, desc[UR8][R38.64+-0x200] ;  /* 0xfffe000826107981 */ /* 0x000368000c1e1d00 */
[----:B------:R1:W5:Y:S04]  /*5250*/  LDG.E.128 R20, desc[UR8][R38.64+-0x100] ;  /* 0xffff000826147981 */ /* 0x000368000c1e1d00 */
[----:B------:R1:W5:Y:S02]  /*5260*/  LDG.E.128 R24, desc[UR8][R38.64] ;  /* 0x0000000826187981 */ /* 0x000364000c1e1d00 */
.L_x_388:
[----:B------:R-:W-:Y:S05]  /*5270*/  BSYNC B0 ;  /* 0x0000000000007941 */ /* 0x000fea0003800000 */
.L_x_387:
[C---:B0----5:R-:W-:Y:S01]  /*5280*/  FFMA.FTZ R13, R14.reuse, R16, R13 ;  /* 0x000000100e0d7223 */ /* 0x061fe2000001000d */
        /* <DEDUP_REMOVED lines=11> */
.L_x_383:
[----:B------:R-:W-:-:S04]  /*5340*/  IADD3 R15, R15, UR7, RZ ;  /* 0x000000070f0f7c10 */ /* 0x000fc8000fffe0ff */
[----:B------:R-:W-:-:S13]  /*5350*/  ISETP.GE.AND P0, PT, R15, R28, PT ;  /* 0x0000001c0f00720c */ /* 0x000fda0003f06270 */
[----:B------:R-:W-:Y:S05]  /*5360*/  @P0 EXIT ;  /* 0x000000000000094d */ /* 0x000fea0003800000 */
[----:B------:R-:W0:Y:S01]  /*5370*/  LDC R17, c[0x0][0x2c4] ;  /* 0x0000b100ff117b82 */ /* 0x000e220000000800 */
[----:B------:R-:W-:Y:S01]  /*5380*/  ULDC UR4, c[0x0][0x270] ;  /* 0x00009c0000047ab9 */ /* 0x000fe20000000800 */
[----:B------:R-:W-:Y:S02]  /*5390*/  IABS R21, R15 ;  /* 0x0000000f00157213 */ /* 0x000fe40000000000 */
[----:B------:R-:W-:Y:S02]  /*53a0*/  F2FP.BF16.F32.PACK_AB R10, R10, R13 ;  /* 0x0000000d0a0a723e */ /* 0x000fe400000010ff */
[----:B------:R-:W-:Y:S02]  /*53b0*/  F2FP.BF16.F32.PACK_AB R11, R8, R11 ;  /* 0x0000000b080b723e */ /* 0x000fe400000010ff */
[----:B------:R-:W-:Y:S02]  /*53c0*/  F2FP.BF16.F32.PACK_AB R6, R6, R9 ;  /* 0x000000090606723e */ /* 0x000fe400000010ff */
[----:B------:R-:W-:-:S02]  /*53d0*/  F2FP.BF16.F32.PACK_AB R7, R4, R7 ;  /* 0x000000070407723e */ /* 0x000fc400000010ff */
[----:B------:R-:W-:Y:S02]  /*53e0*/  F2FP.BF16.F32.PACK_AB R2, R2, R5 ;  /* 0x000000050202723e */ /* 0x000fe400000010ff */
[----:B------:R-:W-:Y:S01]  /*53f0*/  F2FP.BF16.F32.PACK_AB R3, R0, R3 ;  /* 0x000000030003723e */ /* 0x000fe200000010ff */
[----:B0-----:R-:W-:Y:S01]  /*5400*/  IMAD R18, R17, UR4, RZ ;  /* 0x0000000411127c24 */ /* 0x001fe2000f8e02ff */
[----:B------:R-:W-:-:S04]  /*5410*/  ULDC.64 UR4, c[0x0][0x290] ;  /* 0x0000a40000047ab9 */ /* 0x000fc80000000a00 */
[-C--:B------:R-:W-:Y:S02]  /*5420*/  IABS R20, R18.reuse ;  /* 0x0000001200147213 */ /* 0x080fe40000000000 */
[----:B------:R-:W-:Y:S02]  /*5430*/  IABS R14, R18 ;  /* 0x00000012000e7213 */ /* 0x000fe40000000000 */
[----:B------:R-:W0:Y:S03]  /*5440*/  I2F.RP R16, R20 ;  /* 0x0000001400107306 */ /* 0x000e260000209400 */
[----:B------:R-:W-:-:S05]  /*5450*/  IMAD.MOV R14, RZ, RZ, -R14 ;  /* 0x000000ffff0e7224 */ /* 0x000fca00078e0a0e */
        /* <DEDUP_REMOVED lines=15> */
[----:B------:R-:W-:Y:S01]  /*5550*/  @!P1 IMAD.IADD R21, R21, 0x1, -R20 ;  /* 0x0000000115159824 */ /* 0x000fe200078e0a14 */
[----:B------:R-:W-:-:S02]  /*5560*/  @!P1 IADD3 R19, R19, 0x1, RZ ;  /* 0x0000000113139810 */ /* 0x000fc40007ffe0ff */
[----:B------:R-:W-:Y:S02]  /*5570*/  ISETP.NE.AND P1, PT, R18, RZ, PT ;  /* 0x000000ff1200720c */ /* 0x000fe40003f25270 */
[----:B------:R-:W-:Y:S01]  /*5580*/  ISETP.GE.U32.AND P2, PT, R21, R20, PT ;  /* 0x000000141500720c */ /* 0x000fe20003f46070 */
[----:B0-----:R-:W-:-:S04]  /*5590*/  VIADD R22, R12, 0xffffffe ;  /* 0x0ffffffe0c167836 */ /* 0x001fc80000000000 */
[----:B------:R-:W0:Y:S08]  /*55a0*/  F2I.FTZ.U32.TRUNC.NTZ R23, R22 ;  /* 0x0000001600177305 */ /* 0x000e30000021f000 */
[----:B------:R-:W-:-:S04]  /*55b0*/  @P2 VIADD R19, R19, 0x1 ;  /* 0x0000000113132836 */ /* 0x000fc80000000000 */
[----:B------:R-:W-:Y:S01]  /*55c0*/  @!P0 IMAD.MOV R19, RZ, RZ, -R19 ;  /* 0x000000ffff138224 */ /* 0x000fe200078e0a13 */
[----:B------:R-:W-:-:S05]  /*55d0*/  @!P1 LOP3.LUT R19, RZ, R18, RZ, 0x33, !PT ;  /* 0x00000012ff139212 */ /* 0x000fca00078e33ff */
[----:B------:R-:W-:Y:S02]  /*55e0*/  IMAD R18, R19, R18, RZ ;  /* 0x0000001213127224 */ /* 0x000fe400078e02ff */
[----:B0-----:R-:W-:Y:S02]  /*55f0*/  IMAD.MOV R21, RZ, RZ, -R23 ;  /* 0x000000ffff157224 */ /* 0x001fe400078e0a17 */
[----:B------:R-:W-:Y:S01]  /*5600*/  IMAD.MOV.U32 R22, RZ, RZ, RZ ;  /* 0x000000ffff167224 */ /* 0x000fe200078e00ff */
[----:B------:R-:W-:Y:S01]  /*5610*/  IADD3 R20, R15, -R18, RZ ;  /* 0x800000120f147210 */ /* 0x000fe20007ffe0ff */
[----:B------:R-:W-:-:S03]  /*5620*/  IMAD R14, R21, R16, RZ ;  /* 0x00000010150e7224 */ /* 0x000fc600078e02ff */
[----:B------:R-:W-:Y:S01]  /*5630*/  IABS R12, R20 ;  /* 0x00000014000c7213 */ /* 0x000fe20000000000 */
[----:B------:R-:W-:Y:S01]  /*5640*/  IMAD.HI.U32 R14, R23, R14, R22 ;  /* 0x0000000e170e7227 */ /* 0x000fe200078e0016 */
[----:B------:R-:W-:Y:S02]  /*5650*/  LOP3.LUT R20, R20, R17, RZ, 0x3c, !PT ;  /* 0x0000001114147212 */ /* 0x000fe400078e3cff */
[----:B------:R-:W-:Y:S02]  /*5660*/  IADD3 R22, R32, 0x40, RZ ;  /* 0x0000004020167810 */ /* 0x000fe40007ffe0ff */
[----:B------:R-:W-:Y:S01]  /*5670*/  ISETP.GE.AND P1, PT, R20, RZ, PT ;  /* 0x000000ff1400720c */ /* 0x000fe20003f26270 */
[----:B------:R-:W-:-:S04]  /*5680*/  IMAD.HI.U32 R14, R14, R12, RZ ;  /* 0x0000000c0e0e7227 */ /* 0x000fc800078e00ff */
[----:B------:R-:W-:-:S04]  /*5690*/  IMAD.MOV R21, RZ, RZ, -R14 ;  /* 0x000000ffff157224 */ /* 0x000fc800078e0a0e */
[----:B------:R-:W-:Y:S01]  /*56a0*/  IMAD R21, R16, R21, R12 ;  /* 0x0000001510157224 */ /* 0x000fe200078e020c */
[----:B------:R-:W-:-:S04]  /*56b0*/  SHF.R.S32.HI R12, RZ, 0x1f, R19 ;  /* 0x0000001fff0c7819 */ /* 0x000fc80000011413 */
[----:B------:R-:W-:Y:S01]  /*56c0*/  ISETP.GT.U32.AND P0, PT, R16, R21, PT ;  /* 0x000000151000720c */ /* 0x000fe20003f04070 */
[----:B------:R-:W-:-:S04]  /*56d0*/  IMAD R12, R12, UR4, RZ ;  /* 0x000000040c0c7c24 */ /* 0x000fc8000f8e02ff */
[----:B------:R-:W-:-:S08]  /*56e0*/  IMAD R12, R19, UR5, R12 ;  /* 0x00000005130c7c24 */ /* 0x000fd0000f8e020c */
[----:B------:R-:W-:Y:S02]  /*56f0*/  @!P0 IMAD.IADD R21, R21, 0x1, -R16 ;  /* 0x0000000115158824 */ /* 0x000fe400078e0a10 */
[----:B------:R-:W-:Y:S01]  /*5700*/  @!P0 VIADD R14, R14, 0x1 ;  /* 0x000000010e0e8836 */ /* 0x000fe20000000000 */
[----:B------:R-:W-:Y:S02]  /*5710*/  ISETP.NE.AND P0, PT, R17, RZ, PT ;  /* 0x000000ff1100720c */ /* 0x000fe40003f05270 */
[----:B------:R-:W-:Y:S01]  /*5720*/  ISETP.GE.U32.AND P2, PT, R21, R16, PT ;  /* 0x000000101500720c */ /* 0x000fe20003f46070 */
[----:B------:R-:W-:Y:S01]  /*5730*/  IMAD.WIDE.U32 R20, R19, UR4, RZ ;  /* 0x0000000413147c25 */ /* 0x000fe2000f8e00ff */
[----:B------:R-:W-:-:S03]  /*5740*/  ULDC.64 UR4, c[0x0][0x2a0] ;  /* 0x0000a80000047ab9 */ /* 0x000fc60000000a00 */
[----:B------:R-:W-:-:S08]  /*5750*/  IMAD.IADD R21, R21, 0x1, R12 ;  /* 0x0000000115157824 */ /* 0x000fd000078e020c */
[----:B------:R-:W-:-:S05]  /*5760*/  @P2 IADD3 R14, R14, 0x1, RZ ;  /* 0x000000010e0e2810 */ /* 0x000fca0007ffe0ff */
[----:B------:R-:W-:Y:S01]  /*5770*/  @!P1 IMAD.MOV R14, RZ, RZ, -R14 ;  /* 0x000000ffff0e9224 */ /* 0x000fe200078e0a0e */
[----:B------:R-:W-:-:S04]  /*5780*/  @!P0 LOP3.LUT R14, RZ, R17, RZ, 0x33, !PT ;  /* 0x00000011ff0e8212 */ /* 0x000fc800078e33ff */
[----:B------:R-:W-:Y:S01]  /*5790*/  SHF.R.S32.HI R16, RZ, 0x1f, R14 ;  /* 0x0000001fff107819 */ /* 0x000fe2000001140e */
[C---:B------:R-:W-:Y:S02]  /*57a0*/  IMAD R18, R14.reuse, R17, R18 ;  /* 0x000000110e127224 */ /* 0x040fe400078e0212 */
[----:B------:R-:W-:-:S04]  /*57b0*/  IMAD.WIDE.U32 R20, R14, UR4, R20 ;  /* 0x000000040e147c25 */ /* 0x000fc8000f8e0014 */
[----:B------:R-:W-:Y:S02]  /*57c0*/  IMAD.IADD R18, R15, 0x1, -R18 ;  /* 0x000000010f127824 */ /* 0x000fe400078e0a12 */
[----:B------:R-:W-:-:S03]  /*57d0*/  IMAD R17, R16, UR4, RZ ;  /* 0x0000000410117c24 */ /* 0x000fc6000f8e02ff */
[----:B------:R-:W-:Y:S01]  /*57e0*/  SHF.R.S32.HI R15, RZ, 0x1f, R18 ;  /* 0x0000001fff0f7819 */ /* 0x000fe20000011412 */
[----:B------:R-:W-:Y:S01]  /*57f0*/  IMAD R17, R14, UR5, R17 ;  /* 0x000000050e117c24 */ /* 0x000fe2000f8e0211 */
[----:B------:R-:W-:Y:S01]  /*5800*/  ULDC.64 UR4, c[0x0][0x298] ;  /* 0x0000a60000047ab9 */ /* 0x000fe20000000a00 */
[----:B------:R-:W-:Y:S02]  /*5810*/  VIADD R14, R32, 0x80 ;  /* 0x00000080200e7836 */ /* 0x000fe40000000000 */
[----:B------:R-:W-:Y:S02]  /*5820*/  IMAD.IADD R21, R21, 0x1, R17 ;  /* 0x0000000115157824 */ /* 0x000fe400078e0211 */
[----:B------:R-:W-:Y:S02]  /*5830*/  IMAD R15, R15, UR4, RZ ;  /* 0x000000040f0f7c24 */ /* 0x000fe4000f8e02ff */
[----:B------:R-:W-:-:S04]  /*5840*/  IMAD.WIDE.U32 R20, R18, UR4, R20 ;  /* 0x0000000412147c25 */ /* 0x000fc8000f8e0014 */
[----:B------:R-:W-:Y:S01]  /*5850*/  IMAD R15, R18, UR5, R15 ;  /* 0x00000005120f7c24 */ /* 0x000fe2000f8e020f */
[-C--:B------:R-:W-:Y:S01]  /*5860*/  IADD3 R12, P2, R32, R20.reuse, RZ ;  /* 0x00000014200c7210 */ /* 0x080fe20007f5e0ff */
[----:B------:R-:W-:Y:S02]  /*5870*/  ULDC.64 UR4, c[0x0][0x280] ;  /* 0x0000a00000047ab9 */ /* 0x000fe40000000a00 */
[----:B------:R-:W-:Y:S01]  /*5880*/  IMAD.IADD R21, R21, 0x1, R15 ;  /* 0x0000000115157824 */ /* 0x000fe200078e020f */
[-C--:B------:R-:W-:Y:S02]  /*5890*/  IADD3 R15, P1, R22, R20.reuse, RZ ;  /* 0x00000014160f7210 */ /* 0x080fe40007f3e0ff */
[----:B------:R-:W-:Y:S02]  /*58a0*/  IADD3 R20, P0, R14, R20, RZ ;  /* 0x000000140e147210 */ /* 0x000fe40007f1e0ff */
[-C--:B------:R-:W-:Y:S02]  /*58b0*/  LEA.HI.X.SX32 R17, R32, R21.reuse, 0x1, P2 ;  /* 0x0000001520117211 */ /* 0x080fe400010f0eff */
[----:B------:R-:W-:-:S02]  /*58c0*/  LEA.HI.X.SX32 R22, R22, R21, 0x1, P1 ;  /* 0x0000001516167211 */ /* 0x000fc400008f0eff */
[----:B------:R-:W-:Y:S02]  /*58d0*/  LEA R18, P2, R12, UR4, 0x1 ;  /* 0x000000040c127c11 */ /* 0x000fe4000f8408ff */
[----:B------:R-:W-:Y:S02]  /*58e0*/  LEA.HI.X.SX32 R21, R14, R21, 0x1, P0 ;  /* 0x000000150e157211 */ /* 0x000fe400000f0eff */
[C---:B------:R-:W-:Y:S02]  /*58f0*/  LEA R16, P1, R15.reuse, UR4, 0x1 ;  /* 0x000000040f107c11 */ /* 0x040fe4000f8208ff */
[----:B------:R-:W-:Y:S02]  /*5900*/  LEA R14, P0, R20, UR4, 0x1 ;  /* 0x00000004140e7c11 */ /* 0x000fe4000f8008ff */
[----:B------:R-:W-:Y:S02]  /*5910*/  LEA.HI.X R19, R12, UR5, R17, 0x1, P2 ;  /* 0x000000050c137c11 */ /* 0x000fe400090f0c11 */
[----:B------:R-:W-:-:S02]  /*5920*/  LEA.HI.X R17, R15, UR5, R22, 0x1, P1 ;  /* 0x000000050f117c11 */ /* 0x000fc400088f0c16 */
[----:B------:R-:W-:Y:S01]  /*5930*/  LEA.HI.X R15, R20, UR5, R21, 0x1, P0 ;  /* 0x00000005140f7c11 */ /* 0x000fe200080f0c15 */
[----:B------:R-:W-:Y:S04]  /*5940*/  STG.E.64 desc[UR8][R18.64], R10 ;  /* 0x0000000a12007986 */ /* 0x000fe8000c101b08 */
[----:B------:R-:W-:Y:S04]  /*5950*/  STG.E.64 desc[UR8][R16.64], R6 ;  /* 0x0000000610007986 */ /* 0x000fe8000c101b08 */
[----:B------:R-:W-:Y:S01]  /*5960*/  STG.E.64 desc[UR8][R14.64], R2 ;  /* 0x000000020e007986 */ /* 0x000fe2000c101b08 */
[----:B------:R-:W-:Y:S05]  /*5970*/  EXIT ;  /* 0x000000000000794d */ /* 0x000fea0003800000 */
        .weak           $__internal_7_$__cuda_sm20_div_s64
        .type           $__internal_7_$__cuda_sm20_div_s64,@function
        .size           $__internal_7_$__cuda_sm20_div_s64,(.L_x_7891 - $__internal_7_$__cuda_sm20_div_s64)
$__internal_7_$__cuda_sm20_div_s64:
        /* <DEDUP_REMOVED lines=83> */
[----:B------:R-:W-:Y:S05]  /*5eb0*/  RET.REL.NODEC R20 `(_ZN5flash32flash_fwd_splitkv_combine_kernelI23Flash_fwd_kernel_traitsILi192ELi64ELi64ELi4ELb0ELb0EN7cutlass10bfloat16_tE19Flash_kernel_traitsILi192ELi64ELi64ELi4ES3_EELi8ELi7ELb1EEEvNS_16Flash_fwd_paramsE) ;  /* 0xffffffa014507950 */ /* 0x000fea0003c3ffff */
.L_x_389:
        /* <DEDUP_REMOVED lines=12> */
.L_x_7891:


//--------------------- .text._ZN5flash32flash_fwd_splitkv_combine_kernelI23Flash_fwd_kernel_traitsILi192ELi64ELi64ELi4ELb0ELb0EN7cutlass10bfloat16_tE19Flash_kernel_traitsILi192ELi64ELi64ELi4ES3_EELi8ELi6ELb1EEEvNS_16Flash_fwd_paramsE --------------------------
	.section	.text._ZN5flash32flash_fwd_splitkv_combine_kernelI23Flash_fwd_kernel_traitsILi192ELi64ELi64ELi4ELb0ELb0EN7cutlass10bfloat16_tE19Flash_kernel_traitsILi192ELi64ELi64ELi4ES3_EELi8ELi6ELb1EEEvNS_16Flash_fwd_paramsE,"ax",@progbits
	.align	128
        .global         _ZN5flash32flash_fwd_splitkv_combine_kernelI23Flash_fwd_kernel_traitsILi192ELi64ELi64ELi4ELb0ELb0EN7cutlass10bfloat16_tE19Flash_kernel_traitsILi192ELi64ELi64ELi4ES3_EELi8ELi6ELb1EEEvNS_16Flash_fwd_paramsE
        .type           _ZN5flash32flash_fwd_splitkv_combine_kernelI23Flash_fwd_kernel_traitsILi192ELi64ELi64ELi4ELb0ELb0EN7cutlass10bfloat16_tE19Flash_kernel_traitsILi192ELi64ELi64ELi4ES3_EELi8ELi6ELb1EEEvNS_16Flash_fwd_paramsE,@function
        .size           _ZN5flash32flash_fwd_splitkv_combine_kernelI23Flash_fwd_kernel_traitsILi192ELi64ELi64ELi4ELb0ELb0EN7cutlass10bfloat16_tE19Flash_kernel_traitsILi192ELi64ELi64ELi4ES3_EELi8ELi6ELb1EEEvNS_16Flash_fwd_paramsE,(.L_x_7892 - _ZN5flash32flash_fwd_splitkv_combine_kernelI23Flash_fwd_kernel_traitsILi192ELi64ELi64ELi4ELb0ELb0EN7cutlass10bfloat16_tE19Flash_kernel_traitsILi192ELi64ELi64ELi4ES3_EELi8ELi6ELb1EEEvNS_16Flash_fwd_paramsE)
        .other          _ZN5flash32flash_fwd_splitkv_combine_kernelI23Flash_fwd_kernel_traitsILi192ELi64ELi64ELi4ELb0ELb0EN7cutlass10bfloat16_tE19Flash_kernel_traitsILi192ELi64ELi64ELi4ES3_EELi8ELi6ELb1EEEvNS_16Flash_fwd_paramsE,@"STO_CUDA_ENTRY STV_DEFAULT"
_ZN5flash32flash_fwd_splitkv_combine_kernelI23Flash_fwd_kernel_traitsILi192ELi64ELi64ELi4ELb0ELb0EN7cutlass10bfloat16_tE19Flash_kernel_traitsILi192ELi64ELi64ELi4ES3_EELi8ELi6ELb1EEEvNS_16Flash_fwd_paramsE:
.text._ZN5flash32flash_fwd_splitkv_combine_kernelI23Flash_fwd_kernel_traitsILi192ELi64ELi64ELi4ELb0ELb0EN7cutlass10bfloat16_tE19Flash_kernel_traitsILi192ELi64ELi64ELi4ES3_EELi8ELi6ELb1EEEvNS_16Flash_fwd_paramsE:
        /* <DEDUP_REMOVED lines=23> */
[----:B------:R-:W-:Y:S05]  /*0170*/  CALL.REL.NOINC `($__internal_8_$__cuda_sm20_div_s64) ;  /* 0x0000005000407944 */ /* 0x000fea0003c00000 */
[----:B------:R-:W-:Y:S05]  /*0180*/  BRA `(.L_x_391) ;  /* 0x00000000004c7947 */ /* 0x000fea0003800000 */
.L_x_390:
        /* <DEDUP_REMOVED lines=19> */
.L_x_391:
        /* <DEDUP_REMOVED lines=12> */
[----:B------:R-:W-:Y:S05]  /*0380*/  CALL.REL.NOINC `($__internal_8_$__cuda_sm20_div_s64) ;  /* 0x0000004c00bc7944 */ /* 0x000fea0003c00000 */
[----:B------:R-:W-:Y:S02]  /*0390*/  MOV R6, R20 ;  /* 0x0000001400067202 */ /* 0x000fe40000000f00 */
[----:B------:R-:W-:Y:S01]  /*03a0*/  MOV R7, R21 ;  /* 0x0000001500077202 */ /* 0x000fe20000000f00 */
[----:B------:R-:W-:Y:S05]  /*03b0*/  BRA `(.L_x_394) ;  /* 0x00000000004c7947 */ /* 0x000fea0003800000 */
.L_x_393:
        /* <DEDUP_REMOVED lines=19> */
.L_x_394:
[----:B------:R-:W-:Y:S05]  /*04f0*/  BSYNC B0 ;  /* 0x0000000000007941 */ /* 0x000fea0003800000 */
.L_x_392:
        /* <DEDUP_REMOVED lines=54> */
[----:B------:R-:W-:Y:S02]  /*0860*/  MOV R30, R20 ;  /* 0x00000014001e7202 */ /* 0x000fe40000000f00 */
[----:B------:R-:W-:Y:S01]  /*0870*/  MOV R31, R21 ;  /* 0x00000015001f7202 */ /* 0x000fe20000000f00 */
[----:B------:R-:W-:Y:S05]  /*0880*/  BRA `(.L_x_397) ;  /* 0x00000000004c7947 */ /* 0x000fea0003800000 */
.L_x_396:
        /* <DEDUP_REMOVED lines=19> */
.L_x_397:
[----:B------:R-:W-:Y:S05]  /*09c0*/  BSYNC B0 ;  /* 0x0000000000007941 */ /* 0x000fea0003800000 */
.L_x_395:
        /* <DEDUP_REMOVED lines=105> */
.L_x_399:
        /* <DEDUP_REMOVED lines=20> */
.L_x_400:
[----:B------:R-:W-:Y:S05]  /*11a0*/  BSYNC B0 ;  /* 0x0000000000007941 */ /* 0x000fea0003800000 */
.L_x_398:
        /* <DEDUP_REMOVED lines=115> */
[----:B------:R-:W-:Y:S05]  /*18e0*/  CALL.REL.NOINC `($__internal_8_$__cuda_sm20_div_s64) ;  /* 0x0000003800647944 */ /* 0x000fea0003c00000 */
[----:B------:R-:W-:Y:S02]  /*18f0*/  MOV R40, R20 ;  /* 0x0000001400287202 */ /* 0x000fe40000000f00 */
[----:B------:R-:W-:Y:S01]  /*1900*/  MOV R41, R21 ;  /* 0x0000001500297202 */ /* 0x000fe20000000f00 */
[----:B------:R-:W-:Y:S05]  /*1910*/  BRA `(.L_x_403) ;  /* 0x00000000004c7947 */ /* 0x000fea0003800000 */
.L_x_402:
        /* <DEDUP_REMOVED lines=19> */
.L_x_403:
[----:B------:R-:W-:Y:S05]  /*1a50*/  BSYNC B0 ;  /* 0x0000000000007941 */ /* 0x000fea0003800000 */
.L_x_401:
        /* <DEDUP_REMOVED lines=165> */
[----:B------:R-:W-:Y:S05]  /*24b0*/  CALL.REL.NOINC `($__internal_8_$__cuda_sm20_div_s64) ;  /* 0x0000002c00707944 */ /* 0x000fea0003c00000 */
        /* <DEDUP_REMOVED lines=10> */
.L_x_408:
        /* <DEDUP_REMOVED lines=22> */
.L_x_409:
[----:B------:R-:W-:Y:S05]  /*26c0*/  BSYNC B0 ;  /* 0x0000000000007941 */ /* 0x000fea0003800000 */
.L_x_407:
[----:B------:R-:W-:Y:S01]  /*26d0*/  LOP3.LUT R19, R17, R0, RZ, 0xfc, !PT ;  /* 0x0000000011137212 */ /* 0x000fe200078efcff */
[----:B------:R-:W-:Y:S03]  /*26e0*/  BSSY B0, `(.L_x_410) ;  /* 0x0000028000007945 */ /* 0x000fe60003800000 */
[----:B------:R-:W-:-:S13]  /*26f0*/  ISETP.NE.U32.AND P0, PT, R19, RZ, PT ;  /* 0x000000ff1300720c */ /* 0x000fda0003f05070 */
[----:B------:R-:W-:Y:S05]  /*2700*/  @!P0 BRA `(.L_x_411) ;  /* 0x00000000003c8947 */ /* 0x000fea0003800000 */
[----:B------:R-:W-:Y:S01]  /*2710*/  IMAD.MOV.U32 R26, RZ, RZ, R25 ;  /* 0x000000ffff1a7224 */ /* 0x000fe200078e0019 */
[----:B------:R-:W-:Y:S02]  /*2720*/  MOV R23, R0 ;  /* 0x0000000000177202 */ /* 0x000fe40000000f00 */
[----:B------:R-:W-:Y:S02]  /*2730*/  MOV R24, 0x2750 ;  /* 0x0000275000187802 */ /* 0x000fe40000000f00 */
[----:B------:R-:W-:Y:S05]  /*2740*/  CALL.REL.NOINC `($__internal_8_$__cuda_sm20_div_s64) ;  /* 0x0000002800cc7944 */ /* 0x000fea0003c00000 */
        /* <DEDUP_REMOVED lines=11> */
.L_x_411:
        /* <DEDUP_REMOVED lines=22> */
.L_x_412:
[----:B------:R-:W-:Y:S05]  /*2960*/  BSYNC B0 ;  /* 0x0000000000007941 */ /* 0x000fea0003800000 */
.L_x_410:
        /* <DEDUP_REMOVED lines=11> */
[----:B------:R-:W-:Y:S05]  /*2a20*/  CALL.REL.NOINC `($__internal_8_$__cuda_sm20_div_s64) ;  /* 0x0000002800147944 */ /* 0x000fea0003c00000 */
[----:B------:R-:W-:-:S04]  /*2a30*/  IADD3 R17, P0, RZ, -R20, RZ ;  /* 0x80000014ff117210 */ /* 0x000fc80007f1e0ff */
[----:B------:R-:W-:Y:S01]  /*2a40*/  IADD3.X R18, RZ, ~R21, RZ, P0, !PT ;  /* 0x80000015ff127210 */ /* 0x000fe200007fe4ff */
[----:B------:R-:W-:-:S04]  /*2a50*/  IMAD.WIDE.U32 R42, R5, R17, R42 ;  /* 0x00000011052a7225 */ /* 0x000fc800078e002a */
[----:B------:R-:W-:-:S04]  /*2a60*/  IMAD R18, R18, R5, RZ ;  /* 0x0000000512127224 */ /* 0x000fc800078e02ff */
[----:B------:R-:W-:-:S05]  /*2a70*/  IMAD R4, R4, R17, R18 ;  /* 0x0000001104047224 */ /* 0x000fca00078e0212 */
[----:B------:R-:W-:Y:S01]  /*2a80*/  IADD3 R4, R43, R4, RZ ;  /* 0x000000042b047210 */ /* 0x000fe20007ffe0ff */
[----:B------:R-:W-:Y:S05]  /*2a90*/  BRA `(.L_x_415) ;  /* 0x0000000000587947 */ /* 0x000fea0003800000 */
.L_x_414:
        /* <DEDUP_REMOVED lines=22> */
.L_x_415:
[----:B------:R-:W-:Y:S05]  /*2c00*/  BSYNC B0 ;  /* 0x0000000000007941 */ /* 0x000fea0003800000 */
.L_x_413:
        /* <DEDUP_REMOVED lines=38> */
[----:B------:R-:W-:Y:S05]  /*2e70*/  CALL.REL.NOINC `($__internal_8_$__cuda_sm20_div_s64) ;  /* 0x0000002400007944 */ /* 0x000fea0003c00000 */
        /* <DEDUP_REMOVED lines=12> */
.L_x_417:
        /* <DEDUP_REMOVED lines=23> */
.L_x_418:
[----:B------:R-:W-:Y:S05]  /*30b0*/  BSYNC B0 ;  /* 0x0000000000007941 */ /* 0x000fea0003800000 */
.L_x_416:
        /* <DEDUP_REMOVED lines=19> */
.L_x_420:
        /* <DEDUP_REMOVED lines=22> */
.L_x_421:
[----:B------:R-:W-:Y:S05]  /*3350*/  BSYNC B0 ;  /* 0x0000000000007941 */ /* 0x000fea0003800000 */
.L_x_419:
        /* <DEDUP_REMOVED lines=19> */
.L_x_423:
        /* <DEDUP_REMOVED lines=23> */
.L_x_424:
[----:B------:R-:W-:Y:S05]  /*3600*/  BSYNC B0 ;  /* 0x0000000000007941 */ /* 0x000fea0003800000 */
.L_x_422:
        /* <DEDUP_REMOVED lines=39> */
.L_x_426:
        /* <DEDUP_REMOVED lines=23> */
.L_x_427:
[----:B------:R-:W-:Y:S05]  /*39f0*/  BSYNC B0 ;  /* 0x0000000000007941 */ /* 0x000fea0003800000 */
.L_x_425:
        /* <DEDUP_REMOVED lines=29> */
.L_x_429:
        /* <DEDUP_REMOVED lines=23> */
.L_x_430:
[----:B------:R-:W-:Y:S05]  /*3d40*/  BSYNC B0 ;  /* 0x0000000000007941 */ /* 0x000fea0003800000 */
.L_x_428:
        /* <DEDUP_REMOVED lines=21> */
.L_x_406:
[----:B------:R-:W-:Y:S02]  /*3ea0*/  ULDC.64 UR4, c[0x0][0x2b0] ;  /* 0x0000ac0000047ab9 */ /* 0x000fe40000000a00 */
[----:B------:R-:W-:-:S04]  /*3eb0*/  LEA R2, P0, R38, UR4, 0x2 ;  /* 0x0000000426027c11 */ /* 0x000fc8000f8010ff */
[----:B------:R-:W-:-:S05]  /*3ec0*/  LEA.HI.X R3, R38, UR5, R39, 0x2, P0 ;  /* 0x0000000526037c11 */ /* 0x000fca00080f1427 */
[----:B------:R0:W-:Y:S04]  /*3ed0*/  STG.E desc[UR8][R2.64], R30 ;  /* 0x0000001e02007986 */ /* 0x0001e8000c101908 */
.L_x_405:
[----:B------:R-:W-:Y:S05]  /*3ee0*/  BSYNC B1 ;  /* 0x0000000000017941 */ /* 0x000fea0003800000 */
.L_x_404:
[----:B------:R-:W2:Y:S01]  /*3ef0*/  LDC R29, c[0x0][0x3c4] ;  /* 0x0000f100ff1d7b82 */ /* 0x000ea20000000800 */
[----:B------:R-:W-:Y:S01]  /*3f00*/  VIADD R0, R36, 0x10 ;  /* 0x0000001024007836 */ /* 0x000fe20000000000 */
[----:B0-----:R-:W-:Y:S02]  /*3f10*/  CS2R R2, SRZ ;  /* 0x0000000000027805 */ /* 0x001fe4000001ff00 */
[----:B-1----:R-:W-:Y:S02]  /*3f20*/  CS2R R4, SRZ ;  /* 0x0000000000047805 */ /* 0x002fe4000001ff00 */
[----:B------:R-:W-:Y:S01]  /*3f30*/  CS2R R6, SRZ ;  /* 0x0000000000067805 */ /* 0x000fe2000001ff00 */
[----:B------:R-:W-:Y:S01]  /*3f40*/  IMAD.MOV.U32 R13, RZ, RZ, RZ ;  /* 0x000000ffff0d7224 */ /* 0x000fe200078e00ff */
[-C--:B--2---:R-:W-:Y:S01]  /*3f50*/  ISETP.GE.OR P1, PT, R0, R29.reuse, P6 ;  /* 0x0000001d0000720c */ /* 0x084fe20003726670 */
[C---:B------:R-:W-:Y:S01]  /*3f60*/  VIADD R0, R36.reuse, 0x20 ;  /* 0x0000002024007836 */ /* 0x040fe20000000000 */
[----:B------:R-:W-:-:S04]  /*3f70*/  ISETP.GE.OR P2, PT, R36, R29, P6 ;  /* 0x0000001d2400720c */ /* 0x000fc80003746670 */
[----:B------:R-:W-:Y:S02]  /*3f80*/  ISETP.GE.OR P0, PT, R0, R29, P6 ;  /* 0x0000001d0000720c */ /* 0x000fe40003706670 */
[C---:B------:R-:W-:Y:S01]  /*3f90*/  IADD3 R0, R36.reuse, 0x30, RZ ;  /* 0x0000003024007810 */ /* 0x040fe20007ffe0ff */
[----:B------:R-:W-:-:S03]  /*3fa0*/  IMAD.SHL.U32 R36, R36, 0x4, RZ ;  /* 0x0000000424247824 */ /* 0x000fc600078e00ff */
[----:B------:R-:W-:Y:S01]  /*3fb0*/  ISETP.GE.OR P6, PT, R0, R29, P6 ;  /* 0x0000001d0000720c */ /* 0x000fe200037c6670 */
[C---:B------:R-:W-:Y:S01]  /*3fc0*/  @!P1 FADD.FTZ R32, -R30.reuse, R32 ;  /* 0x000000201e209221 */ /* 0x040fe20000010100 */
[----:B------:R-:W-:Y:S01]  /*3fd0*/  HFMA2.MMA R0, -RZ, RZ, 0, 0 ;  /* 0x00000000ff007435 */ /* 0x000fe200000001ff */
[----:B------:R-:W-:Y:S02]  /*3fe0*/  @!P2 FADD.FTZ R35, -R30, R35 ;  /* 0x000000231e23a221 */ /* 0x000fe40000010100 */
[----:B------:R-:W-:Y:S02]  /*3ff0*/  @!P1 FMUL.FTZ R32, R32, 1.4426950216293334961 ;  /* 0x3fb8aa3b20209820 */ /* 0x000fe40000410000 */
[----:B------:R-:W-:Y:S01]  /*4000*/  @!P0 FADD.FTZ R31, -R30, R31 ;  /* 0x0000001f1e1f8221 */ /* 0x000fe20000010100 */
[----:B------:R-:W-:Y:S01]  /*4010*/  @!P2 FMUL.FTZ R35, R35, 1.4426950216293334961 ;  /* 0x3fb8aa3b2323a820 */ /* 0x000fe20000410000 */
[----:B------:R-:W0:Y:S02]  /*4020*/  @!P1 MUFU.EX2 R9, R32 ;  /* 0x0000002000099308 */ /* 0x000e240000000800 */
[----:B------:R-:W-:-:S02]  /*4030*/  @!P0 FMUL.FTZ R31, R31, 1.4426950216293334961 ;  /* 0x3fb8aa3b1f1f8820 */ /* 0x000fc40000410000 */
[----:B------:R-:W-:-:S04]  /*4040*/  @!P6 FADD.FTZ R30, -R30, R33 ;  /* 0x000000211e1ee221 */ /* 0x000fc80000010100 */
[----:B------:R-:W1:Y:S01]  /*4050*/  @!P0 MUFU.EX2 R31, R31 ;  /* 0x0000001f001f8308 */ /* 0x000e620000000800 */
[----:B------:R-:W-:-:S07]  /*4060*/  @!P6 FMUL.FTZ R11, R30, 1.4426950216293334961 ;  /* 0x3fb8aa3b1e0be820 */ /* 0x000fce0000410000 */
[----:B------:R-:W2:Y:S01]  /*4070*/  @!P2 MUFU.EX2 R35, R35 ;  /* 0x000000230023a308 */ /* 0x000ea20000000800 */
[----:B0-----:R0:W-:Y:S07]  /*4080*/  @!P1 STS [R34+0x240], R9 ;  /* 0x0002400922009388 */ /* 0x0011ee0000000800 */
[----:B------:R-:W3:Y:S01]  /*4090*/  @!P6 MUFU.EX2 R11, R11 ;  /* 0x0000000b000be308 */ /* 0x000ee20000000800 */
[----:B-1----:R-:W-:Y:S01]  /*40a0*/  @!P0 STS [R34+0x480], R31 ;  /* 0x0004801f22008388 */ /* 0x002fe20000000800 */
[----:B------:R-:W-:-:S03]  /*40b0*/  ISETP.GE.AND P0, PT, R29, 0x1, PT ;  /* 0x000000011d00780c */ /* 0x000fc60003f06270 */
        /* <DEDUP_REMOVED lines=39> */
.L_x_433:
        /* <DEDUP_REMOVED lines=77> */
.L_x_432:
        /* <DEDUP_REMOVED lines=46> */
.L_x_434:
        /* <DEDUP_REMOVED lines=9> */
.L_x_436:
[----:B------:R-:W-:Y:S05]  /*4b70*/  BSYNC B0 ;  /* 0x0000000000007941 */ /* 0x000fea0003800000 */
.L_x_435:
        /* <DEDUP_REMOVED lines=12> */
.L_x_431:
        /* <DEDUP_REMOVED lines=100> */
        .weak           $__internal_8_$__cuda_sm20_div_s64
        .type           $__internal_8_$__cuda_sm20_div_s64,@function
        .size           $__internal_8_$__cuda_sm20_div_s64,(.L_x_7892 - $__internal_8_$__cuda_sm20_div_s64)
$__internal_8_$__cuda_sm20_div_s64:
        /* <DEDUP_REMOVED lines=83> */
[----:B------:R-:W-:Y:S06]  /*57b0*/  RET.REL.NODEC R44 `(_ZN5flash32flash_fwd_splitkv_combine_kernelI23Flash_fwd_kernel_traitsILi192ELi64ELi64ELi4ELb0ELb0EN7cutlass10bfloat16_tE19Flash_kernel_traitsILi192ELi64ELi64ELi4ES3_EELi8ELi6ELb1EEEvNS_16Flash_fwd_paramsE) ;  /* 0xffffffa82c107950 */ /* 0x000fec0003c3ffff */
.L_x_437:
        /* <DEDUP_REMOVED lines=12> */
.L_x_7892:


//--------------------- .text._ZN5flash32flash_fwd_splitkv_combine_kernelI23Flash_fwd_kernel_traitsILi192ELi64ELi64ELi4ELb0ELb0EN7cutlass10bfloat16_tE19Flash_kernel_traitsILi192ELi64ELi64ELi4ES3_EELi8ELi5ELb1EEEvNS_16Flash_fwd_paramsE --------------------------
	.section	.text._ZN5flash32flash_fwd_splitkv_combine_kernelI23Flash_fwd_kernel_traitsILi192ELi64ELi64ELi4ELb0ELb0EN7cutlass10bfloat16_tE19Flash_kernel_traitsILi192ELi64ELi64ELi4ES3_EELi8ELi5ELb1EEEvNS_16Flash_fwd_paramsE,"ax",@progbits
	.align	128
        .global         _ZN5flash32flash_fwd_splitkv_combine_kernelI23Flash_fwd_kernel_traitsILi192ELi64ELi64ELi4ELb0ELb0EN7cutlass10bfloat16_tE19Flash_kernel_traitsILi192ELi64ELi64ELi4ES3_EELi8ELi5ELb1EEEvNS_16Flash_fwd_paramsE
        .type           _ZN5flash32flash_fwd_splitkv_combine_kernelI23Flash_fwd_kernel_traitsILi192ELi64ELi64ELi4ELb0ELb0EN7cutlass10bfloat16_tE19Flash_kernel_traitsILi192ELi64ELi64ELi4ES3_EELi8ELi5ELb1EEEvNS_16Flash_fwd_paramsE,@function
        .size           _ZN5flash32flash_fwd_splitkv_combine_kernelI23Flash_fwd_kernel_traitsILi192ELi64ELi64ELi4ELb0ELb0EN7cutlass10bfloat16_tE19Flash_kernel_traitsILi192ELi64ELi64ELi4ES3_EELi8ELi5ELb1EEEvNS_16Flash_fwd_paramsE,(.L_x_7893 - _ZN5flash32flash_fwd_splitkv_combine_kernelI23Flash_fwd_kernel_traitsILi192ELi64ELi64ELi4ELb0ELb0EN7cutlass10bfloat16_tE19Flash_kernel_traitsILi192ELi64ELi64ELi4ES3_EELi8ELi5ELb1EEEvNS_16Flash_fwd_paramsE)
        .other          _ZN5flash32flash_fwd_splitkv_combine_kernelI23Flash_fwd_kernel_traitsILi192ELi64ELi64ELi4ELb0ELb0EN7cutlass10bfloat16_tE19Flash_kernel_traitsILi192ELi64ELi64ELi4ES3_EELi8ELi5ELb1EEEvNS_16Flash_fwd_paramsE,@"STO_CUDA_ENTRY STV_DEFAULT"
_ZN5flash32flash_fwd_splitkv_combine_kernelI23Flash_fwd_kernel_traitsILi192ELi64ELi64ELi4ELb0ELb0EN7cutlass10bfloat16_tE19Flash_kernel_traitsILi192ELi64ELi64ELi4ES3_EELi8ELi5ELb1EEEvNS_16Flash_fwd_paramsE:
.text._ZN5flash32flash_fwd_splitkv_combine_kernelI23Flash_fwd_kernel_traitsILi192ELi64ELi64ELi4ELb0ELb0EN7cutlass10bfloat16_tE19Flash_kernel_traitsILi192ELi64ELi64ELi4ES3_EELi8ELi5ELb1EEEvNS_16Flash_fwd_paramsE:
        /* <DEDUP_REMOVED lines=23> */
[----:B------:R-:W-:Y:S05]  /*0170*/  CALL.REL.NOINC `($__internal_9_$__cuda_sm20_div_s64) ;  /* 0x0000004c00547944 */ /* 0x000fea0003c00000 */
[----:B------:R-:W-:Y:S05]  /*0180*/  BRA `(.L_x_439) ;  /* 0x00000000004c7947 */ /* 0x000fea0003800000 */
.L_x_438:
        /* <DEDUP_REMOVED lines=19> */
.L_x_439:
        /* <DEDUP_REMOVED lines=12> */
[----:B------:R-:W-:Y:S05]  /*0380*/  CALL.REL.NOINC `($__internal_9_$__cuda_sm20_div_s64) ;  /* 0x0000004800d07944 */ /* 0x000fea0003c00000 */
[----:B------:R-:W-:Y:S02]  /*0390*/  MOV R8, R20 ;  /* 0x0000001400087202 */ /* 0x000fe40000000f00 */
[----:B------:R-:W-:Y:S01]  /*03a0*/  MOV R9, R21 ;  /* 0x0000001500097202 */ /* 0x000fe20000000f00 */
[----:B------:R-:W-:Y:S05]  /*03b0*/  BRA `(.L_x_442) ;  /* 0x00000000004c7947 */ /* 0x000fea0003800000 */
.L_x_441:
        /* <DEDUP_REMOVED lines=19> */
.L_x_442:
[----:B------:R-:W-:Y:S05]  /*04f0*/  BSYNC B0 ;  /* 0x0000000000007941 */ /* 0x000fea0003800000 */
.L_x_440:
        /* <DEDUP_REMOVED lines=42> */
.L_x_444:
        /* <DEDUP_REMOVED lines=19> */
.L_x_445:
[----:B------:R-:W-:Y:S05]  /*08d0*/  BSYNC B0 ;  /* 0x0000000000007941 */ /* 0x000fea0003800000 */
.L_x_443:
        /* <DEDUP_REMOVED lines=72> */
[----:B------:R-:W-:Y:S05]  /*0d60*/  CALL.REL.NOINC `($__internal_9_$__cuda_sm20_div_s64) ;  /* 0x0000004000587944 */ /* 0x000fea0003c00000 */
[----:B------:R-:W-:Y:S02]  /*0d70*/  MOV R38, R20 ;  /* 0x0000001400267202 */ /* 0x000fe40000000f00 */
[----:B------:R-:W-:Y:S01]  /*0d80*/  MOV R39, R21 ;  /* 0x0000001500277202 */ /* 0x000fe20000000f00 */
[----:B------:R-:W-:Y:S05]  /*0d90*/  BRA `(.L_x_448) ;  /* 0x00000000004c7947 */ /* 0x000fea0003800000 */
.L_x_447:
        /* <DEDUP_REMOVED lines=19> */
.L_x_448:
[----:B------:R-:W-:Y:S05]  /*0ed0*/  BSYNC B0 ;  /* 0x0000000000007941 */ /* 0x000fea0003800000 */
.L_x_446:
        /* <DEDUP_REMOVED lines=41> */
.L_x_450:
        /* <DEDUP_REMOVED lines=19> */
.L_x_451:
[----:B------:R-:W-:Y:S05]  /*12a0*/  BSYNC B0 ;  /* 0x0000000000007941 */ /* 0x000fea0003800000 */
.L_x_449:
        /* <DEDUP_REMOVED lines=241> */
[----:B------:R-:W-:Y:S05]  /*21c0*/  CALL.REL.NOINC `($__internal_9_$__cuda_sm20_div_s64) ;  /* 0x0000002c00407944 */ /* 0x000fea0003c00000 */
        /* <DEDUP_REMOVED lines=10> */
.L_x_456:
        /* <DEDUP_REMOVED lines=22> */
.L_x_457:
[----:B------:R-:W-:Y:S05]  /*23d0*/  BSYNC B0 ;  /* 0x0000000000007941 */ /* 0x000fea0003800000 */
.L_x_455:
[----:B------:R-:W-:Y:S01]  /*23e0*/  LOP3.LUT R19, R17, R0, RZ, 0xfc, !PT ;  /* 0x0000000011137212 */ /* 0x000fe200078efcff */
[----:B------:R-:W-:Y:S03]  /*23f0*/  BSSY B0, `(.L_x_458) ;  /* 0x0000028000007945 */ /* 0x000fe60003800000 */
[----:B------:R-:W-:-:S13]  /*2400*/  ISETP.NE.U32.AND P1, PT, R19, RZ, PT ;  /* 0x000000ff1300720c */ /* 0x000fda0003f25070 */
[----:B------:R-:W-:Y:S05]  /*2410*/  @!P1 BRA `(.L_x_459) ;  /* 0x00000000003c9947 */ /* 0x000fea0003800000 */
[----:B------:R-:W-:Y:S01]  /*2420*/  IMAD.MOV.U32 R26, RZ, RZ, R27 ;  /* 0x000000ffff1a7224 */ /* 0x000fe200078e001b */
[----:B------:R-:W-:Y:S02]  /*2430*/  MOV R25, R0 ;  /* 0x0000000000197202 */ /* 0x000fe40000000f00 */
[----:B------:R-:W-:Y:S02]  /*2440*/  MOV R24, 0x2460 ;  /* 0x0000246000187802 */ /* 0x000fe40000000f00 */
[----:B------:R-:W-:Y:S05]  /*2450*/  CALL.REL.NOINC `($__internal_9_$__cuda_sm20_div_s64) ;  /* 0x00000028009c7944 */ /* 0x000fea0003c00000 */
        /* <DEDUP_REMOVED lines=11> */
.L_x_459:
        /* <DEDUP_REMOVED lines=22> */
.L_x_460:
[----:B------:R-:W-:Y:S05]  /*2670*/  BSYNC B0 ;  /* 0x0000000000007941 */ /* 0x000fea0003800000 */
.L_x_458:
        /* <DEDUP_REMOVED lines=11> */
[----:B------:R-:W-:Y:S05]  /*2730*/  CALL.REL.NOINC `($__internal_9_$__cuda_sm20_div_s64) ;  /* 0x0000002400e47944 */ /* 0x000fea0003c00000 */
[----:B------:R-:W-:-:S04]  /*2740*/  IADD3 R17, P0, RZ, -R20, RZ ;  /* 0x80000014ff117210 */ /* 0x000fc80007f1e0ff */
[----:B------:R-:W-:Y:S01]  /*2750*/  IADD3.X R18, RZ, ~R21, RZ, P0, !PT ;  /* 0x80000015ff127210 */ /* 0x000fe200007fe4ff */
[----:B------:R-:W-:-:S04]  /*2760*/  IMAD.WIDE.U32 R40, R5, R17, R40 ;  /* 0x0000001105287225 */ /* 0x000fc800078e0028 */
[----:B------:R-:W-:-:S04]  /*2770*/  IMAD R18, R18, R5, RZ ;  /* 0x0000000512127224 */ /* 0x000fc800078e02ff */
[----:B------:R-:W-:-:S05]  /*2780*/  IMAD R4, R4, R17, R18 ;  /* 0x0000001104047224 */ /* 0x000fca00078e0212 */
[----:B------:R-:W-:Y:S01]  /*2790*/  IADD3 R4, R41, R4, RZ ;  /* 0x0000000429047210 */ /* 0x000fe20007ffe0ff */
[----:B------:R-:W-:Y:S05]  /*27a0*/  BRA `(.L_x_463) ;  /* 0x0000000000587947 */ /* 0x000fea0003800000 */
.L_x_462:
        /* <DEDUP_REMOVED lines=22> */
.L_x_463:
[----:B------:R-:W-:Y:S05]  /*2910*/  BSYNC B0 ;  /* 0x0000000000007941 */ /* 0x000fea0003800000 */
.L_x_461:
        /* <DEDUP_REMOVED lines=38> */
[----:B------:R-:W-:Y:S05]  /*2b80*/  CALL.REL.NOINC `($__internal_9_$__cuda_sm20_div_s64) ;  /* 0x0000002000d07944 */ /* 0x000fea0003c00000 */
        /* <DEDUP_REMOVED lines=12> */
.L_x_465:
        /* <DEDUP_REMOVED lines=23> */
.L_x_466:
[----:B------:R-:W-:Y:S05]  /*2dc0*/  BSYNC B0 ;  /* 0x0000000000007941 */ /* 0x000fea0003800000 */
.L_x_464:
        /* <DEDUP_REMOVED lines=19> */
.L_x_468:
        /* <DEDUP_REMOVED lines=22> */
.L_x_469:
[----:B------:R-:W-:Y:S05]  /*3060*/  BSYNC B0 ;  /* 0x0000000000007941 */ /* 0x000fea0003800000 */
.L_x_467:
        /* <DEDUP_REMOVED lines=19> */
.L_x_471:
        /* <DEDUP_REMOVED lines=23> */
.L_x_472:
[----:B------:R-:W-:Y:S05]  /*3310*/  BSYNC B0 ;  /* 0x0000000000007941 */ /* 0x000fea0003800000 */
.L_x_470:
        /* <DEDUP_REMOVED lines=39> */
.L_x_474:
        /* <DEDUP_REMOVED lines=23> */
.L_x_475:
[----:B------:R-:W-:Y:S05]  /*3700*/  BSYNC B0 ;  /* 0x0000000000007941 */ /* 0x000fea0003800000 */
.L_x_473:
        /* <DEDUP_REMOVED lines=29> */
.L_x_477:
        /* <DEDUP_REMOVED lines=23> */
.L_x_478:
[----:B------:R-:W-:Y:S05]  /*3a50*/  BSYNC B0 ;  /* 0x0000000000007941 */ /* 0x000fea0003800000 */
.L_x_476:
        /* <DEDUP_REMOVED lines=21> */
.L_x_454:
[----:B------:R-:W-:Y:S02]  /*3bb0*/  ULDC.64 UR4, c[0x0][0x2b0] ;  /* 0x0000ac0000047ab9 */ /* 0x000fe40000000a00 */
[----:B------:R-:W-:-:S04]  /*3bc0*/  LEA R2, P0, R36, UR4, 0x2 ;  /* 0x0000000424027c11 */ /* 0x000fc8000f8010ff */
[----:B------:R-:W-:-:S05]  /*3bd0*/  LEA.HI.X R3, R36, UR5, R37, 0x2, P0 ;  /* 0x0000000524037c11 */ /* 0x000fca00080f1425 */
[----:B------:R0:W-:Y:S04]  /*3be0*/  STG.E desc[UR8][R2.64], R31 ;  /* 0x0000001f02007986 */ /* 0x0001e8000c101908 */
.L_x_453:
[----:B------:R-:W-:Y:S05]  /*3bf0*/  BSYNC B1 ;  /* 0x0000000000017941 */ /* 0x000fea0003800000 */
.L_x_452:
[----:B------:R-:W2:Y:S01]  /*3c00*/  LDC R12, c[0x0][0x3c4] ;  /* 0x0000f100ff0c7b82 */ /* 0x000ea20000000800 */
[C---:B0-----:R-:W-:Y:S01]  /*3c10*/  VIADD R3, R35.reuse, 0x10 ;  /* 0x0000001023037836 */ /* 0x041fe20000000000 */
[----:B------:R-:W-:Y:S01]  /*3c20*/  CS2R R6, SRZ ;  /* 0x0000000000067805 */ /* 0x000fe2000001ff00 */
[----:B------:R-:W-:Y:S02]  /*3c30*/  IMAD.MOV.U32 R0, RZ, RZ, RZ ;  /* 0x000000ffff007224 */ /* 0x000fe400078e00ff */
[----:B------:R-:W-:Y:S01]  /*3c40*/  IMAD.MOV.U32 R13, RZ, RZ, RZ ;  /* 0x000000ffff0d7224 */ /* 0x000fe200078e00ff */
[-C--:B--2---:R-:W-:Y:S02]  /*3c50*/  ISETP.GE.OR P0, PT, R35, R12.reuse, P3 ;  /* 0x0000000c2300720c */ /* 0x084fe40001f06670 */
[----:B------:R-:W-:Y:S02]  /*3c60*/  ISETP.GE.OR P3, PT, R3, R12, P3 ;  /* 0x0000000c0300720c */ /* 0x000fe40001f66670 */
[----:B------:R-:W-:-:S09]  /*3c70*/  CS2R R2, SRZ ;  /* 0x0000000000027805 */ /* 0x000fd2000001ff00 */
[----:B-1----:R-:W-:Y:S01]  /*3c80*/  @!P0 FADD.FTZ R4, -R31, R32 ;  /* 0x000000201f048221 */ /* 0x002fe20000010100 */
[----:B------:R-:W-:Y:S02]  /*3c90*/  IMAD.SHL.U32 R32, R35, 0x4, RZ ;  /* 0x0000000423207824 */ /* 0x000fe400078e00ff */
[----:B------:R-:W-:Y:S01]  /*3ca0*/  @!P3 FADD.FTZ R31, -R31, R33 ;  /* 0x000000211f1fb221 */ /* 0x000fe20000010100 */
[----:B------:R-:W-:-:S03]  /*3cb0*/  @!P0 FMUL.FTZ R4, R4, 1.4426950216293334961 ;  /* 0x3fb8aa3b04048820 */ /* 0x000fc60000410000 */
[----:B------:R-:W-:Y:S01]  /*3cc0*/  @!P3 FMUL.FTZ R11, R31, 1.4426950216293334961 ;  /* 0x3fb8aa3b1f0bb820 */ /* 0x000fe20000410000 */
[----:B------:R-:W0:Y:S08]  /*3cd0*/  @!P0 MUFU.EX2 R9, R4 ;  /* 0x0000000400098308 */ /* 0x000e300000000800 */
[----:B------:R-:W1:Y:S01]  /*3ce0*/  @!P3 MUFU.EX2 R11, R11 ;  /* 0x0000000b000bb308 */ /* 0x000e620000000800 */
[----:B0-----:R0:W-:Y:S01]  /*3cf0*/  @!P0 STS [R34], R9 ;  /* 0x0000000922008388 */ /* 0x0011e20000000800 */
[----:B------:R-:W-:-:S02]  /*3d00*/  ISETP.GE.AND P0, PT, R12, 0x1, PT ;  /* 0x000000010c00780c */ /* 0x000fc40003f06270 */
[----:B------:R-:W-:Y:S01]  /*3d10*/  CS2R R4, SRZ ;  /* 0x0000000000047805 */ /* 0x000fe2000001ff00 */
        /* <DEDUP_REMOVED lines=38> */
.L_x_481:
        /* <DEDUP_REMOVED lines=77> */
.L_x_480:
        /* <DEDUP_REMOVED lines=46> */
.L_x_482:
        /* <DEDUP_REMOVED lines=9> */
.L_x_484:
[----:B------:R-:W-:Y:S05]  /*47c0*/  BSYNC B0 ;  /* 0x0000000000007941 */ /* 0x000fea0003800000 */
.L_x_483:
        /* <DEDUP_REMOVED lines=12> */
.L_x_479:
        /* <DEDUP_REMOVED lines=100> */
        .weak           $__internal_9_$__cuda_sm20_div_s64
        .type           $__internal_9_$__cuda_sm20_div_s64,@function
        .size           $__internal_9_$__cuda_sm20_div_s64,(.L_x_7893 - $__internal_9_$__cuda_sm20_div_s64)
$__internal_9_$__cuda_sm20_div_s64:
        /* <DEDUP_REMOVED lines=83> */
[----:B------:R-:W-:Y:S06]  /*5400*/  RET.REL.NODEC R22 `(_ZN5flash32flash_fwd_splitkv_combine_kernelI23Flash_fwd_kernel_traitsILi192ELi64ELi64ELi4ELb0ELb0EN7cutlass10bfloat16_tE19Flash_kernel_traitsILi192ELi64ELi64ELi4ES3_EELi8ELi5ELb1EEEvNS_16Flash_fwd_paramsE) ;  /* 0xffffffa816fc7950 */ /* 0x000fec0003c3ffff */
.L_x_485:
        /* <DEDUP_REMOVED lines=15> */
.L_x_7893:


//--------------------- .text._ZN5flash32flash_fwd_splitkv_combine_kernelI23Flash_fwd_kernel_traitsILi192ELi64ELi64ELi4ELb0ELb0EN7cutlass10bfloat16_tE19Flash_kernel_traitsILi192ELi64ELi64ELi4ES3_EELi8ELi4ELb1EEEvNS_16Flash_fwd_paramsE --------------------------
	.section	.text._ZN5flash32flash_fwd_splitkv_combine_kernelI23Flash_fwd_kernel_traitsILi192ELi64ELi64ELi4ELb0ELb0EN7cutlass10bfloat16_tE19Flash_kernel_traitsILi192ELi64ELi64ELi4ES3_EELi8ELi4ELb1EEEvNS_16Flash_fwd_paramsE,"ax",@progbits
	.align	128
        .global         _ZN5flash32flash_fwd_splitkv_combine_kernelI23Flash_fwd_kernel_traitsILi192ELi64ELi64ELi4ELb0ELb0EN7cutlass10bfloat16_tE19Flash_kernel_traitsILi192ELi64ELi64ELi4ES3_EELi8ELi4ELb1EEEvNS_16Flash_fwd_paramsE
        .type           _ZN5flash32flash_fwd_splitkv_combine_kernelI23Flash_fwd_kernel_traitsILi192ELi64ELi64ELi4ELb0ELb0EN7cutlass10bfloat16_tE19Flash_kernel_traitsILi192ELi64ELi64ELi4ES3_EELi8ELi4ELb1EEEvNS_16Flash_fwd_paramsE,@function
        .size           _ZN5flash32flash_fwd_splitkv_combine_kernelI23Flash_fwd_kernel_traitsILi192ELi64ELi64ELi4ELb0ELb0EN7cutlass10bfloat16_tE19Flash_kernel_traitsILi192ELi64ELi64ELi4ES3_EELi8ELi4ELb1EEEvNS_16Flash_fwd_paramsE,(.L_x_7894 - _ZN5flash32flash_fwd_splitkv_combine_kernelI23Flash_fwd_kernel_traitsILi192ELi64ELi64ELi4ELb0ELb0EN7cutlass10bfloat16_tE19Flash_kernel_traitsILi192ELi64ELi64ELi4ES3_EELi8ELi4ELb1EEEvNS_16Flash_fwd_paramsE)
        .other          _ZN5flash32flash_fwd_splitkv_combine_kernelI23Flash_fwd_kernel_traitsILi192ELi64ELi64ELi4ELb0ELb0EN7cutlass10bfloat16_tE19Flash_kernel_traitsILi192ELi64ELi64ELi4ES3_EELi8ELi4ELb1EEEvNS_16Flash_fwd_paramsE,@"STO_CUDA_ENTRY STV_DEFAULT"
_ZN5flash32flash_fwd_splitkv_combine_kernelI23Flash_fwd_kernel_traitsILi192ELi64ELi64ELi4ELb0ELb0EN7cutlass10bfloat16_tE19Flash_kernel_traitsILi192ELi64ELi64ELi4ES3_EELi8ELi4ELb1EEEvNS_16Flash_fwd_paramsE:
.text._ZN5flash32flash_fwd_splitkv_combine_kernelI23Flash_fwd_kernel_traitsILi192ELi64ELi64ELi4ELb0ELb0EN7cutlass10bfloat16_tE19Flash_kernel_traitsILi192ELi64ELi64ELi4ES3_EELi8ELi4ELb1EEEvNS_16Flash_fwd_paramsE:
        /* <DEDUP_REMOVED lines=23> */
[----:B------:R-:W-:Y:S05]  /*0170*/  CALL.REL.NOINC `($__internal_10_$__cuda_sm20_div_s64) ;  /* 0x0000004c00547944 */ /* 0x000fea0003c00000 */
[----:B------:R-:W-:Y:S05]  /*0180*/  BRA `(.L_x_487) ;  /* 0x00000000004c7947 */ /* 0x000fea0003800000 */
.L_x_486:
        /* <DEDUP_REMOVED lines=19> */
.L_x_487:
        /* <DEDUP_REMOVED lines=12> */
[----:B------:R-:W-:Y:S05]  /*0380*/  CALL.REL.NOINC `($__internal_10_$__cuda_sm20_div_s64) ;  /* 0x0000004800d07944 */ /* 0x000fea0003c00000 */
[----:B------:R-:W-:Y:S02]  /*0390*/  MOV R8, R18 ;  /* 0x0000001200087202 */ /* 0x000fe40000000f00 */
[----:B------:R-:W-:Y:S01]  /*03a0*/  MOV R9, R19 ;  /* 0x0000001300097202 */ /* 0x000fe20000000f00 */
[----:B------:R-:W-:Y:S05]  /*03b0*/  BRA `(.L_x_490) ;  /* 0x00000000004c7947 */ /* 0x000fea0003800000 */
.L_x_489:
        /* <DEDUP_REMOVED lines=19> */
.L_x_490:
[----:B------:R-:W-:Y:S05]  /*04f0*/  BSYNC B0 ;  /* 0x0000000000007941 */ /* 0x000fea0003800000 */
.L_x_488:
        /* <DEDUP_REMOVED lines=42> */
.L_x_492:
        /* <DEDUP_REMOVED lines=19> */
.L_x_493:
[----:B------:R-:W-:Y:S05]  /*08d0*/  BSYNC B0 ;  /* 0x0000000000007941 */ /* 0x000fea0003800000 */
.L_x_491:
        /* <DEDUP_REMOVED lines=74> */
[----:B------:R-:W-:Y:S02]  /*0d80*/  MOV R34, R18 ;  /* 0x0000001200227202 */ /* 0x000fe40000000f00 */
[----:B------:R-:W-:Y:S01]  /*0d90*/  MOV R35, R19 ;  /* 0x0000001300237202 */ /* 0x000fe20000000f00 */
[----:B------:R-:W-:Y:S05]  /*0da0*/  BRA `(.L_x_496) ;  /* 0x00000000004c7947 */ /* 0x000fea0003800000 */
.L_x_495:
        /* <DEDUP_REMOVED lines=19> */
.L_x_496:
[----:B------:R-:W-:Y:S05]  /*0ee0*/  BSYNC B0 ;  /* 0x0000000000007941 */ /* 0x000fea0003800000 */
.L_x_494:
        /* <DEDUP_REMOVED lines=43> */
.L_x_498:
        /* <DEDUP_REMOVED lines=19> */
.L_x_499:
[----:B------:R-:W-:Y:S05]  /*12d0*/  BSYNC B0 ;  /* 0x0000000000007941 */ /* 0x000fea0003800000 */
.L_x_497:
        /* <DEDUP_REMOVED lines=67> */
.L_x_501:
[----:B------:R-:W-:Y:S05]  /*1710*/  BSYNC B0 ;  /* 0x0000000000007941 */ /* 0x000fea0003800000 */
.L_x_500:
        /* <DEDUP_REMOVED lines=14> */
.L_x_503:
[----:B------:R-:W-:Y:S05]  /*1800*/  BSYNC B0 ;  /* 0x0000000000007941 */ /* 0x000fea0003800000 */
.L_x_502:
        /* <DEDUP_REMOVED lines=146> */
[----:B------:R-:W-:Y:S05]  /*2130*/  CALL.REL.NOINC `($__internal_10_$__cuda_sm20_div_s64) ;  /* 0x0000002c00647944 */ /* 0x000fea0003c00000 */
        /* <DEDUP_REMOVED lines=9> */
.L_x_508:
        /* <DEDUP_REMOVED lines=22> */
.L_x_509:
[----:B------:R-:W-:Y:S05]  /*2330*/  BSYNC B0 ;  /* 0x0000000000007941 */ /* 0x000fea0003800000 */
.L_x_507:
        /* <DEDUP_REMOVED lines=19> */
.L_x_511:
        /* <DEDUP_REMOVED lines=22> */
.L_x_512:
[----:B------:R-:W-:Y:S05]  /*25d0*/  BSYNC B0 ;  /* 0x0000000000007941 */ /* 0x000fea0003800000 */
.L_x_510:
        /* <DEDUP_REMOVED lines=11> */
[----:B------:R-:W-:Y:S05]  /*2690*/  CALL.REL.NOINC `($__internal_10_$__cuda_sm20_div_s64) ;  /* 0x00000028000c7944 */ /* 0x000fea0003c00000 */
[----:B------:R-:W-:-:S04]  /*26a0*/  IADD3 R17, P0, RZ, -R18, RZ ;  /* 0x80000012ff117210 */ /* 0x000fc80007f1e0ff */
[----:B------:R-:W-:Y:S01]  /*26b0*/  IADD3.X R16, RZ, ~R19, RZ, P0, !PT ;  /* 0x80000013ff107210 */ /* 0x000fe200007fe4ff */
[----:B------:R-:W-:-:S04]  /*26c0*/  IMAD.WIDE.U32 R36, R5, R17, R36 ;  /* 0x0000001105247225 */ /* 0x000fc800078e0024 */
[----:B------:R-:W-:-:S04]  /*26d0*/  IMAD R16, R16, R5, RZ ;  /* 0x0000000510107224 */ /* 0x000fc800078e02ff */
[----:B------:R-:W-:-:S05]  /*26e0*/  IMAD R4, R4, R17, R16 ;  /* 0x0000001104047224 */ /* 0x000fca00078e0210 */
[----:B------:R-:W-:Y:S01]  /*26f0*/  IADD3 R4, R37, R4, RZ ;  /* 0x0000000425047210 */ /* 0x000fe20007ffe0ff */
[----:B------:R-:W-:Y:S05]  /*2700*/  BRA `(.L_x_515) ;  /* 0x0000000000587947 */ /* 0x000fea0003800000 */
.L_x_514:
        /* <DEDUP_REMOVED lines=22> */
.L_x_515:
[----:B------:R-:W-:Y:S05]  /*2870*/  BSYNC B0 ;  /* 0x0000000000007941 */ /* 0x000fea0003800000 */
.L_x_513:
        /* <DEDUP_REMOVED lines=38> */
[----:B------:R-:W-:Y:S05]  /*2ae0*/  CALL.REL.NOINC `($__internal_10_$__cuda_sm20_div_s64) ;  /* 0x0000002000f87944 */ /* 0x000fea0003c00000 */
        /* <DEDUP_REMOVED lines=12> */
.L_x_517:
        /* <DEDUP_REMOVED lines=23> */
.L_x_518:
[----:B------:R-:W-:Y:S05]  /*2d20*/  BSYNC B0 ;  /* 0x0000000000007941 */ /* 0x000fea0003800000 */
.L_x_516:
        /* <DEDUP_REMOVED lines=18> */
.L_x_520:
        /* <DEDUP_REMOVED lines=22> */
.L_x_521:
[----:B------:R-:W-:Y:S05]  /*2fb0*/  BSYNC B0 ;  /* 0x0000000000007941 */ /* 0x000fea0003800000 */
.L_x_519:
        /* <DEDUP_REMOVED lines=20> */
.L_x_523:
        /* <DEDUP_REMOVED lines=23> */
.L_x_524:
[----:B------:R-:W-:Y:S05]  /*3270*/  BSYNC B0 ;  /* 0x0000000000007941 */ /* 0x000fea0003800000 */
.L_x_522:
        /* <DEDUP_REMOVED lines=26> */
[----:B------:R-:W-:Y:S05]  /*3420*/  CALL.REL.NOINC `($__internal_10_$__cuda_sm20_div_s64) ;  /* 0x0000001800a87944 */ /* 0x000fea0003c00000 */
        /* <DEDUP_REMOVED lines=12> */
.L_x_526:
        /* <DEDUP_REMOVED lines=23> */
.L_x_527:
[----:B------:R-:W-:Y:S05]  /*3660*/  BSYNC B0 ;  /* 0x0000000000007941 */ /* 0x000fea0003800000 */
.L_x_525:
        /* <DEDUP_REMOVED lines=29> */
.L_x_529:
        /* <DEDUP_REMOVED lines=23> */
.L_x_530:
[----:B------:R-:W-:Y:S05]  /*39b0*/  BSYNC B0 ;  /* 0x0000000000007941 */ /* 0x000fea0003800000 */
.L_x_528:
        /* <DEDUP_REMOVED lines=21> */
.L_x_506:
[----:B------:R-:W-:Y:S02]  /*3b10*/  ULDC.64 UR4, c[0x0][0x2b0] ;  /* 0x0000ac0000047ab9 */ /* 0x000fe40000000a00 */
[----:B------:R-:W-:-:S04]  /*3b20*/  LEA R2, P0, R32, UR4, 0x2 ;  /* 0x0000000420027c11 */ /* 0x000fc8000f8010ff */
[----:B------:R-:W-:-:S05]  /*3b30*/  LEA.HI.X R3, R32, UR5, R33, 0x2, P0 ;  /* 0x0000000520037c11 */ /* 0x000fca00080f1421 */
[----:B------:R0:W-:Y:S04]  /*3b40*/  STG.E desc[UR8][R2.64], R27 ;  /* 0x0000001b02007986 */ /* 0x0001e8000c101908 */
.L_x_505:
[----:B------:R-:W-:Y:S05]  /*3b50*/  BSYNC B1 ;  /* 0x0000000000017941 */ /* 0x000fea0003800000 */
.L_x_504:
[----:B------:R-:W2:Y:S01]  /*3b60*/  S2R R0, SR_TID.X ;  /* 0x0000000000007919 */ /* 0x000ea20000002100 */
[----:B------:R-:W3:Y:S01]  /*3b70*/  LDC R29, c[0x0][0x3c4] ;  /* 0x0000f100ff1d7b82 */ /* 0x000ee20000000800 */
[----:B------:R-:W-:Y:S01]  /*3b80*/  BSSY B0, `(.L_x_531) ;  /* 0x0000012000007945 */ /* 0x000fe20003800000 */
[----:B--2---:R-:W-:-:S04]  /*3b90*/  SHF.R.S32.HI R15, RZ, 0x1f, R0 ;  /* 0x0000001fff0f7819 */ /* 0x004fc80000011400 */
[----:B------:R-:W-:-:S04]  /*3ba0*/  LEA.HI R15, R15, R0, RZ, 0x4 ;  /* 0x000000000f0f7211 */ /* 0x000fc800078f20ff */
[----:B01----:R-:W-:-:S05]  /*3bb0*/  LOP3.LUT R3, R15, 0xfffffff0, RZ, 0xc0, !PT ;  /* 0xfffffff00f037812 */ /* 0x003fca00078ec0ff */
[----:B------:R-:W-:-:S05]  /*3bc0*/  IMAD.IADD R32, R0, 0x1, -R3 ;  /* 0x0000000100207824 */ /* 0x000fca00078e0a03 */
[----:B---3--:R-:W-:-:S04]  /*3bd0*/  ISETP.GE.AND P0, PT, R32, R29, PT ;  /* 0x0000001d2000720c */ /* 0x008fc80003f06270 */
[----:B------:R-:W-:-:S13]  /*3be0*/  ISETP.LT.AND P0, PT, R0, 0x80, !P0 ;  /* 0x000000800000780c */ /* 0x000fda0004701270 */
[----:B------:R-:W-:Y:S05]  /*3bf0*/  @!P0 BRA `(.L_x_532) ;  /* 0x0000000000288947 */ /* 0x000fea0003800000 */
[----:B------:R-:W0:Y:S01]  /*3c00*/  S2R R0, SR_CgaCtaId ;  /* 0x0000000000007919 */ /* 0x000e220000008800 */
[----:B------:R-:W-:Y:S01]  /*3c10*/  FADD.FTZ R2, -R27, R30 ;  /* 0x0000001e1b027221 */ /* 0x000fe20000010100 */
[----:B------:R-:W-:-:S03]  /*3c20*/  MOV R3, 0x400 ;  /* 0x0000040000037802 */ /* 0x000fc60000000f00 */
[----:B------:R-:W-:-:S06]  /*3c30*/  FMUL.FTZ R2, R2, 1.4426950216293334961 ;  /* 0x3fb8aa3b02027820 */ /* 0x000fcc0000410000 */
[----:B------:R-:W1:Y:S01]  /*3c40*/  MUFU.EX2 R2, R2 ;  /* 0x0000000200027308 */ /* 0x000e620000000800 */
[----:B0-----:R-:W-:-:S05]  /*3c50*/  LEA R3, R0, R3, 0x18 ;  /* 0x0000000300037211 */ /* 0x001fca00078ec0ff */
[----:B------:R-:W-:Y:S01]  /*3c60*/  IMAD R0, R32, 0x24, R3 ;  /* 0x0000002420007824 */ /* 0x000fe200078e0203 */
[----:B------:R-:W-:-:S04]  /*3c70*/  SHF.R.S32.HI R3, RZ, 0x4, R15 ;  /* 0x00000004ff037819 */ /* 0x000fc8000001140f */
[----:B------:R-:W-:-:S05]  /*3c80*/  LEA R3, R3, R0, 0x2 ;  /* 0x0000000003037211 */ /* 0x000fca00078e10ff */
[----:B-1----:R0:W-:Y:S02]  /*3c90*/  STS [R3], R2 ;  /* 0x0000000203007388 */ /* 0x0021e40000000800 */
.L_x_532:
[----:B------:R-:W-:Y:S05]  /*3ca0*/  BSYNC B0 ;  /* 0x0000000000007941 */ /* 0x000fea0003800000 */
.L_x_531:
[----:B------:R-:W-:Y:S01]  /*3cb0*/  ISETP.GE.AND P0, PT, R29, 0x1, PT ;  /* 0x000000011d00780c */ /* 0x000fe20003f06270 */
[----:B------:R-:W-:Y:S01]  /*3cc0*/  BAR.SYNC.DEFER_BLOCKING 0x0 ;  /* 0x0000000000007b1d */ /* 0x000fe20000010000 */
[----:B------:R-:W-:Y:S01]  /*3cd0*/  IMAD.MOV.U32 R0, RZ, RZ, RZ ;  /* 0x000000ffff007224 */ /* 0x000fe200078e00ff */
[----:B0-----:R-:W-:Y:S02]  /*3ce0*/  CS2R R2, SRZ ;  /* 0x0000000000027805 */ /* 0x001fe4000001ff00 */
[----:B------:R-:W-:Y:S02]  /*3cf0*/  CS2R R4, SRZ ;  /* 0x0000000000047805 */ /* 0x000fe4000001ff00 */
[----:B------:R-:W-:Y:S02]  /*3d00*/  CS2R R6, SRZ ;  /* 0x0000000000067805 */ /* 0x000fe4000001ff00 */
[----:B------:R-:W-:Y:S02]  /*3d10*/  CS2R R8, SRZ ;  /* 0x0000000000087805 */ /* 0x000fe4000001ff00 */
[----:B------:R-:W-:Y:S01]  /*3d20*/  CS2R R10, SRZ ;  /* 0x00000000000a7805 */ /* 0x000fe2000001ff00 */
[----:B------:R-:W-:Y:S01]  /*3d30*/  IMAD.MOV.U32 R13, RZ, RZ, RZ ;  /* 0x000000ffff0d7224 */ /* 0x000fe200078e00ff */
[----:B------:R-:W-:Y:S01]  /*3d40*/  SHF.R.S32.HI R15, RZ, 0x4, R15 ;  /* 0x00000004ff0f7819 */ /* 0x000fe2000001140f */
[----:B------:R-:W-:Y:S01]  /*3d50*/  IMAD.SHL.U32 R32, R32, 0x4, RZ ;  /* 0x0000000420207824 */ /* 0x000fe200078e00ff */
[----:B------:R-:W-:Y:S06]  /*3d60*/  @!P0 BRA `(.L_x_533) ;  /* 0x0000000800c88947 */ /* 0x000fec0003800000 */
        /* <DEDUP_REMOVED lines=33> */
.L_x_535:
        /* <DEDUP_REMOVED lines=77> */
.L_x_534:
        /* <DEDUP_REMOVED lines=46> */
.L_x_536:
        /* <DEDUP_REMOVED lines=9> */
.L_x_538:
[----:B------:R-:W-:Y:S05]  /*47c0*/  BSYNC B0 ;  /* 0x0000000000007941 */ /* 0x000fea0003800000 */
.L_x_537:
        /* <DEDUP_REMOVED lines=12> */
.L_x_533:
        /* <DEDUP_REMOVED lines=100> */
        .weak           $__internal_10_$__cuda_sm20_div_s64
        .type           $__internal_10_$__cuda_sm20_div_s64,@function
        .size           $__internal_10_$__cuda_sm20_div_s64,(.L_x_7894 - $__internal_10_$__cuda_sm20_div_s64)
$__internal_10_$__cuda_sm20_div_s64:
        /* <DEDUP_REMOVED lines=83> */
[----:B------:R-:W-:Y:S06]  /*5400*/  RET.REL.NODEC R38 `(_ZN5flash32flash_fwd_splitkv_combine_kernelI23Flash_fwd_kernel_traitsILi192ELi64ELi64ELi4ELb0ELb0EN7cutlass10bfloat16_tE19Flash_kernel_traitsILi192ELi64ELi64ELi4ES3_EELi8ELi4ELb1EEEvNS_16Flash_fwd_paramsE) ;  /* 0xffffffa826fc7950 */ /* 0x000fec0003c3ffff */
.L_x_539:
        /* <DEDUP_REMOVED lines=15> */
.L_x_7894:


//--------------------- .text._ZN5flash32flash_fwd_splitkv_combine_kernelI23Flash_fwd_kernel_traitsILi192ELi64ELi64ELi4ELb0ELb0EN7cutlass10bfloat16_tE19Flash_kernel_traitsILi192ELi64ELi64ELi4ES3_EELi8ELi3ELb1EEEvNS_16Flash_fwd_paramsE --------------------------
	.section	.text._ZN5flash32flash_fwd_splitkv_combine_kernelI23Flash_fwd_kernel_traitsILi192ELi64ELi64ELi4ELb0ELb0EN7cutlass10bfloat16_tE19Flash_kernel_traitsILi192ELi64ELi64ELi4ES3_EELi8ELi3ELb1EEEvNS_16Flash_fwd_paramsE,"ax",@progbits
	.align	128
        .global         _ZN5flash32flash_fwd_splitkv_combine_kernelI23Flash_fwd_kernel_traitsILi192ELi64ELi64ELi4ELb0ELb0EN7cutlass10bfloat16_tE19Flash_kernel_traitsILi192ELi64ELi64ELi4ES3_EELi8ELi3ELb1EEEvNS_16Flash_fwd_paramsE
        .type           _ZN5flash32flash_fwd_splitkv_combine_kernelI23Flash_fwd_kernel_traitsILi192ELi64ELi64ELi4ELb0ELb0EN7cutlass10bfloat16_tE19Flash_kernel_traitsILi192ELi64ELi64ELi4ES3_EELi8ELi3ELb1EEEvNS_16Flash_fwd_paramsE,@function
        .size           _ZN5flash32flash_fwd_splitkv_combine_kernelI23Flash_fwd_kernel_traitsILi192ELi64ELi64ELi4ELb0ELb0EN7cutlass10bfloat16_tE19Flash_kernel_traitsILi192ELi64ELi64ELi4ES3_EELi8ELi3ELb1EEEvNS_16Flash_fwd_paramsE,(.L_x_7895 - _ZN5flash32flash_fwd_splitkv_combine_kernelI23Flash_fwd_kernel_traitsILi192ELi64ELi64ELi4ELb0ELb0EN7cutlass10bfloat16_tE19Flash_kernel_traitsILi192ELi64ELi64ELi4ES3_EELi8ELi3ELb1EEEvNS_16Flash_fwd_paramsE)
        .other          _ZN5flash32flash_fwd_splitkv_combine_kernelI23Flash_fwd_kernel_traitsILi192ELi64ELi64ELi4ELb0ELb0EN7cutlass10bfloat16_tE19Flash_kernel_traitsILi192ELi64ELi64ELi4ES3_EELi8ELi3ELb1EEEvNS_16Flash_fwd_paramsE,@"STO_CUDA_ENTRY STV_DEFAULT"
_ZN5flash32flash_fwd_splitkv_combine_kernelI23Flash_fwd_kernel_traitsILi192ELi64ELi64ELi4ELb0ELb0EN7cutlass10bfloat16_tE19Flash_kernel_traitsILi192ELi64ELi64ELi4ES3_EELi8ELi3ELb1EEEvNS_16Flash_fwd_paramsE:
.text._ZN5flash32flash_fwd_splitkv_combine_kernelI23Flash_fwd_kernel_traitsILi192ELi64ELi64ELi4ELb0ELb0EN7cutlass10bfloat16_tE19Flash_kernel_traitsILi192ELi64ELi64ELi4ES3_EELi8ELi3ELb1EEEvNS_16Flash_fwd_paramsE:
        /* <DEDUP_REMOVED lines=23> */
[----:B------:R-:W-:Y:S05]  /*0170*/  CALL.REL.NOINC `($__internal_11_$__cuda_sm20_div_s64) ;  /* 0x0000004c001c7944 */ /* 0x000fea0003c00000 */
[----:B------:R-:W-:Y:S02]  /*0180*/  MOV R18, R0 ;  /* 0x0000000000127202 */ /* 0x000fe40000000f00 */
[----:B------:R-:W-:Y:S01]  /*0190*/  MOV R19, R21 ;  /* 0x0000001500137202 */ /* 0x000fe20000000f00 */
[----:B------:R-:W-:Y:S06]  /*01a0*/  BRA `(.L_x_541) ;  /* 0x00000000004c7947 */ /* 0x000fec0003800000 */
.L_x_540:
        /* <DEDUP_REMOVED lines=19> */
.L_x_541:
        /* <DEDUP_REMOVED lines=11> */
[----:B------:R-:W-:Y:S05]  /*0390*/  CALL.REL.NOINC `($__internal_11_$__cuda_sm20_div_s64) ;  /* 0x0000004800947944 */ /* 0x000fea0003c00000 */
[----:B------:R-:W-:Y:S02]  /*03a0*/  MOV R10, R0 ;  /* 0x00000000000a7202 */ /* 0x000fe40000000f00 */
[----:B------:R-:W-:Y:S01]  /*03b0*/  MOV R11, R21 ;  /* 0x00000015000b7202 */ /* 0x000fe20000000f00 */
[----:B------:R-:W-:Y:S05]  /*03c0*/  BRA `(.L_x_544) ;  /* 0x00000000004c7947 */ /* 0x000fea0003800000 */
.L_x_543:
        /* <DEDUP_REMOVED lines=19> */
.L_x_544:
[----:B------:R-:W-:Y:S05]  /*0500*/  BSYNC B0 ;  /* 0x0000000000007941 */ /* 0x000fea0003800000 */
.L_x_542:
        /* <DEDUP_REMOVED lines=42> */
[----:B------:R-:W-:Y:S01]  /*07b0*/  MOV R20, R0 ;  /* 0x0000000000147202 */ /* 0x000fe20000000f00 */
[----:B------:R-:W-:Y:S05]  /*07c0*/  BRA `(.L_x_547) ;  /* 0x00000000004c7947 */ /* 0x000fea0003800000 */
.L_x_546:
        /* <DEDUP_REMOVED lines=19> */
.L_x_547:
[----:B------:R-:W-:Y:S05]  /*0900*/  BSYNC B0 ;  /* 0x0000000000007941 */ /* 0x000fea0003800000 */
.L_x_545:
        /* <DEDUP_REMOVED lines=75> */
[----:B------:R-:W-:Y:S05]  /*0dc0*/  BRA `(.L_x_550) ;  /* 0x00000000004c7947 */ /* 0x000fea0003800000 */
.L_x_549:
        /* <DEDUP_REMOVED lines=19> */
.L_x_550:
[----:B------:R-:W-:Y:S05]  /*0f00*/  BSYNC B0 ;  /* 0x0000000000007941 */ /* 0x000fea0003800000 */
.L_x_548:
        /* <DEDUP_REMOVED lines=43> */
.L_x_552:
        /* <DEDUP_REMOVED lines=19> */
.L_x_553:
[----:B------:R-:W-:Y:S05]  /*12f0*/  BSYNC B0 ;  /* 0x0000000000007941 */ /* 0x000fea0003800000 */
.L_x_551:
        /* <DEDUP_REMOVED lines=71> */
.L_x_555:
[----:B------:R-:W-:Y:S05]  /*1770*/  BSYNC B0 ;  /* 0x0000000000007941 */ /* 0x000fea0003800000 */
.L_x_554:
        /* <DEDUP_REMOVED lines=143> */
[----:B------:R-:W-:Y:S05]  /*2070*/  CALL.REL.NOINC `($__internal_11_$__cuda_sm20_div_s64) ;  /* 0x0000002c005c7944 */ /* 0x000fea0003c00000 */
        /* <DEDUP_REMOVED lines=10> */
.L_x_560:
        /* <DEDUP_REMOVED lines=22> */
.L_x_561:
[----:B------:R-:W-:Y:S05]  /*2280*/  BSYNC B0 ;  /* 0x0000000000007941 */ /* 0x000fea0003800000 */
.L_x_559:
[----:B------:R-:W-:Y:S01]  /*2290*/  LOP3.LUT R0, R19, R8, RZ, 0xfc, !PT ;  /* 0x0000000813007212 */ /* 0x000fe200078efcff */
[----:B------:R-:W-:Y:S03]  /*22a0*/  BSSY B0, `(.L_x_562) ;  /* 0x0000028000007945 */ /* 0x000fe60003800000 */
[----:B------:R-:W-:-:S13]  /*22b0*/  ISETP.NE.U32.AND P0, PT, R0, RZ, PT ;  /* 0x000000ff0000720c */ /* 0x000fda0003f05070 */
[----:B------:R-:W-:Y:S05]  /*22c0*/  @!P0 BRA `(.L_x_563) ;  /* 0x00000000003c8947 */ /* 0x000fea0003800000 */
[----:B------:R-:W-:Y:S01]  /*22d0*/  IMAD.MOV.U32 R22, RZ, RZ, R23 ;  /* 0x000000ffff167224 */ /* 0x000fe200078e0017 */
[----:B------:R-:W-:Y:S02]  /*22e0*/  MOV R6, R8 ;  /* 0x0000000800067202 */ /* 0x000fe40000000f00 */
[----:B------:R-:W-:Y:S02]  /*22f0*/  MOV R20, 0x2310 ;  /* 0x0000231000147802 */ /* 0x000fe40000000f00 */
[----:B------:R-:W-:Y:S05]  /*2300*/  CALL.REL.NOINC `($__internal_11_$__cuda_sm20_div_s64) ;  /* 0x0000002800b87944 */ /* 0x000fea0003c00000 */
        /* <DEDUP_REMOVED lines=11> */
.L_x_563:
        /* <DEDUP_REMOVED lines=22> */
.L_x_564:
[----:B------:R-:W-:Y:S05]  /*2520*/  BSYNC B0 ;  /* 0x0000000000007941 */ /* 0x000fea0003800000 */
.L_x_562:
        /* <DEDUP_REMOVED lines=11> */
[----:B------:R-:W-:Y:S05]  /*25e0*/  CALL.REL.NOINC `($__internal_11_$__cuda_sm20_div_s64) ;  /* 0x0000002800007944 */ /* 0x000fea0003c00000 */
        /* <DEDUP_REMOVED lines=8> */
.L_x_566:
        /* <DEDUP_REMOVED lines=21> */
.L_x_567:
[----:B------:R-:W-:Y:S05]  /*27c0*/  BSYNC B0 ;  /* 0x0000000000007941 */ /* 0x000fea0003800000 */
.L_x_565:
        /* <DEDUP_REMOVED lines=38> */
[----:B------:R-:W-:Y:S05]  /*2a30*/  CALL.REL.NOINC `($__internal_11_$__cuda_sm20_div_s64) ;  /* 0x0000002000ec7944 */ /* 0x000fea0003c00000 */
        /* <DEDUP_REMOVED lines=12> */
.L_x_569:
        /* <DEDUP_REMOVED lines=23> */
.L_x_570:
[----:B------:R-:W-:Y:S05]  /*2c70*/  BSYNC B0 ;  /* 0x0000000000007941 */ /* 0x000fea0003800000 */
.L_x_568:
        /* <DEDUP_REMOVED lines=19> */
.L_x_572:
        /* <DEDUP_REMOVED lines=22> */
.L_x_573:
[----:B------:R-:W-:Y:S05]  /*2f10*/  BSYNC B0 ;  /* 0x0000000000007941 */ /* 0x000fea0003800000 */
.L_x_571:
        /* <DEDUP_REMOVED lines=21> */
.L_x_575:
        /* <DEDUP_REMOVED lines=23> */
.L_x_576:
[----:B------:R-:W-:Y:S05]  /*31e0*/  BSYNC B0 ;  /* 0x0000000000007941 */ /* 0x000fea0003800000 */
.L_x_574:
        /* <DEDUP_REMOVED lines=39> */
.L_x_578:
        /* <DEDUP_REMOVED lines=23> */
.L_x_579:
[----:B------:R-:W-:Y:S05]  /*35d0*/  BSYNC B0 ;  /* 0x0000000000007941 */ /* 0x000fea0003800000 */
.L_x_577:
        /* <DEDUP_REMOVED lines=30> */
.L_x_581:
        /* <DEDUP_REMOVED lines=23> */
.L_x_582:
[----:B------:R-:W-:Y:S05]  /*3930*/  BSYNC B0 ;  /* 0x0000000000007941 */ /* 0x000fea0003800000 */
.L_x_580:
        /* <DEDUP_REMOVED lines=21> */
.L_x_558:
[----:B------:R-:W-:Y:S02]  /*3a90*/  ULDC.64 UR4, c[0x0][0x2b0] ;  /* 0x0000ac0000047ab9 */ /* 0x000fe40000000a00 */
[----:B------:R-:W-:-:S04]  /*3aa0*/  LEA R2, P0, R30, UR4, 0x2 ;  /* 0x000000041e027c11 */ /* 0x000fc8000f8010ff */
[----:B------:R-:W-:-:S05]  /*3ab0*/  LEA.HI.X R3, R30, UR5, R31, 0x2, P0 ;  /* 0x000000051e037c11 */ /* 0x000fca00080f141f */
[----:B------:R1:W-:Y:S04]  /*3ac0*/  STG.E desc[UR8][R2.64], R26 ;  /* 0x0000001a02007986 */ /* 0x0003e8000c101908 */
.L_x_557:
[----:B------:R-:W-:Y:S05]  /*3ad0*/  BSYNC B1 ;  /* 0x0000000000017941 */ /* 0x000fea0003800000 */
.L_x_556:
[----:B------:R-:W2:Y:S01]  /*3ae0*/  S2R R31, SR_TID.X ;  /* 0x00000000001f7919 */ /* 0x000ea20000002100 */
[----:B------:R-:W3:Y:S01]  /*3af0*/  LDC R15, c[0x0][0x3c4] ;  /* 0x0000f100ff0f7b82 */ /* 0x000ee20000000800 */
[----:B------:R-:W-:Y:S02]  /*3b00*/  CS2R R4, SRZ ;  /* 0x0000000000047805 */ /* 0x000fe4000001ff00 */
[----:B------:R-:W-:Y:S02]  /*3b10*/  CS2R R6, SRZ ;  /* 0x0000000000067805 */ /* 0x000fe4000001ff00 */
[----:B------:R-:W-:Y:S01]  /*3b20*/  CS2R R10, SRZ ;  /* 0x00000000000a7805 */ /* 0x000fe2000001ff00 */
[----:B------:R-:W-:Y:S01]  /*3b30*/  IMAD.MOV.U32 R13, RZ, RZ, RZ ;  /* 0x000000ffff0d7224 */ /* 0x000fe200078e00ff */
[----:B--2---:R-:W-:-:S04]  /*3b40*/  SHF.R.S32.HI R30, RZ, 0x1f, R31 ;  /* 0x0000001fff1e7819 */ /* 0x004fc8000001141f */
[CC--:B------:R-:W-:Y:S02]  /*3b50*/  LEA.HI R0, R30.reuse, R31.reuse, RZ, 0x3 ;  /* 0x0000001f1e007211 */ /* 0x0c0fe400078f18ff */
[----:B------:R-:W-:Y:S02]  /*3b60*/  LEA.HI R30, R30, R31, RZ, 0x4 ;  /* 0x0000001f1e1e7211 */ /* 0x000fe400078f20ff */
[----:B------:R-:W-:Y:S02]  /*3b70*/  LOP3.LUT R0, R0, 0xfffffff8, RZ, 0xc0, !PT ;  /* 0xfffffff800007812 */ /* 0x000fe400078ec0ff */
[----:B01----:R-:W-:Y:S02]  /*3b80*/  LOP3.LUT R2, R30, 0x3ffffff0, RZ, 0xc0, !PT ;  /* 0x3ffffff01e027812 */ /* 0x003fe400078ec0ff */
[----:B------:R-:W-:Y:S01]  /*3b90*/  SHF.R.S32.HI R30, RZ, 0x4, R30 ;  /* 0x00000004ff1e7819 */ /* 0x000fe2000001141e */
[----:B------:R-:W-:-:S05]  /*3ba0*/  IMAD.IADD R0, R31, 0x1, -R0 ;  /* 0x000000011f007824 */ /* 0x000fca00078e0a00 */
[----:B---3--:R-:W-:Y:S01]  /*3bb0*/  ISETP.GE.AND P0, PT, R0, R15, PT ;  /* 0x0000000f0000720c */ /* 0x008fe20003f06270 */
[----:B------:R-:W-:-:S03]  /*3bc0*/  IMAD.MOV.U32 R0, RZ, RZ, RZ ;  /* 0x000000ffff007224 */ /* 0x000fc600078e00ff */
[C---:B------:R-:W-:Y:S01]  /*3bd0*/  ISETP.GT.OR P0, PT, R31.reuse, 0x3f, P0 ;  /* 0x0000003f1f00780c */ /* 0x040fe20000704670 */
[----:B------:R-:W-:Y:S01]  /*3be0*/  IMAD.IADD R31, R31, 0x1, -R2 ;  /* 0x000000011f1f7824 */ /* 0x000fe200078e0a02 */
[----:B------:R-:W-:-:S03]  /*3bf0*/  CS2R R2, SRZ ;  /* 0x0000000000027805 */ /* 0x000fc6000001ff00 */
[----:B------:R-:W-:-:S08]  /*3c00*/  IMAD.SHL.U32 R31, R31, 0x4, RZ ;  /* 0x000000041f1f7824 */ /* 0x000fd000078e00ff */
[----:B------:R-:W-:-:S04]  /*3c10*/  @!P0 FADD.FTZ R8, -R26, R27 ;  /* 0x0000001b1a088221 */ /* 0x000fc80000010100 */
[----:B------:R-:W-:-:S06]  /*3c20*/  @!P0 FMUL.FTZ R8, R8, 1.4426950216293334961 ;  /* 0x3fb8aa3b08088820 */ /* 0x000fcc0000410000 */
[----:B------:R-:W0:Y:S02]  /*3c30*/  @!P0 MUFU.EX2 R8, R8 ;  /* 0x0000000800088308 */ /* 0x000e240000000800 */
[----:B0-----:R0:W-:Y:S01]  /*3c40*/  @!P0 STS [R29], R8 ;  /* 0x000000081d008388 */ /* 0x0011e20000000800 */
[----:B------:R-:W-:Y:S01]  /*3c50*/  BAR.SYNC.DEFER_BLOCKING 0x0 ;  /* 0x0000000000007b1d */ /* 0x000fe20000010000 */
[----:B------:R-:W-:Y:S02]  /*3c60*/  ISETP.GE.AND P0, PT, R15, 0x1, PT ;  /* 0x000000010f00780c */ /* 0x000fe40003f06270 */
[----:B0-----:R-:W-:-:S11]  /*3c70*/  CS2R R8, SRZ ;  /* 0x0000000000087805 */ /* 0x001fd6000001ff00 */
        /* <DEDUP_REMOVED lines=34> */
.L_x_585:
        /* <DEDUP_REMOVED lines=77> */
.L_x_584:
        /* <DEDUP_REMOVED lines=46> */
.L_x_586:
        /* <DEDUP_REMOVED lines=9> */
.L_x_588:
[----:B------:R-:W-:Y:S05]  /*46e0*/  BSYNC B0 ;  /* 0x0000000000007941 */ /* 0x000fea0003800000 */
.L_x_587:
        /* <DEDUP_REMOVED lines=12> */
.L_x_583:
        /* <DEDUP_REMOVED lines=49> */
[----:B------:R-:W-:-:S04]  /*4ac0*/  LOP3.LUT R20, R20, R17, RZ, 0x3c, !PT ;  /* 0x0000001114147212 */ /* 0x000fc800078e3cff */
        /* <DEDUP_REMOVED lines=25> */
[----:B------:R-:W-:-:S03]  /*4c60*/  ULDC.64 UR4, c[0x0][0x298] ;  /* 0x0000a60000047ab9 */ /* 0x000fc60000000a00 */
[----:B------:R-:W-:Y:S02]  /*4c70*/  IMAD R15, R15, UR4, RZ ;  /* 0x000000040f0f7c24 */ /* 0x000fe4000f8e02ff */
[----:B------:R-:W-:Y:S01]  /*4c80*/  IMAD.IADD R21, R21, 0x1, R17 ;  /* 0x0000000115157824 */ /* 0x000fe200078e0211 */
[----:B------:R-:W-:Y:S01]  /*4c90*/  IADD3 R17, R31, 0x40, RZ ;  /* 0x000000401f117810 */ /* 0x000fe20007ffe0ff */
[C---:B------:R-:W-:Y:S02]  /*4ca0*/  IMAD R15, R18.reuse, UR5, R15 ;  /* 0x00000005120f7c24 */ /* 0x040fe4000f8e020f */
[----:B------:R-:W-:Y:S01]  /*4cb0*/  IMAD.WIDE.U32 R18, R18, UR4, R20 ;  /* 0x0000000412127c25 */ /* 0x000fe2000f8e0014 */
[----:B------:R-:W-:-:S03]  /*4cc0*/  ULDC.64 UR4, c[0x0][0x280] ;  /* 0x0000a00000047ab9 */ /* 0x000fc60000000a00 */
[C---:B------:R-:W-:Y:S01]  /*4cd0*/  VIADD R21, R31.reuse, 0x80 ;  /* 0x000000801f157836 */ /* 0x040fe20000000000 */
[-C--:B------:R-:W-:Y:S01]  /*4ce0*/  IADD3 R12, P2, R31, R18.reuse, RZ ;  /* 0x000000121f0c7210 */ /* 0x080fe20007f5e0ff */
[----:B------:R-:W-:Y:S01]  /*4cf0*/  IMAD.IADD R14, R19, 0x1, R15 ;  /* 0x00000001130e7824 */ /* 0x000fe200078e020f */
[-C--:B------:R-:W-:Y:S02]  /*4d00*/  IADD3 R15, P1, R17, R18.reuse, RZ ;  /* 0x00000012110f7210 */ /* 0x080fe40007f3e0ff */
[----:B------:R-:W-:Y:S02]  /*4d10*/  IADD3 R20, P0, R21, R18, RZ ;  /* 0x0000001215147210 */ /* 0x000fe40007f1e0ff */
[-C--:B------:R-:W-:Y:S02]  /*4d20*/  LEA.HI.X.SX32 R31, R31, R14.reuse, 0x1, P2 ;  /* 0x0000000e1f1f7211 */ /* 0x080fe400010f0eff */
[----:B------:R-:W-:Y:S02]  /*4d30*/  LEA.HI.X.SX32 R22, R17, R14, 0x1, P1 ;  /* 0x0000000e11167211 */ /* 0x000fe400008f0eff */
[----:B------:R-:W-:-:S02]  /*4d40*/  LEA R18, P2, R12, UR4, 0x1 ;  /* 0x000000040c127c11 */ /* 0x000fc4000f8408ff */
[----:B------:R-:W-:Y:S02]  /*4d50*/  LEA.HI.X.SX32 R21, R21, R14, 0x1, P0 ;  /* 0x0000000e15157211 */ /* 0x000fe400000f0eff */
[C---:B------:R-:W-:Y:S02]  /*4d60*/  LEA R16, P1, R15.reuse, UR4, 0x1 ;  /* 0x000000040f107c11 */ /* 0x040fe4000f8208ff */
[----:B------:R-:W-:Y:S02]  /*4d70*/  LEA R14, P0, R20, UR4, 0x1 ;  /* 0x00000004140e7c11 */ /* 0x000fe4000f8008ff */
[----:B------:R-:W-:Y:S02]  /*4d80*/  LEA.HI.X R19, R12, UR5, R31, 0x1, P2 ;  /* 0x000000050c137c11 */ /* 0x000fe400090f0c1f */
[----:B------:R-:W-:Y:S02]  /*4d90*/  LEA.HI.X R17, R15, UR5, R22, 0x1, P1 ;  /* 0x000000050f117c11 */ /* 0x000fe400088f0c16 */
[----:B------:R-:W-:Y:S01]  /*4da0*/  LEA.HI.X R15, R20, UR5, R21, 0x1, P0 ;  /* 0x00000005140f7c11 */ /* 0x000fe200080f0c15 */
[----:B------:R-:W-:Y:S04]  /*4db0*/  STG.E.64 desc[UR8][R18.64], R10 ;  /* 0x0000000a12007986 */ /* 0x000fe8000c101b08 */
[----:B------:R-:W-:Y:S04]  /*4dc0*/  STG.E.64 desc[UR8][R16.64], R6 ;  /* 0x0000000610007986 */ /* 0x000fe8000c101b08 */
[----:B------:R-:W-:Y:S01]  /*4dd0*/  STG.E.64 desc[UR8][R14.64], R2 ;  /* 0x000000020e007986 */ /* 0x000fe2000c101b08 */
[----:B------:R-:W-:Y:S05]  /*4de0*/  EXIT ;  /* 0x000000000000794d */ /* 0x000fea0003800000 */
        .weak           $__internal_11_$__cuda_sm20_div_s64
        .type           $__internal_11_$__cuda_sm20_div_s64,@function
        .size           $__internal_11_$__cuda_sm20_div_s64,(.L_x_7895 - $__internal_11_$__cuda_sm20_div_s64)
$__internal_11_$__cuda_sm20_div_s64:
        /* <DEDUP_REMOVED lines=83> */
[----:B------:R-:W-:Y:S06]  /*5320*/  RET.REL.NODEC R38 `(_ZN5flash32flash_fwd_splitkv_combine_kernelI23Flash_fwd_kernel_traitsILi192ELi64ELi64ELi4ELb0ELb0EN7cutlass10bfloat16_tE19Flash_kernel_traitsILi192ELi64ELi64ELi4ES3_EELi8ELi3ELb1EEEvNS_16Flash_fwd_paramsE) ;  /* 0xffffffac26347950 */ /* 0x000fec0003c3ffff */
.L_x_589:
        /* <DEDUP_REMOVED lines=13> */
.L_x_7895:


//--------------------- .text._ZN5flash32flash_fwd_splitkv_combine_kernelI23Flash_fwd_kernel_traitsILi192ELi64ELi64ELi4ELb0ELb0EN7cutlass10bfloat16_tE19Flash_kernel_traitsILi192ELi64ELi64ELi4ES3_EELi8ELi2ELb1EEEvNS_16Flash_fwd_paramsE --------------------------
	.section	.text._ZN5flash32flash_fwd_splitkv_combine_kernelI23Flash_fwd_kernel_traitsILi192ELi64ELi64ELi4ELb0ELb0EN7cutlass10bfloat16_tE19Flash_kernel_traitsILi192ELi64ELi64ELi4ES3_EELi8ELi2ELb1EEEvNS_16Flash_fwd_paramsE,"ax",@progbits
	.align	128
        .global         _ZN5flash32flash_fwd_splitkv_combine_kernelI23Flash_fwd_kernel_traitsILi192ELi64ELi64ELi4ELb0ELb0EN7cutlass10bfloat16_tE19Flash_kernel_traitsILi192ELi64ELi64ELi4ES3_EELi8ELi2ELb1EEEvNS_16Flash_fwd_paramsE
        .type           _ZN5flash32flash_fwd_splitkv_combine_kernelI23Flash_fwd_kernel_traitsILi192ELi64ELi64ELi4ELb0ELb0EN7cutlass10bfloat16_tE19Flash_kernel_traitsILi192ELi64ELi64ELi4ES3_EELi8ELi2ELb1EEEvNS_16Flash_fwd_paramsE,@function
        .size           _ZN5flash32flash_fwd_splitkv_combine_kernelI23Flash_fwd_kernel_traitsILi192ELi64ELi64ELi4ELb0ELb0EN7cutlass10bfloat16_tE19Flash_kernel_traitsILi192ELi64ELi64ELi4ES3_EELi8ELi2ELb1EEEvNS_16Flash_fwd_paramsE,(.L_x_7896 - _ZN5flash32flash_fwd_splitkv_combine_kernelI23Flash_fwd_kernel_traitsILi192ELi64ELi64ELi4ELb0ELb0EN7cutlass10bfloat16_tE19Flash_kernel_traitsILi192ELi64ELi64ELi4ES3_EELi8ELi2ELb1EEEvNS_16Flash_fwd_paramsE)
        .other          _ZN5flash32flash_fwd_splitkv_combine_kernelI23Flash_fwd_kernel_traitsILi192ELi64ELi64ELi4ELb0ELb0EN7cutlass10bfloat16_tE19Flash_kernel_traitsILi192ELi64ELi64ELi4ES3_EELi8ELi2ELb1EEEvNS_16Flash_fwd_paramsE,@"STO_CUDA_ENTRY STV_DEFAULT"
_ZN5flash32flash_fwd_splitkv_combine_kernelI23Flash_fwd_kernel_traitsILi192ELi64ELi64ELi4ELb0ELb0EN7cutlass10bfloat16_tE19Flash_kernel_traitsILi192ELi64ELi64ELi4ES3_EELi8ELi2ELb1EEEvNS_16Flash_fwd_paramsE:
.text._ZN5flash32flash_fwd_splitkv_combine_kernelI23Flash_fwd_kernel_traitsILi192ELi64ELi64ELi4ELb0ELb0EN7cutlass10bfloat16_tE19Flash_kernel_traitsILi192ELi64ELi64ELi4ES3_EELi8ELi2ELb1EEEvNS_16Flash_fwd_paramsE:
        /* <DEDUP_REMOVED lines=23> */
[----:B------:R-:W-:Y:S05]  /*0170*/  CALL.REL.NOINC `($__internal_12_$__cuda_sm20_div_s64) ;  /* 0x0000004c00387944 */ /* 0x000fea0003c00000 */
[----:B------:R-:W-:Y:S05]  /*0180*/  BRA `(.L_x_591) ;  /* 0x00000000004c7947 */ /* 0x000fea0003800000 */
.L_x_590:
        /* <DEDUP_REMOVED lines=19> */
.L_x_591:
        /* <DEDUP_REMOVED lines=12> */
[----:B------:R-:W-:Y:S05]  /*0380*/  CALL.REL.NOINC `($__internal_12_$__cuda_sm20_div_s64) ;  /* 0x0000004800b47944 */ /* 0x000fea0003c00000 */
[----:B------:R-:W-:Y:S02]  /*0390*/  MOV R8, R18 ;  /* 0x0000001200087202 */ /* 0x000fe40000000f00 */
[----:B------:R-:W-:Y:S01]  /*03a0*/  MOV R9, R19 ;  /* 0x0000001300097202 */ /* 0x000fe20000000f00 */
[----:B------:R-:W-:Y:S05]  /*03b0*/  BRA `(.L_x_594) ;  /* 0x00000000004c7947 */ /* 0x000fea0003800000 */
.L_x_593:
        /* <DEDUP_REMOVED lines=19> */
.L_x_594:
[----:B------:R-:W-:Y:S05]  /*04f0*/  BSYNC B0 ;  /* 0x0000000000007941 */ /* 0x000fea0003800000 */
.L_x_592:
        /* <DEDUP_REMOVED lines=41> */
.L_x_596:
        /* <DEDUP_REMOVED lines=19> */
.L_x_597:
[----:B------:R-:W-:Y:S05]  /*08c0*/  BSYNC B0 ;  /* 0x0000000000007941 */ /* 0x000fea0003800000 */
.L_x_595:
        /* <DEDUP_REMOVED lines=73> */
[----:B------:R-:W-:Y:S02]  /*0d60*/  MOV R34, R18 ;  /* 0x0000001200227202 */ /* 0x000fe40000000f00 */
[----:B------:R-:W-:Y:S01]  /*0d70*/  MOV R35, R19 ;  /* 0x0000001300237202 */ /* 0x000fe20000000f00 */
[----:B------:R-:W-:Y:S05]  /*0d80*/  BRA `(.L_x_600) ;  /* 0x00000000004c7947 */ /* 0x000fea0003800000 */
.L_x_599:
        /* <DEDUP_REMOVED lines=19> */
.L_x_600:
[----:B------:R-:W-:Y:S05]  /*0ec0*/  BSYNC B0 ;  /* 0x0000000000007941 */ /* 0x000fea0003800000 */
.L_x_598:
        /* <DEDUP_REMOVED lines=44> */
.L_x_602:
        /* <DEDUP_REMOVED lines=19> */
.L_x_603:
[----:B------:R-:W-:Y:S05]  /*12c0*/  BSYNC B0 ;  /* 0x0000000000007941 */ /* 0x000fea0003800000 */
.L_x_601:
        /* <DEDUP_REMOVED lines=68> */
.L_x_605:
[----:B------:R-:W-:Y:S05]  /*1710*/  BSYNC B0 ;  /* 0x0000000000007941 */ /* 0x000fea0003800000 */
.L_x_604:
        /* <DEDUP_REMOVED lines=13> */
.L_x_607:
[----:B------:R-:W-:Y:S05]  /*17f0*/  BSYNC B0 ;  /* 0x0000000000007941 */ /* 0x000fea0003800000 */
.L_x_606:
        /* <DEDUP_REMOVED lines=138> */
[----:B------:R-:W-:Y:S05]  /*20a0*/  CALL.REL.NOINC `($__internal_12_$__cuda_sm20_div_s64) ;  /* 0x0000002c006c7944 */ /* 0x000fea0003c00000 */
        /* <DEDUP_REMOVED lines=9> */
.L_x_612:
        /* <DEDUP_REMOVED lines=22> */
.L_x_613:
[----:B------:R-:W-:Y:S05]  /*22a0*/  BSYNC B0 ;  /* 0x0000000000007941 */ /* 0x000fea0003800000 */
.L_x_611:
        /* <DEDUP_REMOVED lines=19> */
.L_x_615:
        /* <DEDUP_REMOVED lines=22> */
.L_x_616:
[----:B------:R-:W-:Y:S05]  /*2540*/  BSYNC B0 ;  /* 0x0000000000007941 */ /* 0x000fea0003800000 */
.L_x_614:
        /* <DEDUP_REMOVED lines=11> */
[----:B------:R-:W-:Y:S05]  /*2600*/  CALL.REL.NOINC `($__internal_12_$__cuda_sm20_div_s64) ;  /* 0x0000002800147944 */ /* 0x000fea0003c00000 */
[----:B------:R-:W-:-:S04]  /*2610*/  IADD3 R17, P0, RZ, -R18, RZ ;  /* 0x80000012ff117210 */ /* 0x000fc80007f1e0ff */
[----:B------:R-:W-:Y:S01]  /*2620*/  IADD3.X R16, RZ, ~R19, RZ, P0, !PT ;  /* 0x80000013ff107210 */ /* 0x000fe200007fe4ff */
[----:B------:R-:W-:-:S04]  /*2630*/  IMAD.WIDE.U32 R36, R5, R17, R36 ;  /* 0x0000001105247225 */ /* 0x000fc800078e0024 */
[----:B------:R-:W-:-:S04]  /*2640*/  IMAD R16, R16, R5, RZ ;  /* 0x0000000510107224 */ /* 0x000fc800078e02ff */
[----:B------:R-:W-:-:S05]  /*2650*/  IMAD R4, R4, R17, R16 ;  /* 0x0000001104047224 */ /* 0x000fca00078e0210 */
[----:B------:R-:W-:Y:S01]  /*2660*/  IADD3 R4, R37, R4, RZ ;  /* 0x0000000425047210 */ /* 0x000fe20007ffe0ff */
[----:B------:R-:W-:Y:S05]  /*2670*/  BRA `(.L_x_619) ;  /* 0x0000000000587947 */ /* 0x000fea0003800000 */
.L_x_618:
        /* <DEDUP_REMOVED lines=22> */
.L_x_619:
[----:B------:R-:W-:Y:S05]  /*27e0*/  BSYNC B0 ;  /* 0x0000000000007941 */ /* 0x000fea0003800000 */
.L_x_617:
        /* <DEDUP_REMOVED lines=38> */
[----:B------:R-:W-:Y:S05]  /*2a50*/  CALL.REL.NOINC `($__internal_12_$__cuda_sm20_div_s64) ;  /* 0x0000002400007944 */ /* 0x000fea0003c00000 */
        /* <DEDUP_REMOVED lines=12> */
.L_x_621:
        /* <DEDUP_REMOVED lines=23> */
.L_x_622:
[----:B------:R-:W-:Y:S05]  /*2c90*/  BSYNC B0 ;  /* 0x0000000000007941 */ /* 0x000fea0003800000 */
.L_x_620:
        /* <DEDUP_REMOVED lines=18> */
.L_x_624:
        /* <DEDUP_REMOVED lines=22> */
.L_x_625:
[----:B------:R-:W-:Y:S05]  /*2f20*/  BSYNC B0 ;  /* 0x0000000000007941 */ /* 0x000fea0003800000 */
.L_x_623:
        /* <DEDUP_REMOVED lines=20> */
.L_x_627:
        /* <DEDUP_REMOVED lines=23> */
.L_x_628:
[----:B------:R-:W-:Y:S05]  /*31e0*/  BSYNC B0 ;  /* 0x0000000000007941 */ /* 0x000fea0003800000 */
.L_x_626:
        /* <DEDUP_REMOVED lines=26> */
[----:B------:R-:W-:Y:S05]  /*3390*/  CALL.REL.NOINC `($__internal_12_$__cuda_sm20_div_s64) ;  /* 0x0000001800b07944 */ /* 0x000fea0003c00000 */
        /* <DEDUP_REMOVED lines=12> */
.L_x_630:
        /* <DEDUP_REMOVED lines=23> */
.L_x_631:
[----:B------:R-:W-:Y:S05]  /*35d0*/  BSYNC B0 ;  /* 0x0000000000007941 */ /* 0x000fea0003800000 */
.L_x_629:
        /* <DEDUP_REMOVED lines=29> */
.L_x_633:
        /* <DEDUP_REMOVED lines=23> */
.L_x_634:
[----:B------:R-:W-:Y:S05]  /*3920*/  BSYNC B0 ;  /* 0x0000000000007941 */ /* 0x000fea0003800000 */
.L_x_632:
        /* <DEDUP_REMOVED lines=21> */
.L_x_610:
[----:B------:R-:W-:Y:S02]  /*3a80*/  ULDC.64 UR4, c[0x0][0x2b0] ;  /* 0x0000ac0000047ab9 */ /* 0x000fe40000000a00 */
[----:B------:R-:W-:-:S04]  /*3a90*/  LEA R2, P0, R32, UR4, 0x2 ;  /* 0x0000000420027c11 */ /* 0x000fc8000f8010ff */
[----:B------:R-:W-:-:S05]  /*3aa0*/  LEA.HI.X R3, R32, UR5, R33, 0x2, P0 ;  /* 0x0000000520037c11 */ /* 0x000fca00080f1421 */
[----:B------:R0:W-:Y:S04]  /*3ab0*/  STG.E desc[UR8][R2.64], R27 ;  /* 0x0000001b02007986 */ /* 0x0001e8000c101908 */
.L_x_609:
[----:B------:R-:W-:Y:S05]  /*3ac0*/  BSYNC B1 ;  /* 0x0000000000017941 */ /* 0x000fea0003800000 */
.L_x_608:
[----:B------:R-:W2:Y:S01]  /*3ad0*/  S2R R31, SR_TID.X ;  /* 0x00000000001f7919 */ /* 0x000ea20000002100 */
[----:B------:R-:W3:Y:S01]  /*3ae0*/  LDC R15, c[0x0][0x3c4] ;  /* 0x0000f100ff0f7b82 */ /* 0x000ee20000000800 */
[----:B------:R-:W-:Y:S01]  /*3af0*/  BSSY B0, `(.L_x_635) ;  /* 0x0000013000007945 */ /* 0x000fe20003800000 */
[----:B--2---:R-:W-:-:S04]  /*3b00*/  SHF.R.S32.HI R12, RZ, 0x1f, R31 ;  /* 0x0000001fff0c7819 */ /* 0x004fc8000001141f */
[CC--:B------:R-:W-:Y:S02]  /*3b10*/  LEA.HI R6, R12.reuse, R31.reuse, RZ, 0x2 ;  /* 0x0000001f0c067211 */ /* 0x0c0fe400078f10ff */
[----:B------:R-:W-:Y:S02]  /*3b20*/  LEA.HI R12, R12, R31, RZ, 0x4 ;  /* 0x0000001f0c0c7211 */ /* 0x000fe400078f20ff */
[----:B------:R-:W-:Y:S02]  /*3b30*/  LOP3.LUT R6, R6, 0xfffffffc, RZ, 0xc0, !PT ;  /* 0xfffffffc06067812 */ /* 0x000fe400078ec0ff */
[----:B01----:R-:W-:-:S03]  /*3b40*/  LOP3.LUT R2, R12, 0x3ffffff0, RZ, 0xc0, !PT ;  /* 0x3ffffff00c027812 */ /* 0x003fc600078ec0ff */
[----:B------:R-:W-:-:S05]  /*3b50*/  IMAD.IADD R4, R31, 0x1, -R6 ;  /* 0x000000011f047824 */ /* 0x000fca00078e0a06 */
[----:B---3--:R-:W-:-:S04]  /*3b60*/  ISETP.GE.AND P0, PT, R4, R15, PT ;  /* 0x0000000f0400720c */ /* 0x008fc80003f06270 */
        /* <DEDUP_REMOVED lines=11> */
.L_x_636:
[----:B------:R-:W-:Y:S05]  /*3c20*/  BSYNC B0 ;  /* 0x0000000000007941 */ /* 0x000fea0003800000 */
.L_x_635:
[----:B------:R-:W-:Y:S01]  /*3c30*/  ISETP.GE.AND P0, PT, R15, 0x1, PT ;  /* 0x000000010f00780c */ /* 0x000fe20003f06270 */
[----:B------:R-:W-:Y:S01]  /*3c40*/  IMAD.IADD R31, R31, 0x1, -R2 ;  /* 0x000000011f1f7824 */ /* 0x000fe200078e0a02 */
[----:B------:R-:W-:Y:S01]  /*3c50*/  BAR.SYNC.DEFER_BLOCKING 0x0 ;  /* 0x0000000000007b1d */ /* 0x000fe20000010000 */
[----:B------:R-:W-:Y:S01]  /*3c60*/  IMAD.MOV.U32 R0, RZ, RZ, RZ ;  /* 0x000000ffff007224 */ /* 0x000fe200078e00ff */
[----:B------:R-:W-:Y:S02]  /*3c70*/  CS2R R2, SRZ ;  /* 0x0000000000027805 */ /* 0x000fe4000001ff00 */
[----:B0-----:R-:W-:Y:S02]  /*3c80*/  CS2R R4, SRZ ;  /* 0x0000000000047805 */ /* 0x001fe4000001ff00 */
[----:B------:R-:W-:Y:S02]  /*3c90*/  CS2R R6, SRZ ;  /* 0x0000000000067805 */ /* 0x000fe4000001ff00 */
[----:B------:R-:W-:-:S02]  /*3ca0*/  CS2R R8, SRZ ;  /* 0x0000000000087805 */ /* 0x000fc4000001ff00 */
        /* <DEDUP_REMOVED lines=38> */
.L_x_639:
        /* <DEDUP_REMOVED lines=77> */
.L_x_638:
        /* <DEDUP_REMOVED lines=46> */
.L_x_640:
        /* <DEDUP_REMOVED lines=9> */
.L_x_642:
[----:B------:R-:W-:Y:S05]  /*4750*/  BSYNC B0 ;  /* 0x0000000000007941 */ /* 0x000fea0003800000 */
.L_x_641:
        /* <DEDUP_REMOVED lines=12> */
.L_x_637:
        /* <DEDUP_REMOVED lines=100> */
        .weak           $__internal_12_$__cuda_sm20_div_s64
        .type           $__internal_12_$__cuda_sm20_div_s64,@function
        .size           $__internal_12_$__cuda_sm20_div_s64,(.L_x_7896 - $__internal_12_$__cuda_sm20_div_s64)
$__internal_12_$__cuda_sm20_div_s64:
        /* <DEDUP_REMOVED lines=83> */
[----:B------:R-:W-:Y:S06]  /*5390*/  RET.REL.NODEC R38 `(_ZN5flash32flash_fwd_splitkv_combine_kernelI23Flash_fwd_kernel_traitsILi192ELi64ELi64ELi4ELb0ELb0EN7cutlass10bfloat16_tE19Flash_kernel_traitsILi192ELi64ELi64ELi4ES3_EELi8ELi2ELb1EEEvNS_16Flash_fwd_paramsE) ;  /* 0xffffffac26187950 */ /* 0x000fec0003c3ffff */
.L_x_643:
        /* <DEDUP_REMOVED lines=14> */
.L_x_7896:


//--------------------- .text._ZN5flash32flash_fwd_splitkv_combine_kernelI23Flash_fwd_kernel_traitsILi192ELi64ELi64ELi4ELb0ELb0EN7cutlass10bfloat16_tE19Flash_kernel_traitsILi192ELi64ELi64ELi4ES3_EELi8ELi1ELb1EEEvNS_16Flash_fwd_paramsE --------------------------
	.section	.text._ZN5flash32flash_fwd_splitkv_combine_kernelI23Flash_fwd_kernel_traitsILi192ELi64ELi64ELi4ELb0ELb0EN7cutlass10bfloat16_tE19Flash_kernel_traitsILi192ELi64ELi64ELi4ES3_EELi8ELi1ELb1EEEvNS_16Flash_fwd_paramsE,"ax",@progbits
	.align	128
        .global         _ZN5flash32flash_fwd_splitkv_combine_kernelI23Flash_fwd_kernel_traitsILi192ELi64ELi64ELi4ELb0ELb0EN7cutlass10bfloat16_tE19Flash_kernel_traitsILi192ELi64ELi64ELi4ES3_EELi8ELi1ELb1EEEvNS_16Flash_fwd_paramsE
        .type           _ZN5flash32flash_fwd_splitkv_combine_kernelI23Flash_fwd_kernel_traitsILi192ELi64ELi64ELi4ELb0ELb0EN7cutlass10bfloat16_tE19Flash_kernel_traitsILi192ELi64ELi64ELi4ES3_EELi8ELi1ELb1EEEvNS_16Flash_fwd_paramsE,@function
        .size           _ZN5flash32flash_fwd_splitkv_combine_kernelI23Flash_fwd_kernel_traitsILi192ELi64ELi64ELi4ELb0ELb0EN7cutlass10bfloat16_tE19Flash_kernel_traitsILi192ELi64ELi64ELi4ES3_EELi8ELi1ELb1EEEvNS_16Flash_fwd_paramsE,(.L_x_7897 - _ZN5flash32flash_fwd_splitkv_combine_kernelI23Flash_fwd_kernel_traitsILi192ELi64ELi64ELi4ELb0ELb0EN7cutlass10bfloat16_tE19Flash_kernel_traitsILi192ELi64ELi64ELi4ES3_EELi8ELi1ELb1EEEvNS_16Flash_fwd_paramsE)
        .other          _ZN5flash32flash_fwd_splitkv_combine_kernelI23Flash_fwd_kernel_traitsILi192ELi64ELi64ELi4ELb0ELb0EN7cutlass10bfloat16_tE19Flash_kernel_traitsILi192ELi64ELi64ELi4ES3_EELi8ELi1ELb1EEEvNS_16Flash_fwd_paramsE,@"STO_CUDA_ENTRY STV_DEFAULT"
_ZN5flash32flash_fwd_splitkv_combine_kernelI23Flash_fwd_kernel_traitsILi192ELi64ELi64ELi4ELb0ELb0EN7cutlass10bfloat16_tE19Flash_kernel_traitsILi192ELi64ELi64ELi4ES3_EELi8ELi1ELb1EEEvNS_16Flash_fwd_paramsE:
.text._ZN5flash32flash_fwd_splitkv_combine_kernelI23Flash_fwd_kernel_traitsILi192ELi64ELi64ELi4ELb0ELb0EN7cutlass10bfloat16_tE19Flash_kernel_traitsILi192ELi64ELi64ELi4ES3_EELi8ELi1ELb1EEEvNS_16Flash_fwd_paramsE:
        /* <DEDUP_REMOVED lines=23> */
[----:B------:R-:W-:Y:S05]  /*0170*/  CALL.REL.NOINC `($__internal_13_$__cuda_sm20_div_s64) ;  /* 0x0000004c00487944 */ /* 0x000fea0003c00000 */
[----:B------:R-:W-:Y:S05]  /*0180*/  BRA `(.L_x_645) ;  /* 0x00000000004c7947 */ /* 0x000fea0003800000 */
.L_x_644:
        /* <DEDUP_REMOVED lines=19> */
.L_x_645:
        /* <DEDUP_REMOVED lines=10> */
[----:B------:R-:W-:Y:S01]  /*0360*/  MOV R21, R19 ;  /* 0x0000001300157202 */ /* 0x000fe20000000f00 */
[----:B------:R-:W-:Y:S01]  /*0370*/  IMAD.MOV.U32 R22, RZ, RZ, R7 ;  /* 0x000000ffff167224 */ /* 0x000fe200078e0007 */
[----:B------:R-:W-:Y:S02]  /*0380*/  MOV R20, 0x3a0 ;  /* 0x000003a000147802 */ /* 0x000fe40000000f00 */
[----:B------:R-:W-:Y:S05]  /*0390*/  CALL.REL.NOINC `($__internal_13_$__cuda_sm20_div_s64) ;  /* 0x0000004800c07944 */ /* 0x000fea0003c00000 */
[----:B------:R-:W-:Y:S02]  /*03a0*/  MOV R26, R18 ;  /* 0x00000012001a7202 */ /* 0x000fe40000000f00 */
[----:B------:R-:W-:Y:S01]  /*03b0*/  MOV R27, R19 ;  /* 0x00000013001b7202 */ /* 0x000fe20000000f00 */
[----:B------:R-:W-:Y:S05]  /*03c0*/  BRA `(.L_x_648) ;  /* 0x00000000004c7947 */ /* 0x000fea0003800000 */
.L_x_647:
        /* <DEDUP_REMOVED lines=19> */
.L_x_648:
[----:B------:R-:W-:Y:S05]  /*0500*/  BSYNC B0 ;  /* 0x0000000000007941 */ /* 0x000fea0003800000 */
.L_x_646:
[----:B------:R-:W0:Y:S01]  /*0510*/  LDC R8, c[0x0][0x2c4] ;  /* 0x0000b100ff087b82 */ /* 0x000e220000000800 */
[----:B------:R-:W-:Y:S01]  /*0520*/  BSSY B0, `(.L_x_649) ;  /* 0x000003c000007945 */ /* 0x000fe20003800000 */
[----:B0-----:R-:W-:-:S04]  /*0530*/  IABS R11, R8 ;  /* 0x00000008000b7213 */ /* 0x001fc80000000000 */
[----:B------:R-:W0:Y:S01]  /*0540*/  I2F.RP R14, R11 ;  /* 0x0000000b000e7306 */ /* 0x000e220000209400 */
[----:B------:R-:W-:-:S07]  /*0550*/  IADD3 R0, R11, -0x1, R8 ;  /* 0xffffffff0b007810 */ /* 0x000fce0007ffe008 */
[----:B0-----:R-:W0:Y:S02]  /*0560*/  MUFU.RCP R12, R14 ;  /* 0x0000000e000c7308 */ /* 0x001e240000001000 */
[----:B0-----:R-:W-:-:S06]  /*0570*/  VIADD R12, R12, 0xffffffe ;  /* 0x0ffffffe0c0c7836 */ /* 0x001fcc0000000000 */
[----:B------:R-:W0:Y:S02]  /*0580*/  F2I.FTZ.U32.TRUNC.NTZ R13, R12 ;  /* 0x0000000c000d7305 */ /* 0x000e24000021f000 */
[----:B0-----:R-:W-:Y:S02]  /*0590*/  IMAD.MOV R2, RZ, RZ, -R13 ;  /* 0x000000ffff027224 */ /* 0x001fe400078e0a0d */
[----:B------:R-:W-:Y:S02]  /*05a0*/  IMAD.MOV.U32 R12, RZ, RZ, RZ ;  /* 0x000000ffff0c7224 */ /* 0x000fe400078e00ff */
        /* <DEDUP_REMOVED lines=32> */
.L_x_650:
[----:B------:R-:W0:Y:S01]  /*07b0*/  I2F.U32.RP R4, R16 ;  /* 0x0000001000047306 */ /* 0x000e220000209000 */
[----:B------:R-:W-:Y:S01]  /*07c0*/  HFMA2.MMA R8, -RZ, RZ, 0, 0 ;  /* 0x00000000ff087435 */ /* 0x000fe200000001ff */
[----:B------:R-:W-:Y:S02]  /*07d0*/  ISETP.NE.U32.AND P0, PT, R16, RZ, PT ;  /* 0x000000ff1000720c */ /* 0x000fe40003f05070 */
[----:B------:R-:W-:-:S04]  /*07e0*/  MOV R19, RZ ;  /* 0x000000ff00137202 */ /* 0x000fc80000000f00 */
        /* <DEDUP_REMOVED lines=15> */
.L_x_651:
[----:B------:R-:W-:Y:S05]  /*08e0*/  BSYNC B0 ;  /* 0x0000000000007941 */ /* 0x000fea0003800000 */
.L_x_649:
        /* <DEDUP_REMOVED lines=72> */
[----:B------:R-:W-:Y:S05]  /*0d70*/  CALL.REL.NOINC `($__internal_13_$__cuda_sm20_div_s64) ;  /* 0x0000004000487944 */ /* 0x000fea0003c00000 */
[----:B------:R-:W-:Y:S02]  /*0d80*/  MOV R32, R18 ;  /* 0x0000001200207202 */ /* 0x000fe40000000f00 */
[----:B------:R-:W-:Y:S01]  /*0d90*/  MOV R33, R19 ;  /* 0x0000001300217202 */ /* 0x000fe20000000f00 */
[----:B------:R-:W-:Y:S05]  /*0da0*/  BRA `(.L_x_654) ;  /* 0x00000000004c7947 */ /* 0x000fea0003800000 */
.L_x_653:
        /* <DEDUP_REMOVED lines=19> */
.L_x_654:
[----:B------:R-:W-:Y:S05]  /*0ee0*/  BSYNC B0 ;  /* 0x0000000000007941 */ /* 0x000fea0003800000 */
.L_x_652:
[-C--:B------:R-:W-:Y:S01]  /*0ef0*/  IABS R11, R0.reuse ;  /* 0x00000000000b7213 */ /* 0x080fe20000000000 */
[----:B------:R-:W0:Y:S01]  /*0f00*/  LDC R8, c[0x0][0x2c4] ;  /* 0x0000b100ff087b82 */ /* 0x000e220000000800 */
[----:B------:R-:W-:Y:S01]  /*0f10*/  IABS R4, R0 ;  /* 0x0000000000047213 */ /* 0x000fe20000000000 */
[----:B------:R-:W-:Y:S01]  /*0f20*/  BSSY B0, `(.L_x_655) ;  /* 0x000003c000007945 */ /* 0x000fe20003800000 */
[----:B------:R-:W1:Y:S03]  /*0f30*/  I2F.RP R12, R11 ;  /* 0x0000000b000c7306 */ /* 0x000e660000209400 */
[----:B------:R-:W-:-:S05]  /*0f40*/  IMAD.MOV R4, RZ, RZ, -R4 ;  /* 0x000000ffff047224 */ /* 0x000fca00078e0a04 */
[----:B-1----:R-:W1:Y:S01]  /*0f50*/  MUFU.RCP R18, R12 ;  /* 0x0000000c00127308 */ /* 0x002e620000001000 */
[----:B0-----:R-:W-:-:S04]  /*0f60*/  IADD3 R8, R11, -0x1, R8 ;  /* 0xffffffff0b087810 */ /* 0x001fc80007ffe008 */
[----:B------:R-:W-:Y:S01]  /*0f70*/  IABS R9, R8 ;  /* 0x0000000800097213 */ /* 0x000fe20000000000 */
[----:B-1----:R-:W-:-:S04]  /*0f80*/  VIADD R18, R18, 0xffffffe ;  /* 0x0ffffffe12127836 */ /* 0x002fc80000000000 */
        /* <DEDUP_REMOVED lines=34> */
.L_x_656:
        /* <DEDUP_REMOVED lines=19> */
.L_x_657:
[----:B------:R-:W-:Y:S05]  /*12e0*/  BSYNC B0 ;  /* 0x0000000000007941 */ /* 0x000fea0003800000 */
.L_x_655:
[----:B------:R-:W0:Y:S01]  /*12f0*/  LDC R9, c[0x0][0x2c4] ;  /* 0x0000b100ff097b82 */ /* 0x000e220000000800 */
[----:B------:R-:W-:Y:S01]  /*1300*/  IMAD.MOV.U32 R18, RZ, RZ, RZ ;  /* 0x000000ffff127224 */ /* 0x000fe200078e00ff */
        /* <DEDUP_REMOVED lines=15> */
[----:B------:R-:W-:-:S03]  /*1400*/  ISETP.GE.AND P1, PT, R8, RZ, PT ;  /* 0x000000ff0800720c */ /* 0x000fc60003f26270 */
        /* <DEDUP_REMOVED lines=9> */
[----:B------:R-:W-:Y:S02]  /*14a0*/  SHF.R.S32.HI R4, RZ, 0x1f, R0 ;  /* 0x0000001fff047819 */ /* 0x000fe40000011400 */
[----:B------:R-:W-:-:S03]  /*14b0*/  LEA.HI.SX32 R19, R0, 0x1, 0x1 ;  /* 0x0000000100137811 */ /* 0x000fc600078f0aff */
[----:B------:R-:W-:Y:S02]  /*14c0*/  @!P3 IMAD.MOV R19, RZ, RZ, R4 ;  /* 0x000000ffff13b224 */ /* 0x000fe400078e0204 */
[----:B------:R-:W1:Y:S01]  /*14d0*/  LDC R4, c[0x0][0x270] ;  /* 0x00009c00ff047b82 */ /* 0x000e620000000800 */
[----:B0-----:R-:W-:-:S03]  /*14e0*/  SHF.R.S32.HI R10, RZ, 0x1f, R17 ;  /* 0x0000001fff0a7819 */ /* 0x001fc60000011411 */
        /* <DEDUP_REMOVED lines=8> */
[----:B------:R-:W-:-:S03]  /*1570*/  ISETP.GE.AND P0, PT, R26, UR5, PT ;  /* 0x000000051a007c0c */ /* 0x000fc6000bf06270 */
[----:B------:R-:W0:Y:S01]  /*1580*/  @!P2 S2R R19, SR_CgaCtaId ;  /* 0x000000000013a919 */ /* 0x000e220000008800 */
[----:B------:R-:W-:Y:S01]  /*1590*/  IABS R24, R0 ;  /* 0x0000000000187213 */ /* 0x000fe20000000000 */
[----:B------:R-:W-:Y:S01]  /*15a0*/  IMAD.IADD R27, R17, 0x1, -R10 ;  /* 0x00000001111b7824 */ /* 0x000fe200078e0a0a */
[----:B------:R-:W-:Y:S02]  /*15b0*/  @!P2 MOV R18, 0x400 ;  /* 0x000004000012a802 */ /* 0x000fe40000000f00 */
[----:B------:R-:W2:Y:S01]  /*15c0*/  I2F.RP R23, R24 ;  /* 0x0000001800177306 */ /* 0x000ea20000209400 */
[----:B-1----:R-:W-:-:S07]  /*15d0*/  IABS R22, R4 ;  /* 0x0000000400167213 */ /* 0x002fce0000000000 */
[----:B------:R-:W-:Y:S08]  /*15e0*/  I2F.U32.RP R8, R22 ;  /* 0x0000001600087306 */ /* 0x000ff00000209000 */
[----:B--2---:R-:W1:Y:S01]  /*15f0*/  MUFU.RCP R30, R23 ;  /* 0x00000017001e7308 */ /* 0x004e620000001000 */
[----:B0-----:R-:W-:-:S05]  /*1600*/  @!P2 LEA R19, R19, R18, 0x18 ;  /* 0x000000121313a211 */ /* 0x001fca00078ec0ff */
[----:B------:R-:W-:Y:S02]  /*1610*/  @!P2 IMAD R18, R26, 0x24, R19 ;  /* 0x000000241a12a824 */ /* 0x000fe400078e0213 */
[----:B-1----:R-:W-:Y:S02]  /*1620*/  VIADD R30, R30, 0xffffffe ;  /* 0x0ffffffe1e1e7836 */ /* 0x002fe40000000000 */
[----:B------:R-:W-:Y:S02]  /*1630*/  @!P2 IMAD R18, R27, 0x4, R18 ;  /* 0x000000041b12a824 */ /* 0x000fe400078e0212 */
[----:B------:R0:W1:Y:S01]  /*1640*/  F2I.FTZ.U32.TRUNC.NTZ R31, R30 ;  /* 0x0000001e001f7305 */ /* 0x000062000021f000 */
        /* <DEDUP_REMOVED lines=19> */
.L_x_659:
[----:B------:R-:W-:Y:S05]  /*1780*/  BSYNC B0 ;  /* 0x0000000000007941 */ /* 0x000fea0003800000 */
.L_x_658:
[----:B-----5:R3:W-:Y:S01]  /*1790*/  @!P2 STS [R18], R25 ;  /* 0x000000191200a388 */ /* 0x0207e20000000800 */
[----:B------:R-:W-:Y:S01]  /*17a0*/  BSSY B0, `(.L_x_660) ;  /* 0x000000f000007945 */ /* 0x000fe20003800000 */
[----:B--2---:R-:W-:Y:S01]  /*17b0*/  MOV R27, 0xff800000 ;  /* 0xff800000001b7802 */ /* 0x004fe20000000f00 */
[----:B------:R-:W-:Y:S06]  /*17c0*/  BAR.SYNC.DEFER_BLOCKING 0x0 ;  /* 0x0000000000007b1d */ /* 0x000fec0000010000 */
[----:B------:R-:W-:Y:S05]  /*17d0*/  @P2 BRA `(.L_x_661) ;  /* 0x00000000002c2947 */ /* 0x000fea0003800000 */
[----:B------:R-:W2:Y:S01]  /*17e0*/  S2R R10, SR_CgaCtaId ;  /* 0x00000000000a7919 */ /* 0x000ea20000008800 */
[----:B---3--:R-:W-:Y:S02]  /*17f0*/  LEA.HI R25, R17, R17, RZ, 0x1 ;  /* 0x0000001111197211 */ /* 0x008fe400078f08ff */
[----:B------:R-:W-:Y:S02]  /*1800*/  MOV R19, 0x400 ;  /* 0x0000040000137802 */ /* 0x000fe40000000f00 */
[C---:B------:R-:W-:Y:S01]  /*1810*/  LOP3.LUT R18, R25.reuse, 0xfffffffe, RZ, 0xc0, !PT ;  /* 0xfffffffe19127812 */ /* 0x040fe200078ec0ff */
[----:B------:R-:W-:-:S05]  /*1820*/  IMAD.SHL.U32 R25, R25, 0x2, RZ ;  /* 0x0000000219197824 */ /* 0x000fca00078e00ff */
[----:B------:R-:W-:Y:S02]  /*1830*/  LOP3.LUT R25, R25, 0xfffffffc, RZ, 0xc0, !PT ;  /* 0xfffffffc19197812 */ /* 0x000fe400078ec0ff */
[----:B--2---:R-:W-:Y:S01]  /*1840*/  LEA R10, R10, R19, 0x18 ;  /* 0x000000130a0a7211 */ /* 0x004fe200078ec0ff */
[----:B------:R-:W-:-:S04]  /*1850*/  IMAD.IADD R19, R17, 0x1, -R18 ;  /* 0x0000000111137824 */ /* 0x000fc800078e0a12 */
[----:B------:R-:W-:-:S04]  /*1860*/  IMAD R10, R19, 0x24, R10 ;  /* 0x00000024130a7824 */ /* 0x000fc800078e020a */
[----:B------:R-:W-:-:S05]  /*1870*/  IMAD.IADD R10, R10, 0x1, R25 ;  /* 0x000000010a0a7824 */ /* 0x000fca00078e0219 */
[----:B------:R2:W4:Y:S02]  /*1880*/  LDS R27, [R10] ;  /* 0x000000000a1b7984 */ /* 0x0005240000000800 */
.L_x_661:
[----:B------:R-:W-:Y:S05]  /*1890*/  BSYNC B0 ;  /* 0x0000000000007941 */ /* 0x000fea0003800000 */
.L_x_660:
[----:B---34-:R-:W3:Y:S01]  /*18a0*/  SHFL.BFLY PT, R18, R27, 0x1, 0x1f ;  /* 0x0c201f001b127f89 */ /* 0x018ee200000e0000 */
[----:B------:R-:W4:Y:S01]  /*18b0*/  MUFU.RCP R8, R8 ;  /* 0x0000000800087308 */ /* 0x000f220000001000 */
[----:B-12---:R-:W-:Y:S01]  /*18c0*/  IMAD.MOV R10, RZ, RZ, -R31 ;  /* 0x000000ffff0a7224 */ /* 0x006fe200078e0a1f */
[----:B------:R-:W-:Y:S01]  /*18d0*/  IABS R25, R0 ;  /* 0x0000000000197213 */ /* 0x000fe20000000000 */
[----:B0-----:R-:W-:Y:S01]  /*18e0*/  IMAD.MOV.U32 R30, RZ, RZ, RZ ;  /* 0x000000ffff1e7224 */ /* 0x001fe200078e00ff */
[----:B------:R-:W-:Y:S01]  /*18f0*/  IABS R35, R4 ;  /* 0x0000000400237213 */ /* 0x000fe20000000000 */
[----:B------:R-:W-:Y:S01]  /*1900*/  IMAD R19, R10, R24, RZ ;  /* 0x000000180a137224 */ /* 0x000fe200078e02ff */
[----:B------:R-:W-:Y:S01]  /*1910*/  IABS R10, R23 ;  /* 0x00000017000a7213 */ /* 0x000fe20000000000 */
[----:B------:R-:W-:Y:S01]  /*1920*/  IMAD.MOV R25, RZ, RZ, -R25 ;  /* 0x000000ffff197224 */ /* 0x000fe200078e0a19 */
[----:B------:R-:W-:Y:S01]  /*1930*/  IABS R29, R7 ;  /* 0x00000007001d7213 */ /* 0x000fe20000000000 */
[----:B------:R-:W-:Y:S01]  /*1940*/  IMAD.HI.U32 R19, R31, R19, R30 ;  /* 0x000000131f137227 */ /* 0x000fe200078e001e */
[----:B------:R-:W-:Y:S01]  /*1950*/  ISETP.NE.AND P4, PT, R0, RZ, PT ;  /* 0x000000ff0000720c */ /* 0x000fe20003f85270 */
[----:B------:R-:W-:Y:S01]  /*1960*/  BSSY B1, `(.L_x_662) ;  /* 0x0000218000017945 */ /* 0x000fe20003800000 */
[----:B------:R-:W-:Y:S01]  /*1970*/  ISETP.GT.AND P3, PT, R2, RZ, PT ;  /* 0x000000ff0200720c */ /* 0x000fe20003f64270 */
[----:B------:R-:W-:Y:S01]  /*1980*/  IMAD.MOV R35, RZ, RZ, -R35 ;  /* 0x000000ffff237224 */ /* 0x000fe200078e0a23 */
[----:B------:R-:W-:Y:S01]  /*1990*/  LOP3.LUT R7, R7, R4, RZ, 0x3c, !PT ;  /* 0x0000000407077212 */ /* 0x000fe200078e3cff */
[----:B------:R-:W-:-:S04]  /*19a0*/  IMAD.HI.U32 R19, R19, R10, RZ ;  /* 0x0000000a13137227 */ /* 0x000fc800078e00ff */
[----:B----4-:R-:W-:Y:S02]  /*19b0*/  VIADD R36, R8, 0xffffffe ;  /* 0x0ffffffe08247836 */ /* 0x010fe40000000000 */
[----:B------:R-:W-:Y:S01]  /*19c0*/  IMAD R25, R19, R25, R10 ;  /* 0x0000001913197224 */ /* 0x000fe200078e020a */
[----:B---3--:R-:W-:Y:S01]  /*19d0*/  FMNMX.FTZ R18, R18, R27, !PT ;  /* 0x0000001b12127209 */ /* 0x008fe20007810000 */
[----:B------:R-:W0:Y:S03]  /*19e0*/  F2I.FTZ.U32.TRUNC.NTZ R37, R36 ;  /* 0x0000002400257305 */ /* 0x000e26000021f000 */
[----:B------:R-:W-:Y:S02]  /*19f0*/  ISETP.GT.U32.AND P1, PT, R24, R25, PT ;  /* 0x000000191800720c */ /* 0x000fe40003f24070 */
[----:B------:R-:W-:-:S04]  /*1a00*/  FSETP.NEU.FTZ.AND P0, PT, R18, -INF , PT ;  /* 0xff8000001200780b */ /* 0x000fc80003f1d000 */
[----:B------:R-:W-:Y:S02]  /*1a10*/  FSEL R8, R18, RZ, P0 ;  /* 0x000000ff12087208 */ /* 0x000fe40000000000 */
[----:B------:R-:W-:-:S03]  /*1a20*/  LOP3.LUT R18, R23, R24, RZ, 0x3c, !PT ;  /* 0x0000001817127212 */ /* 0x000fc600078e3cff */
[----:B------:R-:W-:Y:S01]  /*1a30*/  FADD.FTZ R26, -R8, R27 ;  /* 0x0000001b081a7221 */ /* 0x000fe20000010100 */
[----:B------:R-:W-:Y:S01]  /*1a40*/  ISETP.GE.AND P2, PT, R18, RZ, PT ;  /* 0x000000ff1200720c */ /* 0x000fe20003f46270 */
[--C-:B0-----:R-:W-:Y:S01]  /*1a50*/  IMAD.MOV R31, RZ, RZ, -R37.reuse ;  /* 0x000000ffff1f7224 */ /* 0x101fe200078e0a25 */
[----:B------:R-:W-:Y:S01]  /*1a60*/  LEA.HI.SX32 R18, R2, 0x1, 0x1 ;  /* 0x0000000102127811 */ /* 0x000fe200078f0aff */
[----:B------:R-:W-:Y:S01]  /*1a70*/  FMUL.FTZ R26, R26, 1.4426950216293334961 ;  /* 0x3fb8aa3b1a1a7820 */ /* 0x000fe20000410000 */
[----:B------:R-:W-:Y:S02]  /*1a80*/  IMAD.MOV.U32 R36, RZ, RZ, RZ ;  /* 0x000000ffff247224 */ /* 0x000fe400078e00ff */
[----:B------:R-:W-:Y:S01]  /*1a90*/  IMAD R34, R31, R22, RZ ;  /* 0x000000161f227224 */ /* 0x000fe200078e02ff */
[----:B------:R-:W-:Y:S01]  /*1aa0*/  SHF.R.S32.HI R31, RZ, 0x1f, R2 ;  /* 0x0000001fff1f7819 */ /* 0x000fe20000011402 */
[----:B------:R-:W-:Y:S01]  /*1ab0*/  @!P1 IMAD.IADD R25, R25, 0x1, -R24 ;  /* 0x0000000119199824 */ /* 0x000fe200078e0a18 */
[----:B------:R-:W0:Y:S01]  /*1ac0*/  MUFU.EX2 R26, R26 ;  /* 0x0000001a001a7308 */ /* 0x000e220000000800 */
[----:B------:R-:W-:-:S03]  /*1ad0*/  IMAD.HI.U32 R34, R37, R34, R36 ;  /* 0x0000002225227227 */ /* 0x000fc600078e0024 */
[----:B------:R-:W-:Y:S01]  /*1ae0*/  ISETP.GE.U32.AND P0, PT, R25, R24, PT ;  /* 0x000000181900720c */ /* 0x000fe20003f06070 */
[----:B------:R-:W-:Y:S02]  /*1af0*/  @!P1 VIADD R19, R19, 0x1 ;  /* 0x0000000113139836 */ /* 0x000fe40000000000 */
[----:B------:R-:W-:-:S04]  /*1b00*/  IMAD.HI.U32 R30, R34, R29, RZ ;  /* 0x0000001d221e7227 */ /* 0x000fc800078e00ff */
[----:B------:R-:W-:-:S04]  /*1b10*/  IMAD.HI.U32 R34, R34, R10, RZ ;  /* 0x0000000a22227227 */ /* 0x000fc800078e00ff */
[-C--:B------:R-:W-:Y:S01]  /*1b20*/  IMAD R29, R30, R35.reuse, R29 ;  /* 0x000000231e1d7224 */ /* 0x080fe200078e021d */
[----:B0-----:R-:W0:Y:S01]  /*1b30*/  SHFL.BFLY PT, R25, R26, 0x1, 0x1f ;  /* 0x0c201f001a197f89 */ /* 0x001e2200000e0000 */
[----:B------:R-:W-:Y:S02]  /*1b40*/  IMAD R35, R34, R35, R10 ;  /* 0x0000002322237224 */ /* 0x000fe400078e020a */
[----:B------:R-:W-:Y:S01]  /*1b50*/  @P0 VIADD R19, R19, 0x1 ;  /* 0x0000000113130836 */ /* 0x000fe20000000000 */
[C---:B------:R-:W-:Y:S01]  /*1b60*/  ISETP.GT.U32.AND P1, PT, R22.reuse, R29, PT ;  /* 0x0000001d1600720c */ /* 0x040fe20003f24070 */
[----:B------:R-:W1:Y:S01]  /*1b70*/  LDC.U8 R10, c[0x0][0x3d9] ;  /* 0x0000f640ff0a7b82 */ /* 0x000e620000000000 */
[----:B------:R-:W-:Y:S01]  /*1b80*/  ISETP.GT.U32.AND P0, PT, R22, R35, PT ;  /* 0x000000231600720c */ /* 0x000fe20003f04070 */
[----:B------:R-:W-:Y:S01]  /*1b90*/  @!P2 IMAD.MOV R19, RZ, RZ, -R19 ;  /* 0x000000ffff13a224 */ /* 0x000fe200078e0a13 */
[----:B------:R-:W-:Y:S01]  /*1ba0*/  @!P4 LOP3.LUT R19, RZ, R24, RZ, 0x33, !PT ;  /* 0x00000018ff13c212 */ /* 0x000fe200078e33ff */
[----:B------:R-:W-:Y:S01]  /*1bb0*/  @!P3 IMAD.MOV R18, RZ, RZ, R31 ;  /* 0x000000ffff12b224 */ /* 0x000fe200078e021f */
[----:B------:R-:W-:-:S02]  /*1bc0*/  LOP3.LUT R24, R23, R4, RZ, 0x3c, !PT ;  /* 0x0000000417187212 */ /* 0x000fc400078e3cff */
[----:B------:R-:W-:Y:S02]  /*1bd0*/  ISETP.GT.AND P4, PT, R0, RZ, PT ;  /* 0x000000ff0000720c */ /* 0x000fe40003f84270 */
[----:B------:R-:W-:Y:S02]  /*1be0*/  ISETP.GE.AND P2, PT, R7, RZ, PT ;  /* 0x000000ff0700720c */ /* 0x000fe40003f46270 */
[----:B------:R-:W-:Y:S01]  /*1bf0*/  ISETP.GE.AND P3, PT, R24, RZ, PT ;  /* 0x000000ff1800720c */ /* 0x000fe20003f66270 */
[----:B------:R-:W-:Y:S01]  /*1c00*/  @!P1 IMAD.IADD R29, R29, 0x1, -R22 ;  /* 0x000000011d1d9824 */ /* 0x000fe200078e0a16 */
[----:B------:R-:W-:Y:S01]  /*1c10*/  SHF.R.S32.HI R23, RZ, 0x1f, R0 ;  /* 0x0000001fff177819 */ /* 0x000fe20000011400 */
[----:B------:R-:W-:Y:S01]  /*1c20*/  @!P0 IMAD.IADD R35, R35, 0x1, -R22 ;  /* 0x0000000123238824 */ /* 0x000fe200078e0a16 */
[----:B------:R-:W-:Y:S01]  /*1c30*/  LEA.HI.SX32 R7, R0, 0x1, 0x1 ;  /* 0x0000000100077811 */ /* 0x000fe200078f0aff */
[----:B------:R-:W-:Y:S01]  /*1c40*/  @!P1 VIADD R30, R30, 0x1 ;  /* 0x000000011e1e9836 */ /* 0x000fe20000000000 */
[----:B------:R-:W-:Y:S01]  /*1c50*/  ISETP.GE.U32.AND P5, PT, R29, R22, PT ;  /* 0x000000161d00720c */ /* 0x000fe20003fa6070 */
[----:B------:R-:W-:-:S02]  /*1c60*/  @!P0 VIADD R34, R34, 0x1 ;  /* 0x0000000122228836 */ /* 0x000fc40000000000 */
[----:B0-----:R-:W-:Y:S01]  /*1c70*/  FADD.FTZ R25, R26, R25 ;  /* 0x000000191a197221 */ /* 0x001fe20000010000 */
[----:B------:R-:W-:Y:S01]  /*1c80*/  ISETP.GE.U32.AND P6, PT, R35, R22, PT ;  /* 0x000000162300720c */ /* 0x000fe20003fc6070 */
[----:B------:R-:W-:Y:S01]  /*1c90*/  @!P4 IMAD.MOV R7, RZ, RZ, R23 ;  /* 0x000000ffff07c224 */ /* 0x000fe200078e0217 */
[----:B------:R-:W-:Y:S01]  /*1ca0*/  LOP3.LUT R22, R17, 0x1, RZ, 0xc0, !PT ;  /* 0x0000000111167812 */ /* 0x000fe200078ec0ff */
[----:B------:R-:W-:Y:S01]  /*1cb0*/  IMAD.MOV.U32 R26, RZ, RZ, 0x7f800000 ;  /* 0x7f800000ff1a7424 */ /* 0x000fe200078e00ff */
[----:B------:R-:W-:Y:S02]  /*1cc0*/  FSETP.NE.FTZ.AND P1, PT, R25, RZ, PT ;  /* 0x000000ff1900720b */ /* 0x000fe40003f35000 */
[----:B------:R-:W-:Y:S02]  /*1cd0*/  ISETP.NE.U32.AND P0, PT, R22, 0x1, PT ;  /* 0x000000011600780c */ /* 0x000fe40003f05070 */
[----:B-1----:R-:W-:Y:S01]  /*1ce0*/  ISETP.NE.AND P4, PT, R10, RZ, PT ;  /* 0x000000ff0a00720c */ /* 0x002fe20003f85270 */
[----:B------:R-:W-:Y:S01]  /*1cf0*/  @P5 VIADD R30, R30, 0x1 ;  /* 0x000000011e1e5836 */ /* 0x000fe20000000000 */
[----:B------:R-:W-:-:S03]  /*1d00*/  ISETP.GT.OR P0, PT, R17, 0xf, !P0 ;  /* 0x0000000f1100780c */ /* 0x000fc60004704670 */
[----:B------:R-:W-:Y:S01]  /*1d10*/  @P6 VIADD R34, R34, 0x1 ;  /* 0x0000000122226836 */ /* 0x000fe20000000000 */
[----:B------:R-:W-:Y:S01]  /*1d20*/  ISETP.NE.AND P5, PT, R4, RZ, PT ;  /* 0x000000ff0400720c */ /* 0x000fe20003fa5270 */
[----:B------:R-:W-:Y:S01]  /*1d30*/  @!P2 IMAD.MOV R30, RZ, RZ, -R30 ;  /* 0x000000ffff1ea224 */ /* 0x000fe200078e0a1e */
[----:B------:R-:W-:Y:S01]  /*1d40*/  LOP3.LUT R23, RZ, R4, RZ, 0x33, !PT ;  /* 0x00000004ff177212 */ /* 0x000fe200078e33ff */
[----:B------:R-:W0:Y:S01]  /*1d50*/  @P1 MUFU.LG2 R25, R25 ;  /* 0x0000001900191308 */ /* 0x000e220000000c00 */
[----:B------:R-:W-:Y:S01]  /*1d60*/  @!P3 IMAD.MOV R34, RZ, RZ, -R34 ;  /* 0x000000ffff22b224 */ /* 0x000fe200078e0a22 */
[----:B------:R-:W-:Y:S02]  /*1d70*/  SEL R22, R9, 0x1, !P4 ;  /* 0x0000000109167807 */ /* 0x000fe40006000000 */
[C---:B------:R-:W-:Y:S02]  /*1d80*/  SEL R29, R23.reuse, R30, !P5 ;  /* 0x0000001e171d7207 */ /* 0x040fe40006800000 */
[----:B------:R-:W-:-:S02]  /*1d90*/  SEL R31, R23, R34, !P5 ;  /* 0x00000022171f7207 */ /* 0x000fc40006800000 */
[----:B------:R-:W-:Y:S01]  /*1da0*/  ISETP.LT.U32.AND P2, PT, R20, R19, PT ;  /* 0x000000131400720c */ /* 0x000fe20003f41070 */
[-C--:B------:R-:W-:Y:S01]  /*1db0*/  IMAD R23, R29, R22.reuse, RZ ;  /* 0x000000161d177224 */ /* 0x080fe200078e02ff */
[----:B------:R-:W-:Y:S01]  /*1dc0*/  SHF.R.S32.HI R9, RZ, 0x1f, R19 ;  /* 0x0000001fff097819 */ /* 0x000fe20000011413 */
[----:B------:R-:W-:-:S03]  /*1dd0*/  IMAD R22, R31, R22, RZ ;  /* 0x000000161f167224 */ /* 0x000fc600078e02ff */
[----:B------:R-:W-:Y:S01]  /*1de0*/  ISETP.LT.AND.EX P2, PT, R21, R9, PT, P2 ;  /* 0x000000091500720c */ /* 0x000fe20003f41320 */
[----:B------:R-:W-:Y:S02]  /*1df0*/  IMAD R7, R22, R7, RZ ;  /* 0x0000000716077224 */ /* 0x000fe400078e02ff */
[----:B0-----:R-:W-:Y:S01]  /*1e00*/  @P1 FFMA.FTZ R26, R25, 0.69314718246459960938, R8 ;  /* 0x3f317218191a1823 */ /* 0x001fe20000010008 */
        /* <DEDUP_REMOVED lines=51> */
.L_x_666:
        /* <DEDUP_REMOVED lines=22> */
.L_x_667:
[----:B------:R-:W-:Y:S05]  /*22a0*/  BSYNC B0 ;  /* 0x0000000000007941 */ /* 0x000fea0003800000 */
.L_x_665:
        /* <DEDUP_REMOVED lines=11> */
[----:B------:R-:W-:Y:S02]  /*2360*/  IADD3.X R4, RZ, ~R19, RZ, P0, !PT ;  /* 0x80000013ff047210 */ /* 0x000fe400007fe4ff */
[----:B------:R-:W-:Y:S01]  /*2370*/  MOV R36, R18 ;  /* 0x0000001200247202 */ /* 0x000fe20000000f00 */
[----:B------:R-:W-:Y:S01]  /*2380*/  IMAD.WIDE.U32 R30, R5, R17, R30 ;  /* 0x00000011051e7225 */ /* 0x000fe200078e001e */
[----:B------:R-:W-:-:S03]  /*2390*/  MOV R37, R19 ;  /* 0x0000001300257202 */ /* 0x000fc60000000f00 */
[----:B------:R-:W-:-:S04]  /*23a0*/  IMAD R4, R4, R5, RZ ;  /* 0x0000000504047224 */ /* 0x000fc800078e02ff */
[----:B------:R-:W-:-:S05]  /*23b0*/  IMAD R4, R6, R17, R4 ;  /* 0x0000001106047224 */ /* 0x000fca00078e0204 */
[----:B------:R-:W-:Y:S01]  /*23c0*/  IADD3 R6, R31, R4, RZ ;  /* 0x000000041f067210 */ /* 0x000fe20007ffe0ff */
[----:B------:R-:W-:Y:S05]  /*23d0*/  BRA `(.L_x_670) ;  /* 0x0000000000587947 */ /* 0x000fea0003800000 */
.L_x_669:
        /* <DEDUP_REMOVED lines=22> */
.L_x_670:
[----:B------:R-:W-:Y:S05]  /*2540*/  BSYNC B0 ;  /* 0x0000000000007941 */ /* 0x000fea0003800000 */
.L_x_668:
[----:B------:R-:W0:Y:S01]  /*2550*/  LDC.64 R4, c[0x0][0x2c0] ;  /* 0x0000b000ff047b82 */ /* 0x000e220000000a00 */
[----:B------:R-:W-:Y:S01]  /*2560*/  LOP3.LUT R17, R37, R3, RZ, 0xfc, !PT ;  /* 0x0000000325117212 */ /* 0x000fe200078efcff */
[----:B------:R-:W-:Y:S03]  /*2570*/  BSSY B0, `(.L_x_671) ;  /* 0x0000028000007945 */ /* 0x000fe60003800000 */
[----:B------:R-:W-:Y:S01]  /*2580*/  ISETP.NE.U32.AND P0, PT, R17, RZ, PT ;  /* 0x000000ff1100720c */ /* 0x000fe20003f05070 */
[C---:B0-----:R-:W-:Y:S01]  /*2590*/  IMAD R5, R4.reuse, R5, RZ ;  /* 0x0000000504057224 */ /* 0x041fe200078e02ff */
[----:B------:R-:W-:-:S11]  /*25a0*/  SEL R23, R4, 0x1, P4 ;  /* 0x0000000104177807 */ /* 0x000fd60002000000 */
[----:B------:R-:W-:Y:S05]  /*25b0*/  @!P0 BRA `(.L_x_672) ;  /* 0x0000000000348947 */ /* 0x000fea0003800000 */
[----:B------:R-:W-:Y:S01]  /*25c0*/  IMAD.MOV.U32 R34, RZ, RZ, R36 ;  /* 0x000000ffff227224 */ /* 0x000fe200078e0024 */
[----:B------:R-:W-:Y:S01]  /*25d0*/  MOV R22, R29 ;  /* 0x0000001d00167202 */ /* 0x000fe20000000f00 */
[----:B------:R-:W-:Y:S01]  /*25e0*/  IMAD.MOV.U32 R21, RZ, RZ, R37 ;  /* 0x000000ffff157224 */ /* 0x000fe200078e0025 */
[----:B------:R-:W-:Y:S02]  /*25f0*/  MOV R4, R3 ;  /* 0x0000000300047202 */ /* 0x000fe40000000f00 */
[----:B------:R-:W-:Y:S02]  /*2600*/  MOV R20, 0x2620 ;  /* 0x0000262000147802 */ /* 0x000fe40000000f00 */
[----:B------:R-:W-:Y:S05]  /*2610*/  CALL.REL.NOINC `($__internal_13_$__cuda_sm20_div_s64) ;  /* 0x0000002800207944 */ /* 0x000fea0003c00000 */
[----:B------:R-:W-:-:S04]  /*2620*/  IADD3 R20, P0, RZ, -R18, RZ ;  /* 0x80000012ff147210 */ /* 0x000fc80007f1e0ff */
[----:B------:R-:W-:Y:S01]  /*2630*/  IADD3.X R4, RZ, ~R19, RZ, P0, !PT ;  /* 0x80000013ff047210 */ /* 0x000fe200007fe4ff */
[----:B------:R-:W-:-:S04]  /*2640*/  IMAD.WIDE.U32 R36, R29, R20, R36 ;  /* 0x000000141d247225 */ /* 0x000fc800078e0024 */
[----:B------:R-:W-:-:S04]  /*2650*/  IMAD R4, R4, R29, RZ ;  /* 0x0000001d04047224 */ /* 0x000fc800078e02ff */
[----:B------:R-:W-:-:S05]  /*2660*/  IMAD R4, R3, R20, R4 ;  /* 0x0000001403047224 */ /* 0x000fca00078e0204 */
[----:B------:R-:W-:Y:S01]  /*2670*/  IADD3 R4, R37, R4, RZ ;  /* 0x0000000425047210 */ /* 0x000fe20007ffe0ff */
[----:B------:R-:W-:Y:S05]  /*2680*/  BRA `(.L_x_673) ;  /* 0x0000000000587947 */ /* 0x000fea0003800000 */
.L_x_672:
[----:B------:R-:W0:Y:S01]  /*2690*/  I2F.U32.RP R17, R29 ;  /* 0x0000001d00117306 */ /* 0x000e220000209000 */
[----:B------:R-:W-:Y:S01]  /*26a0*/  HFMA2.MMA R18, -RZ, RZ, 0, 0 ;  /* 0x00000000ff127435 */ /* 0x000fe200000001ff */
[----:B------:R-:W-:-:S06]  /*26b0*/  ISETP.NE.U32.AND P0, PT, R29, RZ, PT ;  /* 0x000000ff1d00720c */ /* 0x000fcc0003f05070 */
[----:B0-----:R-:W0:Y:S02]  /*26c0*/  MUFU.RCP R19, R17 ;  /* 0x0000001100137308 */ /* 0x001e240000001000 */
[----:B0-----:R-:W-:-:S06]  /*26d0*/  IADD3 R19, R19, 0xffffffe, RZ ;  /* 0x0ffffffe13137810 */ /* 0x001fcc0007ffe0ff */
[----:B------:R-:W0:Y:S02]  /*26e0*/  F2I.FTZ.U32.TRUNC.NTZ R19, R19 ;  /* 0x0000001300137305 */ /* 0x000e24000021f000 */
[----:B0-----:R-:W-:-:S04]  /*26f0*/  IMAD.MOV R3, RZ, RZ, -R19 ;  /* 0x000000ffff037224 */ /* 0x001fc800078e0a13 */
[----:B------:R-:W-:-:S04]  /*2700*/  IMAD R3, R3, R29, RZ ;  /* 0x0000001d03037224 */ /* 0x000fc800078e02ff */
[----:B------:R-:W-:Y:S01]  /*2710*/  IMAD.HI.U32 R3, R19, R3, R18 ;  /* 0x0000000313037227 */ /* 0x000fe200078e0012 */
[----:B------:R-:W-:-:S05]  /*2720*/  HFMA2.MMA R19, -RZ, RZ, 0, 0 ;  /* 0x00000000ff137435 */ /* 0x000fca00000001ff */
        /* <DEDUP_REMOVED lines=12> */
.L_x_673:
[----:B------:R-:W-:Y:S05]  /*27f0*/  BSYNC B0 ;  /* 0x0000000000007941 */ /* 0x000fea0003800000 */
.L_x_671:
[-C--:B------:R-:W-:Y:S01]  /*2800*/  IMAD R3, R33, R16.reuse, RZ ;  /* 0x0000001021037224 */ /* 0x080fe200078e02ff */
[----:B------:R-:W-:Y:S01]  /*2810*/  ULDC.U8 UR5, c[0x0][0x3d9] ;  /* 0x0000f64000057ab9 */ /* 0x000fe20000000000 */
[C---:B------:R-:W-:Y:S01]  /*2820*/  IMAD.WIDE.U32 R24, R32.reuse, R16, RZ ;  /* 0x0000001020187225 */ /* 0x040fe200078e00ff */
[----:B------:R-:W-:Y:S01]  /*2830*/  UISETP.NE.AND UP0, UPT, UR5, URZ, UPT ;  /* 0x0000003f0500728c */ /* 0x000fe2000bf05270 */
[----:B------:R-:W-:Y:S01]  /*2840*/  SHF.R.S32.HI R17, RZ, 0x1f, R23 ;  /* 0x0000001fff117819 */ /* 0x000fe20000011417 */
[----:B------:R-:W-:Y:S01]  /*2850*/  ULDC UR4, c[0x0][0x2c4] ;  /* 0x0000b10000047ab9 */ /* 0x000fe20000000800 */
[----:B------:R-:W-:Y:S01]  /*2860*/  IMAD R3, R32, R15, R3 ;  /* 0x0000000f20037224 */ /* 0x000fe200078e0203 */
[----:B------:R-:W-:Y:S01]  /*2870*/  USEL UR4, UR4, 0x1, !UP0 ;  /* 0x0000000104047887 */ /* 0x000fe2000c000000 */
[----:B------:R-:W-:Y:S01]  /*2880*/  IMAD.WIDE.U32 R32, R24, R14, RZ ;  /* 0x0000000e18207225 */ /* 0x000fe200078e00ff */
[----:B------:R-:W-:Y:S02]  /*2890*/  BSSY B0, `(.L_x_674) ;  /* 0x000003f000007945 */ /* 0x000fe40003800000 */
[----:B------:R-:W-:Y:S01]  /*28a0*/  IADD3 R3, R25, R3, RZ ;  /* 0x0000000319037210 */ /* 0x000fe20007ffe0ff */
[----:B------:R-:W-:Y:S01]  /*28b0*/  IMAD R21, R4, R5, RZ ;  /* 0x0000000504157224 */ /* 0x000fe200078e02ff */
[----:B------:R-:W-:Y:S01]  /*28c0*/  USHF.R.S32.HI UR5, URZ, 0x1f, UR4 ;  /* 0x0000001f3f057899 */ /* 0x000fe20008011404 */
[----:B------:R-:W-:-:S02]  /*28d0*/  IMAD R6, R6, R23, RZ ;  /* 0x0000001706067224 */ /* 0x000fc400078e02ff */
[----:B------:R-:W-:Y:S01]  /*28e0*/  IMAD R20, R3, R14, RZ ;  /* 0x0000000e03147224 */ /* 0x000fe200078e02ff */
[----:B------:R-:W-:Y:S01]  /*28f0*/  SHF.R.S32.HI R3, RZ, 0x1f, R5 ;  /* 0x0000001fff037819 */ /* 0x000fe20000011405 */
[----:B------:R-:W-:Y:S02]  /*2900*/  IMAD R19, R19, UR4, RZ ;  /* 0x0000000413137c24 */ /* 0x000fe4000f8e02ff */
[----:B------:R-:W-:Y:S02]  /*2910*/  IMAD R25, R13, R24, R20 ;  /* 0x000000180d197224 */ /* 0x000fe400078e0214 */
[----:B------:R-:W-:Y:S02]  /*2920*/  IMAD R21, R3, R36, R21 ;  /* 0x0000002403157224 */ /* 0x000fe400078e0215 */
[----:B------:R-:W-:Y:S01]  /*2930*/  IMAD R17, R17, R30, R6 ;  /* 0x0000001e11117224 */ /* 0x000fe200078e0206 */
[----:B------:R-:W-:Y:S01]  /*2940*/  IADD3 R4, R33, R25, RZ ;  /* 0x0000001921047210 */ /* 0x000fe20007ffe0ff */
[----:B------:R-:W-:-:S03]  /*2950*/  IMAD.WIDE.U32 R38, R36, R5, RZ ;  /* 0x0000000524267225 */ /* 0x000fc600078e00ff */
[----:B------:R-:W-:Y:S01]  /*2960*/  LOP3.LUT R3, R43, R4, RZ, 0xfc, !PT ;  /* 0x000000042b037212 */ /* 0x000fe200078efcff */
[----:B------:R-:W-:Y:S01]  /*2970*/  IMAD.WIDE.U32 R30, R30, R23, RZ ;  /* 0x000000171e1e7225 */ /* 0x000fe200078e00ff */
[----:B------:R-:W-:Y:S02]  /*2980*/  IADD3 R6, R39, R21, RZ ;  /* 0x0000001527067210 */ /* 0x000fe40007ffe0ff */
[----:B------:R-:W-:Y:S01]  /*2990*/  ISETP.NE.U32.AND P0, PT, R3, RZ, PT ;  /* 0x000000ff0300720c */ /* 0x000fe20003f05070 */
[C---:B------:R-:W-:Y:S02]  /*29a0*/  IMAD R19, R18.reuse, UR5, R19 ;  /* 0x0000000512137c24 */ /* 0x040fe4000f8e0213 */
[----:B------:R-:W-:-:S04]  /*29b0*/  IMAD.WIDE.U32 R36, R18, UR4, RZ ;  /* 0x0000000412247c25 */ /* 0x000fc8000f8e00ff */
[----:B------:R-:W-:Y:S01]  /*29c0*/  IMAD R3, R0, R5, RZ ;  /* 0x0000000500037224 */ /* 0x000fe200078e02ff */
[----:B------:R-:W-:Y:S01]  /*29d0*/  IADD3 R0, R31, R17, RZ ;  /* 0x000000111f007210 */ /* 0x000fe20007ffe0ff */
[----:B------:R-:W-:Y:S01]  /*29e0*/  IMAD R2, R2, R5, RZ ;  /* 0x0000000502027224 */ /* 0x000fe200078e02ff */
[----:B------:R-:W-:-:S03]  /*29f0*/  IADD3 R5, R37, R19, RZ ;  /* 0x0000001325057210 */ /* 0x000fc60007ffe0ff */
[----:B------:R-:W-:Y:S05]  /*2a00*/  @!P0 BRA `(.L_x_675) ;  /* 0x0000000000408947 */ /* 0x000fea0003800000 */
[----:B------:R-:W-:Y:S01]  /*2a10*/  IMAD.MOV.U32 R34, RZ, RZ, R42 ;  /* 0x000000ffff227224 */ /* 0x000fe200078e002a */
[----:B------:R-:W-:Y:S01]  /*2a20*/  MOV R21, R43 ;  /* 0x0000002b00157202 */ /* 0x000fe20000000f00 */
[----:B------:R-:W-:Y:S01]  /*2a30*/  IMAD.MOV.U32 R22, RZ, RZ, R32 ;  /* 0x000000ffff167224 */ /* 0x000fe200078e0020 */
[----:B------:R-:W-:Y:S02]  /*2a40*/  MOV R20, 0x2a60 ;  /* 0x00002a6000147802 */ /* 0x000fe40000000f00 */
[----:B------:R-:W-:Y:S05]  /*2a50*/  CALL.REL.NOINC `($__internal_13_$__cuda_sm20_div_s64) ;  /* 0x0000002400107944 */ /* 0x000fea0003c00000 */
[----:B------:R-:W-:Y:S02]  /*2a60*/  IADD3 R21, P0, RZ, -R18, RZ ;  /* 0x80000012ff157210 */ /* 0x000fe40007f1e0ff */
[----:B------:R-:W-:Y:S02]  /*2a70*/  MOV R24, R42 ;  /* 0x0000002a00187202 */ /* 0x000fe40000000f00 */
[----:B------:R-:W-:Y:S02]  /*2a80*/  IADD3.X R17, RZ, ~R19, RZ, P0, !PT ;  /* 0x80000013ff117210 */ /* 0x000fe400007fe4ff */
[----:B------:R-:W-:Y:S01]  /*2a90*/  MOV R25, R43 ;  /* 0x0000002b00197202 */ /* 0x000fe20000000f00 */
[----:B------:R-:W-:Y:S01]  /*2aa0*/  IMAD.MOV.U32 R43, RZ, RZ, R19 ;  /* 0x000000ffff2b7224 */ /* 0x000fe200078e0013 */
[----:B------:R-:W-:Y:S01]  /*2ab0*/  MOV R42, R18 ;  /* 0x00000012002a7202 */ /* 0x000fe20000000f00 */
[-C--:B------:R-:W-:Y:S02]  /*2ac0*/  IMAD R17, R17, R32.reuse, RZ ;  /* 0x0000002011117224 */ /* 0x080fe400078e02ff */
[----:B------:R-:W-:-:S04]  /*2ad0*/  IMAD.WIDE.U32 R32, R21, R32, R24 ;  /* 0x0000002015207225 */ /* 0x000fc800078e0018 */
[----:B------:R-:W-:-:S04]  /*2ae0*/  IMAD R17, R4, R21, R17 ;  /* 0x0000001504117224 */ /* 0x000fc800078e0211 */
[----:B------:R-:W-:Y:S01]  /*2af0*/  IMAD.IADD R21, R33, 0x1, R17 ;  /* 0x0000000121157824 */ /* 0x000fe200078e0211 */
[----:B------:R-:W-:Y:S05]  /*2b00*/  BRA `(.L_x_676) ;  /* 0x00000000005c7947 */ /* 0x000fea0003800000 */
.L_x_675:
        /* <DEDUP_REMOVED lines=23> */
.L_x_676:
[----:B------:R-:W-:Y:S05]  /*2c80*/  BSYNC B0 ;  /* 0x0000000000007941 */ /* 0x000fea0003800000 */
.L_x_674:
        /* <DEDUP_REMOVED lines=9> */
[----:B------:R-:W-:Y:S01]  /*2d20*/  IADD3 R4, P0, RZ, -R18, RZ ;  /* 0x80000012ff047210 */ /* 0x000fe20007f1e0ff */
[----:B------:R-:W-:Y:S01]  /*2d30*/  IMAD.MOV.U32 R33, RZ, RZ, R19 ;  /* 0x000000ffff217224 */ /* 0x000fe200078e0013 */
[----:B------:R-:W-:Y:S02]  /*2d40*/  MOV R20, R32 ;  /* 0x0000002000147202 */ /* 0x000fe40000000f00 */
[----:B------:R-:W-:Y:S02]  /*2d50*/  IADD3.X R17, RZ, ~R19, RZ, P0, !PT ;  /* 0x80000013ff117210 */ /* 0x000fe400007fe4ff */
[----:B------:R-:W-:Y:S01]  /*2d60*/  MOV R32, R18 ;  /* 0x0000001200207202 */ /* 0x000fe20000000f00 */
[----:B------:R-:W-:-:S04]  /*2d70*/  IMAD.WIDE.U32 R20, R16, R4, R20 ;  /* 0x0000000410147225 */ /* 0x000fc800078e0014 */
[----:B------:R-:W-:Y:S01]  /*2d80*/  IMAD R17, R17, R16, RZ ;  /* 0x0000001011117224 */ /* 0x000fe200078e02ff */
[----:B------:R-:W-:-:S03]  /*2d90*/  MOV R16, R20 ;  /* 0x0000001400107202 */ /* 0x000fc60000000f00 */
[----:B------:R-:W-:-:S04]  /*2da0*/  IMAD R15, R15, R4, R17 ;  /* 0x000000040f0f7224 */ /* 0x000fc800078e0211 */
[----:B------:R-:W-:Y:S01]  /*2db0*/  IMAD.IADD R15, R21, 0x1, R15 ;  /* 0x00000001150f7824 */ /* 0x000fe200078e020f */
[----:B------:R-:W-:Y:S05]  /*2dc0*/  BRA `(.L_x_679) ;  /* 0x00000000005c7947 */ /* 0x000fea0003800000 */
.L_x_678:
        /* <DEDUP_REMOVED lines=23> */
.L_x_679:
[----:B------:R-:W-:Y:S05]  /*2f40*/  BSYNC B0 ;  /* 0x0000000000007941 */ /* 0x000fea0003800000 */
.L_x_677:
        /* <DEDUP_REMOVED lines=20> */
.L_x_681:
        /* <DEDUP_REMOVED lines=23> */
.L_x_682:
[----:B------:R-:W-:Y:S05]  /*3200*/  BSYNC B0 ;  /* 0x0000000000007941 */ /* 0x000fea0003800000 */
.L_x_680:
        /* <DEDUP_REMOVED lines=10> */
[----:B------:R-:W-:Y:S01]  /*32b0*/  IMAD R17, R4, R18, R17 ;  /* 0x0000001204117224 */ /* 0x000fe200078e0211 */
[----:B------:R-:W-:Y:S01]  /*32c0*/  SHF.R.S32.HI R19, RZ, 0x1f, R44 ;  /* 0x0000001fff137819 */ /* 0x000fe2000001142c */
[----:B------:R-:W-:-:S02]  /*32d0*/  IMAD R4, R15, R44, RZ ;  /* 0x0000002c0f047224 */ /* 0x000fc400078e02ff */
[----:B------:R-:W-:Y:S02]  /*32e0*/  IMAD R13, R21, R14, R13 ;  /* 0x0000000e150d7224 */ /* 0x000fe400078e020d */
[----:B------:R-:W-:-:S04]  /*32f0*/  IMAD.WIDE.U32 R14, R14, R2, RZ ;  /* 0x000000020e0e7225 */ /* 0x000fc800078e00ff */
[----:B------:R-:W-:Y:S01]  /*3300*/  IMAD R19, R19, R16, R4 ;  /* 0x0000001013137224 */ /* 0x000fe200078e0204 */
[----:B------:R-:W-:Y:S01]  /*3310*/  IADD3 R8, R15, R13, RZ ;  /* 0x0000000d0f087210 */ /* 0x000fe20007ffe0ff */
        /* <DEDUP_REMOVED lines=9> */
[----:B------:R-:W-:Y:S05]  /*33b0*/  CALL.REL.NOINC `($__internal_13_$__cuda_sm20_div_s64) ;  /* 0x0000001800b87944 */ /* 0x000fea0003c00000 */
        /* <DEDUP_REMOVED lines=12> */
.L_x_684:
        /* <DEDUP_REMOVED lines=23> */
.L_x_685:
[----:B------:R-:W-:Y:S05]  /*35f0*/  BSYNC B0 ;  /* 0x0000000000007941 */ /* 0x000fea0003800000 */
.L_x_683:
        /* <DEDUP_REMOVED lines=29> */
.L_x_687:
        /* <DEDUP_REMOVED lines=23> */
.L_x_688:
[----:B------:R-:W-:Y:S05]  /*3940*/  BSYNC B0 ;  /* 0x0000000000007941 */ /* 0x000fea0003800000 */
.L_x_686:
        /* <DEDUP_REMOVED lines=21> */
.L_x_664:
[----:B------:R-:W-:Y:S02]  /*3aa0*/  ULDC.64 UR4, c[0x0][0x2b0] ;  /* 0x0000ac0000047ab9 */ /* 0x000fe40000000a00 */
[----:B------:R-:W-:-:S04]  /*3ab0*/  LEA R2, P0, R30, UR4, 0x2 ;  /* 0x000000041e027c11 */ /* 0x000fc8000f8010ff */
[----:B------:R-:W-:-:S05]  /*3ac0*/  LEA.HI.X R3, R30, UR5, R31, 0x2, P0 ;  /* 0x000000051e037c11 */ /* 0x000fca00080f141f */
[----:B------:R0:W-:Y:S04]  /*3ad0*/  STG.E desc[UR8][R2.64], R26 ;  /* 0x0000001a02007986 */ /* 0x0001e8000c101908 */
.L_x_663:
[----:B------:R-:W-:Y:S05]  /*3ae0*/  BSYNC B1 ;  /* 0x0000000000017941 */ /* 0x000fea0003800000 */
.L_x_662:
[----:B------:R-:W0:Y:S01]  /*3af0*/  S2R R31, SR_TID.X ;  /* 0x00000000001f7919 */ /* 0x000e220000002100 */
[----:B------:R-:W2:Y:S01]  /*3b00*/  LDC R15, c[0x0][0x3c4] ;  /* 0x0000f100ff0f7b82 */ /* 0x000ea20000000800 */
[----:B------:R-:W-:Y:S01]  /*3b10*/  BSSY B0, `(.L_x_689) ;  /* 0x0000015000007945 */ /* 0x000fe20003800000 */
[-C--:B01----:R-:W-:Y:S02]  /*3b20*/  LEA.HI R3, R31, R31.reuse, RZ, 0x1 ;  /* 0x0000001f1f037211 */ /* 0x083fe400078f08ff */
[----:B------:R-:W-:Y:S02]  /*3b30*/  SHF.R.S32.HI R30, RZ, 0x1f, R31 ;  /* 0x0000001fff1e7819 */ /* 0x000fe4000001141f */
[----:B------:R-:W-:Y:S02]  /*3b40*/  LOP3.LUT R4, R3, 0xfffffffe, RZ, 0xc0, !PT ;  /* 0xfffffffe03047812 */ /* 0x000fe400078ec0ff */
[----:B------:R-:W-:-:S03]  /*3b50*/  LEA.HI R30, R30, R31, RZ, 0x4 ;  /* 0x0000001f1e1e7211 */ /* 0x000fc600078f20ff */
[----:B------:R-:W-:Y:S01]  /*3b60*/  IMAD.IADD R4, R31, 0x1, -R4 ;  /* 0x000000011f047824 */ /* 0x000fe200078e0a04 */
[----:B------:R-:W-:-:S04]  /*3b70*/  LOP3.LUT R2, R30, 0x3ffffff0, RZ, 0xc0, !PT ;  /* 0x3ffffff01e027812 */ /* 0x000fc800078ec0ff */
[----:B--2---:R-:W-:-:S04]  /*3b80*/  ISETP.GE.AND P0, PT, R4, R15, PT ;  /* 0x0000000f0400720c */ /* 0x004fc80003f06270 */
        /* <DEDUP_REMOVED lines=13> */
.L_x_690:
[----:B------:R-:W-:Y:S05]  /*3c60*/  BSYNC B0 ;  /* 0x0000000000007941 */ /* 0x000fea0003800000 */
.L_x_689:
        /* <DEDUP_REMOVED lines=46> */
.L_x_693:
        /* <DEDUP_REMOVED lines=77> */
.L_x_692:
        /* <DEDUP_REMOVED lines=46> */
.L_x_694:
        /* <DEDUP_REMOVED lines=9> */
.L_x_696:
[----:B------:R-:W-:Y:S05]  /*4790*/  BSYNC B0 ;  /* 0x0000000000007941 */ /* 0x000fea0003800000 */
.L_x_695:
        /* <DEDUP_REMOVED lines=12> */
.L_x_691:
        /* <DEDUP_REMOVED lines=100> */
        .weak           $__internal_13_$__cuda_sm20_div_s64
        .type           $__internal_13_$__cuda_sm20_div_s64,@function
        .size           $__internal_13_$__cuda_sm20_div_s64,(.L_x_7897 - $__internal_13_$__cuda_sm20_div_s64)
$__internal_13_$__cuda_sm20_div_s64:
[----:B------:R-:W-:Y:S01]  /*4ea0*/  IADD3 R41, P0, RZ, -R22, RZ ;  /* 0x80000016ff297210 */ /* 0x000fe20007f1e0ff */
[----:B------:R-:W-:Y:S01]  /*4eb0*/  IMAD.MOV.U32 R35, RZ, RZ, RZ ;  /* 0x000000ffff237224 */ /* 0x000fe200078e00ff */
        /* <DEDUP_REMOVED lines=30> */
[C---:B------:R-:W-:Y:S02]  /*50a0*/  IMAD R19, R25.reuse, R24, RZ ;  /* 0x0000001819137224 */ /* 0x040fe400078e02ff */
[----:B------:R-:W-:-:S04]  /*50b0*/  IMAD.HI.U32 R18, P3, R25, R18, R48 ;  /* 0x0000001219127227 */ /* 0x000fc80007860030 */
[----:B------:R-:W-:Y:S01]  /*50c0*/  IMAD.HI.U32 R17, R25, R24, RZ ;  /* 0x0000001819117227 */ /* 0x000fe200078e00ff */
[----:B------:R-:W-:Y:S02]  /*50d0*/  IADD3 R19, P2, R19, R18, RZ ;  /* 0x0000001213137210 */ /* 0x000fe40007f5e0ff */
[----:B------:R-:W-:Y:S01]  /*50e0*/  IADD3 R18, P0, RZ, -R34, RZ ;  /* 0x80000022ff127210 */ /* 0x000fe20007f1e0ff */
[----:B------:R-:W-:-:S03]  /*50f0*/  IMAD.X R25, R17, 0x1, R25, P5 ;  /* 0x0000000111197824 */ /* 0x000fc600028e0619 */
[----:B------:R-:W-:Y:S02]  /*5100*/  SEL R18, R18, R34, !P1 ;  /* 0x0000002212127207 */ /* 0x000fe40004800000 */
        /* <DEDUP_REMOVED lines=25> */
[----:B------:R-:W-:Y:S02]  /*52a0*/  SEL R17, R18, R17, P3 ;  /* 0x0000001112117207 */ /* 0x000fe40001800000 */
[----:B------:R-:W-:Y:S02]  /*52b0*/  IADD3 R25, P1, R34, 0x1, RZ ;  /* 0x0000000122197810 */ /* 0x000fe40007f3e0ff */
[----:B------:R-:W-:Y:S01]  /*52c0*/  SEL R19, R19, R24, P3 ;  /* 0x0000001813137207 */ /* 0x000fe20001800000 */
[----:B------:R-:W-:Y:S01]  /*52d0*/  IMAD.MOV.U32 R24, RZ, RZ, R20 ;  /* 0x000000ffff187224 */ /* 0x000fe200078e0014 */
[----:B------:R-:W-:-:S02]  /*52e0*/  ISETP.GE.U32.AND.EX P0, PT, R17, R41, PT, P0 ;  /* 0x000000291100720c */ /* 0x000fc40003f06100 */
[----:B------:R-:W-:Y:S01]  /*52f0*/  LOP3.LUT R17, R4, R21, RZ, 0x3c, !PT ;  /* 0x0000001504117212 */ /* 0x000fe200078e3cff */
[----:B------:R-:W-:Y:S01]  /*5300*/  IMAD.X R18, RZ, RZ, R19, P1 ;  /* 0x000000ffff127224 */ /* 0x000fe200008e0613 */
[----:B------:R-:W-:Y:S02]  /*5310*/  SEL R25, R25, R34, P0 ;  /* 0x0000002219197207 */ /* 0x000fe40000000000 */
[----:B------:R-:W-:Y:S02]  /*5320*/  ISETP.GE.AND P2, PT, R17, RZ, PT ;  /* 0x000000ff1100720c */ /* 0x000fe40003f46270 */
[----:B------:R-:W-:Y:S02]  /*5330*/  SEL R19, R18, R19, P0 ;  /* 0x0000001312137207 */ /* 0x000fe40000000000 */
[----:B------:R-:W-:Y:S02]  /*5340*/  IADD3 R18, P1, RZ, -R25, RZ ;  /* 0x80000019ff127210 */ /* 0x000fe40007f3e0ff */
[----:B------:R-:W-:-:S02]  /*5350*/  ISETP.NE.U32.AND P0, PT, R22, RZ, PT ;  /* 0x000000ff1600720c */ /* 0x000fc40003f05070 */
[----:B------:R-:W-:Y:S02]  /*5360*/  IADD3.X R22, RZ, ~R19, RZ, P1, !PT ;  /* 0x80000013ff167210 */ /* 0x000fe40000ffe4ff */
[----:B------:R-:W-:Y:S01]  /*5370*/  SEL R18, R18, R25, !P2 ;  /* 0x0000001912127207 */ /* 0x000fe20005000000 */
[----:B------:R-:W-:Y:S01]  /*5380*/  IMAD.MOV.U32 R25, RZ, RZ, 0x0 ;  /* 0x00000000ff197424 */ /* 0x000fe200078e00ff */
[----:B------:R-:W-:Y:S02]  /*5390*/  ISETP.NE.AND.EX P0, PT, R4, RZ, PT, P0 ;  /* 0x000000ff0400720c */ /* 0x000fe40003f05300 */
[----:B------:R-:W-:Y:S02]  /*53a0*/  SEL R22, R22, R19, !P2 ;  /* 0x0000001316167207 */ /* 0x000fe40005000000 */
[----:B------:R-:W-:Y:S02]  /*53b0*/  SEL R18, R18, 0xffffffff, P0 ;  /* 0xffffffff12127807 */ /* 0x000fe40000000000 */
[----:B------:R-:W-:Y:S01]  /*53c0*/  SEL R19, R22, 0xffffffff, P0 ;  /* 0xffffffff16137807 */ /* 0x000fe20000000000 */
[----:B------:R-:W-:Y:S06]  /*53d0*/  RET.REL.NODEC R24 `(_ZN5flash32flash_fwd_splitkv_combine_kernelI23Flash_fwd_kernel_traitsILi192ELi64ELi64ELi4ELb0ELb0EN7cutlass10bfloat16_tE19Flash_kernel_traitsILi192ELi64ELi64ELi4ES3_EELi8ELi1ELb1EEEvNS_16Flash_fwd_paramsE) ;  /* 0xffffffac18087950 */ /* 0x000fec0003c3ffff */
.L_x_697:
        /* <DEDUP_REMOVED lines=10> */
.L_x_7897:


//--------------------- .text._ZN5flash24flash_fwd_splitkv_kernelI23Flash_fwd_kernel_traitsILi192ELi64ELi64ELi4ELb0ELb0EN7cutlass10bfloat16_tE19Flash_kernel_traitsILi192ELi64ELi64ELi4ES3_EELb0ELb0ELb0ELb0ELb0ELb0ELb0ELb0EEEvNS_16Flash_fwd_paramsE --------------------------
	.section	.text._ZN5flash24flash_fwd_splitkv_kernelI23Flash_fwd_kernel_traitsILi192ELi64ELi64ELi4ELb0ELb0EN7cutlass10bfloat16_tE19Flash_kernel_traitsILi192ELi64ELi64ELi4ES3_EELb0ELb0ELb0ELb0ELb0ELb0ELb0ELb0EEEvNS_16Flash_fwd_paramsE,"ax",@progbits
	.align	128
        .global         _ZN5flash24flash_fwd_splitkv_kernelI23Flash_fwd_kernel_traitsILi192ELi64ELi64ELi4ELb0ELb0EN7cutlass10bfloat16_tE19Flash_kernel_traitsILi192ELi64ELi64ELi4ES3_EELb0ELb0ELb0ELb0ELb0ELb0ELb0ELb0EEEvNS_16Flash_fwd_paramsE
        .type           _ZN5flash24flash_fwd_splitkv_kernelI23Flash_fwd_kernel_traitsILi192ELi64ELi64ELi4ELb0ELb0EN7cutlass10bfloat16_tE19Flash_kernel_traitsILi192ELi64ELi64ELi4ES3_EELb0ELb0ELb0ELb0ELb0ELb0ELb0ELb0EEEvNS_16Flash_fwd_paramsE,@function
        .size           _ZN5flash24flash_fwd_splitkv_kernelI23Flash_fwd_kernel_traitsILi192ELi64ELi64ELi4ELb0ELb0EN7cutlass10bfloat16_tE19Flash_kernel_traitsILi192ELi64ELi64ELi4ES3_EELb0ELb0ELb0ELb0ELb0ELb0ELb0ELb0EEEvNS_16Flash_fwd_paramsE,(.L_x_7932 - _ZN5flash24flash_fwd_splitkv_kernelI23Flash_fwd_kernel_traitsILi192ELi64ELi64ELi4ELb0ELb0EN7cutlass10bfloat16_tE19Flash_kernel_traitsILi192ELi64ELi64ELi4ES3_EELb0ELb0ELb0ELb0ELb0ELb0ELb0ELb0EEEvNS_16Flash_fwd_paramsE)
        .other          _ZN5flash24flash_fwd_splitkv_kernelI23Flash_fwd_kernel_traitsILi192ELi64ELi64ELi4ELb0ELb0EN7cutlass10bfloat16_tE19Flash_kernel_traitsILi192ELi64ELi64ELi4ES3_EELb0ELb0ELb0ELb0ELb0ELb0ELb0ELb0EEEvNS_16Flash_fwd_paramsE,@"STO_CUDA_ENTRY STV_DEFAULT"
_ZN5flash24flash_fwd_splitkv_kernelI23Flash_fwd_kernel_traitsILi192ELi64ELi64ELi4ELb0ELb0EN7cutlass10bfloat16_tE19Flash_kernel_traitsILi192ELi64ELi64ELi4ES3_EELb0ELb0ELb0ELb0ELb0ELb0ELb0ELb0EEEvNS_16Flash_fwd_paramsE:
.text._ZN5flash24flash_fwd_splitkv_kernelI23Flash_fwd_kernel_traitsILi192ELi64ELi64ELi4ELb0ELb0EN7cutlass10bfloat16_tE19Flash_kernel_traitsILi192ELi64ELi64ELi4ES3_EELb0ELb0ELb0ELb0ELb0ELb0ELb0ELb0EEEvNS_16Flash_fwd_paramsE:
[----:B------:R-:W-:Y:S08]  /*0000*/  LDC R1, c[0x0][0x28] ;  /* 0x00000a00ff017b82 */ /* 0x000ff00000000800 */
[----:B------:R-:W1:Y:S01]  /*0010*/  LDC.64 R2, c[0x0][0x300] ;  /* 0x0000c000ff027b82 */ /* 0x000e620000000a00 */
[----:B------:R-:W2:Y:S01]  /*0020*/  S2R R11, SR_CTAID.Y ;  /* 0x00000000000b7919 */ /* 0x000ea20000002600 */
[----:B------:R-:W-:Y:S01]  /*0030*/  ULDC.64 UR4, c[0x0][0x2f0] ;  /* 0x0000bc0000047ab9 */ /* 0x000fe20000000a00 */
[----:B------:R-:W-:Y:S01]  /*0040*/  IMAD.MOV.U32 R206, RZ, RZ, -0x1 ;  /* 0xffffffffffce7424 */ /* 0x000fe200078e00ff */
[----:B------:R-:W-:Y:S01]  /*0050*/  ISETP.NE.U32.AND P2, PT, RZ, UR4, PT ;  /* 0x00000004ff007c0c */ /* 0x000fe2000bf45070 */
[----:B------:R-:W-:-:S03]  /*0060*/  ULDC.64 UR8, c[0x0][0x208] ;  /* 0x0000820000087ab9 */ /* 0x000fc60000000a00 */
[----:B------:R-:W2:Y:S01]  /*0070*/  LDC.64 R4, c[0x0][0x2f0] ;  /* 0x0000bc00ff047b82 */ /* 0x000ea20000000a00 */
[----:B------:R-:W-:-:S07]  /*0080*/  ISETP.NE.AND.EX P2, PT, RZ, UR5, PT, P2 ;  /* 0x00000005ff007c0c */ /* 0x000fce000bf45320 */
[----:B------:R-:W3:Y:S01]  /*0090*/  LDC.U8 R0, c[0x0][0x3c2] ;  /* 0x0000f080ff007b82 */ /* 0x000ee20000000000 */
[----:B-1----:R-:W-:-:S07]  /*00a0*/  ISETP.NE.U32.AND P1, PT, R2, RZ, PT ;  /* 0x000000ff0200720c */ /* 0x002fce0003f25070 */
[----:B------:R-:W1:Y:S01]  /*00b0*/  LDC.64 R8, c[0x0][0x2f8] ;  /* 0x0000be00ff087b82 */ /* 0x000e620000000a00 */
[----:B------:R-:W-:Y:S01]  /*00c0*/  ISETP.NE.AND.EX P1, PT, R3, RZ, PT, P1 ;  /* 0x000000ff0300720c */ /* 0x000fe20003f25310 */
[----:B--2---:R-:W-:-:S06]  /*00d0*/  IMAD.WIDE R16, R11, 0x4, R4 ;  /* 0x000000040b107825 */ /* 0x004fcc00078e0204 */
[----:B------:R-:W2:Y:S01]  /*00e0*/  LDC.64 R2, c[0x0][0x2f8] ;  /* 0x0000be00ff027b82 */ /* 0x000ea20000000a00 */
[----:B------:R-:W4:Y:S04]  /*00f0*/  @P2 LDG.E R206, desc[UR8][R16.64] ;  /* 0x0000000810ce2981 */ /* 0x000f28000c1e1900 */
[----:B------:R-:W4:Y:S03]  /*0100*/  @P2 LDG.E R5, desc[UR8][R16.64+0x4] ;  /* 0x0000040810052981 */ /* 0x000f26000c1e1900 */
[----:B------:R-:W3:Y:S01]  /*0110*/  @P1 LDC.64 R6, c[0x0][0x300] ;  /* 0x0000c000ff061b82 */ /* 0x000ee20000000a00 */
[----:B------:R-:W-:Y:S02]  /*0120*/  IMAD.MOV.U32 R12, RZ, RZ, RZ ;  /* 0x000000ffff0c7224 */ /* 0x000fe400078e00ff */
[----:B---3--:R-:W-:-:S05]  /*0130*/  @P1 IMAD.WIDE R14, R11, 0x4, R6 ;  /* 0x000000040b0e1825 */ /* 0x008fca00078e0206 */
[----:B------:R3:W5:Y:S01]  /*0140*/  @P1 LDG.E R12, desc[UR8][R14.64] ;  /* 0x000000080e0c1981 */ /* 0x000762000c1e1900 */
[----:B------:R-:W-:Y:S02]  /*0150*/  ISETP.NE.AND P3, PT, R0, RZ, PT ;  /* 0x000000ff0000720c */ /* 0x000fe40003f65270 */
[----:B--2---:R-:W-:-:S04]  /*0160*/  ISETP.EQ.U32.AND P0, PT, R2, RZ, PT ;  /* 0x000000ff0200720c */ /* 0x004fc80003f02070 */
[----:B------:R-:W-:Y:S01]  /*0170*/  ISETP.EQ.OR.EX P0, PT, R3, RZ, !P3, P0 ;  /* 0x000000ff0300720c */ /* 0x000fe20005f02700 */
[----:B------:R-:W-:Y:S02]  /*0180*/  IMAD.MOV.U32 R13, RZ, RZ, -0x1 ;  /* 0xffffffffff0d7424 */ /* 0x000fe400078e00ff */
[----:B-1----:R-:W-:Y:S01]  /*0190*/  IMAD.WIDE R8, R11, 0x4, R8 ;  /* 0x000000040b087825 */ /* 0x002fe200078e0208 */
[----:B------:R-:W1:Y:S01]  /*01a0*/  S2R R33, SR_CTAID.X ;  /* 0x0000000000217919 */ /* 0x000e620000002500 */
[----:B------:R-:W2:Y:S01]  /*01b0*/  S2R R28, SR_CTAID.Z ;  /* 0x00000000001c7919 */ /* 0x000ea20000002700 */
[----:B------:R-:W1:Y:S07]  /*01c0*/  S2R R6, SR_TID.X ;  /* 0x0000000000067919 */ /* 0x000e6e0000002100 */
[----:B------:R3:W5:Y:S01]  /*01d0*/  @!P0 LDG.E R13, desc[UR8][R8.64] ;  /* 0x00000008080d8981 */ /* 0x000762000c1e1900 */
[----:B------:R-:W-:-:S04]  /*01e0*/  ISETP.NE.U32.AND P0, PT, R2, RZ, PT ;  /* 0x000000ff0200720c */ /* 0x000fc80003f05070 */
[----:B------:R-:W-:Y:S01]  /*01f0*/  ISETP.NE.AND.EX P0, PT, R3, RZ, PT, P0 ;  /* 0x000000ff0300720c */ /* 0x000fe20003f05300 */
[----:B----4-:R-:W-:-:S06]  /*0200*/  @P2 IMAD.IADD R208, R5, 0x1, -R206 ;  /* 0x0000000105d02824 */ /* 0x010fcc00078e0ace */
[----:B------:R-:W4:Y:S06]  /*0210*/  @!P2 LDC R208, c[0x0][0x2c4] ;  /* 0x0000b100ffd0ab82 */ /* 0x000f2c0000000800 */
[----:B-123--:R-:W-:Y:S05]  /*0220*/  @!P0 BRA `(.L_x_698) ;  /* 0x0000000000108947 */ /* 0x00efea0003800000 */
[----:B------:R-:W2:Y:S02]  /*0230*/  @P3 LDG.E R0, desc[UR8][R8.64+0x4] ;  /* 0x0000040808003981 */ /* 0x000ea4000c1e1900 */
[----:B--2--5:R-:W-:-:S06]  /*0240*/  @P3 IADD3 R5, R0, -R13, RZ ;  /* 0x8000000d00053210 */ /* 0x024fcc0007ffe0ff */
[----:B------:R2:W5:Y:S01]  /*0250*/  @!P3 LDG.E R5, desc[UR8][R8.64] ;  /* 0x000000080805b981 */ /* 0x000562000c1e1900 */
[----:B------:R-:W-:Y:S05]  /*0260*/  BRA `(.L_x_699) ;  /* 0x0000000000047947 */ /* 0x000fea0003800000 */
.L_x_698:
[----:B------:R-:W1:Y:S02]  /*0270*/  LDC R5, c[0x0][0x2c8] ;  /* 0x0000b200ff057b82 */ /* 0x000e640000000800 */
.L_x_699:
[----:B------:R-:W3:Y:S02]  /*0280*/  LDC.64 R2, c[0x0][0x308] ;  /* 0x0000c200ff027b82 */ /* 0x000ee40000000a00 */
[----:B---3--:R-:W-:-:S04]  /*0290*/  ISETP.NE.U32.AND P2, PT, R2, RZ, PT ;  /* 0x000000ff0200720c */ /* 0x008fc80003f45070 */
[----:B------:R-:W-:-:S13]  /*02a0*/  ISETP.NE.AND.EX P2, PT, R3, RZ, PT, P2 ;  /* 0x000000ff0300720c */ /* 0x000fda0003f45320 */
[----:B------:R-:W2:Y:S01]  /*02b0*/  @P2 LDC.64 R2, c[0x0][0x308] ;  /* 0x0000c200ff022b82 */ /* 0x000ea20000000a00 */
[----:B------:R-:W-:-:S07]  /*02c0*/  IMAD.SHL.U32 R199, R33, 0x40, RZ ;  /* 0x0000004021c77824 */ /* 0x000fce00078e00ff */
[----:B------:R-:W3:Y:S01]  /*02d0*/  @!P2 LDC R0, c[0x0][0x2cc] ;  /* 0x0000b300ff00ab82 */ /* 0x000ee20000000800 */
[----:B--2---:R-:W-:-:S07]  /*02e0*/  @P2 IMAD.WIDE R8, R11, 0x4, R2 ;  /* 0x000000040b082825 */ /* 0x004fce00078e0202 */
[----:B------:R-:W2:Y:S01]  /*02f0*/  @!P2 LDC.64 R2, c[0x0][0x318] ;  /* 0x0000c600ff02ab82 */ /* 0x000ea20000000a00 */
[----:B------:R-:W3:Y:S01]  /*0300*/  @P2 LDG.E R7, desc[UR8][R8.64] ;  /* 0x0000000808072981 */ /* 0x000ee2000c1e1900 */
[----:B----4-:R-:W-:Y:S02]  /*0310*/  ISETP.GT.AND P1, PT, R208, R199, PT ;  /* 0x000000c7d000720c */ /* 0x010fe40003f24270 */
[----:B--2---:R-:W-:-:S04]  /*0320*/  @!P2 ISETP.NE.U32.AND P0, PT, R2, RZ, PT ;  /* 0x000000ff0200a20c */ /* 0x004fc80003f05070 */
[----:B------:R-:W-:-:S04]  /*0330*/  @!P2 ISETP.NE.AND.EX P0, PT, R3, RZ, PT, P0 ;  /* 0x000000ff0300a20c */ /* 0x000fc80003f05300 */
[----:B---3--:R-:W-:Y:S01]  /*0340*/  @!P2 SEL R0, R0, RZ, P0 ;  /* 0x000000ff0000a207 */ /* 0x008fe20000000000 */
[----:B-----5:R-:W-:Y:S02]  /*0350*/  @P2 IMAD.IADD R82, R7, 0x1, -R12 ;  /* 0x0000000107522824 */ /* 0x020fe400078e0a0c */
[----:B------:R-:W-:Y:S06]  /*0360*/  @!P1 EXIT ;  /* 0x000000000000994d */ /* 0x000fec0003800000 */
[----:B-1----:R-:W-:Y:S01]  /*0370*/  @!P2 IADD3 R82, R0, R5, -R12 ;  /* 0x000000050052a210 */ /* 0x002fe20007ffe80c */
[----:B------:R-:W-:Y:S02]  /*0380*/  ULDC UR5, c[0x0][0x2c8] ;  /* 0x0000b20000057ab9 */ /* 0x000fe40000000800 */
[----:B------:R-:W-:Y:S02]  /*0390*/  UIADD3 UR5, UR5, 0x3f, URZ ;  /* 0x0000003f05057890 */ /* 0x000fe4000fffe03f */
[----:B------:R-:W-:Y:S02]  /*03a0*/  VIADD R3, R82, 0x3f ;  /* 0x0000003f52037836 */ /* 0x000fe40000000000 */
[----:B------:R-:W-:-:S03]  /*03b0*/  USHF.R.S32.HI UR4, URZ, 0x1f, UR5 ;  /* 0x0000001f3f047899 */ /* 0x000fc60008011405 */
[----:B------:R-:W-:Y:S01]  /*03c0*/  SHF.R.S32.HI R0, RZ, 0x1f, R3 ;  /* 0x0000001fff007819 */ /* 0x000fe20000011403 */
[----:B------:R-:W-:-:S03]  /*03d0*/  ULEA.HI UR4, UR4, UR5, URZ, 0x6 ;  /* 0x0000000504047291 */ /* 0x000fc6000f8f303f */
[----:B------:R-:W-:Y:S01]  /*03e0*/  LEA.HI R0, R0, R3, RZ, 0x6 ;  /* 0x0000000300007211 */ /* 0x000fe200078f30ff */
[----:B------:R-:W-:-:S03]  /*03f0*/  USHF.R.S32.HI UR4, URZ, 0x6, UR4 ;  /* 0x000000063f047899 */ /* 0x000fc60008011404 */
[----:B------:R-:W-:-:S04]  /*0400*/  SHF.R.S32.HI R133, RZ, 0x6, R0 ;  /* 0x00000006ff857819 */ /* 0x000fc80000011400 */
[----:B------:R-:W-:-:S04]  /*0410*/  VIMNMX R133, R133, UR4, PT ;  /* 0x0000000485857c48 */ /* 0x000fc8000bfe0100 */
[----:B------:R-:W-:-:S13]  /*0420*/  ISETP.GT.AND P0, PT, R133, RZ, PT ;  /* 0x000000ff8500720c */ /* 0x000fda0003f04270 */
[----:B------:R-:W-:Y:S05]  /*0430*/  @P0 BRA `(.L_x_700) ;  /* 0x0000000800480947 */ /* 0x000fea0003800000 */
[----:B------:R-:W-:Y:S01]  /*0440*/  ISETP.NE.AND P0, PT, R206, -0x1, PT ;  /* 0xffffffffce00780c */ /* 0x000fe20003f05270 */
[----:B------:R-:W1:Y:S01]  /*0450*/  LDC.64 R4, c[0x0][0x298] ;  /* 0x0000a600ff047b82 */ /* 0x000e620000000a00 */
[----:B------:R-:W-:Y:S01]  /*0460*/  SHF.R.S32.HI R7, RZ, 0x1f, R6 ;  /* 0x0000001fff077819 */ /* 0x000fe20000011406 */
[----:B------:R-:W-:Y:S01]  /*0470*/  ULDC UR4, c[0x0][0x270] ;  /* 0x00009c0000047ab9 */ /* 0x000fe20000000800 */
[----:B------:R-:W-:Y:S01]  /*0480*/  IMAD.IADD R208, R208, 0x1, -R199 ;  /* 0x00000001d0d07824 */ /* 0x000fe200078e0ac7 */
[----:B------:R-:W-:Y:S01]  /*0490*/  BSSY B0, `(.L_x_701) ;  /* 0x0000039000007945 */ /* 0x000fe20003800000 */
[----:B------:R-:W-:-:S04]  /*04a0*/  LEA.HI R0, R7, R6, RZ, 0x3 ;  /* 0x0000000607007211 */ /* 0x000fc800078f18ff */
[----:B------:R-:W-:-:S03]  /*04b0*/  LOP3.LUT R7, R0, 0xfffffff8, RZ, 0xc0, !PT ;  /* 0xfffffff800077812 */ /* 0x000fc600078ec0ff */
[----:B------:R-:W2:Y:S01]  /*04c0*/  @!P0 LDC.64 R2, c[0x0][0x290] ;  /* 0x0000a400ff028b82 */ /* 0x000ea20000000a00 */
[----:B------:R-:W-:Y:S01]  /*04d0*/  @!P0 SHF.R.S32.HI R9, RZ, 0x1f, R11 ;  /* 0x0000001fff098819 */ /* 0x000fe2000001140b */
[----:B------:R-:W-:Y:S01]  /*04e0*/  IMAD.IADD R6, R6, 0x1, -R7 ;  /* 0x0000000106067824 */ /* 0x000fe200078e0a07 */
[----:B------:R-:W-:-:S04]  /*04f0*/  SHF.R.S32.HI R7, RZ, 0x1f, R199 ;  /* 0x0000001fff077819 */ /* 0x000fc800000114c7 */
[C---:B------:R-:W-:Y:S02]  /*0500*/  SHF.L.U32 R10, R6.reuse, 0x3, RZ ;  /* 0x00000003060a7819 */ /* 0x040fe400000006ff */
[----:B------:R-:W-:Y:S01]  /*0510*/  ISETP.NE.AND P6, PT, R6, RZ, PT ;  /* 0x000000ff0600720c */ /* 0x000fe20003fc5270 */
[----:B-1----:R-:W-:-:S04]  /*0520*/  @P0 IMAD.WIDE.U32 R12, R206, R4, RZ ;  /* 0x00000004ce0c0225 */ /* 0x002fc800078e00ff */
[----:B------:R-:W-:Y:S02]  /*0530*/  @P0 IMAD R206, R206, R5, R13 ;  /* 0x00000005cece0224 */ /* 0x000fe400078e020d */
[----:B------:R-:W-:Y:S02]  /*0540*/  VIADD R6, R10, 0x80 ;  /* 0x000000800a067836 */ /* 0x000fe40000000000 */
[-C--:B--2---:R-:W-:Y:S02]  /*0550*/  @!P0 IMAD R8, R9, R2.reuse, RZ ;  /* 0x0000000209088224 */ /* 0x084fe400078e02ff */
[----:B------:R-:W-:-:S04]  /*0560*/  @!P0 IMAD.WIDE.U32 R14, R11, R2, RZ ;  /* 0x000000020b0e8225 */ /* 0x000fc800078e00ff */
[C---:B------:R-:W-:Y:S02]  /*0570*/  @!P0 IMAD R3, R11.reuse, R3, R8 ;  /* 0x000000030b038224 */ /* 0x040fe400078e0208 */
[----:B------:R-:W-:Y:S01]  /*0580*/  @P0 IMAD.MOV.U32 R8, RZ, RZ, R12 ;  /* 0x000000ffff080224 */ /* 0x000fe200078e000c */
[----:B------:R-:W-:Y:S01]  /*0590*/  @!P0 MOV R8, R14 ;  /* 0x0000000e00088202 */ /* 0x000fe20000000f00 */
[----:B------:R-:W-:Y:S01]  /*05a0*/  IMAD R2, R11, UR4, R28 ;  /* 0x000000040b027c24 */ /* 0x000fe2000f8e021c */
[----:B------:R-:W-:Y:S01]  /*05b0*/  SHF.R.S32.HI R11, RZ, 0x1f, R10 ;  /* 0x0000001fff0b7819 */ /* 0x000fe2000001140a */
[-C--:B------:R-:W-:Y:S01]  /*05c0*/  IMAD R12, R7, R4.reuse, RZ ;  /* 0x00000004070c7224 */ /* 0x080fe200078e02ff */
[----:B------:R-:W-:Y:S01]  /*05d0*/  ULDC UR4, c[0x0][0x2c4] ;  /* 0x0000b10000047ab9 */ /* 0x000fe20000000800 */
[----:B------:R-:W-:Y:S01]  /*05e0*/  @!P0 IMAD.IADD R206, R15, 0x1, R3 ;  /* 0x000000010fce8824 */ /* 0x000fe200078e0203 */
[----:B------:R-:W-:Y:S01]  /*05f0*/  SHF.R.S32.HI R3, RZ, 0x3, R0 ;  /* 0x00000003ff037819 */ /* 0x000fe20000011400 */
[C---:B------:R-:W-:Y:S01]  /*0600*/  IMAD R7, R199.reuse, R5, R12 ;  /* 0x00000005c7077224 */ /* 0x040fe200078e020c */
[----:B------:R-:W-:Y:S01]  /*0610*/  SHF.R.S32.HI R0, RZ, 0x1f, R28 ;  /* 0x0000001fff007819 */ /* 0x000fe2000001141c */
[----:B------:R-:W-:Y:S01]  /*0620*/  IMAD.WIDE.U32 R12, R199, R4, R10 ;  /* 0x00000004c70c7225 */ /* 0x000fe200078e000a */
[----:B------:R-:W-:-:S03]  /*0630*/  IADD3 R9, R3, 0x10, RZ ;  /* 0x0000001003097810 */ /* 0x000fc60007ffe0ff */
[----:B------:R-:W-:Y:S01]  /*0640*/  IMAD R2, R2, UR4, R199 ;  /* 0x0000000402027c24 */ /* 0x000fe2000f8e02c7 */
[----:B------:R-:W-:Y:S01]  /*0650*/  IADD3 R12, P0, R8, R12, RZ ;  /* 0x0000000c080c7210 */ /* 0x000fe20007f1e0ff */
[----:B------:R-:W-:Y:S01]  /*0660*/  ULDC.64 UR4, c[0x0][0x2a0] ;  /* 0x0000a80000047ab9 */ /* 0x000fe20000000a00 */
[-C--:B------:R-:W-:Y:S01]  /*0670*/  ISETP.GE.AND P1, PT, R9, R208.reuse, PT ;  /* 0x000000d00900720c */ /* 0x080fe20003f26270 */
[----:B------:R-:W-:Y:S01]  /*0680*/  IMAD R17, R0, UR4, RZ ;  /* 0x0000000400117c24 */ /* 0x000fe2000f8e02ff */
[----:B------:R-:W-:Y:S02]  /*0690*/  IADD3.X R13, R206, R13, R7, P0, !PT ;  /* 0x0000000dce0d7210 */ /* 0x000fe400007fe407 */
[-C--:B------:R-:W-:Y:S01]  /*06a0*/  ISETP.GE.AND P0, PT, R3, R208.reuse, PT ;  /* 0x000000d00300720c */ /* 0x080fe20003f06270 */
[C---:B------:R-:W-:Y:S01]  /*06b0*/  IMAD R17, R28.reuse, UR5, R17 ;  /* 0x000000051c117c24 */ /* 0x040fe2000f8e0211 */
[----:B------:R-:W-:Y:S01]  /*06c0*/  ISETP.GE.OR P4, PT, R9, R208, P6 ;  /* 0x000000d00900720c */ /* 0x000fe20003786670 */
[----:B------:R-:W-:Y:S01]  /*06d0*/  IMAD.WIDE.U32 R28, R28, UR4, R12 ;  /* 0x000000041c1c7c25 */ /* 0x000fe2000f8e000c */
[----:B------:R-:W-:-:S02]  /*06e0*/  SHF.R.S32.HI R9, RZ, 0x1f, R3 ;  /* 0x0000001fff097819 */ /* 0x000fc40000011403 */
[----:B------:R-:W-:Y:S01]  /*06f0*/  IADD3 R8, R10, 0x40, RZ ;  /* 0x000000400a087810 */ /* 0x000fe20007ffe0ff */
[----:B------:R-:W-:Y:S01]  /*0700*/  VIADD R13, R3, 0x20 ;  /* 0x00000020030d7836 */ /* 0x000fe20000000000 */
[----:B------:R-:W-:-:S05]  /*0710*/  IADD3 R17, R29, R17, RZ ;  /* 0x000000111d117210 */ /* 0x000fca0007ffe0ff */
[----:B------:R-:W-:Y:S05]  /*0720*/  @P0 BRA `(.L_x_702) ;  /* 0x00000000003c0947 */ /* 0x000fea0003800000 */
[-C--:B------:R-:W-:Y:S01]  /*0730*/  IMAD R0, R9, R4.reuse, RZ ;  /* 0x0000000409007224 */ /* 0x080fe200078e02ff */
[----:B------:R-:W-:Y:S01]  /*0740*/  ULDC UR6, c[0x0][0x2d0] ;  /* 0x0000b40000067ab9 */ /* 0x000fe20000000800 */
[----:B------:R-:W-:Y:S01]  /*0750*/  IMAD.MOV.U32 R16, RZ, RZ, R28 ;  /* 0x000000ffff107224 */ /* 0x000fe200078e001c */
[----:B------:R-:W-:Y:S01]  /*0760*/  ISETP.GE.AND P5, PT, R10, UR6, PT ;  /* 0x000000060a007c0c */ /* 0x000fe2000bfa6270 */
[C---:B------:R-:W-:Y:S01]  /*0770*/  IMAD R0, R3.reuse, R5, R0 ;  /* 0x0000000503007224 */ /* 0x040fe200078e0200 */
[----:B------:R-:W-:Y:S01]  /*0780*/  ISETP.GE.AND P3, PT, R8, UR6, PT ;  /* 0x0000000608007c0c */ /* 0x000fe2000bf66270 */
[----:B------:R-:W-:Y:S01]  /*0790*/  IMAD.WIDE.U32 R14, R3, R4, R16 ;  /* 0x00000004030e7225 */ /* 0x000fe200078e0010 */
[----:B------:R-:W-:Y:S01]  /*07a0*/  ISETP.GE.AND P2, PT, R6, UR6, PT ;  /* 0x0000000606007c0c */ /* 0x000fe2000bf46270 */
[----:B------:R-:W-:Y:S02]  /*07b0*/  ULDC.64 UR4, c[0x0][0x280] ;  /* 0x0000a00000047ab9 */ /* 0x000fe40000000a00 */
[----:B------:R-:W-:Y:S01]  /*07c0*/  IMAD.IADD R0, R15, 0x1, R0 ;  /* 0x000000010f007824 */ /* 0x000fe200078e0200 */
[----:B------:R-:W-:-:S04]  /*07d0*/  LEA R18, P0, R14, UR4, 0x1 ;  /* 0x000000040e127c11 */ /* 0x000fc8000f8008ff */
[----:B------:R-:W-:-:S05]  /*07e0*/  LEA.HI.X R19, R14, UR5, R0, 0x1, P0 ;  /* 0x000000050e137c11 */ /* 0x000fca00080f0c00 */
[----:B------:R1:W-:Y:S04]  /*07f0*/  @!P5 STG.E.128 desc[UR8][R18.64], RZ ;  /* 0x000000ff1200d986 */ /* 0x0003e8000c101d08 */
[----:B------:R1:W-:Y:S04]  /*0800*/  @!P3 STG.E.128 desc[UR8][R18.64+0x80], RZ ;  /* 0x000080ff1200b986 */ /* 0x0003e8000c101d08 */
[----:B------:R1:W-:Y:S02]  /*0810*/  @!P2 STG.E.128 desc[UR8][R18.64+0x100], RZ ;  /* 0x000100ff1200a986 */ /* 0x0003e4000c101d08 */
.L_x_702:
[----:B------:R-:W-:Y:S05]  /*0820*/  BSYNC B0 ;  /* 0x0000000000007941 */ /* 0x000fea0003800000 */
.L_x_701:
[----:B------:R-:W-:Y:S01]  /*0830*/  BSSY B0, `(.L_x_703) ;  /* 0x0000015000007945 */ /* 0x000fe20003800000 */
[----:B------:R-:W-:-:S03]  /*0840*/  ISETP.GE.AND P0, PT, R13, R208, PT ;  /* 0x000000d00d00720c */ /* 0x000fc60003f06270 */
[----:B------:R-:W-:Y:S10]  /*0850*/  @P1 BRA `(.L_x_704) ;  /* 0x0000000000481947 */ /* 0x000ff40003800000 */
[----:B------:R-:W-:Y:S01]  /*0860*/  IADD3 R7, P1, R3, 0x10, RZ ;  /* 0x0000001003077810 */ /* 0x000fe20007f3e0ff */
[----:B------:R-:W-:Y:S01]  /*0870*/  IMAD.MOV.U32 R14, RZ, RZ, R28 ;  /* 0x000000ffff0e7224 */ /* 0x000fe200078e001c */
[----:B------:R-:W-:Y:S01]  /*0880*/  ULDC UR6, c[0x0][0x2d0] ;  /* 0x0000b40000067ab9 */ /* 0x000fe20000000800 */
[----:B------:R-:W-:Y:S01]  /*0890*/  ULDC.64 UR4, c[0x0][0x280] ;  /* 0x0000a00000047ab9 */ /* 0x000fe20000000a00 */
[----:B------:R-:W-:Y:S01]  /*08a0*/  ISETP.GE.AND P3, PT, R10, UR6, PT ;  /* 0x000000060a007c0c */ /* 0x000fe2000bf66270 */
[----:B------:R-:W-:Y:S01]  /*08b0*/  IMAD.X R15, RZ, RZ, R9, P1 ;  /* 0x000000ffff0f7224 */ /* 0x000fe200008e0609 */
[----:B------:R-:W-:Y:S02]  /*08c0*/  ISETP.GE.AND P2, PT, R8, UR6, PT ;  /* 0x0000000608007c0c */ /* 0x000fe4000bf46270 */
[----:B------:R-:W-:Y:S01]  /*08d0*/  ISETP.GE.AND P1, PT, R6, UR6, PT ;  /* 0x0000000606007c0c */ /* 0x000fe2000bf26270 */
[----:B------:R-:W-:Y:S01]  /*08e0*/  IMAD R0, R15, R4, RZ ;  /* 0x000000040f007224 */ /* 0x000fe200078e02ff */
[----:B------:R-:W-:-:S03]  /*08f0*/  MOV R15, R17 ;  /* 0x00000011000f7202 */ /* 0x000fc60000000f00 */
[C---:B------:R-:W-:Y:S02]  /*0900*/  IMAD R0, R7.reuse, R5, R0 ;  /* 0x0000000507007224 */ /* 0x040fe400078e0200 */
[----:B------:R-:W-:-:S04]  /*0910*/  IMAD.WIDE.U32 R14, R7, R4, R14 ;  /* 0x00000004070e7225 */ /* 0x000fc800078e000e */
[----:B------:R-:W-:Y:S01]  /*0920*/  IMAD.IADD R0, R15, 0x1, R0 ;  /* 0x000000010f007824 */ /* 0x000fe200078e0200 */
[----:B-1----:R-:W-:-:S04]  /*0930*/  LEA R18, P5, R14, UR4, 0x1 ;  /* 0x000000040e127c11 */ /* 0x002fc8000f8a08ff */
[----:B------:R-:W-:-:S05]  /*0940*/  LEA.HI.X R19, R14, UR5, R0, 0x1, P5 ;  /* 0x000000050e137c11 */ /* 0x000fca000a8f0c00 */
[----:B------:R2:W-:Y:S04]  /*0950*/  @!P3 STG.E.128 desc[UR8][R18.64], RZ ;  /* 0x000000ff1200b986 */ /* 0x0005e8000c101d08 */
[----:B------:R2:W-:Y:S04]  /*0960*/  @!P2 STG.E.128 desc[UR8][R18.64+0x80], RZ ;  /* 0x000080ff1200a986 */ /* 0x0005e8000c101d08 */
[----:B------:R2:W-:Y:S02]  /*0970*/  @!P1 STG.E.128 desc[UR8][R18.64+0x100], RZ ;  /* 0x000100ff12009986 */ /* 0x0005e4000c101d08 */
.L_x_704:
[----:B------:R-:W-:Y:S05]  /*0980*/  BSYNC B0 ;  /* 0x0000000000007941 */ /* 0x000fea0003800000 */
.L_x_703:
[----:B------:R-:W-:Y:S01]  /*0990*/  BSSY B0, `(.L_x_705) ;  /* 0x0000016000007945 */ /* 0x000fe20003800000 */
[----:B------:R-:W-:Y:S02]  /*09a0*/  ISETP.GE.OR P3, PT, R13, R208, P6 ;  /* 0x000000d00d00720c */ /* 0x000fe40003766670 */
[----:B------:R-:W-:Y:S01]  /*09b0*/  IADD3 R13, R3, 0x30, RZ ;  /* 0x00000030030d7810 */ /* 0x000fe20007ffe0ff */
[----:B------:R-:W-:Y:S05]  /*09c0*/  @P0 BRA `(.L_x_706) ;  /* 0x0000000000480947 */ /* 0x000fea0003800000 */
        /* <DEDUP_REMOVED lines=13> */
[----:B-12---:R-:W-:-:S04]  /*0aa0*/  LEA R18, P5, R14, UR4, 0x1 ;  /* 0x000000040e127c11 */ /* 0x006fc8000f8a08ff */
[----:B------:R-:W-:-:S05]  /*0ab0*/  LEA.HI.X R19, R14, UR5, R7, 0x1, P5 ;  /* 0x000000050e137c11 */ /* 0x000fca000a8f0c07 */
[----:B------:R3:W-:Y:S04]  /*0ac0*/  @!P2 STG.E.128 desc[UR8][R18.64], RZ ;  /* 0x000000ff1200a986 */ /* 0x0007e8000c101d08 */
[----:B------:R3:W-:Y:S04]  /*0ad0*/  @!P1 STG.E.128 desc[UR8][R18.64+0x80], RZ ;  /* 0x000080ff12009986 */ /* 0x0007e8000c101d08 */
[----:B------:R3:W-:Y:S02]  /*0ae0*/  @!P0 STG.E.128 desc[UR8][R18.64+0x100], RZ ;  /* 0x000100ff12008986 */ /* 0x0007e4000c101d08 */
.L_x_706:
[----:B------:R-:W-:Y:S05]  /*0af0*/  BSYNC B0 ;  /* 0x0000000000007941 */ /* 0x000fea0003800000 */
.L_x_705:
[-C--:B------:R-:W-:Y:S01]  /*0b00*/  ISETP.GE.AND P0, PT, R13, R208.reuse, PT ;  /* 0x000000d00d00720c */ /* 0x080fe20003f06270 */
[----:B------:R-:W-:Y:S01]  /*0b10*/  BSSY B0, `(.L_x_707) ;  /* 0x0000015000007945 */ /* 0x000fe20003800000 */
[----:B------:R-:W-:Y:S02]  /*0b20*/  IADD3 R0, P2, R2, R3, RZ ;  /* 0x0000000302007210 */ /* 0x000fe40007f5e0ff */
[----:B------:R-:W-:-:S09]  /*0b30*/  ISETP.GE.OR P5, PT, R3, R208, P6 ;  /* 0x000000d00300720c */ /* 0x000fd200037a6670 */
[----:B------:R-:W-:Y:S05]  /*0b40*/  @P0 BRA `(.L_x_708) ;  /* 0x0000000000440947 */ /* 0x000fea0003800000 */
[----:B------:R-:W-:Y:S01]  /*0b50*/  IADD3 R3, P0, R3, 0x30, RZ ;  /* 0x0000003003037810 */ /* 0x000fe20007f1e0ff */
[----:B------:R-:W-:Y:S01]  /*0b60*/  IMAD.MOV.U32 R16, RZ, RZ, R28 ;  /* 0x000000ffff107224 */ /* 0x000fe200078e001c */
[----:B------:R-:W-:Y:S01]  /*0b70*/  ULDC UR6, c[0x0][0x2d0] ;  /* 0x0000b40000067ab9 */ /* 0x000fe20000000800 */
[----:B------:R-:W-:Y:S02]  /*0b80*/  ULDC.64 UR4, c[0x0][0x280] ;  /* 0x0000a00000047ab9 */ /* 0x000fe40000000a00 */
[----:B------:R-:W-:Y:S01]  /*0b90*/  IMAD.X R7, RZ, RZ, R9, P0 ;  /* 0x000000ffff077224 */ /* 0x000fe200000e0609 */
[----:B------:R-:W-:Y:S01]  /*0ba0*/  ISETP.GE.AND P0, PT, R10, UR6, PT ;  /* 0x000000060a007c0c */ /* 0x000fe2000bf06270 */
[----:B------:R-:W-:-:S04]  /*0bb0*/  IMAD.WIDE.U32 R16, R3, R4, R16 ;  /* 0x0000000403107225 */ /* 0x000fc800078e0010 */
[----:B------:R-:W-:Y:S01]  /*0bc0*/  IMAD R12, R7, R4, RZ ;  /* 0x00000004070c7224 */ /* 0x000fe200078e02ff */
[----:B------:R-:W-:-:S03]  /*0bd0*/  LEA R4, P1, R16, UR4, 0x1 ;  /* 0x0000000410047c11 */ /* 0x000fc6000f8208ff */
[----:B------:R-:W-:-:S04]  /*0be0*/  IMAD R3, R3, R5, R12 ;  /* 0x0000000503037224 */ /* 0x000fc800078e020c */
[----:B------:R-:W-:-:S05]  /*0bf0*/  IMAD.IADD R3, R17, 0x1, R3 ;  /* 0x0000000111037824 */ /* 0x000fca00078e0203 */
[----:B------:R-:W-:Y:S02]  /*0c00*/  LEA.HI.X R5, R16, UR5, R3, 0x1, P1 ;  /* 0x0000000510057c11 */ /* 0x000fe400088f0c03 */
[----:B------:R-:W-:-:S03]  /*0c10*/  ISETP.GE.AND P1, PT, R8, UR6, PT ;  /* 0x0000000608007c0c */ /* 0x000fc6000bf26270 */
[----:B------:R4:W-:Y:S01]  /*0c20*/  @!P0 STG.E.128 desc[UR8][R4.64], RZ ;  /* 0x000000ff04008986 */ /* 0x0009e2000c101d08 */
[----:B------:R-:W-:-:S09]  /*0c30*/  ISETP.GE.AND P0, PT, R6, UR6, PT ;  /* 0x0000000606007c0c */ /* 0x000fd2000bf06270 */
[----:B------:R4:W-:Y:S04]  /*0c40*/  @!P1 STG.E.128 desc[UR8][R4.64+0x80], RZ ;  /* 0x000080ff04009986 */ /* 0x0009e8000c101d08 */
[----:B------:R4:W-:Y:S02]  /*0c50*/  @!P0 STG.E.128 desc[UR8][R4.64+0x100], RZ ;  /* 0x000100ff04008986 */ /* 0x0009e4000c101d08 */
.L_x_708:
[----:B------:R-:W-:Y:S05]  /*0c60*/  BSYNC B0 ;  /* 0x0000000000007941 */ /* 0x000fea0003800000 */
.L_x_707:
[----:B------:R-:W-:Y:S01]  /*0c70*/  ULDC.64 UR4, c[0x0][0x2b0] ;  /* 0x0000ac0000047ab9 */ /* 0x000fe20000000a00 */
[----:B------:R-:W-:Y:S01]  /*0c80*/  ISETP.GE.OR P6, PT, R13, R208, P6 ;  /* 0x000000d00d00720c */ /* 0x000fe200037c6670 */
[----:B------:R-:W-:Y:S01]  /*0c90*/  @!P4 IMAD.MOV.U32 R7, RZ, RZ, 0x7f800000 ;  /* 0x7f800000ff07c424 */ /* 0x000fe200078e00ff */
[----:B------:R-:W-:Y:S01]  /*0ca0*/  LEA.HI.X.SX32 R9, R2, R9, 0x1, P2 ;  /* 0x0000000902097211 */ /* 0x000fe200010f0eff */
[----:B----4-:R-:W-:Y:S01]  /*0cb0*/  @!P3 IMAD.MOV.U32 R5, RZ, RZ, 0x7f800000 ;  /* 0x7f800000ff05b424 */ /* 0x010fe200078e00ff */
[----:B------:R-:W-:-:S04]  /*0cc0*/  LEA R2, P0, R0, UR4, 0x2 ;  /* 0x0000000400027c11 */ /* 0x000fc8000f8010ff */
[----:B------:R-:W-:Y:S01]  /*0cd0*/  LEA.HI.X R3, R0, UR5, R9, 0x2, P0 ;  /* 0x0000000500037c11 */ /* 0x000fe200080f1409 */
[----:B------:R-:W-:-:S04]  /*0ce0*/  @!P5 IMAD.MOV.U32 R9, RZ, RZ, 0x7f800000 ;  /* 0x7f800000ff09d424 */ /* 0x000fc800078e00ff */
[----:B------:R4:W-:Y:S04]  /*0cf0*/  @!P4 STG.E desc[UR8][R2.64+0x40], R7 ;  /* 0x000040070200c986 */ /* 0x0009e8000c101908 */
[----:B------:R4:W-:Y:S04]  /*0d00*/  @!P5 STG.E desc[UR8][R2.64], R9 ;  /* 0x000000090200d986 */ /* 0x0009e8000c101908 */
[----:B------:R4:W-:Y:S01]  /*0d10*/  @!P3 STG.E desc[UR8][R2.64+0x80], R5 ;  /* 0x000080050200b986 */ /* 0x0009e2000c101908 */
[----:B------:R-:W-:Y:S05]  /*0d20*/  @P6 EXIT ;  /* 0x000000000000694d */ /* 0x000fea0003800000 */
[----:B----4-:R-:W-:-:S05]  /*0d30*/  MOV R5, 0x7f800000 ;  /* 0x7f80000000057802 */ /* 0x010fca0000000f00 */
[----:B------:R-:W-:Y:S01]  /*0d40*/  STG.E desc[UR8][R2.64+0xc0], R5 ;  /* 0x0000c00502007986 */ /* 0x000fe2000c101908 */
[----:B------:R-:W-:Y:S05]  /*0d50*/  EXIT ;  /* 0x000000000000794d */ /* 0x000fea0003800000 */
.L_x_700:
[----:B------:R-:W1:Y:S01]  /*0d60*/  LDC.64 R2, c[0x0][0x368] ;  /* 0x0000da00ff027b82 */ /* 0x000e620000000a00 */
[----:B------:R-:W-:Y:S01]  /*0d70*/  ULDC.64 UR4, c[0x0][0x370] ;  /* 0x0000dc0000047ab9 */ /* 0x000fe20000000a00 */
[----:B------:R-:W-:Y:S01]  /*0d80*/  IMAD.MOV.U32 R0, RZ, RZ, R11 ;  /* 0x000000ffff007224 */ /* 0x000fe200078e000b */
[----:B-1----:R-:W-:-:S04]  /*0d90*/  ISETP.NE.U32.AND P0, PT, R2, RZ, PT ;  /* 0x000000ff0200720c */ /* 0x002fc80003f05070 */
[----:B------:R-:W-:Y:S02]  /*0da0*/  ISETP.NE.AND.EX P0, PT, R3, RZ, PT, P0 ;  /* 0x000000ff0300720c */ /* 0x000fe40003f05300 */
[----:B------:R-:W-:-:S11]  /*0db0*/  ISETP.NE.U32.AND P1, PT, RZ, UR4, PT ;  /* 0x00000004ff007c0c */ /* 0x000fd6000bf25070 */
[----:B------:R-:W1:Y:S01]  /*0dc0*/  @P0 LDC.64 R2, c[0x0][0x368] ;  /* 0x0000da00ff020b82 */ /* 0x000e620000000a00 */
[----:B------:R-:W-:Y:S02]  /*0dd0*/  ISETP.NE.AND.EX P1, PT, RZ, UR5, PT, P1 ;  /* 0x00000005ff007c0c */ /* 0x000fe4000bf25310 */
[----:B------:R-:W-:Y:S01]  /*0de0*/  CS2R R212, SRZ ;  /* 0x0000000000d47805 */ /* 0x000fe2000001ff00 */
[----:B-1----:R-:W-:-:S05]  /*0df0*/  @P0 IMAD.WIDE R2, R11, 0x4, R2 ;  /* 0x000000040b020825 */ /* 0x002fca00078e0202 */
[----:B------:R1:W5:Y:S01]  /*0e00*/  @P0 LDG.E R0, desc[UR8][R2.64] ;  /* 0x0000000802000981 */ /* 0x000362000c1e1900 */
[----:B------:R-:W-:-:S04]  /*0e10*/  PLOP3.LUT P0, PT, PT, PT, PT, 0x8, 0x0 ;  /* 0x000000000000781c */ /* 0x000fc80003f0e170 */
[----:B------:R-:W-:Y:S09]  /*0e20*/  @!P1 BRA `(.L_x_709) ;  /* 0x00000000002c9947 */ /* 0x000ff20003800000 */
[----:B-1----:R-:W1:Y:S01]  /*0e30*/  LDC.64 R2, c[0x0][0x378] ;  /* 0x0000de00ff027b82 */ /* 0x002e620000000a00 */
[----:B------:R-:W-:-:S05]  /*0e40*/  SHF.R.S32.HI R5, RZ, 0x1f, R11 ;  /* 0x0000001fff057819 */ /* 0x000fca000001140b */
[-C--:B-1----:R-:W-:Y:S02]  /*0e50*/  IMAD R4, R5, R2.reuse, RZ ;  /* 0x0000000205047224 */ /* 0x082fe400078e02ff */
[----:B------:R-:W-:-:S04]  /*0e60*/  IMAD.WIDE.U32 R8, R11, R2, RZ ;  /* 0x000000020b087225 */ /* 0x000fc800078e00ff */
[----:B------:R-:W-:Y:S01]  /*0e70*/  IMAD R3, R11, R3, R4 ;  /* 0x000000030b037224 */ /* 0x000fe200078e0204 */
[----:B------:R-:W-:-:S03]  /*0e80*/  LEA R212, P1, R8, UR4, 0x2 ;  /* 0x0000000408d47c11 */ /* 0x000fc6000f8210ff */
[----:B------:R-:W-:Y:S01]  /*0e90*/  IMAD.IADD R3, R9, 0x1, R3 ;  /* 0x0000000109037824 */ /* 0x000fe200078e0203 */
[----:B------:R-:W-:-:S04]  /*0ea0*/  ISETP.NE.U32.AND P0, PT, R212, RZ, PT ;  /* 0x000000ffd400720c */ /* 0x000fc80003f05070 */
[----:B------:R-:W-:-:S04]  /*0eb0*/  SHF.L.U64.HI R3, R8, 0x2, R3 ;  /* 0x0000000208037819 */ /* 0x000fc80000010203 */
[----:B------:R-:W-:-:S04]  /*0ec0*/  IADD3.X R213, R3, UR5, RZ, P1, !PT ;  /* 0x0000000503d57c10 */ /* 0x000fc80008ffe4ff */
[----:B------:R-:W-:-:S13]  /*0ed0*/  ISETP.NE.AND.EX P0, PT, R213, RZ, PT, P0 ;  /* 0x000000ffd500720c */ /* 0x000fda0003f05300 */
.L_x_709:
[----:B------:R-:W-:Y:S05]  /*0ee0*/  @!P0 BRA `(.L_x_710) ;  /* 0x0000000400448947 */ /* 0x000fea0003800000 */
[----:B------:R-:W1:Y:S01]  /*0ef0*/  LDC R15, c[0x0][0x380] ;  /* 0x0000e000ff0f7b82 */ /* 0x000e620000000800 */
[----:B------:R-:W-:Y:S01]  /*0f00*/  LEA R16, R133, 0xffffffc0, 0x6 ;  /* 0xffffffc085107811 */ /* 0x000fe200078e30ff */
[----:B------:R-:W-:-:S03]  /*0f10*/  ULDC.64 UR4, c[0x0][0x230] ;  /* 0x00008c0000047ab9 */ /* 0x000fc60000000a00 */
[----:B-----5:R-:W-:-:S03]  /*0f20*/  IABS R0, R16 ;  /* 0x0000001000007213 */ /* 0x020fc60000000000 */
[----:B------:R-:W2:Y:S01]  /*0f30*/  LDC.64 R80, c[0x0][0x248] ;  /* 0x00009200ff507b82 */ /* 0x000ea20000000a00 */
[----:B-1----:R-:W-:-:S04]  /*0f40*/  IABS R3, R15 ;  /* 0x0000000f00037213 */ /* 0x002fc80000000000 */
[----:B------:R-:W1:Y:S08]  /*0f50*/  I2F.RP R7, R3 ;  /* 0x0000000300077306 */ /* 0x000e700000209400 */
[----:B-1----:R-:W1:Y:S02]  /*0f60*/  MUFU.RCP R4, R7 ;  /* 0x0000000700047308 */ /* 0x002e640000001000 */
[----:B-1----:R-:W-:Y:S01]  /*0f70*/  IADD3 R4, R4, 0xffffffe, RZ ;  /* 0x0ffffffe04047810 */ /* 0x002fe20007ffe0ff */
[----:B------:R-:W1:Y:S05]  /*0f80*/  LDC R7, c[0x0][0x278] ;  /* 0x00009e00ff077b82 */ /* 0x000e6a0000000800 */
[----:B------:R-:W3:Y:S02]  /*0f90*/  F2I.FTZ.U32.TRUNC.NTZ R5, R4 ;  /* 0x0000000400057305 */ /* 0x000ee4000021f000 */
[----:B---3--:R-:W-:Y:S01]  /*0fa0*/  IMAD.MOV R2, RZ, RZ, -R5 ;  /* 0x000000ffff027224 */ /* 0x008fe200078e0a05 */
[----:B------:R-:W-:-:S03]  /*0fb0*/  MOV R4, RZ ;  /* 0x000000ff00047202 */ /* 0x000fc60000000f00 */
[----:B------:R-:W-:-:S04]  /*0fc0*/  IMAD R2, R2, R3, RZ ;  /* 0x0000000302027224 */ /* 0x000fc800078e02ff */
[----:B------:R-:W-:-:S04]  /*0fd0*/  IMAD.HI.U32 R5, R5, R2, R4 ;  /* 0x0000000205057227 */ /* 0x000fc800078e0004 */
[----:B------:R-:W-:-:S04]  /*0fe0*/  IMAD.MOV.U32 R2, RZ, RZ, R0 ;  /* 0x000000ffff027224 */ /* 0x000fc800078e0000 */
[----:B------:R-:W-:-:S05]  /*0ff0*/  IMAD.HI.U32 R9, R5, R2, RZ ;  /* 0x0000000205097227 */ /* 0x000fca00078e00ff */
[----:B------:R-:W-:-:S05]  /*1000*/  IADD3 R0, -R9, RZ, RZ ;  /* 0x000000ff09007210 */ /* 0x000fca0007ffe1ff */
[----:B------:R-:W-:-:S05]  /*1010*/  IMAD R0, R3, R0, R2 ;  /* 0x0000000003007224 */ /* 0x000fca00078e0202 */
[----:B------:R-:W-:-:S13]  /*1020*/  ISETP.GT.U32.AND P2, PT, R3, R0, PT ;  /* 0x000000000300720c */ /* 0x000fda0003f44070 */
[----:B------:R-:W-:Y:S01]  /*1030*/  @!P2 IMAD.IADD R0, R0, 0x1, -R3 ;  /* 0x000000010000a824 */ /* 0x000fe200078e0a03 */
[----:B------:R-:W-:Y:S02]  /*1040*/  @!P2 IADD3 R9, R9, 0x1, RZ ;  /* 0x000000010909a810 */ /* 0x000fe40007ffe0ff */
[----:B------:R-:W-:Y:S02]  /*1050*/  ISETP.NE.AND P2, PT, R15, RZ, PT ;  /* 0x000000ff0f00720c */ /* 0x000fe40003f45270 */
[----:B------:R-:W-:Y:S02]  /*1060*/  ISETP.GE.U32.AND P3, PT, R0, R3, PT ;  /* 0x000000030000720c */ /* 0x000fe40003f66070 */
[----:B------:R-:W-:-:S04]  /*1070*/  LOP3.LUT R0, R16, R15, RZ, 0x3c, !PT ;  /* 0x0000000f10007212 */ /* 0x000fc800078e3cff */
[----:B------:R-:W-:-:S07]  /*1080*/  ISETP.GE.AND P1, PT, R0, RZ, PT ;  /* 0x000000ff0000720c */ /* 0x000fce0003f26270 */
[----:B------:R-:W-:-:S06]  /*1090*/  @P3 VIADD R9, R9, 0x1 ;  /* 0x0000000109093836 */ /* 0x000fcc0000000000 */
[----:B------:R-:W-:Y:S02]  /*10a0*/  @!P1 IADD3 R9, -R9, RZ, RZ ;  /* 0x000000ff09099210 */ /* 0x000fe40007ffe1ff */
[----:B------:R-:W-:-:S05]  /*10b0*/  @!P2 LOP3.LUT R9, RZ, R15, RZ, 0x33, !PT ;  /* 0x0000000fff09a212 */ /* 0x000fca00078e33ff */
[----:B------:R-:W-:-:S05]  /*10c0*/  IMAD.WIDE R18, R9, 0x4, R212 ;  /* 0x0000000409127825 */ /* 0x000fca00078e02d4 */
[----:B------:R3:W4:Y:S01]  /*10d0*/  LDG.E R0, desc[UR8][R18.64] ;  /* 0x0000000812007981 */ /* 0x000722000c1e1900 */
[----:B-1----:R-:W-:Y:S02]  /*10e0*/  IABS R2, R7 ;  /* 0x0000000700027213 */ /* 0x002fe40000000000 */
[----:B------:R-:W-:Y:S02]  /*10f0*/  IADD3 R9, -R9, RZ, RZ ;  /* 0x000000ff09097210 */ /* 0x000fe40007ffe1ff */
[----:B------:R-:W1:Y:S03]  /*1100*/  I2F.RP R5, R2 ;  /* 0x0000000200057306 */ /* 0x000e660000209400 */
[----:B------:R-:W-:-:S05]  /*1110*/  IMAD R16, R15, R9, R16 ;  /* 0x000000090f107224 */ /* 0x000fca00078e0210 */
[----:B------:R-:W-:Y:S01]  /*1120*/  SHF.R.S32.HI R15, RZ, 0x1f, R16 ;  /* 0x0000001fff0f7819 */ /* 0x000fe20000011410 */
[----:B-1----:R-:W1:Y:S02]  /*1130*/  MUFU.RCP R12, R5 ;  /* 0x00000005000c7308 */ /* 0x002e640000001000 */
[----:B-1----:R-:W-:-:S06]  /*1140*/  VIADD R12, R12, 0xffffffe ;  /* 0x0ffffffe0c0c7836 */ /* 0x002fcc0000000000 */
[----:B------:R-:W1:Y:S02]  /*1150*/  F2I.FTZ.U32.TRUNC.NTZ R13, R12 ;  /* 0x0000000c000d7305 */ /* 0x000e64000021f000 */
[----:B-1----:R-:W-:Y:S01]  /*1160*/  IADD3 R3, RZ, -R13, RZ ;  /* 0x8000000dff037210 */ /* 0x002fe20007ffe0ff */
[----:B------:R-:W-:-:S04]  /*1170*/  IMAD.MOV.U32 R12, RZ, RZ, RZ ;  /* 0x000000ffff0c7224 */ /* 0x000fc800078e00ff */
[----:B------:R-:W-:Y:S01]  /*1180*/  IMAD R4, R3, R2, RZ ;  /* 0x0000000203047224 */ /* 0x000fe200078e02ff */
[----:B------:R-:W-:-:S03]  /*1190*/  IABS R3, R28 ;  /* 0x0000001c00037213 */ /* 0x000fc60000000000 */
[----:B------:R-:W-:Y:S01]  /*11a0*/  IMAD.HI.U32 R13, R13, R4, R12 ;  /* 0x000000040d0d7227 */ /* 0x000fe200078e000c */
[----:B------:R-:W-:-:S05]  /*11b0*/  MOV R4, R3 ;  /* 0x0000000300047202 */ /* 0x000fca0000000f00 */
[----:B---3--:R-:W-:-:S04]  /*11c0*/  IMAD.HI.U32 R18, R13, R4, RZ ;  /* 0x000000040d127227 */ /* 0x008fc800078e00ff */
[----:B------:R-:W-:-:S04]  /*11d0*/  IMAD.MOV R3, RZ, RZ, -R18 ;  /* 0x000000ffff037224 */ /* 0x000fc800078e0a12 */
[----:B------:R-:W-:-:S05]  /*11e0*/  IMAD R3, R2, R3, R4 ;  /* 0x0000000302037224 */ /* 0x000fca00078e0204 */
[----:B------:R-:W-:-:S13]  /*11f0*/  ISETP.GT.U32.AND P2, PT, R2, R3, PT ;  /* 0x000000030200720c */ /* 0x000fda0003f44070 */
[-C--:B------:R-:W-:Y:S01]  /*1200*/  @!P2 IADD3 R3, R3, -R2.reuse, RZ ;  /* 0x800000020303a210 */ /* 0x080fe20007ffe0ff */
[----:B------:R-:W-:Y:S01]  /*1210*/  @!P2 VIADD R18, R18, 0x1 ;  /* 0x000000011212a836 */ /* 0x000fe20000000000 */
[----:B------:R-:W-:Y:S02]  /*1220*/  ISETP.NE.AND P2, PT, R7, RZ, PT ;  /* 0x000000ff0700720c */ /* 0x000fe40003f45270 */
[----:B------:R-:W-:Y:S02]  /*1230*/  ISETP.GE.U32.AND P3, PT, R3, R2, PT ;  /* 0x000000020300720c */ /* 0x000fe40003f66070 */
[----:B------:R-:W-:-:S04]  /*1240*/  LOP3.LUT R2, R28, R7, RZ, 0x3c, !PT ;  /* 0x000000071c027212 */ /* 0x000fc800078e3cff */
[----:B------:R-:W-:Y:S02]  /*1250*/  ISETP.GE.AND P1, PT, R2, RZ, PT ;  /* 0x000000ff0200720c */ /* 0x000fe40003f26270 */
[----:B------:R-:W1:Y:S05]  /*1260*/  LDC.64 R2, c[0x0][0x238] ;  /* 0x00008e00ff027b82 */ /* 0x000e6a0000000a00 */
[----:B------:R-:W-:-:S06]  /*1270*/  @P3 VIADD R18, R18, 0x1 ;  /* 0x0000000112123836 */ /* 0x000fcc0000000000 */
[----:B------:R-:W-:Y:S02]  /*1280*/  @!P1 IADD3 R18, -R18, RZ, RZ ;  /* 0x000000ff12129210 */ /* 0x000fe40007ffe1ff */
[----:B------:R-:W-:-:S04]  /*1290*/  @!P2 LOP3.LUT R18, RZ, R7, RZ, 0x33, !PT ;  /* 0x00000007ff12a212 */ /* 0x000fc800078e33ff */
[----:B------:R-:W-:Y:S02]  /*12a0*/  SHF.R.S32.HI R7, RZ, 0x1f, R18 ;  /* 0x0000001fff077819 */ /* 0x000fe40000011412 */
[----:B----4-:R-:W-:Y:S01]  /*12b0*/  SHF.R.S32.HI R5, RZ, 0x1f, R0 ;  /* 0x0000001fff057819 */ /* 0x010fe20000011400 */
[----:B------:R-:W-:-:S04]  /*12c0*/  IMAD.WIDE.U32 R8, R0, UR4, RZ ;  /* 0x0000000400087c25 */ /* 0x000fc8000f8e00ff */
[C---:B------:R-:W-:Y:S02]  /*12d0*/  IMAD R13, R5.reuse, UR4, RZ ;  /* 0x00000004050d7c24 */ /* 0x040fe4000f8e02ff */
[----:B-1----:R-:W-:Y:S02]  /*12e0*/  IMAD R5, R5, R2, RZ ;  /* 0x0000000205057224 */ /* 0x002fe400078e02ff */
[C---:B------:R-:W-:Y:S01]  /*12f0*/  IMAD R4, R0.reuse, UR5, R13 ;  /* 0x0000000500047c24 */ /* 0x040fe2000f8e020d */
[----:B------:R-:W-:Y:S01]  /*1300*/  ULDC.64 UR4, c[0x0][0x260] ;  /* 0x0000980000047ab9 */ /* 0x000fe20000000a00 */
[----:B------:R-:W-:Y:S02]  /*1310*/  IMAD R3, R0, R3, R5 ;  /* 0x0000000300037224 */ /* 0x000fe400078e0205 */
[----:B------:R-:W-:Y:S02]  /*1320*/  IMAD.IADD R9, R9, 0x1, R4 ;  /* 0x0000000109097824 */ /* 0x000fe400078e0204 */
[----:B--2---:R-:W-:-:S02]  /*1330*/  IMAD R4, R15, R80, RZ ;  /* 0x000000500f047224 */ /* 0x004fc400078e02ff */
[----:B------:R-:W-:-:S04]  /*1340*/  IMAD.WIDE.U32 R8, R16, R80, R8 ;  /* 0x0000005010087225 */ /* 0x000fc800078e0008 */
[----:B------:R-:W-:Y:S01]  /*1350*/  IMAD R4, R16, R81, R4 ;  /* 0x0000005110047224 */ /* 0x000fe200078e0204 */
[----:B------:R-:W-:-:S04]  /*1360*/  MOV R12, R8 ;  /* 0x00000008000c7202 */ /* 0x000fc80000000f00 */
[----:B------:R-:W-:Y:S01]  /*1370*/  IADD3 R13, R9, R4, RZ ;  /* 0x00000004090d7210 */ /* 0x000fe20007ffe0ff */
[----:B------:R-:W-:Y:S02]  /*1380*/  IMAD R9, R7, UR4, RZ ;  /* 0x0000000407097c24 */ /* 0x000fe4000f8e02ff */
[----:B------:R-:W-:-:S04]  /*1390*/  IMAD.WIDE.U32 R4, R0, R2, RZ ;  /* 0x0000000200047225 */ /* 0x000fc800078e00ff */
[C---:B------:R-:W-:Y:S01]  /*13a0*/  IMAD R9, R18.reuse, UR5, R9 ;  /* 0x0000000512097c24 */ /* 0x040fe2000f8e0209 */
[----:B------:R-:W-:Y:S01]  /*13b0*/  IADD3 R8, R5, R3, RZ ;  /* 0x0000000305087210 */ /* 0x000fe20007ffe0ff */
[----:B------:R-:W-:-:S04]  /*13c0*/  IMAD.WIDE.U32 R38, R18, UR4, R12 ;  /* 0x0000000412267c25 */ /* 0x000fc8000f8e000c */
[----:B------:R-:W-:Y:S01]  /*13d0*/  IMAD.MOV.U32 R10, RZ, RZ, R4 ;  /* 0x000000ffff0a7224 */ /* 0x000fe200078e0004 */
[----:B------:R-:W-:Y:S01]  /*13e0*/  IADD3 R36, R39, R9, RZ ;  /* 0x0000000927247210 */ /* 0x000fe20007ffe0ff */
[----:B------:R-:W-:Y:S06]  /*13f0*/  BRA `(.L_x_711) ;  /* 0x0000000400387947 */ /* 0x000fec0003800000 */
.L_x_710:
[----:B------:R-:W1:Y:S01]  /*1400*/  LDC R7, c[0x0][0x278] ;  /* 0x00009e00ff077b82 */ /* 0x000e620000000800 */
[----:B------:R-:W-:Y:S02]  /*1410*/  ISETP.NE.AND P4, PT, R13, -0x1, PT ;  /* 0xffffffff0d00780c */ /* 0x000fe40003f85270 */
[----:B------:R-:W-:-:S04]  /*1420*/  LEA R16, R133, 0xffffffc0, 0x6 ;  /* 0xffffffc085107811 */ /* 0x000fc800078e30ff */
[----:B------:R-:W-:-:S07]  /*1430*/  SHF.R.S32.HI R15, RZ, 0x1f, R16 ;  /* 0x0000001fff0f7819 */ /* 0x000fce0000011410 */
[----:B------:R-:W2:Y:S01]  /*1440*/  @P4 LDC.64 R80, c[0x0][0x248] ;  /* 0x00009200ff504b82 */ /* 0x000ea20000000a00 */
[----:B-1----:R-:W-:-:S04]  /*1450*/  IABS R3, R7 ;  /* 0x0000000700037213 */ /* 0x002fc80000000000 */
[----:B------:R-:W1:Y:S08]  /*1460*/  I2F.RP R5, R3 ;  /* 0x0000000300057306 */ /* 0x000e700000209400 */
[----:B-1----:R-:W1:Y:S02]  /*1470*/  MUFU.RCP R8, R5 ;  /* 0x0000000500087308 */ /* 0x002e640000001000 */
[----:B-1----:R-:W-:-:S06]  /*1480*/  VIADD R8, R8, 0xffffffe ;  /* 0x0ffffffe08087836 */ /* 0x002fcc0000000000 */
[----:B------:R-:W1:Y:S02]  /*1490*/  F2I.FTZ.U32.TRUNC.NTZ R9, R8 ;  /* 0x0000000800097305 */ /* 0x000e64000021f000 */
[----:B-1----:R-:W-:Y:S01]  /*14a0*/  IMAD.MOV R2, RZ, RZ, -R9 ;  /* 0x000000ffff027224 */ /* 0x002fe200078e0a09 */
[----:B------:R-:W-:-:S03]  /*14b0*/  MOV R8, RZ ;  /* 0x000000ff00087202 */ /* 0x000fc60000000f00 */
[----:B------:R-:W-:Y:S01]  /*14c0*/  IMAD R4, R2, R3, RZ ;  /* 0x0000000302047224 */ /* 0x000fe200078e02ff */
[----:B------:R-:W-:-:S03]  /*14d0*/  IABS R2, R28 ;  /* 0x0000001c00027213 */ /* 0x000fc60000000000 */
[----:B------:R-:W-:Y:S01]  /*14e0*/  IMAD.HI.U32 R9, R9, R4, R8 ;  /* 0x0000000409097227 */ /* 0x000fe200078e0008 */
[----:B------:R-:W-:-:S03]  /*14f0*/  LOP3.LUT R8, R28, R7, RZ, 0x3c, !PT ;  /* 0x000000071c087212 */ /* 0x000fc600078e3cff */
[----:B------:R-:W-:Y:S01]  /*1500*/  IMAD.MOV.U32 R4, RZ, RZ, R2 ;  /* 0x000000ffff047224 */ /* 0x000fe200078e0002 */
[----:B------:R-:W-:Y:S02]  /*1510*/  ISETP.GE.AND P2, PT, R8, RZ, PT ;  /* 0x000000ff0800720c */ /* 0x000fe40003f46270 */
[----:B------:R-:W-:Y:S01]  /*1520*/  @P4 IADD3 R8, R12, R13, RZ ;  /* 0x0000000d0c084210 */ /* 0x000fe20007ffe0ff */
[----:B------:R-:W-:-:S04]  /*1530*/  IMAD.HI.U32 R18, R9, R4, RZ ;  /* 0x0000000409127227 */ /* 0x000fc800078e00ff */
[----:B--2---:R-:W-:Y:S01]  /*1540*/  @P4 IMAD R17, R8, R81, RZ ;  /* 0x0000005108114224 */ /* 0x004fe200078e02ff */
[----:B------:R-:W-:Y:S01]  /*1550*/  IADD3 R2, -R18, RZ, RZ ;  /* 0x000000ff12027210 */ /* 0x000fe20007ffe1ff */
[----:B------:R-:W-:-:S04]  /*1560*/  @P4 IMAD.WIDE.U32 R8, R8, R80, RZ ;  /* 0x0000005008084225 */ /* 0x000fc800078e00ff */
[----:B------:R-:W-:Y:S02]  /*1570*/  IMAD R2, R3, R2, R4 ;  /* 0x0000000203027224 */ /* 0x000fe400078e0204 */
[----:B------:R-:W1:Y:S01]  /*1580*/  @P4 LDC.64 R4, c[0x0][0x250] ;  /* 0x00009400ff044b82 */ /* 0x000e620000000a00 */
[----:B------:R-:W-:Y:S02]  /*1590*/  @P4 IMAD.IADD R17, R9, 0x1, R17 ;  /* 0x0000000109114824 */ /* 0x000fe400078e0211 */
[----:B------:R-:W-:-:S13]  /*15a0*/  ISETP.GT.U32.AND P1, PT, R3, R2, PT ;  /* 0x000000020300720c */ /* 0x000fda0003f24070 */
[----:B------:R-:W-:Y:S02]  /*15b0*/  @!P1 IMAD.IADD R2, R2, 0x1, -R3 ;  /* 0x0000000102029824 */ /* 0x000fe400078e0a03 */
[----:B------:R-:W-:Y:S01]  /*15c0*/  @!P1 VIADD R18, R18, 0x1 ;  /* 0x0000000112129836 */ /* 0x000fe20000000000 */
[----:B------:R-:W-:Y:S02]  /*15d0*/  ISETP.NE.AND P1, PT, R7, RZ, PT ;  /* 0x000000ff0700720c */ /* 0x000fe40003f25270 */
[----:B------:R-:W-:Y:S02]  /*15e0*/  ISETP.GE.U32.AND P3, PT, R2, R3, PT ;  /* 0x000000030200720c */ /* 0x000fe40003f66070 */
[----:B------:R-:W2:Y:S11]  /*15f0*/  LDC.64 R2, c[0x0][0x260] ;  /* 0x00009800ff027b82 */ /* 0x000eb60000000a00 */
[----:B------:R-:W-:-:S04]  /*1600*/  @P3 IADD3 R18, R18, 0x1, RZ ;  /* 0x0000000112123810 */ /* 0x000fc80007ffe0ff */
[----:B------:R-:W-:Y:S01]  /*1610*/  @!P2 IADD3 R18, -R18, RZ, RZ ;  /* 0x000000ff1212a210 */ /* 0x000fe20007ffe1ff */
[----:B------:R-:W-:Y:S06]  /*1620*/  @P4 BRA `(.L_x_712) ;  /* 0x0000000000344947 */ /* 0x000fec0003800000 */
[----:B------:R-:W3:Y:S01]  /*1630*/  LDC.64 R80, c[0x0][0x248] ;  /* 0x00009200ff507b82 */ /* 0x000ee20000000a00 */
[----:B------:R-:W-:-:S07]  /*1640*/  SHF.R.S32.HI R17, RZ, 0x1f, R12 ;  /* 0x0000001fff117819 */ /* 0x000fce000001140c */
[----:B------:R-:W4:Y:S01]  /*1650*/  LDC.64 R8, c[0x0][0x230] ;  /* 0x00008c00ff087b82 */ /* 0x000f220000000a00 */
[-C--:B---3--:R-:W-:Y:S01]  /*1660*/  IMAD R14, R17, R80.reuse, RZ ;  /* 0x00000050110e7224 */ /* 0x088fe200078e02ff */
[----:B-----5:R-:W-:Y:S01]  /*1670*/  SHF.R.S32.HI R17, RZ, 0x1f, R0 ;  /* 0x0000001fff117819 */ /* 0x020fe20000011400 */
[----:B------:R-:W-:-:S04]  /*1680*/  IMAD.WIDE.U32 R20, R12, R80, RZ ;  /* 0x000000500c147225 */ /* 0x000fc800078e00ff */
[----:B------:R-:W-:Y:S02]  /*1690*/  IMAD R14, R12, R81, R14 ;  /* 0x000000510c0e7224 */ /* 0x000fe400078e020e */
[----:B----4-:R-:W-:-:S03]  /*16a0*/  IMAD R10, R17, R8, RZ ;  /* 0x00000008110a7224 */ /* 0x010fc600078e02ff */
[----:B------:R-:W-:Y:S01]  /*16b0*/  IADD3 R21, R21, R14, RZ ;  /* 0x0000000e15157210 */ /* 0x000fe20007ffe0ff */
[C---:B------:R-:W-:Y:S02]  /*16c0*/  IMAD R9, R0.reuse, R9, R10 ;  /* 0x0000000900097224 */ /* 0x040fe400078e020a */
[----:B------:R-:W-:-:S05]  /*16d0*/  IMAD.WIDE.U32 R20, R0, R8, R20 ;  /* 0x0000000800147225 */ /* 0x000fca00078e0014 */
[----:B------:R-:W-:Y:S02]  /*16e0*/  IADD3 R17, R21, R9, RZ ;  /* 0x0000000915117210 */ /* 0x000fe40007ffe0ff */
[----:B------:R-:W-:-:S07]  /*16f0*/  MOV R8, R20 ;  /* 0x0000001400087202 */ /* 0x000fce0000000f00 */
.L_x_712:
[----:B------:R-:W-:Y:S01]  /*1700*/  MOV R22, R8 ;  /* 0x0000000800167202 */ /* 0x000fe20000000f00 */
[----:B------:R-:W-:Y:S01]  /*1710*/  IMAD R9, R15, R80, RZ ;  /* 0x000000500f097224 */ /* 0x000fe200078e02ff */
[----:B------:R-:W-:Y:S02]  /*1720*/  MOV R23, R17 ;  /* 0x0000001100177202 */ /* 0x000fe40000000f00 */
[----:B------:R-:W-:Y:S01]  /*1730*/  @!P1 LOP3.LUT R18, RZ, R7, RZ, 0x33, !PT ;  /* 0x00000007ff129212 */ /* 0x000fe200078e33ff */
[-C--:B------:R-:W-:Y:S01]  /*1740*/  IMAD R9, R81, R16.reuse, R9 ;  /* 0x0000001051097224 */ /* 0x080fe200078e0209 */
[----:B------:R-:W-:Y:S01]  /*1750*/  @P4 IADD3 R8, R12, R13, RZ ;  /* 0x0000000d0c084210 */ /* 0x000fe20007ffe0ff */
[----:B------:R-:W-:Y:S01]  /*1760*/  IMAD.WIDE.U32 R22, R80, R16, R22 ;  /* 0x0000001050167225 */ /* 0x000fe200078e0016 */
[----:B------:R-:W-:-:S03]  /*1770*/  SHF.R.S32.HI R7, RZ, 0x1f, R18 ;  /* 0x0000001fff077819 */ /* 0x000fc60000011412 */
[----:B-1----:R-:W-:Y:S01]  /*1780*/  @P4 IMAD.WIDE.U32 R20, R8, R4, RZ ;  /* 0x0000000408144225 */ /* 0x002fe200078e00ff */
[----:B------:R-:W-:-:S03]  /*1790*/  IADD3 R23, R23, R9, RZ ;  /* 0x0000000917177210 */ /* 0x000fc60007ffe0ff */
[----:B--2---:R-:W-:Y:S01]  /*17a0*/  IMAD R9, R7, R2, RZ ;  /* 0x0000000207097224 */ /* 0x004fe200078e02ff */
[----:B------:R-:W-:Y:S01]  /*17b0*/  @P4 MOV R10, R20 ;  /* 0x00000014000a4202 */ /* 0x000fe20000000f00 */
[----:B------:R-:W-:-:S04]  /*17c0*/  IMAD.WIDE.U32 R38, R18, R2, R22 ;  /* 0x0000000212267225 */ /* 0x000fc800078e0016 */
[----:B------:R-:W-:Y:S02]  /*17d0*/  IMAD R3, R18, R3, R9 ;  /* 0x0000000312037224 */ /* 0x000fe400078e0209 */
[----:B------:R-:W-:-:S03]  /*17e0*/  @P4 IMAD R8, R8, R5, R21 ;  /* 0x0000000508084224 */ /* 0x000fc600078e0215 */
[----:B------:R-:W-:Y:S01]  /*17f0*/  IADD3 R36, R39, R3, RZ ;  /* 0x0000000327247210 */ /* 0x000fe20007ffe0ff */
[----:B------:R-:W-:Y:S06]  /*1800*/  @P4 BRA `(.L_x_711) ;  /* 0x0000000000344947 */ /* 0x000fec0003800000 */
[----:B------:R-:W1:Y:S01]  /*1810*/  LDC.64 R4, c[0x0][0x250] ;  /* 0x00009400ff047b82 */ /* 0x000e620000000a00 */
[----:B------:R-:W-:-:S07]  /*1820*/  SHF.R.S32.HI R9, RZ, 0x1f, R12 ;  /* 0x0000001fff097819 */ /* 0x000fce000001140c */
[----:B------:R-:W2:Y:S01]  /*1830*/  LDC.64 R2, c[0x0][0x238] ;  /* 0x00008e00ff027b82 */ /* 0x000ea20000000a00 */
[----:B-1----:R-:W-:Y:S01]  /*1840*/  IMAD R8, R9, R4, RZ ;  /* 0x0000000409087224 */ /* 0x002fe200078e02ff */
[----:B-----5:R-:W-:-:S03]  /*1850*/  SHF.R.S32.HI R9, RZ, 0x1f, R0 ;  /* 0x0000001fff097819 */ /* 0x020fc60000011400 */
[C---:B------:R-:W-:Y:S02]  /*1860*/  IMAD R5, R12.reuse, R5, R8 ;  /* 0x000000050c057224 */ /* 0x040fe400078e0208 */
[----:B------:R-:W-:-:S04]  /*1870*/  IMAD.WIDE.U32 R12, R12, R4, RZ ;  /* 0x000000040c0c7225 */ /* 0x000fc800078e00ff */
[----:B--2---:R-:W-:Y:S01]  /*1880*/  IMAD R9, R9, R2, RZ ;  /* 0x0000000209097224 */ /* 0x004fe200078e02ff */
[----:B------:R-:W-:-:S03]  /*1890*/  IADD3 R13, R13, R5, RZ ;  /* 0x000000050d0d7210 */ /* 0x000fc60007ffe0ff */
[C---:B------:R-:W-:Y:S02]  /*18a0*/  IMAD R3, R0.reuse, R3, R9 ;  /* 0x0000000300037224 */ /* 0x040fe400078e0209 */
[----:B------:R-:W-:-:S05]  /*18b0*/  IMAD.WIDE.U32 R12, R0, R2, R12 ;  /* 0x00000002000c7225 */ /* 0x000fca00078e000c */
[----:B------:R-:W-:Y:S02]  /*18c0*/  IADD3 R8, R13, R3, RZ ;  /* 0x000000030d087210 */ /* 0x000fe40007ffe0ff */
[----:B------:R-:W-:-:S07]  /*18d0*/  MOV R10, R12 ;  /* 0x0000000c000a7202 */ /* 0x000fce0000000f00 */
.L_x_711:
[----:B------:R-:W-:Y:S01]  /*18e0*/  ISETP.NE.AND P1, PT, R206, -0x1, PT ;  /* 0xffffffffce00780c */ /* 0x000fe20003f25270 */
[----:B------:R-:W1:Y:S01]  /*18f0*/  S2UR UR10, SR_CgaCtaId ;  /* 0x00000000000a79c3 */ /* 0x000e620000008800 */
[----:B------:R-:W-:Y:S01]  /*1900*/  SHF.R.S32.HI R13, RZ, 0x1f, R6 ;  /* 0x0000001fff0d7819 */ /* 0x000fe20000011406 */
[----:B------:R-:W-:Y:S01]  /*1910*/  ULDC.64 UR6, c[0x0][0x268] ;  /* 0x00009a0000067ab9 */ /* 0x000fe20000000a00 */
[----:B------:R-:W-:Y:S01]  /*1920*/  IMAD.IADD R199, R208, 0x1, -R199 ;  /* 0x00000001d0c77824 */ /* 0x000fe200078e0ac7 */
[----:B------:R-:W-:Y:S01]  /*1930*/  ULDC.64 UR4, c[0x0][0x258] ;  /* 0x0000960000047ab9 */ /* 0x000fe20000000a00 */
[----:B------:R-:W-:Y:S01]  /*1940*/  LEA.HI R24, R13, R6, RZ, 0x4 ;  /* 0x000000060d187211 */ /* 0x000fe200078f20ff */
[----:B------:R-:W-:Y:S01]  /*1950*/  IMAD R7, R7, UR6, RZ ;  /* 0x0000000607077c24 */ /* 0x000fe2000f8e02ff */
[----:B------:R-:W-:Y:S01]  /*1960*/  BSSY B0, `(.L_x_713) ;  /* 0x0000063000007945 */ /* 0x000fe20003800000 */
[----:B------:R-:W2:Y:S01]  /*1970*/  LDC.64 R134, c[0x0][0x250] ;  /* 0x00009400ff867b82 */ /* 0x000ea20000000a00 */
[----:B------:R-:W-:-:S03]  /*1980*/  LOP3.LUT R17, R24, 0xfffffff0, RZ, 0xc0, !PT ;  /* 0xfffffff018117812 */ /* 0x000fc600078ec0ff */
[----:B------:R-:W-:Y:S02]  /*1990*/  @!P1 SHF.R.S32.HI R9, RZ, 0x1f, R11 ;  /* 0x0000001fff099819 */ /* 0x000fe4000001140b */
[----:B------:R-:W-:Y:S02]  /*19a0*/  IMAD.IADD R17, R6, 0x1, -R17 ;  /* 0x0000000106117824 */ /* 0x000fe400078e0a11 */
[----:B------:R-:W3:Y:S08]  /*19b0*/  @!P1 LDC.64 R4, c[0x0][0x228] ;  /* 0x00008a00ff049b82 */ /* 0x000ef00000000a00 */
[----:B------:R-:W4:Y:S01]  /*19c0*/  @P1 LDC.64 R2, c[0x0][0x240] ;  /* 0x00009000ff021b82 */ /* 0x000f220000000a00 */
[----:B---3-5:R-:W-:Y:S01]  /*19d0*/  @!P1 IMAD R0, R9, R4, RZ ;  /* 0x0000000409009224 */ /* 0x028fe200078e02ff */
[----:B------:R-:W-:Y:S01]  /*19e0*/  LEA.HI R9, R13, R6, RZ, 0x3 ;  /* 0x000000060d097211 */ /* 0x000fe200078f18ff */
[----:B------:R-:W-:-:S03]  /*19f0*/  @!P1 IMAD.WIDE.U32 R20, R11, R4, RZ ;  /* 0x000000040b149225 */ /* 0x000fc600078e00ff */
[----:B------:R-:W-:Y:S01]  /*1a00*/  SHF.R.S32.HI R22, RZ, 0x3, R9 ;  /* 0x00000003ff167819 */ /* 0x000fe20000011409 */
[----:B------:R-:W-:Y:S01]  /*1a10*/  @!P1 IMAD R5, R11, R5, R0 ;  /* 0x000000050b059224 */ /* 0x000fe200078e0200 */
[----:B------:R-:W-:Y:S01]  /*1a20*/  LOP3.LUT R9, R9, 0xfffffff8, RZ, 0xc0, !PT ;  /* 0xfffffff809097812 */ /* 0x000fe200078ec0ff */
[----:B----4-:R-:W-:Y:S01]  /*1a30*/  @P1 IMAD.WIDE.U32 R26, R206, R2, RZ ;  /* 0x00000002ce1a1225 */ /* 0x010fe200078e00ff */
[----:B------:R-:W-:Y:S02]  /*1a40*/  SHF.R.S32.HI R0, RZ, 0x1f, R17 ;  /* 0x0000001fff007819 */ /* 0x000fe40000011411 */
[----:B------:R-:W-:Y:S01]  /*1a50*/  ISETP.GE.AND P5, PT, R22, R199, PT ;  /* 0x000000c71600720c */ /* 0x000fe20003fa6270 */
[----:B------:R-:W-:Y:S01]  /*1a60*/  IMAD.IADD R2, R6, 0x1, -R9 ;  /* 0x0000000106027824 */ /* 0x000fe200078e0a09 */
[----:B------:R-:W-:Y:S01]  /*1a70*/  LEA.HI R0, R0, R17, RZ, 0x3 ;  /* 0x0000001100007211 */ /* 0x000fe200078f18ff */
[----:B------:R-:W-:Y:S01]  /*1a80*/  IMAD.SHL.U32 R207, R22, 0x40, RZ ;  /* 0x0000004016cf7824 */ /* 0x000fe200078e00ff */
[----:B------:R-:W-:Y:S01]  /*1a90*/  SHF.R.S32.HI R23, RZ, 0x1f, R22 ;  /* 0x0000001fff177819 */ /* 0x000fe20000011416 */
[----:B------:R-:W-:Y:S01]  /*1aa0*/  IMAD.SHL.U32 R210, R2, 0x8, RZ ;  /* 0x0000000802d27824 */ /* 0x000fe200078e00ff */
[----:B------:R-:W-:Y:S01]  /*1ab0*/  LOP3.LUT R4, R0, 0xfffffff8, RZ, 0xc0, !PT ;  /* 0xfffffff800047812 */ /* 0x000fe200078ec0ff */
[----:B------:R-:W-:Y:S01]  /*1ac0*/  @P1 IMAD R12, R206, R3, R27 ;  /* 0x00000003ce0c1224 */ /* 0x000fe200078e021b */
[----:B------:R-:W-:Y:S01]  /*1ad0*/  LOP3.LUT R207, R207, 0x1c0, RZ, 0xc0, !PT ;  /* 0x000001c0cfcf7812 */ /* 0x000fe200078ec0ff */
[----:B------:R-:W-:Y:S01]  /*1ae0*/  @P1 IMAD.MOV.U32 R3, RZ, RZ, R26 ;  /* 0x000000ffff031224 */ /* 0x000fe200078e001a */
[----:B------:R-:W-:Y:S01]  /*1af0*/  IADD3 R26, P2, R210, R10, RZ ;  /* 0x0000000ad21a7210 */ /* 0x000fe20007f5e0ff */
[----:B------:R-:W-:Y:S01]  /*1b00*/  @!P1 IMAD.IADD R12, R21, 0x1, R5 ;  /* 0x00000001150c9824 */ /* 0x000fe200078e0205 */
[----:B------:R-:W-:Y:S01]  /*1b10*/  SHF.R.S32.HI R21, RZ, 0x1f, R210 ;  /* 0x0000001fff157819 */ /* 0x000fe200000114d2 */
[----:B------:R-:W-:Y:S01]  /*1b20*/  IMAD.IADD R17, R17, 0x1, -R4 ;  /* 0x0000000111117824 */ /* 0x000fe200078e0a04 */
[----:B------:R-:W-:Y:S01]  /*1b30*/  LOP3.LUT R14, R207, 0x38, R210, 0xf8, !PT ;  /* 0x00000038cf0e7812 */ /* 0x000fe200078ef8d2 */
[----:B------:R-:W-:Y:S01]  /*1b40*/  IMAD.WIDE R32, R33, 0x40, R22 ;  /* 0x0000004021207825 */ /* 0x000fe200078e0216 */
[----:B------:R-:W-:-:S02]  /*1b50*/  @!P1 MOV R3, R20 ;  /* 0x0000001400039202 */ /* 0x000fc40000000f00 */
[----:B------:R-:W-:Y:S01]  /*1b60*/  SHF.R.U32.HI R207, RZ, 0x3, R207 ;  /* 0x00000003ffcf7819 */ /* 0x000fe200000116cf */
[----:B------:R-:W-:Y:S01]  /*1b70*/  IMAD.X R27, R21, 0x1, R8, P2 ;  /* 0x00000001151b7824 */ /* 0x000fe200010e0608 */
[----:B------:R-:W-:Y:S01]  /*1b80*/  SHF.R.S32.HI R4, RZ, 0x1f, R28 ;  /* 0x0000001fff047819 */ /* 0x000fe2000001141c */
[----:B------:R-:W-:Y:S01]  /*1b90*/  VIADD R20, R22, 0x20 ;  /* 0x0000002016147836 */ /* 0x000fe20000000000 */
[C---:B------:R-:W-:Y:S01]  /*1ba0*/  IADD3 R34, P1, R210.reuse, R3, RZ ;  /* 0x00000003d2227210 */ /* 0x040fe20007f3e0ff */
[----:B------:R-:W-:Y:S01]  /*1bb0*/  VIADD R201, R210, 0x40 ;  /* 0x00000040d2c97836 */ /* 0x000fe20000000000 */
[----:B------:R-:W-:Y:S01]  /*1bc0*/  LOP3.LUT R207, R14, R207, RZ, 0x3c, !PT ;  /* 0x000000cf0ecf7212 */ /* 0x000fe200078e3cff */
[C---:B------:R-:W-:Y:S01]  /*1bd0*/  IMAD R14, R18.reuse, UR7, R7 ;  /* 0x00000007120e7c24 */ /* 0x040fe2000f8e0207 */
[----:B------:R-:W-:Y:S01]  /*1be0*/  LEA.HI R5, R13, R6, RZ, 0x6 ;  /* 0x000000060d057211 */ /* 0x000fe200078f30ff */
[----:B------:R-:W-:Y:S01]  /*1bf0*/  IMAD.WIDE.U32 R18, R18, UR6, R26 ;  /* 0x0000000612127c25 */ /* 0x000fe2000f8e001a */
[----:B------:R-:W-:-:S02]  /*1c00*/  ISETP.GE.AND P3, PT, R20, R199, PT ;  /* 0x000000c71400720c */ /* 0x000fc40003f66270 */
[----:B------:R-:W-:Y:S01]  /*1c10*/  MOV R7, 0x10 ;  /* 0x0000001000077802 */ /* 0x000fe20000000f00 */
[----:B------:R-:W-:Y:S02]  /*1c20*/  IMAD R31, R4, UR4, RZ ;  /* 0x00000004041f7c24 */ /* 0x000fe4000f8e02ff */
[C---:B------:R-:W-:Y:S02]  /*1c30*/  VIADD R26, R22.reuse, 0x10 ;  /* 0x00000010161a7836 */ /* 0x040fe40000000000 */
[----:B------:R-:W-:Y:S01]  /*1c40*/  IMAD.X R35, R21, 0x1, R12, P1 ;  /* 0x0000000115237824 */ /* 0x000fe200008e060c */
[----:B------:R-:W-:Y:S01]  /*1c50*/  IADD3 R12, R22, 0x30, RZ ;  /* 0x00000030160c7810 */ /* 0x000fe20007ffe0ff */
[----:B------:R-:W-:Y:S01]  /*1c60*/  IMAD R31, R28, UR5, R31 ;  /* 0x000000051c1f7c24 */ /* 0x000fe2000f8e021f */
[----:B------:R-:W-:Y:S01]  /*1c70*/  ISETP.GE.AND P4, PT, R26, R199, PT ;  /* 0x000000c71a00720c */ /* 0x000fe20003f86270 */
[----:B------:R-:W-:Y:S02]  /*1c80*/  IMAD.SHL.U32 R10, R5, 0x8, RZ ;  /* 0x00000008050a7824 */ /* 0x000fe400078e00ff */
[----:B------:R-:W-:Y:S01]  /*1c90*/  IMAD.WIDE.U32 R28, R28, UR4, R34 ;  /* 0x000000041c1c7c25 */ /* 0x000fe2000f8e0022 */
[----:B------:R-:W-:Y:S01]  /*1ca0*/  UMOV UR4, 0x400 ;  /* 0x0000040000047882 */ /* 0x000fe20000000000 */
[----:B------:R-:W-:Y:S01]  /*1cb0*/  R2P PR, R17, 0x6 ;  /* 0x0000000611007804 */ /* 0x000fe20000000000 */
[----:B-1----:R-:W-:Y:S01]  /*1cc0*/  ULEA UR4, UR10, UR4, 0x18 ;  /* 0x000000040a047291 */ /* 0x002fe2000f8ec03f */
[----:B------:R-:W-:Y:S01]  /*1cd0*/  IMAD.MOV.U32 R5, RZ, RZ, 0x20 ;  /* 0x00000020ff057424 */ /* 0x000fe200078e00ff */
[----:B------:R-:W-:Y:S01]  /*1ce0*/  LOP3.LUT R207, R207, 0xfffffe00, R10, 0xf8, !PT ;  /* 0xfffffe00cfcf7812 */ /* 0x000fe200078ef80a */
[----:B------:R-:W-:Y:S01]  /*1cf0*/  IMAD.SHL.U32 R4, R133, 0x40, RZ ;  /* 0x0000004085047824 */ /* 0x000fe200078e00ff */
[----:B------:R-:W-:Y:S01]  /*1d00*/  SEL R7, R7, 0xfffffff0, !P1 ;  /* 0xfffffff007077807 */ /* 0x000fe20004800000 */
[----:B------:R-:W-:Y:S01]  /*1d10*/  VIADD R200, R210, 0x80 ;  /* 0x00000080d2c87836 */ /* 0x000fe20000000000 */
[----:B------:R-:W-:Y:S01]  /*1d20*/  LEA R207, R207, UR4, 0x1 ;  /* 0x00000004cfcf7c11 */ /* 0x000fe2000f8e08ff */
[----:B------:R-:W-:Y:S01]  /*1d30*/  IMAD.IADD R31, R29, 0x1, R31 ;  /* 0x000000011d1f7824 */ /* 0x000fe200078e021f */
[----:B------:R-:W-:Y:S01]  /*1d40*/  SEL R5, R5, 0xffffffe0, !P2 ;  /* 0xffffffe005057807 */ /* 0x000fe20005000000 */
[----:B--2---:R-:W-:Y:S06]  /*1d50*/  @P5 BRA `(.L_x_714) ;  /* 0x00000000008c5947 */ /* 0x004fec0003800000 */
[----:B------:R-:W-:Y:S01]  /*1d60*/  ULDC UR5, c[0x0][0x2d0] ;  /* 0x0000b40000057ab9 */ /* 0x000fe20000000800 */
[----:B------:R-:W-:Y:S01]  /*1d70*/  ULDC.64 UR6, c[0x0][0x240] ;  /* 0x0000900000067ab9 */ /* 0x000fe20000000a00 */
[----:B------:R-:W-:Y:S01]  /*1d80*/  ISETP.GE.AND P6, PT, R210, UR5, PT ;  /* 0x00000005d2007c0c */ /* 0x000fe2000bfc6270 */
[----:B------:R-:W-:Y:S01]  /*1d90*/  IMAD R3, R33, UR6, RZ ;  /* 0x0000000621037c24 */ /* 0x000fe2000f8e02ff */
[----:B------:R-:W-:Y:S01]  /*1da0*/  ISETP.GE.AND P5, PT, R201, UR5, PT ;  /* 0x00000005c9007c0c */ /* 0x000fe2000bfa6270 */
[----:B------:R-:W-:Y:S01]  /*1db0*/  IMAD.MOV.U32 R30, RZ, RZ, R28 ;  /* 0x000000ffff1e7224 */ /* 0x000fe200078e001c */
[----:B------:R-:W-:Y:S01]  /*1dc0*/  ISETP.GE.AND P2, PT, R200, UR5, PT ;  /* 0x00000005c8007c0c */ /* 0x000fe2000bf46270 */
[C---:B------:R-:W-:Y:S02]  /*1dd0*/  IMAD R34, R32.reuse, UR7, R3 ;  /* 0x0000000720227c24 */ /* 0x040fe4000f8e0203 */
[----:B------:R-:W-:-:S04]  /*1de0*/  IMAD.WIDE.U32 R40, R32, UR6, R30 ;  /* 0x0000000620287c25 */ /* 0x000fc8000f8e001e */
[----:B------:R-:W-:Y:S02]  /*1df0*/  IMAD.IADD R34, R41, 0x1, R34 ;  /* 0x0000000129227824 */ /* 0x000fe400078e0222 */
[----:B------:R-:W1:Y:S01]  /*1e00*/  @!P6 LDC.64 R10, c[0x0][0x210] ;  /* 0x00008400ff0aeb82 */ /* 0x000e620000000a00 */
[----:B------:R2:W-:Y:S07]  /*1e10*/  @P6 STS.128 [R207], RZ ;  /* 0x000000ffcf006388 */ /* 0x0005ee0000000c00 */
[----:B------:R-:W3:Y:S01]  /*1e20*/  @!P5 LDC.64 R8, c[0x0][0x210] ;  /* 0x00008400ff08db82 */ /* 0x000ee20000000a00 */
[----:B-1----:R-:W-:-:S04]  /*1e30*/  @!P6 LEA R10, P1, R40, R10, 0x1 ;  /* 0x0000000a280ae211 */ /* 0x002fc800078208ff */
[C---:B------:R-:W-:Y:S02]  /*1e40*/  @!P6 LEA.HI.X R11, R40.reuse, R11, R34, 0x1, P1 ;  /* 0x0000000b280be211 */ /* 0x040fe400008f0c22 */
[----:B---3--:R-:W-:-:S03]  /*1e50*/  @!P5 LEA R8, P1, R40, R8, 0x1 ;  /* 0x000000082808d211 */ /* 0x008fc600078208ff */
[----:B------:R-:W-:Y:S01]  /*1e60*/  @!PT LDS RZ, [RZ] ;  /* 0x00000000fffff984 */ /* 0x000fe20000000800 */
[----:B------:R-:W-:Y:S01]  /*1e70*/  @!PT LDS RZ, [RZ] ;  /* 0x00000000fffff984 */ /* 0x000fe20000000800 */
[----:B------:R-:W-:Y:S01]  /*1e80*/  @!PT LDS RZ, [RZ] ;  /* 0x00000000fffff984 */ /* 0x000fe20000000800 */
[----:B------:R2:W-:Y:S01]  /*1e90*/  @!P6 LDGSTS.E.BYPASS.LTC128B.128 [R207], desc[UR8][R10.64] ;  /* 0x000000000acfefae */ /* 0x0005e2000b901d48 */
[----:B------:R-:W-:-:S03]  /*1ea0*/  @!P5 LEA.HI.X R9, R40, R9, R34, 0x1, P1 ;  /* 0x000000092809d211 */ /* 0x000fc600008f0c22 */
[----:B------:R2:W-:Y:S04]  /*1eb0*/  @P5 STS.128 [R207+0x2000], RZ ;  /* 0x002000ffcf005388 */ /* 0x0005e80000000c00 */
[----:B------:R-:W-:Y:S01]  /*1ec0*/  @!PT LDS RZ, [RZ] ;  /* 0x00000000fffff984 */ /* 0x000fe20000000800 */
[----:B------:R-:W-:Y:S01]  /*1ed0*/  @!PT LDS RZ, [RZ] ;  /* 0x00000000fffff984 */ /* 0x000fe20000000800 */
[----:B------:R-:W-:Y:S01]  /*1ee0*/  @!PT LDS RZ, [RZ] ;  /* 0x00000000fffff984 */ /* 0x000fe20000000800 */
[----:B------:R2:W-:Y:S04]  /*1ef0*/  @!P5 LDGSTS.E.BYPASS.LTC128B.128 [R207+0x2000], desc[UR8][R8.64+0x80] ;  /* 0x0200008008cfdfae */ /* 0x0005e8000b901d48 */
[----:B------:R2:W-:Y:S01]  /*1f00*/  @P2 STS.128 [R207+0x4000], RZ ;  /* 0x004000ffcf002388 */ /* 0x0005e20000000c00 */
[----:B------:R-:W-:Y:S05]  /*1f10*/  @P2 BRA `(.L_x_714) ;  /* 0x00000000001c2947 */ /* 0x000fea0003800000 */
[----:B------:R-:W-:Y:S02]  /*1f20*/  ULDC.64 UR6, c[0x0][0x210] ;  /* 0x0000840000067ab9 */ /* 0x000fe40000000a00 */
[----:B--2---:R-:W-:-:S04]  /*1f30*/  LEA R8, P1, R40, UR6, 0x1 ;  /* 0x0000000628087c11 */ /* 0x004fc8000f8208ff */
[----:B------:R-:W-:-:S05]  /*1f40*/  LEA.HI.X R9, R40, UR7, R34, 0x1, P1 ;  /* 0x0000000728097c11 */ /* 0x000fca00088f0c22 */
[----:B------:R-:W-:Y:S01]  /*1f50*/  @!PT LDS RZ, [RZ] ;  /* 0x00000000fffff984 */ /* 0x000fe20000000800 */
[----:B------:R-:W-:Y:S01]  /*1f60*/  @!PT LDS RZ, [RZ] ;  /* 0x00000000fffff984 */ /* 0x000fe20000000800 */
[----:B------:R-:W-:Y:S01]  /*1f70*/  @!PT LDS RZ, [RZ] ;  /* 0x00000000fffff984 */ /* 0x000fe20000000800 */
[----:B------:R1:W-:Y:S04]  /*1f80*/  LDGSTS.E.BYPASS.LTC128B.128 [R207+0x4000], desc[UR8][R8.64+0x100] ;  /* 0x0400010008cf7fae */ /* 0x0003e8000b901d48 */
.L_x_714:
[----:B------:R-:W-:Y:S05]  /*1f90*/  BSYNC B0 ;  /* 0x0000000000007941 */ /* 0x000fea0003800000 */
.L_x_713:
[----:B------:R-:W-:Y:S01]  /*1fa0*/  IADD3 R34, P1, R210, R38, RZ ;  /* 0x00000026d2227210 */ /* 0x000fe20007f3e0ff */
[----:B------:R-:W-:Y:S01]  /*1fb0*/  VIADD R3, R4, 0xffffffc0 ;  /* 0xffffffc004037836 */ /* 0x000fe20000000000 */
[----:B------:R-:W-:Y:S01]  /*1fc0*/  BSSY B0, `(.L_x_715) ;  /* 0x000002b000007945 */ /* 0x000fe20003800000 */
[----:B------:R-:W-:Y:S02]  /*1fd0*/  ISETP.GE.AND P6, PT, R12, R199, PT ;  /* 0x000000c70c00720c */ /* 0x000fe40003fc6270 */
[----:B------:R-:W-:Y:S01]  /*1fe0*/  IADD3.X R35, R21, R36, RZ, P1, !PT ;  /* 0x0000002415237210 */ /* 0x000fe20000ffe4ff */
[----:B------:R-:W-:Y:S01]  /*1ff0*/  IMAD.IADD R21, R82, 0x1, -R3 ;  /* 0x0000000152157824 */ /* 0x000fe200078e0a03 */
[----:B------:R-:W-:Y:S09]  /*2000*/  @P4 BRA `(.L_x_716) ;  /* 0x0000000000984947 */ /* 0x000ff20003800000 */
[----:B------:R-:W-:Y:S01]  /*2010*/  ULDC UR5, c[0x0][0x2d0] ;  /* 0x0000b40000057ab9 */ /* 0x000fe20000000800 */
[----:B------:R-:W-:Y:S01]  /*2020*/  IADD3 R36, P1, R32, 0x10, RZ ;  /* 0x0000001020247810 */ /* 0x000fe20007f3e0ff */
[----:B------:R-:W-:Y:S01]  /*2030*/  ULDC.64 UR6, c[0x0][0x240] ;  /* 0x0000900000067ab9 */ /* 0x000fe20000000a00 */
[----:B------:R-:W-:Y:S01]  /*2040*/  ISETP.GE.AND P5, PT, R210, UR5, PT ;  /* 0x00000005d2007c0c */ /* 0x000fe2000bfa6270 */
[----:B------:R-:W-:Y:S01]  /*2050*/  IMAD.MOV.U32 R38, RZ, RZ, R28 ;  /* 0x000000ffff267224 */ /* 0x000fe200078e001c */
[----:B------:R-:W-:Y:S01]  /*2060*/  ISETP.GE.AND P4, PT, R201, UR5, PT ;  /* 0x00000005c9007c0c */ /* 0x000fe2000bf86270 */
[----:B------:R-:W-:Y:S01]  /*2070*/  IMAD.X R25, RZ, RZ, R33, P1 ;  /* 0x000000ffff197224 */ /* 0x000fe200008e0621 */
[----:B------:R-:W-:Y:S01]  /*2080*/  ISETP.GE.AND P1, PT, R200, UR5, PT ;  /* 0x00000005c8007c0c */ /* 0x000fe2000bf26270 */
[----:B------:R-:W-:Y:S02]  /*2090*/  IMAD.MOV.U32 R39, RZ, RZ, R31 ;  /* 0x000000ffff277224 */ /* 0x000fe400078e001f */
[----:B------:R-:W-:-:S02]  /*20a0*/  IMAD R25, R25, UR6, RZ ;  /* 0x0000000619197c24 */ /* 0x000fc4000f8e02ff */
[----:B------:R-:W-:-:S04]  /*20b0*/  IMAD.WIDE.U32 R38, R36, UR6, R38 ;  /* 0x0000000624267c25 */ /* 0x000fc8000f8e0026 */
[----:B--2---:R-:W2:Y:S01]  /*20c0*/  @!P5 LDC.64 R10, c[0x0][0x210] ;  /* 0x00008400ff0adb82 */ /* 0x004ea20000000a00 */
[----:B------:R-:W-:Y:S01]  /*20d0*/  IMAD R25, R36, UR7, R25 ;  /* 0x0000000724197c24 */ /* 0x000fe2000f8e0219 */
[----:B------:R3:W-:Y:S06]  /*20e0*/  @P5 STS.128 [R207+0x800], RZ ;  /* 0x000800ffcf005388 */ /* 0x0007ec0000000c00 */
[----:B-1----:R-:W1:Y:S01]  /*20f0*/  @!P4 LDC.64 R8, c[0x0][0x210] ;  /* 0x00008400ff08cb82 */ /* 0x002e620000000a00 */
[----:B--2---:R-:W-:Y:S01]  /*2100*/  @!P5 LEA R36, P2, R38, R10, 0x1 ;  /* 0x0000000a2624d211 */ /* 0x004fe200078408ff */
[----:B------:R-:W-:-:S05]  /*2110*/  IMAD.IADD R10, R39, 0x1, R25 ;  /* 0x00000001270a7824 */ /* 0x000fca00078e0219 */
[C---:B------:R-:W-:Y:S02]  /*2120*/  @!P5 LEA.HI.X R37, R38.reuse, R11, R10, 0x1, P2 ;  /* 0x0000000b2625d211 */ /* 0x040fe400010f0c0a */
[----:B-1----:R-:W-:-:S03]  /*2130*/  @!P4 LEA R8, P2, R38, R8, 0x1 ;  /* 0x000000082608c211 */ /* 0x002fc600078408ff */
[----:B------:R-:W-:Y:S01]  /*2140*/  @!PT LDS RZ, [RZ] ;  /* 0x00000000fffff984 */ /* 0x000fe20000000800 */
[----:B------:R-:W-:Y:S01]  /*2150*/  @!PT LDS RZ, [RZ] ;  /* 0x00000000fffff984 */ /* 0x000fe20000000800 */
[----:B------:R-:W-:Y:S01]  /*2160*/  @!PT LDS RZ, [RZ] ;  /* 0x00000000fffff984 */ /* 0x000fe20000000800 */
[----:B------:R3:W-:Y:S01]  /*2170*/  @!P5 LDGSTS.E.BYPASS.LTC128B.128 [R207+0x800], desc[UR8][R36.64] ;  /* 0x0080000024cfdfae */ /* 0x0007e2000b901d48 */
        /* <DEDUP_REMOVED lines=9> */
[----:B---3--:R-:W-:-:S04]  /*2210*/  LEA R8, P1, R38, UR6, 0x1 ;  /* 0x0000000626087c11 */ /* 0x008fc8000f8208ff */
[----:B------:R-:W-:-:S05]  /*2220*/  LEA.HI.X R9, R38, UR7, R10, 0x1, P1 ;  /* 0x0000000726097c11 */ /* 0x000fca00088f0c0a */
[----:B------:R-:W-:Y:S01]  /*2230*/  @!PT LDS RZ, [RZ] ;  /* 0x00000000fffff984 */ /* 0x000fe20000000800 */
[----:B------:R-:W-:Y:S01]  /*2240*/  @!PT LDS RZ, [RZ] ;  /* 0x00000000fffff984 */ /* 0x000fe20000000800 */
[----:B------:R-:W-:Y:S01]  /*2250*/  @!PT LDS RZ, [RZ] ;  /* 0x00000000fffff984 */ /* 0x000fe20000000800 */
[----:B------:R4:W-:Y:S04]  /*2260*/  LDGSTS.E.BYPASS.LTC128B.128 [R207+0x4800], desc[UR8][R8.64+0x100] ;  /* 0x0480010008cf7fae */ /* 0x0009e8000b901d48 */
.L_x_716:
[----:B------:R-:W-:Y:S05]  /*2270*/  BSYNC B0 ;  /* 0x0000000000007941 */ /* 0x000fea0003800000 */
.L_x_715:
[----:B------:R-:W-:Y:S04]  /*2280*/  BSSY B0, `(.L_x_717) ;  /* 0x0000028000007945 */ /* 0x000fe80003800000 */
[----:B------:R-:W-:Y:S05]  /*2290*/  @P3 BRA `(.L_x_718) ;  /* 0x0000000000983947 */ /* 0x000fea0003800000 */
[----:B------:R-:W-:Y:S01]  /*22a0*/  ULDC UR5, c[0x0][0x2d0] ;  /* 0x0000b40000057ab9 */ /* 0x000fe20000000800 */
[----:B---3--:R-:W-:Y:S01]  /*22b0*/  IADD3 R36, P1, R32, 0x20, RZ ;  /* 0x0000002020247810 */ /* 0x008fe20007f3e0ff */
        /* <DEDUP_REMOVED lines=12> */
[----:B-1--4-:R-:W1:Y:S01]  /*2380*/  @!P3 LDC.64 R8, c[0x0][0x210] ;  /* 0x00008400ff08bb82 */ /* 0x012e620000000a00 */
        /* <DEDUP_REMOVED lines=23> */
.L_x_718:
[----:B------:R-:W-:Y:S05]  /*2500*/  BSYNC B0 ;  /* 0x0000000000007941 */ /* 0x000fea0003800000 */
.L_x_717:
[----:B------:R-:W-:Y:S04]  /*2510*/  BSSY B0, `(.L_x_719) ;  /* 0x0000027000007945 */ /* 0x000fe80003800000 */
[----:B------:R-:W-:Y:S05]  /*2520*/  @P6 BRA `(.L_x_720) ;  /* 0x0000000000946947 */ /* 0x000fea0003800000 */
        /* <DEDUP_REMOVED lines=8> */
[----:B------:R-:W-:-:S04]  /*25b0*/  IMAD.WIDE.U32 R28, R25, UR6, R28 ;  /* 0x00000006191c7c25 */ /* 0x000fc8000f8e001c */
[----:B------:R-:W-:-:S04]  /*25c0*/  IMAD R30, R30, UR6, RZ ;  /* 0x000000061e1e7c24 */ /* 0x000fc8000f8e02ff */
[----:B--2---:R-:W2:Y:S01]  /*25d0*/  @!P4 LDC.64 R10, c[0x0][0x210] ;  /* 0x00008400ff0acb82 */ /* 0x004ea20000000a00 */
[----:B------:R-:W-:Y:S01]  /*25e0*/  IMAD R30, R25, UR7, R30 ;  /* 0x00000007191e7c24 */ /* 0x000fe2000f8e021e */
[----:B------:R2:W-:Y:S03]  /*25f0*/  @P4 STS.128 [R207+0x1800], RZ ;  /* 0x001800ffcf004388 */ /* 0x0005e60000000c00 */
[----:B------:R-:W-:-:S03]  /*2600*/  IMAD.IADD R30, R29, 0x1, R30 ;  /* 0x000000011d1e7824 */ /* 0x000fc600078e021e */
[----:B-1-34-:R-:W1:Y:S01]  /*2610*/  @!P3 LDC.64 R8, c[0x0][0x210] ;  /* 0x00008400ff08bb82 */ /* 0x01ae620000000a00 */
[----:B--2---:R-:W-:-:S04]  /*2620*/  @!P4 LEA R10, P5, R28, R10, 0x1 ;  /* 0x0000000a1c0ac211 */ /* 0x004fc800078a08ff */
        /* <DEDUP_REMOVED lines=15> */
[----:B-1----:R-:W-:-:S04]  /*2720*/  LEA R8, P1, R28, UR6, 0x1 ;  /* 0x000000061c087c11 */ /* 0x002fc8000f8208ff */
[----:B------:R-:W-:-:S05]  /*2730*/  LEA.HI.X R9, R28, UR7, R30, 0x1, P1 ;  /* 0x000000071c097c11 */ /* 0x000fca00088f0c1e */
[----:B------:R-:W-:Y:S01]  /*2740*/  @!PT LDS RZ, [RZ] ;  /* 0x00000000fffff984 */ /* 0x000fe20000000800 */
[----:B------:R-:W-:Y:S01]  /*2750*/  @!PT LDS RZ, [RZ] ;  /* 0x00000000fffff984 */ /* 0x000fe20000000800 */
[----:B------:R-:W-:Y:S01]  /*2760*/  @!PT LDS RZ, [RZ] ;  /* 0x00000000fffff984 */ /* 0x000fe20000000800 */
[----:B------:R1:W-:Y:S04]  /*2770*/  LDGSTS.E.BYPASS.LTC128B.128 [R207+0x5800], desc[UR8][R8.64+0x100] ;  /* 0x0580010008cf7fae */ /* 0x0003e8000b901d48 */
.L_x_720:
[----:B------:R-:W-:Y:S05]  /*2780*/  BSYNC B0 ;  /* 0x0000000000007941 */ /* 0x000fea0003800000 */
.L_x_719:
[CC--:B------:R-:W-:Y:S01]  /*2790*/  ISETP.GE.AND P2, PT, R22.reuse, R21.reuse, PT ;  /* 0x000000151600720c */ /* 0x0c0fe20003f46270 */
[-C--:B------:R-:W-:Y:S01]  /*27a0*/  IMAD R144, R23, R80.reuse, RZ ;  /* 0x0000005017907224 */ /* 0x080fe200078e02ff */
[----:B------:R-:W-:Y:S01]  /*27b0*/  BSSY B0, `(.L_x_721) ;  /* 0x0000027000007945 */ /* 0x000fe20003800000 */
[----:B------:R-:W-:Y:S01]  /*27c0*/  IMAD.WIDE.U32 R34, R22, R80, R34 ;  /* 0x0000005016227225 */ /* 0x000fe200078e0022 */
[-C--:B------:R-:W-:Y:S02]  /*27d0*/  ISETP.GE.AND P6, PT, R26, R21.reuse, PT ;  /* 0x000000151a00720c */ /* 0x080fe40003fc6270 */
[----:B------:R-:W-:Y:S01]  /*27e0*/  ISETP.GE.AND P1, PT, R20, R21, PT ;  /* 0x000000151400720c */ /* 0x000fe20003f26270 */
[----:B------:R-:W-:Y:S01]  /*27f0*/  IMAD R144, R22, R81, R144 ;  /* 0x0000005116907224 */ /* 0x000fe200078e0290 */
[C---:B------:R-:W-:Y:S01]  /*2800*/  SHF.L.U64.HI R204, R80.reuse, 0x4, R81 ;  /* 0x0000000450cc7819 */ /* 0x040fe20000010251 */
[----:B------:R-:W-:Y:S02]  /*2810*/  IMAD.SHL.U32 R205, R80, 0x10, RZ ;  /* 0x0000001050cd7824 */ /* 0x000fe400078e00ff */
[----:B------:R-:W-:Y:S01]  /*2820*/  IMAD.MOV.U32 R145, RZ, RZ, R34 ;  /* 0x000000ffff917224 */ /* 0x000fe200078e0022 */
[----:B------:R-:W-:Y:S01]  /*2830*/  IADD3 R144, R35, R144, RZ ;  /* 0x0000009023907210 */ /* 0x000fe20007ffe0ff */
[----:B------:R-:W-:Y:S06]  /*2840*/  @P2 BRA `(.L_x_722) ;  /* 0x0000000000742947 */ /* 0x000fec0003800000 */
[----:B------:R-:W-:Y:S02]  /*2850*/  ULDC UR5, c[0x0][0x2d0] ;  /* 0x0000b40000057ab9 */ /* 0x000fe40000000800 */
[----:B------:R-:W-:Y:S02]  /*2860*/  ISETP.GE.AND P5, PT, R210, UR5, PT ;  /* 0x00000005d2007c0c */ /* 0x000fe4000bfa6270 */
[----:B------:R-:W-:Y:S02]  /*2870*/  ISETP.GE.AND P4, PT, R201, UR5, PT ;  /* 0x00000005c9007c0c */ /* 0x000fe4000bf86270 */
[----:B------:R-:W-:-:S09]  /*2880*/  ISETP.GE.AND P2, PT, R200, UR5, PT ;  /* 0x00000005c8007c0c */ /* 0x000fd2000bf46270 */
[----:B-12---:R-:W1:Y:S01]  /*2890*/  @!P5 LDC.64 R10, c[0x0][0x218] ;  /* 0x00008600ff0adb82 */ /* 0x006e620000000a00 */
[----:B------:R2:W-:Y:S07]  /*28a0*/  @P5 STS.128 [R207+0x6000], RZ ;  /* 0x006000ffcf005388 */ /* 0x0005ee0000000c00 */
[----:B---34-:R-:W3:Y:S01]  /*28b0*/  @!P4 LDC.64 R8, c[0x0][0x218] ;  /* 0x00008600ff08cb82 */ /* 0x018ee20000000a00 */
[----:B-1----:R-:W-:-:S04]  /*28c0*/  @!P5 LEA R10, P3, R145, R10, 0x1 ;  /* 0x0000000a910ad211 */ /* 0x002fc800078608ff */
[C---:B------:R-:W-:Y:S02]  /*28d0*/  @!P5 LEA.HI.X R11, R145.reuse, R11, R144, 0x1, P3 ;  /* 0x0000000b910bd211 */ /* 0x040fe400018f0c90 */
[----:B---3--:R-:W-:-:S03]  /*28e0*/  @!P4 LEA R8, P3, R145, R8, 0x1 ;  /* 0x000000089108c211 */ /* 0x008fc600078608ff */
        /* <DEDUP_REMOVED lines=19> */
.L_x_722:
[----:B------:R-:W-:Y:S05]  /*2a20*/  BSYNC B0 ;  /* 0x0000000000007941 */ /* 0x000fea0003800000 */
.L_x_721:
[----:B------:R-:W-:Y:S04]  /*2a30*/  BSSY B0, `(.L_x_723) ;  /* 0x0000021000007945 */ /* 0x000fe80003800000 */
[----:B------:R-:W-:Y:S05]  /*2a40*/  @P6 BRA `(.L_x_724) ;  /* 0x00000000007c6947 */ /* 0x000fea0003800000 */
[----:B------:R-:W-:Y:S01]  /*2a50*/  ULDC UR5, c[0x0][0x2d0] ;  /* 0x0000b40000057ab9 */ /* 0x000fe20000000800 */
[----:B------:R-:W-:Y:S02]  /*2a60*/  IADD3 R25, P3, R205, R145, RZ ;  /* 0x00000091cd197210 */ /* 0x000fe40007f7e0ff */
[----:B------:R-:W-:Y:S02]  /*2a70*/  ISETP.GE.AND P5, PT, R210, UR5, PT ;  /* 0x00000005d2007c0c */ /* 0x000fe4000bfa6270 */
[----:B------:R-:W-:Y:S01]  /*2a80*/  ISETP.GE.AND P4, PT, R201, UR5, PT ;  /* 0x00000005c9007c0c */ /* 0x000fe2000bf86270 */
[----:B------:R-:W-:Y:S01]  /*2a90*/  IMAD.X R28, R204, 0x1, R144, P3 ;  /* 0x00000001cc1c7824 */ /* 0x000fe200018e0690 */
        /* <DEDUP_REMOVED lines=26> */
.L_x_724:
[----:B------:R-:W-:Y:S05]  /*2c40*/  BSYNC B0 ;  /* 0x0000000000007941 */ /* 0x000fea0003800000 */
.L_x_723:
[----:B------:R-:W-:Y:S01]  /*2c50*/  BSSY B0, `(.L_x_725) ;  /* 0x0000022000007945 */ /* 0x000fe20003800000 */
[----:B------:R-:W-:-:S03]  /*2c60*/  ISETP.GE.AND P6, PT, R26, R21, PT ;  /* 0x000000151a00720c */ /* 0x000fc60003fc6270 */
[----:B------:R-:W-:Y:S10]  /*2c70*/  @P1 BRA `(.L_x_726) ;  /* 0x00000000007c1947 */ /* 0x000ff40003800000 */
[----:B------:R-:W-:Y:S01]  /*2c80*/  ULDC UR5, c[0x0][0x2d0] ;  /* 0x0000b40000057ab9 */ /* 0x000fe20000000800 */
[----:B------:R-:W-:Y:S02]  /*2c90*/  LEA R25, P2, R80, R145, 0x5 ;  /* 0x0000009150197211 */ /* 0x000fe400078428ff */
[----:B------:R-:W-:Y:S02]  /*2ca0*/  ISETP.GE.AND P4, PT, R210, UR5, PT ;  /* 0x00000005d2007c0c */ /* 0x000fe4000bf86270 */
[----:B------:R-:W-:Y:S02]  /*2cb0*/  ISETP.GE.AND P3, PT, R201, UR5, PT ;  /* 0x00000005c9007c0c */ /* 0x000fe4000bf66270 */
[----:B------:R-:W-:Y:S02]  /*2cc0*/  ISETP.GE.AND P1, PT, R200, UR5, PT ;  /* 0x00000005c8007c0c */ /* 0x000fe4000bf26270 */
[----:B------:R-:W-:-:S07]  /*2cd0*/  LEA.HI.X R26, R80, R144, R81, 0x5, P2 ;  /* 0x00000090501a7211 */ /* 0x000fce00010f2c51 */
        /* <DEDUP_REMOVED lines=25> */
.L_x_726:
[----:B------:R-:W-:Y:S05]  /*2e70*/  BSYNC B0 ;  /* 0x0000000000007941 */ /* 0x000fea0003800000 */
.L_x_725:
[-C--:B------:R-:W-:Y:S01]  /*2e80*/  ISETP.GE.AND P1, PT, R12, R21.reuse, PT ;  /* 0x000000150c00720c */ /* 0x080fe20003f26270 */
[----:B------:R-:W-:Y:S01]  /*2e90*/  BSSY B0, `(.L_x_727) ;  /* 0x0000027000007945 */ /* 0x000fe20003800000 */
[----:B------:R-:W-:Y:S02]  /*2ea0*/  SHF.R.S32.HI R25, RZ, 0x4, R24 ;  /* 0x00000004ff197819 */ /* 0x000fe40000011418 */
[----:B------:R-:W-:Y:S02]  /*2eb0*/  ISETP.GE.AND P5, PT, R20, R21, PT ;  /* 0x000000151400720c */ /* 0x000fe40003fa6270 */
[----:B------:R-:W-:-:S07]  /*2ec0*/  LEA.HI R24, R24, R25, RZ, 0x1 ;  /* 0x0000001918187211 */ /* 0x000fce00078f08ff */
[----:B------:R-:W-:Y:S05]  /*2ed0*/  @P1 BRA `(.L_x_728) ;  /* 0x0000000000881947 */ /* 0x000fea0003800000 */
[----:B------:R-:W-:Y:S01]  /*2ee0*/  ULDC UR5, c[0x0][0x2d0] ;  /* 0x0000b40000057ab9 */ /* 0x000fe20000000800 */
[----:B------:R-:W-:Y:S01]  /*2ef0*/  IMAD.MOV.U32 R26, RZ, RZ, R145 ;  /* 0x000000ffff1a7224 */ /* 0x000fe200078e0091 */
[----:B------:R-:W-:Y:S01]  /*2f00*/  ISETP.GE.AND P4, PT, R210, UR5, PT ;  /* 0x00000005d2007c0c */ /* 0x000fe2000bf86270 */
[----:B------:R-:W-:Y:S01]  /*2f10*/  IMAD.MOV.U32 R27, RZ, RZ, R144 ;  /* 0x000000ffff1b7224 */ /* 0x000fe200078e0090 */
[----:B------:R-:W-:Y:S01]  /*2f20*/  ISETP.GE.AND P3, PT, R201, UR5, PT ;  /* 0x00000005c9007c0c */ /* 0x000fe2000bf66270 */
[----:B------:R-:W-:Y:S01]  /*2f30*/  IMAD R20, R81, 0x30, RZ ;  /* 0x0000003051147824 */ /* 0x000fe200078e02ff */
[----:B------:R-:W-:Y:S01]  /*2f40*/  ISETP.GE.AND P1, PT, R200, UR5, PT ;  /* 0x00000005c8007c0c */ /* 0x000fe2000bf26270 */
[----:B------:R-:W-:-:S04]  /*2f50*/  IMAD.WIDE.U32 R26, R80, 0x30, R26 ;  /* 0x00000030501a7825 */ /* 0x000fc800078e001a */
[----:B------:R-:W-:-:S04]  /*2f60*/  IMAD.IADD R20, R27, 0x1, R20 ;  /* 0x000000011b147824 */ /* 0x000fc800078e0214 */
        /* <DEDUP_REMOVED lines=25> */
.L_x_728:
[----:B------:R-:W-:Y:S05]  /*3100*/  BSYNC B0 ;  /* 0x0000000000007941 */ /* 0x000fea0003800000 */
.L_x_727:
[----:B------:R-:W0:Y:S01]  /*3110*/  LDGDEPBAR ;  /* 0x00000000000079af */ /* 0x000e220000000000 */
[----:B-1234-:R-:W-:Y:S01]  /*3120*/  IMAD.SHL.U32 R8, R2, 0x40, RZ ;  /* 0x0000004002087824 */ /* 0x01efe200078e00ff */
[----:B------:R-:W-:Y:S01]  /*3130*/  LOP3.LUT R24, R24, 0xfffffffe, RZ, 0xc0, !PT ;  /* 0xfffffffe18187812 */ /* 0x000fe200078ec0ff */
[C---:B------:R-:W-:Y:S01]  /*3140*/  IMAD.SHL.U32 R9, R22.reuse, 0x8, RZ ;  /* 0x0000000816097824 */ /* 0x040fe200078e00ff */
[----:B------:R-:W-:Y:S01]  /*3150*/  ISETP.GE.AND P2, PT, R22, R21, PT ;  /* 0x000000151600720c */ /* 0x000fe20003f46270 */
[----:B------:R-:W-:Y:S01]  /*3160*/  IMAD.SHL.U32 R17, R17, 0x40, RZ ;  /* 0x0000004011117824 */ /* 0x000fe200078e00ff */
[----:B------:R-:W-:Y:S01]  /*3170*/  LOP3.LUT R8, R8, 0x1c0, RZ, 0xc0, !PT ;  /* 0x000001c008087812 */ /* 0x000fe200078ec0ff */
[----:B------:R-:W-:Y:S01]  /*3180*/  IMAD.IADD R24, R25, 0x1, -R24 ;  /* 0x0000000119187824 */ /* 0x000fe200078e0a18 */
[----:B------:R-:W-:Y:S01]  /*3190*/  IADD3 R16, P1, R22, R16, RZ ;  /* 0x0000001016107210 */ /* 0x000fe20007f3e0ff */
[----:B------:R-:W-:Y:S01]  /*31a0*/  IMAD.IADD R19, R19, 0x1, R14 ;  /* 0x0000000113137824 */ /* 0x000fe200078e020e */
[----:B------:R-:W-:Y:S01]  /*31b0*/  LOP3.LUT R9, R8, 0x8, R9, 0xf8, !PT ;  /* 0x0000000808097812 */ /* 0x000fe200078ef809 */
[C---:B------:R-:W-:Y:S01]  /*31c0*/  IMAD.SHL.U32 R10, R24.reuse, 0x8, RZ ;  /* 0x00000008180a7824 */ /* 0x040fe200078e00ff */
[----:B------:R-:W-:Y:S01]  /*31d0*/  SHF.R.U32.HI R8, RZ, 0x3, R8 ;  /* 0x00000003ff087819 */ /* 0x000fe20000011608 */
[----:B------:R-:W-:Y:S01]  /*31e0*/  IMAD.X R15, R23, 0x1, R15, P1 ;  /* 0x00000001170f7824 */ /* 0x000fe200008e060f */
[----:B------:R-:W-:Y:S01]  /*31f0*/  LOP3.LUT R17, R17, 0x1c0, RZ, 0xc0, !PT ;  /* 0x000001c011117812 */ /* 0x000fe200078ec0ff */
[----:B------:R-:W-:Y:S01]  /*3200*/  ULDC.64 UR6, c[0x0][0x220] ;  /* 0x0000880000067ab9 */ /* 0x000fe20000000a00 */
[----:B------:R-:W-:Y:S01]  /*3210*/  LOP3.LUT R9, R9, R8, RZ, 0x3c, !PT ;  /* 0x0000000809097212 */ /* 0x000fe200078e3cff */
[----:B------:R-:W-:Y:S01]  /*3220*/  IMAD R15, R15, R134, RZ ;  /* 0x000000860f0f7224 */ /* 0x000fe200078e02ff */
[----:B------:R-:W-:Y:S01]  /*3230*/  LOP3.LUT R10, R17, 0x8, R10, 0xf8, !PT ;  /* 0x00000008110a7812 */ /* 0x000fe200078ef80a */
[----:B------:R-:W-:Y:S01]  /*3240*/  BSSY B0, `(.L_x_729) ;  /* 0x0000030000007945 */ /* 0x000fe20003800000 */
[----:B------:R-:W-:Y:S01]  /*3250*/  SHF.R.U32.HI R17, RZ, 0x3, R17 ;  /* 0x00000003ff117819 */ /* 0x000fe20000011611 */
[----:B------:R-:W-:Y:S01]  /*3260*/  IMAD R197, R24, 0x200, R9 ;  /* 0x0000020018c57824 */ /* 0x000fe200078e0209 */
[----:B------:R-:W-:Y:S01]  /*3270*/  LEA.HI R8, R13, R6, RZ, 0x5 ;  /* 0x000000060d087211 */ /* 0x000fe200078f28ff */
[----:B------:R-:W-:Y:S01]  /*3280*/  IMAD.SHL.U32 R9, R0, 0x40, RZ ;  /* 0x0000004000097824 */ /* 0x000fe200078e00ff */
[----:B------:R-:W-:-:S04]  /*3290*/  DEPBAR.LE SB0, 0x0 ;  /* 0x000080000000791a */ /* 0x000fc80000000000 */
[----:B------:R-:W-:Y:S01]  /*32a0*/  BAR.SYNC.DEFER_BLOCKING 0x0 ;  /* 0x0000000000007b1d */ /* 0x000fe20000010000 */
[----:B------:R-:W-:Y:S01]  /*32b0*/  LOP3.LUT R10, R10, R17, RZ, 0x3c, !PT ;  /* 0x000000110a0a7212 */ /* 0x000fe200078e3cff */
[----:B------:R-:W-:Y:S01]  /*32c0*/  IMAD R13, R16, R135, R15 ;  /* 0x00000087100d7224 */ /* 0x000fe200078e020f */
[----:B------:R-:W-:Y:S01]  /*32d0*/  ISETP.GE.AND P4, PT, R12, R21, PT ;  /* 0x000000150c00720c */ /* 0x000fe20003f86270 */
[----:B------:R-:W-:Y:S01]  /*32e0*/  IMAD.WIDE.U32 R16, R16, R134, R18 ;  /* 0x0000008610107225 */ /* 0x000fe200078e0012 */
[----:B------:R-:W-:Y:S02]  /*32f0*/  LOP3.LUT R0, R10, 0xfffffe00, R9, 0xf8, !PT ;  /* 0xfffffe000a007812 */ /* 0x000fe400078ef809 */
[----:B------:R-:W-:Y:S01]  /*3300*/  SHF.R.S32.HI R9, RZ, 0x5, R8 ;  /* 0x00000005ff097819 */ /* 0x000fe20000011408 */
[----:B------:R-:W-:Y:S01]  /*3310*/  IMAD.IADD R13, R17, 0x1, R13 ;  /* 0x00000001110d7824 */ /* 0x000fe200078e020d */
[----:B------:R-:W-:Y:S01]  /*3320*/  LEA R218, P1, R16, UR6, 0x1 ;  /* 0x0000000610da7c11 */ /* 0x000fe2000f8208ff */
[C---:B------:R-:W-:Y:S01]  /*3330*/  IMAD.SHL.U32 R203, R134.reuse, 0x10, RZ ;  /* 0x0000001086cb7824 */ /* 0x040fe200078e00ff */
[----:B------:R-:W-:Y:S01]  /*3340*/  SHF.L.U64.HI R202, R134, 0x4, R135 ;  /* 0x0000000486ca7819 */ /* 0x000fe20000010287 */
[----:B------:R-:W-:Y:S01]  /*3350*/  IMAD R198, R9, 0x400, R0 ;  /* 0x0000040009c67824 */ /* 0x000fe200078e0200 */
[----:B------:R-:W-:-:S02]  /*3360*/  LEA R197, R197, UR4, 0x1 ;  /* 0x00000004c5c57c11 */ /* 0x000fc4000f8e08ff */
[----:B------:R-:W-:Y:S02]  /*3370*/  LEA.HI.X R223, R16, UR7, R13, 0x1, P1 ;  /* 0x0000000710df7c11 */ /* 0x000fe400088f0c0d */
[----:B------:R-:W-:Y:S01]  /*3380*/  LEA R198, R198, UR4, 0x1 ;  /* 0x00000004c6c67c11 */ /* 0x000fe2000f8e08ff */
[----:B------:R1:W-:Y:S04]  /*3390*/  @P2 STS.128 [R207+0xc000], RZ ;  /* 0x00c000ffcf002388 */ /* 0x0003e80000000c00 */
[----:B------:R1:W-:Y:S04]  /*33a0*/  @P2 STS.128 [R207+0xe000], RZ ;  /* 0x00e000ffcf002388 */ /* 0x0003e80000000c00 */
[----:B------:R1:W-:Y:S01]  /*33b0*/  @P2 STS.128 [R207+0x10000], RZ ;  /* 0x010000ffcf002388 */ /* 0x0003e20000000c00 */
[----:B------:R-:W-:Y:S05]  /*33c0*/  @P2 BRA `(.L_x_730) ;  /* 0x00000000005c2947 */ /* 0x000fea0003800000 */
[----:B------:R-:W-:Y:S02]  /*33d0*/  ULDC UR5, c[0x0][0x2d0] ;  /* 0x0000b40000057ab9 */ /* 0x000fe40000000800 */
[----:B------:R-:W-:Y:S02]  /*33e0*/  ISETP.GE.AND P3, PT, R210, UR5, PT ;  /* 0x00000005d2007c0c */ /* 0x000fe4000bf66270 */
[----:B------:R-:W-:Y:S02]  /*33f0*/  ISETP.GE.AND P2, PT, R201, UR5, PT ;  /* 0x00000005c9007c0c */ /* 0x000fe4000bf46270 */
[----:B------:R-:W-:-:S09]  /*3400*/  ISETP.GE.AND P1, PT, R200, UR5, PT ;  /* 0x00000005c8007c0c */ /* 0x000fd2000bf26270 */
[----:B------:R-:W-:Y:S01]  /*3410*/  @!P3 IMAD.MOV.U32 R222, RZ, RZ, R218 ;  /* 0x000000ffffdeb224 */ /* 0x000fe200078e00da */
[----:B------:R2:W-:Y:S01]  /*3420*/  @P3 STS.128 [R207+0xc000], RZ ;  /* 0x00c000ffcf003388 */ /* 0x0005e20000000c00 */
[----:B------:R-:W-:-:S03]  /*3430*/  @!P2 IMAD.MOV.U32 R219, RZ, RZ, R223 ;  /* 0x000000ffffdba224 */ /* 0x000fc600078e00df */
[----:B------:R-:W-:Y:S01]  /*3440*/  @!PT LDS RZ, [RZ] ;  /* 0x00000000fffff984 */ /* 0x000fe20000000800 */
[----:B------:R-:W-:Y:S01]  /*3450*/  @!PT LDS RZ, [RZ] ;  /* 0x00000000fffff984 */ /* 0x000fe20000000800 */
[----:B------:R-:W-:Y:S01]  /*3460*/  @!PT LDS RZ, [RZ] ;  /* 0x00000000fffff984 */ /* 0x000fe20000000800 */
[----:B------:R2:W-:Y:S04]  /*3470*/  @!P3 LDGSTS.E.BYPASS.LTC128B.128 [R207+0xc000], desc[UR8][R222.64] ;  /* 0x0c000000decfbfae */ /* 0x0005e8000b901d48 */
[----:B------:R2:W-:Y:S04]  /*3480*/  @P2 STS.128 [R207+0xe000], RZ ;  /* 0x00e000ffcf002388 */ /* 0x0005e80000000c00 */
[----:B------:R-:W-:Y:S01]  /*3490*/  @!PT LDS RZ, [RZ] ;  /* 0x00000000fffff984 */ /* 0x000fe20000000800 */
[----:B------:R-:W-:Y:S01]  /*34a0*/  @!PT LDS RZ, [RZ] ;  /* 0x00000000fffff984 */ /* 0x000fe20000000800 */
[----:B------:R-:W-:Y:S01]  /*34b0*/  @!PT LDS RZ, [RZ] ;  /* 0x00000000fffff984 */ /* 0x000fe20000000800 */
[----:B------:R2:W-:Y:S04]  /*34c0*/  @!P2 LDGSTS.E.BYPASS.LTC128B.128 [R207+0xe000], desc[UR8][R218.64+0x80] ;  /* 0x0e000080dacfafae */ /* 0x0005e8000b901d48 */
[----:B------:R2:W-:Y:S01]  /*34d0*/  @P1 STS.128 [R207+0x10000], RZ ;  /* 0x010000ffcf001388 */ /* 0x0005e20000000c00 */
[----:B------:R-:W-:Y:S05]  /*34e0*/  @P1 BRA `(.L_x_730) ;  /* 0x0000000000141947 */ /* 0x000fea0003800000 */
[----:B--2---:R-:W-:-:S05]  /*34f0*/  MOV R219, R223 ;  /* 0x000000df00db7202 */ /* 0x004fca0000000f00 */
[----:B------:R-:W-:Y:S01]  /*3500*/  @!PT LDS RZ, [RZ] ;  /* 0x00000000fffff984 */ /* 0x000fe20000000800 */
[----:B------:R-:W-:Y:S01]  /*3510*/  @!PT LDS RZ, [RZ] ;  /* 0x00000000fffff984 */ /* 0x000fe20000000800 */
[----:B------:R-:W-:Y:S01]  /*3520*/  @!PT LDS RZ, [RZ] ;  /* 0x00000000fffff984 */ /* 0x000fe20000000800 */
[----:B------:R3:W-:Y:S02]  /*3530*/  LDGSTS.E.BYPASS.LTC128B.128 [R207+0x10000], desc[UR8][R218.64+0x100] ;  /* 0x10000100dacf7fae */ /* 0x0007e4000b901d48 */
.L_x_730:
[----:B------:R-:W-:Y:S05]  /*3540*/  BSYNC B0 ;  /* 0x0000000000007941 */ /* 0x000fea0003800000 */
.L_x_729:
[----:B------:R4:W-:Y:S01]  /*3550*/  @P6 STS.128 [R207+0xc800], RZ ;  /* 0x00c800ffcf006388 */ /* 0x0009e20000000c00 */
[----:B------:R-:W-:Y:S03]  /*3560*/  BSSY B0, `(.L_x_731) ;  /* 0x0000020000007945 */ /* 0x000fe60003800000 */
[----:B------:R4:W-:Y:S04]  /*3570*/  @P6 STS.128 [R207+0xe800], RZ ;  /* 0x00e800ffcf006388 */ /* 0x0009e80000000c00 */
[----:B------:R4:W-:Y:S01]  /*3580*/  @P6 STS.128 [R207+0x10800], RZ ;  /* 0x010800ffcf006388 */ /* 0x0009e20000000c00 */
[----:B------:R-:W-:Y:S05]  /*3590*/  @P6 BRA `(.L_x_732) ;  /* 0x0000000000706947 */ /* 0x000fea0003800000 */
[----:B------:R-:W-:Y:S01]  /*35a0*/  ULDC UR5, c[0x0][0x2d0] ;  /* 0x0000b40000057ab9 */ /* 0x000fe20000000800 */
[----:B------:R-:W-:Y:S02]  /*35b0*/  IADD3 R9, P6, R203, R16, RZ ;  /* 0x00000010cb097210 */ /* 0x000fe40007fde0ff */
[----:B------:R-:W-:Y:S02]  /*35c0*/  ISETP.GE.AND P3, PT, R210, UR5, PT ;  /* 0x00000005d2007c0c */ /* 0x000fe4000bf66270 */
[----:B------:R-:W-:Y:S01]  /*35d0*/  ISETP.GE.AND P2, PT, R201, UR5, PT ;  /* 0x00000005c9007c0c */ /* 0x000fe2000bf46270 */
[----:B------:R-:W-:-:S10]  /*35e0*/  IMAD.X R8, R202, 0x1, R13, P6 ;  /* 0x00000001ca087824 */ /* 0x000fd400030e060d */
[----:B------:R-:W-:Y:S01]  /*35f0*/  @!P3 LEA R14, P1, R203, R218, 0x1 ;  /* 0x000000dacb0eb211 */ /* 0x000fe200078208ff */
[----:B------:R1:W-:Y:S01]  /*3600*/  @P3 STS.128 [R207+0xc800], RZ ;  /* 0x00c800ffcf003388 */ /* 0x0003e20000000c00 */
[----:B------:R-:W-:Y:S02]  /*3610*/  @!P2 LEA R10, P6, R9, UR6, 0x1 ;  /* 0x00000006090aac11 */ /* 0x000fe4000f8c08ff */
[----:B------:R-:W-:Y:S02]  /*3620*/  @!P3 LEA.HI.X R15, R203, R223, R202, 0x1, P1 ;  /* 0x000000dfcb0fb211 */ /* 0x000fe400008f0cca */
[----:B------:R-:W-:Y:S02]  /*3630*/  ISETP.GE.AND P1, PT, R200, UR5, PT ;  /* 0x00000005c8007c0c */ /* 0x000fe4000bf26270 */
[----:B------:R-:W-:Y:S01]  /*3640*/  @!P2 LEA.HI.X R11, R9, UR7, R8, 0x1, P6 ;  /* 0x00000007090bac11 */ /* 0x000fe2000b0f0c08 */
        /* <DEDUP_REMOVED lines=11> */
[----:B-1----:R-:W-:-:S04]  /*3700*/  LEA R10, P1, R9, UR6, 0x1 ;  /* 0x00000006090a7c11 */ /* 0x002fc8000f8208ff */
[----:B------:R-:W-:-:S05]  /*3710*/  LEA.HI.X R11, R9, UR7, R8, 0x1, P1 ;  /* 0x00000007090b7c11 */ /* 0x000fca00088f0c08 */
[----:B------:R-:W-:Y:S01]  /*3720*/  @!PT LDS RZ, [RZ] ;  /* 0x00000000fffff984 */ /* 0x000fe20000000800 */
[----:B------:R-:W-:Y:S01]  /*3730*/  @!PT LDS RZ, [RZ] ;  /* 0x00000000fffff984 */ /* 0x000fe20000000800 */
[----:B------:R-:W-:Y:S01]  /*3740*/  @!PT LDS RZ, [RZ] ;  /* 0x00000000fffff984 */ /* 0x000fe20000000800 */
[----:B------:R1:W-:Y:S04]  /*3750*/  LDGSTS.E.BYPASS.LTC128B.128 [R207+0x10800], desc[UR8][R10.64+0x100] ;  /* 0x108001000acf7fae */ /* 0x0003e8000b901d48 */
.L_x_732:
[----:B------:R-:W-:Y:S05]  /*3760*/  BSYNC B0 ;  /* 0x0000000000007941 */ /* 0x000fea0003800000 */
.L_x_731:
[----:B------:R1:W-:Y:S01]  /*3770*/  @P5 STS.128 [R207+0xd000], RZ ;  /* 0x00d000ffcf005388 */ /* 0x0003e20000000c00 */
[----:B------:R-:W-:Y:S03]  /*3780*/  BSSY B0, `(.L_x_733) ;  /* 0x0000022000007945 */ /* 0x000fe60003800000 */
[----:B------:R1:W-:Y:S04]  /*3790*/  @P5 STS.128 [R207+0xf000], RZ ;  /* 0x00f000ffcf005388 */ /* 0x0003e80000000c00 */
[----:B------:R1:W-:Y:S01]  /*37a0*/  @P5 STS.128 [R207+0x11000], RZ ;  /* 0x011000ffcf005388 */ /* 0x0003e20000000c00 */
[----:B------:R-:W-:Y:S05]  /*37b0*/  @P5 BRA `(.L_x_734) ;  /* 0x0000000000785947 */ /* 0x000fea0003800000 */
[----:B------:R-:W-:Y:S01]  /*37c0*/  ULDC UR5, c[0x0][0x2d0] ;  /* 0x0000b40000057ab9 */ /* 0x000fe20000000800 */
[----:B------:R-:W-:Y:S01]  /*37d0*/  IMAD.SHL.U32 R9, R134, 0x20, RZ ;  /* 0x0000002086097824 */ /* 0x000fe200078e00ff */
[----:B------:R-:W-:Y:S02]  /*37e0*/  ISETP.GE.AND P3, PT, R210, UR5, PT ;  /* 0x00000005d2007c0c */ /* 0x000fe4000bf66270 */
[----:B------:R-:W-:Y:S02]  /*37f0*/  ISETP.GE.AND P2, PT, R201, UR5, PT ;  /* 0x00000005c9007c0c */ /* 0x000fe4000bf46270 */
[----:B-1----:R-:W-:Y:S02]  /*3800*/  SHF.L.U64.HI R10, R134, 0x5, R135 ;  /* 0x00000005860a7819 */ /* 0x002fe40000010287 */
[----:B------:R-:W-:Y:S02]  /*3810*/  IADD3 R8, P5, R9, R16, RZ ;  /* 0x0000001009087210 */ /* 0x000fe40007fbe0ff */
[----:B------:R-:W-:-:S05]  /*3820*/  ISETP.GE.AND P1, PT, R200, UR5, PT ;  /* 0x00000005c8007c0c */ /* 0x000fca000bf26270 */
[C---:B------:R-:W-:Y:S01]  /*3830*/  @!P3 LEA R14, P6, R9.reuse, R218, 0x1 ;  /* 0x000000da090eb211 */ /* 0x040fe200078c08ff */
[----:B------:R1:W-:Y:S03]  /*3840*/  @P3 STS.128 [R207+0xd000], RZ ;  /* 0x00d000ffcf003388 */ /* 0x0003e60000000c00 */
[----:B------:R-:W-:Y:S01]  /*3850*/  @!P3 LEA.HI.X R15, R9, R223, R10, 0x1, P6 ;  /* 0x000000df090fb211 */ /* 0x000fe200030f0c0a */
[----:B------:R-:W-:Y:S01]  /*3860*/  IMAD.X R9, R10, 0x1, R13, P5 ;  /* 0x000000010a097824 */ /* 0x000fe200028e060d */
[----:B------:R-:W-:-:S03]  /*3870*/  @!P2 LEA R10, P5, R8, UR6, 0x1 ;  /* 0x00000006080aac11 */ /* 0x000fc6000f8a08ff */
[----:B------:R-:W-:Y:S01]  /*3880*/  @!PT LDS RZ, [RZ] ;  /* 0x00000000fffff984 */ /* 0x000fe20000000800 */
[----:B------:R-:W-:Y:S01]  /*3890*/  @!PT LDS RZ, [RZ] ;  /* 0x00000000fffff984 */ /* 0x000fe20000000800 */
[----:B------:R-:W-:Y:S01]  /*38a0*/  @!PT LDS RZ, [RZ] ;  /* 0x00000000fffff984 */ /* 0x000fe20000000800 */
[----:B------:R1:W-:Y:S01]  /*38b0*/  @!P3 LDGSTS.E.BYPASS.LTC128B.128 [R207+0xd000], desc[UR8][R14.64] ;  /* 0x0d0000000ecfbfae */ /* 0x0003e2000b901d48 */
[----:B------:R-:W-:-:S03]  /*38c0*/  @!P2 LEA.HI.X R11, R8, UR7, R9, 0x1, P5 ;  /* 0x00000007080bac11 */ /* 0x000fc6000a8f0c09 */
        /* <DEDUP_REMOVED lines=13> */
.L_x_734:
[----:B------:R-:W-:Y:S05]  /*39a0*/  BSYNC B0 ;  /* 0x0000000000007941 */ /* 0x000fea0003800000 */
.L_x_733:
[----:B------:R1:W-:Y:S01]  /*39b0*/  @P4 STS.128 [R207+0xd800], RZ ;  /* 0x00d800ffcf004388 */ /* 0x0003e20000000c00 */
[----:B------:R-:W-:Y:S03]  /*39c0*/  BSSY B0, `(.L_x_735) ;  /* 0x0000024000007945 */ /* 0x000fe60003800000 */
[----:B------:R1:W-:Y:S04]  /*39d0*/  @P4 STS.128 [R207+0xf800], RZ ;  /* 0x00f800ffcf004388 */ /* 0x0003e80000000c00 */
[----:B------:R1:W-:Y:S01]  /*39e0*/  @P4 STS.128 [R207+0x11800], RZ ;  /* 0x011800ffcf004388 */ /* 0x0003e20000000c00 */
[----:B------:R-:W-:Y:S05]  /*39f0*/  @P4 BRA `(.L_x_736) ;  /* 0x0000000000804947 */ /* 0x000fea0003800000 */
[----:B------:R-:W-:Y:S01]  /*3a00*/  ULDC UR5, c[0x0][0x2d0] ;  /* 0x0000b40000057ab9 */ /* 0x000fe20000000800 */
[----:B------:R-:W-:Y:S01]  /*3a10*/  IMAD.MOV.U32 R12, RZ, RZ, R16 ;  /* 0x000000ffff0c7224 */ /* 0x000fe200078e0010 */
[----:B------:R-:W-:Y:S01]  /*3a20*/  ISETP.GE.AND P3, PT, R210, UR5, PT ;  /* 0x00000005d2007c0c */ /* 0x000fe2000bf66270 */
[----:B------:R-:W-:Y:S01]  /*3a30*/  IMAD R8, R135, 0x30, RZ ;  /* 0x0000003087087824 */ /* 0x000fe200078e02ff */
[----:B------:R-:W-:Y:S01]  /*3a40*/  ISETP.GE.AND P2, PT, R201, UR5, PT ;  /* 0x00000005c9007c0c */ /* 0x000fe2000bf46270 */
[----:B------:R-:W-:Y:S01]  /*3a50*/  IMAD.WIDE.U32 R12, R134, 0x30, R12 ;  /* 0x00000030860c7825 */ /* 0x000fe200078e000c */
[----:B------:R-:W-:-:S04]  /*3a60*/  ISETP.GE.AND P1, PT, R200, UR5, PT ;  /* 0x00000005c8007c0c */ /* 0x000fc8000bf26270 */
[----:B------:R-:W-:-:S05]  /*3a70*/  IADD3 R8, R13, R8, RZ ;  /* 0x000000080d087210 */ /* 0x000fca0007ffe0ff */
[----:B--23--:R-:W-:Y:S01]  /*3a80*/  @!P3 IMAD.MOV.U32 R219, RZ, RZ, R223 ;  /* 0x000000ffffdbb224 */ /* 0x00cfe200078e00df */
[----:B------:R2:W-:Y:S01]  /*3a90*/  @P3 STS.128 [R207+0xd800], RZ ;  /* 0x00d800ffcf003388 */ /* 0x0005e20000000c00 */
[----:B------:R-:W-:Y:S01]  /*3aa0*/  @!P3 IMAD R135, R135, 0x60, RZ ;  /* 0x000000608787b824 */ /* 0x000fe200078e02ff */
[----:B-1----:R-:W-:Y:S01]  /*3ab0*/  @!P2 LEA R14, P4, R12, UR6, 0x1 ;  /* 0x000000060c0eac11 */ /* 0x002fe2000f8808ff */
[----:B------:R-:W-:-:S03]  /*3ac0*/  @!P3 IMAD.WIDE.U32 R10, R134, 0x60, R218 ;  /* 0x00000060860ab825 */ /* 0x000fc600078e00da */
[----:B------:R-:W-:Y:S02]  /*3ad0*/  @!P2 LEA.HI.X R15, R12, UR7, R8, 0x1, P4 ;  /* 0x000000070c0fac11 */ /* 0x000fe4000a0f0c08 */
[----:B------:R-:W-:-:S05]  /*3ae0*/  @!P3 IADD3 R11, R11, R135, RZ ;  /* 0x000000870b0bb210 */ /* 0x000fca0007ffe0ff */
        /* <DEDUP_REMOVED lines=11> */
[----:B--2---:R-:W-:-:S04]  /*3ba0*/  LEA R10, P1, R12, UR6, 0x1 ;  /* 0x000000060c0a7c11 */ /* 0x004fc8000f8208ff */
[----:B------:R-:W-:-:S05]  /*3bb0*/  LEA.HI.X R11, R12, UR7, R8, 0x1, P1 ;  /* 0x000000070c0b7c11 */ /* 0x000fca00088f0c08 */
[----:B------:R-:W-:Y:S01]  /*3bc0*/  @!PT LDS RZ, [RZ] ;  /* 0x00000000fffff984 */ /* 0x000fe20000000800 */
[----:B------:R-:W-:Y:S01]  /*3bd0*/  @!PT LDS RZ, [RZ] ;  /* 0x00000000fffff984 */ /* 0x000fe20000000800 */
[----:B------:R-:W-:Y:S01]  /*3be0*/  @!PT LDS RZ, [RZ] ;  /* 0x00000000fffff984 */ /* 0x000fe20000000800 */
[----:B------:R1:W-:Y:S04]  /*3bf0*/  LDGSTS.E.BYPASS.LTC128B.128 [R207+0x11800], desc[UR8][R10.64+0x100] ;  /* 0x118001000acf7fae */ /* 0x0003e8000b901d48 */
.L_x_736:
[----:B------:R-:W-:Y:S05]  /*3c00*/  BSYNC B0 ;  /* 0x0000000000007941 */ /* 0x000fea0003800000 */
.L_x_735:
[----:B-12---:R-:W-:Y:S01]  /*3c10*/  LDSM.16.M88.4 R8, [R198] ;  /* 0x00000000c608783b */ /* 0x006fe20000000200 */
[----:B------:R-:W-:Y:S01]  /*3c20*/  R2P PR, R2, 0x6 ;  /* 0x0000000602007804 */ /* 0x000fe20000000000 */
[C---:B------:R-:W-:Y:S02]  /*3c30*/  VIADD R2, R197.reuse, 0x6000 ;  /* 0x00006000c5027836 */ /* 0x040fe40000000000 */
[----:B------:R-:W1:Y:S01]  /*3c40*/  LDSM.16.M88.4 R16, [R197+0x6800] ;  /* 0x00680000c510783b */ /* 0x000e620000000200 */
[----:B------:R-:W-:Y:S02]  /*3c50*/  VIADD R195, R197, 0x6020 ;  /* 0x00006020c5c37836 */ /* 0x000fe40000000000 */
[--C-:B------:R-:W-:Y:S01]  /*3c60*/  IMAD R196, R7, 0x2, R198.reuse ;  /* 0x0000000207c47824 */ /* 0x100fe200078e02c6 */
[----:B------:R-:W2:Y:S01]  /*3c70*/  LDSM.16.M88.4 R24, [R197+0x6000] ;  /* 0x00600000c518783b */ /* 0x000ea20000000200 */
[C---:B------:R-:W-:Y:S02]  /*3c80*/  IMAD R194, R5.reuse, 0x2, R198 ;  /* 0x0000000205c27824 */ /* 0x040fe400078e02c6 */
[----:B------:R-:W-:Y:S01]  /*3c90*/  IMAD R193, R5, 0x2, R196 ;  /* 0x0000000205c17824 */ /* 0x000fe200078e02c4 */
[----:B------:R-:W5:Y:S02]  /*3ca0*/  LDSM.16.M88.4 R60, [R197+0x7000] ;  /* 0x00700000c53c783b */ /* 0x000f640000000200 */
[----:B------:R-:W-:-:S02]  /*3cb0*/  @P1 VIADD R195, R2, 0xffffffe0 ;  /* 0xffffffe002c31836 */ /* 0x000fc40000000000 */
[----:B------:R-:W3:Y:S01]  /*3cc0*/  LDSM.16.M88.4 R36, [R197+0x7800] ;  /* 0x00780000c524783b */ /* 0x000ee20000000200 */
[----:B------:R-:W-:Y:S02]  /*3cd0*/  IMAD.MOV.U32 R2, RZ, RZ, 0x40 ;  /* 0x00000040ff027424 */ /* 0x000fe400078e00ff */
[C---:B------:R-:W-:Y:S01]  /*3ce0*/  VIADD R187, R195.reuse, 0x800 ;  /* 0x00000800c3bb7836 */ /* 0x040fe20000000000 */
[----:B------:R-:W-:Y:S01]  /*3cf0*/  LDSM.16.M88.4 R72, [R196] ;  /* 0x00000000c448783b */ /* 0x000fe20000000200 */
[C---:B------:R-:W-:Y:S01]  /*3d00*/  VIADD R186, R195.reuse, 0x1000 ;  /* 0x00001000c3ba7836 */ /* 0x040fe20000000000 */
[----:B------:R-:W-:Y:S01]  /*3d10*/  SEL R2, R2, 0xffffffc0, !P2 ;  /* 0xffffffc002027807 */ /* 0x000fe20005000000 */
[C---:B------:R-:W-:Y:S01]  /*3d20*/  VIADD R185, R195.reuse, 0x1800 ;  /* 0x00001800c3b97836 */ /* 0x040fe20000000000 */
[----:B------:R-:W4:Y:S01]  /*3d30*/  LDSM.16.M88.4 R12, [R195+0x800] ;  /* 0x00080000c30c783b */ /* 0x000f220000000200 */
[----:B------:R-:W-:Y:S02]  /*3d40*/  VIADD R183, R195, 0x2000 ;  /* 0x00002000c3b77836 */ /* 0x000fe40000000000 */
[----:B------:R-:W-:Y:S01]  /*3d50*/  IMAD.IADD R191, R197, 0x1, R2 ;  /* 0x00000001c5bf7824 */ /* 0x000fe200078e0202 */
[----:B------:R-:W4:Y:S01]  /*3d60*/  LDSM.16.M88.4 R32, [R195] ;  /* 0x00000000c320783b */ /* 0x000f220000000200 */
[----:B------:R-:W-:-:S02]  /*3d70*/  IMAD.IADD R184, R2, 0x1, R195 ;  /* 0x0000000102b87824 */ /* 0x000fc400078e02c3 */
[C---:B------:R-:W-:Y:S01]  /*3d80*/  VIADD R182, R195.reuse, 0x2800 ;  /* 0x00002800c3b67836 */ /* 0x040fe20000000000 */
[----:B------:R-:W4:Y:S01]  /*3d90*/  LDSM.16.M88.4 R44, [R195+0x1000] ;  /* 0x00100000c32c783b */ /* 0x000f220000000200 */
[C---:B------:R-:W-:Y:S02]  /*3da0*/  VIADD R181, R195.reuse, 0x3000 ;  /* 0x00003000c3b57836 */ /* 0x040fe40000000000 */
[C---:B------:R-:W-:Y:S01]  /*3db0*/  VIADD R180, R195.reuse, 0x3800 ;  /* 0x00003800c3b47836 */ /* 0x040fe20000000000 */
[----:B------:R-:W4:Y:S01]  /*3dc0*/  LDSM.16.M88.4 R76, [R195+0x1800] ;  /* 0x00180000c34c783b */ /* 0x000f220000000200 */
[C---:B------:R-:W-:Y:S02]  /*3dd0*/  VIADD R179, R195.reuse, 0x4000 ;  /* 0x00004000c3b37836 */ /* 0x040fe40000000000 */
[C---:B------:R-:W-:Y:S01]  /*3de0*/  VIADD R178, R195.reuse, 0x4800 ;  /* 0x00004800c3b27836 */ /* 0x040fe20000000000 */
[----:B------:R-:W-:Y:S01]  /*3df0*/  LDSM.16.M88.4 R52, [R194] ;  /* 0x00000000c234783b */ /* 0x000fe20000000200 */
[----:B------:R-:W-:-:S02]  /*3e00*/  VIADD R177, R195, 0x5000 ;  /* 0x00005000c3b17836 */ /* 0x000fc40000000000 */
[----:B------:R-:W-:Y:S01]  /*3e10*/  VIADD R176, R195, 0x5800 ;  /* 0x00005800c3b07836 */ /* 0x000fe20000000000 */
[C---:B-1----:R-:W-:Y:S01]  /*3e20*/  HMMA.16816.F32.BF16 R20, R8.reuse, R16, RZ ;  /* 0x000000100814723c */ /* 0x042fe200000418ff */
[----:B------:R-:W1:Y:S04]  /*3e30*/  LDSM.16.M88.4 R40, [R191+0x6000] ;  /* 0x00600000bf28783b */ /* 0x000e680000000200 */
[----:B------:R-:W1:Y:S01]  /*3e40*/  LDSM.16.M88.4 R68, [R191+0x6800] ;  /* 0x00680000bf44783b */ /* 0x000e620000000200 */
[C---:B------:R-:W-:Y:S03]  /*3e50*/  HMMA.16816.F32.BF16 R16, R8.reuse, R18, RZ ;  /* 0x000000120810723c */ /* 0x040fe600000418ff */
[----:B------:R-:W-:Y:S03]  /*3e60*/  LDSM.16.M88.4 R48, [R184] ;  /* 0x00000000b830783b */ /* 0x000fe60000000200 */
[C---:B--2---:R-:W-:Y:S01]  /*3e70*/  HMMA.16816.F32.BF16 R28, R8.reuse, R24, RZ ;  /* 0x00000018081c723c */ /* 0x044fe200000418ff */
[----:B------:R-:W0:Y:S05]  /*3e80*/  LDGDEPBAR ;  /* 0x00000000000079af */ /* 0x000e2a0000000000 */
[C---:B------:R-:W-:Y:S06]  /*3e90*/  HMMA.16816.F32.BF16 R24, R8.reuse, R26, RZ ;  /* 0x0000001a0818723c */ /* 0x040fec00000418ff */
[C---:B-----5:R-:W-:Y:S06]  /*3ea0*/  HMMA.16816.F32.BF16 R64, R8.reuse, R60, RZ ;  /* 0x0000003c0840723c */ /* 0x060fec00000418ff */
[C---:B------:R-:W-:Y:S06]  /*3eb0*/  HMMA.16816.F32.BF16 R60, R8.reuse, R62, RZ ;  /* 0x0000003e083c723c */ /* 0x040fec00000418ff */
[C---:B---3--:R-:W-:Y:S06]  /*3ec0*/  HMMA.16816.F32.BF16 R56, R8.reuse, R36, RZ ;  /* 0x000000240838723c */ /* 0x048fec00000418ff */
[----:B------:R-:W-:Y:S01]  /*3ed0*/  HMMA.16816.F32.BF16 R8, R8, R38, RZ ;  /* 0x000000260808723c */ /* 0x000fe200000418ff */
[----:B------:R-:W2:Y:S05]  /*3ee0*/  LDSM.16.M88.4 R36, [R191+0x7000] ;  /* 0x00700000bf24783b */ /* 0x000eaa0000000200 */
[C---:B----4-:R-:W-:Y:S06]  /*3ef0*/  HMMA.16816.F32.BF16 R20, R72.reuse, R12, R20 ;  /* 0x0000000c4814723c */ /* 0x050fec0000041814 */
[C---:B------:R-:W-:Y:S01]  /*3f00*/  HMMA.16816.F32.BF16 R16, R72.reuse, R14, R16 ;  /* 0x0000000e4810723c */ /* 0x040fe20000041810 */
[----:B------:R-:W3:Y:S05]  /*3f10*/  LDSM.16.M88.4 R12, [R191+0x7800] ;  /* 0x00780000bf0c783b */ /* 0x000eea0000000200 */
[C---:B------:R-:W-:Y:S06]  /*3f20*/  HMMA.16816.F32.BF16 R28, R72.reuse, R32, R28 ;  /* 0x00000020481c723c */ /* 0x040fec000004181c */
[C---:B------:R-:W-:Y:S01]  /*3f30*/  HMMA.16816.F32.BF16 R24, R72.reuse, R34, R24 ;  /* 0x000000224818723c */ /* 0x040fe20000041818 */
[----:B------:R-:W4:Y:S05]  /*3f40*/  LDSM.16.M88.4 R32, [R193] ;  /* 0x00000000c120783b */ /* 0x000f2a0000000200 */
[C---:B------:R-:W-:Y:S06]  /*3f50*/  HMMA.16816.F32.BF16 R64, R72.reuse, R44, R64 ;  /* 0x0000002c4840723c */ /* 0x040fec0000041840 */
[C---:B------:R-:W-:Y:S01]  /*3f60*/  HMMA.16816.F32.BF16 R60, R72.reuse, R46, R60 ;  /* 0x0000002e483c723c */ /* 0x040fe2000004183c */
[----:B------:R-:W5:Y:S05]  /*3f70*/  LDSM.16.M88.4 R44, [R184+0x800] ;  /* 0x00080000b82c783b */ /* 0x000f6a0000000200 */
[C---:B------:R-:W-:Y:S06]  /*3f80*/  HMMA.16816.F32.BF16 R56, R72.reuse, R76, R56 ;  /* 0x0000004c4838723c */ /* 0x040fec0000041838 */
[----:B------:R-:W-:Y:S01]  /*3f90*/  HMMA.16816.F32.BF16 R8, R72, R78, R8 ;  /* 0x0000004e4808723c */ /* 0x000fe20000041808 */
[----:B------:R-:W-:Y:S04]  /*3fa0*/  LDSM.16.M88.4 R76, [R198+0x2000] ;  /* 0x00200000c64c783b */ /* 0x000fe80000000200 */
[----:B------:R-:W-:Y:S01]  /*3fb0*/  LDSM.16.M88.4 R72, [R197+0x9000] ;  /* 0x00900000c548783b */ /* 0x000fe20000000200 */
[C---:B-1----:R-:W-:Y:S06]  /*3fc0*/  HMMA.16816.F32.BF16 R28, R52.reuse, R40, R28 ;  /* 0x00000028341c723c */ /* 0x042fec000004181c */
[C---:B------:R-:W-:Y:S01]  /*3fd0*/  HMMA.16816.F32.BF16 R24, R52.reuse, R42, R24 ;  /* 0x0000002a3418723c */ /* 0x040fe20000041818 */
[----:B------:R-:W1:Y:S05]  /*3fe0*/  LDSM.16.M88.4 R40, [R184+0x1000] ;  /* 0x00100000b828783b */ /* 0x000e6a0000000200 */
[C---:B------:R-:W-:Y:S06]  /*3ff0*/  HMMA.16816.F32.BF16 R20, R52.reuse, R68, R20 ;  /* 0x000000443414723c */ /* 0x040fec0000041814 */
[C---:B------:R-:W-:Y:S01]  /*4000*/  HMMA.16816.F32.BF16 R16, R52.reuse, R70, R16 ;  /* 0x000000463410723c */ /* 0x040fe20000041810 */
[----:B------:R-:W-:Y:S05]  /*4010*/  LDSM.16.M88.4 R68, [R197+0x9800] ;  /* 0x00980000c544783b */ /* 0x000fea0000000200 */
[C---:B--2---:R-:W-:Y:S06]  /*4020*/  HMMA.16816.F32.BF16 R64, R52.reuse, R36, R64 ;  /* 0x000000243440723c */ /* 0x044fec0000041840 */
[C---:B------:R-:W-:Y:S01]  /*4030*/  HMMA.16816.F32.BF16 R60, R52.reuse, R38, R60 ;  /* 0x00000026343c723c */ /* 0x040fe2000004183c */
[----:B------:R-:W2:Y:S05]  /*4040*/  LDSM.16.M88.4 R36, [R184+0x1800] ;  /* 0x00180000b824783b */ /* 0x000eaa0000000200 */
[C---:B---3--:R-:W-:Y:S06]  /*4050*/  HMMA.16816.F32.BF16 R56, R52.reuse, R12, R56 ;  /* 0x0000000c3438723c */ /* 0x048fec0000041838 */
[----:B------:R-:W-:Y:S01]  /*4060*/  HMMA.16816.F32.BF16 R52, R52, R14, R8 ;  /* 0x0000000e3434723c */ /* 0x000fe20000041808 */
[----:B------:R-:W3:Y:S04]  /*4070*/  LDSM.16.M88.4 R12, [R197+0x8000] ;  /* 0x00800000c50c783b */ /* 0x000ee80000000200 */
[----:B------:R-:W3:Y:S01]  /*4080*/  LDSM.16.M88.4 R8, [R197+0x8800] ;  /* 0x00880000c508783b */ /* 0x000ee20000000200 */
[C---:B----4-:R-:W-:Y:S06]  /*4090*/  HMMA.16816.F32.BF16 R28, R32.reuse, R48, R28 ;  /* 0x00000030201c723c */ /* 0x050fec000004181c */
[C---:B------:R-:W-:Y:S01]  /*40a0*/  HMMA.16816.F32.BF16 R24, R32.reuse, R50, R24 ;  /* 0x000000322018723c */ /* 0x040fe20000041818 */
[----:B------:R-:W-:Y:S05]  /*40b0*/  LDSM.16.M88.4 R48, [R196+0x2000] ;  /* 0x00200000c430783b */ /* 0x000fea0000000200 */
[C---:B-----5:R-:W-:Y:S06]  /*40c0*/  HMMA.16816.F32.BF16 R20, R32.reuse, R44, R20 ;  /* 0x0000002c2014723c */ /* 0x060fec0000041814 */
[C---:B------:R-:W-:Y:S01]  /*40d0*/  HMMA.16816.F32.BF16 R16, R32.reuse, R46, R16 ;  /* 0x0000002e2010723c */ /* 0x040fe20000041810 */
[----:B------:R-:W4:Y:S05]  /*40e0*/  LDSM.16.M88.4 R44, [R195+0x2000] ;  /* 0x00200000c32c783b */ /* 0x000f2a0000000200 */
[C---:B-1----:R-:W-:Y:S06]  /*40f0*/  HMMA.16816.F32.BF16 R64, R32.reuse, R40, R64 ;  /* 0x000000282040723c */ /* 0x042fec0000041840 */
[C---:B------:R-:W-:Y:S01]  /*4100*/  HMMA.16816.F32.BF16 R60, R32.reuse, R42, R60 ;  /* 0x0000002a203c723c */ /* 0x040fe2000004183c */
[----:B------:R-:W1:Y:S05]  /*4110*/  LDSM.16.M88.4 R40, [R195+0x2800] ;  /* 0x00280000c328783b */ /* 0x000e6a0000000200 */
[C---:B--2---:R-:W-:Y:S06]  /*4120*/  HMMA.16816.F32.BF16 R56, R32.reuse, R36, R56 ;  /* 0x000000242038723c */ /* 0x044fec0000041838 */
[----:B------:R-:W-:Y:S01]  /*4130*/  HMMA.16816.F32.BF16 R52, R32, R38, R52 ;  /* 0x000000262034723c */ /* 0x000fe20000041834 */
[----:B------:R-:W2:Y:S04]  /*4140*/  LDSM.16.M88.4 R36, [R195+0x3000] ;  /* 0x00300000c324783b */ /* 0x000ea80000000200 */
[----:B------:R-:W5:Y:S01]  /*4150*/  LDSM.16.M88.4 R32, [R195+0x3800] ;  /* 0x00380000c320783b */ /* 0x000f620000000200 */
[C---:B---3--:R-:W-:Y:S06]  /*4160*/  HMMA.16816.F32.BF16 R28, R76.reuse, R12, R28 ;  /* 0x0000000c4c1c723c */ /* 0x048fec000004181c */
[C---:B------:R-:W-:Y:S01]  /*4170*/  HMMA.16816.F32.BF16 R24, R76.reuse, R14, R24 ;  /* 0x0000000e4c18723c */ /* 0x040fe20000041818 */
[----:B------:R-:W-:Y:S05]  /*4180*/  LDSM.16.M88.4 R12, [R194+0x2000] ;  /* 0x00200000c20c783b */ /* 0x000fea0000000200 */
[C---:B------:R-:W-:Y:S06]  /*4190*/  HMMA.16816.F32.BF16 R20, R76.reuse, R8, R20 ;  /* 0x000000084c14723c */ /* 0x040fec0000041814 */
[C---:B------:R-:W-:Y:S01]  /*41a0*/  HMMA.16816.F32.BF16 R16, R76.reuse, R10, R16 ;  /* 0x0000000a4c10723c */ /* 0x040fe20000041810 */
[----:B------:R-:W3:Y:S05]  /*41b0*/  LDSM.16.M88.4 R8, [R191+0x8000] ;  /* 0x00800000bf08783b */ /* 0x000eea0000000200 */
[C---:B------:R-:W-:Y:S06]  /*41c0*/  HMMA.16816.F32.BF16 R64, R76.reuse, R72, R64 ;  /* 0x000000484c40723c */ /* 0x040fec0000041840 */
[C---:B------:R-:W-:Y:S01]  /*41d0*/  HMMA.16816.F32.BF16 R60, R76.reuse, R74, R60 ;  /* 0x0000004a4c3c723c */ /* 0x040fe2000004183c */
[----:B------:R-:W-:Y:S05]  /*41e0*/  LDSM.16.M88.4 R72, [R191+0x9000] ;  /* 0x00900000bf48783b */ /* 0x000fea0000000200 */
[C---:B------:R-:W-:Y:S06]  /*41f0*/  HMMA.16816.F32.BF16 R56, R76.reuse, R68, R56 ;  /* 0x000000444c38723c */ /* 0x040fec0000041838 */
[----:B------:R-:W-:Y:S01]  /*4200*/  HMMA.16816.F32.BF16 R68, R76, R70, R52 ;  /* 0x000000464c44723c */ /* 0x000fe20000041834 */
[----:B------:R-:W3:Y:S04]  /*4210*/  LDSM.16.M88.4 R52, [R191+0x8800] ;  /* 0x00880000bf34783b */ /* 0x000ee80000000200 */
[----:B------:R-:W3:Y:S01]  /*4220*/  LDSM.16.M88.4 R76, [R191+0x9800] ;  /* 0x00980000bf4c783b */ /* 0x000ee20000000200 */
[C---:B----4-:R-:W-:Y:S06]  /*4230*/  HMMA.16816.F32.BF16 R28, R48.reuse, R44, R28 ;  /* 0x0000002c301c723c */ /* 0x050fec000004181c */
[C---:B------:R-:W-:Y:S01]  /*4240*/  HMMA.16816.F32.BF16 R24, R48.reuse, R46, R24 ;  /* 0x0000002e3018723c */ /* 0x040fe20000041818 */
[----:B------:R-:W-:Y:S05]  /*4250*/  LDSM.16.M88.4 R44, [R193+0x2000] ;  /* 0x00200000c12c783b */ /* 0x000fea0000000200 */
[C---:B-1----:R-:W-:Y:S06]  /*4260*/  HMMA.16816.F32.BF16 R20, R48.reuse, R40, R20 ;  /* 0x000000283014723c */ /* 0x042fec0000041814 */
[C---:B------:R-:W-:Y:S01]  /*4270*/  HMMA.16816.F32.BF16 R16, R48.reuse, R42, R16 ;  /* 0x0000002a3010723c */ /* 0x040fe20000041810 */
[----:B------:R-:W1:Y:S05]  /*4280*/  LDSM.16.M88.4 R40, [R184+0x2000] ;  /* 0x00200000b828783b */ /* 0x000e6a0000000200 */
[C---:B--2---:R-:W-:Y:S06]  /*4290*/  HMMA.16816.F32.BF16 R64, R48.reuse, R36, R64 ;  /* 0x000000243040723c */ /* 0x044fec0000041840 */
[C---:B------:R-:W-:Y:S01]  /*42a0*/  HMMA.16816.F32.BF16 R60, R48.reuse, R38, R60 ;  /* 0x00000026303c723c */ /* 0x040fe2000004183c */
[----:B------:R-:W-:Y:S05]  /*42b0*/  LDSM.16.M88.4 R36, [R184+0x3000] ;  /* 0x00300000b824783b */ /* 0x000fea0000000200 */
[C---:B-----5:R-:W-:Y:S06]  /*42c0*/  HMMA.16816.F32.BF16 R56, R48.reuse, R32, R56 ;  /* 0x000000203038723c */ /* 0x060fec0000041838 */
[----:B------:R-:W-:Y:S01]  /*42d0*/  HMMA.16816.F32.BF16 R68, R48, R34, R68 ;  /* 0x000000223044723c */ /* 0x000fe20000041844 */
[----:B------:R-:W2:Y:S04]  /*42e0*/  LDSM.16.M88.4 R32, [R184+0x2800] ;  /* 0x00280000b820783b */ /* 0x000ea80000000200 */
[----:B------:R-:W-:Y:S01]  /*42f0*/  LDSM.16.M88.4 R48, [R197+0xa000] ;  /* 0x00a00000c530783b */ /* 0x000fe20000000200 */
[C---:B---3--:R-:W-:Y:S06]  /*4300*/  HMMA.16816.F32.BF16 R28, R12.reuse, R8, R28 ;  /* 0x000000080c1c723c */ /* 0x048fec000004181c */
[C---:B------:R-:W-:Y:S01]  /*4310*/  HMMA.16816.F32.BF16 R24, R12.reuse, R10, R24 ;  /* 0x0000000a0c18723c */ /* 0x040fe20000041818 */
[----:B------:R-:W3:Y:S05]  /*4320*/  LDSM.16.M88.4 R8, [R184+0x3800] ;  /* 0x00380000b808783b */ /* 0x000eea0000000200 */
[C---:B------:R-:W-:Y:S06]  /*4330*/  HMMA.16816.F32.BF16 R20, R12.reuse, R52, R20 ;  /* 0x000000340c14723c */ /* 0x040fec0000041814 */
[C---:B------:R-:W-:Y:S01]  /*4340*/  HMMA.16816.F32.BF16 R16, R12.reuse, R54, R16 ;  /* 0x000000360c10723c */ /* 0x040fe20000041810 */
[----:B------:R-:W4:Y:S05]  /*4350*/  LDSM.16.M88.4 R52, [R198+0x4000] ;  /* 0x00400000c634783b */ /* 0x000f2a0000000200 */
[C---:B------:R-:W-:Y:S06]  /*4360*/  HMMA.16816.F32.BF16 R64, R12.reuse, R72, R64 ;  /* 0x000000480c40723c */ /* 0x040fec0000041840 */
[C---:B------:R-:W-:Y:S01]  /*4370*/  HMMA.16816.F32.BF16 R60, R12.reuse, R74, R60 ;  /* 0x0000004a0c3c723c */ /* 0x040fe2000004183c */
[----:B------:R-:W-:Y:S05]  /*4380*/  LDSM.16.M88.4 R72, [R196+0x4000] ;  /* 0x00400000c448783b */ /* 0x000fea0000000200 */
[C---:B------:R-:W-:Y:S06]  /*4390*/  HMMA.16816.F32.BF16 R56, R12.reuse, R76, R56 ;  /* 0x0000004c0c38723c */ /* 0x040fec0000041838 */
[----:B------:R-:W-:Y:S01]  /*43a0*/  HMMA.16816.F32.BF16 R68, R12, R78, R68 ;  /* 0x0000004e0c44723c */ /* 0x000fe20000041844 */
[----:B------:R-:W5:Y:S05]  /*43b0*/  LDSM.16.M88.4 R12, [R197+0xa800] ;  /* 0x00a80000c50c783b */ /* 0x000f6a0000000200 */
[C---:B-1----:R-:W-:Y:S06]  /*43c0*/  HMMA.16816.F32.BF16 R28, R44.reuse, R40, R28 ;  /* 0x000000282c1c723c */ /* 0x042fec000004181c */
[C---:B------:R-:W-:Y:S01]  /*43d0*/  HMMA.16816.F32.BF16 R24, R44.reuse, R42, R24 ;  /* 0x0000002a2c18723c */ /* 0x040fe20000041818 */
[----:B------:R-:W1:Y:S05]  /*43e0*/  LDSM.16.M88.4 R40, [R197+0xb000] ;  /* 0x00b00000c528783b */ /* 0x000e6a0000000200 */
[C---:B--2---:R-:W-:Y:S06]  /*43f0*/  HMMA.16816.F32.BF16 R20, R44.reuse, R32, R20 ;  /* 0x000000202c14723c */ /* 0x044fec0000041814 */
[C---:B------:R-:W-:Y:S01]  /*4400*/  HMMA.16816.F32.BF16 R16, R44.reuse, R34, R16 ;  /* 0x000000222c10723c */ /* 0x040fe20000041810 */
[----:B------:R-:W-:Y:S05]  /*4410*/  LDSM.16.M88.4 R32, [R197+0xb800] ;  /* 0x00b80000c520783b */ /* 0x000fea0000000200 */
[C---:B------:R-:W-:Y:S01]  /*4420*/  HMMA.16816.F32.BF16 R76, R44.reuse, R36, R64 ;  /* 0x000000242c4c723c */ /* 0x040fe20000041840 */
[----:B------:R-:W2:Y:S05]  /*4430*/  LDSM.16.M88.4 R64, [R195+0x4000] ;  /* 0x00400000c340783b */ /* 0x000eaa0000000200 */
[C---:B------:R-:W-:Y:S01]  /*4440*/  HMMA.16816.F32.BF16 R60, R44.reuse, R38, R60 ;  /* 0x000000262c3c723c */ /* 0x040fe2000004183c */
[----:B------:R-:W2:Y:S05]  /*4450*/  LDSM.16.M88.4 R36, [R195+0x4800] ;  /* 0x00480000c324783b */ /* 0x000eaa0000000200 */
[C---:B---3--:R-:W-:Y:S06]  /*4460*/  HMMA.16816.F32.BF16 R56, R44.reuse, R8, R56 ;  /* 0x000000082c38723c */ /* 0x048fec0000041838 */
[----:B------:R-:W-:Y:S01]  /*4470*/  HMMA.16816.F32.BF16 R68, R44, R10, R68 ;  /* 0x0000000a2c44723c */ /* 0x000fe20000041844 */
[----:B------:R-:W3:Y:S04]  /*4480*/  LDSM.16.M88.4 R8, [R195+0x5000] ;  /* 0x00500000c308783b */ /* 0x000ee80000000200 */
[----:B------:R-:W-:Y:S01]  /*4490*/  LDSM.16.M88.4 R44, [R195+0x5800] ;  /* 0x00580000c32c783b */ /* 0x000fe20000000200 */
[C---:B----4-:R-:W-:Y:S06]  /*44a0*/  HMMA.16816.F32.BF16 R28, R52.reuse, R48, R28 ;  /* 0x00000030341c723c */ /* 0x050fec000004181c */
[C---:B------:R-:W-:Y:S01]  /*44b0*/  HMMA.16816.F32.BF16 R24, R52.reuse, R50, R24 ;  /* 0x000000323418723c */ /* 0x040fe20000041818 */
[----:B------:R-:W-:Y:S05]  /*44c0*/  LDSM.16.M88.4 R48, [R191+0xa800] ;  /* 0x00a80000bf30783b */ /* 0x000fea0000000200 */
[C---:B-----5:R-:W-:Y:S06]  /*44d0*/  HMMA.16816.F32.BF16 R20, R52.reuse, R12, R20 ;  /* 0x0000000c3414723c */ /* 0x060fec0000041814 */
[C---:B------:R-:W-:Y:S01]  /*44e0*/  HMMA.16816.F32.BF16 R16, R52.reuse, R14, R16 ;  /* 0x0000000e3410723c */ /* 0x040fe20000041810 */
[----:B------:R-:W-:Y:S05]  /*44f0*/  LDSM.16.M88.4 R12, [R191+0xa000] ;  /* 0x00a00000bf0c783b */ /* 0x000fea0000000200 */
[C---:B-1----:R-:W-:Y:S06]  /*4500*/  HMMA.16816.F32.BF16 R76, R52.reuse, R40, R76 ;  /* 0x00000028344c723c */ /* 0x042fec000004184c */
[----:B------:R-:W-:Y:S01]  /*4510*/  HMMA.16816.F32.BF16 R60, R52, R42, R60 ;  /* 0x0000002a343c723c */ /* 0x000fe2000004183c */
[----:B------:R-:W1:Y:S05]  /*4520*/  LDSM.16.M88.4 R40, [R194+0x4000] ;  /* 0x00400000c228783b */ /* 0x000e6a0000000200 */
[C---:B--2---:R-:W-:Y:S06]  /*4530*/  HMMA.16816.F32.BF16 R28, R72.reuse, R64, R28 ;  /* 0x00000040481c723c */ /* 0x044fec000004181c */
[----:B------:R-:W-:Y:S06]  /*4540*/  HMMA.16816.F32.BF16 R24, R72, R66, R24 ;  /* 0x000000424818723c */ /* 0x000fec0000041818 */
[C---:B------:R-:W-:Y:S06]  /*4550*/  HMMA.16816.F32.BF16 R56, R52.reuse, R32, R56 ;  /* 0x000000203438723c */ /* 0x040fec0000041838 */
[----:B------:R-:W-:Y:S01]  /*4560*/  HMMA.16816.F32.BF16 R68, R52, R34, R68 ;  /* 0x000000223444723c */ /* 0x000fe20000041844 */
[----:B------:R-:W-:Y:S04]  /*4570*/  LDSM.16.M88.4 R32, [R191+0xb000] ;  /* 0x00b00000bf20783b */ /* 0x000fe80000000200 */
[----:B------:R-:W-:Y:S01]  /*4580*/  LDSM.16.M88.4 R52, [R191+0xb800] ;  /* 0x00b80000bf34783b */ /* 0x000fe20000000200 */
[C---:B------:R-:W-:Y:S06]  /*4590*/  HMMA.16816.F32.BF16 R20, R72.reuse, R36, R20 ;  /* 0x000000244814723c */ /* 0x040fec0000041814 */
[C---:B------:R-:W-:Y:S01]  /*45a0*/  HMMA.16816.F32.BF16 R16, R72.reuse, R38, R16 ;  /* 0x000000264810723c */ /* 0x040fe20000041810 */
[----:B------:R-:W-:Y:S05]  /*45b0*/  LDSM.16.M88.4 R36, [R193+0x4000] ;  /* 0x00400000c124783b */ /* 0x000fea0000000200 */
[C---:B---3--:R-:W-:Y:S06]  /*45c0*/  HMMA.16816.F32.BF16 R76, R72.reuse, R8, R76 ;  /* 0x00000008484c723c */ /* 0x048fec000004184c */
[----:B------:R-:W-:Y:S01]  /*45d0*/  HMMA.16816.F32.BF16 R60, R72, R10, R60 ;  /* 0x0000000a483c723c */ /* 0x000fe2000004183c */
[----:B------:R-:W2:Y:S05]  /*45e0*/  LDSM.16.M88.4 R8, [R184+0x4000] ;  /* 0x00400000b808783b */ /* 0x000eaa0000000200 */
[C---:B-1----:R-:W-:Y:S06]  /*45f0*/  HMMA.16816.F32.BF16 R28, R40.reuse, R12, R28 ;  /* 0x0000000c281c723c */ /* 0x042fec000004181c */
[----:B------:R-:W-:Y:S01]  /*4600*/  HMMA.16816.F32.BF16 R24, R40, R14, R24 ;  /* 0x0000000e2818723c */ /* 0x000fe20000041818 */
[----:B------:R-:W-:Y:S05]  /*4610*/  LDSM.16.M88.4 R12, [R184+0x5000] ;  /* 0x00500000b80c783b */ /* 0x000fea0000000200 */
[C---:B------:R-:W-:Y:S06]  /*4620*/  HMMA.16816.F32.BF16 R56, R72.reuse, R44, R56 ;  /* 0x0000002c4838723c */ /* 0x040fec0000041838 */
[----:B------:R-:W-:Y:S01]  /*4630*/  HMMA.16816.F32.BF16 R68, R72, R46, R68 ;  /* 0x0000002e4844723c */ /* 0x000fe20000041844 */
[----:B------:R-:W1:Y:S05]  /*4640*/  LDSM.16.M88.4 R44, [R184+0x4800] ;  /* 0x00480000b82c783b */ /* 0x000e6a0000000200 */
[C---:B------:R-:W-:Y:S06]  /*4650*/  HMMA.16816.F32.BF16 R20, R40.reuse, R48, R20 ;  /* 0x000000302814723c */ /* 0x040fec0000041814 */
[----:B------:R-:W-:Y:S06]  /*4660*/  HMMA.16816.F32.BF16 R16, R40, R50, R16 ;  /* 0x000000322810723c */ /* 0x000fec0000041810 */
[C---:B--2---:R-:W-:Y:S06]  /*4670*/  HMMA.16816.F32.BF16 R28, R36.reuse, R8, R28 ;  /* 0x00000008241c723c */ /* 0x044fec000004181c */
[----:B------:R-:W-:Y:S01]  /*4680*/  HMMA.16816.F32.BF16 R24, R36, R10, R24 ;  /* 0x0000000a2418723c */ /* 0x000fe20000041818 */
[----:B------:R-:W2:Y:S01]  /*4690*/  LDSM.16.M88.4 R8, [R184+0x5800] ;  /* 0x00580000b808783b */ /* 0x000ea20000000200 */
[----:B------:R-:W-:-:S04]  /*46a0*/  DEPBAR.LE SB0, 0x0 ;  /* 0x000080000000791a */ /* 0x000fc80000000000 */
[C---:B------:R-:W-:Y:S06]  /*46b0*/  HMMA.16816.F32.BF16 R60, R40.reuse, R34, R60 ;  /* 0x00000022283c723c */ /* 0x040fec000004183c */
[----:B------:R-:W-:Y:S01]  /*46c0*/  HMMA.16816.F32.BF16 R76, R40, R32, R76 ;  /* 0x00000020284c723c */ /* 0x000fe2000004184c */
[----:B------:R-:W-:-:S05]  /*46d0*/  IMAD.SHL.U32 R34, R6, 0x2, RZ ;  /* 0x0000000206227824 */ /* 0x000fca00078e00ff */
[----:B------:R-:W-:Y:S01]  /*46e0*/  HMMA.16816.F32.BF16 R56, R40, R52, R56 ;  /* 0x000000342838723c */ /* 0x000fe20000041838 */
[----:B------:R-:W-:-:S05]  /*46f0*/  LOP3.LUT R34, R34, 0x6, RZ, 0xc0, !PT ;  /* 0x0000000622227812 */ /* 0x000fca00078ec0ff */
[----:B------:R-:W-:Y:S01]  /*4700*/  HMMA.16816.F32.BF16 R68, R40, R54, R68 ;  /* 0x000000362844723c */ /* 0x000fe20000041844 */
[----:B------:R-:W-:-:S04]  /*4710*/  IMAD R34, R133, 0x40, R34 ;  /* 0x0000004085227824 */ /* 0x000fc800078e0222 */
[C---:B------:R-:W-:Y:S01]  /*4720*/  VIADD R33, R34.reuse, 0xffffffc1 ;  /* 0xffffffc122217836 */ /* 0x040fe20000000000 */
[C---:B-1----:R-:W-:Y:S01]  /*4730*/  HMMA.16816.F32.BF16 R20, R36.reuse, R44, R20 ;  /* 0x0000002c2414723c */ /* 0x042fe20000041814 */
[C---:B------:R-:W-:Y:S02]  /*4740*/  VIADD R35, R34.reuse, 0xffffffc0 ;  /* 0xffffffc022237836 */ /* 0x040fe40000000000 */
[C---:B------:R-:W-:Y:S01]  /*4750*/  VIADD R41, R34.reuse, 0xffffffc9 ;  /* 0xffffffc922297836 */ /* 0x040fe20000000000 */
[-C--:B------:R-:W-:Y:S01]  /*4760*/  ISETP.GE.AND P3, PT, R33, R82.reuse, PT ;  /* 0x000000522100720c */ /* 0x080fe20003f66270 */
[C---:B------:R-:W-:Y:S01]  /*4770*/  VIADD R33, R34.reuse, 0xffffffd1 ;  /* 0xffffffd122217836 */ /* 0x040fe20000000000 */
[C---:B------:R-:W-:Y:S01]  /*4780*/  HMMA.16816.F32.BF16 R16, R36.reuse, R46, R16 ;  /* 0x0000002e2410723c */ /* 0x040fe20000041810 */
[-C--:B------:R-:W-:Y:S01]  /*4790*/  ISETP.GE.AND P4, PT, R35, R82.reuse, PT ;  /* 0x000000522300720c */ /* 0x080fe20003f86270 */
[C---:B------:R-:W-:Y:S01]  /*47a0*/  VIADD R35, R34.reuse, 0xffffffd0 ;  /* 0xffffffd022237836 */ /* 0x040fe20000000000 */
[-C--:B------:R-:W-:Y:S01]  /*47b0*/  ISETP.GE.AND P1, PT, R41, R82.reuse, PT ;  /* 0x000000522900720c */ /* 0x080fe20003f26270 */
[----:B------:R-:W-:Y:S01]  /*47c0*/  VIADD R41, R34, 0xffffffd8 ;  /* 0xffffffd822297836 */ /* 0x000fe20000000000 */
[----:B------:R-:W-:Y:S01]  /*47d0*/  ISETP.GE.AND P5, PT, R33, R82, PT ;  /* 0x000000522100720c */ /* 0x000fe20003fa6270 */
[----:B------:R-:W-:Y:S01]  /*47e0*/  HMMA.16816.F32.BF16 R60, R36, R14, R60 ;  /* 0x0000000e243c723c */ /* 0x000fe2000004183c */
[----:B------:R-:W-:Y:S01]  /*47f0*/  FSEL R32, R30, -INF , !P4 ;  /* 0xff8000001e207808 */ /* 0x000fe20006000000 */
[----:B------:R-:W-:Y:S01]  /*4800*/  VIADD R43, R34, 0xffffffc8 ;  /* 0xffffffc8222b7836 */ /* 0x000fe20000000000 */
[----:B------:R-:W-:-:S02]  /*4810*/  FSEL R33, R28, -INF , !P4 ;  /* 0xff8000001c217808 */ /* 0x000fc40006000000 */
[-C--:B------:R-:W-:Y:S01]  /*4820*/  ISETP.GE.AND P6, PT, R35, R82.reuse, PT ;  /* 0x000000522300720c */ /* 0x080fe20003fc6270 */
[C---:B------:R-:W-:Y:S01]  /*4830*/  HMMA.16816.F32.BF16 R76, R36.reuse, R12, R76 ;  /* 0x0000000c244c723c */ /* 0x040fe2000004184c */
[C---:B------:R-:W-:Y:S01]  /*4840*/  VIADD R15, R34.reuse, 0xffffffe9 ;  /* 0xffffffe9220f7836 */ /* 0x040fe20000000000 */
[----:B------:R-:W-:Y:S01]  /*4850*/  ISETP.GE.AND P4, PT, R41, R82, PT ;  /* 0x000000522900720c */ /* 0x000fe20003f86270 */
[C---:B------:R-:W-:Y:S01]  /*4860*/  VIADD R35, R34.reuse, 0xffffffd9 ;  /* 0xffffffd922237836 */ /* 0x040fe20000000000 */
[----:B------:R-:W-:Y:S02]  /*4870*/  FSEL R30, R31, -INF , !P3 ;  /* 0xff8000001f1e7808 */ /* 0x000fe40005800000 */
[----:B--2---:R-:W-:Y:S01]  /*4880*/  HMMA.16816.F32.BF16 R56, R36, R8, R56 ;  /* 0x000000082438723c */ /* 0x004fe20000041838 */
[----:B------:R-:W-:Y:S01]  /*4890*/  FSEL R6, R23, -INF , !P5 ;  /* 0xff80000017067808 */ /* 0x000fe20006800000 */
[----:B------:R-:W-:Y:S01]  /*48a0*/  VIADD R13, R34, 0xffffffe1 ;  /* 0xffffffe1220d7836 */ /* 0x000fe20000000000 */
[----:B------:R-:W-:-:S02]  /*48b0*/  FSEL R21, R21, -INF , !P5 ;  /* 0xff80000015157808 */ /* 0x000fc40006800000 */
[-C--:B------:R-:W-:Y:S01]  /*48c0*/  ISETP.GE.AND P5, PT, R15, R82.reuse, PT ;  /* 0x000000520f00720c */ /* 0x080fe20003fa6270 */
[----:B------:R-:W-:Y:S01]  /*48d0*/  HMMA.16816.F32.BF16 R68, R36, R10, R68 ;  /* 0x0000000a2444723c */ /* 0x000fe20000041844 */
[----:B------:R-:W-:Y:S01]  /*48e0*/  VIADD R15, R34, 0xfffffff0 ;  /* 0xfffffff0220f7836 */ /* 0x000fe20000000000 */
[----:B------:R-:W-:Y:S02]  /*48f0*/  FSEL R18, R18, -INF , !P4 ;  /* 0xff80000012127808 */ /* 0x000fe40006000000 */
[----:B------:R-:W-:Y:S02]  /*4900*/  FSEL R9, R16, -INF , !P4 ;  /* 0xff80000010097808 */ /* 0x000fe40006000000 */
[----:B------:R-:W-:Y:S01]  /*4910*/  FSEL R31, R29, -INF , !P3 ;  /* 0xff8000001d1f7808 */ /* 0x000fe20005800000 */
[C---:B------:R-:W-:Y:S01]  /*4920*/  VIADD R29, R34.reuse, 0xffffffe0 ;  /* 0xffffffe0221d7836 */ /* 0x040fe20000000000 */
[-C--:B------:R-:W-:Y:S01]  /*4930*/  ISETP.GE.AND P4, PT, R15, R82.reuse, PT ;  /* 0x000000520f00720c */ /* 0x080fe20003f86270 */
[C---:B------:R-:W-:Y:S01]  /*4940*/  VIADD R15, R34.reuse, 0xfffffff1 ;  /* 0xfffffff1220f7836 */ /* 0x040fe20000000000 */
[----:B------:R-:W-:Y:S01]  /*4950*/  FSEL R214, R63, -INF , !P5 ;  /* 0xff8000003fd67808 */ /* 0x000fe20006800000 */
[----:B------:R-:W-:Y:S01]  /*4960*/  VIADD R11, R34, 0xfffffff9 ;  /* 0xfffffff9220b7836 */ /* 0x000fe20000000000 */
[----:B------:R-:W-:Y:S01]  /*4970*/  FSEL R163, R61, -INF , !P5 ;  /* 0xff8000003da37808 */ /* 0x000fe20006800000 */
[----:B------:R-:W-:Y:S01]  /*4980*/  BAR.SYNC.DEFER_BLOCKING 0x0 ;  /* 0x0000000000007b1d */ /* 0x000fe20000010000 */
[----:B------:R-:W-:-:S02]  /*4990*/  ISETP.GE.AND P3, PT, R35, R82, PT ;  /* 0x000000522300720c */ /* 0x000fc40003f66270 */
[----:B------:R-:W-:Y:S02]  /*49a0*/  ISETP.GE.AND P5, PT, R133, 0x2, PT ;  /* 0x000000028500780c */ /* 0x000fe40003fa6270 */
[----:B------:R-:W-:Y:S02]  /*49b0*/  ISETP.GE.AND P2, PT, R43, R82, PT ;  /* 0x000000522b00720c */ /* 0x000fe40003f46270 */
[----:B------:R-:W-:Y:S02]  /*49c0*/  FSEL R12, R27, -INF , !P1 ;  /* 0xff8000001b0c7808 */ /* 0x000fe40004800000 */
[----:B------:R-:W-:Y:S02]  /*49d0*/  FSEL R2, R19, -INF , !P3 ;  /* 0xff80000013027808 */ /* 0x000fe40005800000 */
[----:B------:R-:W-:Y:S02]  /*49e0*/  FSEL R17, R17, -INF , !P3 ;  /* 0xff80000011117808 */ /* 0x000fe40005800000 */
[----:B------:R-:W-:-:S02]  /*49f0*/  FSEL R26, R26, -INF , !P2 ;  /* 0xff8000001a1a7808 */ /* 0x000fc40005000000 */
[----:B------:R-:W-:Y:S02]  /*4a00*/  FSEL R35, R24, -INF , !P2 ;  /* 0xff80000018237808 */ /* 0x000fe40005000000 */
[----:B------:R-:W-:Y:S01]  /*4a10*/  FSEL R27, R25, -INF , !P1 ;  /* 0xff800000191b7808 */ /* 0x000fe20004800000 */
[C---:B------:R-:W-:Y:S01]  /*4a20*/  VIADD R25, R34.reuse, 0xffffffe8 ;  /* 0xffffffe822197836 */ /* 0x040fe20000000000 */
[-C--:B------:R-:W-:Y:S01]  /*4a30*/  ISETP.GE.AND P3, PT, R15, R82.reuse, PT ;  /* 0x000000520f00720c */ /* 0x080fe20003f66270 */
[----:B------:R-:W-:Y:S01]  /*4a40*/  VIADD R15, R34, 0xfffffff8 ;  /* 0xfffffff8220f7836 */ /* 0x000fe20000000000 */
[-C--:B------:R-:W-:Y:S02]  /*4a50*/  ISETP.GE.AND P2, PT, R29, R82.reuse, PT ;  /* 0x000000521d00720c */ /* 0x080fe40003f46270 */
[----:B------:R-:W-:Y:S02]  /*4a60*/  ISETP.GE.AND P1, PT, R13, R82, PT ;  /* 0x000000520d00720c */ /* 0x000fe40003f26270 */
[----:B------:R-:W-:-:S02]  /*4a70*/  FSEL R22, R22, -INF , !P6 ;  /* 0xff80000016167808 */ /* 0x000fc40007000000 */
[----:B------:R-:W-:Y:S02]  /*4a80*/  FSEL R13, R20, -INF , !P6 ;  /* 0xff800000140d7808 */ /* 0x000fe40007000000 */
[----:B------:R-:W-:Y:S02]  /*4a90*/  FSEL R162, R78, -INF , !P2 ;  /* 0xff8000004ea27808 */ /* 0x000fe40005000000 */
[----:B------:R-:W-:Y:S02]  /*4aa0*/  FSEL R169, R76, -INF , !P2 ;  /* 0xff8000004ca97808 */ /* 0x000fe40005000000 */
[----:B------:R-:W-:Y:S02]  /*4ab0*/  FSEL R216, R79, -INF , !P1 ;  /* 0xff8000004fd87808 */ /* 0x000fe40004800000 */
[----:B------:R-:W-:Y:S02]  /*4ac0*/  FSEL R161, R77, -INF , !P1 ;  /* 0xff8000004da17808 */ /* 0x000fe40004800000 */
[----:B------:R-:W-:-:S02]  /*4ad0*/  ISETP.GE.AND P6, PT, R25, R82, PT ;  /* 0x000000521900720c */ /* 0x000fc40003fc6270 */
[-C--:B------:R-:W-:Y:S02]  /*4ae0*/  ISETP.GE.AND P2, PT, R15, R82.reuse, PT ;  /* 0x000000520f00720c */ /* 0x080fe40003f46270 */
[----:B------:R-:W-:Y:S02]  /*4af0*/  ISETP.GE.AND P1, PT, R11, R82, PT ;  /* 0x000000520b00720c */ /* 0x000fe40003f26270 */
[----:B------:R-:W-:Y:S02]  /*4b00*/  FSEL R166, R62, -INF , !P6 ;  /* 0xff8000003ea67808 */ /* 0x000fe40007000000 */
[----:B------:R-:W-:Y:S02]  /*4b10*/  FSEL R165, R60, -INF , !P6 ;  /* 0xff8000003ca57808 */ /* 0x000fe40007000000 */
[----:B------:R-:W-:Y:S02]  /*4b20*/  FSEL R172, R58, -INF , !P4 ;  /* 0xff8000003aac7808 */ /* 0x000fe40006000000 */
[----:B------:R-:W-:-:S02]  /*4b30*/  FSEL R209, R56, -INF , !P4 ;  /* 0xff80000038d17808 */ /* 0x000fc40006000000 */
[----:B------:R-:W-:Y:S02]  /*4b40*/  FSEL R170, R59, -INF , !P3 ;  /* 0xff8000003baa7808 */ /* 0x000fe40005800000 */
[----:B------:R-:W-:Y:S02]  /*4b50*/  FSEL R175, R57, -INF , !P3 ;  /* 0xff80000039af7808 */ /* 0x000fe40005800000 */
[----:B------:R-:W-:Y:S02]  /*4b60*/  FSEL R168, R70, -INF , !P2 ;  /* 0xff80000046a87808 */ /* 0x000fe40005000000 */
[----:B------:R-:W-:Y:S02]  /*4b70*/  FSEL R173, R68, -INF , !P2 ;  /* 0xff80000044ad7808 */ /* 0x000fe40005000000 */
[----:B------:R-:W-:Y:S02]  /*4b80*/  FSEL R164, R71, -INF , !P1 ;  /* 0xff80000047a47808 */ /* 0x000fe40004800000 */
[----:B------:R-:W-:Y:S01]  /*4b90*/  FSEL R171, R69, -INF , !P1 ;  /* 0xff80000045ab7808 */ /* 0x000fe20004800000 */
[----:B------:R-:W-:Y:S06]  /*4ba0*/  @!P5 BRA `(.L_x_737) ;  /* 0x0000000c0014d947 */ /* 0x000fec0003800000 */
[----:B------:R-:W-:Y:S05]  /*4bb0*/  @!P0 BRA `(.L_x_738) ;  /* 0x0000000000e88947 */ /* 0x000fea0003800000 */
[----:B------:R-:W1:Y:S01]  /*4bc0*/  LDC R10, c[0x0][0x380] ;  /* 0x0000e000ff0a7b82 */ /* 0x000e620000000800 */
[----:B------:R-:W-:Y:S01]  /*4bd0*/  IADD3 R19, R4, -0x80, RZ ;  /* 0xffffff8004137810 */ /* 0x000fe20007ffe0ff */
[----:B------:R-:W-:Y:S01]  /*4be0*/  ULDC.64 UR6, c[0x0][0x230] ;  /* 0x00008c0000067ab9 */ /* 0x000fe20000000a00 */
[----:B------:R-:W-:Y:S02]  /*4bf0*/  IABS R14, R3 ;  /* 0x00000003000e7213 */ /* 0x000fe40000000000 */
[----:B------:R-:W-:Y:S02]  /*4c00*/  IABS R4, R19 ;  /* 0x0000001300047213 */ /* 0x000fe40000000000 */
[-C--:B-1----:R-:W-:Y:S02]  /*4c10*/  IABS R8, R10.reuse ;  /* 0x0000000a00087213 */ /* 0x082fe40000000000 */
[-C--:B------:R-:W-:Y:S02]  /*4c20*/  LOP3.LUT R3, R3, R10.reuse, RZ, 0x3c, !PT ;  /* 0x0000000a03037212 */ /* 0x080fe400078e3cff */
[----:B------:R-:W1:Y:S01]  /*4c30*/  I2F.RP R15, R8 ;  /* 0x00000008000f7306 */ /* 0x000e620000209400 */
[----:B------:R-:W-:-:S02]  /*4c40*/  LOP3.LUT R19, R19, R10, RZ, 0x3c, !PT ;  /* 0x0000000a13137212 */ /* 0x000fc400078e3cff */
[----:B------:R-:W-:-:S05]  /*4c50*/  ISETP.GE.AND P3, PT, R3, RZ, PT ;  /* 0x000000ff0300720c */ /* 0x000fca0003f66270 */
[----:B-1----:R-:W1:Y:S02]  /*4c60*/  MUFU.RCP R24, R15 ;  /* 0x0000000f00187308 */ /* 0x002e640000001000 */
[----:B-1----:R-:W-:-:S06]  /*4c70*/  VIADD R24, R24, 0xffffffe ;  /* 0x0ffffffe18187836 */ /* 0x002fcc0000000000 */
[----:B------:R-:W1:Y:S02]  /*4c80*/  F2I.FTZ.U32.TRUNC.NTZ R25, R24 ;  /* 0x0000001800197305 */ /* 0x000e64000021f000 */
[----:B-1----:R-:W-:Y:S02]  /*4c90*/  IMAD.MOV R11, RZ, RZ, -R25 ;  /* 0x000000ffff0b7224 */ /* 0x002fe400078e0a19 */
[----:B------:R-:W-:Y:S02]  /*4ca0*/  IMAD.MOV.U32 R24, RZ, RZ, RZ ;  /* 0x000000ffff187224 */ /* 0x000fe400078e00ff */
[----:B------:R-:W-:-:S04]  /*4cb0*/  IMAD R11, R11, R8, RZ ;  /* 0x000000080b0b7224 */ /* 0x000fc800078e02ff */
[----:B------:R-:W-:-:S06]  /*4cc0*/  IMAD.HI.U32 R11, R25, R11, R24 ;  /* 0x0000000b190b7227 */ /* 0x000fcc00078e0018 */
[----:B------:R-:W-:-:S04]  /*4cd0*/  IMAD.HI.U32 R20, R11, R14, RZ ;  /* 0x0000000e0b147227 */ /* 0x000fc800078e00ff */
[----:B------:R-:W-:Y:S01]  /*4ce0*/  IMAD.HI.U32 R16, R11, R4, RZ ;  /* 0x000000040b107227 */ /* 0x000fe200078e00ff */
[----:B------:R-:W-:-:S03]  /*4cf0*/  IADD3 R15, -R20, RZ, RZ ;  /* 0x000000ff140f7210 */ /* 0x000fc60007ffe1ff */
[----:B------:R-:W-:Y:S02]  /*4d00*/  IMAD.MOV R11, RZ, RZ, -R16 ;  /* 0x000000ffff0b7224 */ /* 0x000fe400078e0a10 */
[C---:B------:R-:W-:Y:S02]  /*4d10*/  IMAD R15, R8.reuse, R15, R14 ;  /* 0x0000000f080f7224 */ /* 0x040fe400078e020e */
[----:B------:R-:W-:-:S03]  /*4d20*/  IMAD R11, R8, R11, R4 ;  /* 0x0000000b080b7224 */ /* 0x000fc600078e0204 */
[C---:B------:R-:W-:Y:S02]  /*4d30*/  ISETP.GT.U32.AND P1, PT, R8.reuse, R15, PT ;  /* 0x0000000f0800720c */ /* 0x040fe40003f24070 */
[----:B------:R-:W-:-:S11]  /*4d40*/  ISETP.GT.U32.AND P2, PT, R8, R11, PT ;  /* 0x0000000b0800720c */ /* 0x000fd60003f44070 */
[-C--:B------:R-:W-:Y:S02]  /*4d50*/  @!P1 IADD3 R15, R15, -R8.reuse, RZ ;  /* 0x800000080f0f9210 */ /* 0x080fe40007ffe0ff */
[----:B------:R-:W-:Y:S01]  /*4d60*/  @!P2 IMAD.IADD R11, R11, 0x1, -R8 ;  /* 0x000000010b0ba824 */ /* 0x000fe200078e0a08 */
[----:B------:R-:W-:Y:S01]  /*4d70*/  @!P1 IADD3 R20, R20, 0x1, RZ ;  /* 0x0000000114149810 */ /* 0x000fe20007ffe0ff */
[----:B------:R-:W-:Y:S01]  /*4d80*/  @!P2 VIADD R16, R16, 0x1 ;  /* 0x000000011010a836 */ /* 0x000fe20000000000 */
[-C--:B------:R-:W-:Y:S02]  /*4d90*/  ISETP.GE.U32.AND P6, PT, R15, R8.reuse, PT ;  /* 0x000000080f00720c */ /* 0x080fe40003fc6070 */
[----:B------:R-:W-:Y:S02]  /*4da0*/  ISETP.GE.U32.AND P4, PT, R11, R8, PT ;  /* 0x000000080b00720c */ /* 0x000fe40003f86070 */
[----:B------:R-:W-:Y:S02]  /*4db0*/  ISETP.GE.AND P1, PT, R19, RZ, PT ;  /* 0x000000ff1300720c */ /* 0x000fe40003f26270 */
[----:B------:R-:W-:-:S02]  /*4dc0*/  ISETP.NE.AND P2, PT, R10, RZ, PT ;  /* 0x000000ff0a00720c */ /* 0x000fc40003f45270 */
[----:B------:R-:W-:-:S05]  /*4dd0*/  LOP3.LUT R8, RZ, R10, RZ, 0x33, !PT ;  /* 0x0000000aff087212 */ /* 0x000fca00078e33ff */
[----:B------:R-:W-:Y:S02]  /*4de0*/  @P6 IADD3 R20, R20, 0x1, RZ ;  /* 0x0000000114146810 */ /* 0x000fe40007ffe0ff */
[----:B------:R-:W-:Y:S02]  /*4df0*/  @P4 VIADD R16, R16, 0x1 ;  /* 0x0000000110104836 */ /* 0x000fe40000000000 */
[----:B------:R-:W-:Y:S02]  /*4e00*/  @!P3 IADD3 R20, -R20, RZ, RZ ;  /* 0x000000ff1414b210 */ /* 0x000fe40007ffe1ff */
[----:B------:R-:W-:Y:S02]  /*4e10*/  @!P1 IMAD.MOV R16, RZ, RZ, -R16 ;  /* 0x000000ffff109224 */ /* 0x000fe400078e0a10 */
[----:B------:R-:W-:-:S03]  /*4e20*/  SEL R3, R8, R20, !P2 ;  /* 0x0000001408037207 */ /* 0x000fc60005000000 */
[----:B------:R-:W-:Y:S02]  /*4e30*/  SEL R8, R8, R16, !P2 ;  /* 0x0000001008087207 */ /* 0x000fe40005000000 */
[----:B------:R-:W-:-:S04]  /*4e40*/  IMAD.WIDE R28, R3, 0x4, R212 ;  /* 0x00000004031c7825 */ /* 0x000fc800078e02d4 */
[----:B------:R-:W-:Y:S01]  /*4e50*/  IMAD.WIDE R24, R8, 0x4, R212 ;  /* 0x0000000408187825 */ /* 0x000fe200078e02d4 */
[----:B------:R-:W2:Y:S04]  /*4e60*/  LDG.E R11, desc[UR8][R28.64] ;  /* 0x000000081c0b7981 */ /* 0x000ea8000c1e1900 */
[----:B------:R-:W2:Y:S01]  /*4e70*/  LDG.E R4, desc[UR8][R24.64] ;  /* 0x0000000818047981 */ /* 0x000ea2000c1e1900 */
[----:B------:R-:W-:-:S05]  /*4e80*/  IADD3 R3, R3, -R8, RZ ;  /* 0x8000000803037210 */ /* 0x000fca0007ffe0ff */
[----:B------:R-:W-:-:S04]  /*4e90*/  IMAD R10, R3, R10, -0x40 ;  /* 0xffffffc0030a7424 */ /* 0x000fc800078e020a */
[----:B------:R-:W-:Y:S01]  /*4ea0*/  IMAD.WIDE.U32 R14, R10, R80, RZ ;  /* 0x000000500a0e7225 */ /* 0x000fe200078e00ff */
[----:B------:R-:W-:-:S05]  /*4eb0*/  SHF.R.S32.HI R3, RZ, 0x1f, R10 ;  /* 0x0000001fff037819 */ /* 0x000fca000001140a */
[----:B------:R-:W-:-:S04]  /*4ec0*/  IMAD R3, R3, R80, RZ ;  /* 0x0000005003037224 */ /* 0x000fc800078e02ff */
[----:B------:R-:W-:-:S05]  /*4ed0*/  IMAD R3, R10, R81, R3 ;  /* 0x000000510a037224 */ /* 0x000fca00078e0203 */
[----:B------:R-:W-:Y:S01]  /*4ee0*/  IADD3 R15, R15, R3, RZ ;  /* 0x000000030f0f7210 */ /* 0x000fe20007ffe0ff */
[----:B--2---:R-:W-:-:S04]  /*4ef0*/  IMAD.IADD R4, R4, 0x1, -R11 ;  /* 0x0000000104047824 */ /* 0x004fc800078e0a0b */
[----:B------:R-:W-:Y:S01]  /*4f00*/  IMAD.WIDE.U32 R80, R4, UR6, R14 ;  /* 0x0000000604507c25 */ /* 0x000fe2000f8e000e */
[----:B------:R-:W-:-:S05]  /*4f10*/  SHF.R.S32.HI R8, RZ, 0x1f, R4 ;  /* 0x0000001fff087819 */ /* 0x000fca0000011404 */
[----:B------:R-:W-:-:S04]  /*4f20*/  IMAD R11, R8, UR6, RZ ;  /* 0x00000006080b7c24 */ /* 0x000fc8000f8e02ff */
[----:B------:R-:W-:-:S04]  /*4f30*/  IMAD R11, R4, UR7, R11 ;  /* 0x00000007040b7c24 */ /* 0x000fc8000f8e020b */
[----:B------:R-:W-:Y:S01]  /*4f40*/  IMAD.IADD R3, R81, 0x1, R11 ;  /* 0x0000000151037824 */ /* 0x000fe200078e020b */
[----:B------:R-:W-:Y:S06]  /*4f50*/  BRA `(.L_x_739) ;  /* 0x0000000000087947 */ /* 0x000fec0003800000 */
.L_x_738:
[----:B------:R-:W-:-:S04]  /*4f60*/  LEA R80, -R80, RZ, 0x6 ;  /* 0x000000ff50507211 */ /* 0x000fc800078e31ff */
[----:B------:R-:W-:-:S07]  /*4f70*/  SHF.R.S32.HI R3, RZ, 0x1f, R80 ;  /* 0x0000001fff037819 */ /* 0x000fce0000011450 */
.L_x_739:
[----:B------:R-:W-:Y:S01]  /*4f80*/  ULDC UR5, c[0x0][0x2d0] ;  /* 0x0000b40000057ab9 */ /* 0x000fe20000000800 */
[----:B------:R-:W-:Y:S01]  /*4f90*/  BSSY B0, `(.L_x_740) ;  /* 0x0000083000007945 */ /* 0x000fe20003800000 */
[----:B------:R-:W-:Y:S02]  /*4fa0*/  ISETP.GE.AND P4, PT, R210, UR5, PT ;  /* 0x00000005d2007c0c */ /* 0x000fe4000bf86270 */
[----:B------:R-:W-:Y:S02]  /*4fb0*/  ISETP.GE.AND P3, PT, R201, UR5, PT ;  /* 0x00000005c9007c0c */ /* 0x000fe4000bf66270 */
[----:B------:R-:W-:-:S09]  /*4fc0*/  ISETP.GE.AND P2, PT, R200, UR5, PT ;  /* 0x00000005c8007c0c */ /* 0x000fd2000bf46270 */
[----:B------:R-:W1:Y:S01]  /*4fd0*/  @!P4 LDC.64 R24, c[0x0][0x218] ;  /* 0x00008600ff18cb82 */ /* 0x000e620000000a00 */
[CC--:B------:R-:W-:Y:S01]  /*4fe0*/  @!P4 IADD3 R19, P1, R80.reuse, R145.reuse, RZ ;  /* 0x000000915013c210 */ /* 0x0c0fe20007f3e0ff */
[----:B------:R2:W-:Y:S04]  /*4ff0*/  @P4 STS.128 [R207+0x6000], RZ ;  /* 0x006000ffcf004388 */ /* 0x0005e80000000c00 */
[C-C-:B------:R-:W-:Y:S01]  /*5000*/  @!P4 IMAD.X R8, R3.reuse, 0x1, R144.reuse, P1 ;  /* 0x000000010308c824 */ /* 0x140fe200008e0690 */
[----:B------:R-:W-:Y:S01]  /*5010*/  @!P3 IADD3 R4, P1, R80, R145, RZ ;  /* 0x000000915004b210 */ /* 0x000fe20007f3e0ff */
[----:B------:R-:W3:Y:S04]  /*5020*/  @!P3 LDC.64 R14, c[0x0][0x218] ;  /* 0x00008600ff0ebb82 */ /* 0x000ee80000000a00 */
[----:B------:R-:W-:-:S04]  /*5030*/  @!P3 IMAD.X R16, R3, 0x1, R144, P1 ;  /* 0x000000010310b824 */ /* 0x000fc800008e0690 */
[----:B------:R-:W4:Y:S08]  /*5040*/  @!P2 LDC.64 R10, c[0x0][0x218] ;  /* 0x00008600ff0aab82 */ /* 0x000f300000000a00 */
[----:B------:R-:W5:Y:S01]  /*5050*/  @!P4 LDC.64 R28, c[0x0][0x218] ;  /* 0x00008600ff1ccb82 */ /* 0x000f620000000a00 */
[----:B-1----:R-:W-:-:S04]  /*5060*/  @!P4 LEA R38, P6, R19, R24, 0x1 ;  /* 0x000000181326c211 */ /* 0x002fc800078c08ff */
[----:B------:R-:W-:Y:S02]  /*5070*/  @!P4 LEA.HI.X R39, R19, R25, R8, 0x1, P6 ;  /* 0x000000191327c211 */ /* 0x000fe400030f0c08 */
[----:B------:R-:W-:Y:S01]  /*5080*/  @!P2 IADD3 R8, P1, R80, R145, RZ ;  /* 0x000000915008a210 */ /* 0x000fe20007f3e0ff */
[----:B------:R-:W1:Y:S01]  /*5090*/  @!P3 LDC.64 R24, c[0x0][0x218] ;  /* 0x00008600ff18bb82 */ /* 0x000e620000000a00 */
[C---:B---3--:R-:W-:Y:S01]  /*50a0*/  @!P3 LEA R40, P6, R4.reuse, R14, 0x1 ;  /* 0x0000000e0428b211 */ /* 0x048fe200078c08ff */
[----:B------:R-:W-:Y:S01]  /*50b0*/  @!PT LDS RZ, [RZ] ;  /* 0x00000000fffff984 */ /* 0x000fe20000000800 */
[----:B------:R-:W-:Y:S01]  /*50c0*/  @!PT LDS RZ, [RZ] ;  /* 0x00000000fffff984 */ /* 0x000fe20000000800 */
[----:B------:R-:W-:Y:S01]  /*50d0*/  @!PT LDS RZ, [RZ] ;  /* 0x00000000fffff984 */ /* 0x000fe20000000800 */
[----:B------:R2:W-:Y:S03]  /*50e0*/  @!P4 LDGSTS.E.BYPASS.LTC128B.128 [R207+0x6000], desc[UR8][R38.64] ;  /* 0x0600000026cfcfae */ /* 0x0005e6000b901d48 */
[----:B------:R-:W-:Y:S01]  /*50f0*/  @!P3 LEA.HI.X R41, R4, R15, R16, 0x1, P6 ;  /* 0x0000000f0429b211 */ /* 0x000fe200030f0c10 */
[----:B------:R-:W-:Y:S01]  /*5100*/  @!P2 IMAD.X R16, R3, 0x1, R144, P1 ;  /* 0x000000010310a824 */ /* 0x000fe200008e0690 */
[----:B------:R-:W-:Y:S01]  /*5110*/  IADD3 R4, P6, R205, R80, RZ ;  /* 0x00000050cd047210 */ /* 0x000fe20007fde0ff */
[----:B------:R-:W3:Y:S01]  /*5120*/  @!P2 LDC.64 R14, c[0x0][0x218] ;  /* 0x00008600ff0eab82 */ /* 0x000ee20000000a00 */
[----:B----4-:R-:W-:Y:S01]  /*5130*/  @!P2 LEA R36, P1, R8, R10, 0x1 ;  /* 0x0000000a0824a211 */ /* 0x010fe200078208ff */
[----:B------:R2:W-:Y:S02]  /*5140*/  @P3 STS.128 [R207+0x8000], RZ ;  /* 0x008000ffcf003388 */ /* 0x0005e40000000c00 */
[----:B------:R-:W-:Y:S01]  /*5150*/  IMAD.X R19, R204, 0x1, R3, P6 ;  /* 0x00000001cc137824 */ /* 0x000fe200030e0603 */
[----:B------:R-:W-:Y:S01]  /*5160*/  @!P4 IADD3 R23, P6, R4, R145, RZ ;  /* 0x000000910417c210 */ /* 0x000fe20007fde0ff */
[----:B------:R-:W-:Y:S01]  /*5170*/  @!PT LDS RZ, [RZ] ;  /* 0x00000000fffff984 */ /* 0x000fe20000000800 */
[----:B------:R-:W-:Y:S01]  /*5180*/  @!PT LDS RZ, [RZ] ;  /* 0x00000000fffff984 */ /* 0x000fe20000000800 */
[----:B------:R-:W-:Y:S01]  /*5190*/  @!PT LDS RZ, [RZ] ;  /* 0x00000000fffff984 */ /* 0x000fe20000000800 */
[----:B------:R2:W-:Y:S01]  /*51a0*/  @!P3 LDGSTS.E.BYPASS.LTC128B.128 [R207+0x8000], desc[UR8][R40.64+0x80] ;  /* 0x0800008028cfbfae */ /* 0x0005e2000b901d48 */
[----:B------:R-:W-:-:S02]  /*51b0*/  @!P2 LEA.HI.X R37, R8, R11, R16, 0x1, P1 ;  /* 0x0000000b0825a211 */ /* 0x000fc400008f0c10 */
[----:B------:R-:W4:Y:S01]  /*51c0*/  @!P4 LDC.64 R10, c[0x0][0x218] ;  /* 0x00008600ff0acb82 */ /* 0x000f220000000a00 */
[----:B------:R-:W-:Y:S01]  /*51d0*/  @!P4 IMAD.X R8, R19, 0x1, R144, P6 ;  /* 0x000000011308c824 */ /* 0x000fe200030e0690 */
[----:B------:R-:W-:Y:S01]  /*51e0*/  @!P3 IADD3 R16, P1, R4, R145, RZ ;  /* 0x000000910410b210 */ /* 0x000fe20007f3e0ff */
[----:B------:R2:W-:Y:S01]  /*51f0*/  @P2 STS.128 [R207+0xa000], RZ ;  /* 0x00a000ffcf002388 */ /* 0x0005e20000000c00 */
[----:B-----5:R-:W-:-:S03]  /*5200*/  @!P4 LEA R42, P6, R23, R28, 0x1 ;  /* 0x0000001c172ac211 */ /* 0x020fc600078c08ff */
[----:B------:R-:W-:Y:S01]  /*5210*/  @!P3 IMAD.X R20, R19, 0x1, R144, P1 ;  /* 0x000000011314b824 */ /* 0x000fe200008e0690 */
[----:B------:R-:W-:Y:S01]  /*5220*/  @!P4 LEA.HI.X R43, R23, R29, R8, 0x1, P6 ;  /* 0x0000001d172bc211 */ /* 0x000fe200030f0c08 */
[----:B------:R-:W-:Y:S01]  /*5230*/  @!PT LDS RZ, [RZ] ;  /* 0x00000000fffff984 */ /* 0x000fe20000000800 */
[----:B------:R-:W-:Y:S01]  /*5240*/  @!PT LDS RZ, [RZ] ;  /* 0x00000000fffff984 */ /* 0x000fe20000000800 */
[----:B------:R-:W-:Y:S01]  /*5250*/  @!PT LDS RZ, [RZ] ;  /* 0x00000000fffff984 */ /* 0x000fe20000000800 */
[----:B------:R2:W-:Y:S01]  /*5260*/  @!P2 LDGSTS.E.BYPASS.LTC128B.128 [R207+0xa000], desc[UR8][R36.64+0x100] ;  /* 0x0a00010024cfafae */ /* 0x0005e2000b901d48 */
[----:B------:R-:W5:Y:S01]  /*5270*/  @!P3 LDC.64 R28, c[0x0][0x218] ;  /* 0x00008600ff1cbb82 */ /* 0x000f620000000a00 */
[----:B-1----:R-:W-:Y:S02]  /*5280*/  @!P3 LEA R44, P6, R16, R24, 0x1 ;  /* 0x00000018102cb211 */ /* 0x002fe400078c08ff */
[----:B------:R-:W-:Y:S01]  /*5290*/  @!P2 IADD3 R8, P1, R4, R145, RZ ;  /* 0x000000910408a210 */ /* 0x000fe20007f3e0ff */
[----:B------:R2:W-:Y:S01]  /*52a0*/  @P4 STS.128 [R207+0x6800], RZ ;  /* 0x006800ffcf004388 */ /* 0x0005e20000000c00 */
[----:B------:R-:W-:Y:S02]  /*52b0*/  @!P3 LEA.HI.X R45, R16, R25, R20, 0x1, P6 ;  /* 0x00000019102db211 */ /* 0x000fe400030f0c14 */
[----:B------:R-:W-:Y:S01]  /*52c0*/  IADD3 R4, P6, R205, R4, RZ ;  /* 0x00000004cd047210 */ /* 0x000fe20007fde0ff */
[----:B------:R-:W-:Y:S01]  /*52d0*/  @!P2 IMAD.X R16, R19, 0x1, R144, P1 ;  /* 0x000000011310a824 */ /* 0x000fe200008e0690 */
[----:B---3--:R-:W-:Y:S01]  /*52e0*/  @!P2 LEA R46, P1, R8, R14, 0x1 ;  /* 0x0000000e082ea211 */ /* 0x008fe200078208ff */
[----:B------:R-:W1:Y:S01]  /*52f0*/  @!P2 LDC.64 R24, c[0x0][0x218] ;  /* 0x00008600ff18ab82 */ /* 0x000e620000000a00 */
[----:B------:R-:W-:Y:S01]  /*5300*/  @!PT LDS RZ, [RZ] ;  /* 0x00000000fffff984 */ /* 0x000fe20000000800 */
[----:B------:R-:W-:Y:S01]  /*5310*/  @!PT LDS RZ, [RZ] ;  /* 0x00000000fffff984 */ /* 0x000fe20000000800 */
[----:B------:R-:W-:Y:S01]  /*5320*/  @!PT LDS RZ, [RZ] ;  /* 0x00000000fffff984 */ /* 0x000fe20000000800 */
[----:B------:R2:W-:Y:S01]  /*5330*/  @!P4 LDGSTS.E.BYPASS.LTC128B.128 [R207+0x6800], desc[UR8][R42.64] ;  /* 0x068000002acfcfae */ /* 0x0005e2000b901d48 */
[----:B------:R-:W-:Y:S01]  /*5340*/  IMAD.X R19, R204, 0x1, R19, P6 ;  /* 0x00000001cc137824 */ /* 0x000fe200030e0613 */
[----:B------:R-:W-:-:S02]  /*5350*/  @!P2 LEA.HI.X R47, R8, R15, R16, 0x1, P1 ;  /* 0x0000000f082fa211 */ /* 0x000fc400008f0c10 */
[CC--:B------:R-:W-:Y:S01]  /*5360*/  @!P4 IADD3 R8, P1, R4.reuse, R145.reuse, RZ ;  /* 0x000000910408c210 */ /* 0x0c0fe20007f3e0ff */
[----:B------:R2:W-:Y:S01]  /*5370*/  @P3 STS.128 [R207+0x8800], RZ ;  /* 0x008800ffcf003388 */ /* 0x0005e20000000c00 */
[----:B------:R-:W-:Y:S01]  /*5380*/  @!P3 IADD3 R20, P6, R4, R145, RZ ;  /* 0x000000910414b210 */ /* 0x000fe20007fde0ff */
[----:B------:R-:W3:Y:S02]  /*5390*/  @!P4 LDC.64 R14, c[0x0][0x218] ;  /* 0x00008600ff0ecb82 */ /* 0x000ee40000000a00 */
[C---:B------:R-:W-:Y:S01]  /*53a0*/  @!P4 IMAD.X R16, R19.reuse, 0x1, R144, P1 ;  /* 0x000000011310c824 */ /* 0x040fe200008e0690 */
[C---:B----4-:R-:W-:Y:S01]  /*53b0*/  @!P4 LEA R48, P1, R8.reuse, R10, 0x1 ;  /* 0x0000000a0830c211 */ /* 0x050fe200078208ff */
[----:B------:R-:W-:Y:S01]  /*53c0*/  @!PT LDS RZ, [RZ] ;  /* 0x00000000fffff984 */ /* 0x000fe20000000800 */
[----:B------:R-:W-:Y:S01]  /*53d0*/  @!PT LDS RZ, [RZ] ;  /* 0x00000000fffff984 */ /* 0x000fe20000000800 */
[----:B------:R-:W-:Y:S01]  /*53e0*/  @!PT LDS RZ, [RZ] ;  /* 0x00000000fffff984 */ /* 0x000fe20000000800 */
[----:B------:R2:W-:Y:S03]  /*53f0*/  @!P3 LDGSTS.E.BYPASS.LTC128B.128 [R207+0x8800], desc[UR8][R44.64+0x80] ;  /* 0x088000802ccfbfae */ /* 0x0005e6000b901d48 */
[----:B------:R-:W-:Y:S01]  /*5400*/  @!P4 LEA.HI.X R49, R8, R11, R16, 0x1, P1 ;  /* 0x0000000b0831c211 */ /* 0x000fe200008f0c10 */
[----:B------:R-:W-:Y:S01]  /*5410*/  @!P3 IMAD.X R16, R19, 0x1, R144, P6 ;  /* 0x000000011310b824 */ /* 0x000fe200030e0690 */
[----:B------:R-:W4:Y:S01]  /*5420*/  @!P3 LDC.64 R10, c[0x0][0x218] ;  /* 0x00008600ff0abb82 */ /* 0x000f220000000a00 */
[----:B-----5:R-:W-:Y:S01]  /*5430*/  @!P3 LEA R28, P6, R20, R28, 0x1 ;  /* 0x0000001c141cb211 */ /* 0x020fe200078c08ff */
[----:B------:R2:W-:Y:S01]  /*5440*/  @P2 STS.128 [R207+0xa800], RZ ;  /* 0x00a800ffcf002388 */ /* 0x0005e20000000c00 */
[----:B------:R-:W-:-:S02]  /*5450*/  @!P2 IADD3 R8, P1, R4, R145, RZ ;  /* 0x000000910408a210 */ /* 0x000fc40007f3e0ff */
[----:B------:R-:W-:Y:S01]  /*5460*/  @!P3 LEA.HI.X R29, R20, R29, R16, 0x1, P6 ;  /* 0x0000001d141db211 */ /* 0x000fe200030f0c10 */
[----:B------:R-:W-:Y:S01]  /*5470*/  @!PT LDS RZ, [RZ] ;  /* 0x00000000fffff984 */ /* 0x000fe20000000800 */
[----:B------:R-:W-:Y:S01]  /*5480*/  @!PT LDS RZ, [RZ] ;  /* 0x00000000fffff984 */ /* 0x000fe20000000800 */
[----:B------:R-:W-:Y:S01]  /*5490*/  @!PT LDS RZ, [RZ] ;  /* 0x00000000fffff984 */ /* 0x000fe20000000800 */
[----:B------:R2:W-:Y:S01]  /*54a0*/  @!P2 LDGSTS.E.BYPASS.LTC128B.128 [R207+0xa800], desc[UR8][R46.64+0x100] ;  /* 0x0a8001002ecfafae */ /* 0x0005e2000b901d48 */
[----:B------:R-:W-:Y:S01]  /*54b0*/  IADD3 R16, P6, R205, R4, RZ ;  /* 0x00000004cd107210 */ /* 0x000fe20007fde0ff */
[----:B------:R-:W-:Y:S01]  /*54c0*/  @!P2 IMAD.X R4, R19, 0x1, R144, P1 ;  /* 0x000000011304a824 */ /* 0x000fe200008e0690 */
[----:B-1----:R-:W-:Y:S01]  /*54d0*/  @!P2 LEA R24, P1, R8, R24, 0x1 ;  /* 0x000000180818a211 */ /* 0x002fe200078208ff */
[----:B------:R2:W-:Y:S02]  /*54e0*/  @P4 STS.128 [R207+0x7000], RZ ;  /* 0x007000ffcf004388 */ /* 0x0005e40000000c00 */
[----:B------:R-:W-:Y:S01]  /*54f0*/  IMAD.X R19, R204, 0x1, R19, P6 ;  /* 0x00000001cc137824 */ /* 0x000fe200030e0613 */
[----:B------:R-:W-:Y:S01]  /*5500*/  @!P2 LEA.HI.X R25, R8, R25, R4, 0x1, P1 ;  /* 0x000000190819a211 */ /* 0x000fe200008f0c04 */
[----:B------:R-:W-:Y:S01]  /*5510*/  @!PT LDS RZ, [RZ] ;  /* 0x00000000fffff984 */ /* 0x000fe20000000800 */
[----:B------:R-:W-:Y:S01]  /*5520*/  @!PT LDS RZ, [RZ] ;  /* 0x00000000fffff984 */ /* 0x000fe20000000800 */
[----:B------:R-:W-:Y:S01]  /*5530*/  @!PT LDS RZ, [RZ] ;  /* 0x00000000fffff984 */ /* 0x000fe20000000800 */
[----:B------:R2:W-:Y:S01]  /*5540*/  @!P4 LDGSTS.E.BYPASS.LTC128B.128 [R207+0x7000], desc[UR8][R48.64] ;  /* 0x0700000030cfcfae */ /* 0x0005e2000b901d48 */
[----:B------:R-:W-:-:S02]  /*5550*/  @!P4 IADD3 R4, P6, R16, R145, RZ ;  /* 0x000000911004c210 */ /* 0x000fc40007fde0ff */
[----:B------:R-:W-:Y:S01]  /*5560*/  @!P3 IADD3 R8, P1, R16, R145, RZ ;  /* 0x000000911008b210 */ /* 0x000fe20007f3e0ff */
[----:B------:R2:W-:Y:S02]  /*5570*/  @P3 STS.128 [R207+0x9000], RZ ;  /* 0x009000ffcf003388 */ /* 0x0005e40000000c00 */
[C---:B------:R-:W-:Y:S01]  /*5580*/  @!P4 IMAD.X R20, R19.reuse, 0x1, R144, P6 ;  /* 0x000000011314c824 */ /* 0x040fe200030e0690 */
[C---:B---3--:R-:W-:Y:S01]  /*5590*/  @!P4 LEA R14, P6, R4.reuse, R14, 0x1 ;  /* 0x0000000e040ec211 */ /* 0x048fe200078c08ff */
[----:B------:R-:W-:Y:S01]  /*55a0*/  @!PT LDS RZ, [RZ] ;  /* 0x00000000fffff984 */ /* 0x000fe20000000800 */
[----:B------:R-:W-:Y:S01]  /*55b0*/  @!PT LDS RZ, [RZ] ;  /* 0x00000000fffff984 */ /* 0x000fe20000000800 */
[----:B------:R-:W-:Y:S01]  /*55c0*/  @!PT LDS RZ, [RZ] ;  /* 0x00000000fffff984 */ /* 0x000fe20000000800 */
[----:B------:R2:W-:Y:S03]  /*55d0*/  @!P3 LDGSTS.E.BYPASS.LTC128B.128 [R207+0x9000], desc[UR8][R28.64+0x80] ;  /* 0x090000801ccfbfae */ /* 0x0005e6000b901d48 */
[----:B------:R-:W-:Y:S01]  /*55e0*/  @!P4 LEA.HI.X R15, R4, R15, R20, 0x1, P6 ;  /* 0x0000000f040fc211 */ /* 0x000fe200030f0c14 */
[----:B------:R-:W-:Y:S01]  /*55f0*/  @!P3 IMAD.X R4, R19, 0x1, R144, P1 ;  /* 0x000000011304b824 */ /* 0x000fe200008e0690 */
[C---:B----4-:R-:W-:Y:S01]  /*5600*/  @!P3 LEA R10, P1, R8.reuse, R10, 0x1 ;  /* 0x0000000a080ab211 */ /* 0x050fe200078208ff */
[----:B------:R2:W-:Y:S03]  /*5610*/  @P2 STS.128 [R207+0xb000], RZ ;  /* 0x00b000ffcf002388 */ /* 0x0005e60000000c00 */
[----:B------:R-:W-:Y:S01]  /*5620*/  @!P3 LEA.HI.X R11, R8, R11, R4, 0x1, P1 ;  /* 0x0000000b080bb211 */ /* 0x000fe200008f0c04 */
        /* <DEDUP_REMOVED lines=16> */
[----:B------:R-:W-:Y:S01]  /*5730*/  IADD3 R16, P1, R16, R145, RZ ;  /* 0x0000009110107210 */ /* 0x000fe20007f3e0ff */
[----:B------:R-:W-:-:S04]  /*5740*/  ULDC.64 UR6, c[0x0][0x218] ;  /* 0x0000860000067ab9 */ /* 0x000fc80000000a00 */
[----:B------:R-:W-:Y:S01]  /*5750*/  IMAD.X R19, R19, 0x1, R144, P1 ;  /* 0x0000000113137824 */ /* 0x000fe200008e0690 */
[----:B--2---:R-:W-:-:S04]  /*5760*/  LEA R10, P1, R16, UR6, 0x1 ;  /* 0x00000006100a7c11 */ /* 0x004fc8000f8208ff */
[----:B------:R-:W-:-:S05]  /*5770*/  LEA.HI.X R11, R16, UR7, R19, 0x1, P1 ;  /* 0x00000007100b7c11 */ /* 0x000fca00088f0c13 */
[----:B------:R-:W-:Y:S01]  /*5780*/  @!PT LDS RZ, [RZ] ;  /* 0x00000000fffff984 */ /* 0x000fe20000000800 */
[----:B------:R-:W-:Y:S01]  /*5790*/  @!PT LDS RZ, [RZ] ;  /* 0x00000000fffff984 */ /* 0x000fe20000000800 */
[----:B------:R-:W-:Y:S01]  /*57a0*/  @!PT LDS RZ, [RZ] ;  /* 0x00000000fffff984 */ /* 0x000fe20000000800 */
[----:B------:R1:W-:Y:S04]  /*57b0*/  LDGSTS.E.BYPASS.LTC128B.128 [R207+0xb800], desc[UR8][R10.64+0x100] ;  /* 0x0b8001000acf7fae */ /* 0x0003e8000b901d48 */
.L_x_741:
[----:B------:R-:W-:Y:S05]  /*57c0*/  BSYNC B0 ;  /* 0x0000000000007941 */ /* 0x000fea0003800000 */
.L_x_740:
[----:B------:R-:W0:Y:S01]  /*57d0*/  LDGDEPBAR ;  /* 0x00000000000079af */ /* 0x000e220000000000 */
[----:B------:R-:W-:-:S04]  /*57e0*/  IADD3 R145, P1, R80, R145, RZ ;  /* 0x0000009150917210 */ /* 0x000fc80007f3e0ff */
[----:B------:R-:W-:-:S09]  /*57f0*/  IADD3.X R144, R3, R144, RZ, P1, !PT ;  /* 0x0000009003907210 */ /* 0x000fd20000ffe4ff */
.L_x_737:
[----:B------:R-:W-:Y:S01]  /*5800*/  FMNMX.FTZ R8, R33, R31, !PT ;  /* 0x0000001f21087209 */ /* 0x000fe20007810000 */
[----:B------:R-:W-:Y:S01]  /*5810*/  ULDC UR5, c[0x0][0x2ec] ;  /* 0x0000bb0000057ab9 */ /* 0x000fe20000000800 */
[----:B--2---:R-:W-:Y:S02]  /*5820*/  FMNMX.FTZ R15, R32, R30, !PT ;  /* 0x0000001e200f7209 */ /* 0x004fe40007810000 */
[----:B------:R-:W-:Y:S02]  /*5830*/  FMNMX.FTZ R8, R35, R8, !PT ;  /* 0x0000000823087209 */ /* 0x000fe40007810000 */
[----:B------:R-:W-:Y:S02]  /*5840*/  FMNMX.FTZ R15, R26, R15, !PT ;  /* 0x0000000f1a0f7209 */ /* 0x000fe40007810000 */
[----:B------:R-:W-:Y:S02]  /*5850*/  FMNMX.FTZ R8, R27, R8, !PT ;  /* 0x000000081b087209 */ /* 0x000fe40007810000 */
[----:B------:R-:W-:-:S02]  /*5860*/  FMNMX.FTZ R15, R12, R15, !PT ;  /* 0x0000000f0c0f7209 */ /* 0x000fc40007810000 */
[----:B------:R-:W-:Y:S02]  /*5870*/  FMNMX.FTZ R8, R13, R8, !PT ;  /* 0x000000080d087209 */ /* 0x000fe40007810000 */
[----:B------:R-:W-:Y:S02]  /*5880*/  FMNMX.FTZ R15, R22, R15, !PT ;  /* 0x0000000f160f7209 */ /* 0x000fe40007810000 */
        /* <DEDUP_REMOVED lines=22> */
[----:B------:R-:W-:Y:S01]  /*59f0*/  LEA R192, R0, UR4, 0x1 ;  /* 0x0000000400c07c11 */ /* 0x000fe2000f8e08ff */
[----:B-1----:R-:W1:Y:S03]  /*5a00*/  SHFL.BFLY PT, R11, R8, 0x2, 0x1f ;  /* 0x0c401f00080b7f89 */ /* 0x002e6600000e0000 */
[-C--:B------:R-:W-:Y:S01]  /*5a10*/  LEA R190, R7, R192.reuse, 0x1 ;  /* 0x000000c007be7211 */ /* 0x080fe200078e08ff */
[----:B------:R-:W2:Y:S01]  /*5a20*/  SHFL.BFLY PT, R4, R15, 0x2, 0x1f ;  /* 0x0c401f000f047f89 */ /* 0x000ea200000e0000 */
[C---:B------:R-:W-:Y:S02]  /*5a30*/  LEA R189, R5.reuse, R192, 0x1 ;  /* 0x000000c005bd7211 */ /* 0x040fe400078e08ff */
[----:B------:R-:W-:Y:S01]  /*5a40*/  LEA R188, R5, R190, 0x1 ;  /* 0x000000be05bc7211 */ /* 0x000fe200078e08ff */
[----:B------:R-:W-:Y:S04]  /*5a50*/  LDSM.16.MT88.4 R44, [R190+0xc000] ;  /* 0x00c00000be2c783b */ /* 0x000fe80000004200 */
[----:B------:R-:W-:Y:S04]  /*5a60*/  LDSM.16.MT88.4 R68, [R192+0xe000] ;  /* 0x00e00000c044783b */ /* 0x000fe80000004200 */
[----:B------:R-:W-:Y:S04]  /*5a70*/  LDSM.16.MT88.4 R84, [R189+0xe000] ;  /* 0x00e00000bd54783b */ /* 0x000fe80000004200 */
[----:B------:R-:W-:Y:S01]  /*5a80*/  LDSM.16.MT88.4 R92, [R188+0xe000] ;  /* 0x00e00000bc5c783b */ /* 0x000fe20000004200 */
[----:B-1----:R-:W-:-:S03]  /*5a90*/  FMNMX.FTZ R11, R8, R11, !PT ;  /* 0x0000000b080b7209 */ /* 0x002fc60007810000 */
[----:B------:R-:W-:Y:S01]  /*5aa0*/  LDSM.16.MT88.4 R100, [R192+0x10000] ;  /* 0x01000000c064783b */ /* 0x000fe20000004200 */
[----:B--2---:R-:W-:-:S03]  /*5ab0*/  FMNMX.FTZ R4, R15, R4, !PT ;  /* 0x000000040f047209 */ /* 0x004fc60007810000 */
[----:B------:R-:W1:Y:S04]  /*5ac0*/  SHFL.BFLY PT, R132, R11, 0x1, 0x1f ;  /* 0x0c201f000b847f89 */ /* 0x000e6800000e0000 */
[----:B------:R-:W2:Y:S04]  /*5ad0*/  SHFL.BFLY PT, R3, R4, 0x1, 0x1f ;  /* 0x0c201f0004037f89 */ /* 0x000ea800000e0000 */
[----:B------:R-:W3:Y:S04]  /*5ae0*/  LDSM.16.MT88.4 R108, [R190+0x10000] ;  /* 0x01000000be6c783b */ /* 0x000ee80000004200 */
[----:B------:R-:W-:Y:S04]  /*5af0*/  LDSM.16.MT88.4 R52, [R189+0xc000] ;  /* 0x00c00000bd34783b */ /* 0x000fe80000004200 */
[----:B------:R-:W-:Y:S04]  /*5b00*/  LDSM.16.MT88.4 R36, [R192+0xc000] ;  /* 0x00c00000c024783b */ /* 0x000fe80000004200 */
[----:B------:R-:W-:Y:S01]  /*5b10*/  LDSM.16.MT88.4 R60, [R188+0xc000] ;  /* 0x00c00000bc3c783b */ /* 0x000fe20000004200 */
[----:B-1----:R-:W-:-:S03]  /*5b20*/  FMNMX.FTZ R132, R11, R132, !PT ;  /* 0x000000840b847209 */ /* 0x002fc60007810000 */
[----:B------:R-:W-:Y:S01]  /*5b30*/  LDSM.16.MT88.4 R76, [R190+0xe000] ;  /* 0x00e00000be4c783b */ /* 0x000fe20000004200 */
[----:B--2---:R-:W-:Y:S01]  /*5b40*/  FMNMX.FTZ R3, R4, R3, !PT ;  /* 0x0000000304037209 */ /* 0x004fe20007810000 */
[C---:B------:R-:W-:Y:S01]  /*5b50*/  FMUL.FTZ R174, R132.reuse, UR5 ;  /* 0x0000000584ae7c20 */ /* 0x040fe20008410000 */
[----:B------:R-:W-:Y:S01]  /*5b60*/  FSETP.NEU.FTZ.AND P1, PT, R132, -INF , PT ;  /* 0xff8000008400780b */ /* 0x000fe20003f3d000 */
[----:B------:R-:W-:Y:S02]  /*5b70*/  LDSM.16.MT88.4 R112, [R189+0x10000] ;  /* 0x01000000bd70783b */ /* 0x000fe40000004200 */
[C---:B------:R-:W-:Y:S01]  /*5b80*/  FMUL.FTZ R167, R3.reuse, UR5 ;  /* 0x0000000503a77c20 */ /* 0x040fe20008410000 */
[----:B------:R-:W-:Y:S01]  /*5b90*/  FSEL R174, R174, RZ, P1 ;  /* 0x000000ffaeae7208 */ /* 0x000fe20000800000 */
[----:B------:R-:W-:Y:S01]  /*5ba0*/  LDSM.16.MT88.4 R140, [R188+0x10000] ;  /* 0x01000000bc8c783b */ /* 0x000fe20000004200 */
[----:B------:R-:W-:-:S03]  /*5bb0*/  FSETP.NEU.FTZ.AND P1, PT, R3, -INF , PT ;  /* 0xff8000000300780b */ /* 0x000fc60003f3d000 */
[--C-:B------:R-:W-:Y:S01]  /*5bc0*/  FFMA.FTZ R157, R33, UR5, -R174.reuse ;  /* 0x00000005219d7c23 */ /* 0x100fe200080108ae */
[----:B------:R-:W-:Y:S01]  /*5bd0*/  FSEL R167, R167, RZ, P1 ;  /* 0x000000ffa7a77208 */ /* 0x000fe20000800000 */
[--C-:B------:R-:W-:Y:S01]  /*5be0*/  FFMA.FTZ R154, R31, UR5, -R174.reuse ;  /* 0x000000051f9a7c23 */ /* 0x100fe200080108ae */
[--C-:B------:R-:W-:Y:S01]  /*5bf0*/  FFMA.FTZ R153, R35, UR5, -R174.reuse ;  /* 0x0000000523997c23 */ /* 0x100fe200080108ae */
[--C-:B------:R-:W-:Y:S01]  /*5c00*/  FFMA.FTZ R150, R27, UR5, -R174.reuse ;  /* 0x000000051b967c23 */ /* 0x100fe200080108ae */
[--C-:B------:R-:W-:Y:S01]  /*5c10*/  FFMA.FTZ R151, R13, UR5, -R174.reuse ;  /* 0x000000050d977c23 */ /* 0x100fe200080108ae */
[--C-:B------:R-:W-:Y:S01]  /*5c20*/  FFMA.FTZ R156, R32, UR5, -R167.reuse ;  /* 0x00000005209c7c23 */ /* 0x100fe200080108a7 */
[--C-:B------:R-:W-:Y:S01]  /*5c30*/  FFMA.FTZ R159, R30, UR5, -R167.reuse ;  /* 0x000000051e9f7c23 */ /* 0x100fe200080108a7 */
[--C-:B------:R-:W-:Y:S01]  /*5c40*/  FFMA.FTZ R155, R26, UR5, -R167.reuse ;  /* 0x000000051a9b7c23 */ /* 0x100fe200080108a7 */
[--C-:B------:R-:W-:Y:S01]  /*5c50*/  FFMA.FTZ R152, R12, UR5, -R167.reuse ;  /* 0x000000050c987c23 */ /* 0x100fe200080108a7 */
[----:B------:R-:W-:Y:S01]  /*5c60*/  MUFU.EX2 R157, R157 ;  /* 0x0000009d009d7308 */ /* 0x000fe20000000800 */
[--C-:B------:R-:W-:Y:S01]  /*5c70*/  FFMA.FTZ R147, R9, UR5, -R174.reuse ;  /* 0x0000000509937c23 */ /* 0x100fe200080108ae */
[----:B------:R-:W1:Y:S01]  /*5c80*/  LDSM.16.MT88.4 R12, [R190+0xc800] ;  /* 0x00c80000be0c783b */ /* 0x000e620000004200 */
[--C-:B------:R-:W-:Y:S01]  /*5c90*/  FFMA.FTZ R148, R21, UR5, -R174.reuse ;  /* 0x0000000515947c23 */ /* 0x100fe200080108ae */
[--C-:B------:R-:W-:Y:S01]  /*5ca0*/  FFMA.FTZ R0, R17, UR5, -R174.reuse ;  /* 0x0000000511007c23 */ /* 0x100fe200080108ae */
[--C-:B------:R-:W-:Y:S01]  /*5cb0*/  FFMA.FTZ R149, R22, UR5, -R167.reuse ;  /* 0x0000000516957c23 */ /* 0x100fe200080108a7 */
[----:B------:R-:W2:Y:S01]  /*5cc0*/  LDSM.16.MT88.4 R8, [R192+0xe800] ;  /* 0x00e80000c008783b */ /* 0x000ea20000004200 */
[--C-:B------:R-:W-:Y:S01]  /*5cd0*/  FFMA.FTZ R146, R6, UR5, -R167.reuse ;  /* 0x0000000506927c23 */ /* 0x100fe200080108a7 */
[----:B------:R-:W4:Y:S01]  /*5ce0*/  MUFU.EX2 R154, R154 ;  /* 0x0000009a009a7308 */ /* 0x000f220000000800 */
[--C-:B------:R-:W-:Y:S01]  /*5cf0*/  FFMA.FTZ R135, R18, UR5, -R167.reuse ;  /* 0x0000000512877c23 */ /* 0x100fe200080108a7 */
[--C-:B------:R-:W-:Y:S01]  /*5d00*/  FFMA.FTZ R2, R2, UR5, -R167.reuse ;  /* 0x0000000502027c23 */ /* 0x100fe200080108a7 */
[----:B------:R-:W5:Y:S01]  /*5d10*/  LDSM.16.MT88.4 R20, [R189+0xe800] ;  /* 0x00e80000bd14783b */ /* 0x000f620000004200 */
[--C-:B------:R-:W-:Y:S01]  /*5d20*/  FFMA.FTZ R158, R169, UR5, -R174.reuse ;  /* 0x00000005a99e7c23 */ /* 0x100fe200080108ae */
[--C-:B------:R-:W-:Y:S01]  /*5d30*/  FFMA.FTZ R160, R165, UR5, -R174.reuse ;  /* 0x00000005a5a07c23 */ /* 0x100fe200080108ae */
[--C-:B------:R-:W-:Y:S01]  /*5d40*/  FFMA.FTZ R161, R161, UR5, -R174.reuse ;  /* 0x00000005a1a17c23 */ /* 0x100fe200080108ae */
[----:B------:R-:W5:Y:S01]  /*5d50*/  LDSM.16.MT88.4 R16, [R188+0xe800] ;  /* 0x00e80000bc10783b */ /* 0x000f620000004200 */
[----:B------:R-:W-:Y:S01]  /*5d60*/  MUFU.EX2 R153, R153 ;  /* 0x0000009900997308 */ /* 0x000fe20000000800 */
[--C-:B------:R-:W-:Y:S01]  /*5d70*/  FFMA.FTZ R163, R163, UR5, -R174.reuse ;  /* 0x00000005a3a37c23 */ /* 0x100fe200080108ae */
[--C-:B------:R-:W-:Y:S01]  /*5d80*/  FFMA.FTZ R162, R162, UR5, -R167.reuse ;  /* 0x00000005a2a27c23 */ /* 0x100fe200080108a7 */
[----:B------:R-:W-:Y:S01]  /*5d90*/  LDSM.16.MT88.4 R32, [R189+0xc800] ;  /* 0x00c80000bd20783b */ /* 0x000fe20000004200 */
[--C-:B------:R-:W-:Y:S01]  /*5da0*/  FFMA.FTZ R165, R216, UR5, -R167.reuse ;  /* 0x00000005d8a57c23 */ /* 0x100fe200080108a7 */
[--C-:B------:R-:W-:Y:S01]  /*5db0*/  FFMA.FTZ R166, R166, UR5, -R167.reuse ;  /* 0x00000005a6a67c23 */ /* 0x100fe200080108a7 */
[--C-:B------:R-:W-:Y:S01]  /*5dc0*/  FFMA.FTZ R169, R214, UR5, -R167.reuse ;  /* 0x00000005d6a97c23 */ /* 0x100fe200080108a7 */
[----:B------:R-:W-:Y:S01]  /*5dd0*/  LDSM.16.MT88.4 R136, [R192+0xc800] ;  /* 0x00c80000c088783b */ /* 0x000fe20000004200 */
[----:B------:R-:W3:Y:S01]  /*5de0*/  MUFU.EX2 R150, R150 ;  /* 0x0000009600967308 */ /* 0x000ee20000000800 */
[----:B----4-:R-:W-:Y:S01]  /*5df0*/  F2FP.BF16.F32.PACK_AB R116, R154, R157 ;  /* 0x0000009d9a74723e */ /* 0x010fe200000010ff */
[--C-:B------:R-:W-:Y:S01]  /*5e00*/  FFMA.FTZ R209, R209, UR5, -R174.reuse ;  /* 0x00000005d1d17c23 */ /* 0x100fe200080108ae */
[----:B------:R-:W-:Y:S01]  /*5e10*/  LDSM.16.MT88.4 R28, [R188+0xc800] ;  /* 0x00c80000bc1c783b */ /* 0x000fe20000004200 */
[--C-:B------:R-:W-:Y:S01]  /*5e20*/  FFMA.FTZ R214, R175, UR5, -R174.reuse ;  /* 0x00000005afd67c23 */ /* 0x100fe200080108ae */
[--C-:B------:R-:W-:Y:S01]  /*5e30*/  FFMA.FTZ R173, R173, UR5, -R174.reuse ;  /* 0x00000005adad7c23 */ /* 0x100fe200080108ae */
[----:B------:R-:W-:Y:S01]  /*5e40*/  FFMA.FTZ R174, R171, UR5, -R174 ;  /* 0x00000005abae7c23 */ /* 0x000fe200080108ae */
[----:B------:R-:W-:Y:S01]  /*5e50*/  LDSM.16.MT88.4 R24, [R190+0xe800] ;  /* 0x00e80000be18783b */ /* 0x000fe20000004200 */
[----:B------:R-:W-:Y:S01]  /*5e60*/  MUFU.EX2 R156, R156 ;  /* 0x0000009c009c7308 */ /* 0x000fe20000000800 */
[--C-:B------:R-:W-:Y:S01]  /*5e70*/  FFMA.FTZ R171, R172, UR5, -R167.reuse ;  /* 0x00000005acab7c23 */ /* 0x100fe200080108a7 */
[--C-:B------:R-:W-:Y:S01]  /*5e80*/  FFMA.FTZ R170, R170, UR5, -R167.reuse ;  /* 0x00000005aaaa7c23 */ /* 0x100fe200080108a7 */
[--C-:B------:R-:W-:Y:S01]  /*5e90*/  FFMA.FTZ R168, R168, UR5, -R167.reuse ;  /* 0x00000005a8a87c23 */ /* 0x100fe200080108a7 */
[----:B------:R-:W-:Y:S01]  /*5ea0*/  FFMA.FTZ R219, R164, UR5, -R167 ;  /* 0x00000005a4db7c23 */ /* 0x000fe200080108a7 */
[----:B------:R-:W-:Y:S01]  /*5eb0*/  FADD.FTZ R154, R157, R154 ;  /* 0x0000009a9d9a7221 */ /* 0x000fe20000010000 */
[----:B------:R-:W-:-:S02]  /*5ec0*/  ULDC.64 UR4, c[0x0][0x218] ;  /* 0x0000860000047ab9 */ /* 0x000fc40000000a00 */
[----:B------:R-:W4:Y:S01]  /*5ed0*/  MUFU.EX2 R159, R159 ;  /* 0x0000009f009f7308 */ /* 0x000f220000000800 */
[----:B---3--:R-:W-:Y:S01]  /*5ee0*/  F2FP.BF16.F32.PACK_AB R118, R150, R153 ;  /* 0x000000999676723e */ /* 0x008fe200000010ff */
[----:B------:R-:W-:Y:S01]  /*5ef0*/  FADD.FTZ R153, R153, R154 ;  /* 0x0000009a99997221 */ /* 0x000fe20000010000 */
[----:B------:R-:W-:-:S03]  /*5f00*/  LEA R216, P1, R145, UR4, 0x1 ;  /* 0x0000000491d87c11 */ /* 0x000fc6000f8208ff */
[----:B------:R-:W-:Y:S01]  /*5f10*/  FADD.FTZ R150, R150, R153 ;  /* 0x0000009996967221 */ /* 0x000fe20000010000 */
[----:B------:R-:W-:Y:S01]  /*5f20*/  LEA.HI.X R215, R145, UR5, R144, 0x1, P1 ;  /* 0x0000000591d77c11 */ /* 0x000fe200088f0c90 */
[----:B------:R-:W-:Y:S08]  /*5f30*/  MUFU.EX2 R155, R155 ;  /* 0x0000009b009b7308 */ /* 0x000ff00000000800 */
[----:B------:R-:W3:Y:S01]  /*5f40*/  MUFU.EX2 R152, R152 ;  /* 0x0000009800987308 */ /* 0x000ee20000000800 */
[----:B----4-:R-:W-:Y:S01]  /*5f50*/  F2FP.BF16.F32.PACK_AB R117, R159, R156 ;  /* 0x0000009c9f75723e */ /* 0x010fe200000010ff */
[----:B------:R-:W-:-:S06]  /*5f60*/  FADD.FTZ R156, R156, R159 ;  /* 0x0000009f9c9c7221 */ /* 0x000fcc0000010000 */
[----:B------:R-:W-:Y:S08]  /*5f70*/  MUFU.EX2 R151, R151 ;  /* 0x0000009700977308 */ /* 0x000ff00000000800 */
[----:B------:R-:W4:Y:S01]  /*5f80*/  MUFU.EX2 R148, R148 ;  /* 0x0000009400947308 */ /* 0x000f220000000800 */
[----:B---3--:R-:W-:Y:S01]  /*5f90*/  F2FP.BF16.F32.PACK_AB R119, R152, R155 ;  /* 0x0000009b9877723e */ /* 0x008fe200000010ff */
[----:B------:R-:W-:-:S04]  /*5fa0*/  FADD.FTZ R155, R155, R156 ;  /* 0x0000009c9b9b7221 */ /* 0x000fc80000010000 */
[----:B------:R-:W-:Y:S02]  /*5fb0*/  FADD.FTZ R152, R152, R155 ;  /* 0x0000009b98987221 */ /* 0x000fe40000010000 */
[C---:B------:R-:W-:Y:S01]  /*5fc0*/  HMMA.16816.F32.BF16 R40, R116.reuse, R44, RZ ;  /* 0x0000002c7428723c */ /* 0x040fe200000418ff */
[----:B------:R-:W-:Y:S05]  /*5fd0*/  MUFU.EX2 R147, R147 ;  /* 0x0000009300937308 */ /* 0x000fea0000000800 */
[C---:B------:R-:W-:Y:S03]  /*5fe0*/  HMMA.16816.F32.BF16 R64, R116.reuse, R68, RZ ;  /* 0x000000447440723c */ /* 0x040fe600000418ff */
[----:B------:R-:W3:Y:S01]  /*5ff0*/  MUFU.EX2 R0, R0 ;  /* 0x0000000000007308 */ /* 0x000ee20000000800 */
[C---:B----4-:R-:W-:Y:S01]  /*6000*/  F2FP.BF16.F32.PACK_AB R4, R148.reuse, R151 ;  /* 0x000000979404723e */ /* 0x050fe200000010ff */
[----:B------:R-:W-:Y:S01]  /*6010*/  FADD.FTZ R151, R151, R150 ;  /* 0x0000009697977221 */ /* 0x000fe20000010000 */
[----:B------:R-:W-:Y:S03]  /*6020*/  HMMA.16816.F32.BF16 R44, R116, R46, RZ ;  /* 0x0000002e742c723c */ /* 0x000fe600000418ff */
[----:B------:R-:W-:-:S02]  /*6030*/  FADD.FTZ R148, R148, R151 ;  /* 0x0000009794947221 */ /* 0x000fc40000010000 */
[----:B------:R-:W-:Y:S01]  /*6040*/  MUFU.EX2 R149, R149 ;  /* 0x0000009500957308 */ /* 0x000fe20000000800 */
[C---:B------:R-:W-:Y:S06]  /*6050*/  HMMA.16816.F32.BF16 R68, R116.reuse, R70, RZ ;  /* 0x000000467444723c */ /* 0x040fec00000418ff */
[----:B------:R-:W-:Y:S01]  /*6060*/  HMMA.16816.F32.BF16 R80, R116, R84, RZ ;  /* 0x000000547450723c */ /* 0x000fe200000418ff */
[----:B------:R-:W4:Y:S01]  /*6070*/  MUFU.EX2 R146, R146 ;  /* 0x0000009200927308 */ /* 0x000f220000000800 */
[----:B---3--:R-:W-:Y:S01]  /*6080*/  F2FP.BF16.F32.PACK_AB R6, R0, R147 ;  /* 0x000000930006723e */ /* 0x008fe200000010ff */
[----:B------:R-:W-:-:S03]  /*6090*/  FADD.FTZ R147, R147, R148 ;  /* 0x0000009493937221 */ /* 0x000fc60000010000 */
[C---:B------:R-:W-:Y:S01]  /*60a0*/  HMMA.16816.F32.BF16 R88, R116.reuse, R92, RZ ;  /* 0x0000005c7458723c */ /* 0x040fe200000418ff */
[----:B------:R-:W-:Y:S02]  /*60b0*/  FADD.FTZ R147, R0, R147 ;  /* 0x0000009300937221 */ /* 0x000fe40000010000 */
[----:B------:R-:W-:Y:S03]  /*60c0*/  MUFU.EX2 R135, R135 ;  /* 0x0000008700877308 */ /* 0x000fe60000000800 */
[C---:B------:R-:W-:Y:S05]  /*60d0*/  HMMA.16816.F32.BF16 R84, R116.reuse, R86, RZ ;  /* 0x000000567454723c */ /* 0x040fea00000418ff */
[----:B------:R-:W3:Y:S01]  /*60e0*/  MUFU.EX2 R2, R2 ;  /* 0x0000000200027308 */ /* 0x000ee20000000800 */
[----:B----4-:R-:W-:Y:S01]  /*60f0*/  F2FP.BF16.F32.PACK_AB R5, R146, R149 ;  /* 0x000000959205723e */ /* 0x010fe200000010ff */
[----:B------:R-:W-:Y:S01]  /*6100*/  HMMA.16816.F32.BF16 R92, R116, R94, RZ ;  /* 0x0000005e745c723c */ /* 0x000fe200000418ff */
[----:B------:R-:W-:-:S04]  /*6110*/  FADD.FTZ R149, R149, R152 ;  /* 0x0000009895957221 */ /* 0x000fc80000010000 */
[----:B------:R-:W-:Y:S01]  /*6120*/  FADD.FTZ R146, R146, R149 ;  /* 0x0000009592927221 */ /* 0x000fe20000010000 */
[C---:B------:R-:W-:Y:S01]  /*6130*/  HMMA.16816.F32.BF16 R96, R116.reuse, R100, RZ ;  /* 0x000000647460723c */ /* 0x040fe200000418ff */
[----:B------:R-:W-:Y:S05]  /*6140*/  MUFU.EX2 R158, R158 ;  /* 0x0000009e009e7308 */ /* 0x000fea0000000800 */
[----:B------:R-:W-:Y:S01]  /*6150*/  HMMA.16816.F32.BF16 R104, R116, R108, RZ ;  /* 0x0000006c7468723c */ /* 0x000fe200000418ff */
[----:B---3--:R-:W-:Y:S02]  /*6160*/  F2FP.BF16.F32.PACK_AB R7, R2, R135 ;  /* 0x000000870207723e */ /* 0x008fe400000010ff */
[----:B------:R-:W3:Y:S01]  /*6170*/  MUFU.EX2 R161, R161 ;  /* 0x000000a100a17308 */ /* 0x000ee20000000800 */
[----:B------:R-:W-:-:S02]  /*6180*/  FADD.FTZ R135, R135, R146 ;  /* 0x0000009287877221 */ /* 0x000fc40000010000 */
[----:B------:R-:W-:Y:S02]  /*6190*/  HMMA.16816.F32.BF16 R100, R116, R102, RZ ;  /* 0x000000667464723c */ /* 0x000fe400000418ff */
[----:B------:R-:W-:-:S04]  /*61a0*/  FADD.FTZ R135, R2, R135 ;  /* 0x0000008702877221 */ /* 0x000fc80000010000 */
[C---:B-1----:R-:W-:Y:S01]  /*61b0*/  HMMA.16816.F32.BF16 R40, R4.reuse, R12, R40 ;  /* 0x0000000c0428723c */ /* 0x042fe20000041828 */
[----:B------:R-:W-:Y:S05]  /*61c0*/  MUFU.EX2 R160, R160 ;  /* 0x000000a000a07308 */ /* 0x000fea0000000800 */
[C---:B------:R-:W-:Y:S01]  /*61d0*/  HMMA.16816.F32.BF16 R44, R4.reuse, R14, R44 ;  /* 0x0000000e042c723c */ /* 0x040fe2000004182c */
[----:B------:R-:W1:Y:S02]  /*61e0*/  LDSM.16.MT88.4 R12, [R192+0x10800] ;  /* 0x01080000c00c783b */ /* 0x000e640000004200 */
[----:B------:R-:W-:Y:S03]  /*61f0*/  MUFU.EX2 R163, R163 ;  /* 0x000000a300a37308 */ /* 0x000fe60000000800 */
[C---:B--2---:R-:W-:Y:S05]  /*6200*/  HMMA.16816.F32.BF16 R64, R4.reuse, R8, R64 ;  /* 0x000000080440723c */ /* 0x044fea0000041840 */
[----:B------:R-:W-:Y:S01]  /*6210*/  MUFU.EX2 R162, R162 ;  /* 0x000000a200a27308 */ /* 0x000fe20000000800 */
[----:B------:R-:W-:Y:S01]  /*6220*/  HMMA.16816.F32.BF16 R68, R4, R10, R68 ;  /* 0x0000000a0444723c */ /* 0x000fe20000041844 */
[----:B------:R-:W2:Y:S05]  /*6230*/  LDSM.16.MT88.4 R8, [R190+0x10800] ;  /* 0x01080000be08783b */ /* 0x000eaa0000004200 */
[C---:B------:R-:W-:Y:S01]  /*6240*/  HMMA.16816.F32.BF16 R108, R116.reuse, R110, RZ ;  /* 0x0000006e746c723c */ /* 0x040fe200000418ff */
[----:B------:R-:W4:Y:S05]  /*6250*/  MUFU.EX2 R165, R165 ;  /* 0x000000a500a57308 */ /* 0x000f2a0000000800 */
[----:B------:R-:W-:Y:S03]  /*6260*/  HMMA.16816.F32.BF16 R48, R116, R52, RZ ;  /* 0x000000347430723c */ /* 0x000fe600000418ff */
[----:B------:R-:W-:Y:S03]  /*6270*/  MUFU.EX2 R166, R166 ;  /* 0x000000a600a67308 */ /* 0x000fe60000000800 */
[C---:B-----5:R-:W-:Y:S05]  /*6280*/  HMMA.16816.F32.BF16 R80, R4.reuse, R20, R80 ;  /* 0x000000140450723c */ /* 0x060fea0000041850 */
[----:B------:R-:W5:Y:S01]  /*6290*/  MUFU.EX2 R169, R169 ;  /* 0x000000a900a97308 */ /* 0x000f620000000800 */
[C---:B------:R-:W-:Y:S01]  /*62a0*/  HMMA.16816.F32.BF16 R84, R4.reuse, R22, R84 ;  /* 0x000000160454723c */ /* 0x040fe20000041854 */
[----:B------:R-:W3:Y:S05]  /*62b0*/  LDSM.16.MT88.4 R20, [R189+0x10800] ;  /* 0x01080000bd14783b */ /* 0x000eea0000004200 */
[C---:B------:R-:W-:Y:S01]  /*62c0*/  HMMA.16816.F32.BF16 R88, R4.reuse, R16, R88 ;  /* 0x000000100458723c */ /* 0x040fe20000041858 */
[----:B------:R-:W-:Y:S05]  /*62d0*/  MUFU.EX2 R209, R209 ;  /* 0x000000d100d17308 */ /* 0x000fea0000000800 */
[----:B------:R-:W-:Y:S01]  /*62e0*/  HMMA.16816.F32.BF16 R92, R4, R18, R92 ;  /* 0x00000012045c723c */ /* 0x000fe2000004185c */
[----:B------:R-:W4:Y:S02]  /*62f0*/  LDSM.16.MT88.4 R16, [R188+0x10800] ;  /* 0x01080000bc10783b */ /* 0x000f240000004200 */
[----:B------:R-:W5:Y:S03]  /*6300*/  MUFU.EX2 R214, R214 ;  /* 0x000000d600d67308 */ /* 0x000f660000000800 */
[----:B------:R-:W-:Y:S05]  /*6310*/  HMMA.16816.F32.BF16 R52, R116, R54, RZ ;  /* 0x000000367434723c */ /* 0x000fea00000418ff */
[----:B------:R-:W-:Y:S01]  /*6320*/  MUFU.EX2 R173, R173 ;  /* 0x000000ad00ad7308 */ /* 0x000fe20000000800 */
[C---:B-1----:R-:W-:Y:S06]  /*6330*/  HMMA.16816.F32.BF16 R96, R4.reuse, R12, R96 ;  /* 0x0000000c0460723c */ /* 0x042fec0000041860 */
[C---:B------:R-:W-:Y:S01]  /*6340*/  HMMA.16816.F32.BF16 R100, R4.reuse, R14, R100 ;  /* 0x0000000e0464723c */ /* 0x040fe20000041864 */
[----:B------:R-:W1:Y:S01]  /*6350*/  LDSM.16.MT88.4 R12, [R189+0xd000] ;  /* 0x00d00000bd0c783b */ /* 0x000e620000004200 */
[----:B------:R-:W-:Y:S04]  /*6360*/  MUFU.EX2 R174, R174 ;  /* 0x000000ae00ae7308 */ /* 0x000fe80000000800 */
[C---:B--2---:R-:W-:Y:S04]  /*6370*/  HMMA.16816.F32.BF16 R104, R4.reuse, R8, R104 ;  /* 0x000000080468723c */ /* 0x044fe80000041868 */
[----:B------:R-:W-:Y:S02]  /*6380*/  MUFU.EX2 R171, R171 ;  /* 0x000000ab00ab7308 */ /* 0x000fe40000000800 */
[----:B------:R-:W-:Y:S01]  /*6390*/  HMMA.16816.F32.BF16 R108, R4, R10, R108 ;  /* 0x0000000a046c723c */ /* 0x000fe2000004186c */
[----:B------:R-:W2:Y:S05]  /*63a0*/  LDSM.16.MT88.4 R8, [R189+0xf000] ;  /* 0x00f00000bd08783b */ /* 0x000eaa0000004200 */
[C---:B------:R-:W-:Y:S01]  /*63b0*/  HMMA.16816.F32.BF16 R128, R116.reuse, R36, RZ ;  /* 0x000000247480723c */ /* 0x040fe200000418ff */
[----:B------:R-:W2:Y:S05]  /*63c0*/  MUFU.EX2 R170, R170 ;  /* 0x000000aa00aa7308 */ /* 0x000eaa0000000800 */
[C---:B------:R-:W-:Y:S03]  /*63d0*/  HMMA.16816.F32.BF16 R56, R116.reuse, R60, RZ ;  /* 0x0000003c7438723c */ /* 0x040fe600000418ff */
[----:B------:R-:W-:Y:S03]  /*63e0*/  MUFU.EX2 R168, R168 ;  /* 0x000000a800a87308 */ /* 0x000fe60000000800 */
[C---:B------:R-:W-:Y:S05]  /*63f0*/  HMMA.16816.F32.BF16 R72, R116.reuse, R76, RZ ;  /* 0x0000004c7448723c */ /* 0x040fea00000418ff */
[----:B------:R-:W2:Y:S01]  /*6400*/  MUFU.EX2 R219, R219 ;  /* 0x000000db00db7308 */ /* 0x000ea20000000800 */
[C---:B------:R-:W-:Y:S06]  /*6410*/  HMMA.16816.F32.BF16 R124, R116.reuse, R112, RZ ;  /* 0x00000070747c723c */ /* 0x040fec00000418ff */
[C---:B------:R-:W-:Y:S06]  /*6420*/  HMMA.16816.F32.BF16 R36, R116.reuse, R38, RZ ;  /* 0x000000267424723c */ /* 0x040fec00000418ff */
[C---:B------:R-:W-:Y:S06]  /*6430*/  HMMA.16816.F32.BF16 R60, R116.reuse, R62, RZ ;  /* 0x0000003e743c723c */ /* 0x040fec00000418ff */
[C---:B------:R-:W-:Y:S06]  /*6440*/  HMMA.16816.F32.BF16 R76, R116.reuse, R78, RZ ;  /* 0x0000004e744c723c */ /* 0x040fec00000418ff */
[C---:B------:R-:W-:Y:S06]  /*6450*/  HMMA.16816.F32.BF16 R112, R116.reuse, R114, RZ ;  /* 0x000000727470723c */ /* 0x040fec00000418ff */
[C---:B------:R-:W-:Y:S06]  /*6460*/  HMMA.16816.F32.BF16 R120, R116.reuse, R140, RZ ;  /* 0x0000008c7478723c */ /* 0x040fec00000418ff */
[----:B------:R-:W-:Y:S01]  /*6470*/  HMMA.16816.F32.BF16 R116, R116, R142, RZ ;  /* 0x0000008e7474723c */ /* 0x000fe200000418ff */
[----:B------:R-:W-:Y:S05]  /*6480*/  LDSM.16.MT88.4 R140, [R192+0xd000] ;  /* 0x00d00000c08c783b */ /* 0x000fea0000004200 */
[C---:B------:R-:W-:Y:S06]  /*6490*/  HMMA.16816.F32.BF16 R48, R4.reuse, R32, R48 ;  /* 0x000000200430723c */ /* 0x040fec0000041830 */
[C---:B------:R-:W-:Y:S01]  /*64a0*/  HMMA.16816.F32.BF16 R52, R4.reuse, R34, R52 ;  /* 0x000000220434723c */ /* 0x040fe20000041834 */
        /* <DEDUP_REMOVED lines=10> */
[C---:B---3--:R-:W-:Y:S06]  /*6550*/  HMMA.16816.F32.BF16 R124, R4.reuse, R20, R124 ;  /* 0x00000014047c723c */ /* 0x048fec000004187c */
[C---:B------:R-:W-:Y:S01]  /*6560*/  HMMA.16816.F32.BF16 R112, R4.reuse, R22, R112 ;  /* 0x000000160470723c */ /* 0x040fe20000041870 */
[----:B------:R-:W3:Y:S05]  /*6570*/  LDSM.16.MT88.4 R20, [R188+0xf000] ;  /* 0x00f00000bc14783b */ /* 0x000eea0000004200 */
[C---:B----4-:R-:W-:Y:S06]  /*6580*/  HMMA.16816.F32.BF16 R120, R4.reuse, R16, R120 ;  /* 0x000000100478723c */ /* 0x050fec0000041878 */
[----:B------:R-:W-:Y:S01]  /*6590*/  HMMA.16816.F32.BF16 R116, R4, R18, R116 ;  /* 0x000000120474723c */ /* 0x000fe20000041874 */
[----:B------:R-:W4:Y:S06]  /*65a0*/  LDSM.16.MT88.4 R16, [R192+0x11000] ;  /* 0x01100000c010783b */ /* 0x000f2c0000004200 */
[----:B------:R-:W-:Y:S01]  /*65b0*/  F2FP.BF16.F32.PACK_AB R4, R161, R158 ;  /* 0x0000009ea104723e */ /* 0x000fe200000010ff */
[----:B------:R-:W-:Y:S01]  /*65c0*/  FADD.FTZ R158, R158, R147 ;  /* 0x000000939e9e7221 */ /* 0x000fe20000010000 */
[----:B------:R-:W-:Y:S01]  /*65d0*/  F2FP.BF16.F32.PACK_AB R5, R165, R162 ;  /* 0x000000a2a505723e */ /* 0x000fe200000010ff */
[----:B------:R-:W-:Y:S01]  /*65e0*/  FADD.FTZ R162, R162, R135 ;  /* 0x00000087a2a27221 */ /* 0x000fe20000010000 */
[----:B------:R-:W-:Y:S01]  /*65f0*/  F2FP.BF16.F32.PACK_AB R6, R163, R160 ;  /* 0x000000a0a306723e */ /* 0x000fe200000010ff */
[----:B------:R-:W-:Y:S01]  /*6600*/  FADD.FTZ R161, R161, R158 ;  /* 0x0000009ea1a17221 */ /* 0x000fe20000010000 */
[----:B-----5:R-:W-:Y:S01]  /*6610*/  F2FP.BF16.F32.PACK_AB R7, R169, R166 ;  /* 0x000000a6a907723e */ /* 0x020fe200000010ff */
[----:B------:R-:W-:-:S02]  /*6620*/  FADD.FTZ R165, R165, R162 ;  /* 0x000000a2a5a57221 */ /* 0x000fc40000010000 */
[----:B------:R-:W-:Y:S02]  /*6630*/  FADD.FTZ R160, R160, R161 ;  /* 0x000000a1a0a07221 */ /* 0x000fe40000010000 */
[----:B------:R-:W-:Y:S02]  /*6640*/  FADD.FTZ R166, R166, R165 ;  /* 0x000000a5a6a67221 */ /* 0x000fe40000010000 */
[----:B-1----:R-:W-:Y:S01]  /*6650*/  HMMA.16816.F32.BF16 R48, R4, R12, R48 ;  /* 0x0000000c0430723c */ /* 0x002fe20000041830 */
[----:B------:R-:W-:Y:S01]  /*6660*/  FADD.FTZ R160, R163, R160 ;  /* 0x000000a0a3a07221 */ /* 0x000fe20000010000 */
[----:B------:R-:W-:-:S04]  /*6670*/  FADD.FTZ R166, R169, R166 ;  /* 0x000000a6a9a67221 */ /* 0x000fc80000010000 */
[C---:B------:R-:W-:Y:S01]  /*6680*/  HMMA.16816.F32.BF16 R52, R4.reuse, R14, R52 ;  /* 0x0000000e0434723c */ /* 0x040fe20000041834 */
[----:B------:R-:W1:Y:S05]  /*6690*/  LDSM.16.MT88.4 R12, [R190+0x11000] ;  /* 0x01100000be0c783b */ /* 0x000e6a0000004200 */
[C---:B--2---:R-:W-:Y:S06]  /*66a0*/  HMMA.16816.F32.BF16 R80, R4.reuse, R8, R80 ;  /* 0x000000080450723c */ /* 0x044fec0000041850 */
[C---:B------:R-:W-:Y:S01]  /*66b0*/  HMMA.16816.F32.BF16 R84, R4.reuse, R10, R84 ;  /* 0x0000000a0454723c */ /* 0x040fe20000041854 */
[----:B------:R-:W2:Y:S05]  /*66c0*/  LDSM.16.MT88.4 R8, [R189+0x11000] ;  /* 0x01100000bd08783b */ /* 0x000eaa0000004200 */
[C---:B---3--:R-:W-:Y:S06]  /*66d0*/  HMMA.16816.F32.BF16 R88, R4.reuse, R20, R88 ;  /* 0x000000140458723c */ /* 0x048fec0000041858 */
[C---:B------:R-:W-:Y:S01]  /*66e0*/  HMMA.16816.F32.BF16 R92, R4.reuse, R22, R92 ;  /* 0x00000016045c723c */ /* 0x040fe2000004185c */
[----:B------:R-:W3:Y:S05]  /*66f0*/  LDSM.16.MT88.4 R20, [R188+0x11000] ;  /* 0x01100000bc14783b */ /* 0x000eea0000004200 */
[C---:B----4-:R-:W-:Y:S06]  /*6700*/  HMMA.16816.F32.BF16 R96, R4.reuse, R16, R96 ;  /* 0x000000100460723c */ /* 0x050fec0000041860 */
[C---:B------:R-:W-:Y:S01]  /*6710*/  HMMA.16816.F32.BF16 R100, R4.reuse, R18, R100 ;  /* 0x000000120464723c */ /* 0x040fe20000041864 */
[----:B------:R-:W4:Y:S05]  /*6720*/  LDSM.16.MT88.4 R16, [R192+0xd800] ;  /* 0x00d80000c010783b */ /* 0x000f2a0000004200 */
[C---:B-1----:R-:W-:Y:S06]  /*6730*/  HMMA.16816.F32.BF16 R104, R4.reuse, R12, R104 ;  /* 0x0000000c0468723c */ /* 0x042fec0000041868 */
[C---:B------:R-:W-:Y:S01]  /*6740*/  HMMA.16816.F32.BF16 R108, R4.reuse, R14, R108 ;  /* 0x0000000e046c723c */ /* 0x040fe2000004186c */
[----:B------:R-:W1:Y:S05]  /*6750*/  LDSM.16.MT88.4 R12, [R190+0xd800] ;  /* 0x00d80000be0c783b */ /* 0x000e6a0000004200 */
[C---:B--2---:R-:W-:Y:S06]  /*6760*/  HMMA.16816.F32.BF16 R124, R4.reuse, R8, R124 ;  /* 0x00000008047c723c */ /* 0x044fec000004187c */
[C---:B------:R-:W-:Y:S01]  /*6770*/  HMMA.16816.F32.BF16 R112, R4.reuse, R10, R112 ;  /* 0x0000000a0470723c */ /* 0x040fe20000041870 */
[----:B------:R-:W2:Y:S05]  /*6780*/  LDSM.16.MT88.4 R8, [R189+0xf800] ;  /* 0x00f80000bd08783b */ /* 0x000eaa0000004200 */
[C---:B------:R-:W-:Y:S06]  /*6790*/  HMMA.16816.F32.BF16 R128, R4.reuse, R140, R128 ;  /* 0x0000008c0480723c */ /* 0x040fec0000041880 */
[C---:B------:R-:W-:Y:S01]  /*67a0*/  HMMA.16816.F32.BF16 R36, R4.reuse, R142, R36 ;  /* 0x0000008e0424723c */ /* 0x040fe20000041824 */
[----:B------:R-:W5:Y:S05]  /*67b0*/  LDSM.16.MT88.4 R140, [R189+0xd800] ;  /* 0x00d80000bd8c783b */ /* 0x000f6a0000004200 */
        /* <DEDUP_REMOVED lines=12> */
[C---:B---3--:R-:W-:Y:S06]  /*6880*/  HMMA.16816.F32.BF16 R120, R4.reuse, R20, R120 ;  /* 0x000000140478723c */ /* 0x048fec0000041878 */
[----:B------:R-:W-:Y:S01]  /*6890*/  HMMA.16816.F32.BF16 R116, R4, R22, R116 ;  /* 0x000000160474723c */ /* 0x000fe20000041874 */
[----:B------:R-:W3:Y:S06]  /*68a0*/  LDSM.16.MT88.4 R20, [R192+0x11800] ;  /* 0x01180000c014783b */ /* 0x000eec0000004200 */
[----:B------:R-:W-:Y:S01]  /*68b0*/  F2FP.BF16.F32.PACK_AB R4, R214, R209 ;  /* 0x000000d1d604723e */ /* 0x000fe200000010ff */
[----:B------:R-:W-:Y:S01]  /*68c0*/  FADD.FTZ R209, R209, R160 ;  /* 0x000000a0d1d17221 */ /* 0x000fe20000010000 */
[----:B------:R-:W-:Y:S01]  /*68d0*/  F2FP.BF16.F32.PACK_AB R5, R170, R171 ;  /* 0x000000abaa05723e */ /* 0x000fe200000010ff */
[----:B------:R-:W-:Y:S01]  /*68e0*/  FADD.FTZ R171, R171, R166 ;  /* 0x000000a6abab7221 */ /* 0x000fe20000010000 */
[----:B------:R-:W-:Y:S01]  /*68f0*/  F2FP.BF16.F32.PACK_AB R6, R174, R173 ;  /* 0x000000adae06723e */ /* 0x000fe200000010ff */
[----:B------:R-:W-:Y:S01]  /*6900*/  FADD.FTZ R214, R214, R209 ;  /* 0x000000d1d6d67221 */ /* 0x000fe20000010000 */
[----:B------:R-:W-:Y:S01]  /*6910*/  F2FP.BF16.F32.PACK_AB R7, R219, R168 ;  /* 0x000000a8db07723e */ /* 0x000fe200000010ff */
[----:B------:R-:W-:-:S02]  /*6920*/  FADD.FTZ R171, R170, R171 ;  /* 0x000000abaaab7221 */ /* 0x000fc40000010000 */
[----:B------:R-:W-:Y:S02]  /*6930*/  FADD.FTZ R173, R173, R214 ;  /* 0x000000d6adad7221 */ /* 0x000fe40000010000 */
[----:B------:R-:W-:Y:S02]  /*6940*/  FADD.FTZ R168, R168, R171 ;  /* 0x000000aba8a87221 */ /* 0x000fe40000010000 */
[----:B----4-:R-:W-:Y:S01]  /*6950*/  HMMA.16816.F32.BF16 R128, R4, R16, R128 ;  /* 0x000000100480723c */ /* 0x010fe20000041880 */
[----:B------:R-:W-:Y:S01]  /*6960*/  FADD.FTZ R221, R174, R173 ;  /* 0x000000adaedd7221 */ /* 0x000fe20000010000 */
[----:B------:R-:W-:-:S04]  /*6970*/  FADD.FTZ R219, R219, R168 ;  /* 0x000000a8dbdb7221 */ /* 0x000fc80000010000 */
        /* <DEDUP_REMOVED lines=8> */
[C---:B-----5:R-:W-:Y:S06]  /*6a00*/  HMMA.16816.F32.BF16 R48, R4.reuse, R140, R48 ;  /* 0x0000008c0430723c */ /* 0x060fec0000041830 */
[C---:B------:R-:W-:Y:S06]  /*6a10*/  HMMA.16816.F32.BF16 R52, R4.reuse, R142, R52 ;  /* 0x0000008e0434723c */ /* 0x040fec0000041834 */
        /* <DEDUP_REMOVED lines=8> */
[C---:B---3--:R-:W-:Y:S06]  /*6aa0*/  HMMA.16816.F32.BF16 R96, R4.reuse, R20, R96 ;  /* 0x000000140460723c */ /* 0x048fec0000041860 */
[C---:B------:R-:W-:Y:S06]  /*6ab0*/  HMMA.16816.F32.BF16 R100, R4.reuse, R22, R100 ;  /* 0x000000160464723c */ /* 0x040fec0000041864 */
[C---:B----4-:R-:W-:Y:S06]  /*6ac0*/  HMMA.16816.F32.BF16 R104, R4.reuse, R16, R104 ;  /* 0x000000100468723c */ /* 0x050fec0000041868 */
[C---:B------:R-:W-:Y:S06]  /*6ad0*/  HMMA.16816.F32.BF16 R108, R4.reuse, R18, R108 ;  /* 0x00000012046c723c */ /* 0x040fec000004186c */
[C---:B-1----:R-:W-:Y:S06]  /*6ae0*/  HMMA.16816.F32.BF16 R124, R4.reuse, R12, R124 ;  /* 0x0000000c047c723c */ /* 0x042fec000004187c */
[C---:B------:R-:W-:Y:S06]  /*6af0*/  HMMA.16816.F32.BF16 R112, R4.reuse, R14, R112 ;  /* 0x0000000e0470723c */ /* 0x040fec0000041870 */
[C---:B--2---:R-:W-:Y:S06]  /*6b00*/  HMMA.16816.F32.BF16 R120, R4.reuse, R8, R120 ;  /* 0x000000080478723c */ /* 0x044fec0000041878 */
[----:B------:R-:W-:Y:S01]  /*6b10*/  HMMA.16816.F32.BF16 R116, R4, R10, R116 ;  /* 0x0000000a0474723c */ /* 0x000fe20000041874 */
[----:B------:R-:W-:-:S08]  /*6b20*/  NOP ;  /* 0x0000000000007918 */ /* 0x000fd00000000000 */
[----:B------:R-:W-:-:S15]  /*6b30*/  @!P5 BRA `(.L_x_742) ;  /* 0x000000380004d947 */ /* 0x000fde0003800000 */
[----:B------:R-:W-:Y:S01]  /*6b40*/  IMAD.U32 R214, R134, -0x40, RZ ;  /* 0xffffffc086d67824 */ /* 0x000fe200078e00ff */
[----:B------:R-:W-:Y:S01]  /*6b50*/  MOV R0, R3 ;  /* 0x0000000300007202 */ /* 0x000fe20000000f00 */
[----:B------:R-:W-:Y:S01]  /*6b60*/  VIADD R217, R133, 0xfffffffe ;  /* 0xfffffffe85d97836 */ /* 0x000fe20000000000 */
[----:B------:R-:W-:Y:S01]  /*6b70*/  MOV R133, R132 ;  /* 0x0000008400857202 */ /* 0x000fe20000000f00 */
[----:B------:R-:W-:Y:S01]  /*6b80*/  ULDC UR10, c[0x0][0x2d0] ;  /* 0x0000b400000a7ab9 */ /* 0x000fe20000000800 */
[----:B------:R-:W-:Y:S01]  /*6b90*/  SHF.R.S32.HI R209, RZ, 0x1f, R214 ;  /* 0x0000001fffd17819 */ /* 0x000fe200000114d6 */
[----:B------:R-:W-:Y:S01]  /*6ba0*/  ULDC UR4, c[0x0][0x2ec] ;  /* 0x0000bb0000047ab9 */ /* 0x000fe20000000800 */
[----:B------:R-:W-:-:S05]  /*6bb0*/  ULDC UR7, c[0x0][0x248] ;  /* 0x0000920000077ab9 */ /* 0x000fca0000000800 */
.L_x_746:
[----:B------:R-:W-:Y:S04]  /*6bc0*/  DEPBAR.LE SB0, 0x0 ;  /* 0x000080000000791a */ /* 0x000fe80000000000 */
[----:B------:R-:W-:Y:S01]  /*6bd0*/  BAR.SYNC.DEFER_BLOCKING 0x0 ;  /* 0x0000000000007b1d */ /* 0x000fe20000010000 */
[----:B------:R-:W-:Y:S01]  /*6be0*/  ISETP.GE.AND P5, PT, R210, UR10, PT ;  /* 0x0000000ad2007c0c */ /* 0x000fe2000bfa6270 */
[----:B------:R-:W-:Y:S01]  /*6bf0*/  IMAD.MOV.U32 R132, RZ, RZ, R214 ;  /* 0x000000ffff847224 */ /* 0x000fe200078e00d6 */
[----:B------:R-:W-:Y:S01]  /*6c00*/  ISETP.GE.AND P4, PT, R201, UR10, PT ;  /* 0x0000000ac9007c0c */ /* 0x000fe2000bf86270 */
[----:B------:R-:W-:Y:S01]  /*6c10*/  IMAD.MOV.U32 R3, RZ, RZ, R209 ;  /* 0x000000ffff037224 */ /* 0x000fe200078e00d1 */
[----:B------:R-:W-:Y:S01]  /*6c20*/  ISETP.GE.AND P3, PT, R200, UR10, PT ;  /* 0x0000000ac8007c0c */ /* 0x000fe2000bf66270 */
[----:B------:R-:W-:Y:S01]  /*6c30*/  @!UPT UIADD3 URZ, URZ, URZ, URZ ;  /* 0x0000003f3f3ff290 */ /* 0x000fe2000fffe03f */
[----:B------:R-:W-:Y:S11]  /*6c40*/  @!P0 BRA `(.L_x_743) ;  /* 0x0000000000f88947 */ /* 0x000ff60003800000 */
[----:B------:R-:W-:Y:S01]  /*6c50*/  IMAD.MOV.U32 R8, RZ, RZ, RZ ;  /* 0x000000ffff087224 */ /* 0x000fe200078e00ff */
[----:B------:R-:W1:Y:S01]  /*6c60*/  LDC R6, c[0x0][0x380] ;  /* 0x0000e000ff067b82 */ /* 0x000e620000000800 */
[----:B------:R-:W-:Y:S04]  /*6c70*/  SHF.L.U32 R5, R217, 0x6, RZ ;  /* 0x00000006d9057819 */ /* 0x000fe800000006ff */
[----:B------:R-:W-:Y:S01]  /*6c80*/  IABS R7, R5 ;  /* 0x0000000500077213 */ /* 0x000fe20000000000 */
[C---:B------:R-:W-:Y:S01]  /*6c90*/  VIADD R11, R5.reuse, 0x40 ;  /* 0x00000040050b7836 */ /* 0x040fe20000000000 */
[-C--:B-1----:R-:W-:Y:S02]  /*6ca0*/  IABS R3, R6.reuse ;  /* 0x0000000600037213 */ /* 0x082fe40000000000 */
[----:B------:R-:W-:Y:S02]  /*6cb0*/  LOP3.LUT R5, R5, R6, RZ, 0x3c, !PT ;  /* 0x0000000605057212 */ /* 0x000fe400078e3cff */
[----:B------:R-:W1:Y:S10]  /*6cc0*/  I2F.RP R4, R3 ;  /* 0x0000000300047306 */ /* 0x000e740000209400 */
[----:B-1----:R-:W1:Y:S02]  /*6cd0*/  MUFU.RCP R2, R4 ;  /* 0x0000000400027308 */ /* 0x002e640000001000 */
[----:B-1----:R-:W-:Y:S08]  /*6ce0*/  VIADD R9, R2, 0xffffffe ;  /* 0x0ffffffe02097836 */ /* 0x002ff00000000000 */
[----:B------:R-:W1:Y:S02]  /*6cf0*/  F2I.FTZ.U32.TRUNC.NTZ R9, R9 ;  /* 0x0000000900097305 */ /* 0x000e64000021f000 */
[--C-:B-1----:R-:W-:Y:S04]  /*6d00*/  IMAD.MOV R2, RZ, RZ, -R9.reuse ;  /* 0x000000ffff027224 */ /* 0x102fe800078e0a09 */
[----:B------:R-:W-:Y:S04]  /*6d10*/  IMAD R2, R2, R3, RZ ;  /* 0x0000000302027224 */ /* 0x000fe800078e02ff */
[----:B------:R-:W-:Y:S01]  /*6d20*/  IMAD.HI.U32 R2, R9, R2, R8 ;  /* 0x0000000209027227 */ /* 0x000fe200078e0008 */
[----:B------:R-:W-:Y:S02]  /*6d30*/  IABS R8, R11 ;  /* 0x0000000b00087213 */ /* 0x000fe40000000000 */
[----:B------:R-:W-:Y:S03]  /*6d40*/  LOP3.LUT R11, R11, R6, RZ, 0x3c, !PT ;  /* 0x000000060b0b7212 */ /* 0x000fe600078e3cff */
[C---:B------:R-:W-:Y:S04]  /*6d50*/  IMAD.HI.U32 R9, R2.reuse, R7, RZ ;  /* 0x0000000702097227 */ /* 0x040fe800078e00ff */
[----:B------:R-:W-:Y:S01]  /*6d60*/  IMAD.HI.U32 R2, R2, R8, RZ ;  /* 0x0000000802027227 */ /* 0x000fe200078e00ff */
[----:B------:R-:W-:Y:S05]  /*6d70*/  IADD3 R4, -R9, RZ, RZ ;  /* 0x000000ff09047210 */ /* 0x000fea0007ffe1ff */
[C---:B------:R-:W-:Y:S02]  /*6d80*/  IMAD R7, R3.reuse, R4, R7 ;  /* 0x0000000403077224 */ /* 0x040fe400078e0207 */
[----:B------:R-:W-:Y:S03]  /*6d90*/  IMAD.MOV R4, RZ, RZ, -R2 ;  /* 0x000000ffff047224 */ /* 0x000fe600078e0a02 */
[C---:B------:R-:W-:Y:S01]  /*6da0*/  ISETP.GT.U32.AND P1, PT, R3.reuse, R7, PT ;  /* 0x000000070300720c */ /* 0x040fe20003f24070 */
[C---:B------:R-:W-:Y:S01]  /*6db0*/  IMAD R8, R3.reuse, R4, R8 ;  /* 0x0000000403087224 */ /* 0x040fe200078e0208 */
[----:B------:R-:W-:Y:S04]  /*6dc0*/  LOP3.LUT R4, RZ, R6, RZ, 0x33, !PT ;  /* 0x00000006ff047212 */ /* 0x000fe800078e33ff */
[----:B------:R-:W-:Y:S07]  /*6dd0*/  ISETP.GT.U32.AND P2, PT, R3, R8, PT ;  /* 0x000000080300720c */ /* 0x000fee0003f44070 */
[----:B------:R-:W-:Y:S02]  /*6de0*/  @!P1 IMAD.IADD R7, R7, 0x1, -R3 ;  /* 0x0000000107079824 */ /* 0x000fe400078e0a03 */
[----:B------:R-:W-:Y:S03]  /*6df0*/  @!P1 VIADD R9, R9, 0x1 ;  /* 0x0000000109099836 */ /* 0x000fe60000000000 */
[-C--:B------:R-:W-:Y:S01]  /*6e00*/  ISETP.GE.U32.AND P6, PT, R7, R3.reuse, PT ;  /* 0x000000030700720c */ /* 0x080fe20003fc6070 */
[----:B------:R-:W-:Y:S01]  /*6e10*/  @!P2 VIADD R2, R2, 0x1 ;  /* 0x000000010202a836 */ /* 0x000fe20000000000 */
[-C--:B------:R-:W-:Y:S02]  /*6e20*/  @!P2 IADD3 R8, R8, -R3.reuse, RZ ;  /* 0x800000030808a210 */ /* 0x080fe40007ffe0ff */
[----:B------:R-:W-:Y:S02]  /*6e30*/  ISETP.GE.AND P2, PT, R5, RZ, PT ;  /* 0x000000ff0500720c */ /* 0x000fe40003f46270 */
[----:B------:R-:W-:Y:S07]  /*6e40*/  ISETP.GE.U32.AND P1, PT, R8, R3, PT ;  /* 0x000000030800720c */ /* 0x000fee0003f26070 */
[----:B------:R-:W-:Y:S02]  /*6e50*/  @P6 IADD3 R9, R9, 0x1, RZ ;  /* 0x0000000109096810 */ /* 0x000fe40007ffe0ff */
[----:B------:R-:W-:Y:S03]  /*6e60*/  ISETP.GE.AND P6, PT, R11, RZ, PT ;  /* 0x000000ff0b00720c */ /* 0x000fe60003fc6270 */
[----:B------:R-:W-:Y:S02]  /*6e70*/  @!P2 IMAD.MOV R9, RZ, RZ, -R9 ;  /* 0x000000ffff09a224 */ /* 0x000fe400078e0a09 */
[----:B------:R-:W-:Y:S01]  /*6e80*/  @P1 VIADD R2, R2, 0x1 ;  /* 0x0000000102021836 */ /* 0x000fe20000000000 */
[----:B------:R-:W-:Y:S04]  /*6e90*/  ISETP.NE.AND P1, PT, R6, RZ, PT ;  /* 0x000000ff0600720c */ /* 0x000fe80003f25270 */
[----:B------:R-:W-:Y:S03]  /*6ea0*/  SEL R3, R4, R9, !P1 ;  /* 0x0000000904037207 */ /* 0x000fe60004800000 */
[----:B------:R-:W-:Y:S02]  /*6eb0*/  @!P6 IADD3 R2, -R2, RZ, RZ ;  /* 0x000000ff0202e210 */ /* 0x000fe40007ffe1ff */
[C---:B------:R-:W-:Y:S02]  /*6ec0*/  LEA R14, P2, R3.reuse, R212, 0x2 ;  /* 0x000000d4030e7211 */ /* 0x040fe400078410ff */
[----:B------:R-:W-:Y:S02]  /*6ed0*/  SEL R9, R4, R2, !P1 ;  /* 0x0000000204097207 */ /* 0x000fe40004800000 */
[-C--:B------:R-:W-:Y:S01]  /*6ee0*/  LEA.HI.X.SX32 R15, R3, R213.reuse, 0x2, P2 ;  /* 0x000000d5030f7211 */ /* 0x080fe200010f16ff */
[----:B------:R-:W1:Y:S01]  /*6ef0*/  LDC.64 R4, c[0x0][0x250] ;  /* 0x00009400ff047b82 */ /* 0x000e620000000a00 */
[C---:B------:R-:W-:Y:S03]  /*6f00*/  LEA R12, P1, R9.reuse, R212, 0x2 ;  /* 0x000000d4090c7211 */ /* 0x040fe600078210ff */
[----:B------:R-:W2:Y:S01]  /*6f10*/  LDG.E R7, desc[UR8][R14.64] ;  /* 0x000000080e077981 */ /* 0x000ea2000c1e1900 */
[C---:B------:R-:W-:Y:S01]  /*6f20*/  LEA.HI.X.SX32 R13, R9.reuse, R213, 0x2, P1 ;  /* 0x000000d5090d7211 */ /* 0x040fe200008f16ff */
[----:B------:R-:W-:Y:S02]  /*6f30*/  IMAD.IADD R9, R9, 0x1, -R3 ;  /* 0x0000000109097824 */ /* 0x000fe400078e0a03 */
[----:B------:R-:W3:Y:S02]  /*6f40*/  LDC.64 R2, c[0x0][0x238] ;  /* 0x00008e00ff027b82 */ /* 0x000ee40000000a00 */
[----:B------:R-:W-:Y:S01]  /*6f50*/  IMAD R9, R9, R6, -0x40 ;  /* 0xffffffc009097424 */ /* 0x000fe200078e0206 */
[----:B------:R-:W2:Y:S04]  /*6f60*/  LDG.E R8, desc[UR8][R12.64] ;  /* 0x000000080c087981 */ /* 0x000ea8000c1e1900 */
[----:B------:R-:W-:Y:S05]  /*6f70*/  SHF.R.S32.HI R11, RZ, 0x1f, R9 ;  /* 0x0000001fff0b7819 */ /* 0x000fea0000011409 */
[-C--:B-1----:R-:W-:Y:S02]  /*6f80*/  IMAD R6, R11, R4.reuse, RZ ;  /* 0x000000040b067224 */ /* 0x082fe400078e02ff */
[C---:B------:R-:W-:Y:S04]  /*6f90*/  IMAD.WIDE.U32 R10, R9.reuse, R4, RZ ;  /* 0x00000004090a7225 */ /* 0x040fe800078e00ff */
[----:B------:R-:W-:Y:S05]  /*6fa0*/  IMAD R6, R9, R5, R6 ;  /* 0x0000000509067224 */ /* 0x000fea00078e0206 */
[----:B------:R-:W-:Y:S01]  /*6fb0*/  IADD3 R11, R11, R6, RZ ;  /* 0x000000060b0b7210 */ /* 0x000fe20007ffe0ff */
[----:B--2---:R-:W-:Y:S04]  /*6fc0*/  IMAD.IADD R7, R7, 0x1, -R8 ;  /* 0x0000000107077824 */ /* 0x004fe800078e0a08 */
[----:B---3--:R-:W-:Y:S01]  /*6fd0*/  IMAD.WIDE.U32 R10, R7, R2, R10 ;  /* 0x00000002070a7225 */ /* 0x008fe200078e000a */
[----:B------:R-:W-:Y:S02]  /*6fe0*/  SHF.R.S32.HI R5, RZ, 0x1f, R7 ;  /* 0x0000001fff057819 */ /* 0x000fe40000011407 */
[----:B------:R-:W-:Y:S03]  /*6ff0*/  MOV R132, R10 ;  /* 0x0000000a00847202 */ /* 0x000fe60000000f00 */
[----:B------:R-:W-:Y:S04]  /*7000*/  IMAD R4, R5, R2, RZ ;  /* 0x0000000205047224 */ /* 0x000fe800078e02ff */
[----:B------:R-:W-:Y:S04]  /*7010*/  IMAD R4, R7, R3, R4 ;  /* 0x0000000307047224 */ /* 0x000fe800078e0204 */
[----:B------:R-:W-:Y:S07]  /*7020*/  IMAD.IADD R3, R11, 0x1, R4 ;  /* 0x000000010b037824 */ /* 0x000fee00078e0204 */
.L_x_743:
[C---:B------:R-:W-:Y:S01]  /*7030*/  IADD3 R225, P2, R132.reuse, R203, RZ ;  /* 0x000000cb84e17210 */ /* 0x040fe20007f5e0ff */
[----:B------:R-:W-:Y:S01]  /*7040*/  @P5 STS.128 [R207+0xc000], RZ ;  /* 0x00c000ffcf005388 */ /* 0x000fe20000000c00 */
[CC--:B------:R-:W-:Y:S02]  /*7050*/  LEA R2, P1, R132.reuse, R218.reuse, 0x1 ;  /* 0x000000da84027211 */ /* 0x0c0fe400078208ff */
[-C--:B------:R-:W-:Y:S01]  /*7060*/  @!P5 LEA R228, P6, R225, R218.reuse, 0x1 ;  /* 0x000000dae1e4d211 */ /* 0x080fe200078c08ff */
[----:B------:R-:W-:Y:S01]  /*7070*/  IMAD.X R134, R3, 0x1, R202, P2 ;  /* 0x0000000103867824 */ /* 0x000fe200010e06ca */
[-C--:B------:R-:W-:Y:S02]  /*7080*/  LEA.HI.X R3, R132, R223.reuse, R3, 0x1, P1 ;  /* 0x000000df84037211 */ /* 0x080fe400008f0c03 */
[CC--:B------:R-:W-:Y:S02]  /*7090*/  @!P4 LEA R226, P2, R225.reuse, R218.reuse, 0x1 ;  /* 0x000000dae1e2c211 */ /* 0x0c0fe400078408ff */
[CCC-:B------:R-:W-:Y:S01]  /*70a0*/  @!P5 LEA.HI.X R229, R225.reuse, R223.reuse, R134.reuse, 0x1, P6 ;  /* 0x000000dfe1e5d211 */ /* 0x1c0fe200030f0c86 */
[----:B------:R-:W-:Y:S01]  /*70b0*/  @!PT LDS RZ, [RZ] ;  /* 0x00000000fffff984 */ /* 0x000fe20000000800 */
[----:B------:R-:W-:Y:S01]  /*70c0*/  @!PT LDS RZ, [RZ] ;  /* 0x00000000fffff984 */ /* 0x000fe20000000800 */
[----:B------:R-:W-:Y:S01]  /*70d0*/  @!PT LDS RZ, [RZ] ;  /* 0x00000000fffff984 */ /* 0x000fe20000000800 */
[----:B------:R-:W-:Y:S01]  /*70e0*/  @!P5 LDGSTS.E.BYPASS.LTC128B.128 [R207+0xc000], desc[UR8][R2.64] ;  /* 0x0c00000002cfdfae */ /* 0x000fe2000b901d48 */
[C-C-:B------:R-:W-:Y:S02]  /*70f0*/  @!P4 LEA.HI.X R227, R225.reuse, R223, R134.reuse, 0x1, P2 ;  /* 0x000000dfe1e3c211 */ /* 0x140fe400010f0c86 */
[CC--:B------:R-:W-:Y:S01]  /*7100*/  @!P3 LEA R224, P1, R225.reuse, R218.reuse, 0x1 ;  /* 0x000000dae1e0b211 */ /* 0x0c0fe200078208ff */
[----:B------:R-:W-:Y:S01]  /*7110*/  @P4 STS.128 [R207+0xe000], RZ ;  /* 0x00e000ffcf004388 */ /* 0x000fe20000000c00 */
[C---:B------:R-:W-:Y:S02]  /*7120*/  IADD3 R135, P6, R225.reuse, R203, RZ ;  /* 0x000000cbe1877210 */ /* 0x040fe40007fde0ff */
[-C--:B------:R-:W-:Y:S01]  /*7130*/  @!P3 LEA.HI.X R225, R225, R223.reuse, R134, 0x1, P1 ;  /* 0x000000dfe1e1b211 */ /* 0x080fe200008f0c86 */
[----:B------:R-:W-:Y:S01]  /*7140*/  @!PT LDS RZ, [RZ] ;  /* 0x00000000fffff984 */ /* 0x000fe20000000800 */
[----:B------:R-:W-:Y:S01]  /*7150*/  @!PT LDS RZ, [RZ] ;  /* 0x00000000fffff984 */ /* 0x000fe20000000800 */
[----:B------:R-:W-:Y:S01]  /*7160*/  @!PT LDS RZ, [RZ] ;  /* 0x00000000fffff984 */ /* 0x000fe20000000800 */
[----:B------:R-:W-:Y:S01]  /*7170*/  @!P4 LDGSTS.E.BYPASS.LTC128B.128 [R207+0xe000], desc[UR8][R2.64+0x80] ;  /* 0x0e00008002cfcfae */ /* 0x000fe2000b901d48 */
[CC--:B------:R-:W-:Y:S01]  /*7180*/  @!P4 LEA R232, P2, R135.reuse, R218.reuse, 0x1 ;  /* 0x000000da87e8c211 */ /* 0x0c0fe200078408ff */
[----:B------:R-:W-:Y:S01]  /*7190*/  IMAD.X R134, R134, 0x1, R202, P6 ;  /* 0x0000000186867824 */ /* 0x000fe200030e06ca */
[CC--:B------:R-:W-:Y:S01]  /*71a0*/  @!P5 LEA R234, P6, R135.reuse, R218.reuse, 0x1 ;  /* 0x000000da87ead211 */ /* 0x0c0fe200078c08ff */
[----:B------:R-:W-:Y:S01]  /*71b0*/  @P3 STS.128 [R207+0x10000], RZ ;  /* 0x010000ffcf003388 */ /* 0x000fe20000000c00 */
[CC--:B------:R-:W-:Y:S02]  /*71c0*/  @!P3 LEA R230, P1, R135.reuse, R218.reuse, 0x1 ;  /* 0x000000da87e6b211 */ /* 0x0c0fe400078208ff */
[CCC-:B------:R-:W-:Y:S01]  /*71d0*/  @!P5 LEA.HI.X R235, R135.reuse, R223.reuse, R134.reuse, 0x1, P6 ;  /* 0x000000df87ebd211 */ /* 0x1c0fe200030f0c86 */
[----:B------:R-:W-:Y:S01]  /*71e0*/  @!PT LDS RZ, [RZ] ;  /* 0x00000000fffff984 */ /* 0x000fe20000000800 */
[----:B------:R-:W-:Y:S01]  /*71f0*/  @!PT LDS RZ, [RZ] ;  /* 0x00000000fffff984 */ /* 0x000fe20000000800 */
[----:B------:R-:W-:Y:S01]  /*7200*/  @!PT LDS RZ, [RZ] ;  /* 0x00000000fffff984 */ /* 0x000fe20000000800 */
[----:B------:R-:W-:Y:S01]  /*7210*/  @!P3 LDGSTS.E.BYPASS.LTC128B.128 [R207+0x10000], desc[UR8][R2.64+0x100] ;  /* 0x1000010002cfbfae */ /* 0x000fe2000b901d48 */
[C-C-:B------:R-:W-:Y:S02]  /*7220*/  @!P4 LEA.HI.X R233, R135.reuse, R223, R134.reuse, 0x1, P2 ;  /* 0x000000df87e9c211 */ /* 0x140fe400010f0c86 */
[C---:B------:R-:W-:Y:S01]  /*7230*/  IADD3 R132, P6, R135.reuse, R203, RZ ;  /* 0x000000cb87847210 */ /* 0x040fe20007fde0ff */
[----:B------:R-:W-:Y:S01]  /*7240*/  @P5 STS.128 [R207+0xc800], RZ ;  /* 0x00c800ffcf005388 */ /* 0x000fe20000000c00 */
[-C--:B------:R-:W-:Y:S02]  /*7250*/  @!P3 LEA.HI.X R231, R135, R223.reuse, R134, 0x1, P1 ;  /* 0x000000df87e7b211 */ /* 0x080fe400008f0c86 */
[-C--:B------:R-:W-:Y:S01]  /*7260*/  @!P4 LEA R236, P2, R132, R218.reuse, 0x1 ;  /* 0x000000da84ecc211 */ /* 0x080fe200078408ff */
[----:B------:R-:W-:Y:S01]  /*7270*/  @!PT LDS RZ, [RZ] ;  /* 0x00000000fffff984 */ /* 0x000fe20000000800 */
[----:B------:R-:W-:Y:S01]  /*7280*/  @!PT LDS RZ, [RZ] ;  /* 0x00000000fffff984 */ /* 0x000fe20000000800 */
[----:B------:R-:W-:Y:S01]  /*7290*/  @!PT LDS RZ, [RZ] ;  /* 0x00000000fffff984 */ /* 0x000fe20000000800 */
[----:B------:R-:W-:Y:S01]  /*72a0*/  @!P5 LDGSTS.E.BYPASS.LTC128B.128 [R207+0xc800], desc[UR8][R228.64] ;  /* 0x0c800000e4cfdfae */ /* 0x000fe2000b901d48 */
[----:B------:R-:W-:Y:S01]  /*72b0*/  IMAD.X R134, R134, 0x1, R202, P6 ;  /* 0x0000000186867824 */ /* 0x000fe200030e06ca */
[CC--:B------:R-:W-:Y:S02]  /*72c0*/  @!P5 LEA R238, P6, R132.reuse, R218.reuse, 0x1 ;  /* 0x000000da84eed211 */ /* 0x0c0fe400078c08ff */
[----:B------:R-:W-:Y:S01]  /*72d0*/  @P4 STS.128 [R207+0xe800], RZ ;  /* 0x00e800ffcf004388 */ /* 0x000fe20000000c00 */
[C---:B------:R-:W-:Y:S01]  /*72e0*/  @!P3 LEA R222, P1, R132.reuse, R218, 0x1 ;  /* 0x000000da84deb211 */ /* 0x040fe200078208ff */
[----:B------:R-:W-:Y:S01]  /*72f0*/  IMAD.MOV.U32 R218, RZ, RZ, R2 ;  /* 0x000000ffffda7224 */ /* 0x000fe200078e0002 */
[CCC-:B------:R-:W-:Y:S01]  /*7300*/  @!P5 LEA.HI.X R239, R132.reuse, R223.reuse, R134.reuse, 0x1, P6 ;  /* 0x000000df84efd211 */ /* 0x1c0fe200030f0c86 */
[----:B------:R-:W-:Y:S01]  /*7310*/  @!PT LDS RZ, [RZ] ;  /* 0x00000000fffff984 */ /* 0x000fe20000000800 */
[----:B------:R-:W-:Y:S01]  /*7320*/  @!PT LDS RZ, [RZ] ;  /* 0x00000000fffff984 */ /* 0x000fe20000000800 */
[----:B------:R-:W-:Y:S01]  /*7330*/  @!PT LDS RZ, [RZ] ;  /* 0x00000000fffff984 */ /* 0x000fe20000000800 */
[----:B------:R-:W-:Y:S01]  /*7340*/  @!P4 LDGSTS.E.BYPASS.LTC128B.128 [R207+0xe800], desc[UR8][R226.64+0x80] ;  /* 0x0e800080e2cfcfae */ /* 0x000fe2000b901d48 */
[CCC-:B------:R-:W-:Y:S02]  /*7350*/  @!P4 LEA.HI.X R237, R132.reuse, R223.reuse, R134.reuse, 0x1, P2 ;  /* 0x000000df84edc211 */ /* 0x1c0fe400010f0c86 */
[----:B------:R-:W-:Y:S01]  /*7360*/  @!P3 LEA.HI.X R223, R132, R223, R134, 0x1, P1 ;  /* 0x000000df84dfb211 */ /* 0x000fe200008f0c86 */
[----:B------:R-:W-:Y:S01]  /*7370*/  @P3 STS.128 [R207+0x10800], RZ ;  /* 0x010800ffcf003388 */ /* 0x000fe20000000c00 */
[----:B------:R-:W-:Y:S03]  /*7380*/  ISETP.GE.AND P1, PT, R217, 0x1, PT ;  /* 0x00000001d900780c */ /* 0x000fe60003f26270 */
[----:B------:R-:W-:Y:S01]  /*7390*/  @!PT LDS RZ, [RZ] ;  /* 0x00000000fffff984 */ /* 0x000fe20000000800 */
[----:B------:R-:W-:Y:S01]  /*73a0*/  @!PT LDS RZ, [RZ] ;  /* 0x00000000fffff984 */ /* 0x000fe20000000800 */
[----:B------:R-:W-:Y:S01]  /*73b0*/  @!PT LDS RZ, [RZ] ;  /* 0x00000000fffff984 */ /* 0x000fe20000000800 */
[----:B------:R-:W-:Y:S04]  /*73c0*/  @!P3 LDGSTS.E.BYPASS.LTC128B.128 [R207+0x10800], desc[UR8][R224.64+0x100] ;  /* 0x10800100e0cfbfae */ /* 0x000fe8000b901d48 */
[----:B------:R-:W-:Y:S04]  /*73d0*/  @P5 STS.128 [R207+0xd000], RZ ;  /* 0x00d000ffcf005388 */ /* 0x000fe80000000c00 */
        /* <DEDUP_REMOVED lines=28> */
[----:B------:R1:W-:Y:S04]  /*75a0*/  @!P3 LDGSTS.E.BYPASS.LTC128B.128 [R207+0x11800], desc[UR8][R222.64+0x100] ;  /* 0x11800100decfbfae */ /* 0x0003e8000b901d48 */
[----:B------:R-:W-:Y:S04]  /*75b0*/  LDSM.16.M88.4 R136, [R198] ;  /* 0x00000000c688783b */ /* 0x000fe80000000200 */
[----:B------:R-:W2:Y:S04]  /*75c0*/  LDSM.16.M88.4 R140, [R197+0x6000] ;  /* 0x00600000c58c783b */ /* 0x000ea80000000200 */
[----:B------:R-:W3:Y:S04]  /*75d0*/  LDSM.16.M88.4 R144, [R197+0x6800] ;  /* 0x00680000c590783b */ /* 0x000ee80000000200 */
[----:B------:R-:W4:Y:S04]  /*75e0*/  LDSM.16.M88.4 R148, [R197+0x7000] ;  /* 0x00700000c594783b */ /* 0x000f280000000200 */
[----:B------:R-:W5:Y:S04]  /*75f0*/  LDSM.16.M88.4 R152, [R197+0x7800] ;  /* 0x00780000c598783b */ /* 0x000f680000000200 */
[----:B------:R-:W0:Y:S01]  /*7600*/  LDGDEPBAR ;  /* 0x00000000000079af */ /* 0x000e220000000000 */
[----:B-1----:R-:W-:Y:S03]  /*7610*/  IMAD.MOV.U32 R223, RZ, RZ, R3 ;  /* 0x000000ffffdf7224 */ /* 0x002fe600078e0003 */
[----:B------:R-:W-:Y:S04]  /*7620*/  LDSM.16.M88.4 R156, [R196] ;  /* 0x00000000c49c783b */ /* 0x000fe80000000200 */
[----:B------:R-:W1:Y:S04]  /*7630*/  LDSM.16.M88.4 R160, [R195] ;  /* 0x00000000c3a0783b */ /* 0x000e680000000200 */
[----:B------:R-:W1:Y:S04]  /*7640*/  LDSM.16.M88.4 R164, [R187] ;  /* 0x00000000bba4783b */ /* 0x000e680000000200 */
[----:B------:R-:W1:Y:S04]  /*7650*/  LDSM.16.M88.4 R168, [R186] ;  /* 0x00000000baa8783b */ /* 0x000e680000000200 */
[----:B------:R-:W1:Y:S01]  /*7660*/  LDSM.16.M88.4 R172, [R185] ;  /* 0x00000000b9ac783b */ /* 0x000e620000000200 */
[C---:B--2---:R-:W-:Y:S06]  /*7670*/  HMMA.16816.F32.BF16 R4, R136.reuse, R140, RZ ;  /* 0x0000008c8804723c */ /* 0x044fec00000418ff */
[C---:B------:R-:W-:Y:S01]  /*7680*/  HMMA.16816.F32.BF16 R8, R136.reuse, R142, RZ ;  /* 0x0000008e8808723c */ /* 0x040fe200000418ff */
[----:B------:R-:W-:Y:S05]  /*7690*/  LDSM.16.M88.4 R140, [R194] ;  /* 0x00000000c28c783b */ /* 0x000fea0000000200 */
[C---:B---3--:R-:W-:Y:S06]  /*76a0*/  HMMA.16816.F32.BF16 R12, R136.reuse, R144, RZ ;  /* 0x00000090880c723c */ /* 0x048fec00000418ff */
[C---:B------:R-:W-:Y:S01]  /*76b0*/  HMMA.16816.F32.BF16 R16, R136.reuse, R146, RZ ;  /* 0x000000928810723c */ /* 0x040fe200000418ff */
[----:B------:R-:W2:Y:S05]  /*76c0*/  LDSM.16.M88.4 R144, [R191+0x6000] ;  /* 0x00600000bf90783b */ /* 0x000eaa0000000200 */
[C---:B----4-:R-:W-:Y:S06]  /*76d0*/  HMMA.16816.F32.BF16 R20, R136.reuse, R148, RZ ;  /* 0x000000948814723c */ /* 0x050fec00000418ff */
[C---:B------:R-:W-:Y:S01]  /*76e0*/  HMMA.16816.F32.BF16 R24, R136.reuse, R150, RZ ;  /* 0x000000968818723c */ /* 0x040fe200000418ff */
[----:B------:R-:W3:Y:S05]  /*76f0*/  LDSM.16.M88.4 R148, [R191+0x6800] ;  /* 0x00680000bf94783b */ /* 0x000eea0000000200 */
[C---:B-----5:R-:W-:Y:S06]  /*7700*/  HMMA.16816.F32.BF16 R28, R136.reuse, R152, RZ ;  /* 0x00000098881c723c */ /* 0x060fec00000418ff */
[----:B------:R-:W-:Y:S01]  /*7710*/  HMMA.16816.F32.BF16 R32, R136, R154, RZ ;  /* 0x0000009a8820723c */ /* 0x000fe200000418ff */
[----:B------:R-:W4:Y:S04]  /*7720*/  LDSM.16.M88.4 R136, [R191+0x7000] ;  /* 0x00700000bf88783b */ /* 0x000f280000000200 */
[----:B------:R-:W5:Y:S01]  /*7730*/  LDSM.16.M88.4 R152, [R191+0x7800] ;  /* 0x00780000bf98783b */ /* 0x000f620000000200 */
[C---:B-1----:R-:W-:Y:S06]  /*7740*/  HMMA.16816.F32.BF16 R4, R156.reuse, R160, R4 ;  /* 0x000000a09c04723c */ /* 0x042fec0000041804 */
[C---:B------:R-:W-:Y:S01]  /*7750*/  HMMA.16816.F32.BF16 R8, R156.reuse, R162, R8 ;  /* 0x000000a29c08723c */ /* 0x040fe20000041808 */
[----:B------:R-:W-:Y:S05]  /*7760*/  LDSM.16.M88.4 R160, [R193] ;  /* 0x00000000c1a0783b */ /* 0x000fea0000000200 */
[C---:B------:R-:W-:Y:S06]  /*7770*/  HMMA.16816.F32.BF16 R12, R156.reuse, R164, R12 ;  /* 0x000000a49c0c723c */ /* 0x040fec000004180c */
[C---:B------:R-:W-:Y:S01]  /*7780*/  HMMA.16816.F32.BF16 R16, R156.reuse, R166, R16 ;  /* 0x000000a69c10723c */ /* 0x040fe20000041810 */
[----:B------:R-:W1:Y:S05]  /*7790*/  LDSM.16.M88.4 R164, [R184] ;  /* 0x00000000b8a4783b */ /* 0x000e6a0000000200 */
[C---:B------:R-:W-:Y:S06]  /*77a0*/  HMMA.16816.F32.BF16 R20, R156.reuse, R168, R20 ;  /* 0x000000a89c14723c */ /* 0x040fec0000041814 */
[C---:B------:R-:W-:Y:S01]  /*77b0*/  HMMA.16816.F32.BF16 R24, R156.reuse, R170, R24 ;  /* 0x000000aa9c18723c */ /* 0x040fe20000041818 */
[----:B------:R-:W1:Y:S05]  /*77c0*/  LDSM.16.M88.4 R168, [R184+0x800] ;  /* 0x00080000b8a8783b */ /* 0x000e6a0000000200 */
[C---:B------:R-:W-:Y:S06]  /*77d0*/  HMMA.16816.F32.BF16 R28, R156.reuse, R172, R28 ;  /* 0x000000ac9c1c723c */ /* 0x040fec000004181c */
[----:B------:R-:W-:Y:S01]  /*77e0*/  HMMA.16816.F32.BF16 R32, R156, R174, R32 ;  /* 0x000000ae9c20723c */ /* 0x000fe20000041820 */
[----:B------:R-:W1:Y:S04]  /*77f0*/  LDSM.16.M88.4 R156, [R184+0x1000] ;  /* 0x00100000b89c783b */ /* 0x000e680000000200 */
[----:B------:R-:W1:Y:S01]  /*7800*/  LDSM.16.M88.4 R172, [R184+0x1800] ;  /* 0x00180000b8ac783b */ /* 0x000e620000000200 */
[C---:B--2---:R-:W-:Y:S06]  /*7810*/  HMMA.16816.F32.BF16 R4, R140.reuse, R144, R4 ;  /* 0x000000908c04723c */ /* 0x044fec0000041804 */
[C---:B------:R-:W-:Y:S01]  /*7820*/  HMMA.16816.F32.BF16 R8, R140.reuse, R146, R8 ;  /* 0x000000928c08723c */ /* 0x040fe20000041808 */
[----:B------:R-:W-:Y:S05]  /*7830*/  LDSM.16.M88.4 R144, [R197+0x8000] ;  /* 0x00800000c590783b */ /* 0x000fea0000000200 */
[C---:B---3--:R-:W-:Y:S06]  /*7840*/  HMMA.16816.F32.BF16 R12, R140.reuse, R148, R12 ;  /* 0x000000948c0c723c */ /* 0x048fec000004180c */
[C---:B------:R-:W-:Y:S01]  /*7850*/  HMMA.16816.F32.BF16 R16, R140.reuse, R150, R16 ;  /* 0x000000968c10723c */ /* 0x040fe20000041810 */
[----:B------:R-:W-:Y:S05]  /*7860*/  LDSM.16.M88.4 R148, [R197+0x8800] ;  /* 0x00880000c594783b */ /* 0x000fea0000000200 */
[C---:B----4-:R-:W-:Y:S06]  /*7870*/  HMMA.16816.F32.BF16 R20, R140.reuse, R136, R20 ;  /* 0x000000888c14723c */ /* 0x050fec0000041814 */
[C---:B------:R-:W-:Y:S01]  /*7880*/  HMMA.16816.F32.BF16 R24, R140.reuse, R138, R24 ;  /* 0x0000008a8c18723c */ /* 0x040fe20000041818 */
[----:B------:R-:W2:Y:S05]  /*7890*/  LDSM.16.M88.4 R136, [R198+0x2000] ;  /* 0x00200000c688783b */ /* 0x000eaa0000000200 */
[C---:B-----5:R-:W-:Y:S06]  /*78a0*/  HMMA.16816.F32.BF16 R28, R140.reuse, R152, R28 ;  /* 0x000000988c1c723c */ /* 0x060fec000004181c */
[----:B------:R-:W-:Y:S01]  /*78b0*/  HMMA.16816.F32.BF16 R32, R140, R154, R32 ;  /* 0x0000009a8c20723c */ /* 0x000fe20000041820 */
[----:B------:R-:W3:Y:S04]  /*78c0*/  LDSM.16.M88.4 R140, [R197+0x9000] ;  /* 0x00900000c58c783b */ /* 0x000ee80000000200 */
[----:B------:R-:W4:Y:S01]  /*78d0*/  LDSM.16.M88.4 R152, [R197+0x9800] ;  /* 0x00980000c598783b */ /* 0x000f220000000200 */
[C---:B-1----:R-:W-:Y:S06]  /*78e0*/  HMMA.16816.F32.BF16 R4, R160.reuse, R164, R4 ;  /* 0x000000a4a004723c */ /* 0x042fec0000041804 */
[C---:B------:R-:W-:Y:S01]  /*78f0*/  HMMA.16816.F32.BF16 R8, R160.reuse, R166, R8 ;  /* 0x000000a6a008723c */ /* 0x040fe20000041808 */
[----:B------:R-:W-:Y:S05]  /*7900*/  LDSM.16.M88.4 R164, [R183] ;  /* 0x00000000b7a4783b */ /* 0x000fea0000000200 */
[C---:B------:R-:W-:Y:S06]  /*7910*/  HMMA.16816.F32.BF16 R12, R160.reuse, R168, R12 ;  /* 0x000000a8a00c723c */ /* 0x040fec000004180c */
[C---:B------:R-:W-:Y:S01]  /*7920*/  HMMA.16816.F32.BF16 R16, R160.reuse, R170, R16 ;  /* 0x000000aaa010723c */ /* 0x040fe20000041810 */
[----:B------:R-:W-:Y:S05]  /*7930*/  LDSM.16.M88.4 R168, [R182] ;  /* 0x00000000b6a8783b */ /* 0x000fea0000000200 */
[C---:B------:R-:W-:Y:S06]  /*7940*/  HMMA.16816.F32.BF16 R20, R160.reuse, R156, R20 ;  /* 0x0000009ca014723c */ /* 0x040fec0000041814 */
[C---:B------:R-:W-:Y:S01]  /*7950*/  HMMA.16816.F32.BF16 R24, R160.reuse, R158, R24 ;  /* 0x0000009ea018723c */ /* 0x040fe20000041818 */
[----:B------:R-:W1:Y:S05]  /*7960*/  LDSM.16.M88.4 R156, [R196+0x2000] ;  /* 0x00200000c49c783b */ /* 0x000e6a0000000200 */
[C---:B------:R-:W-:Y:S06]  /*7970*/  HMMA.16816.F32.BF16 R28, R160.reuse, R172, R28 ;  /* 0x000000aca01c723c */ /* 0x040fec000004181c */
[----:B------:R-:W-:Y:S01]  /*7980*/  HMMA.16816.F32.BF16 R32, R160, R174, R32 ;  /* 0x000000aea020723c */ /* 0x000fe20000041820 */
[----:B------:R-:W5:Y:S04]  /*7990*/  LDSM.16.M88.4 R160, [R181] ;  /* 0x00000000b5a0783b */ /* 0x000f680000000200 */
[----:B------:R-:W5:Y:S01]  /*79a0*/  LDSM.16.M88.4 R172, [R180] ;  /* 0x00000000b4ac783b */ /* 0x000f620000000200 */
[C---:B--2---:R-:W-:Y:S06]  /*79b0*/  HMMA.16816.F32.BF16 R4, R136.reuse, R144, R4 ;  /* 0x000000908804723c */ /* 0x044fec0000041804 */
[C---:B------:R-:W-:Y:S01]  /*79c0*/  HMMA.16816.F32.BF16 R8, R136.reuse, R146, R8 ;  /* 0x000000928808723c */ /* 0x040fe20000041808 */
[----:B------:R-:W-:Y:S05]  /*79d0*/  LDSM.16.M88.4 R144, [R191+0x8000] ;  /* 0x00800000bf90783b */ /* 0x000fea0000000200 */
[C---:B------:R-:W-:Y:S06]  /*79e0*/  HMMA.16816.F32.BF16 R12, R136.reuse, R148, R12 ;  /* 0x00000094880c723c */ /* 0x040fec000004180c */
[C---:B------:R-:W-:Y:S01]  /*79f0*/  HMMA.16816.F32.BF16 R16, R136.reuse, R150, R16 ;  /* 0x000000968810723c */ /* 0x040fe20000041810 */
[----:B------:R-:W-:Y:S05]  /*7a00*/  LDSM.16.M88.4 R148, [R191+0x8800] ;  /* 0x00880000bf94783b */ /* 0x000fea0000000200 */
[C---:B---3--:R-:W-:Y:S06]  /*7a10*/  HMMA.16816.F32.BF16 R20, R136.reuse, R140, R20 ;  /* 0x0000008c8814723c */ /* 0x048fec0000041814 */
[C---:B------:R-:W-:Y:S01]  /*7a20*/  HMMA.16816.F32.BF16 R24, R136.reuse, R142, R24 ;  /* 0x0000008e8818723c */ /* 0x040fe20000041818 */
[----:B------:R-:W2:Y:S05]  /*7a30*/  LDSM.16.M88.4 R140, [R194+0x2000] ;  /* 0x00200000c28c783b */ /* 0x000eaa0000000200 */
[C---:B----4-:R-:W-:Y:S06]  /*7a40*/  HMMA.16816.F32.BF16 R28, R136.reuse, R152, R28 ;  /* 0x00000098881c723c */ /* 0x050fec000004181c */
[----:B------:R-:W-:Y:S01]  /*7a50*/  HMMA.16816.F32.BF16 R32, R136, R154, R32 ;  /* 0x0000009a8820723c */ /* 0x000fe20000041820 */
[----:B------:R-:W3:Y:S04]  /*7a60*/  LDSM.16.M88.4 R136, [R191+0x9000] ;  /* 0x00900000bf88783b */ /* 0x000ee80000000200 */
[----:B------:R-:W4:Y:S01]  /*7a70*/  LDSM.16.M88.4 R152, [R191+0x9800] ;  /* 0x00980000bf98783b */ /* 0x000f220000000200 */
[C---:B-1----:R-:W-:Y:S06]  /*7a80*/  HMMA.16816.F32.BF16 R4, R156.reuse, R164, R4 ;  /* 0x000000a49c04723c */ /* 0x042fec0000041804 */
[C---:B------:R-:W-:Y:S01]  /*7a90*/  HMMA.16816.F32.BF16 R8, R156.reuse, R166, R8 ;  /* 0x000000a69c08723c */ /* 0x040fe20000041808 */
[----:B------:R-:W-:Y:S05]  /*7aa0*/  LDSM.16.M88.4 R164, [R184+0x2000] ;  /* 0x00200000b8a4783b */ /* 0x000fea0000000200 */
[C---:B------:R-:W-:Y:S06]  /*7ab0*/  HMMA.16816.F32.BF16 R12, R156.reuse, R168, R12 ;  /* 0x000000a89c0c723c */ /* 0x040fec000004180c */
[C---:B------:R-:W-:Y:S01]  /*7ac0*/  HMMA.16816.F32.BF16 R16, R156.reuse, R170, R16 ;  /* 0x000000aa9c10723c */ /* 0x040fe20000041810 */
[----:B------:R-:W-:Y:S05]  /*7ad0*/  LDSM.16.M88.4 R168, [R184+0x2800] ;  /* 0x00280000b8a8783b */ /* 0x000fea0000000200 */
[C---:B-----5:R-:W-:Y:S06]  /*7ae0*/  HMMA.16816.F32.BF16 R20, R156.reuse, R160, R20 ;  /* 0x000000a09c14723c */ /* 0x060fec0000041814 */
[C---:B------:R-:W-:Y:S01]  /*7af0*/  HMMA.16816.F32.BF16 R24, R156.reuse, R162, R24 ;  /* 0x000000a29c18723c */ /* 0x040fe20000041818 */
[----:B------:R-:W1:Y:S05]  /*7b00*/  LDSM.16.M88.4 R160, [R193+0x2000] ;  /* 0x00200000c1a0783b */ /* 0x000e6a0000000200 */
[C---:B------:R-:W-:Y:S06]  /*7b10*/  HMMA.16816.F32.BF16 R28, R156.reuse, R172, R28 ;  /* 0x000000ac9c1c723c */ /* 0x040fec000004181c */
[----:B------:R-:W-:Y:S01]  /*7b20*/  HMMA.16816.F32.BF16 R32, R156, R174, R32 ;  /* 0x000000ae9c20723c */ /* 0x000fe20000041820 */
[----:B------:R-:W5:Y:S04]  /*7b30*/  LDSM.16.M88.4 R156, [R184+0x3000] ;  /* 0x00300000b89c783b */ /* 0x000f680000000200 */
[----:B------:R-:W5:Y:S01]  /*7b40*/  LDSM.16.M88.4 R172, [R184+0x3800] ;  /* 0x00380000b8ac783b */ /* 0x000f620000000200 */
        /* <DEDUP_REMOVED lines=19> */
[C---:B-----5:R-:W-:Y:S06]  /*7c80*/  HMMA.16816.F32.BF16 R20, R160.reuse, R156, R20 ;  /* 0x0000009ca014723c */ /* 0x060fec0000041814 */
        /* <DEDUP_REMOVED lines=32> */
[C---:B--2---:R-:W-:Y:S01]  /*7e90*/  HMMA.16816.F32.BF16 R4, R140.reuse, R144, R4 ;  /* 0x000000908c04723c */ /* 0x044fe20000041804 */
[----:B------:R-:W-:Y:S04]  /*7ea0*/  DEPBAR.LE SB0, 0x0 ;  /* 0x000080000000791a */ /* 0x000fe80000000000 */
[----:B------:R-:W-:Y:S01]  /*7eb0*/  BAR.SYNC.DEFER_BLOCKING 0x0 ;  /* 0x0000000000007b1d */ /* 0x000fe20000010000 */
[C---:B------:R-:W-:Y:S06]  /*7ec0*/  HMMA.16816.F32.BF16 R8, R140.reuse, R146, R8 ;  /* 0x000000928c08723c */ /* 0x040fec0000041808 */
[C---:B------:R-:W-:Y:S06]  /*7ed0*/  HMMA.16816.F32.BF16 R12, R140.reuse, R148, R12 ;  /* 0x000000948c0c723c */ /* 0x040fec000004180c */
[C---:B------:R-:W-:Y:S06]  /*7ee0*/  HMMA.16816.F32.BF16 R16, R140.reuse, R150, R16 ;  /* 0x000000968c10723c */ /* 0x040fec0000041810 */
[C---:B---3--:R-:W-:Y:S06]  /*7ef0*/  HMMA.16816.F32.BF16 R20, R140.reuse, R136, R20 ;  /* 0x000000888c14723c */ /* 0x048fec0000041814 */
[C---:B------:R-:W-:Y:S06]  /*7f00*/  HMMA.16816.F32.BF16 R24, R140.reuse, R138, R24 ;  /* 0x0000008a8c18723c */ /* 0x040fec0000041818 */
[C---:B----4-:R-:W-:Y:S06]  /*7f10*/  HMMA.16816.F32.BF16 R28, R140.reuse, R152, R28 ;  /* 0x000000988c1c723c */ /* 0x050fec000004181c */
[----:B------:R-:W-:Y:S06]  /*7f20*/  HMMA.16816.F32.BF16 R32, R140, R154, R32 ;  /* 0x0000009a8c20723c */ /* 0x000fec0000041820 */
[C---:B-1----:R-:W-:Y:S06]  /*7f30*/  HMMA.16816.F32.BF16 R4, R160.reuse, R164, R4 ;  /* 0x000000a4a004723c */ /* 0x042fec0000041804 */
[C---:B------:R-:W-:Y:S06]  /*7f40*/  HMMA.16816.F32.BF16 R8, R160.reuse, R166, R8 ;  /* 0x000000a6a008723c */ /* 0x040fec0000041808 */
[C---:B------:R-:W-:Y:S06]  /*7f50*/  HMMA.16816.F32.BF16 R12, R160.reuse, R168, R12 ;  /* 0x000000a8a00c723c */ /* 0x040fec000004180c */
[C---:B------:R-:W-:Y:S06]  /*7f60*/  HMMA.16816.F32.BF16 R16, R160.reuse, R170, R16 ;  /* 0x000000aaa010723c */ /* 0x040fec0000041810 */
[C---:B-----5:R-:W-:Y:S06]  /*7f70*/  HMMA.16816.F32.BF16 R20, R160.reuse, R156, R20 ;  /* 0x0000009ca014723c */ /* 0x060fec0000041814 */
[C---:B------:R-:W-:Y:S06]  /*7f80*/  HMMA.16816.F32.BF16 R24, R160.reuse, R158, R24 ;  /* 0x0000009ea018723c */ /* 0x040fec0000041818 */
[C---:B------:R-:W-:Y:S06]  /*7f90*/  HMMA.16816.F32.BF16 R28, R160.reuse, R172, R28 ;  /* 0x000000aca01c723c */ /* 0x040fec000004181c */
[----:B------:R-:W-:Y:S01]  /*7fa0*/  HMMA.16816.F32.BF16 R32, R160, R174, R32 ;  /* 0x000000aea020723c */ /* 0x000fe20000041820 */
[----:B------:R-:W-:Y:S11]  /*7fb0*/  @!UPT UIADD3 URZ, URZ, URZ, URZ ;  /* 0x0000003f3f3ff290 */ /* 0x000ff6000fffe03f */
[----:B------:R-:W-:Y:S01]  /*7fc0*/  @!UPT UIADD3 URZ, URZ, URZ, URZ ;  /* 0x0000003f3f3ff290 */ /* 0x000fe2000fffe03f */
[----:B------:R-:W-:Y:S11]  /*7fd0*/  @!P1 BRA `(.L_x_744) ;  /* 0x00000008006c9947 */ /* 0x000ff60003800000 */
[----:B------:R-:W-:Y:S04]  /*7fe0*/  ULEA UR6, -UR7, URZ, 0x6 ;  /* 0x0000003f07067291 */ /* 0x000fe8000f8e313f */
[----:B------:R-:W-:Y:S02]  /*7ff0*/  USHF.R.S32.HI UR5, URZ, 0x1f, UR6 ;  /* 0x0000001f3f057899 */ /* 0x000fe40008011406 */
[----:B------:R-:W-:Y:S04]  /*8000*/  MOV R134, UR6 ;  /* 0x0000000600867c02 */ /* 0x000fe80008000f00 */
[----:B------:R-:W-:Y:S01]  /*8010*/  MOV R2, UR5 ;  /* 0x0000000500027c02 */ /* 0x000fe20008000f00 */
[----:B------:R-:W-:Y:S06]  /*8020*/  @!P0 BRA `(.L_x_745) ;  /* 0x0000000000f48947 */ /* 0x000fec0003800000 */
[----:B------:R-:W1:Y:S01]  /*8030*/  LDC R132, c[0x0][0x380] ;  /* 0x0000e000ff847b82 */ /* 0x000e620000000800 */
[----:B------:R-:W-:Y:S04]  /*8040*/  SHF.L.U32 R135, R217, 0x6, RZ ;  /* 0x00000006d9877819 */ /* 0x000fe800000006ff */
[----:B------:R-:W-:Y:S01]  /*8050*/  IABS R136, R135 ;  /* 0x0000008700887213 */ /* 0x000fe20000000000 */
[----:B------:R-:W-:Y:S05]  /*8060*/  VIADD R139, R135, 0xffffffc0 ;  /* 0xffffffc0878b7836 */ /* 0x000fea0000000000 */
[----:B------:R-:W-:Y:S02]  /*8070*/  IABS R137, R139 ;  /* 0x0000008b00897213 */ /* 0x000fe40000000000 */
[-C--:B-1----:R-:W-:Y:S02]  /*8080*/  IABS R3, R132.reuse ;  /* 0x0000008400037213 */ /* 0x082fe40000000000 */
[-C--:B------:R-:W-:Y:S02]  /*8090*/  LOP3.LUT R139, R139, R132.reuse, RZ, 0x3c, !PT ;  /* 0x000000848b8b7212 */ /* 0x080fe400078e3cff */
[----:B------:R-:W1:Y:S01]  /*80a0*/  I2F.RP R134, R3 ;  /* 0x0000000300867306 */ /* 0x000e620000209400 */
[----:B------:R-:W-:Y:S09]  /*80b0*/  LOP3.LUT R135, R135, R132, RZ, 0x3c, !PT ;  /* 0x0000008487877212 */ /* 0x000ff200078e3cff */
[----:B-1----:R-:W1:Y:S02]  /*80c0*/  MUFU.RCP R2, R134 ;  /* 0x0000008600027308 */ /* 0x002e640000001000 */
[----:B-1----:R-:W-:Y:S08]  /*80d0*/  VIADD R140, R2, 0xffffffe ;  /* 0x0ffffffe028c7836 */ /* 0x002ff00000000000 */
[----:B------:R-:W1:Y:S02]  /*80e0*/  F2I.FTZ.U32.TRUNC.NTZ R141, R140 ;  /* 0x0000008c008d7305 */ /* 0x000e64000021f000 */
[--C-:B-1----:R-:W-:Y:S02]  /*80f0*/  IMAD.MOV R2, RZ, RZ, -R141.reuse ;  /* 0x000000ffff027224 */ /* 0x102fe400078e0a8d */
[----:B------:R-:W-:Y:S02]  /*8100*/  IMAD.MOV.U32 R140, RZ, RZ, RZ ;  /* 0x000000ffff8c7224 */ /* 0x000fe400078e00ff */
[----:B------:R-:W-:Y:S04]  /*8110*/  IMAD R2, R2, R3, RZ ;  /* 0x0000000302027224 */ /* 0x000fe800078e02ff */
[----:B------:R-:W-:Y:S06]  /*8120*/  IMAD.HI.U32 R2, R141, R2, R140 ;  /* 0x000000028d027227 */ /* 0x000fec00078e008c */
[C---:B------:R-:W-:Y:S04]  /*8130*/  IMAD.HI.U32 R138, R2.reuse, R137, RZ ;  /* 0x00000089028a7227 */ /* 0x040fe800078e00ff */
[----:B------:R-:W-:Y:S01]  /*8140*/  IMAD.HI.U32 R2, R2, R136, RZ ;  /* 0x0000008802027227 */ /* 0x000fe200078e00ff */
[C---:B------:R-:W-:Y:S05]  /*8150*/  IADD3 R134, -R138.reuse, RZ, RZ ;  /* 0x000000ff8a867210 */ /* 0x040fea0007ffe1ff */
[C---:B------:R-:W-:Y:S02]  /*8160*/  IMAD R137, R3.reuse, R134, R137 ;  /* 0x0000008603897224 */ /* 0x040fe400078e0289 */
[----:B------:R-:W-:Y:S03]  /*8170*/  IMAD.MOV R134, RZ, RZ, -R2 ;  /* 0x000000ffff867224 */ /* 0x000fe600078e0a02 */
[C---:B------:R-:W-:Y:S01]  /*8180*/  ISETP.GT.U32.AND P1, PT, R3.reuse, R137, PT ;  /* 0x000000890300720c */ /* 0x040fe20003f24070 */
[C---:B------:R-:W-:Y:S02]  /*8190*/  IMAD R136, R3.reuse, R134, R136 ;  /* 0x0000008603887224 */ /* 0x040fe400078e0288 */
[----:B------:R-:W1:Y:S03]  /*81a0*/  LDC R134, c[0x0][0x24c] ;  /* 0x00009300ff867b82 */ /* 0x000e660000000800 */
[----:B------:R-:W-:Y:S07]  /*81b0*/  ISETP.GT.U32.AND P2, PT, R3, R136, PT ;  /* 0x000000880300720c */ /* 0x000fee0003f44070 */
[----:B------:R-:W-:Y:S02]  /*81c0*/  @!P1 IMAD.IADD R137, R137, 0x1, -R3 ;  /* 0x0000000189899824 */ /* 0x000fe400078e0a03 */
[----:B------:R-:W-:Y:S03]  /*81d0*/  @!P1 VIADD R138, R138, 0x1 ;  /* 0x000000018a8a9836 */ /* 0x000fe60000000000 */
[-C--:B------:R-:W-:Y:S01]  /*81e0*/  ISETP.GE.U32.AND P6, PT, R137, R3.reuse, PT ;  /* 0x000000038900720c */ /* 0x080fe20003fc6070 */
[----:B------:R-:W-:Y:S01]  /*81f0*/  @!P2 VIADD R2, R2, 0x1 ;  /* 0x000000010202a836 */ /* 0x000fe20000000000 */
[-C--:B------:R-:W-:Y:S02]  /*8200*/  @!P2 IADD3 R136, R136, -R3.reuse, RZ ;  /* 0x800000038888a210 */ /* 0x080fe40007ffe0ff */
[----:B------:R-:W-:Y:S02]  /*8210*/  ISETP.GE.AND P2, PT, R139, RZ, PT ;  /* 0x000000ff8b00720c */ /* 0x000fe40003f46270 */
[----:B------:R-:W-:Y:S02]  /*8220*/  ISETP.GE.U32.AND P1, PT, R136, R3, PT ;  /* 0x000000038800720c */ /* 0x000fe40003f26070 */
[----:B------:R-:W-:Y:S05]  /*8230*/  LOP3.LUT R137, RZ, R132, RZ, 0x33, !PT ;  /* 0x00000084ff897212 */ /* 0x000fea00078e33ff */
[----:B------:R-:W-:Y:S02]  /*8240*/  @P6 IADD3 R138, R138, 0x1, RZ ;  /* 0x000000018a8a6810 */ /* 0x000fe40007ffe0ff */
[----:B------:R-:W-:Y:S03]  /*8250*/  ISETP.GE.AND P6, PT, R135, RZ, PT ;  /* 0x000000ff8700720c */ /* 0x000fe60003fc6270 */
[----:B------:R-:W-:Y:S02]  /*8260*/  @!P2 IMAD.MOV R138, RZ, RZ, -R138 ;  /* 0x000000ffff8aa224 */ /* 0x000fe400078e0a8a */
[----:B------:R-:W-:Y:S01]  /*8270*/  @P1 VIADD R2, R2, 0x1 ;  /* 0x0000000102021836 */ /* 0x000fe20000000000 */
[----:B------:R-:W-:Y:S04]  /*8280*/  ISETP.NE.AND P1, PT, R132, RZ, PT ;  /* 0x000000ff8400720c */ /* 0x000fe80003f25270 */
[----:B------:R-:W-:Y:S03]  /*8290*/  SEL R3, R137, R138, !P1 ;  /* 0x0000008a89037207 */ /* 0x000fe60004800000 */
[----:B------:R-:W-:Y:S02]  /*82a0*/  @!P6 IADD3 R2, -R2, RZ, RZ ;  /* 0x000000ff0202e210 */ /* 0x000fe40007ffe1ff */
[----:B------:R-:W-:Y:S02]  /*82b0*/  LEA R140, P2, R3, R212, 0x2 ;  /* 0x000000d4038c7211 */ /* 0x000fe400078410ff */
[----:B------:R-:W-:Y:S02]  /*82c0*/  SEL R137, R137, R2, !P1 ;  /* 0x0000000289897207 */ /* 0x000fe40004800000 */
[-C--:B------:R-:W-:Y:S02]  /*82d0*/  LEA.HI.X.SX32 R141, R3, R213.reuse, 0x2, P2 ;  /* 0x000000d5038d7211 */ /* 0x080fe400010f16ff */
        /* <DEDUP_REMOVED lines=8> */
[----:B------:R-:W-:Y:S04]  /*8360*/  IMAD R137, R137, UR7, RZ ;  /* 0x0000000789897c24 */ /* 0x000fe8000f8e02ff */
[----:B-1----:R-:W-:Y:S01]  /*8370*/  IMAD R137, R132, R134, R137 ;  /* 0x0000008684897224 */ /* 0x002fe200078e0289 */
[----:B--2---:R-:W-:Y:S01]  /*8380*/  IADD3 R139, -R136, R135, RZ ;  /* 0x00000087888b7210 */ /* 0x004fe20007ffe1ff */
[----:B------:R-:W-:Y:S03]  /*8390*/  IMAD.WIDE.U32 R134, R132, UR7, RZ ;  /* 0x0000000784867c25 */ /* 0x000fe6000f8e00ff */
[----:B------:R-:W-:Y:S01]  /*83a0*/  SHF.R.S32.HI R141, RZ, 0x1f, R139 ;  /* 0x0000001fff8d7819 */ /* 0x000fe2000001148b */
[----:B------:R-:W-:Y:S04]  /*83b0*/  IMAD.IADD R135, R135, 0x1, R137 ;  /* 0x0000000187877824 */ /* 0x000fe800078e0289 */
[-C--:B---3--:R-:W-:Y:S02]  /*83c0*/  IMAD R132, R141, R2.reuse, RZ ;  /* 0x000000028d847224 */ /* 0x088fe400078e02ff */
[C---:B------:R-:W-:Y:S04]  /*83d0*/  IMAD.WIDE.U32 R134, R139.reuse, R2, R134 ;  /* 0x000000028b867225 */ /* 0x040fe800078e0086 */
[----:B------:R-:W-:Y:S05]  /*83e0*/  IMAD R132, R139, R3, R132 ;  /* 0x000000038b847224 */ /* 0x000fea00078e0284 */
[----:B------:R-:W-:Y:S07]  /*83f0*/  IADD3 R2, R135, R132, RZ ;  /* 0x0000008487027210 */ /* 0x000fee0007ffe0ff */
.L_x_745:
[----:B------:R1:W-:Y:S01]  /*8400*/  @P5 STS.128 [R207+0x6000], RZ ;  /* 0x006000ffcf005388 */ /* 0x0003e20000000c00 */
[C---:B------:R-:W-:Y:S02]  /*8410*/  LEA R140, P1, R134.reuse, R216, 0x1 ;  /* 0x000000d8868c7211 */ /* 0x040fe400078208ff */
[----:B------:R-:W-:Y:S02]  /*8420*/  IADD3 R135, P2, R205, R134, RZ ;  /* 0x00000086cd877210 */ /* 0x000fe40007f5e0ff */
[-CC-:B------:R-:W-:Y:S02]  /*8430*/  LEA.HI.X R141, R134, R215.reuse, R2.reuse, 0x1, P1 ;  /* 0x000000d7868d7211 */ /* 0x180fe400008f0c02 */
[CC--:B------:R-:W-:Y:S01]  /*8440*/  @!P5 LEA R138, P6, R135.reuse, R216.reuse, 0x1 ;  /* 0x000000d8878ad211 */ /* 0x0c0fe200078c08ff */
[C---:B------:R-:W-:Y:S01]  /*8450*/  IMAD.X R132, R204.reuse, 0x1, R2, P2 ;  /* 0x00000001cc847824 */ /* 0x040fe200010e0602 */
[CC--:B------:R-:W-:Y:S01]  /*8460*/  @!P4 LEA R136, P2, R135.reuse, R216.reuse, 0x1 ;  /* 0x000000d88788c211 */ /* 0x0c0fe200078408ff */
[----:B------:R-:W-:Y:S01]  /*8470*/  @!PT LDS RZ, [RZ] ;  /* 0x00000000fffff984 */ /* 0x000fe20000000800 */
[----:B------:R-:W-:Y:S01]  /*8480*/  @!PT LDS RZ, [RZ] ;  /* 0x00000000fffff984 */ /* 0x000fe20000000800 */
[----:B------:R-:W-:Y:S01]  /*8490*/  @!PT LDS RZ, [RZ] ;  /* 0x00000000fffff984 */ /* 0x000fe20000000800 */
[----:B------:R1:W-:Y:S01]  /*84a0*/  @!P5 LDGSTS.E.BYPASS.LTC128B.128 [R207+0x6000], desc[UR8][R140.64] ;  /* 0x060000008ccfdfae */ /* 0x0003e2000b901d48 */
[CC--:B------:R-:W-:Y:S02]  /*84b0*/  @!P3 LEA R134, P1, R135.reuse, R216.reuse, 0x1 ;  /* 0x000000d88786b211 */ /* 0x0c0fe400078208ff */
[CCC-:B------:R-:W-:Y:S01]  /*84c0*/  @!P5 LEA.HI.X R139, R135.reuse, R215.reuse, R132.reuse, 0x1, P6 ;  /* 0x000000d7878bd211 */ /* 0x1c0fe200030f0c84 */
[----:B------:R1:W-:Y:S01]  /*84d0*/  @P4 STS.128 [R207+0x8000], RZ ;  /* 0x008000ffcf004388 */ /* 0x0003e20000000c00 */
[--C-:B------:R-:W-:Y:S02]  /*84e0*/  @!P4 LEA.HI.X R137, R135, R215, R132.reuse, 0x1, P2 ;  /* 0x000000d78789c211 */ /* 0x100fe400010f0c84 */
[----:B------:R-:W-:Y:S01]  /*84f0*/  IADD3 R3, P6, R205, R135, RZ ;  /* 0x00000087cd037210 */ /* 0x000fe20007fde0ff */
[----:B------:R-:W-:Y:S01]  /*8500*/  @!PT LDS RZ, [RZ] ;  /* 0x00000000fffff984 */ /* 0x000fe20000000800 */
[----:B------:R-:W-:Y:S01]  /*8510*/  @!PT LDS RZ, [RZ] ;  /* 0x00000000fffff984 */ /* 0x000fe20000000800 */
[----:B------:R-:W-:Y:S01]  /*8520*/  @!PT LDS RZ, [RZ] ;  /* 0x00000000fffff984 */ /* 0x000fe20000000800 */
[----:B------:R1:W-:Y:S01]  /*8530*/  @!P4 LDGSTS.E.BYPASS.LTC128B.128 [R207+0x8000], desc[UR8][R140.64+0x80] ;  /* 0x080000808ccfcfae */ /* 0x0003e2000b901d48 */
[-CC-:B------:R-:W-:Y:S02]  /*8540*/  @!P3 LEA.HI.X R135, R135, R215.reuse, R132.reuse, 0x1, P1 ;  /* 0x000000d78787b211 */ /* 0x180fe400008f0c84 */
[CC--:B------:R-:W-:Y:S01]  /*8550*/  @!P4 LEA R144, P2, R3.reuse, R216.reuse, 0x1 ;  /* 0x000000d80390c211 */ /* 0x0c0fe200078408ff */
[----:B------:R1:W-:Y:S01]  /*8560*/  @P3 STS.128 [R207+0xa000], RZ ;  /* 0x00a000ffcf003388 */ /* 0x0003e20000000c00 */
[CC--:B------:R-:W-:Y:S01]  /*8570*/  @!P3 LEA R142, P1, R3.reuse, R216.reuse, 0x1 ;  /* 0x000000d8038eb211 */ /* 0x0c0fe200078208ff */
[----:B------:R-:W-:Y:S01]  /*8580*/  IMAD.X R132, R204, 0x1, R132, P6 ;  /* 0x00000001cc847824 */ /* 0x000fe200030e0684 */
[CC--:B------:R-:W-:Y:S01]  /*8590*/  @!P5 LEA R146, P6, R3.reuse, R216.reuse, 0x1 ;  /* 0x000000d80392d211 */ /* 0x0c0fe200078c08ff */
[----:B------:R-:W-:Y:S01]  /*85a0*/  @!PT LDS RZ, [RZ] ;  /* 0x00000000fffff984 */ /* 0x000fe20000000800 */
[----:B------:R-:W-:Y:S01]  /*85b0*/  @!PT LDS RZ, [RZ] ;  /* 0x00000000fffff984 */ /* 0x000fe20000000800 */
[----:B------:R-:W-:Y:S01]  /*85c0*/  @!PT LDS RZ, [RZ] ;  /* 0x00000000fffff984 */ /* 0x000fe20000000800 */
[----:B------:R1:W-:Y:S03]  /*85d0*/  @!P3 LDGSTS.E.BYPASS.LTC128B.128 [R207+0xa000], desc[UR8][R140.64+0x100] ;  /* 0x0a0001008ccfbfae */ /* 0x0003e6000b901d48 */
[CCC-:B------:R-:W-:Y:S01]  /*85e0*/  @!P5 LEA.HI.X R147, R3.reuse, R215.reuse, R132.reuse, 0x1, P6 ;  /* 0x000000d70393d211 */ /* 0x1c0fe200030f0c84 */
[----:B------:R1:W-:Y:S01]  /*85f0*/  @P5 STS.128 [R207+0x6800], RZ ;  /* 0x006800ffcf005388 */ /* 0x0003e20000000c00 */
[CCC-:B------:R-:W-:Y:S02]  /*8600*/  @!P4 LEA.HI.X R145, R3.reuse, R215.reuse, R132.reuse, 0x1, P2 ;  /* 0x000000d70391c211 */ /* 0x1c0fe400010f0c84 */
[--C-:B------:R-:W-:Y:S01]  /*8610*/  @!P3 LEA.HI.X R143, R3, R215, R132.reuse, 0x1, P1 ;  /* 0x000000d7038fb211 */ /* 0x100fe200008f0c84 */
[----:B------:R-:W-:Y:S01]  /*8620*/  @!PT LDS RZ, [RZ] ;  /* 0x00000000fffff984 */ /* 0x000fe20000000800 */
[----:B------:R-:W-:Y:S01]  /*8630*/  @!PT LDS RZ, [RZ] ;  /* 0x00000000fffff984 */ /* 0x000fe20000000800 */
[----:B------:R-:W-:Y:S01]  /*8640*/  @!PT LDS RZ, [RZ] ;  /* 0x00000000fffff984 */ /* 0x000fe20000000800 */
[----:B------:R1:W-:Y:S01]  /*8650*/  @!P5 LDGSTS.E.BYPASS.LTC128B.128 [R207+0x6800], desc[UR8][R138.64] ;  /* 0x068000008acfdfae */ /* 0x0003e2000b901d48 */
[----:B------:R-:W-:Y:S03]  /*8660*/  IADD3 R2, P6, R205, R3, RZ ;  /* 0x00000003cd027210 */ /* 0x000fe60007fde0ff */
[----:B------:R1:W-:Y:S01]  /*8670*/  @P4 STS.128 [R207+0x8800], RZ ;  /* 0x008800ffcf004388 */ /* 0x0003e20000000c00 */
[-C--:B------:R-:W-:Y:S01]  /*8680*/  @!P4 LEA R148, P2, R2, R216.reuse, 0x1 ;  /* 0x000000d80294c211 */ /* 0x080fe200078408ff */
[----:B------:R-:W-:Y:S01]  /*8690*/  IMAD.X R132, R204, 0x1, R132, P6 ;  /* 0x00000001cc847824 */ /* 0x000fe200030e0684 */
[CC--:B------:R-:W-:Y:S01]  /*86a0*/  @!P5 LEA R150, P6, R2.reuse, R216.reuse, 0x1 ;  /* 0x000000d80296d211 */ /* 0x0c0fe200078c08ff */
[----:B------:R-:W-:Y:S01]  /*86b0*/  @!PT LDS RZ, [RZ] ;  /* 0x00000000fffff984 */ /* 0x000fe20000000800 */
[----:B------:R-:W-:Y:S01]  /*86c0*/  @!PT LDS RZ, [RZ] ;  /* 0x00000000fffff984 */ /* 0x000fe20000000800 */
[----:B------:R-:W-:Y:S01]  /*86d0*/  @!PT LDS RZ, [RZ] ;  /* 0x00000000fffff984 */ /* 0x000fe20000000800 */
[----:B------:R1:W-:Y:S01]  /*86e0*/  @!P4 LDGSTS.E.BYPASS.LTC128B.128 [R207+0x8800], desc[UR8][R136.64+0x80] ;  /* 0x0880008088cfcfae */ /* 0x0003e2000b901d48 */
[C---:B------:R-:W-:Y:S01]  /*86f0*/  @!P3 LEA R152, P1, R2.reuse, R216, 0x1 ;  /* 0x000000d80298b211 */ /* 0x040fe200078208ff */
[----:B------:R-:W-:Y:S01]  /*8700*/  IMAD.MOV.U32 R216, RZ, RZ, R140 ;  /* 0x000000ffffd87224 */ /* 0x000fe200078e008c */
[CCC-:B------:R-:W-:Y:S01]  /*8710*/  @!P5 LEA.HI.X R151, R2.reuse, R215.reuse, R132.reuse, 0x1, P6 ;  /* 0x000000d70297d211 */ /* 0x1c0fe200030f0c84 */
[----:B------:R1:W-:Y:S01]  /*8720*/  @P3 STS.128 [R207+0xa800], RZ ;  /* 0x00a800ffcf003388 */ /* 0x0003e20000000c00 */
[CCC-:B------:R-:W-:Y:S02]  /*8730*/  @!P4 LEA.HI.X R149, R2.reuse, R215.reuse, R132.reuse, 0x1, P2 ;  /* 0x000000d70295c211 */ /* 0x1c0fe400010f0c84 */
[----:B------:R-:W-:Y:S01]  /*8740*/  @!P3 LEA.HI.X R153, R2, R215, R132, 0x1, P1 ;  /* 0x000000d70299b211 */ /* 0x000fe200008f0c84 */
[----:B------:R-:W-:Y:S01]  /*8750*/  @!PT LDS RZ, [RZ] ;  /* 0x00000000fffff984 */ /* 0x000fe20000000800 */
[----:B------:R-:W-:Y:S01]  /*8760*/  @!PT LDS RZ, [RZ] ;  /* 0x00000000fffff984 */ /* 0x000fe20000000800 */
[----:B------:R-:W-:Y:S01]  /*8770*/  @!PT LDS RZ, [RZ] ;  /* 0x00000000fffff984 */ /* 0x000fe20000000800 */
[----:B------:R1:W-:Y:S01]  /*8780*/  @!P3 LDGSTS.E.BYPASS.LTC128B.128 [R207+0xa800], desc[UR8][R134.64+0x100] ;  /* 0x0a80010086cfbfae */ /* 0x0003e2000b901d48 */
[----:B------:R-:W-:Y:S03]  /*8790*/  IMAD.MOV.U32 R215, RZ, RZ, R141 ;  /* 0x000000ffffd77224 */ /* 0x000fe600078e008d */
        /* <DEDUP_REMOVED lines=30> */
[----:B------:R-:W0:Y:S02]  /*8980*/  LDGDEPBAR ;  /* 0x00000000000079af */ /* 0x000e240000000000 */
.L_x_744:
[----:B------:R-:W-:Y:S01]  /*8990*/  FMNMX.FTZ R2, R4, R133, !PT ;  /* 0x0000008504027209 */ /* 0x000fe20007810000 */
[----:B-1----:R-:W-:Y:S01]  /*89a0*/  LDSM.16.MT88.4 R140, [R190+0xc000] ;  /* 0x00c00000be8c783b */ /* 0x002fe20000004200 */
[----:B------:R-:W-:Y:S02]  /*89b0*/  FMNMX.FTZ R132, R6, R0, !PT ;  /* 0x0000000006847209 */ /* 0x000fe40007810000 */
[----:B------:R-:W-:Y:S02]  /*89c0*/  FMNMX.FTZ R3, R5, R2, !PT ;  /* 0x0000000205037209 */ /* 0x000fe40007810000 */
[----:B------:R-:W-:Y:S02]  /*89d0*/  FMNMX.FTZ R135, R7, R132, !PT ;  /* 0x0000008407877209 */ /* 0x000fe40007810000 */
[----:B------:R-:W-:Y:S01]  /*89e0*/  FMNMX.FTZ R2, R8, R3, !PT ;  /* 0x0000000308027209 */ /* 0x000fe20007810000 */
[----:B------:R-:W-:Y:S01]  /*89f0*/  LDSM.16.MT88.4 R144, [R189+0xc000] ;  /* 0x00c00000bd90783b */ /* 0x000fe20000004200 */
        /* <DEDUP_REMOVED lines=23> */
[----:B------:R-:W-:Y:S02]  /*8b70*/  FMNMX.FTZ R2, R28, R3, !PT ;  /* 0x000000031c027209 */ /* 0x000fe40007810000 */
[----:B------:R-:W-:Y:S02]  /*8b80*/  FMNMX.FTZ R132, R30, R137, !PT ;  /* 0x000000891e847209 */ /* 0x000fe40007810000 */
[----:B------:R-:W-:Y:S04]  /*8b90*/  FMNMX.FTZ R3, R29, R2, !PT ;  /* 0x000000021d037209 */ /* 0x000fe80007810000 */
[----:B------:R-:W-:Y:S02]  /*8ba0*/  FMNMX.FTZ R2, R32, R3, !PT ;  /* 0x0000000320027209 */ /* 0x000fe40007810000 */
[----:B------:R-:W-:Y:S02]  /*8bb0*/  FMNMX.FTZ R3, R31, R132, !PT ;  /* 0x000000841f037209 */ /* 0x000fe40007810000 */
[----:B------:R-:W-:Y:S02]  /*8bc0*/  FMNMX.FTZ R136, R33, R2, !PT ;  /* 0x0000000221887209 */ /* 0x000fe40007810000 */
[----:B------:R-:W-:Y:S03]  /*8bd0*/  FMNMX.FTZ R2, R34, R3, !PT ;  /* 0x0000000322027209 */ /* 0x000fe60007810000 */
[----:B------:R-:W-:Y:S01]  /*8be0*/  SHFL.BFLY PT, R3, R136, 0x2, 0x1f ;  /* 0x0c401f0088037f89 */ /* 0x000fe200000e0000 */
[----:B------:R-:W-:Y:S07]  /*8bf0*/  FMNMX.FTZ R135, R35, R2, !PT ;  /* 0x0000000223877209 */ /* 0x000fee0007810000 */
[----:B------:R-:W1:Y:S02]  /*8c00*/  SHFL.BFLY PT, R2, R135, 0x2, 0x1f ;  /* 0x0c401f0087027f89 */ /* 0x000e6400000e0000 */
[----:B-1----:R-:W-:Y:S02]  /*8c10*/  FMNMX.FTZ R134, R135, R2, !PT ;  /* 0x0000000287867209 */ /* 0x002fe40007810000 */
[----:B------:R-:W-:Y:S04]  /*8c20*/  FMNMX.FTZ R137, R136, R3, !PT ;  /* 0x0000000388897209 */ /* 0x000fe80007810000 */
[----:B------:R-:W1:Y:S08]  /*8c30*/  SHFL.BFLY PT, R3, R134, 0x1, 0x1f ;  /* 0x0c201f0086037f89 */ /* 0x000e7000000e0000 */
[----:B------:R-:W2:Y:S01]  /*8c40*/  SHFL.BFLY PT, R132, R137, 0x1, 0x1f ;  /* 0x0c201f0089847f89 */ /* 0x000ea200000e0000 */
[----:B-1----:R-:W-:Y:S02]  /*8c50*/  FMNMX.FTZ R3, R134, R3, !PT ;  /* 0x0000000386037209 */ /* 0x002fe40007810000 */
[----:B--2---:R-:W-:Y:S03]  /*8c60*/  FMNMX.FTZ R132, R137, R132, !PT ;  /* 0x0000008489847209 */ /* 0x004fe60007810000 */
[C---:B------:R-:W-:Y:S01]  /*8c70*/  FADD.FTZ R0, -R3.reuse, R0 ;  /* 0x0000000003007221 */ /* 0x040fe20000010100 */
[C---:B------:R-:W-:Y:S01]  /*8c80*/  FMUL.FTZ R166, R3.reuse, UR4 ;  /* 0x0000000403a67c20 */ /* 0x040fe20008410000 */
[----:B------:R-:W1:Y:S01]  /*8c90*/  LDSM.16.MT88.4 R136, [R192+0xc000] ;  /* 0x00c00000c088783b */ /* 0x000e620000004200 */
[----:B------:R-:W-:Y:S01]  /*8ca0*/  FSETP.NEU.FTZ.AND P1, PT, R132, -INF , PT ;  /* 0xff8000008400780b */ /* 0x000fe20003f3d000 */
[----:B------:R-:W-:Y:S01]  /*8cb0*/  FMUL.FTZ R135, R0, UR4 ;  /* 0x0000000400877c20 */ /* 0x000fe20008410000 */
[C---:B------:R-:W-:Y:S01]  /*8cc0*/  FMUL.FTZ R168, R132.reuse, UR4 ;  /* 0x0000000484a87c20 */ /* 0x040fe20008410000 */
[----:B------:R-:W-:Y:S02]  /*8cd0*/  FADD.FTZ R2, -R132, R133 ;  /* 0x0000008584027221 */ /* 0x000fe40000010100 */
[----:B------:R2:W3:Y:S02]  /*8ce0*/  MUFU.EX2 R0, R135 ;  /* 0x0000008700007308 */ /* 0x0004e40000000800 */
[----:B------:R-:W-:Y:S01]  /*8cf0*/  FSEL R168, R168, RZ, P1 ;  /* 0x000000ffa8a87208 */ /* 0x000fe20000800000 */
[----:B------:R-:W-:Y:S01]  /*8d00*/  FMUL.FTZ R133, R2, UR4 ;  /* 0x0000000402857c20 */ /* 0x000fe20008410000 */
[----:B------:R-:W-:Y:S03]  /*8d10*/  FSETP.NEU.FTZ.AND P1, PT, R3, -INF , PT ;  /* 0xff8000000300780b */ /* 0x000fe60003f3d000 */
[--C-:B------:R-:W-:Y:S01]  /*8d20*/  FFMA.FTZ R165, R4, UR4, -R168.reuse ;  /* 0x0000000404a57c23 */ /* 0x100fe200080108a8 */
[----:B------:R-:W-:Y:S01]  /*8d30*/  FSEL R166, R166, RZ, P1 ;  /* 0x000000ffa6a67208 */ /* 0x000fe20000800000 */
[--C-:B------:R-:W-:Y:S01]  /*8d40*/  FFMA.FTZ R5, R5, UR4, -R168.reuse ;  /* 0x0000000405057c23 */ /* 0x100fe200080108a8 */
[--C-:B------:R-:W-:Y:S01]  /*8d50*/  FFMA.FTZ R134, R9, UR4, -R168.reuse ;  /* 0x0000000409867c23 */ /* 0x100fe200080108a8 */
[----:B------:R-:W4:Y:S01]  /*8d60*/  MUFU.EX2 R2, R133 ;  /* 0x0000008500027308 */ /* 0x000f220000000800 */
[----:B------:R-:W-:Y:S01]  /*8d70*/  FFMA.FTZ R222, R28, UR4, -R168 ;  /* 0x000000041cde7c23 */ /* 0x000fe200080108a8 */
[--C-:B------:R-:W-:Y:S01]  /*8d80*/  FFMA.FTZ R167, R6, UR4, -R166.reuse ;  /* 0x0000000406a77c23 */ /* 0x100fe200080108a6 */
[----:B------:R-:W-:Y:S01]  /*8d90*/  FFMA.FTZ R6, R7, UR4, -R166 ;  /* 0x0000000407067c23 */ /* 0x000fe200080108a6 */
[----:B------:R-:W-:Y:S01]  /*8da0*/  FFMA.FTZ R7, R8, UR4, -R168 ;  /* 0x0000000408077c23 */ /* 0x000fe200080108a8 */
[--C-:B------:R-:W-:Y:S01]  /*8db0*/  FFMA.FTZ R164, R11, UR4, -R166.reuse ;  /* 0x000000040ba47c23 */ /* 0x100fe200080108a6 */
[----:B--2---:R-:W-:Y:S01]  /*8dc0*/  FFMA.FTZ R135, R10, UR4, -R166 ;  /* 0x000000040a877c23 */ /* 0x004fe200080108a6 */
[C---:B---3--:R-:W-:Y:S03]  /*8dd0*/  FMUL.FTZ R10, R0.reuse, R130 ;  /* 0x00000082000a7220 */ /* 0x048fe60000410000 */
[----:B------:R-:W-:Y:S01]  /*8de0*/  MUFU.EX2 R165, R165 ;  /* 0x000000a500a57308 */ /* 0x000fe20000000800 */
[C---:B------:R-:W-:Y:S01]  /*8df0*/  FMUL.FTZ R11, R0.reuse, R131 ;  /* 0x00000083000b7220 */ /* 0x040fe20000410000 */
[C---:B------:R-:W-:Y:S01]  /*8e00*/  FMUL.FTZ R38, R0.reuse, R38 ;  /* 0x0000002600267220 */ /* 0x040fe20000410000 */
[C---:B------:R-:W-:Y:S01]  /*8e10*/  FMUL.FTZ R39, R0.reuse, R39 ;  /* 0x0000002700277220 */ /* 0x040fe20000410000 */
[C---:B------:R-:W-:Y:S01]  /*8e20*/  FMUL.FTZ R42, R0.reuse, R42 ;  /* 0x0000002a002a7220 */ /* 0x040fe20000410000 */
[C---:B------:R-:W-:Y:S01]  /*8e30*/  FMUL.FTZ R43, R0.reuse, R43 ;  /* 0x0000002b002b7220 */ /* 0x040fe20000410000 */
[C---:B------:R-:W-:Y:S01]  /*8e40*/  FMUL.FTZ R46, R0.reuse, R46 ;  /* 0x0000002e002e7220 */ /* 0x040fe20000410000 */
[----:B------:R-:W-:Y:S03]  /*8e50*/  FMUL.FTZ R47, R0, R47 ;  /* 0x0000002f002f7220 */ /* 0x000fe60000410000 */
[----:B------:R-:W2:Y:S01]  /*8e60*/  MUFU.EX2 R5, R5 ;  /* 0x0000000500057308 */ /* 0x000ea20000000800 */
[C---:B----4-:R-:W-:Y:S01]  /*8e70*/  FMUL.FTZ R8, R2.reuse, R128 ;  /* 0x0000008002087220 */ /* 0x050fe20000410000 */
[C---:B------:R-:W-:Y:S01]  /*8e80*/  FMUL.FTZ R9, R2.reuse, R129 ;  /* 0x0000008102097220 */ /* 0x040fe20000410000 */
[C---:B------:R-:W-:Y:S01]  /*8e90*/  FMUL.FTZ R36, R2.reuse, R36 ;  /* 0x0000002402247220 */ /* 0x040fe20000410000 */
[C---:B------:R-:W-:Y:S01]  /*8ea0*/  FMUL.FTZ R37, R2.reuse, R37 ;  /* 0x0000002502257220 */ /* 0x040fe20000410000 */
[C---:B------:R-:W-:Y:S01]  /*8eb0*/  FMUL.FTZ R40, R2.reuse, R40 ;  /* 0x0000002802287220 */ /* 0x040fe20000410000 */
[C---:B------:R-:W-:Y:S01]  /*8ec0*/  FMUL.FTZ R41, R2.reuse, R41 ;  /* 0x0000002902297220 */ /* 0x040fe20000410000 */
[C---:B------:R-:W-:Y:S03]  /*8ed0*/  FMUL.FTZ R44, R2.reuse, R44 ;  /* 0x0000002c022c7220 */ /* 0x040fe60000410000 */
[----:B------:R-:W-:Y:S01]  /*8ee0*/  MUFU.EX2 R167, R167 ;  /* 0x000000a700a77308 */ /* 0x000fe20000000800 */
[----:B------:R-:W-:Y:S01]  /*8ef0*/  FMUL.FTZ R45, R2, R45 ;  /* 0x0000002d022d7220 */ /* 0x000fe20000410000 */
[----:B------:R-:W-:Y:S01]  /*8f00*/  FFMA.FTZ R225, R29, UR4, -R168 ;  /* 0x000000041de17c23 */ /* 0x000fe200080108a8 */
[--C-:B------:R-:W-:Y:S01]  /*8f10*/  FFMA.FTZ R224, R30, UR4, -R166.reuse ;  /* 0x000000041ee07c23 */ /* 0x100fe200080108a6 */
[----:B------:R-:W-:Y:S01]  /*8f20*/  FFMA.FTZ R227, R31, UR4, -R166 ;  /* 0x000000041fe37c23 */ /* 0x000fe200080108a6 */
[----:B------:R-:W-:Y:S01]  /*8f30*/  FFMA.FTZ R226, R32, UR4, -R168 ;  /* 0x0000000420e27c23 */ /* 0x000fe200080108a8 */
[----:B------:R-:W-:Y:S01]  /*8f40*/  LDSM.16.MT88.4 R28, [R192+0xd800] ;  /* 0x00d80000c01c783b */ /* 0x000fe20000004200 */
[----:B------:R-:W-:Y:S03]  /*8f50*/  FFMA.FTZ R228, R34, UR4, -R166 ;  /* 0x0000000422e47c23 */ /* 0x000fe600080108a6 */
[----:B------:R-:W3:Y:S01]  /*8f60*/  MUFU.EX2 R6, R6 ;  /* 0x0000000600067308 */ /* 0x000ee20000000800 */
[----:B--2---:R-:W-:Y:S01]  /*8f70*/  F2FP.BF16.F32.PACK_AB R128, R5, R165 ;  /* 0x000000a50580723e */ /* 0x004fe200000010ff */
[C---:B------:R-:W-:Y:S01]  /*8f80*/  FMUL.FTZ R48, R2.reuse, R48 ;  /* 0x0000003002307220 */ /* 0x040fe20000410000 */
[----:B------:R-:W-:Y:S01]  /*8f90*/  FMUL.FTZ R49, R2, R49 ;  /* 0x0000003102317220 */ /* 0x000fe20000410000 */
[C---:B------:R-:W-:Y:S01]  /*8fa0*/  FMUL.FTZ R50, R0.reuse, R50 ;  /* 0x0000003200327220 */ /* 0x040fe20000410000 */
[----:B------:R-:W-:Y:S01]  /*8fb0*/  FMUL.FTZ R51, R0, R51 ;  /* 0x0000003300337220 */ /* 0x000fe20000410000 */
[C---:B------:R-:W-:Y:S01]  /*8fc0*/  FMUL.FTZ R52, R2.reuse, R52 ;  /* 0x0000003402347220 */ /* 0x040fe20000410000 */
[----:B------:R-:W-:Y:S03]  /*8fd0*/  FMUL.FTZ R53, R2, R53 ;  /* 0x0000003502357220 */ /* 0x000fe60000410000 */
[----:B------:R-:W-:Y:S01]  /*8fe0*/  MUFU.EX2 R7, R7 ;  /* 0x0000000700077308 */ /* 0x000fe20000000800 */
[C---:B------:R-:W-:Y:S01]  /*8ff0*/  FMUL.FTZ R54, R0.reuse, R54 ;  /* 0x0000003600367220 */ /* 0x040fe20000410000 */
[----:B------:R-:W-:Y:S01]  /*9000*/  FMUL.FTZ R55, R0, R55 ;  /* 0x0000003700377220 */ /* 0x000fe20000410000 */
[C---:B------:R-:W-:Y:S01]  /*9010*/  FMUL.FTZ R56, R2.reuse, R56 ;  /* 0x0000003802387220 */ /* 0x040fe20000410000 */
[----:B------:R-:W-:Y:S01]  /*9020*/  FMUL.FTZ R57, R2, R57 ;  /* 0x0000003902397220 */ /* 0x000fe20000410000 */
[C---:B------:R-:W-:Y:S01]  /*9030*/  FMUL.FTZ R58, R0.reuse, R58 ;  /* 0x0000003a003a7220 */ /* 0x040fe20000410000 */
[----:B------:R-:W-:Y:S01]  /*9040*/  FMUL.FTZ R59, R0, R59 ;  /* 0x0000003b003b7220 */ /* 0x000fe20000410000 */
[----:B------:R-:W-:Y:S03]  /*9050*/  FMUL.FTZ R60, R2, R60 ;  /* 0x0000003c023c7220 */ /* 0x000fe60000410000 */
[----:B------:R-:W2:Y:S01]  /*9060*/  MUFU.EX2 R134, R134 ;  /* 0x0000008600867308 */ /* 0x000ea20000000800 */
[----:B---3--:R-:W-:Y:S01]  /*9070*/  F2FP.BF16.F32.PACK_AB R129, R6, R167 ;  /* 0x000000a70681723e */ /* 0x008fe200000010ff */
[----:B------:R-:W-:Y:S01]  /*9080*/  FMUL.FTZ R61, R2, R61 ;  /* 0x0000003d023d7220 */ /* 0x000fe20000410000 */
[C---:B------:R-:W-:Y:S01]  /*9090*/  FMUL.FTZ R62, R0.reuse, R62 ;  /* 0x0000003e003e7220 */ /* 0x040fe20000410000 */
[----:B------:R-:W-:Y:S01]  /*90a0*/  FMUL.FTZ R63, R0, R63 ;  /* 0x0000003f003f7220 */ /* 0x000fe20000410000 */
[C---:B------:R-:W-:Y:S01]  /*90b0*/  FMUL.FTZ R64, R2.reuse, R64 ;  /* 0x0000004002407220 */ /* 0x040fe20000410000 */
[----:B------:R-:W-:Y:S01]  /*90c0*/  FMUL.FTZ R65, R2, R65 ;  /* 0x0000004102417220 */ /* 0x000fe20000410000 */
[C---:B------:R-:W-:Y:S03]  /*90d0*/  FMUL.FTZ R66, R0.reuse, R66 ;  /* 0x0000004200427220 */ /* 0x040fe60000410000 */
[----:B------:R-:W-:Y:S01]  /*90e0*/  MUFU.EX2 R135, R135 ;  /* 0x0000008700877308 */ /* 0x000fe20000000800 */
[----:B------:R-:W-:Y:S01]  /*90f0*/  FMUL.FTZ R67, R0, R67 ;  /* 0x0000004300437220 */ /* 0x000fe20000410000 */
[C---:B------:R-:W-:Y:S01]  /*9100*/  FMUL.FTZ R68, R2.reuse, R68 ;  /* 0x0000004402447220 */ /* 0x040fe20000410000 */
[----:B------:R-:W-:Y:S01]  /*9110*/  FMUL.FTZ R69, R2, R69 ;  /* 0x0000004502457220 */ /* 0x000fe20000410000 */
[C---:B------:R-:W-:Y:S01]  /*9120*/  FMUL.FTZ R70, R0.reuse, R70 ;  /* 0x0000004600467220 */ /* 0x040fe20000410000 */
[----:B------:R-:W-:Y:S01]  /*9130*/  FMUL.FTZ R71, R0, R71 ;  /* 0x0000004700477220 */ /* 0x000fe20000410000 */
[C---:B------:R-:W-:Y:S01]  /*9140*/  FMUL.FTZ R72, R2.reuse, R72 ;  /* 0x0000004802487220 */ /* 0x040fe20000410000 */
[----:B------:R-:W-:Y:S03]  /*9150*/  FMUL.FTZ R73, R2, R73 ;  /* 0x0000004902497220 */ /* 0x000fe60000410000 */
[----:B------:R-:W3:Y:S01]  /*9160*/  MUFU.EX2 R164, R164 ;  /* 0x000000a400a47308 */ /* 0x000ee20000000800 */
[----:B--2---:R-:W-:Y:S01]  /*9170*/  F2FP.BF16.F32.PACK_AB R130, R134, R7 ;  /* 0x000000078682723e */ /* 0x004fe200000010ff */
[C---:B------:R-:W-:Y:S01]  /*9180*/  FMUL.FTZ R74, R0.reuse, R74 ;  /* 0x0000004a004a7220 */ /* 0x040fe20000410000 */
[----:B------:R-:W-:Y:S01]  /*9190*/  FMUL.FTZ R75, R0, R75 ;  /* 0x0000004b004b7220 */ /* 0x000fe20000410000 */
        /* <DEDUP_REMOVED lines=12> */
[----:B------:R-:W-:Y:S01]  /*9260*/  FMUL.FTZ R88, R2, R88 ;  /* 0x0000005802587220 */ /* 0x000fe20000410000 */
[----:B---3--:R-:W-:Y:S01]  /*9270*/  F2FP.BF16.F32.PACK_AB R131, R164, R135 ;  /* 0x00000087a483723e */ /* 0x008fe200000010ff */
[----:B------:R-:W-:Y:S01]  /*9280*/  FMUL.FTZ R89, R2, R89 ;  /* 0x0000005902597220 */ /* 0x000fe20000410000 */
[C---:B------:R-:W-:Y:S01]  /*9290*/  FMUL.FTZ R90, R0.reuse, R90 ;  /* 0x0000005a005a7220 */ /* 0x040fe20000410000 */
[----:B------:R-:W-:Y:S01]  /*92a0*/  FMUL.FTZ R91, R0, R91 ;  /* 0x0000005b005b7220 */ /* 0x000fe20000410000 */
[C---:B------:R-:W-:Y:S01]  /*92b0*/  FMUL.FTZ R92, R2.reuse, R92 ;  /* 0x0000005c025c7220 */ /* 0x040fe20000410000 */
[----:B------:R-:W-:Y:S01]  /*92c0*/  FMUL.FTZ R93, R2, R93 ;  /* 0x0000005d025d7220 */ /* 0x000fe20000410000 */
[C---:B------:R-:W-:Y:S01]  /*92d0*/  FMUL.FTZ R94, R0.reuse, R94 ;  /* 0x0000005e005e7220 */ /* 0x040fe20000410000 */
[C---:B-1----:R-:W-:Y:S01]  /*92e0*/  HMMA.16816.F32.BF16 R8, R128.reuse, R136, R8 ;  /* 0x000000888008723c */ /* 0x042fe20000041808 */
[----:B------:R-:W-:Y:S04]  /*92f0*/  MUFU.EX2 R222, R222 ;  /* 0x000000de00de7308 */ /* 0x000fe80000000800 */
[----:B------:R-:W-:Y:S01]  /*9300*/  FMUL.FTZ R95, R0, R95 ;  /* 0x0000005f005f7220 */ /* 0x000fe20000410000 */
[C---:B------:R-:W-:Y:S01]  /*9310*/  HMMA.16816.F32.BF16 R36, R128.reuse, R138, R36 ;  /* 0x0000008a8024723c */ /* 0x040fe20000041824 */
[----:B------:R-:W1:Y:S04]  /*9320*/  LDSM.16.MT88.4 R136, [R192+0xe000] ;  /* 0x00e00000c088783b */ /* 0x000e680000004200 */
[----:B------:R-:W-:Y:S01]  /*9330*/  MUFU.EX2 R225, R225 ;  /* 0x000000e100e17308 */ /* 0x000fe20000000800 */
[----:B------:R-:W-:Y:S01]  /*9340*/  ISETP.GT.AND P1, PT, R217, RZ, PT ;  /* 0x000000ffd900720c */ /* 0x000fe20003f24270 */
[C---:B------:R-:W-:Y:S01]  /*9350*/  FMUL.FTZ R96, R2.reuse, R96 ;  /* 0x0000006002607220 */ /* 0x040fe20000410000 */
[C---:B------:R-:W-:Y:S03]  /*9360*/  HMMA.16816.F32.BF16 R40, R128.reuse, R140, R40 ;  /* 0x0000008c8028723c */ /* 0x040fe60000041828 */
[----:B------:R-:W-:Y:S03]  /*9370*/  FMUL.FTZ R97, R2, R97 ;  /* 0x0000006102617220 */ /* 0x000fe60000410000 */
[C---:B------:R-:W-:Y:S01]  /*9380*/  HMMA.16816.F32.BF16 R44, R128.reuse, R142, R44 ;  /* 0x0000008e802c723c */ /* 0x040fe2000004182c */
[----:B------:R-:W2:Y:S01]  /*9390*/  LDSM.16.MT88.4 R140, [R190+0xe000] ;  /* 0x00e00000be8c783b */ /* 0x000ea20000004200 */
[----:B------:R-:W-:Y:S03]  /*93a0*/  MUFU.EX2 R224, R224 ;  /* 0x000000e000e07308 */ /* 0x000fe60000000800 */
[C---:B------:R-:W-:Y:S01]  /*93b0*/  FMUL.FTZ R98, R0.reuse, R98 ;  /* 0x0000006200627220 */ /* 0x040fe20000410000 */
[C---:B------:R-:W-:Y:S06]  /*93c0*/  HMMA.16816.F32.BF16 R48, R128.reuse, R144, R48 ;  /* 0x000000908030723c */ /* 0x040fec0000041830 */
[----:B------:R-:W-:Y:S01]  /*93d0*/  MUFU.EX2 R227, R227 ;  /* 0x000000e300e37308 */ /* 0x000fe20000000800 */
[----:B------:R-:W-:Y:S01]  /*93e0*/  FMUL.FTZ R99, R0, R99 ;  /* 0x0000006300637220 */ /* 0x000fe20000410000 */
[C---:B------:R-:W-:Y:S01]  /*93f0*/  HMMA.16816.F32.BF16 R52, R128.reuse, R146, R52 ;  /* 0x000000928034723c */ /* 0x040fe20000041834 */
[----:B------:R-:W3:Y:S02]  /*9400*/  LDSM.16.MT88.4 R144, [R189+0xe000] ;  /* 0x00e00000bd90783b */ /* 0x000ee40000004200 */
[--C-:B------:R-:W-:Y:S03]  /*9410*/  FFMA.FTZ R169, R12, UR4, -R168.reuse ;  /* 0x000000040ca97c23 */ /* 0x100fe600080108a8 */
[C---:B------:R-:W-:Y:S02]  /*9420*/  HMMA.16816.F32.BF16 R56, R128.reuse, R148, R56 ;  /* 0x000000948038723c */ /* 0x040fe40000041838 */
[----:B------:R-:W-:Y:S03]  /*9430*/  MUFU.EX2 R226, R226 ;  /* 0x000000e200e27308 */ /* 0x000fe60000000800 */
[C---:B------:R-:W-:Y:S01]  /*9440*/  FMUL.FTZ R12, R2.reuse, R124 ;  /* 0x0000007c020c7220 */ /* 0x040fe20000410000 */
[C---:B------:R-:W-:Y:S01]  /*9450*/  HMMA.16816.F32.BF16 R60, R128.reuse, R150, R60 ;  /* 0x00000096803c723c */ /* 0x040fe2000004183c */
[----:B------:R-:W4:Y:S05]  /*9460*/  LDSM.16.MT88.4 R148, [R188+0xe000] ;  /* 0x00e00000bc94783b */ /* 0x000f2a0000004200 */
[----:B------:R-:W-:Y:S01]  /*9470*/  MUFU.EX2 R169, R169 ;  /* 0x000000a900a97308 */ /* 0x000fe20000000800 */
[----:B------:R-:W-:Y:S01]  /*9480*/  FFMA.FTZ R170, R13, UR4, -R168 ;  /* 0x000000040daa7c23 */ /* 0x000fe200080108a8 */
[C---:B-1----:R-:W-:Y:S03]  /*9490*/  HMMA.16816.F32.BF16 R64, R128.reuse, R136, R64 ;  /* 0x000000888040723c */ /* 0x042fe60000041840 */
[----:B------:R-:W-:Y:S03]  /*94a0*/  FMUL.FTZ R13, R2, R125 ;  /* 0x0000007d020d7220 */ /* 0x000fe60000410000 */
[C---:B------:R-:W-:Y:S01]  /*94b0*/  HMMA.16816.F32.BF16 R68, R128.reuse, R138, R68 ;  /* 0x0000008a8044723c */ /* 0x040fe20000041844 */
[----:B------:R-:W1:Y:S01]  /*94c0*/  LDSM.16.MT88.4 R136, [R192+0x10000] ;  /* 0x01000000c088783b */ /* 0x000e620000004200 */
[----:B------:R-:W5:Y:S03]  /*94d0*/  MUFU.EX2 R170, R170 ;  /* 0x000000aa00aa7308 */ /* 0x000f660000000800 */
[--C-:B------:R-:W-:Y:S01]  /*94e0*/  FFMA.FTZ R171, R14, UR4, -R166.reuse ;  /* 0x000000040eab7c23 */ /* 0x100fe200080108a6 */
[C---:B--2---:R-:W-:Y:S06]  /*94f0*/  HMMA.16816.F32.BF16 R72, R128.reuse, R140, R72 ;  /* 0x0000008c8048723c */ /* 0x044fec0000041848 */
[----:B------:R-:W-:Y:S01]  /*9500*/  MUFU.EX2 R228, R228 ;  /* 0x000000e400e47308 */ /* 0x000fe20000000800 */
[C---:B------:R-:W-:Y:S01]  /*9510*/  FMUL.FTZ R14, R0.reuse, R126 ;  /* 0x0000007e000e7220 */ /* 0x040fe20000410000 */
[C---:B------:R-:W-:Y:S01]  /*9520*/  HMMA.16816.F32.BF16 R76, R128.reuse, R142, R76 ;  /* 0x0000008e804c723c */ /* 0x040fe2000004184c */
[----:B------:R-:W2:Y:S02]  /*9530*/  LDSM.16.MT88.4 R140, [R190+0x10000] ;  /* 0x01000000be8c783b */ /* 0x000ea40000004200 */
[----:B------:R-:W-:Y:S03]  /*9540*/  FFMA.FTZ R172, R15, UR4, -R166 ;  /* 0x000000040fac7c23 */ /* 0x000fe600080108a6 */
[C---:B---3--:R-:W-:Y:S02]  /*9550*/  HMMA.16816.F32.BF16 R80, R128.reuse, R144, R80 ;  /* 0x000000908050723c */ /* 0x048fe40000041850 */
[----:B------:R-:W-:Y:S03]  /*9560*/  MUFU.EX2 R171, R171 ;  /* 0x000000ab00ab7308 */ /* 0x000fe60000000800 */
[----:B------:R-:W-:Y:S01]  /*9570*/  FMUL.FTZ R15, R0, R127 ;  /* 0x0000007f000f7220 */ /* 0x000fe20000410000 */
[C---:B------:R-:W-:Y:S01]  /*9580*/  HMMA.16816.F32.BF16 R84, R128.reuse, R146, R84 ;  /* 0x000000928054723c */ /* 0x040fe20000041854 */
[----:B------:R-:W3:Y:S05]  /*9590*/  LDSM.16.MT88.4 R144, [R189+0x10000] ;  /* 0x01000000bd90783b */ /* 0x000eea0000004200 */
[----:B------:R-:W5:Y:S01]  /*95a0*/  MUFU.EX2 R172, R172 ;  /* 0x000000ac00ac7308 */ /* 0x000f620000000800 */
[C---:B------:R-:W-:Y:S01]  /*95b0*/  FMUL.FTZ R100, R2.reuse, R100 ;  /* 0x0000006402647220 */ /* 0x040fe20000410000 */
[C---:B----4-:R-:W-:Y:S01]  /*95c0*/  HMMA.16816.F32.BF16 R88, R128.reuse, R148, R88 ;  /* 0x000000948058723c */ /* 0x050fe20000041858 */
[----:B------:R-:W4:Y:S02]  /*95d0*/  LDSM.16.MT88.4 R124, [R188+0x10000] ;  /* 0x01000000bc7c783b */ /* 0x000f240000004200 */
[----:B------:R-:W-:Y:S03]  /*95e0*/  FMUL.FTZ R101, R2, R101 ;  /* 0x0000006502657220 */ /* 0x000fe60000410000 */
[C---:B------:R-:W-:Y:S05]  /*95f0*/  HMMA.16816.F32.BF16 R92, R128.reuse, R150, R92 ;  /* 0x00000096805c723c */ /* 0x040fea000004185c */
[C---:B------:R-:W-:Y:S01]  /*9600*/  FMUL.FTZ R102, R0.reuse, R102 ;  /* 0x0000006600667220 */ /* 0x040fe20000410000 */
[C---:B-1----:R-:W-:Y:S01]  /*9610*/  HMMA.16816.F32.BF16 R96, R128.reuse, R136, R96 ;  /* 0x000000888060723c */ /* 0x042fe20000041860 */
[----:B------:R-:W-:Y:S04]  /*9620*/  LDSM.16.MT88.4 R148, [R189+0xc800] ;  /* 0x00c80000bd94783b */ /* 0x000fe80000004200 */
[----:B------:R-:W-:Y:S01]  /*9630*/  FMUL.FTZ R103, R0, R103 ;  /* 0x0000006700677220 */ /* 0x000fe20000410000 */
[C---:B------:R-:W-:Y:S01]  /*9640*/  FMUL.FTZ R104, R2.reuse, R104 ;  /* 0x0000006802687220 */ /* 0x040fe20000410000 */
[----:B------:R-:W-:Y:S01]  /*9650*/  FMUL.FTZ R105, R2, R105 ;  /* 0x0000006902697220 */ /* 0x000fe20000410000 */
[C---:B------:R-:W-:Y:S03]  /*9660*/  FMUL.FTZ R106, R0.reuse, R106 ;  /* 0x0000006a006a7220 */ /* 0x040fe60000410000 */
[----:B------:R-:W-:Y:S01]  /*9670*/  FMUL.FTZ R107, R0, R107 ;  /* 0x0000006b006b7220 */ /* 0x000fe20000410000 */
[C---:B------:R-:W-:Y:S01]  /*9680*/  HMMA.16816.F32.BF16 R100, R128.reuse, R138, R100 ;  /* 0x0000008a8064723c */ /* 0x040fe20000041864 */
[----:B------:R-:W1:Y:S02]  /*9690*/  LDSM.16.MT88.4 R136, [R192+0xc800] ;  /* 0x00c80000c088783b */ /* 0x000e640000004200 */
[C---:B------:R-:W-:Y:S01]  /*96a0*/  FMUL.FTZ R108, R2.reuse, R108 ;  /* 0x0000006c026c7220 */ /* 0x040fe20000410000 */
[----:B------:R-:W-:Y:S01]  /*96b0*/  FMUL.FTZ R109, R2, R109 ;  /* 0x0000006d026d7220 */ /* 0x000fe20000410000 */
[C---:B------:R-:W-:Y:S01]  /*96c0*/  FMUL.FTZ R110, R0.reuse, R110 ;  /* 0x0000006e006e7220 */ /* 0x040fe20000410000 */
[C---:B--2---:R-:W-:Y:S05]  /*96d0*/  HMMA.16816.F32.BF16 R104, R128.reuse, R140, R104 ;  /* 0x0000008c8068723c */ /* 0x044fea0000041868 */
[----:B------:R-:W-:Y:S01]  /*96e0*/  FMUL.FTZ R111, R0, R111 ;  /* 0x0000006f006f7220 */ /* 0x000fe20000410000 */
[--C-:B------:R-:W-:Y:S01]  /*96f0*/  FFMA.FTZ R173, R16, UR4, -R168.reuse ;  /* 0x0000000410ad7c23 */ /* 0x100fe200080108a8 */
[----:B------:R-:W-:Y:S01]  /*9700*/  FFMA.FTZ R174, R17, UR4, -R168 ;  /* 0x0000000411ae7c23 */ /* 0x000fe200080108a8 */
[--C-:B------:R-:W-:Y:S03]  /*9710*/  FFMA.FTZ R175, R18, UR4, -R166.reuse ;  /* 0x0000000412af7c23 */ /* 0x100fe600080108a6 */
[----:B------:R-:W-:Y:S01]  /*9720*/  FFMA.FTZ R220, R19, UR4, -R166 ;  /* 0x0000000413dc7c23 */ /* 0x000fe200080108a6 */
[C---:B------:R-:W-:Y:S01]  /*9730*/  HMMA.16816.F32.BF16 R108, R128.reuse, R142, R108 ;  /* 0x0000008e806c723c */ /* 0x040fe2000004186c */
[----:B------:R-:W2:Y:S01]  /*9740*/  LDSM.16.MT88.4 R140, [R190+0xc800] ;  /* 0x00c80000be8c783b */ /* 0x000ea20000004200 */
[----:B------:R-:W-:Y:S01]  /*9750*/  MUFU.EX2 R173, R173 ;  /* 0x000000ad00ad7308 */ /* 0x000fe20000000800 */
[C---:B------:R-:W-:Y:S01]  /*9760*/  FMUL.FTZ R112, R2.reuse, R112 ;  /* 0x0000007002707220 */ /* 0x040fe20000410000 */
[----:B------:R-:W-:Y:S01]  /*9770*/  FMUL.FTZ R113, R2, R113 ;  /* 0x0000007102717220 */ /* 0x000fe20000410000 */
[C---:B------:R-:W-:Y:S01]  /*9780*/  FMUL.FTZ R114, R0.reuse, R114 ;  /* 0x0000007200727220 */ /* 0x040fe20000410000 */
[C---:B---3--:R-:W-:Y:S06]  /*9790*/  HMMA.16816.F32.BF16 R12, R128.reuse, R144, R12 ;  /* 0x00000090800c723c */ /* 0x048fec000004180c */
[----:B------:R-:W3:Y:S01]  /*97a0*/  MUFU.EX2 R174, R174 ;  /* 0x000000ae00ae7308 */ /* 0x000ee20000000800 */
[----:B------:R-:W-:Y:S01]  /*97b0*/  FMUL.FTZ R115, R0, R115 ;  /* 0x0000007300737220 */ /* 0x000fe20000410000 */
[C---:B------:R-:W-:Y:S03]  /*97c0*/  FMUL.FTZ R16, R2.reuse, R120 ;  /* 0x0000007802107220 */ /* 0x040fe60000410000 */
[----:B------:R-:W-:Y:S01]  /*97d0*/  FMUL.FTZ R17, R2, R121 ;  /* 0x0000007902117220 */ /* 0x000fe20000410000 */
[C---:B------:R-:W-:Y:S01]  /*97e0*/  FMUL.FTZ R18, R0.reuse, R122 ;  /* 0x0000007a00127220 */ /* 0x040fe20000410000 */
[----:B------:R-:W-:Y:S01]  /*97f0*/  FMUL.FTZ R19, R0, R123 ;  /* 0x0000007b00137220 */ /* 0x000fe20000410000 */
[C---:B------:R-:W-:Y:S02]  /*9800*/  HMMA.16816.F32.BF16 R112, R128.reuse, R146, R112 ;  /* 0x000000928070723c */ /* 0x040fe40000041870 */
[----:B------:R-:W-:Y:S01]  /*9810*/  MUFU.EX2 R175, R175 ;  /* 0x000000af00af7308 */ /* 0x000fe20000000800 */
[----:B------:R-:W2:Y:S01]  /*9820*/  LDSM.16.MT88.4 R144, [R188+0xc800] ;  /* 0x00c80000bc90783b */ /* 0x000ea20000004200 */
[C---:B------:R-:W-:Y:S01]  /*9830*/  FMUL.FTZ R116, R2.reuse, R116 ;  /* 0x0000007402747220 */ /* 0x040fe20000410000 */
[----:B------:R-:W-:Y:S01]  /*9840*/  FMUL.FTZ R117, R2, R117 ;  /* 0x0000007502757220 */ /* 0x000fe20000410000 */
[C---:B------:R-:W-:Y:S01]  /*9850*/  FMUL.FTZ R118, R0.reuse, R118 ;  /* 0x0000007600767220 */ /* 0x040fe20000410000 */
[C---:B----4-:R-:W-:Y:S05]  /*9860*/  HMMA.16816.F32.BF16 R16, R128.reuse, R124, R16 ;  /* 0x0000007c8010723c */ /* 0x050fea0000041810 */
[----:B------:R-:W4:Y:S01]  /*9870*/  MUFU.EX2 R220, R220 ;  /* 0x000000dc00dc7308 */ /* 0x000f220000000800 */
[----:B------:R-:W-:Y:S01]  /*9880*/  FMUL.FTZ R119, R0, R119 ;  /* 0x0000007700777220 */ /* 0x000fe20000410000 */
[----:B-----5:R-:W-:Y:S01]  /*9890*/  F2FP.BF16.F32.PACK_AB R120, R170, R169 ;  /* 0x000000a9aa78723e */ /* 0x020fe200000010ff */
[----:B------:R-:W-:Y:S03]  /*98a0*/  FFMA.FTZ R165, R2, R221, R165 ;  /* 0x000000dd02a57223 */ /* 0x000fe600000100a5 */
[----:B------:R-:W-:Y:S02]  /*98b0*/  F2FP.BF16.F32.PACK_AB R121, R172, R171 ;  /* 0x000000abac79723e */ /* 0x000fe400000010ff */
[----:B---3--:R-:W-:Y:S01]  /*98c0*/  F2FP.BF16.F32.PACK_AB R122, R174, R173 ;  /* 0x000000adae7a723e */ /* 0x008fe200000010ff */
[----:B------:R-:W-:Y:S01]  /*98d0*/  HMMA.16816.F32.BF16 R116, R128, R126, R116 ;  /* 0x0000007e8074723c */ /* 0x000fe20000041874 */
[----:B------:R-:W3:Y:S02]  /*98e0*/  LDSM.16.MT88.4 R124, [R188+0xe800] ;  /* 0x00e80000bc7c783b */ /* 0x000ee40000004200 */
[----:B------:R-:W-:Y:S01]  /*98f0*/  MOV R133, R132 ;  /* 0x0000008400857202 */ /* 0x000fe20000000f00 */
[----:B------:R-:W-:Y:S01]  /*9900*/  FFMA.FTZ R167, R0, R219, R167 ;  /* 0x000000db00a77223 */ /* 0x000fe200000100a7 */
[----:B------:R-:W-:Y:S01]  /*9910*/  FADD.FTZ R0, R5, R165 ;  /* 0x000000a505007221 */ /* 0x000fe20000010000 */
[----:B----4-:R-:W-:Y:S03]  /*9920*/  F2FP.BF16.F32.PACK_AB R123, R220, R175 ;  /* 0x000000afdc7b723e */ /* 0x010fe600000010ff */
[----:B------:R-:W4:Y:S02]  /*9930*/  LDSM.16.MT88.4 R128, [R192+0x10800] ;  /* 0x01080000c080783b */ /* 0x000f240000004200 */
[----:B------:R-:W-:Y:S01]  /*9940*/  FADD.FTZ R6, R6, R167 ;  /* 0x000000a706067221 */ /* 0x000fe20000010000 */
[----:B------:R-:W-:Y:S01]  /*9950*/  FADD.FTZ R7, R7, R0 ;  /* 0x0000000007077221 */ /* 0x000fe20000010000 */
[----:B------:R-:W-:Y:S01]  /*9960*/  IADD3 R0, R217, -0x1, RZ ;  /* 0xffffffffd9007810 */ /* 0x000fe20007ffe0ff */
[C---:B-1----:R-:W-:Y:S05]  /*9970*/  HMMA.16816.F32.BF16 R8, R120.reuse, R136, R8 ;  /* 0x000000887808723c */ /* 0x042fea0000041808 */
[----:B------:R-:W-:Y:S01]  /*9980*/  FADD.FTZ R135, R135, R6 ;  /* 0x0000000687877221 */ /* 0x000fe20000010000 */
[C---:B------:R-:W-:Y:S01]  /*9990*/  HMMA.16816.F32.BF16 R36, R120.reuse, R138, R36 ;  /* 0x0000008a7824723c */ /* 0x040fe20000041824 */
[----:B------:R-:W1:Y:S04]  /*99a0*/  LDSM.16.MT88.4 R136, [R190+0x10800] ;  /* 0x01080000be88783b */ /* 0x000e680000004200 */
[----:B------:R-:W-:Y:S01]  /*99b0*/  FADD.FTZ R134, R134, R7 ;  /* 0x0000000786867221 */ /* 0x000fe20000010000 */
[C---:B--2---:R-:W-:Y:S05]  /*99c0*/  HMMA.16816.F32.BF16 R40, R120.reuse, R140, R40 ;  /* 0x0000008c7828723c */ /* 0x044fea0000041828 */
[----:B------:R-:W-:Y:S01]  /*99d0*/  FADD.FTZ R164, R164, R135 ;  /* 0x00000087a4a47221 */ /* 0x000fe20000010000 */
[C---:B------:R-:W-:Y:S01]  /*99e0*/  HMMA.16816.F32.BF16 R44, R120.reuse, R142, R44 ;  /* 0x0000008e782c723c */ /* 0x040fe2000004182c */
[----:B------:R-:W2:Y:S04]  /*99f0*/  LDSM.16.MT88.4 R140, [R189+0x10800] ;  /* 0x01080000bd8c783b */ /* 0x000ea80000004200 */
[----:B------:R-:W-:Y:S01]  /*9a00*/  FADD.FTZ R169, R169, R134 ;  /* 0x00000086a9a97221 */ /* 0x000fe20000010000 */
[C---:B------:R-:W-:Y:S05]  /*9a10*/  HMMA.16816.F32.BF16 R48, R120.reuse, R148, R48 ;  /* 0x000000947830723c */ /* 0x040fea0000041830 */
[----:B------:R-:W-:Y:S01]  /*9a20*/  FADD.FTZ R171, R171, R164 ;  /* 0x000000a4abab7221 */ /* 0x000fe20000010000 */
[C---:B------:R-:W-:Y:S01]  /*9a30*/  HMMA.16816.F32.BF16 R52, R120.reuse, R150, R52 ;  /* 0x000000967834723c */ /* 0x040fe20000041834 */
[----:B------:R-:W-:Y:S04]  /*9a40*/  LDSM.16.MT88.4 R148, [R192+0xf000] ;  /* 0x00f00000c094783b */ /* 0x000fe80000004200 */
        /* <DEDUP_REMOVED lines=13> */
[C---:B------:R-:W-:Y:S05]  /*9b20*/  HMMA.16816.F32.BF16 R76, R120.reuse, R158, R76 ;  /* 0x0000009e784c723c */ /* 0x040fea000004184c */
[--C-:B------:R-:W-:Y:S01]  /*9b30*/  FFMA.FTZ R156, R20, UR4, -R168.reuse ;  /* 0x00000004149c7c23 */ /* 0x100fe200080108a8 */
[C---:B------:R-:W-:Y:S05]  /*9b40*/  HMMA.16816.F32.BF16 R80, R120.reuse, R160, R80 ;  /* 0x000000a07850723c */ /* 0x040fea0000041850 */
[----:B------:R-:W-:Y:S01]  /*9b50*/  FFMA.FTZ R157, R21, UR4, -R168 ;  /* 0x00000004159d7c23 */ /* 0x000fe200080108a8 */
[C---:B------:R-:W-:Y:S01]  /*9b60*/  HMMA.16816.F32.BF16 R84, R120.reuse, R162, R84 ;  /* 0x000000a27854723c */ /* 0x040fe20000041854 */
[----:B------:R-:W-:Y:S04]  /*9b70*/  MUFU.EX2 R156, R156 ;  /* 0x0000009c009c7308 */ /* 0x000fe80000000800 */
[--C-:B------:R-:W-:Y:S01]  /*9b80*/  FFMA.FTZ R158, R22, UR4, -R166.reuse ;  /* 0x00000004169e7c23 */ /* 0x100fe200080108a6 */
[C---:B---3--:R-:W-:Y:S05]  /*9b90*/  HMMA.16816.F32.BF16 R88, R120.reuse, R124, R88 ;  /* 0x0000007c7858723c */ /* 0x048fea0000041858 */
[----:B------:R-:W3:Y:S01]  /*9ba0*/  MUFU.EX2 R157, R157 ;  /* 0x0000009d009d7308 */ /* 0x000ee20000000800 */
[----:B------:R-:W-:Y:S01]  /*9bb0*/  FFMA.FTZ R159, R23, UR4, -R166 ;  /* 0x00000004179f7c23 */ /* 0x000fe200080108a6 */
[C---:B------:R-:W-:Y:S01]  /*9bc0*/  HMMA.16816.F32.BF16 R92, R120.reuse, R126, R92 ;  /* 0x0000007e785c723c */ /* 0x040fe2000004185c */
[----:B------:R-:W5:Y:S03]  /*9bd0*/  LDSM.16.MT88.4 R20, [R188+0x10800] ;  /* 0x01080000bc14783b */ /* 0x000f660000004200 */
[--C-:B------:R-:W-:Y:S02]  /*9be0*/  FFMA.FTZ R160, R24, UR4, -R168.reuse ;  /* 0x0000000418a07c23 */ /* 0x100fe400080108a8 */
[C---:B----4-:R-:W-:Y:S02]  /*9bf0*/  HMMA.16816.F32.BF16 R96, R120.reuse, R128, R96 ;  /* 0x000000807860723c */ /* 0x050fe40000041860 */
[----:B------:R-:W-:Y:S01]  /*9c00*/  MUFU.EX2 R158, R158 ;  /* 0x0000009e009e7308 */ /* 0x000fe20000000800 */
[----:B------:R-:W4:Y:S02]  /*9c10*/  LDSM.16.MT88.4 R124, [R192+0xd000] ;  /* 0x00d00000c07c783b */ /* 0x000f240000004200 */
[----:B------:R-:W-:Y:S01]  /*9c20*/  FFMA.FTZ R161, R25, UR4, -R168 ;  /* 0x0000000419a17c23 */ /* 0x000fe200080108a8 */
[C---:B------:R-:W-:Y:S06]  /*9c30*/  HMMA.16816.F32.BF16 R100, R120.reuse, R130, R100 ;  /* 0x000000827864723c */ /* 0x040fec0000041864 */
[----:B------:R-:W5:Y:S01]  /*9c40*/  MUFU.EX2 R159, R159 ;  /* 0x0000009f009f7308 */ /* 0x000f620000000800 */
[----:B------:R-:W4:Y:S01]  /*9c50*/  LDSM.16.MT88.4 R128, [R190+0xd000] ;  /* 0x00d00000be80783b */ /* 0x000f220000004200 */
[C---:B-1----:R-:W-:Y:S03]  /*9c60*/  HMMA.16816.F32.BF16 R104, R120.reuse, R136, R104 ;  /* 0x000000887868723c */ /* 0x042fe60000041868 */
[----:B---3--:R-:W-:Y:S03]  /*9c70*/  F2FP.BF16.F32.PACK_AB R24, R157, R156 ;  /* 0x0000009c9d18723e */ /* 0x008fe600000010ff */
[C---:B------:R-:W-:Y:S01]  /*9c80*/  HMMA.16816.F32.BF16 R108, R120.reuse, R138, R108 ;  /* 0x0000008a786c723c */ /* 0x040fe2000004186c */
[----:B------:R-:W1:Y:S01]  /*9c90*/  LDSM.16.MT88.4 R136, [R189+0xd000] ;  /* 0x00d00000bd88783b */ /* 0x000e620000004200 */
[----:B------:R-:W-:Y:S03]  /*9ca0*/  MUFU.EX2 R160, R160 ;  /* 0x000000a000a07308 */ /* 0x000fe60000000800 */
[--C-:B------:R-:W-:Y:S01]  /*9cb0*/  FFMA.FTZ R162, R26, UR4, -R166.reuse ;  /* 0x000000041aa27c23 */ /* 0x100fe200080108a6 */
[C---:B--2---:R-:W-:Y:S06]  /*9cc0*/  HMMA.16816.F32.BF16 R12, R120.reuse, R140, R12 ;  /* 0x0000008c780c723c */ /* 0x044fec000004180c */
[----:B------:R-:W2:Y:S01]  /*9cd0*/  MUFU.EX2 R161, R161 ;  /* 0x000000a100a17308 */ /* 0x000ea20000000800 */
[----:B------:R-:W-:Y:S01]  /*9ce0*/  FFMA.FTZ R163, R27, UR4, -R166 ;  /* 0x000000041ba37c23 */ /* 0x000fe200080108a6 */
[C---:B------:R-:W-:Y:S01]  /*9cf0*/  HMMA.16816.F32.BF16 R112, R120.reuse, R142, R112 ;  /* 0x0000008e7870723c */ /* 0x040fe20000041870 */
[----:B------:R-:W3:Y:S02]  /*9d00*/  LDSM.16.MT88.4 R140, [R190+0xf000] ;  /* 0x00f00000be8c783b */ /* 0x000ee40000004200 */
[----:B-----5:R-:W-:Y:S03]  /*9d10*/  F2FP.BF16.F32.PACK_AB R25, R159, R158 ;  /* 0x0000009e9f19723e */ /* 0x020fe600000010ff */
[C---:B------:R-:W-:Y:S02]  /*9d20*/  HMMA.16816.F32.BF16 R16, R120.reuse, R20, R16 ;  /* 0x000000147810723c */ /* 0x040fe40000041810 */
[----:B------:R-:W-:Y:S03]  /*9d30*/  MUFU.EX2 R162, R162 ;  /* 0x000000a200a27308 */ /* 0x000fe60000000800 */
[----:B------:R-:W-:Y:S01]  /*9d40*/  FFMA.FTZ R168, R33, UR4, -R168 ;  /* 0x0000000421a87c23 */ /* 0x000fe200080108a8 */
[----:B------:R-:W-:Y:S01]  /*9d50*/  HMMA.16816.F32.BF16 R116, R120, R22, R116 ;  /* 0x000000167874723c */ /* 0x000fe20000041874 */
[----:B------:R-:W5:Y:S05]  /*9d60*/  LDSM.16.MT88.4 R20, [R188+0xf000] ;  /* 0x00f00000bc14783b */ /* 0x000f6a0000004200 */
[----:B------:R-:W4:Y:S01]  /*9d70*/  MUFU.EX2 R163, R163 ;  /* 0x000000a300a37308 */ /* 0x000f220000000800 */
[----:B--2---:R-:W-:Y:S01]  /*9d80*/  F2FP.BF16.F32.PACK_AB R26, R161, R160 ;  /* 0x000000a0a11a723e */ /* 0x004fe200000010ff */
[----:B------:R-:W-:Y:S03]  /*9d90*/  FFMA.FTZ R166, R35, UR4, -R166 ;  /* 0x0000000423a67c23 */ /* 0x000fe600080108a6 */
[----:B------:R-:W-:Y:S01]  /*9da0*/  FADD.FTZ R156, R156, R173 ;  /* 0x000000ad9c9c7221 */ /* 0x000fe20000010000 */
[----:B------:R-:W-:Y:S01]  /*9db0*/  MOV R217, R0 ;  /* 0x0000000000d97202 */ /* 0x000fe20000000f00 */
[----:B------:R-:W2:Y:S03]  /*9dc0*/  LDSM.16.MT88.4 R120, [R192+0x11000] ;  /* 0x01100000c078783b */ /* 0x000ea60000004200 */
[----:B------:R-:W2:Y:S01]  /*9dd0*/  MUFU.EX2 R229, R168 ;  /* 0x000000a800e57308 */ /* 0x000ea20000000800 */
[----:B------:R-:W-:Y:S01]  /*9de0*/  FADD.FTZ R158, R158, R5 ;  /* 0x000000059e9e7221 */ /* 0x000fe20000010000 */
[----:B------:R-:W-:Y:S01]  /*9df0*/  FADD.FTZ R157, R157, R156 ;  /* 0x0000009c9d9d7221 */ /* 0x000fe20000010000 */
[----:B------:R-:W-:Y:S02]  /*9e00*/  MOV R0, R3 ;  /* 0x0000000300007202 */ /* 0x000fe40000000f00 */
[----:B------:R-:W-:Y:S01]  /*9e10*/  FADD.FTZ R159, R159, R158 ;  /* 0x0000009e9f9f7221 */ /* 0x000fe20000010000 */
[----:B------:R-:W-:Y:S01]  /*9e20*/  LDSM.16.MT88.4 R32, [R188+0xd800] ;  /* 0x00d80000bc20783b */ /* 0x000fe20000004200 */
[----:B------:R-:W-:Y:S03]  /*9e30*/  FADD.FTZ R160, R160, R157 ;  /* 0x0000009da0a07221 */ /* 0x000fe60000010000 */
[----:B------:R-:W2:Y:S01]  /*9e40*/  MUFU.EX2 R231, R166 ;  /* 0x000000a600e77308 */ /* 0x000ea20000000800 */
[----:B----4-:R-:W-:Y:S01]  /*9e50*/  F2FP.BF16.F32.PACK_AB R27, R163, R162 ;  /* 0x000000a2a31b723e */ /* 0x010fe200000010ff */
[----:B------:R-:W-:Y:S01]  /*9e60*/  FADD.FTZ R162, R162, R159 ;  /* 0x0000009fa2a27221 */ /* 0x000fe20000010000 */
[----:B------:R-:W-:Y:S03]  /*9e70*/  FADD.FTZ R161, R161, R160 ;  /* 0x000000a0a1a17221 */ /* 0x000fe60000010000 */
[----:B------:R-:W-:Y:S02]  /*9e80*/  FADD.FTZ R163, R163, R162 ;  /* 0x000000a2a3a37221 */ /* 0x000fe40000010000 */
[C---:B------:R-:W-:Y:S06]  /*9e90*/  HMMA.16816.F32.BF16 R8, R24.reuse, R124, R8 ;  /* 0x0000007c1808723c */ /* 0x040fec0000041808 */
[C---:B------:R-:W-:Y:S01]  /*9ea0*/  HMMA.16816.F32.BF16 R36, R24.reuse, R126, R36 ;  /* 0x0000007e1824723c */ /* 0x040fe20000041824 */
[----:B------:R-:W4:Y:S05]  /*9eb0*/  LDSM.16.MT88.4 R124, [R190+0x11000] ;  /* 0x01100000be7c783b */ /* 0x000f2a0000004200 */
[C---:B------:R-:W-:Y:S06]  /*9ec0*/  HMMA.16816.F32.BF16 R40, R24.reuse, R128, R40 ;  /* 0x000000801828723c */ /* 0x040fec0000041828 */
[C---:B------:R-:W-:Y:S01]  /*9ed0*/  HMMA.16816.F32.BF16 R44, R24.reuse, R130, R44 ;  /* 0x00000082182c723c */ /* 0x040fe2000004182c */
[----:B------:R-:W4:Y:S05]  /*9ee0*/  LDSM.16.MT88.4 R128, [R189+0x11000] ;  /* 0x01100000bd80783b */ /* 0x000f2a0000004200 */
[C---:B-1----:R-:W-:Y:S06]  /*9ef0*/  HMMA.16816.F32.BF16 R48, R24.reuse, R136, R48 ;  /* 0x000000881830723c */ /* 0x042fec0000041830 */
[C---:B------:R-:W-:Y:S01]  /*9f00*/  HMMA.16816.F32.BF16 R52, R24.reuse, R138, R52 ;  /* 0x0000008a1834723c */ /* 0x040fe20000041834 */
[----:B------:R-:W1:Y:S05]  /*9f10*/  LDSM.16.MT88.4 R136, [R188+0x11000] ;  /* 0x01100000bc88783b */ /* 0x000e6a0000004200 */
        /* <DEDUP_REMOVED lines=8> */
[----:B------:R-:W-:Y:S05]  /*9fa0*/  LDSM.16.MT88.4 R140, [R189+0xd800] ;  /* 0x00d80000bd8c783b */ /* 0x000fea0000004200 */
[C---:B------:R-:W-:Y:S06]  /*9fb0*/  HMMA.16816.F32.BF16 R80, R24.reuse, R152, R80 ;  /* 0x000000981850723c */ /* 0x040fec0000041850 */
[C---:B------:R-:W-:Y:S01]  /*9fc0*/  HMMA.16816.F32.BF16 R84, R24.reuse, R154, R84 ;  /* 0x0000009a1854723c */ /* 0x040fe20000041854 */
[----:B------:R-:W-:Y:S05]  /*9fd0*/  LDSM.16.MT88.4 R152, [R188+0xf800] ;  /* 0x00f80000bc98783b */ /* 0x000fea0000004200 */
[C---:B-----5:R-:W-:Y:S06]  /*9fe0*/  HMMA.16816.F32.BF16 R88, R24.reuse, R20, R88 ;  /* 0x000000141858723c */ /* 0x060fec0000041858 */
[C---:B------:R-:W-:Y:S05]  /*9ff0*/  HMMA.16816.F32.BF16 R92, R24.reuse, R22, R92 ;  /* 0x00000016185c723c */ /* 0x040fea000004185c */
[----:B------:R-:W-:Y:S01]  /*a000*/  F2FP.BF16.F32.PACK_AB R20, R225, R222 ;  /* 0x000000dee114723e */ /* 0x000fe200000010ff */
[C---:B--2---:R-:W-:Y:S05]  /*a010*/  HMMA.16816.F32.BF16 R96, R24.reuse, R120, R96 ;  /* 0x000000781860723c */ /* 0x044fea0000041860 */
[----:B------:R-:W-:Y:S01]  /*a020*/  F2FP.BF16.F32.PACK_AB R21, R227, R224 ;  /* 0x000000e0e315723e */ /* 0x000fe200000010ff */
[C---:B------:R-:W-:Y:S01]  /*a030*/  HMMA.16816.F32.BF16 R100, R24.reuse, R122, R100 ;  /* 0x0000007a1864723c */ /* 0x040fe20000041864 */
[----:B------:R-:W2:Y:S04]  /*a040*/  LDSM.16.MT88.4 R120, [R190+0xd800] ;  /* 0x00d80000be78783b */ /* 0x000ea80000004200 */
[----:B------:R-:W-:Y:S01]  /*a050*/  F2FP.BF16.F32.PACK_AB R22, R229, R226 ;  /* 0x000000e2e516723e */ /* 0x000fe200000010ff */
[C---:B----4-:R-:W-:Y:S05]  /*a060*/  HMMA.16816.F32.BF16 R104, R24.reuse, R124, R104 ;  /* 0x0000007c1868723c */ /* 0x050fea0000041868 */
[----:B------:R-:W-:Y:S01]  /*a070*/  F2FP.BF16.F32.PACK_AB R23, R231, R228 ;  /* 0x000000e4e717723e */ /* 0x000fe200000010ff */
[C---:B------:R-:W-:Y:S01]  /*a080*/  HMMA.16816.F32.BF16 R108, R24.reuse, R126, R108 ;  /* 0x0000007e186c723c */ /* 0x040fe2000004186c */
[----:B------:R-:W3:Y:S04]  /*a090*/  LDSM.16.MT88.4 R124, [R192+0xf800] ;  /* 0x00f80000c07c783b */ /* 0x000ee80000004200 */
[----:B------:R-:W-:Y:S01]  /*a0a0*/  FADD.FTZ R222, R222, R161 ;  /* 0x000000a1dede7221 */ /* 0x000fe20000010000 */
[C---:B------:R-:W-:Y:S05]  /*a0b0*/  HMMA.16816.F32.BF16 R12, R24.reuse, R128, R12 ;  /* 0x00000080180c723c */ /* 0x040fea000004180c */
[----:B------:R-:W-:Y:S01]  /*a0c0*/  FADD.FTZ R224, R224, R163 ;  /* 0x000000a3e0e07221 */ /* 0x000fe20000010000 */
[C---:B------:R-:W-:Y:S05]  /*a0d0*/  HMMA.16816.F32.BF16 R112, R24.reuse, R130, R112 ;  /* 0x000000821870723c */ /* 0x040fea0000041870 */
[----:B------:R-:W-:Y:S01]  /*a0e0*/  FADD.FTZ R225, R225, R222 ;  /* 0x000000dee1e17221 */ /* 0x000fe20000010000 */
[C---:B-1----:R-:W-:Y:S05]  /*a0f0*/  HMMA.16816.F32.BF16 R16, R24.reuse, R136, R16 ;  /* 0x000000881810723c */ /* 0x042fea0000041810 */
[----:B------:R-:W-:Y:S01]  /*a100*/  FADD.FTZ R227, R227, R224 ;  /* 0x000000e0e3e37221 */ /* 0x000fe20000010000 */
[----:B------:R-:W-:Y:S01]  /*a110*/  HMMA.16816.F32.BF16 R116, R24, R138, R116 ;  /* 0x0000008a1874723c */ /* 0x000fe20000041874 */
[----:B------:R-:W1:Y:S04]  /*a120*/  LDSM.16.MT88.4 R24, [R192+0x11800] ;  /* 0x01180000c018783b */ /* 0x000e680000004200 */
[----:B------:R-:W-:Y:S01]  /*a130*/  FADD.FTZ R226, R226, R225 ;  /* 0x000000e1e2e27221 */ /* 0x000fe20000010000 */
[C---:B------:R-:W-:Y:S03]  /*a140*/  HMMA.16816.F32.BF16 R128, R20.reuse, R28, R8 ;  /* 0x0000001c1480723c */ /* 0x040fe60000041808 */
[----:B------:R-:W4:Y:S02]  /*a150*/  LDSM.16.MT88.4 R8, [R190+0x11800] ;  /* 0x01180000be08783b */ /* 0x000f240000004200 */
[----:B------:R-:W-:Y:S01]  /*a160*/  FADD.FTZ R228, R228, R227 ;  /* 0x000000e3e4e47221 */ /* 0x000fe20000010000 */
[C---:B------:R-:W-:Y:S05]  /*a170*/  HMMA.16816.F32.BF16 R36, R20.reuse, R30, R36 ;  /* 0x0000001e1424723c */ /* 0x040fea0000041824 */
[----:B------:R-:W5:Y:S01]  /*a180*/  LDSM.16.MT88.4 R28, [R189+0x11800] ;  /* 0x01180000bd1c783b */ /* 0x000f620000004200 */
[C---:B--2---:R-:W-:Y:S05]  /*a190*/  HMMA.16816.F32.BF16 R40, R20.reuse, R120, R40 ;  /* 0x000000781428723c */ /* 0x044fea0000041828 */
[----:B------:R-:W-:Y:S01]  /*a1a0*/  FADD.FTZ R221, R229, R226 ;  /* 0x000000e2e5dd7221 */ /* 0x000fe20000010000 */
[C---:B------:R-:W-:Y:S05]  /*a1b0*/  HMMA.16816.F32.BF16 R44, R20.reuse, R122, R44 ;  /* 0x0000007a142c723c */ /* 0x040fea000004182c */
[----:B------:R-:W-:Y:S01]  /*a1c0*/  FADD.FTZ R219, R231, R228 ;  /* 0x000000e4e7db7221 */ /* 0x000fe20000010000 */
[C---:B------:R-:W-:Y:S06]  /*a1d0*/  HMMA.16816.F32.BF16 R48, R20.reuse, R140, R48 ;  /* 0x0000008c1430723c */ /* 0x040fec0000041830 */
[C---:B------:R-:W-:Y:S06]  /*a1e0*/  HMMA.16816.F32.BF16 R52, R20.reuse, R142, R52 ;  /* 0x0000008e1434723c */ /* 0x040fec0000041834 */
[C---:B------:R-:W-:Y:S06]  /*a1f0*/  HMMA.16816.F32.BF16 R56, R20.reuse, R32, R56 ;  /* 0x000000201438723c */ /* 0x040fec0000041838 */
[C---:B------:R-:W-:Y:S01]  /*a200*/  HMMA.16816.F32.BF16 R60, R20.reuse, R34, R60 ;  /* 0x00000022143c723c */ /* 0x040fe2000004183c */
[----:B------:R-:W2:Y:S05]  /*a210*/  LDSM.16.MT88.4 R32, [R188+0x11800] ;  /* 0x01180000bc20783b */ /* 0x000eaa0000004200 */
[C---:B---3--:R-:W-:Y:S06]  /*a220*/  HMMA.16816.F32.BF16 R64, R20.reuse, R124, R64 ;  /* 0x0000007c1440723c */ /* 0x048fec0000041840 */
[C---:B------:R-:W-:Y:S06]  /*a230*/  HMMA.16816.F32.BF16 R68, R20.reuse, R126, R68 ;  /* 0x0000007e1444723c */ /* 0x040fec0000041844 */
[C---:B------:R-:W-:Y:S06]  /*a240*/  HMMA.16816.F32.BF16 R72, R20.reuse, R144, R72 ;  /* 0x000000901448723c */ /* 0x040fec0000041848 */
[C---:B------:R-:W-:Y:S06]  /*a250*/  HMMA.16816.F32.BF16 R76, R20.reuse, R146, R76 ;  /* 0x00000092144c723c */ /* 0x040fec000004184c */
[C---:B------:R-:W-:Y:S06]  /*a260*/  HMMA.16816.F32.BF16 R80, R20.reuse, R148, R80 ;  /* 0x000000941450723c */ /* 0x040fec0000041850 */
[C---:B------:R-:W-:Y:S06]  /*a270*/  HMMA.16816.F32.BF16 R84, R20.reuse, R150, R84 ;  /* 0x000000961454723c */ /* 0x040fec0000041854 */
[C---:B------:R-:W-:Y:S06]  /*a280*/  HMMA.16816.F32.BF16 R88, R20.reuse, R152, R88 ;  /* 0x000000981458723c */ /* 0x040fec0000041858 */
[C---:B------:R-:W-:Y:S06]  /*a290*/  HMMA.16816.F32.BF16 R92, R20.reuse, R154, R92 ;  /* 0x0000009a145c723c */ /* 0x040fec000004185c */
[C---:B-1----:R-:W-:Y:S06]  /*a2a0*/  HMMA.16816.F32.BF16 R96, R20.reuse, R24, R96 ;  /* 0x000000181460723c */ /* 0x042fec0000041860 */
[C---:B------:R-:W-:Y:S06]  /*a2b0*/  HMMA.16816.F32.BF16 R100, R20.reuse, R26, R100 ;  /* 0x0000001a1464723c */ /* 0x040fec0000041864 */
[C---:B----4-:R-:W-:Y:S06]  /*a2c0*/  HMMA.16816.F32.BF16 R104, R20.reuse, R8, R104 ;  /* 0x000000081468723c */ /* 0x050fec0000041868 */
[C---:B------:R-:W-:Y:S06]  /*a2d0*/  HMMA.16816.F32.BF16 R108, R20.reuse, R10, R108 ;  /* 0x0000000a146c723c */ /* 0x040fec000004186c */
[C---:B-----5:R-:W-:Y:S06]  /*a2e0*/  HMMA.16816.F32.BF16 R124, R20.reuse, R28, R12 ;  /* 0x0000001c147c723c */ /* 0x060fec000004180c */
[C---:B------:R-:W-:Y:S06]  /*a2f0*/  HMMA.16816.F32.BF16 R112, R20.reuse, R30, R112 ;  /* 0x0000001e1470723c */ /* 0x040fec0000041870 */
[C---:B--2---:R-:W-:Y:S06]  /*a300*/  HMMA.16816.F32.BF16 R120, R20.reuse, R32, R16 ;  /* 0x000000201478723c */ /* 0x044fec0000041810 */
[----:B------:R-:W-:Y:S01]  /*a310*/  HMMA.16816.F32.BF16 R116, R20, R34, R116 ;  /* 0x000000221474723c */ /* 0x000fe20000041874 */
[----:B------:R-:W-:Y:S11]  /*a320*/  @!UPT UIADD3 URZ, URZ, URZ, URZ ;  /* 0x0000003f3f3ff290 */ /* 0x000ff6000fffe03f */
[----:B------:R-:W-:Y:S01]  /*a330*/  @!UPT UIADD3 URZ, URZ, URZ, URZ ;  /* 0x0000003f3f3ff290 */ /* 0x000fe2000fffe03f */
[----:B------:R-:W-:Y:S11]  /*a340*/  @P1 BRA `(.L_x_746) ;  /* 0xffffffc8001c1947 */ /* 0x000ff6000383ffff */
.L_x_742:
[----:B------:R-:W1:Y:S01]  /*a350*/  SHFL.BFLY PT, R0, R219, 0x2, 0x1f ;  /* 0x0c401f00db007f89 */ /* 0x000e6200000e0000 */
[----:B------:R-:W2:Y:S01]  /*a360*/  S2UR UR4, SR_CgaCtaId ;  /* 0x00000000000479c3 */ /* 0x000ea20000008800 */
[----:B------:R-:W-:Y:S01]  /*a370*/  MOV R5, 0x3f800000 ;  /* 0x3f80000000057802 */ /* 0x000fe20000000f00 */
[----:B------:R-:W-:Y:S01]  /*a380*/  UMOV UR5, 0x400 ;  /* 0x0000040000057882 */ /* 0x000fe20000000000 */
[----:B------:R-:W3:Y:S01]  /*a390*/  SHFL.BFLY PT, R2, R221, 0x2, 0x1f ;  /* 0x0c401f00dd027f89 */ /* 0x000ee200000e0000 */
[----:B------:R-:W-:Y:S01]  /*a3a0*/  MOV R6, 0x3f800000 ;  /* 0x3f80000000067802 */ /* 0x000fe20000000f00 */
[----:B-1----:R-:W-:Y:S01]  /*a3b0*/  FADD.FTZ R7, R0, R219 ;  /* 0x000000db00077221 */ /* 0x002fe20000010000 */
[----:B--2---:R-:W-:Y:S01]  /*a3c0*/  ULEA UR4, UR4, UR5, 0x18 ;  /* 0x0000000504047291 */ /* 0x004fe2000f8ec03f */
[----:B------:R-:W1:Y:S01]  /*a3d0*/  S2R R0, SR_TID.X ;  /* 0x0000000000007919 */ /* 0x000e620000002100 */
[----:B---3--:R-:W-:Y:S02]  /*a3e0*/  FADD.FTZ R9, R2, R221 ;  /* 0x000000dd02097221 */ /* 0x008fe40000010000 */
[----:B------:R-:W2:Y:S04]  /*a3f0*/  SHFL.BFLY PT, R2, R7, 0x1, 0x1f ;  /* 0x0c201f0007027f89 */ /* 0x000ea800000e0000 */
[----:B------:R-:W3:Y:S01]  /*a400*/  SHFL.BFLY PT, R4, R9, 0x1, 0x1f ;  /* 0x0c201f0009047f89 */ /* 0x000ee200000e0000 */
[----:B--2---:R-:W-:Y:S01]  /*a410*/  FADD.FTZ R2, R7, R2 ;  /* 0x0000000207027221 */ /* 0x004fe20000010000 */
[----:B-1----:R-:W-:Y:S01]  /*a420*/  SHF.R.S32.HI R7, RZ, 0x1f, R0 ;  /* 0x0000001fff077819 */ /* 0x002fe20000011400 */
[----:B---3--:R-:W-:-:S03]  /*a430*/  FADD.FTZ R4, R9, R4 ;  /* 0x0000000409047221 */ /* 0x008fc60000010000 */
[----:B------:R-:W-:Y:S02]  /*a440*/  FSETP.NE.FTZ.AND P3, PT, R2, RZ, PT ;  /* 0x000000ff0200720b */ /* 0x000fe40003f75000 */
[----:B------:R-:W-:Y:S02]  /*a450*/  LEA.HI R8, R7, R0, RZ, 0x2 ;  /* 0x0000000007087211 */ /* 0x000fe400078f10ff */
[----:B------:R-:W-:Y:S02]  /*a460*/  FSETP.NE.FTZ.AND P4, PT, R4, RZ, PT ;  /* 0x000000ff0400720b */ /* 0x000fe40003f95000 */
[--C-:B------:R-:W-:Y:S02]  /*a470*/  SHF.R.S32.HI R10, RZ, 0x2, R8.reuse ;  /* 0x00000002ff0a7819 */ /* 0x100fe40000011408 */
[----:B------:R-:W-:Y:S02]  /*a480*/  SHF.R.S32.HI R9, RZ, 0x1f, R8 ;  /* 0x0000001fff097819 */ /* 0x000fe40000011408 */
[----:B------:R-:W-:-:S02]  /*a490*/  LOP3.LUT R11, R8, 0x3ffffffc, RZ, 0xc0, !PT ;  /* 0x3ffffffc080b7812 */ /* 0x000fc400078ec0ff */
[----:B------:R-:W-:Y:S01]  /*a4a0*/  LEA.HI R9, R9, R10, RZ, 0x3 ;  /* 0x0000000a09097211 */ /* 0x000fe200078f18ff */
[----:B------:R-:W1:Y:S01]  /*a4b0*/  @P3 MUFU.RCP R6, R2 ;  /* 0x0000000200063308 */ /* 0x000e620000001000 */
[----:B------:R-:W-:Y:S02]  /*a4c0*/  IADD3 R11, -R11, R0, RZ ;  /* 0x000000000b0b7210 */ /* 0x000fe40007ffe1ff */
[----:B------:R-:W-:-:S04]  /*a4d0*/  LOP3.LUT R9, R9, 0xfffffff8, RZ, 0xc0, !PT ;  /* 0xfffffff809097812 */ /* 0x000fc800078ec0ff */
[----:B------:R-:W-:Y:S01]  /*a4e0*/  IADD3 R9, R10, -R9, RZ ;  /* 0x800000090a097210 */ /* 0x000fe20007ffe0ff */
[----:B------:R-:W2:Y:S01]  /*a4f0*/  @P4 MUFU.RCP R5, R4 ;  /* 0x0000000400054308 */ /* 0x000ea20000001000 */
[----:B------:R-:W-:Y:S02]  /*a500*/  LEA.HI R10, R7, R0, RZ, 0x5 ;  /* 0x00000000070a7211 */ /* 0x000fe400078f28ff */
[C---:B------:R-:W-:Y:S02]  /*a510*/  SHF.L.U32 R12, R9.reuse, 0x6, RZ ;  /* 0x00000006090c7819 */ /* 0x040fe400000006ff */
[----:B------:R-:W-:Y:S02]  /*a520*/  SHF.R.S32.HI R8, RZ, 0x5, R10 ;  /* 0x00000005ff087819 */ /* 0x000fe4000001140a */
[----:B------:R-:W-:Y:S01]  /*a530*/  LOP3.LUT R12, R12, 0x1c0, RZ, 0xc0, !PT ;  /* 0x000001c00c0c7812 */ /* 0x000fe200078ec0ff */
[----:B------:R-:W-:Y:S01]  /*a540*/  @P4 MUFU.LG2 R4, R4 ;  /* 0x0000000400044308 */ /* 0x000fe20000000c00 */
[----:B------:R-:W-:Y:S01]  /*a550*/  LOP3.LUT R13, R9, 0x1, RZ, 0xc0, !PT ;  /* 0x00000001090d7812 */ /* 0x000fe200078ec0ff */
[----:B-1----:R-:W-:Y:S01]  /*a560*/  FMUL.FTZ R131, R6, R131 ;  /* 0x0000008306837220 */ /* 0x002fe20000410000 */
[----:B------:R-:W-:Y:S01]  /*a570*/  LEA R11, R8, R11, 0x9 ;  /* 0x0000000b080b7211 */ /* 0x000fe200078e48ff */
[----:B------:R-:W-:Y:S01]  /*a580*/  FMUL.FTZ R130, R6, R130 ;  /* 0x0000008206827220 */ /* 0x000fe20000410000 */
[----:B------:R-:W-:Y:S01]  /*a590*/  LEA.HI R12, R12, R12, RZ, 0x1d ;  /* 0x0000000c0c0c7211 */ /* 0x000fe200078fe8ff */
[C---:B------:R-:W-:Y:S01]  /*a5a0*/  FMUL.FTZ R39, R6.reuse, R39 ;  /* 0x0000002706277220 */ /* 0x040fe20000410000 */
[----:B------:R-:W-:Y:S01]  /*a5b0*/  ISETP.NE.U32.AND P0, PT, R13, 0x1, PT ;  /* 0x000000010d00780c */ /* 0x000fe20003f05070 */
[C---:B------:R-:W-:Y:S01]  /*a5c0*/  FMUL.FTZ R38, R6.reuse, R38 ;  /* 0x0000002606267220 */ /* 0x040fe20000410000 */
[----:B------:R-:W-:Y:S01]  /*a5d0*/  LEA R11, R11, R12, 0x1 ;  /* 0x0000000c0b0b7211 */ /* 0x000fe200078e08ff */
[----:B--2---:R-:W-:Y:S01]  /*a5e0*/  FMUL.FTZ R128, R5, R128 ;  /* 0x0000008005807220 */ /* 0x004fe20000410000 */
[----:B------:R-:W-:Y:S01]  /*a5f0*/  R2P PR, R9, 0x6 ;  /* 0x0000000609007804 */ /* 0x000fe20000000000 */
[C---:B------:R-:W-:Y:S01]  /*a600*/  FMUL.FTZ R129, R5.reuse, R129 ;  /* 0x0000008105817220 */ /* 0x040fe20000410000 */
[----:B------:R-:W-:Y:S01]  /*a610*/  MOV R9, 0x20 ;  /* 0x0000002000097802 */ /* 0x000fe20000000f00 */
[----:B------:R-:W-:Y:S01]  /*a620*/  FMUL.FTZ R36, R5, R36 ;  /* 0x0000002405247220 */ /* 0x000fe20000410000 */
[----:B------:R-:W-:Y:S01]  /*a630*/  LEA R11, R11, UR4, 0x1 ;  /* 0x000000040b0b7c11 */ /* 0x000fe2000f8e08ff */
[----:B------:R-:W-:Y:S01]  /*a640*/  FMUL.FTZ R37, R5, R37 ;  /* 0x0000002505257220 */ /* 0x000fe20000410000 */
[----:B------:R-:W-:Y:S01]  /*a650*/  SEL R12, R9, 0xffffffe0, !P1 ;  /* 0xffffffe0090c7807 */ /* 0x000fe20004800000 */
[C---:B------:R-:W-:Y:S01]  /*a660*/  FMUL.FTZ R40, R5.reuse, R40 ;  /* 0x0000002805287220 */ /* 0x040fe20000410000 */
[----:B------:R-:W-:Y:S01]  /*a670*/  MOV R9, 0x40 ;  /* 0x0000004000097802 */ /* 0x000fe20000000f00 */
[C---:B------:R-:W-:Y:S01]  /*a680*/  FMUL.FTZ R41, R5.reuse, R41 ;  /* 0x0000002905297220 */ /* 0x040fe20000410000 */
[C---:B------:R-:W-:Y:S01]  /*a690*/  FMUL.FTZ R43, R6.reuse, R43 ;  /* 0x0000002b062b7220 */ /* 0x040fe20000410000 */
[C---:B------:R-:W-:Y:S01]  /*a6a0*/  FMUL.FTZ R42, R6.reuse, R42 ;  /* 0x0000002a062a7220 */ /* 0x040fe20000410000 */
[C---:B------:R-:W-:Y:S01]  /*a6b0*/  FMUL.FTZ R44, R5.reuse, R44 ;  /* 0x0000002c052c7220 */ /* 0x040fe20000410000 */
[----:B------:R-:W-:Y:S01]  /*a6c0*/  FMUL.FTZ R45, R5, R45 ;  /* 0x0000002d052d7220 */ /* 0x000fe20000410000 */
[C---:B------:R-:W-:Y:S01]  /*a6d0*/  FMUL.FTZ R47, R6.reuse, R47 ;  /* 0x0000002f062f7220 */ /* 0x040fe20000410000 */
[C---:B------:R-:W-:Y:S01]  /*a6e0*/  FMUL.FTZ R46, R6.reuse, R46 ;  /* 0x0000002e062e7220 */ /* 0x040fe20000410000 */
[----:B------:R-:W-:Y:S01]  /*a6f0*/  IADD3 R13, R11, -0x10, RZ ;  /* 0xfffffff00b0d7810 */ /* 0x000fe20007ffe0ff */
[C---:B------:R-:W-:Y:S01]  /*a700*/  FMUL.FTZ R48, R5.reuse, R48 ;  /* 0x0000003005307220 */ /* 0x040fe20000410000 */
[----:B------:R-:W-:Y:S01]  /*a710*/  FMUL.FTZ R49, R5, R49 ;  /* 0x0000003105317220 */ /* 0x000fe20000410000 */
[C---:B------:R-:W-:Y:S01]  /*a720*/  FMUL.FTZ R51, R6.reuse, R51 ;  /* 0x0000003306337220 */ /* 0x040fe20000410000 */
[C---:B------:R-:W-:Y:S01]  /*a730*/  FMUL.FTZ R50, R6.reuse, R50 ;  /* 0x0000003206327220 */ /* 0x040fe20000410000 */
[----:B------:R-:W-:Y:S01]  /*a740*/  @P0 IADD3 R13, R11, 0x10, RZ ;  /* 0x000000100b0d0810 */ /* 0x000fe20007ffe0ff */
[C---:B------:R-:W-:Y:S01]  /*a750*/  FMUL.FTZ R52, R5.reuse, R52 ;  /* 0x0000003405347220 */ /* 0x040fe20000410000 */
[----:B------:R-:W-:Y:S01]  /*a760*/  FMUL.FTZ R53, R5, R53 ;  /* 0x0000003505357220 */ /* 0x000fe20000410000 */
[C---:B------:R-:W-:Y:S01]  /*a770*/  FMUL.FTZ R55, R6.reuse, R55 ;  /* 0x0000003706377220 */ /* 0x040fe20000410000 */
[C---:B------:R-:W-:Y:S01]  /*a780*/  FMUL.FTZ R54, R6.reuse, R54 ;  /* 0x0000003606367220 */ /* 0x040fe20000410000 */
[----:B------:R-:W-:Y:S01]  /*a790*/  F2FP.BF16.F32.PACK_AB R128, R129, R128 ;  /* 0x000000808180723e */ /* 0x000fe200000010ff */
[----:B------:R-:W-:Y:S01]  /*a7a0*/  FMUL.FTZ R56, R5, R56 ;  /* 0x0000003805387220 */ /* 0x000fe20000410000 */
[----:B------:R-:W-:Y:S01]  /*a7b0*/  F2FP.BF16.F32.PACK_AB R130, R131, R130 ;  /* 0x000000828382723e */ /* 0x000fe200000010ff */
[----:B------:R-:W-:Y:S01]  /*a7c0*/  FMUL.FTZ R57, R5, R57 ;  /* 0x0000003905397220 */ /* 0x000fe20000410000 */
[----:B------:R-:W-:Y:S01]  /*a7d0*/  SEL R14, R9, 0xffffffc0, !P2 ;  /* 0xffffffc0090e7807 */ /* 0x000fe20005000000 */
[C---:B------:R-:W-:Y:S01]  /*a7e0*/  FMUL.FTZ R59, R6.reuse, R59 ;  /* 0x0000003b063b7220 */ /* 0x040fe20000410000 */
[C---:B------:R-:W-:Y:S01]  /*a7f0*/  FMUL.FTZ R58, R6.reuse, R58 ;  /* 0x0000003a063a7220 */ /* 0x040fe20000410000 */
[----:B------:R-:W-:Y:S01]  /*a800*/  F2FP.BF16.F32.PACK_AB R36, R37, R36 ;  /* 0x000000242524723e */ /* 0x000fe200000010ff */
[----:B------:R-:W-:Y:S01]  /*a810*/  FMUL.FTZ R60, R5, R60 ;  /* 0x0000003c053c7220 */ /* 0x000fe20000410000 */
[----:B------:R-:W-:Y:S01]  /*a820*/  F2FP.BF16.F32.PACK_AB R38, R39, R38 ;  /* 0x000000262726723e */ /* 0x000fe200000010ff */
[----:B------:R-:W-:Y:S01]  /*a830*/  FMUL.FTZ R61, R5, R61 ;  /* 0x0000003d053d7220 */ /* 0x000fe20000410000 */
[C---:B------:R-:W-:Y:S01]  /*a840*/  FMUL.FTZ R63, R6.reuse, R63 ;  /* 0x0000003f063f7220 */ /* 0x040fe20000410000 */
[C---:B------:R-:W-:Y:S01]  /*a850*/  FMUL.FTZ R62, R6.reuse, R62 ;  /* 0x0000003e063e7220 */ /* 0x040fe20000410000 */
[----:B------:R-:W-:Y:S01]  /*a860*/  F2FP.BF16.F32.PACK_AB R40, R41, R40 ;  /* 0x000000282928723e */ /* 0x000fe200000010ff */
[----:B------:R-:W-:Y:S01]  /*a870*/  FMUL.FTZ R64, R5, R64 ;  /* 0x0000004005407220 */ /* 0x000fe20000410000 */
[----:B------:R-:W-:Y:S01]  /*a880*/  F2FP.BF16.F32.PACK_AB R42, R43, R42 ;  /* 0x0000002a2b2a723e */ /* 0x000fe200000010ff */
[----:B------:R-:W-:Y:S01]  /*a890*/  FMUL.FTZ R65, R5, R65 ;  /* 0x0000004105417220 */ /* 0x000fe20000410000 */
[----:B------:R-:W-:Y:S01]  /*a8a0*/  IADD3 R15, R11, R12, RZ ;  /* 0x0000000c0b0f7210 */ /* 0x000fe20007ffe0ff */
[C---:B------:R-:W-:Y:S01]  /*a8b0*/  FMUL.FTZ R67, R6.reuse, R67 ;  /* 0x0000004306437220 */ /* 0x040fe20000410000 */
[----:B------:R-:W-:Y:S01]  /*a8c0*/  FMUL.FTZ R66, R6, R66 ;  /* 0x0000004206427220 */ /* 0x000fe20000410000 */
[----:B------:R-:W-:Y:S01]  /*a8d0*/  F2FP.BF16.F32.PACK_AB R44, R45, R44 ;  /* 0x0000002c2d2c723e */ /* 0x000fe200000010ff */
[----:B------:R-:W-:Y:S01]  /*a8e0*/  FMUL.FTZ R68, R5, R68 ;  /* 0x0000004405447220 */ /* 0x000fe20000410000 */
[----:B------:R-:W-:Y:S01]  /*a8f0*/  F2FP.BF16.F32.PACK_AB R46, R47, R46 ;  /* 0x0000002e2f2e723e */ /* 0x000fe200000010ff */
[----:B------:R-:W-:Y:S01]  /*a900*/  FMUL.FTZ R69, R5, R69 ;  /* 0x0000004505457220 */ /* 0x000fe20000410000 */
[----:B------:R-:W-:Y:S01]  /*a910*/  IADD3 R9, R12, R13, RZ ;  /* 0x0000000d0c097210 */ /* 0x000fe20007ffe0ff */
        /* <DEDUP_REMOVED lines=10> */
[----:B------:R-:W-:Y:S01]  /*a9c0*/  STS [R11], R128 ;  /* 0x000000800b007388 */ /* 0x000fe20000000800 */
[----:B------:R-:W-:Y:S01]  /*a9d0*/  F2FP.BF16.F32.PACK_AB R54, R55, R54 ;  /* 0x000000363736723e */ /* 0x000fe200000010ff */
[C---:B------:R-:W-:Y:S01]  /*a9e0*/  FMUL.FTZ R76, R5.reuse, R76 ;  /* 0x0000004c054c7220 */ /* 0x040fe20000410000 */
[----:B------:R-:W-:Y:S01]  /*a9f0*/  IADD3 R21, R14, R13, RZ ;  /* 0x0000000d0e157210 */ /* 0x000fe20007ffe0ff */
[----:B------:R-:W-:Y:S01]  /*aa00*/  STS [R11+0x400], R130 ;  /* 0x000400820b007388 */ /* 0x000fe20000000800 */
[----:B------:R-:W-:Y:S01]  /*aa10*/  FMUL.FTZ R77, R5, R77 ;  /* 0x0000004d054d7220 */ /* 0x000fe20000410000 */
[C---:B------:R-:W-:Y:S01]  /*aa20*/  FMUL.FTZ R79, R6.reuse, R79 ;  /* 0x0000004f064f7220 */ /* 0x040fe20000410000 */
[----:B------:R-:W-:Y:S01]  /*aa30*/  FMUL.FTZ R78, R6, R78 ;  /* 0x0000004e064e7220 */ /* 0x000fe20000410000 */
[----:B------:R-:W-:Y:S01]  /*aa40*/  F2FP.BF16.F32.PACK_AB R56, R57, R56 ;  /* 0x000000383938723e */ /* 0x000fe200000010ff */
[----:B------:R-:W-:Y:S01]  /*aa50*/  STS [R13], R36 ;  /* 0x000000240d007388 */ /* 0x000fe20000000800 */
[----:B------:R-:W-:Y:S01]  /*aa60*/  F2FP.BF16.F32.PACK_AB R58, R59, R58 ;  /* 0x0000003a3b3a723e */ /* 0x000fe200000010ff */
[----:B------:R-:W-:Y:S01]  /*aa70*/  FMUL.FTZ R80, R5, R80 ;  /* 0x0000005005507220 */ /* 0x000fe20000410000 */
[----:B------:R-:W-:Y:S01]  /*aa80*/  IADD3 R23, R15, R14, RZ ;  /* 0x0000000e0f177210 */ /* 0x000fe20007ffe0ff */
[----:B------:R-:W-:Y:S01]  /*aa90*/  STS [R13+0x400], R38 ;  /* 0x000400260d007388 */ /* 0x000fe20000000800 */
[----:B------:R-:W-:Y:S01]  /*aaa0*/  ISETP.NE.AND P0, PT, R206, -0x1, PT ;  /* 0xffffffffce00780c */ /* 0x000fe20003f05270 */
[----:B------:R-:W-:Y:S01]  /*aab0*/  FMUL.FTZ R81, R5, R81 ;  /* 0x0000005105517220 */ /* 0x000fe20000410000 */
[C---:B------:R-:W-:Y:S01]  /*aac0*/  FMUL.FTZ R83, R6.reuse, R83 ;  /* 0x0000005306537220 */ /* 0x040fe20000410000 */
[C---:B------:R-:W-:Y:S01]  /*aad0*/  FMUL.FTZ R82, R6.reuse, R82 ;  /* 0x0000005206527220 */ /* 0x040fe20000410000 */
[----:B------:R-:W-:Y:S01]  /*aae0*/  F2FP.BF16.F32.PACK_AB R60, R61, R60 ;  /* 0x0000003c3d3c723e */ /* 0x000fe200000010ff */
[----:B------:R-:W-:Y:S01]  /*aaf0*/  STS [R15], R40 ;  /* 0x000000280f007388 */ /* 0x000fe20000000800 */
[----:B------:R-:W-:Y:S01]  /*ab00*/  F2FP.BF16.F32.PACK_AB R62, R63, R62 ;  /* 0x0000003e3f3e723e */ /* 0x000fe200000010ff */
[----:B------:R-:W-:Y:S01]  /*ab10*/  FMUL.FTZ R84, R5, R84 ;  /* 0x0000005405547220 */ /* 0x000fe20000410000 */
[----:B------:R-:W-:Y:S01]  /*ab20*/  IADD3 R25, R9, R14, RZ ;  /* 0x0000000e09197210 */ /* 0x000fe20007ffe0ff */
[----:B------:R-:W-:Y:S01]  /*ab30*/  STS [R15+0x400], R42 ;  /* 0x0004002a0f007388 */ /* 0x000fe20000000800 */
[----:B------:R-:W-:Y:S01]  /*ab40*/  FMUL.FTZ R85, R5, R85 ;  /* 0x0000005505557220 */ /* 0x000fe20000410000 */
[C---:B------:R-:W-:Y:S01]  /*ab50*/  FMUL.FTZ R87, R6.reuse, R87 ;  /* 0x0000005706577220 */ /* 0x040fe20000410000 */
[C---:B------:R-:W-:Y:S01]  /*ab60*/  FMUL.FTZ R86, R6.reuse, R86 ;  /* 0x0000005606567220 */ /* 0x040fe20000410000 */
[----:B------:R-:W-:Y:S01]  /*ab70*/  F2FP.BF16.F32.PACK_AB R64, R65, R64 ;  /* 0x000000404140723e */ /* 0x000fe200000010ff */
[----:B------:R-:W-:Y:S01]  /*ab80*/  STS [R9], R44 ;  /* 0x0000002c09007388 */ /* 0x000fe20000000800 */
[----:B------:R-:W-:Y:S01]  /*ab90*/  F2FP.BF16.F32.PACK_AB R66, R67, R66 ;  /* 0x000000424342723e */ /* 0x000fe200000010ff */
[C---:B------:R-:W-:Y:S01]  /*aba0*/  FMUL.FTZ R88, R5.reuse, R88 ;  /* 0x0000005805587220 */ /* 0x040fe20000410000 */
[----:B------:R-:W-:Y:S01]  /*abb0*/  FMUL.FTZ R89, R5, R89 ;  /* 0x0000005905597220 */ /* 0x000fe20000410000 */
[----:B------:R-:W-:Y:S01]  /*abc0*/  STS [R9+0x400], R46 ;  /* 0x0004002e09007388 */ /* 0x000fe20000000800 */
        /* <DEDUP_REMOVED lines=35> */
[----:B------:R-:W-:Y:S01]  /*ae00*/  STS [R11+0x2000], R64 ;  /* 0x002000400b007388 */ /* 0x000fe20000000800 */
        /* <DEDUP_REMOVED lines=26> */
[C---:B------:R-:W-:Y:S01]  /*afb0*/  FMUL.FTZ R121, R5.reuse, R121 ;  /* 0x0000007905797220 */ /* 0x040fe20000410000 */
[----:B------:R-:W-:Y:S01]  /*afc0*/  STS [R9+0x2400], R78 ;  /* 0x0024004e09007388 */ /* 0x000fe20000000800 */
[----:B------:R-:W-:Y:S01]  /*afd0*/  FMUL.FTZ R116, R5, R116 ;  /* 0x0000007405747220 */ /* 0x000fe20000410000 */
[C---:B------:R-:W-:Y:S01]  /*afe0*/  FMUL.FTZ R123, R6.reuse, R123 ;  /* 0x0000007b067b7220 */ /* 0x040fe20000410000 */
[C---:B------:R-:W-:Y:S01]  /*aff0*/  FMUL.FTZ R122, R6.reuse, R122 ;  /* 0x0000007a067a7220 */ /* 0x040fe20000410000 */
[----:B------:R-:W-:Y:S01]  /*b000*/  F2FP.BF16.F32.PACK_AB R100, R101, R100 ;  /* 0x000000646564723e */ /* 0x000fe200000010ff */
[----:B------:R-:W-:Y:S01]  /*b010*/  STS [R17+0x2000], R80 ;  /* 0x0020005011007388 */ /* 0x000fe20000000800 */
[----:B------:R-:W-:Y:S01]  /*b020*/  F2FP.BF16.F32.PACK_AB R102, R103, R102 ;  /* 0x000000666766723e */ /* 0x000fe200000010ff */
[----:B------:R-:W-:Y:S01]  /*b030*/  FMUL.FTZ R5, R5, R117 ;  /* 0x0000007505057220 */ /* 0x000fe20000410000 */
[----:B------:R-:W-:Y:S01]  /*b040*/  F2FP.BF16.F32.PACK_AB R104, R105, R104 ;  /* 0x000000686968723e */ /* 0x000fe200000010ff */
[----:B------:R-:W-:Y:S01]  /*b050*/  STS [R17+0x2400], R82 ;  /* 0x0024005211007388 */ /* 0x000fe20000000800 */
[----:B------:R-:W-:Y:S01]  /*b060*/  F2FP.BF16.F32.PACK_AB R106, R107, R106 ;  /* 0x0000006a6b6a723e */ /* 0x000fe200000010ff */
[----:B------:R-:W1:Y:S01]  /*b070*/  @P0 LDC.64 R18, c[0x0][0x298] ;  /* 0x0000a600ff120b82 */ /* 0x000e620000000a00 */
[----:B------:R-:W-:Y:S01]  /*b080*/  F2FP.BF16.F32.PACK_AB R108, R109, R108 ;  /* 0x0000006c6d6c723e */ /* 0x000fe200000010ff */
[----:B------:R-:W-:Y:S01]  /*b090*/  STS [R21+0x2000], R84 ;  /* 0x0020005415007388 */ /* 0x000fe20000000800 */
[----:B------:R-:W-:Y:S01]  /*b0a0*/  F2FP.BF16.F32.PACK_AB R110, R111, R110 ;  /* 0x0000006e6f6e723e */ /* 0x000fe200000010ff */
[----:B------:R-:W2:Y:S01]  /*b0b0*/  @P3 MUFU.LG2 R14, R2 ;  /* 0x00000002000e3308 */ /* 0x000ea20000000c00 */
[----:B------:R-:W-:Y:S01]  /*b0c0*/  F2FP.BF16.F32.PACK_AB R124, R125, R124 ;  /* 0x0000007c7d7c723e */ /* 0x000fe200000010ff */
[----:B------:R-:W-:Y:S01]  /*b0d0*/  STS [R21+0x2400], R86 ;  /* 0x0024005615007388 */ /* 0x000fe20000000800 */
[----:B------:R-:W-:Y:S01]  /*b0e0*/  F2FP.BF16.F32.PACK_AB R126, R127, R126 ;  /* 0x0000007e7f7e723e */ /* 0x000fe200000010ff */
[----:B------:R-:W3:Y:S01]  /*b0f0*/  @P3 LDC R12, c[0x0][0x2e8] ;  /* 0x0000ba00ff0c3b82 */ /* 0x000ee20000000800 */
[----:B------:R-:W-:Y:S01]  /*b100*/  F2FP.BF16.F32.PACK_AB R112, R113, R112 ;  /* 0x000000707170723e */ /* 0x000fe200000010ff */
[----:B------:R-:W-:Y:S01]  /*b110*/  STS [R23+0x2000], R88 ;  /* 0x0020005817007388 */ /* 0x000fe20000000800 */
[----:B------:R-:W-:Y:S01]  /*b120*/  F2FP.BF16.F32.PACK_AB R114, R115, R114 ;  /* 0x000000727372723e */ /* 0x000fe200000010ff */
[C---:B------:R-:W-:Y:S01]  /*b130*/  FMUL.FTZ R119, R6.reuse, R119 ;  /* 0x0000007706777220 */ /* 0x040fe20000410000 */
[----:B------:R-:W-:Y:S01]  /*b140*/  F2FP.BF16.F32.PACK_AB R120, R121, R120 ;  /* 0x000000787978723e */ /* 0x000fe200000010ff */
[----:B------:R-:W-:Y:S01]  /*b150*/  STS [R23+0x2400], R90 ;  /* 0x0024005a17007388 */ /* 0x000fe20000000800 */
[----:B------:R-:W-:Y:S01]  /*b160*/  F2FP.BF16.F32.PACK_AB R122, R123, R122 ;  /* 0x0000007a7b7a723e */ /* 0x000fe200000010ff */
[----:B------:R-:W-:Y:S01]  /*b170*/  FMUL.FTZ R6, R6, R118 ;  /* 0x0000007606067220 */ /* 0x000fe20000410000 */
[----:B------:R-:W-:Y:S01]  /*b180*/  F2FP.BF16.F32.PACK_AB R5, R5, R116 ;  /* 0x000000740505723e */ /* 0x000fe200000010ff */
[----:B------:R-:W-:Y:S01]  /*b190*/  STS [R25+0x2000], R92 ;  /* 0x0020005c19007388 */ /* 0x000fe20000000800 */
[----:B------:R-:W-:-:S02]  /*b1a0*/  ULDC.U8 UR4, c[0x0][0x3d8] ;  /* 0x0000f60000047ab9 */ /* 0x000fc40000000000 */
[----:B------:R-:W-:Y:S01]  /*b1b0*/  F2FP.BF16.F32.PACK_AB R6, R119, R6 ;  /* 0x000000067706723e */ /* 0x000fe200000010ff */
[----:B------:R-:W-:Y:S01]  /*b1c0*/  STS [R25+0x2400], R94 ;  /* 0x0024005e19007388 */ /* 0x000fe20000000800 */
[----:B------:R-:W-:Y:S01]  /*b1d0*/  ISETP.NE.AND P1, PT, RZ, UR4, PT ;  /* 0x00000004ff007c0c */ /* 0x000fe2000bf25270 */
[----:B--2---:R-:W-:Y:S02]  /*b1e0*/  @P3 FMUL.FTZ R14, R14, 0.69314718246459960938 ;  /* 0x3f3172180e0e3820 */ /* 0x004fe40000410000 */
[----:B------:R-:W-:Y:S04]  /*b1f0*/  STS [R11+0x4000], R96 ;  /* 0x004000600b007388 */ /* 0x000fe80000000800 */
[----:B------:R2:W-:Y:S04]  /*b200*/  STS [R11+0x4400], R98 ;  /* 0x004400620b007388 */ /* 0x0005e80000000800 */
[----:B------:R-:W-:Y:S04]  /*b210*/  STS [R13+0x4000], R100 ;  /* 0x004000640d007388 */ /* 0x000fe80000000800 */
[----:B------:R4:W-:Y:S04]  /*b220*/  STS [R13+0x4400], R102 ;  /* 0x004400660d007388 */ /* 0x0009e80000000800 */
[----:B------:R-:W-:Y:S04]  /*b230*/  STS [R15+0x4000], R104 ;  /* 0x004000680f007388 */ /* 0x000fe80000000800 */
[----:B------:R5:W-:Y:S04]  /*b240*/  STS [R15+0x4400], R106 ;  /* 0x0044006a0f007388 */ /* 0x000be80000000800 */
[----:B------:R-:W-:Y:S04]  /*b250*/  STS [R9+0x4000], R108 ;  /* 0x0040006c09007388 */ /* 0x000fe80000000800 */
[----:B------:R1:W-:Y:S01]  /*b260*/  STS [R9+0x4400], R110 ;  /* 0x0044006e09007388 */ /* 0x0003e20000000800 */
[----:B--2---:R-:W-:-:S03]  /*b270*/  MOV R11, 0x7f800000 ;  /* 0x7f800000000b7802 */ /* 0x004fc60000000f00 */
[----:B------:R-:W-:Y:S04]  /*b280*/  STS [R17+0x4000], R124 ;  /* 0x0040007c11007388 */ /* 0x000fe80000000800 */
[----:B------:R2:W-:Y:S01]  /*b290*/  STS [R17+0x4400], R126 ;  /* 0x0044007e11007388 */ /* 0x0005e20000000800 */
[----:B----4-:R-:W-:-:S03]  /*b2a0*/  MOV R13, 0x7f800000 ;  /* 0x7f800000000d7802 */ /* 0x010fc60000000f00 */
[----:B------:R-:W-:Y:S04]  /*b2b0*/  STS [R21+0x4000], R112 ;  /* 0x0040007015007388 */ /* 0x000fe80000000800 */
[----:B------:R-:W-:Y:S01]  /*b2c0*/  STS [R21+0x4400], R114 ;  /* 0x0044007215007388 */ /* 0x000fe20000000800 */
[----:B-----5:R-:W-:-:S03]  /*b2d0*/  @P4 FMUL.FTZ R15, R4, 0.69314718246459960938 ;  /* 0x3f317218040f4820 */ /* 0x020fc60000410000 */
[----:B------:R-:W-:Y:S04]  /*b2e0*/  STS [R23+0x4000], R120 ;  /* 0x0040007817007388 */ /* 0x000fe80000000800 */
[----:B------:R-:W-:Y:S01]  /*b2f0*/  STS [R23+0x4400], R122 ;  /* 0x0044007a17007388 */ /* 0x000fe20000000800 */
[----:B-1----:R-:W1:Y:S03]  /*b300*/  @P4 LDC R9, c[0x0][0x2e8] ;  /* 0x0000ba00ff094b82 */ /* 0x002e660000000800 */
[----:B------:R-:W-:Y:S04]  /*b310*/  STS [R25+0x4000], R5 ;  /* 0x0040000519007388 */ /* 0x000fe80000000800 */
[----:B------:R4:W-:Y:S01]  /*b320*/  STS [R25+0x4400], R6 ;  /* 0x0044000619007388 */ /* 0x0009e20000000800 */
[----:B--2---:R-:W-:-:S04]  /*b330*/  @P0 IMAD.WIDE.U32 R16, R206, R18, RZ ;  /* 0x00000012ce100225 */ /* 0x004fc800078e00ff */
[----:B------:R-:W-:Y:S01]  /*b340*/  @P0 IMAD R19, R206, R19, R17 ;  /* 0x00000013ce130224 */ /* 0x000fe200078e0211 */
[----:B----4-:R-:W-:Y:S01]  /*b350*/  @P0 MOV R6, R16 ;  /* 0x0000001000060202 */ /* 0x010fe20000000f00 */
[----:B---3--:R-:W-:Y:S06]  /*b360*/  @P0 BRA `(.L_x_747) ;  /* 0x0000000000200947 */ /* 0x008fec0003800000 */
[----:B------:R-:W2:Y:S01]  /*b370*/  S2R R17, SR_CTAID.Y ;  /* 0x0000000000117919 */ /* 0x000ea20000002600 */
[----:B------:R-:W3:Y:S01]  /*b380*/  LDC.64 R4, c[0x0][0x290] ;  /* 0x0000a400ff047b82 */ /* 0x000ee20000000a00 */
[----:B--2---:R-:W-:-:S05]  /*b390*/  SHF.R.S32.HI R19, RZ, 0x1f, R17 ;  /* 0x0000001fff137819 */ /* 0x004fca0000011411 */
[-C--:B---3--:R-:W-:Y:S02]  /*b3a0*/  IMAD R2, R19, R4.reuse, RZ ;  /* 0x0000000413027224 */ /* 0x088fe400078e02ff */
[----:B------:R-:W-:-:S04]  /*b3b0*/  IMAD.WIDE.U32 R18, R17, R4, RZ ;  /* 0x0000000411127225 */ /* 0x000fc800078e00ff */
[----:B------:R-:W-:Y:S01]  /*b3c0*/  IMAD R5, R17, R5, R2 ;  /* 0x0000000511057224 */ /* 0x000fe200078e0202 */
[----:B------:R-:W-:-:S04]  /*b3d0*/  MOV R6, R18 ;  /* 0x0000001200067202 */ /* 0x000fc80000000f00 */
[----:B------:R-:W-:Y:S02]  /*b3e0*/  IADD3 R19, R19, R5, RZ ;  /* 0x0000000513137210 */ /* 0x000fe40007ffe0ff */
.L_x_747:
[----:B-1----:R-:W-:Y:S01]  /*b3f0*/  @P4 FFMA.FTZ R11, R132, R9, R15 ;  /* 0x00000009840b4223 */ /* 0x002fe2000001000f */
[----:B------:R-:W-:Y:S01]  /*b400*/  @P3 FFMA.FTZ R13, R3, R12, R14 ;  /* 0x0000000c030d3223 */ /* 0x000fe2000001000e */
[----:B------:R-:W-:Y:S06]  /*b410*/  @!P1 BRA `(.L_x_748) ;  /* 0x00000000001c9947 */ /* 0x000fec0003800000 */
[----:B------:R-:W1:Y:S01]  /*b420*/  S2R R3, SR_CTAID.Y ;  /* 0x0000000000037919 */ /* 0x000e620000002600 */
[----:B------:R-:W1:Y:S08]  /*b430*/  LDC R2, c[0x0][0x2c4] ;  /* 0x0000b100ff027b82 */ /* 0x000e700000000800 */
[----:B------:R-:W2:Y:S08]  /*b440*/  S2UR UR6, SR_CTAID.Z ;  /* 0x00000000000679c3 */ /* 0x000eb00000002700 */
[----:B------:R-:W2:Y:S01]  /*b450*/  LDC R5, c[0x0][0x2e4] ;  /* 0x0000b900ff057b82 */ /* 0x000ea20000000800 */
[----:B-1----:R-:W-:-:S04]  /*b460*/  @!P0 IMAD R206, R3, R2, RZ ;  /* 0x0000000203ce8224 */ /* 0x002fc800078e02ff */
[----:B--2---:R-:W-:Y:S01]  /*b470*/  IMAD R2, R5, UR6, R206 ;  /* 0x0000000605027c24 */ /* 0x004fe2000f8e02ce */
[----:B------:R-:W-:Y:S06]  /*b480*/  BRA `(.L_x_749) ;  /* 0x0000000000187947 */ /* 0x000fec0003800000 */
.L_x_748:
[----:B------:R-:W1:Y:S01]  /*b490*/  S2R R4, SR_CTAID.Y ;  /* 0x0000000000047919 */ /* 0x000e620000002600 */
[----:B------:R-:W1:Y:S08]  /*b4a0*/  S2UR UR6, SR_CTAID.Z ;  /* 0x00000000000679c3 */ /* 0x000e700000002700 */
[----:B------:R-:W1:Y:S08]  /*b4b0*/  LDC R3, c[0x0][0x270] ;  /* 0x00009c00ff037b82 */ /* 0x000e700000000800 */
[----:B------:R-:W2:Y:S01]  /*b4c0*/  LDC R2, c[0x0][0x2c4] ;  /* 0x0000b100ff027b82 */ /* 0x000ea20000000800 */
[----:B-1----:R-:W-:-:S04]  /*b4d0*/  IMAD R3, R4, R3, UR6 ;  /* 0x0000000604037e24 */ /* 0x002fc8000f8e0203 */
[----:B--2---:R-:W-:-:S07]  /*b4e0*/  IMAD R2, R3, R2, RZ ;  /* 0x0000000203027224 */ /* 0x004fce00078e02ff */
.L_x_749:
[----:B------:R-:W-:Y:S01]  /*b4f0*/  LOP3.LUT R3, R10, 0xffffffe0, RZ, 0xc0, !PT ;  /* 0xffffffe00a037812 */ /* 0x000fe200078ec0ff */
[----:B------:R-:W-:Y:S01]  /*b500*/  BAR.SYNC.DEFER_BLOCKING 0x0 ;  /* 0x0000000000007b1d */ /* 0x000fe20000010000 */
[----:B------:R-:W-:-:S03]  /*b510*/  SHF.R.S32.HI R5, RZ, 0x1f, R8 ;  /* 0x0000001fff057819 */ /* 0x000fc60000011408 */
[----:B------:R-:W-:Y:S01]  /*b520*/  IMAD.IADD R4, R0, 0x1, -R3 ;  /* 0x0000000100047824 */ /* 0x000fe200078e0a03 */
[----:B------:R-:W-:Y:S01]  /*b530*/  LEA.HI R5, R5, R8, RZ, 0x2 ;  /* 0x0000000805057211 */ /* 0x000fe200078f10ff */
[----:B------:R-:W-:Y:S03]  /*b540*/  BSSY B0, `(.L_x_750) ;  /* 0x0000016000007945 */ /* 0x000fe60003800000 */
[----:B------:R-:W-:Y:S02]  /*b550*/  LOP3.LUT P0, RZ, R4, 0x3, RZ, 0xc0, !PT ;  /* 0x0000000304ff7812 */ /* 0x000fe4000780c0ff */
[----:B------:R-:W-:Y:S02]  /*b560*/  SHF.R.S32.HI R3, RZ, 0x1f, R4 ;  /* 0x0000001fff037819 */ /* 0x000fe40000011404 */
[----:B------:R-:W-:Y:S02]  /*b570*/  LOP3.LUT R5, R5, 0xffffffc, RZ, 0xc0, !PT ;  /* 0x0ffffffc05057812 */ /* 0x000fe400078ec0ff */
[----:B------:R-:W-:-:S03]  /*b580*/  LEA.HI R3, R3, R4, RZ, 0x2 ;  /* 0x0000000403037211 */ /* 0x000fc600078f10ff */
[----:B------:R-:W-:Y:S01]  /*b590*/  IMAD.IADD R4, R8, 0x1, -R5 ;  /* 0x0000000108047824 */ /* 0x000fe200078e0a05 */
[----:B------:R-:W-:-:S05]  /*b5a0*/  SHF.R.S32.HI R3, RZ, 0x2, R3 ;  /* 0x00000002ff037819 */ /* 0x000fca0000011403 */
[----:B------:R-:W-:Y:S01]  /*b5b0*/  IMAD R4, R4, 0x10, R3 ;  /* 0x0000001004047824 */ /* 0x000fe200078e0203 */
[----:B------:R-:W-:Y:S06]  /*b5c0*/  @P0 BRA `(.L_x_751) ;  /* 0x0000000000340947 */ /* 0x000fec0003800000 */
[----:B------:R-:W1:Y:S01]  /*b5d0*/  S2R R5, SR_CTAID.X ;  /* 0x0000000000057919 */ /* 0x000e620000002500 */
[C---:B------:R-:W-:Y:S01]  /*b5e0*/  VIADD R8, R4.reuse, 0x8 ;  /* 0x0000000804087836 */ /* 0x040fe20000000000 */
[----:B------:R-:W-:Y:S01]  /*b5f0*/  ISETP.GE.AND P2, PT, R4, R199, PT ;  /* 0x000000c70400720c */ /* 0x000fe20003f46270 */
[----:B------:R-:W-:-:S03]  /*b600*/  ULDC.64 UR4, c[0x0][0x2b0] ;  /* 0x0000ac0000047ab9 */ /* 0x000fc60000000a00 */
[----:B------:R-:W-:Y:S01]  /*b610*/  ISETP.GE.AND P1, PT, R8, R199, PT ;  /* 0x000000c70800720c */ /* 0x000fe20003f26270 */
[----:B-1----:R-:W-:-:S05]  /*b620*/  IMAD R5, R5, 0x40, R2 ;  /* 0x0000004005057824 */ /* 0x002fca00078e0202 */
[----:B------:R-:W-:Y:S02]  /*b630*/  SHF.R.S32.HI R3, RZ, 0x1f, R5 ;  /* 0x0000001fff037819 */ /* 0x000fe40000011405 */
[----:B------:R-:W-:-:S04]  /*b640*/  IADD3 R2, P0, R4, R5, RZ ;  /* 0x0000000504027210 */ /* 0x000fc80007f1e0ff */
[----:B------:R-:W-:Y:S02]  /*b650*/  LEA.HI.X.SX32 R3, R4, R3, 0x1, P0 ;  /* 0x0000000304037211 */ /* 0x000fe400000f0eff */
[----:B------:R-:W-:-:S04]  /*b660*/  LEA R4, P0, R2, UR4, 0x2 ;  /* 0x0000000402047c11 */ /* 0x000fc8000f8010ff */
[----:B------:R-:W-:-:S05]  /*b670*/  LEA.HI.X R5, R2, UR5, R3, 0x2, P0 ;  /* 0x0000000502057c11 */ /* 0x000fca00080f1403 */
[----:B------:R1:W-:Y:S04]  /*b680*/  @!P2 STG.E desc[UR8][R4.64], R11 ;  /* 0x0000000b0400a986 */ /* 0x0003e8000c101908 */
[----:B------:R1:W-:Y:S02]  /*b690*/  @!P1 STG.E desc[UR8][R4.64+0x20], R13 ;  /* 0x0000200d04009986 */ /* 0x0003e4000c101908 */
.L_x_751:
[----:B------:R-:W-:Y:S05]  /*b6a0*/  BSYNC B0 ;  /* 0x0000000000007941 */ /* 0x000fea0003800000 */
.L_x_750:
[----:B------:R-:W2:Y:S01]  /*b6b0*/  S2UR UR5, SR_CTAID.X ;  /* 0x00000000000579c3 */ /* 0x000ea20000002500 */
[----:B------:R-:W3:Y:S01]  /*b6c0*/  S2R R16, SR_TID.X ;  /* 0x0000000000107919 */ /* 0x000ee20000002100 */
[----:B------:R-:W-:Y:S01]  /*b6d0*/  LEA.HI R0, R7, R0, RZ, 0x3 ;  /* 0x0000000007007211 */ /* 0x000fe200078f18ff */
[----:B------:R-:W-:Y:S01]  /*b6e0*/  BSSY B0, `(.L_x_752) ;  /* 0x0000032000007945 */ /* 0x000fe20003800000 */
[----:B------:R-:W-:Y:S01]  /*b6f0*/  SHF.R.S32.HI R211, RZ, 0x1f, R210 ;  /* 0x0000001fffd37819 */ /* 0x000fe200000114d2 */
[----:B-1----:R1:W4:Y:S01]  /*b700*/  LDS.128 R12, [R207+0x1800] ;  /* 0x00180000cf0c7984 */ /* 0x0023220000000c00 */
[----:B------:R-:W-:Y:S02]  /*b710*/  SHF.R.S32.HI R0, RZ, 0x3, R0 ;  /* 0x00000003ff007819 */ /* 0x000fe40000011400 */
[----:B------:R-:W5:Y:S01]  /*b720*/  LDC.64 R4, c[0x0][0x298] ;  /* 0x0000a600ff047b82 */ /* 0x000f620000000a00 */
[----:B------:R1:W1:Y:S02]  /*b730*/  LDS.128 R8, [R207+0x3800] ;  /* 0x00380000cf087984 */ /* 0x0002640000000c00 */
[----:B------:R-:W-:-:S02]  /*b740*/  VIADD R18, R0, 0x10 ;  /* 0x0000001000127836 */ /* 0x000fc40000000000 */
[----:B------:R1:W1:Y:S03]  /*b750*/  LDS.128 R24, [R207] ;  /* 0x00000000cf187984 */ /* 0x0002660000000c00 */
[----:B------:R-:W4:Y:S01]  /*b760*/  LDC.64 R2, c[0x0][0x2a0] ;  /* 0x0000a800ff027b82 */ /* 0x000f220000000a00 */
[----:B------:R-:W-:Y:S01]  /*b770*/  ISETP.GE.AND P2, PT, R18, R199, PT ;  /* 0x000000c71200720c */ /* 0x000fe20003f46270 */
[----:B------:R-:W-:-:S05]  /*b780*/  VIADD R18, R0, 0x20 ;  /* 0x0000002000127836 */ /* 0x000fca0000000000 */
[----:B------:R-:W-:Y:S01]  /*b790*/  ISETP.GE.AND P1, PT, R18, R199, PT ;  /* 0x000000c71200720c */ /* 0x000fe20003f26270 */
[----:B--2---:R-:W-:-:S04]  /*b7a0*/  USHF.L.U32 UR5, UR5, 0x6, URZ ;  /* 0x0000000605057899 */ /* 0x004fc8000800063f */
[----:B------:R-:W-:Y:S02]  /*b7b0*/  USHF.R.S32.HI UR4, URZ, 0x1f, UR5 ;  /* 0x0000001f3f047899 */ /* 0x000fe40008011405 */
[----:B-----5:R-:W-:Y:S01]  /*b7c0*/  IMAD.WIDE.U32 R22, R4, UR5, R210 ;  /* 0x0000000504167c25 */ /* 0x020fe2000f8e00d2 */
[----:B---3--:R-:W-:-:S03]  /*b7d0*/  SHF.R.S32.HI R7, RZ, 0x1f, R16 ;  /* 0x0000001fff077819 */ /* 0x008fc60000011410 */
[----:B------:R-:W-:Y:S01]  /*b7e0*/  IMAD R20, R4, UR4, RZ ;  /* 0x0000000404147c24 */ /* 0x000fe2000f8e02ff */
[----:B------:R-:W-:Y:S01]  /*b7f0*/  USHF.R.S32.HI UR4, URZ, 0x1f, UR6 ;  /* 0x0000001f3f047899 */ /* 0x000fe20008011406 */
[----:B------:R-:W-:Y:S02]  /*b800*/  IADD3 R28, P0, R6, R22, RZ ;  /* 0x00000016061c7210 */ /* 0x000fe40007f1e0ff */
[----:B------:R-:W-:Y:S01]  /*b810*/  IMAD R20, R5, UR5, R20 ;  /* 0x0000000505147c24 */ /* 0x000fe2000f8e0214 */
[----:B------:R-:W-:Y:S01]  /*b820*/  LEA.HI R6, R7, R16, RZ, 0x3 ;  /* 0x0000001007067211 */ /* 0x000fe200078f18ff */
[----:B------:R-:W-:Y:S02]  /*b830*/  VIADD R16, R0, 0x30 ;  /* 0x0000003000107836 */ /* 0x000fe40000000000 */
[----:B------:R-:W-:Y:S01]  /*b840*/  VIADD R7, R208, -UR5 ;  /* 0x80000005d0077c36 */ /* 0x000fe20008000000 */
[----:B------:R-:W-:Y:S01]  /*b850*/  IADD3.X R29, R19, R23, R20, P0, !PT ;  /* 0x00000017131d7210 */ /* 0x000fe200007fe414 */
[----:B----4-:R-:W-:Y:S01]  /*b860*/  IMAD R20, R2, UR4, RZ ;  /* 0x0000000402147c24 */ /* 0x010fe2000f8e02ff */
[----:B------:R-:W-:-:S02]  /*b870*/  ISETP.GE.AND P0, PT, R16, R199, PT ;  /* 0x000000c71000720c */ /* 0x000fc40003f06270 */
[----:B------:R2:W3:Y:S01]  /*b880*/  LDS.128 R16, [R207+0x4000] ;  /* 0x00400000cf107984 */ /* 0x0004e20000000c00 */
[----:B------:R-:W-:Y:S01]  /*b890*/  IMAD R33, R3, UR6, R20 ;  /* 0x0000000603217c24 */ /* 0x000fe2000f8e0214 */
[----:B------:R-:W-:Y:S01]  /*b8a0*/  ISETP.GE.AND P3, PT, R0, R7, PT ;  /* 0x000000070000720c */ /* 0x000fe20003f66270 */
[----:B------:R-:W-:Y:S01]  /*b8b0*/  IMAD.WIDE.U32 R28, R2, UR6, R28 ;  /* 0x00000006021c7c25 */ /* 0x000fe2000f8e001c */
[----:B------:R2:W4:Y:S01]  /*b8c0*/  LDS.128 R20, [R207+0x2000] ;  /* 0x00200000cf147984 */ /* 0x0005220000000c00 */
[----:B------:R-:W-:Y:S02]  /*b8d0*/  SHF.R.S32.HI R3, RZ, 0x3, R6 ;  /* 0x00000003ff037819 */ /* 0x000fe40000011406 */
[----:B------:R-:W-:Y:S02]  /*b8e0*/  IMAD.IADD R33, R33, 0x1, R29 ;  /* 0x0000000121217824 */ /* 0x000fe400078e021d */
[----:B------:R-:W-:-:S06]  /*b8f0*/  SHF.R.S32.HI R3, RZ, 0x1f, R3 ;  /* 0x0000001fff037819 */ /* 0x000fcc0000011403 */
[----:B-1----:R-:W-:Y:S05]  /*b900*/  @P3 BRA `(.L_x_753) ;  /* 0x00000000003c3947 */ /* 0x002fea0003800000 */
        /* <DEDUP_REMOVED lines=12> */
[----:B------:R1:W-:Y:S04]  /*b9d0*/  @!P5 STG.E.128 desc[UR8][R30.64], R24 ;  /* 0x000000181e00d986 */ /* 0x0003e8000c101d08 */
[----:B----4-:R1:W-:Y:S04]  /*b9e0*/  @!P4 STG.E.128 desc[UR8][R30.64+0x80], R20 ;  /* 0x000080141e00c986 */ /* 0x0103e8000c101d08 */
[----:B---3--:R1:W-:Y:S02]  /*b9f0*/  @!P3 STG.E.128 desc[UR8][R30.64+0x100], R16 ;  /* 0x000100101e00b986 */ /* 0x0083e4000c101d08 */
.L_x_753:
[----:B------:R-:W-:Y:S05]  /*ba00*/  BSYNC B0 ;  /* 0x0000000000007941 */ /* 0x000fea0003800000 */
.L_x_752:
[----:B-1----:R1:W1:Y:S01]  /*ba10*/  LDS.128 R24, [R207+0x800] ;  /* 0x00080000cf187984 */ /* 0x0022620000000c00 */
[----:B------:R-:W-:Y:S03]  /*ba20*/  BSSY B0, `(.L_x_754) ;  /* 0x0000016000007945 */ /* 0x000fe60003800000 */
[----:B----4-:R4:W1:Y:S04]  /*ba30*/  LDS.128 R20, [R207+0x2800] ;  /* 0x00280000cf147984 */ /* 0x0108680000000c00 */
[----:B---3--:R4:W3:Y:S01]  /*ba40*/  LDS.128 R16, [R207+0x4800] ;  /* 0x00480000cf107984 */ /* 0x0088e20000000c00 */
        /* <DEDUP_REMOVED lines=14> */
[----:B------:R-:W-:-:S04]  /*bb30*/  LEA R6, P5, R30, UR4, 0x1 ;  /* 0x000000041e067c11 */ /* 0x000fc8000f8a08ff */
[----:B------:R-:W-:-:S05]  /*bb40*/  LEA.HI.X R7, R30, UR5, R2, 0x1, P5 ;  /* 0x000000051e077c11 */ /* 0x000fca000a8f0c02 */
[----:B-1----:R1:W-:Y:S04]  /*bb50*/  @!P4 STG.E.128 desc[UR8][R6.64], R24 ;  /* 0x000000180600c986 */ /* 0x0023e8000c101d08 */
[----:B------:R1:W-:Y:S04]  /*bb60*/  @!P3 STG.E.128 desc[UR8][R6.64+0x80], R20 ;  /* 0x000080140600b986 */ /* 0x0003e8000c101d08 */
[----:B---3--:R1:W-:Y:S02]  /*bb70*/  @!P2 STG.E.128 desc[UR8][R6.64+0x100], R16 ;  /* 0x000100100600a986 */ /* 0x0083e4000c101d08 */
.L_x_755:
[----:B------:R-:W-:Y:S05]  /*bb80*/  BSYNC B0 ;  /* 0x0000000000007941 */ /* 0x000fea0003800000 */
.L_x_754:
[----:B-1----:R1:W1:Y:S01]  /*bb90*/  LDS.128 R24, [R207+0x1000] ;  /* 0x00100000cf187984 */ /* 0x0022620000000c00 */
[----:B------:R-:W-:Y:S03]  /*bba0*/  BSSY B0, `(.L_x_756) ;  /* 0x0000016000007945 */ /* 0x000fe60003800000 */
[----:B------:R1:W1:Y:S04]  /*bbb0*/  LDS.128 R20, [R207+0x3000] ;  /* 0x00300000cf147984 */ /* 0x0002680000000c00 */
[----:B---3--:R3:W1:Y:S01]  /*bbc0*/  LDS.128 R16, [R207+0x5000] ;  /* 0x00500000cf107984 */ /* 0x0086620000000c00 */
        /* <DEDUP_REMOVED lines=18> */
[----:B------:R1:W-:Y:S02]  /*bcf0*/  @!P1 STG.E.128 desc[UR8][R6.64+0x100], R16 ;  /* 0x0001001006009986 */ /* 0x0003e4000c101d08 */
.L_x_757:
[----:B------:R-:W-:Y:S05]  /*bd00*/  BSYNC B0 ;  /* 0x0000000000007941 */ /* 0x000fea0003800000 */
.L_x_756:
[----:B-1----:R1:W1:Y:S01]  /*bd10*/  LDS.128 R16, [R207+0x5800] ;  /* 0x00580000cf107984 */ /* 0x0022620000000c00 */
[----:B------:R-:W-:Y:S05]  /*bd20*/  @P0 EXIT ;  /* 0x000000000000094d */ /* 0x000fea0003800000 */
[----:B------:R-:W-:Y:S01]  /*bd30*/  IADD3 R0, P0, R0, 0x30, RZ ;  /* 0x0000003000007810 */ /* 0x000fe20007f1e0ff */
[----:B------:R-:W-:Y:S01]  /*bd40*/  IMAD.MOV.U32 R6, RZ, RZ, R28 ;  /* 0x000000ffff067224 */ /* 0x000fe200078e001c */
[----:B------:R-:W-:Y:S01]  /*bd50*/  MOV R7, R33 ;  /* 0x0000002100077202 */ /* 0x000fe20000000f00 */
[----:B------:R-:W-:Y:S01]  /*bd60*/  ULDC UR6, c[0x0][0x2d0] ;  /* 0x0000b40000067ab9 */ /* 0x000fe20000000800 */
[----:B------:R-:W-:Y:S01]  /*bd70*/  ULDC.64 UR4, c[0x0][0x280] ;  /* 0x0000a00000047ab9 */ /* 0x000fe20000000a00 */
[----:B------:R-:W-:Y:S01]  /*bd80*/  IMAD.X R3, RZ, RZ, R3, P0 ;  /* 0x000000ffff037224 */ /* 0x000fe200000e0603 */
[----:B------:R-:W-:Y:S01]  /*bd90*/  ISETP.GE.AND P2, PT, R210, UR6, PT ;  /* 0x00000006d2007c0c */ /* 0x000fe2000bf46270 */
[-C--:B------:R-:W-:Y:S01]  /*bda0*/  IMAD.WIDE.U32 R6, R0, R4.reuse, R6 ;  /* 0x0000000400067225 */ /* 0x080fe200078e0006 */
[----:B------:R-:W-:Y:S02]  /*bdb0*/  ISETP.GE.AND P1, PT, R201, UR6, PT ;  /* 0x00000006c9007c0c */ /* 0x000fe4000bf26270 */
[----:B------:R-:W-:Y:S01]  /*bdc0*/  ISETP.GE.AND P0, PT, R200, UR6, PT ;  /* 0x00000006c8007c0c */ /* 0x000fe2000bf06270 */
[----:B------:R-:W-:Y:S01]  /*bdd0*/  IMAD R2, R3, R4, RZ ;  /* 0x0000000403027224 */ /* 0x000fe200078e02ff */
[----:B------:R-:W-:-:S03]  /*bde0*/  LEA R4, P3, R6, UR4, 0x1 ;  /* 0x0000000406047c11 */ /* 0x000fc6000f8608ff */
[----:B------:R-:W-:-:S04]  /*bdf0*/  IMAD R2, R0, R5, R2 ;  /* 0x0000000500027224 */ /* 0x000fc800078e0202 */
[----:B------:R-:W-:-:S05]  /*be00*/  IMAD.IADD R2, R2, 0x1, R7 ;  /* 0x0000000102027824 */ /* 0x000fca00078e0207 */
[----:B------:R-:W-:-:S05]  /*be10*/  LEA.HI.X R5, R6, UR5, R2, 0x1, P3 ;  /* 0x0000000506057c11 */ /* 0x000fca00098f0c02 */
[----:B------:R1:W-:Y:S04]  /*be20*/  @!P2 STG.E.128 desc[UR8][R4.64], R12 ;  /* 0x0000000c0400a986 */ /* 0x0003e8000c101d08 */
[----:B------:R1:W-:Y:S01]  /*be30*/  @!P1 STG.E.128 desc[UR8][R4.64+0x80], R8 ;  /* 0x0000800804009986 */ /* 0x0003e2000c101d08 */
[----:B------:R-:W-:Y:S05]  /*be40*/  @P0 EXIT ;  /* 0x000000000000094d */ /* 0x000fea0003800000 */
[----:B-1----:R-:W-:Y:S01]  /*be50*/  STG.E.128 desc[UR8][R4.64+0x100], R16 ;  /* 0x0001001004007986 */ /* 0x002fe2000c101d08 */
[----:B------:R-:W-:Y:S05]  /*be60*/  EXIT ;  /* 0x000000000000794d */ /* 0x000fea0003800000 */
.L_x_758:
        /* <DEDUP_REMOVED lines=9> */
.L_x_7932:


//--------------------- .text._ZN5flash24flash_fwd_splitkv_kernelI23Flash_fwd_kernel_traitsILi192ELi64ELi64ELi4ELb0ELb0EN7cutlass10bfloat16_tE19Flash_kernel_traitsILi192ELi64ELi64ELi4ES3_EELb0ELb0ELb0ELb0ELb0ELb1ELb0ELb0EEEvNS_16Flash_fwd_paramsE --------------------------
	.section	.text._ZN5flash24flash_fwd_splitkv_kernelI23Flash_fwd_kernel_traitsILi192ELi64ELi64ELi4ELb0ELb0EN7cutlass10bfloat16_tE19Flash_kernel_traitsILi192ELi64ELi64ELi4ES3_EELb0ELb0ELb0ELb0ELb0ELb1ELb0ELb0EEEvNS_16Flash_fwd_paramsE,"ax",@progbits
	.align	128
        .global         _ZN5flash24flash_fwd_splitkv_kernelI23Flash_fwd_kernel_traitsILi192ELi64ELi64ELi4ELb0ELb0EN7cutlass10bfloat16_tE19Flash_kernel_traitsILi192ELi64ELi64ELi4ES3_EELb0ELb0ELb0ELb0ELb0ELb1ELb0ELb0EEEvNS_16Flash_fwd_paramsE
        .type           _ZN5flash24flash_fwd_splitkv_kernelI23Flash_fwd_kernel_traitsILi192ELi64ELi64ELi4ELb0ELb0EN7cutlass10bfloat16_tE19Flash_kernel_traitsILi192ELi64ELi64ELi4ES3_EELb0ELb0ELb0ELb0ELb0ELb1ELb0ELb0EEEvNS_16Flash_fwd_paramsE,@function
        .size           _ZN5flash24flash_fwd_splitkv_kernelI23Flash_fwd_kernel_traitsILi192ELi64ELi64ELi4ELb0ELb0EN7cutlass10bfloat16_tE19Flash_kernel_traitsILi192ELi64ELi64ELi4ES3_EELb0ELb0ELb0ELb0ELb0ELb1ELb0ELb0EEEvNS_16Flash_fwd_paramsE,(.L_x_7933 - _ZN5flash24flash_fwd_splitkv_kernelI23Flash_fwd_kernel_traitsILi192ELi64ELi64ELi4ELb0ELb0EN7cutlass10bfloat16_tE19Flash_kernel_traitsILi192ELi64ELi64ELi4ES3_EELb0ELb0ELb0ELb0ELb0ELb1ELb0ELb0EEEvNS_16Flash_fwd_paramsE)
        .other          _ZN5flash24flash_fwd_splitkv_kernelI23Flash_fwd_kernel_traitsILi192ELi64ELi64ELi4ELb0ELb0EN7cutlass10bfloat16_tE19Flash_kernel_traitsILi192ELi64ELi64ELi4ES3_EELb0ELb0ELb0ELb0ELb0ELb1ELb0ELb0EEEvNS_16Flash_fwd_paramsE,@"STO_CUDA_ENTRY STV_DEFAULT"
_ZN5flash24flash_fwd_splitkv_kernelI23Flash_fwd_kernel_traitsILi192ELi64ELi64ELi4ELb0ELb0EN7cutlass10bfloat16_tE19Flash_kernel_traitsILi192ELi64ELi64ELi4ES3_EELb0ELb0ELb0ELb0ELb0ELb1ELb0ELb0EEEvNS_16Flash_fwd_paramsE:
.text._ZN5flash24flash_fwd_splitkv_kernelI23Flash_fwd_kernel_traitsILi192ELi64ELi64ELi4ELb0ELb0EN7cutlass10bfloat16_tE19Flash_kernel_traitsILi192ELi64ELi64ELi4ES3_EELb0ELb0ELb0ELb0ELb0ELb1ELb0ELb0EEEvNS_16Flash_fwd_paramsE:
        /* <DEDUP_REMOVED lines=39> */
.L_x_759:
[----:B------:R-:W1:Y:S02]  /*0270*/  LDC R5, c[0x0][0x2c8] ;  /* 0x0000b200ff057b82 */ /* 0x000e640000000800 */
.L_x_760:
        /* <DEDUP_REMOVED lines=90> */
.L_x_763:
[----:B------:R-:W-:Y:S05]  /*0820*/  BSYNC B0 ;  /* 0x0000000000007941 */ /* 0x000fea0003800000 */
.L_x_762:
        /* <DEDUP_REMOVED lines=21> */
.L_x_765:
[----:B------:R-:W-:Y:S05]  /*0980*/  BSYNC B0 ;  /* 0x0000000000007941 */ /* 0x000fea0003800000 */
.L_x_764:
        /* <DEDUP_REMOVED lines=22> */
.L_x_767:
[----:B------:R-:W-:Y:S05]  /*0af0*/  BSYNC B0 ;  /* 0x0000000000007941 */ /* 0x000fea0003800000 */
.L_x_766:
        /* <DEDUP_REMOVED lines=22> */
.L_x_769:
[----:B------:R-:W-:Y:S05]  /*0c60*/  BSYNC B0 ;  /* 0x0000000000007941 */ /* 0x000fea0003800000 */
.L_x_768:
        /* <DEDUP_REMOVED lines=15> */
.L_x_761:
        /* <DEDUP_REMOVED lines=24> */
.L_x_770:
        /* <DEDUP_REMOVED lines=82> */
.L_x_771:
        /* <DEDUP_REMOVED lines=48> */
.L_x_773:
        /* <DEDUP_REMOVED lines=30> */
.L_x_772:
        /* <DEDUP_REMOVED lines=107> */
.L_x_775:
[----:B------:R-:W-:Y:S05]  /*1f90*/  BSYNC B0 ;  /* 0x0000000000007941 */ /* 0x000fea0003800000 */
.L_x_774:
        /* <DEDUP_REMOVED lines=45> */
.L_x_777:
[----:B------:R-:W-:Y:S05]  /*2270*/  BSYNC B0 ;  /* 0x0000000000007941 */ /* 0x000fea0003800000 */
.L_x_776:
        /* <DEDUP_REMOVED lines=40> */
.L_x_779:
[----:B------:R-:W-:Y:S05]  /*2500*/  BSYNC B0 ;  /* 0x0000000000007941 */ /* 0x000fea0003800000 */
.L_x_778:
        /* <DEDUP_REMOVED lines=39> */
.L_x_781:
[----:B------:R-:W-:Y:S05]  /*2780*/  BSYNC B0 ;  /* 0x0000000000007941 */ /* 0x000fea0003800000 */
.L_x_780:
        /* <DEDUP_REMOVED lines=41> */
.L_x_783:
[----:B------:R-:W-:Y:S05]  /*2a20*/  BSYNC B0 ;  /* 0x0000000000007941 */ /* 0x000fea0003800000 */
.L_x_782:
        /* <DEDUP_REMOVED lines=33> */
.L_x_785:
[----:B------:R-:W-:Y:S05]  /*2c40*/  BSYNC B0 ;  /* 0x0000000000007941 */ /* 0x000fea0003800000 */
.L_x_784:
        /* <DEDUP_REMOVED lines=34> */
.L_x_787:
[----:B------:R-:W-:Y:S05]  /*2e70*/  BSYNC B0 ;  /* 0x0000000000007941 */ /* 0x000fea0003800000 */
.L_x_786:
        /* <DEDUP_REMOVED lines=40> */
.L_x_789:
[----:B------:R-:W-:Y:S05]  /*3100*/  BSYNC B0 ;  /* 0x0000000000007941 */ /* 0x000fea0003800000 */
.L_x_788:
        /* <DEDUP_REMOVED lines=67> */
.L_x_791:
[----:B------:R-:W-:Y:S05]  /*3540*/  BSYNC B0 ;  /* 0x0000000000007941 */ /* 0x000fea0003800000 */
.L_x_790:
        /* <DEDUP_REMOVED lines=33> */
.L_x_793:
[----:B------:R-:W-:Y:S05]  /*3760*/  BSYNC B0 ;  /* 0x0000000000007941 */ /* 0x000fea0003800000 */
.L_x_792:
        /* <DEDUP_REMOVED lines=35> */
.L_x_795:
[----:B------:R-:W-:Y:S05]  /*39a0*/  BSYNC B0 ;  /* 0x0000000000007941 */ /* 0x000fea0003800000 */
.L_x_794:
        /* <DEDUP_REMOVED lines=37> */
.L_x_797:
[----:B------:R-:W-:Y:S05]  /*3c00*/  BSYNC B0 ;  /* 0x0000000000007941 */ /* 0x000fea0003800000 */
.L_x_796:
[----:B-12---:R-:W-:Y:S01]  /*3c10*/  LDSM.16.M88.4 R12, [R206] ;  /* 0x00000000ce0c783b */ /* 0x006fe20000000200 */
[----:B------:R-:W-:Y:S01]  /*3c20*/  R2P PR, R2, 0x6 ;  /* 0x0000000602007804 */ /* 0x000fe20000000000 */
[C---:B------:R-:W-:Y:S01]  /*3c30*/  VIADD R2, R205.reuse, 0x6000 ;  /* 0x00006000cd027836 */ /* 0x040fe20000000000 */
[----:B------:R-:W-:Y:S01]  /*3c40*/  ULDC UR5, c[0x0][0x39c] ;  /* 0x0000e70000057ab9 */ /* 0x000fe20000000800 */
[----:B------:R-:W1:Y:S01]  /*3c50*/  LDSM.16.M88.4 R28, [R205+0x6000] ;  /* 0x00600000cd1c783b */ /* 0x000e620000000200 */
[----:B------:R-:W-:Y:S02]  /*3c60*/  VIADD R203, R205, 0x6020 ;  /* 0x00006020cdcb7836 */ /* 0x000fe40000000000 */
[--C-:B------:R-:W-:Y:S01]  /*3c70*/  IMAD R204, R7, 0x2, R206.reuse ;  /* 0x0000000207cc7824 */ /* 0x100fe200078e02ce */
[----:B------:R-:W2:Y:S01]  /*3c80*/  LDSM.16.M88.4 R60, [R205+0x6800] ;  /* 0x00680000cd3c783b */ /* 0x000ea20000000200 */
[----:B------:R-:W-:-:S03]  /*3c90*/  IMAD R202, R5, 0x2, R206 ;  /* 0x0000000205ca7824 */ /* 0x000fc600078e02ce */
[----:B------:R-:W-:Y:S01]  /*3ca0*/  LDSM.16.M88.4 R68, [R204] ;  /* 0x00000000cc44783b */ /* 0x000fe20000000200 */
[----:B------:R-:W-:Y:S02]  /*3cb0*/  LEA R201, R5, R204, 0x1 ;  /* 0x000000cc05c97211 */ /* 0x000fe400078e08ff */
[----:B------:R-:W-:Y:S01]  /*3cc0*/  @P1 IADD3 R203, R2, -0x20, RZ ;  /* 0xffffffe002cb1810 */ /* 0x000fe20007ffe0ff */
[----:B------:R-:W5:Y:S01]  /*3cd0*/  LDSM.16.M88.4 R52, [R205+0x7000] ;  /* 0x00700000cd34783b */ /* 0x000f620000000200 */
[----:B------:R-:W-:Y:S02]  /*3ce0*/  IMAD.MOV.U32 R2, RZ, RZ, 0x40 ;  /* 0x00000040ff027424 */ /* 0x000fe400078e00ff */
[C---:B------:R-:W-:Y:S01]  /*3cf0*/  IADD3 R195, R203.reuse, 0x800, RZ ;  /* 0x00000800cbc37810 */ /* 0x040fe20007ffe0ff */
[----:B------:R-:W3:Y:S01]  /*3d00*/  LDSM.16.M88.4 R64, [R203] ;  /* 0x00000000cb40783b */ /* 0x000ee20000000200 */
[C---:B------:R-:W-:Y:S01]  /*3d10*/  VIADD R194, R203.reuse, 0x1000 ;  /* 0x00001000cbc27836 */ /* 0x040fe20000000000 */
[----:B------:R-:W-:Y:S01]  /*3d20*/  SEL R2, R2, 0xffffffc0, !P2 ;  /* 0xffffffc002027807 */ /* 0x000fe20005000000 */
[C---:B------:R-:W-:Y:S01]  /*3d30*/  VIADD R193, R203.reuse, 0x1800 ;  /* 0x00001800cbc17836 */ /* 0x040fe20000000000 */
[----:B------:R-:W4:Y:S01]  /*3d40*/  LDSM.16.M88.4 R36, [R205+0x7800] ;  /* 0x00780000cd24783b */ /* 0x000f220000000200 */
[C---:B------:R-:W-:Y:S01]  /*3d50*/  IADD3 R191, R203.reuse, 0x2000, RZ ;  /* 0x00002000cbbf7810 */ /* 0x040fe20007ffe0ff */
[C---:B------:R-:W-:Y:S01]  /*3d60*/  VIADD R190, R203.reuse, 0x2800 ;  /* 0x00002800cbbe7836 */ /* 0x040fe20000000000 */
[----:B------:R-:W-:Y:S01]  /*3d70*/  IADD3 R188, R203, 0x3800, RZ ;  /* 0x00003800cbbc7810 */ /* 0x000fe20007ffe0ff */
[----:B------:R-:W-:Y:S01]  /*3d80*/  IMAD.IADD R199, R205, 0x1, R2 ;  /* 0x00000001cdc77824 */ /* 0x000fe200078e0202 */
[----:B------:R-:W-:Y:S01]  /*3d90*/  LDSM.16.M88.4 R76, [R202] ;  /* 0x00000000ca4c783b */ /* 0x000fe20000000200 */
[----:B------:R-:W-:Y:S01]  /*3da0*/  IMAD.IADD R192, R2, 0x1, R203 ;  /* 0x0000000102c07824 */ /* 0x000fe200078e02cb */
[C---:B------:R-:W-:Y:S01]  /*3db0*/  IADD3 R185, R203.reuse, 0x5000, RZ ;  /* 0x00005000cbb97810 */ /* 0x040fe20007ffe0ff */
[C---:B------:R-:W-:Y:S01]  /*3dc0*/  VIADD R189, R203.reuse, 0x3000 ;  /* 0x00003000cbbd7836 */ /* 0x040fe20000000000 */
[----:B------:R-:W4:Y:S01]  /*3dd0*/  LDSM.16.M88.4 R88, [R199+0x6000] ;  /* 0x00600000c758783b */ /* 0x000f220000000200 */
[----:B------:R-:W-:-:S02]  /*3de0*/  VIADD R187, R203, 0x4000 ;  /* 0x00004000cbbb7836 */ /* 0x000fc40000000000 */
[C---:B------:R-:W-:Y:S01]  /*3df0*/  VIADD R186, R203.reuse, 0x4800 ;  /* 0x00004800cbba7836 */ /* 0x040fe20000000000 */
[----:B------:R-:W4:Y:S01]  /*3e00*/  LDSM.16.M88.4 R24, [R203+0x800] ;  /* 0x00080000cb18783b */ /* 0x000f220000000200 */
[----:B------:R-:W-:-:S03]  /*3e10*/  VIADD R184, R203, 0x5800 ;  /* 0x00005800cbb87836 */ /* 0x000fc60000000000 */
[----:B------:R-:W4:Y:S01]  /*3e20*/  LDSM.16.M88.4 R32, [R203+0x1000] ;  /* 0x00100000cb20783b */ /* 0x000f220000000200 */
[C---:B-1----:R-:W-:Y:S03]  /*3e30*/  HMMA.16816.F32.BF16 R16, R12.reuse, R28, RZ ;  /* 0x0000001c0c10723c */ /* 0x042fe600000418ff */
[----:B------:R-:W1:Y:S04]  /*3e40*/  LDSM.16.M88.4 R48, [R203+0x1800] ;  /* 0x00180000cb30783b */ /* 0x000e680000000200 */
[----:B------:R-:W-:Y:S01]  /*3e50*/  LDSM.16.M88.4 R20, [R201] ;  /* 0x00000000c914783b */ /* 0x000fe20000000200 */
[C---:B------:R-:W-:Y:S03]  /*3e60*/  HMMA.16816.F32.BF16 R28, R12.reuse, R30, RZ ;  /* 0x0000001e0c1c723c */ /* 0x040fe600000418ff */
[----:B------:R-:W1:Y:S03]  /*3e70*/  LDSM.16.M88.4 R84, [R192] ;  /* 0x00000000c054783b */ /* 0x000e660000000200 */
[C---:B--2---:R-:W-:Y:S01]  /*3e80*/  HMMA.16816.F32.BF16 R40, R12.reuse, R60, RZ ;  /* 0x0000003c0c28723c */ /* 0x044fe200000418ff */
[----:B------:R-:W2:Y:S04]  /*3e90*/  LDSM.16.M88.4 R8, [R199+0x6800] ;  /* 0x00680000c708783b */ /* 0x000ea80000000200 */
[----:B------:R-:W2:Y:S01]  /*3ea0*/  LDSM.16.M88.4 R44, [R199+0x7000] ;  /* 0x00700000c72c783b */ /* 0x000ea20000000200 */
[----:B-----5:R-:W-:Y:S03]  /*3eb0*/  HMMA.16816.F32.BF16 R56, R12, R52, RZ ;  /* 0x000000340c38723c */ /* 0x020fe600000418ff */
[----:B------:R-:W5:Y:S03]  /*3ec0*/  LDSM.16.M88.4 R72, [R199+0x7800] ;  /* 0x00780000c748783b */ /* 0x000f660000000200 */
[C---:B---3--:R-:W-:Y:S01]  /*3ed0*/  HMMA.16816.F32.BF16 R16, R68.reuse, R64, R16 ;  /* 0x000000404410723c */ /* 0x048fe20000041810 */
[----:B------:R-:W-:Y:S04]  /*3ee0*/  LDSM.16.M88.4 R96, [R199+0x8800] ;  /* 0x00880000c760783b */ /* 0x000fe80000000200 */
[----:B------:R-:W-:Y:S01]  /*3ef0*/  LDSM.16.M88.4 R92, [R205+0xa000] ;  /* 0x00a00000cd5c783b */ /* 0x000fe20000000200 */
[----:B------:R-:W-:Y:S03]  /*3f00*/  HMMA.16816.F32.BF16 R28, R68, R66, R28 ;  /* 0x00000042441c723c */ /* 0x000fe6000004181c */
[----:B------:R-:W-:Y:S03]  /*3f10*/  LDSM.16.M88.4 R64, [R205+0x8000] ;  /* 0x00800000cd40783b */ /* 0x000fe60000000200 */
[C---:B------:R-:W-:Y:S01]  /*3f20*/  HMMA.16816.F32.BF16 R60, R12.reuse, R62, RZ ;  /* 0x0000003e0c3c723c */ /* 0x040fe200000418ff */
[----:B------:R-:W0:Y:S05]  /*3f30*/  LDGDEPBAR ;  /* 0x00000000000079af */ /* 0x000e2a0000000000 */
[C---:B------:R-:W-:Y:S06]  /*3f40*/  HMMA.16816.F32.BF16 R52, R12.reuse, R54, RZ ;  /* 0x000000360c34723c */ /* 0x040fec00000418ff */
[C---:B----4-:R-:W-:Y:S06]  /*3f50*/  HMMA.16816.F32.BF16 R80, R12.reuse, R36, RZ ;  /* 0x000000240c50723c */ /* 0x050fec00000418ff */
[----:B------:R-:W-:Y:S01]  /*3f60*/  HMMA.16816.F32.BF16 R12, R12, R38, RZ ;  /* 0x000000260c0c723c */ /* 0x000fe200000418ff */
[----:B------:R-:W-:Y:S05]  /*3f70*/  LDSM.16.M88.4 R36, [R192+0x800] ;  /* 0x00080000c024783b */ /* 0x000fea0000000200 */
[C---:B------:R-:W-:Y:S06]  /*3f80*/  HMMA.16816.F32.BF16 R16, R76.reuse, R88, R16 ;  /* 0x000000584c10723c */ /* 0x040fec0000041810 */
[----:B------:R-:W-:Y:S01]  /*3f90*/  HMMA.16816.F32.BF16 R28, R76, R90, R28 ;  /* 0x0000005a4c1c723c */ /* 0x000fe2000004181c */
[----:B------:R-:W-:Y:S05]  /*3fa0*/  LDSM.16.M88.4 R88, [R204+0x2000] ;  /* 0x00200000cc58783b */ /* 0x000fea0000000200 */
[C---:B------:R-:W-:Y:S06]  /*3fb0*/  HMMA.16816.F32.BF16 R40, R68.reuse, R24, R40 ;  /* 0x000000184428723c */ /* 0x040fec0000041828 */
[C---:B------:R-:W-:Y:S01]  /*3fc0*/  HMMA.16816.F32.BF16 R60, R68.reuse, R26, R60 ;  /* 0x0000001a443c723c */ /* 0x040fe2000004183c */
[----:B------:R-:W-:Y:S05]  /*3fd0*/  LDSM.16.M88.4 R24, [R192+0x1000] ;  /* 0x00100000c018783b */ /* 0x000fea0000000200 */
[C---:B------:R-:W-:Y:S06]  /*3fe0*/  HMMA.16816.F32.BF16 R56, R68.reuse, R32, R56 ;  /* 0x000000204438723c */ /* 0x040fec0000041838 */
[C---:B------:R-:W-:Y:S01]  /*3ff0*/  HMMA.16816.F32.BF16 R52, R68.reuse, R34, R52 ;  /* 0x000000224434723c */ /* 0x040fe20000041834 */
[----:B------:R-:W3:Y:S05]  /*4000*/  LDSM.16.M88.4 R32, [R206+0x2000] ;  /* 0x00200000ce20783b */ /* 0x000eea0000000200 */
[C---:B-1----:R-:W-:Y:S06]  /*4010*/  HMMA.16816.F32.BF16 R80, R68.reuse, R48, R80 ;  /* 0x000000304450723c */ /* 0x042fec0000041850 */
[----:B------:R-:W-:Y:S01]  /*4020*/  HMMA.16816.F32.BF16 R68, R68, R50, R12 ;  /* 0x000000324444723c */ /* 0x000fe2000004180c */
[----:B------:R-:W1:Y:S04]  /*4030*/  LDSM.16.M88.4 R48, [R192+0x1800] ;  /* 0x00180000c030783b */ /* 0x000e680000000200 */
[----:B------:R-:W-:Y:S01]  /*4040*/  LDSM.16.M88.4 R12, [R205+0x8800] ;  /* 0x00880000cd0c783b */ /* 0x000fe20000000200 */
[C---:B------:R-:W-:Y:S06]  /*4050*/  HMMA.16816.F32.BF16 R16, R20.reuse, R84, R16 ;  /* 0x000000541410723c */ /* 0x040fec0000041810 */
[----:B------:R-:W-:Y:S01]  /*4060*/  HMMA.16816.F32.BF16 R28, R20, R86, R28 ;  /* 0x00000056141c723c */ /* 0x000fe2000004181c */
[----:B------:R-:W-:Y:S05]  /*4070*/  LDSM.16.M88.4 R84, [R203+0x3800] ;  /* 0x00380000cb54783b */ /* 0x000fea0000000200 */
[C---:B--2---:R-:W-:Y:S06]  /*4080*/  HMMA.16816.F32.BF16 R40, R76.reuse, R8, R40 ;  /* 0x000000084c28723c */ /* 0x044fec0000041828 */
[C---:B------:R-:W-:Y:S01]  /*4090*/  HMMA.16816.F32.BF16 R60, R76.reuse, R10, R60 ;  /* 0x0000000a4c3c723c */ /* 0x040fe2000004183c */
[----:B------:R-:W-:Y:S05]  /*40a0*/  LDSM.16.M88.4 R8, [R205+0x9000] ;  /* 0x00900000cd08783b */ /* 0x000fea0000000200 */
[C---:B------:R-:W-:Y:S06]  /*40b0*/  HMMA.16816.F32.BF16 R56, R76.reuse, R44, R56 ;  /* 0x0000002c4c38723c */ /* 0x040fec0000041838 */
[C---:B------:R-:W-:Y:S01]  /*40c0*/  HMMA.16816.F32.BF16 R52, R76.reuse, R46, R52 ;  /* 0x0000002e4c34723c */ /* 0x040fe20000041834 */
[----:B------:R-:W2:Y:S05]  /*40d0*/  LDSM.16.M88.4 R44, [R203+0x2000] ;  /* 0x00200000cb2c783b */ /* 0x000eaa0000000200 */
[C---:B-----5:R-:W-:Y:S06]  /*40e0*/  HMMA.16816.F32.BF16 R80, R76.reuse, R72, R80 ;  /* 0x000000484c50723c */ /* 0x060fec0000041850 */
[----:B------:R-:W-:Y:S01]  /*40f0*/  HMMA.16816.F32.BF16 R76, R76, R74, R68 ;  /* 0x0000004a4c4c723c */ /* 0x000fe20000041844 */
[----:B------:R-:W-:Y:S04]  /*4100*/  LDSM.16.M88.4 R72, [R202+0x2000] ;  /* 0x00200000ca48783b */ /* 0x000fe80000000200 */
[----:B------:R-:W-:Y:S01]  /*4110*/  LDSM.16.M88.4 R68, [R199+0x9000] ;  /* 0x00900000c744783b */ /* 0x000fe20000000200 */
[C---:B---3--:R-:W-:Y:S06]  /*4120*/  HMMA.16816.F32.BF16 R16, R32.reuse, R64, R16 ;  /* 0x000000402010723c */ /* 0x048fec0000041810 */
        /* <DEDUP_REMOVED lines=12> */
[C---:B--2---:R-:W-:Y:S06]  /*41f0*/  HMMA.16816.F32.BF16 R16, R88.reuse, R44, R16 ;  /* 0x0000002c5810723c */ /* 0x044fec0000041810 */
[----:B------:R-:W-:Y:S01]  /*4200*/  HMMA.16816.F32.BF16 R28, R88, R46, R28 ;  /* 0x0000002e581c723c */ /* 0x000fe2000004181c */
[----:B------:R-:W-:Y:S05]  /*4210*/  LDSM.16.M88.4 R44, [R192+0x2800] ;  /* 0x00280000c02c783b */ /* 0x000fea0000000200 */
[C---:B------:R-:W-:Y:S06]  /*4220*/  HMMA.16816.F32.BF16 R40, R32.reuse, R12, R40 ;  /* 0x0000000c2028723c */ /* 0x040fec0000041828 */
[C---:B------:R-:W-:Y:S01]  /*4230*/  HMMA.16816.F32.BF16 R60, R32.reuse, R14, R60 ;  /* 0x0000000e203c723c */ /* 0x040fe2000004183c */
[----:B------:R-:W2:Y:S05]  /*4240*/  LDSM.16.M88.4 R12, [R192+0x2000] ;  /* 0x00200000c00c783b */ /* 0x000eaa0000000200 */
[C---:B------:R-:W-:Y:S06]  /*4250*/  HMMA.16816.F32.BF16 R56, R32.reuse, R8, R56 ;  /* 0x000000082038723c */ /* 0x040fec0000041838 */
[----:B------:R-:W-:Y:S01]  /*4260*/  HMMA.16816.F32.BF16 R52, R32, R10, R52 ;  /* 0x0000000a2034723c */ /* 0x000fe20000041834 */
[----:B------:R-:W4:Y:S05]  /*4270*/  LDSM.16.M88.4 R8, [R203+0x3000] ;  /* 0x00300000cb08783b */ /* 0x000f2a0000000200 */
[C---:B---3--:R-:W-:Y:S06]  /*4280*/  HMMA.16816.F32.BF16 R16, R72.reuse, R24, R16 ;  /* 0x000000184810723c */ /* 0x048fec0000041810 */
[----:B------:R-:W-:Y:S01]  /*4290*/  HMMA.16816.F32.BF16 R28, R72, R26, R28 ;  /* 0x0000001a481c723c */ /* 0x000fe2000004181c */
[----:B------:R-:W-:Y:S05]  /*42a0*/  LDSM.16.M88.4 R24, [R204+0x4000] ;  /* 0x00400000cc18783b */ /* 0x000fea0000000200 */
[C---:B------:R-:W-:Y:S06]  /*42b0*/  HMMA.16816.F32.BF16 R80, R32.reuse, R36, R80 ;  /* 0x000000242050723c */ /* 0x040fec0000041850 */
[----:B------:R-:W-:Y:S01]  /*42c0*/  HMMA.16816.F32.BF16 R76, R32, R38, R76 ;  /* 0x00000026204c723c */ /* 0x000fe2000004184c */
[----:B------:R-:W3:Y:S04]  /*42d0*/  LDSM.16.M88.4 R36, [R206+0x4000] ;  /* 0x00400000ce24783b */ /* 0x000ee80000000200 */
[----:B------:R-:W-:Y:S01]  /*42e0*/  LDSM.16.M88.4 R32, [R205+0xa800] ;  /* 0x00a80000cd20783b */ /* 0x000fe20000000200 */
[----:B-1----:R-:W-:Y:S06]  /*42f0*/  HMMA.16816.F32.BF16 R40, R88, R20, R40 ;  /* 0x000000145828723c */ /* 0x002fec0000041828 */
[C---:B--2---:R-:W-:Y:S06]  /*4300*/  HMMA.16816.F32.BF16 R16, R48.reuse, R12, R16 ;  /* 0x0000000c3010723c */ /* 0x044fec0000041810 */
[----:B------:R-:W-:Y:S01]  /*4310*/  HMMA.16816.F32.BF16 R28, R48, R14, R28 ;  /* 0x0000000e301c723c */ /* 0x000fe2000004181c */
[----:B------:R-:W-:Y:S05]  /*4320*/  LDSM.16.M88.4 R12, [R202+0x4000] ;  /* 0x00400000ca0c783b */ /* 0x000fea0000000200 */
[C---:B------:R-:W-:Y:S01]  /*4330*/  HMMA.16816.F32.BF16 R60, R88.reuse, R22, R60 ;  /* 0x00000016583c723c */ /* 0x040fe2000004183c */
[----:B------:R-:W1:Y:S05]  /*4340*/  LDSM.16.M88.4 R20, [R203+0x4000] ;  /* 0x00400000cb14783b */ /* 0x000e6a0000000200 */
[----:B----4-:R-:W-:Y:S06]  /*4350*/  HMMA.16816.F32.BF16 R56, R88, R8, R56 ;  /* 0x000000085838723c */ /* 0x010fec0000041838 */
[----:B------:R-:W-:Y:S06]  /*4360*/  HMMA.16816.F32.BF16 R40, R72, R96, R40 ;  /* 0x000000604828723c */ /* 0x000fec0000041828 */
[----:B------:R-:W-:Y:S01]  /*4370*/  HMMA.16816.F32.BF16 R52, R88, R10, R52 ;  /* 0x0000000a5834723c */ /* 0x000fe20000041834 */
[----:B------:R-:W-:Y:S05]  /*4380*/  LDSM.16.M88.4 R8, [R199+0xa000] ;  /* 0x00a00000c708783b */ /* 0x000fea0000000200 */
[----:B---3--:R-:W-:Y:S06]  /*4390*/  HMMA.16816.F32.BF16 R16, R36, R92, R16 ;  /* 0x0000005c2410723c */ /* 0x008fec0000041810 */
[C---:B------:R-:W-:Y:S06]  /*43a0*/  HMMA.16816.F32.BF16 R80, R88.reuse, R84, R80 ;  /* 0x000000545850723c */ /* 0x040fec0000041850 */
[----:B------:R-:W-:Y:S01]  /*43b0*/  HMMA.16816.F32.BF16 R76, R88, R86, R76 ;  /* 0x00000056584c723c */ /* 0x000fe2000004184c */
[----:B------:R-:W2:Y:S04]  /*43c0*/  LDSM.16.M88.4 R84, [R192+0x3000] ;  /* 0x00300000c054783b */ /* 0x000ea80000000200 */
[----:B------:R-:W3:Y:S01]  /*43d0*/  LDSM.16.M88.4 R88, [R203+0x4800] ;  /* 0x00480000cb58783b */ /* 0x000ee20000000200 */
[----:B------:R-:W-:Y:S03]  /*43e0*/  HMMA.16816.F32.BF16 R28, R36, R94, R28 ;  /* 0x0000005e241c723c */ /* 0x000fe6000004181c */
[----:B------:R-:W-:Y:S03]  /*43f0*/  LDSM.16.M88.4 R92, [R201+0x4000] ;  /* 0x00400000c95c783b */ /* 0x000fe60000000200 */
[----:B------:R-:W-:Y:S06]  /*4400*/  HMMA.16816.F32.BF16 R60, R72, R98, R60 ;  /* 0x00000062483c723c */ /* 0x000fec000004183c */
[----:B------:R-:W-:Y:S06]  /*4410*/  HMMA.16816.F32.BF16 R40, R48, R44, R40 ;  /* 0x0000002c3028723c */ /* 0x000fec0000041828 */
[C---:B------:R-:W-:Y:S01]  /*4420*/  HMMA.16816.F32.BF16 R96, R72.reuse, R68, R56 ;  /* 0x000000444860723c */ /* 0x040fe20000041838 */
[----:B------:R-:W-:Y:S05]  /*4430*/  LDSM.16.M88.4 R56, [R192+0x4000] ;  /* 0x00400000c038783b */ /* 0x000fea0000000200 */
[----:B------:R-:W-:Y:S06]  /*4440*/  HMMA.16816.F32.BF16 R52, R72, R70, R52 ;  /* 0x000000464834723c */ /* 0x000fec0000041834 */
[C---:B-1----:R-:W-:Y:S06]  /*4450*/  HMMA.16816.F32.BF16 R16, R24.reuse, R20, R16 ;  /* 0x000000141810723c */ /* 0x042fec0000041810 */
[----:B------:R-:W-:Y:S01]  /*4460*/  HMMA.16816.F32.BF16 R28, R24, R22, R28 ;  /* 0x00000016181c723c */ /* 0x000fe2000004181c */
[----:B------:R-:W1:Y:S05]  /*4470*/  LDSM.16.M88.4 R20, [R205+0xb000] ;  /* 0x00b00000cd14783b */ /* 0x000e6a0000000200 */
[----:B------:R-:W-:Y:S01]  /*4480*/  HMMA.16816.F32.BF16 R60, R48, R46, R60 ;  /* 0x0000002e303c723c */ /* 0x000fe2000004183c */
[----:B------:R-:W-:Y:S05]  /*4490*/  LDSM.16.M88.4 R44, [R199+0xa800] ;  /* 0x00a80000c72c783b */ /* 0x000fea0000000200 */
[----:B------:R-:W-:Y:S06]  /*44a0*/  HMMA.16816.F32.BF16 R40, R36, R32, R40 ;  /* 0x000000202428723c */ /* 0x000fec0000041828 */
[----:B--2---:R-:W-:Y:S06]  /*44b0*/  HMMA.16816.F32.BF16 R96, R48, R84, R96 ;  /* 0x000000543060723c */ /* 0x004fec0000041860 */
[C---:B------:R-:W-:Y:S06]  /*44c0*/  HMMA.16816.F32.BF16 R80, R72.reuse, R64, R80 ;  /* 0x000000404850723c */ /* 0x040fec0000041850 */
[----:B------:R-:W-:Y:S01]  /*44d0*/  HMMA.16816.F32.BF16 R76, R72, R66, R76 ;  /* 0x00000042484c723c */ /* 0x000fe2000004184c */
[----:B------:R-:W2:Y:S05]  /*44e0*/  LDSM.16.M88.4 R64, [R192+0x3800] ;  /* 0x00380000c040783b */ /* 0x000eaa0000000200 */
[----:B------:R-:W-:Y:S06]  /*44f0*/  HMMA.16816.F32.BF16 R52, R48, R86, R52 ;  /* 0x000000563034723c */ /* 0x000fec0000041834 */
[C---:B------:R-:W-:Y:S06]  /*4500*/  HMMA.16816.F32.BF16 R16, R12.reuse, R8, R16 ;  /* 0x000000080c10723c */ /* 0x040fec0000041810 */
[----:B------:R-:W-:Y:S01]  /*4510*/  HMMA.16816.F32.BF16 R28, R12, R10, R28 ;  /* 0x0000000a0c1c723c */ /* 0x000fe2000004181c */
[----:B------:R-:W4:Y:S05]  /*4520*/  LDSM.16.M88.4 R8, [R203+0x5000] ;  /* 0x00500000cb08783b */ /* 0x000f2a0000000200 */
[----:B------:R-:W-:Y:S01]  /*4530*/  HMMA.16816.F32.BF16 R60, R36, R34, R60 ;  /* 0x00000022243c723c */ /* 0x000fe2000004183c */
[----:B------:R-:W-:Y:S05]  /*4540*/  LDSM.16.M88.4 R32, [R192+0x4800] ;  /* 0x00480000c020783b */ /* 0x000fea0000000200 */
[----:B---3--:R-:W-:Y:S06]  /*4550*/  HMMA.16816.F32.BF16 R40, R24, R88, R40 ;  /* 0x000000581828723c */ /* 0x008fec0000041828 */
[C---:B-1----:R-:W-:Y:S06]  /*4560*/  HMMA.16816.F32.BF16 R96, R36.reuse, R20, R96 ;  /* 0x000000142460723c */ /* 0x042fec0000041860 */
[----:B------:R-:W-:Y:S01]  /*4570*/  HMMA.16816.F32.BF16 R52, R36, R22, R52 ;  /* 0x000000162434723c */ /* 0x000fe20000041834 */
[----:B------:R-:W1:Y:S05]  /*4580*/  LDSM.16.M88.4 R20, [R205+0xb800] ;  /* 0x00b80000cd14783b */ /* 0x000e6a0000000200 */
[C---:B------:R-:W-:Y:S06]  /*4590*/  HMMA.16816.F32.BF16 R16, R92.reuse, R56, R16 ;  /* 0x000000385c10723c */ /* 0x040fec0000041810 */
[----:B------:R-:W-:Y:S01]  /*45a0*/  HMMA.16816.F32.BF16 R28, R92, R58, R28 ;  /* 0x0000003a5c1c723c */ /* 0x000fe2000004181c */
[----:B------:R-:W3:Y:S05]  /*45b0*/  LDSM.16.M88.4 R56, [R199+0xb000] ;  /* 0x00b00000c738783b */ /* 0x000eea0000000200 */
[----:B------:R-:W-:Y:S06]  /*45c0*/  HMMA.16816.F32.BF16 R60, R24, R90, R60 ;  /* 0x0000005a183c723c */ /* 0x000fec000004183c */
[C---:B--2---:R-:W-:Y:S06]  /*45d0*/  HMMA.16816.F32.BF16 R80, R48.reuse, R64, R80 ;  /* 0x000000403050723c */ /* 0x044fec0000041850 */
[----:B------:R-:W-:Y:S01]  /*45e0*/  HMMA.16816.F32.BF16 R76, R48, R66, R76 ;  /* 0x00000042304c723c */ /* 0x000fe2000004184c */
[----:B------:R-:W-:Y:S01]  /*45f0*/  FMUL.FTZ R17, R17, UR5 ;  /* 0x0000000511117c20 */ /* 0x000fe20008410000 */
[----:B------:R-:W-:-:S04]  /*4600*/  FMUL.FTZ R2, R16, UR5 ;  /* 0x0000000510027c20 */ /* 0x000fc80008410000 */
[----:B------:R-:W-:Y:S01]  /*4610*/  HMMA.16816.F32.BF16 R40, R12, R44, R40 ;  /* 0x0000002c0c28723c */ /* 0x000fe20000041828 */
[----:B------:R2:W-:Y:S01]  /*4620*/  MUFU.TANH R44, R17 ;  /* 0x00000011002c7308 */ /* 0x0005e20000002400 */
[----:B------:R-:W-:Y:S01]  /*4630*/  FMUL.FTZ R28, R28, UR5 ;  /* 0x000000051c1c7c20 */ /* 0x000fe20008410000 */
[----:B------:R-:W-:Y:S01]  /*4640*/  FMUL.FTZ R29, R29, UR5 ;  /* 0x000000051d1d7c20 */ /* 0x000fe20008410000 */
[----:B------:R-:W-:Y:S02]  /*4650*/  FMUL.FTZ R30, R30, UR5 ;  /* 0x000000051e1e7c20 */ /* 0x000fe40008410000 */
[C---:B----4-:R-:W-:Y:S01]  /*4660*/  HMMA.16816.F32.BF16 R96, R24.reuse, R8, R96 ;  /* 0x000000081860723c */ /* 0x050fe20000041860 */
[----:B------:R-:W-:Y:S02]  /*4670*/  FMUL.FTZ R45, R18, UR5 ;  /* 0x00000005122d7c20 */ /* 0x000fe40008410000 */
[----:B------:R-:W4:Y:S03]  /*4680*/  MUFU.TANH R2, R2 ;  /* 0x0000000200027308 */ /* 0x000f260000002400 */
[----:B------:R-:W-:Y:S01]  /*4690*/  HMMA.16816.F32.BF16 R52, R24, R10, R52 ;  /* 0x0000000a1834723c */ /* 0x000fe20000041834 */
[----:B------:R-:W5:Y:S04]  /*46a0*/  LDSM.16.M88.4 R8, [R203+0x5800] ;  /* 0x00580000cb08783b */ /* 0x000f680000000200 */
[----:B------:R-:W4:Y:S01]  /*46b0*/  MUFU.TANH R45, R45 ;  /* 0x0000002d002d7308 */ /* 0x000f220000002400 */
[----:B------:R-:W-:Y:S06]  /*46c0*/  HMMA.16816.F32.BF16 R60, R12, R46, R60 ;  /* 0x0000002e0c3c723c */ /* 0x000fec000004183c */
[C---:B-1----:R-:W-:Y:S01]  /*46d0*/  HMMA.16816.F32.BF16 R80, R36.reuse, R20, R80 ;  /* 0x000000142450723c */ /* 0x042fe20000041850 */
[----:B------:R-:W-:Y:S01]  /*46e0*/  FMUL.FTZ R46, R19, UR5 ;  /* 0x00000005132e7c20 */ /* 0x000fe20008410000 */
[----:B------:R-:W-:Y:S01]  /*46f0*/  MUFU.TANH R47, R30 ;  /* 0x0000001e002f7308 */ /* 0x000fe20000002400 */
[----:B--2---:R-:W1:Y:S03]  /*4700*/  LDSM.16.M88.4 R16, [R192+0x5000] ;  /* 0x00500000c010783b */ /* 0x004e660000000200 */
[----:B------:R-:W-:Y:S01]  /*4710*/  HMMA.16816.F32.BF16 R76, R36, R22, R76 ;  /* 0x00000016244c723c */ /* 0x000fe2000004184c */
[----:B------:R-:W-:Y:S03]  /*4720*/  LDSM.16.M88.4 R20, [R192+0x5800] ;  /* 0x00580000c014783b */ /* 0x000fe60000000200 */
[----:B------:R-:W2:Y:S02]  /*4730*/  MUFU.TANH R46, R46 ;  /* 0x0000002e002e7308 */ /* 0x000ea40000002400 */
[----:B------:R-:W-:Y:S06]  /*4740*/  HMMA.16816.F32.BF16 R40, R92, R32, R40 ;  /* 0x000000205c28723c */ /* 0x000fec0000041828 */
[C---:B---3--:R-:W-:Y:S01]  /*4750*/  HMMA.16816.F32.BF16 R96, R12.reuse, R56, R96 ;  /* 0x000000380c60723c */ /* 0x048fe20000041860 */
[----:B------:R-:W3:Y:S05]  /*4760*/  MUFU.TANH R32, R28 ;  /* 0x0000001c00207308 */ /* 0x000eea0000002400 */
[----:B------:R-:W-:Y:S01]  /*4770*/  HMMA.16816.F32.BF16 R52, R12, R58, R52 ;  /* 0x0000003a0c34723c */ /* 0x000fe20000041834 */
[----:B------:R-:W-:-:S02]  /*4780*/  FMUL.FTZ R56, R31, UR5 ;  /* 0x000000051f387c20 */ /* 0x000fc40008410000 */
[----:B------:R4:W-:Y:S03]  /*4790*/  MUFU.TANH R33, R29 ;  /* 0x0000001d00217308 */ /* 0x0009e60000002400 */
[C---:B-----5:R-:W-:Y:S05]  /*47a0*/  HMMA.16816.F32.BF16 R80, R24.reuse, R8, R80 ;  /* 0x000000081850723c */ /* 0x060fea0000041850 */
[----:B------:R-:W5:Y:S01]  /*47b0*/  MUFU.TANH R56, R56 ;  /* 0x0000003800387308 */ /* 0x000f620000002400 */
[----:B------:R-:W-:Y:S06]  /*47c0*/  HMMA.16816.F32.BF16 R76, R24, R10, R76 ;  /* 0x0000000a184c723c */ /* 0x000fec000004184c */
[----:B------:R-:W-:Y:S01]  /*47d0*/  HMMA.16816.F32.BF16 R60, R92, R34, R60 ;  /* 0x000000225c3c723c */ /* 0x000fe2000004183c */
[----:B----4-:R-:W4:Y:S01]  /*47e0*/  LDSM.16.M88.4 R28, [R199+0xb800] ;  /* 0x00b80000c71c783b */ /* 0x010f220000000200 */
[----:B------:R-:W-:-:S04]  /*47f0*/  DEPBAR.LE SB0, 0x0 ;  /* 0x000080000000791a */ /* 0x000fc80000000000 */
[C---:B-1----:R-:W-:Y:S01]  /*4800*/  HMMA.16816.F32.BF16 R52, R92.reuse, R18, R52 ;  /* 0x000000125c34723c */ /* 0x042fe20000041834 */
[----:B------:R-:W-:Y:S01]  /*4810*/  FMUL.FTZ R34, R40, UR5 ;  /* 0x0000000528227c20 */ /* 0x000fe20008410000 */
[----:B------:R-:W-:Y:S01]  /*4820*/  FMUL.FTZ R40, R42, UR5 ;  /* 0x000000052a287c20 */ /* 0x000fe20008410000 */
[----:B------:R-:W-:Y:S01]  /*4830*/  FMUL.FTZ R35, R41, UR5 ;  /* 0x0000000529237c20 */ /* 0x000fe20008410000 */
[----:B------:R-:W-:Y:S02]  /*4840*/  FMUL.FTZ R41, R43, UR5 ;  /* 0x000000052b297c20 */ /* 0x000fe40008410000 */
[----:B------:R-:W-:Y:S01]  /*4850*/  HMMA.16816.F32.BF16 R96, R92, R16, R96 ;  /* 0x000000105c60723c */ /* 0x000fe20000041860 */
[----:B------:R-:W-:Y:S01]  /*4860*/  IMAD.SHL.U32 R18, R6, 0x2, RZ ;  /* 0x0000000206127824 */ /* 0x000fe200078e00ff */
[----:B------:R-:W-:Y:S04]  /*4870*/  MUFU.TANH R34, R34 ;  /* 0x0000002200227308 */ /* 0x000fe80000002400 */
[----:B------:R-:W-:-:S04]  /*4880*/  LOP3.LUT R18, R18, 0x6, RZ, 0xc0, !PT ;  /* 0x0000000612127812 */ /* 0x000fc800078ec0ff */
[----:B------:R-:W1:Y:S01]  /*4890*/  MUFU.TANH R40, R40 ;  /* 0x0000002800287308 */ /* 0x000e620000002400 */
[----:B------:R-:W-:Y:S02]  /*48a0*/  IMAD R18, R133, 0x40, R18 ;  /* 0x0000004085127824 */ /* 0x000fe400078e0212 */
[----:B------:R-:W-:Y:S01]  /*48b0*/  FMUL.FTZ R17, R63, UR5 ;  /* 0x000000053f117c20 */ /* 0x000fe20008410000 */
[----:B------:R-:W-:Y:S01]  /*48c0*/  FMUL.FTZ R16, R60, UR5 ;  /* 0x000000053c107c20 */ /* 0x000fe20008410000 */
[----:B------:R-:W-:Y:S01]  /*48d0*/  FMUL.FTZ R36, R62, UR5 ;  /* 0x000000053e247c20 */ /* 0x000fe20008410000 */
[----:B------:R-:W-:Y:S01]  /*48e0*/  FMUL.FTZ R9, R61, UR5 ;  /* 0x000000053d097c20 */ /* 0x000fe20008410000 */
[----:B------:R-:W-:Y:S01]  /*48f0*/  IADD3 R11, R18, -0x40, RZ ;  /* 0xffffffc0120b7810 */ /* 0x000fe20007ffe0ff */
[----:B------:R-:W-:Y:S01]  /*4900*/  FMUL.FTZ R52, R52, UR5 ;  /* 0x0000000534347c20 */ /* 0x000fe20008410000 */
[----:B------:R-:W-:Y:S02]  /*4910*/  FMUL.FTZ R54, R54, UR5 ;  /* 0x0000000536367c20 */ /* 0x000fe40008410000 */
[-C--:B------:R-:W-:Y:S01]  /*4920*/  ISETP.GE.AND P4, PT, R11, R102.reuse, PT ;  /* 0x000000660b00720c */ /* 0x080fe20003f86270 */
[----:B------:R-:W-:Y:S01]  /*4930*/  VIADD R11, R18, 0xffffffd1 ;  /* 0xffffffd1120b7836 */ /* 0x000fe20000000000 */
[----:B------:R-:W1:Y:S01]  /*4940*/  MUFU.TANH R17, R17 ;  /* 0x0000001100117308 */ /* 0x000e620000002400 */
[----:B------:R-:W-:Y:S01]  /*4950*/  FMUL.FTZ R53, R53, UR5 ;  /* 0x0000000535357c20 */ /* 0x000fe20008410000 */
[----:B------:R-:W-:Y:S01]  /*4960*/  FSEL R25, R2, -INF , !P4 ;  /* 0xff80000002197808 */ /* 0x000fe20006000000 */
[----:B------:R-:W-:Y:S01]  /*4970*/  FMUL.FTZ R96, R96, UR5 ;  /* 0x0000000560607c20 */ /* 0x000fe20008410000 */
[----:B------:R-:W-:Y:S01]  /*4980*/  ISETP.GE.AND P6, PT, R11, R102, PT ;  /* 0x000000660b00720c */ /* 0x000fe20003fc6270 */
[----:B------:R-:W-:-:S02]  /*4990*/  VIADD R11, R18, 0xffffffd8 ;  /* 0xffffffd8120b7836 */ /* 0x000fc40000000000 */
[----:B------:R-:W-:Y:S01]  /*49a0*/  FMUL.FTZ R98, R98, UR5 ;  /* 0x0000000562627c20 */ /* 0x000fe20008410000 */
[C---:B----4-:R-:W-:Y:S01]  /*49b0*/  HMMA.16816.F32.BF16 R80, R12.reuse, R28, R80 ;  /* 0x0000001c0c50723c */ /* 0x050fe20000041850 */
[----:B------:R-:W-:Y:S01]  /*49c0*/  MUFU.TANH R165, R52 ;  /* 0x0000003400a57308 */ /* 0x000fe20000002400 */
[----:B------:R-:W-:Y:S01]  /*49d0*/  FMUL.FTZ R97, R97, UR5 ;  /* 0x0000000561617c20 */ /* 0x000fe20008410000 */
[----:B------:R-:W-:Y:S01]  /*49e0*/  FMUL.FTZ R99, R99, UR5 ;  /* 0x0000000563637c20 */ /* 0x000fe20008410000 */
[----:B------:R-:W-:Y:S01]  /*49f0*/  FMUL.FTZ R55, R55, UR5 ;  /* 0x0000000537377c20 */ /* 0x000fe20008410000 */
[C---:B------:R-:W-:Y:S01]  /*4a00*/  IADD3 R19, R18.reuse, -0x10, RZ ;  /* 0xfffffff012137810 */ /* 0x040fe20007ffe0ff */
[----:B------:R-:W-:Y:S03]  /*4a10*/  HMMA.16816.F32.BF16 R76, R12, R30, R76 ;  /* 0x0000001e0c4c723c */ /* 0x000fe6000004184c */
[----:B------:R-:W4:Y:S04]  /*4a20*/  MUFU.TANH R166, R54 ;  /* 0x0000003600a67308 */ /* 0x000f280000002400 */
[C---:B------:R-:W-:Y:S01]  /*4a30*/  VIADD R15, R18.reuse, 0xffffffc1 ;  /* 0xffffffc1120f7836 */ /* 0x040fe20000000000 */
[----:B------:R-:W-:Y:S01]  /*4a40*/  FSEL R14, R45, -INF , !P4 ;  /* 0xff8000002d0e7808 */ /* 0x000fe20006000000 */
[C---:B------:R-:W-:Y:S01]  /*4a50*/  VIADD R13, R18.reuse, 0xffffffc8 ;  /* 0xffffffc8120d7836 */ /* 0x040fe20000000000 */
[-C--:B------:R-:W-:Y:S01]  /*4a60*/  ISETP.GE.AND P4, PT, R11, R102.reuse, PT ;  /* 0x000000660b00720c */ /* 0x080fe20003f86270 */
[C---:B------:R-:W-:Y:S01]  /*4a70*/  VIADD R11, R18.reuse, 0xffffffd9 ;  /* 0xffffffd9120b7836 */ /* 0x040fe20000000000 */
[-C--:B------:R-:W-:Y:S01]  /*4a80*/  ISETP.GE.AND P3, PT, R15, R102.reuse, PT ;  /* 0x000000660f00720c */ /* 0x080fe20003f66270 */
[----:B------:R-:W-:Y:S01]  /*4a90*/  VIADD R15, R18, 0xffffffc9 ;  /* 0xffffffc9120f7836 */ /* 0x000fe20000000000 */
[----:B------:R-:W-:Y:S01]  /*4aa0*/  ISETP.GE.AND P2, PT, R13, R102, PT ;  /* 0x000000660d00720c */ /* 0x000fe20003f46270 */
[----:B------:R-:W-:Y:S01]  /*4ab0*/  MUFU.TANH R35, R35 ;  /* 0x0000002300237308 */ /* 0x000fe20000002400 */
[----:B--2---:R-:W-:-:S02]  /*4ac0*/  FSEL R46, R46, -INF , !P3 ;  /* 0xff8000002e2e7808 */ /* 0x004fc40005800000 */
[C---:B------:R-:W-:Y:S01]  /*4ad0*/  HMMA.16816.F32.BF16 R80, R92.reuse, R20, R80 ;  /* 0x000000145c50723c */ /* 0x040fe20000041850 */
[----:B------:R-:W-:Y:S02]  /*4ae0*/  FSEL R27, R44, -INF , !P3 ;  /* 0xff8000002c1b7808 */ /* 0x000fe40005800000 */
[-C--:B------:R-:W-:Y:S02]  /*4af0*/  ISETP.GE.AND P3, PT, R11, R102.reuse, PT ;  /* 0x000000660b00720c */ /* 0x080fe40003f66270 */
[----:B------:R-:W-:Y:S01]  /*4b00*/  IADD3 R11, R18, -0x20, RZ ;  /* 0xffffffe0120b7810 */ /* 0x000fe20007ffe0ff */
[----:B------:R-:W-:Y:S01]  /*4b10*/  HMMA.16816.F32.BF16 R76, R92, R22, R76 ;  /* 0x000000165c4c723c */ /* 0x000fe2000004184c */
[----:B------:R-:W-:Y:S01]  /*4b20*/  FSEL R12, R47, -INF , !P2 ;  /* 0xff8000002f0c7808 */ /* 0x000fe20005000000 */
[----:B------:R-:W2:Y:S01]  /*4b30*/  MUFU.TANH R41, R41 ;  /* 0x0000002900297308 */ /* 0x000ea20000002400 */
[----:B---3--:R-:W-:Y:S02]  /*4b40*/  FSEL R29, R32, -INF , !P2 ;  /* 0xff800000201d7808 */ /* 0x008fe40005000000 */
[-C--:B------:R-:W-:Y:S01]  /*4b50*/  ISETP.GE.AND P2, PT, R11, R102.reuse, PT ;  /* 0x000000660b00720c */ /* 0x080fe20003f46270 */
[----:B------:R-:W-:Y:S01]  /*4b60*/  VIADD R11, R18, 0xffffffe1 ;  /* 0xffffffe1120b7836 */ /* 0x000fe20000000000 */
[----:B------:R-:W-:-:S02]  /*4b70*/  ISETP.GE.AND P1, PT, R15, R102, PT ;  /* 0x000000660f00720c */ /* 0x000fc40003f26270 */
[----:B------:R-:W-:Y:S01]  /*4b80*/  IADD3 R13, R18, -0x30, RZ ;  /* 0xffffffd0120d7810 */ /* 0x000fe20007ffe0ff */
[----:B------:R-:W-:Y:S01]  /*4b90*/  MUFU.TANH R16, R16 ;  /* 0x0000001000107308 */ /* 0x000fe20000002400 */
[----:B-----5:R-:W-:Y:S02]  /*4ba0*/  FSEL R56, R56, -INF , !P1 ;  /* 0xff80000038387808 */ /* 0x020fe40004800000 */
[----:B------:R-:W-:Y:S02]  /*4bb0*/  FSEL R33, R33, -INF , !P1 ;  /* 0xff80000021217808 */ /* 0x000fe40004800000 */
[-C--:B------:R-:W-:Y:S01]  /*4bc0*/  ISETP.GE.AND P1, PT, R11, R102.reuse, PT ;  /* 0x000000660b00720c */ /* 0x080fe20003f26270 */
[----:B------:R-:W-:Y:S01]  /*4bd0*/  VIADD R11, R18, 0xffffffe8 ;  /* 0xffffffe8120b7836 */ /* 0x000fe20000000000 */
[-C--:B------:R-:W-:Y:S01]  /*4be0*/  ISETP.GE.AND P5, PT, R13, R102.reuse, PT ;  /* 0x000000660d00720c */ /* 0x080fe20003fa6270 */
[----:B------:R-:W3:Y:S01]  /*4bf0*/  MUFU.TANH R36, R36 ;  /* 0x0000002400247308 */ /* 0x000ee20000002400 */
[----:B------:R-:W-:Y:S01]  /*4c00*/  FMUL.FTZ R80, R80, UR5 ;  /* 0x0000000550507c20 */ /* 0x000fe20008410000 */
[----:B------:R-:W-:Y:S01]  /*4c10*/  FMUL.FTZ R81, R81, UR5 ;  /* 0x0000000551517c20 */ /* 0x000fe20008410000 */
[----:B------:R-:W-:Y:S01]  /*4c20*/  FMUL.FTZ R82, R82, UR5 ;  /* 0x0000000552527c20 */ /* 0x000fe20008410000 */
[----:B-1----:R-:W-:Y:S01]  /*4c30*/  FSEL R10, R40, -INF , !P5 ;  /* 0xff800000280a7808 */ /* 0x002fe20006800000 */
[----:B------:R-:W-:Y:S01]  /*4c40*/  FMUL.FTZ R83, R83, UR5 ;  /* 0x0000000553537c20 */ /* 0x000fe20008410000 */
[----:B------:R-:W-:Y:S01]  /*4c50*/  FSEL R15, R34, -INF , !P5 ;  /* 0xff800000220f7808 */ /* 0x000fe20006800000 */
[----:B------:R-:W-:Y:S01]  /*4c60*/  FMUL.FTZ R76, R76, UR5 ;  /* 0x000000054c4c7c20 */ /* 0x000fe20008410000 */
[----:B------:R-:W-:Y:S01]  /*4c70*/  MUFU.TANH R169, R96 ;  /* 0x0000006000a97308 */ /* 0x000fe20000002400 */
[----:B------:R-:W-:Y:S01]  /*4c80*/  FMUL.FTZ R78, R78, UR5 ;  /* 0x000000054e4e7c20 */ /* 0x000fe20008410000 */
[----:B------:R-:W-:Y:S01]  /*4c90*/  FMUL.FTZ R77, R77, UR5 ;  /* 0x000000054d4d7c20 */ /* 0x000fe20008410000 */
[----:B------:R-:W-:Y:S01]  /*4ca0*/  FMUL.FTZ R79, R79, UR5 ;  /* 0x000000054f4f7c20 */ /* 0x000fe20008410000 */
[----:B------:R-:W-:Y:S01]  /*4cb0*/  ISETP.GE.AND P5, PT, R11, R102, PT ;  /* 0x000000660b00720c */ /* 0x000fe20003fa6270 */
[C---:B------:R-:W-:Y:S01]  /*4cc0*/  VIADD R11, R18.reuse, 0xffffffe9 ;  /* 0xffffffe9120b7836 */ /* 0x040fe20000000000 */
[----:B------:R-:W-:Y:S01]  /*4cd0*/  FSEL R2, R17, -INF , !P3 ;  /* 0xff80000011027808 */ /* 0x000fe20005800000 */
[----:B------:R-:W-:Y:S01]  /*4ce0*/  VIADD R17, R18, 0xfffffff8 ;  /* 0xfffffff812117836 */ /* 0x000fe20000000000 */
[----:B------:R-:W1:Y:S01]  /*4cf0*/  MUFU.TANH R162, R98 ;  /* 0x0000006200a27308 */ /* 0x000e620000002400 */
[----:B----4-:R-:W-:-:S02]  /*4d00*/  FSEL R166, R166, -INF , !P5 ;  /* 0xff800000a6a67808 */ /* 0x010fc40006800000 */
[----:B------:R-:W-:Y:S02]  /*4d10*/  FSEL R165, R165, -INF , !P5 ;  /* 0xff800000a5a57808 */ /* 0x000fe40006800000 */
[----:B------:R-:W-:Y:S02]  /*4d20*/  ISETP.GE.AND P5, PT, R133, 0x2, PT ;  /* 0x000000028500780c */ /* 0x000fe40003fa6270 */
[----:B--2---:R-:W-:Y:S01]  /*4d30*/  FSEL R8, R41, -INF , !P6 ;  /* 0xff80000029087808 */ /* 0x004fe20007000000 */
[----:B------:R-:W2:Y:S01]  /*4d40*/  MUFU.TANH R9, R9 ;  /* 0x0000000900097308 */ /* 0x000ea20000002400 */
[----:B------:R-:W-:Y:S02]  /*4d50*/  FSEL R13, R35, -INF , !P6 ;  /* 0xff800000230d7808 */ /* 0x000fe40007000000 */
[----:B------:R-:W-:Y:S02]  /*4d60*/  ISETP.GE.AND P6, PT, R11, R102, PT ;  /* 0x000000660b00720c */ /* 0x000fe40003fc6270 */
[----:B---3--:R-:W-:-:S02]  /*4d70*/  FSEL R6, R36, -INF , !P4 ;  /* 0xff80000024067808 */ /* 0x008fc40006000000 */
[----:B------:R-:W-:Y:S01]  /*4d80*/  FSEL R11, R16, -INF , !P4 ;  /* 0xff800000100b7808 */ /* 0x000fe20006000000 */
[----:B------:R-:W3:Y:S01]  /*4d90*/  MUFU.TANH R161, R97 ;  /* 0x0000006100a17308 */ /* 0x000ee20000002400 */
[----:B-1----:R-:W-:Y:S02]  /*4da0*/  FSEL R162, R162, -INF , !P2 ;  /* 0xff800000a2a27808 */ /* 0x002fe40005000000 */
[----:B------:R-:W-:Y:S02]  /*4db0*/  FSEL R169, R169, -INF , !P2 ;  /* 0xff800000a9a97808 */ /* 0x000fe40005000000 */
[-C--:B------:R-:W-:Y:S01]  /*4dc0*/  ISETP.GE.AND P4, PT, R19, R102.reuse, PT ;  /* 0x000000661300720c */ /* 0x080fe20003f86270 */
[C---:B------:R-:W-:Y:S01]  /*4dd0*/  VIADD R19, R18.reuse, 0xfffffff1 ;  /* 0xfffffff112137836 */ /* 0x040fe20000000000 */
[----:B------:R-:W-:Y:S01]  /*4de0*/  ISETP.GE.AND P2, PT, R17, R102, PT ;  /* 0x000000661100720c */ /* 0x000fe20003f46270 */
[----:B------:R-:W1:Y:S01]  /*4df0*/  MUFU.TANH R178, R99 ;  /* 0x0000006300b27308 */ /* 0x000e620000002400 */
[----:B------:R-:W-:Y:S01]  /*4e00*/  VIADD R17, R18, 0xfffffff9 ;  /* 0xfffffff912117836 */ /* 0x000fe20000000000 */
[----:B--2---:R-:W-:-:S02]  /*4e10*/  FSEL R9, R9, -INF , !P3 ;  /* 0xff80000009097808 */ /* 0x004fc40005800000 */
[----:B------:R-:W-:-:S04]  /*4e20*/  ISETP.GE.AND P3, PT, R19, R102, PT ;  /* 0x000000661300720c */ /* 0x000fc80003f66270 */
[----:B------:R-:W2:Y:S01]  /*4e30*/  MUFU.TANH R163, R53 ;  /* 0x0000003500a37308 */ /* 0x000ea20000002400 */
[----:B---3--:R-:W-:-:S07]  /*4e40*/  FSEL R161, R161, -INF , !P1 ;  /* 0xff800000a1a17808 */ /* 0x008fce0004800000 */
[----:B------:R-:W3:Y:S01]  /*4e50*/  MUFU.TANH R176, R55 ;  /* 0x0000003700b07308 */ /* 0x000ee20000002400 */
[----:B-1----:R-:W-:Y:S02]  /*4e60*/  FSEL R178, R178, -INF , !P1 ;  /* 0xff800000b2b27808 */ /* 0x002fe40004800000 */
[----:B------:R-:W-:-:S05]  /*4e70*/  ISETP.GE.AND P1, PT, R17, R102, PT ;  /* 0x000000661100720c */ /* 0x000fca0003f26270 */
[----:B------:R-:W1:Y:S01]  /*4e80*/  MUFU.TANH R177, R80 ;  /* 0x0000005000b17308 */ /* 0x000e620000002400 */
[----:B--2---:R-:W-:-:S07]  /*4e90*/  FSEL R163, R163, -INF , !P6 ;  /* 0xff800000a3a37808 */ /* 0x004fce0007000000 */
[----:B------:R-:W2:Y:S01]  /*4ea0*/  MUFU.TANH R175, R81 ;  /* 0x0000005100af7308 */ /* 0x000ea20000002400 */
[----:B---3--:R-:W-:-:S07]  /*4eb0*/  FSEL R176, R176, -INF , !P6 ;  /* 0xff800000b0b07808 */ /* 0x008fce0007000000 */
[----:B------:R-:W3:Y:S01]  /*4ec0*/  MUFU.TANH R172, R82 ;  /* 0x0000005200ac7308 */ /* 0x000ee20000002400 */
[----:B-1----:R-:W-:-:S07]  /*4ed0*/  FSEL R177, R177, -INF , !P4 ;  /* 0xff800000b1b17808 */ /* 0x002fce0006000000 */
        /* <DEDUP_REMOVED lines=9> */
[----:B---3--:R-:W-:Y:S02]  /*4f70*/  FSEL R168, R168, -INF , !P2 ;  /* 0xff800000a8a87808 */ /* 0x008fe40005000000 */
[----:B-1----:R-:W-:Y:S02]  /*4f80*/  FSEL R164, R164, -INF , !P1 ;  /* 0xff800000a4a47808 */ /* 0x002fe40004800000 */
[----:B--2---:R-:W-:Y:S01]  /*4f90*/  FSEL R171, R171, -INF , !P1 ;  /* 0xff800000abab7808 */ /* 0x004fe20004800000 */
[----:B------:R-:W-:Y:S06]  /*4fa0*/  BAR.SYNC.DEFER_BLOCKING 0x0 ;  /* 0x0000000000007b1d */ /* 0x000fec0000010000 */
[----:B------:R-:W-:Y:S05]  /*4fb0*/  @!P5 BRA `(.L_x_798) ;  /* 0x0000000c0014d947 */ /* 0x000fea0003800000 */
        /* <DEDUP_REMOVED lines=59> */
.L_x_799:
[----:B------:R-:W-:-:S04]  /*5370*/  LEA R100, -R100, RZ, 0x6 ;  /* 0x000000ff64647211 */ /* 0x000fc800078e31ff */
[----:B------:R-:W-:-:S07]  /*5380*/  SHF.R.S32.HI R3, RZ, 0x1f, R100 ;  /* 0x0000001fff037819 */ /* 0x000fce0000011464 */
.L_x_800:
        /* <DEDUP_REMOVED lines=12> */
[----:B------:R-:W4:Y:S01]  /*5450*/  @!P2 LDC.64 R16, c[0x0][0x218] ;  /* 0x00008600ff10ab82 */ /* 0x000f220000000a00 */
[----:B-1----:R-:W-:-:S07]  /*5460*/  @!P4 LEA R34, P6, R31, R20, 0x1 ;  /* 0x000000141f22c211 */ /* 0x002fce00078c08ff */
[----:B------:R-:W1:Y:S01]  /*5470*/  @!P4 LDC.64 R22, c[0x0][0x218] ;  /* 0x00008600ff16cb82 */ /* 0x000e620000000a00 */
[----:B------:R-:W-:Y:S02]  /*5480*/  @!P4 LEA.HI.X R35, R31, R21, R24, 0x1, P6 ;  /* 0x000000151f23c211 */ /* 0x000fe400030f0c18 */
[----:B------:R-:W-:Y:S02]  /*5490*/  @!P2 IADD3 R24, P1, R100, R145, RZ ;  /* 0x000000916418a210 */ /* 0x000fe40007f3e0ff */
[----:B---3--:R-:W-:-:S03]  /*54a0*/  @!P3 LEA R38, P6, R4, R18, 0x1 ;  /* 0x000000120426b211 */ /* 0x008fc600078c08ff */
[----:B------:R-:W3:Y:S01]  /*54b0*/  @!P3 LDC.64 R20, c[0x0][0x218] ;  /* 0x00008600ff14bb82 */ /* 0x000ee20000000a00 */
[----:B------:R-:W-:Y:S01]  /*54c0*/  @!PT LDS RZ, [RZ] ;  /* 0x00000000fffff984 */ /* 0x000fe20000000800 */
[----:B------:R-:W-:Y:S01]  /*54d0*/  @!PT LDS RZ, [RZ] ;  /* 0x00000000fffff984 */ /* 0x000fe20000000800 */
[----:B------:R-:W-:Y:S01]  /*54e0*/  @!PT LDS RZ, [RZ] ;  /* 0x00000000fffff984 */ /* 0x000fe20000000800 */
[----:B------:R5:W-:Y:S01]  /*54f0*/  @!P4 LDGSTS.E.BYPASS.LTC128B.128 [R215+0x6000], desc[UR8][R34.64] ;  /* 0x0600000022d7cfae */ /* 0x000be2000b901d48 */
[----:B------:R-:W-:Y:S01]  /*5500*/  @!P3 LEA.HI.X R39, R4, R19, R26, 0x1, P6 ;  /* 0x000000130427b211 */ /* 0x000fe200030f0c1a */
[----:B------:R-:W-:Y:S01]  /*5510*/  @!P2 IMAD.X R26, R3, 0x1, R144, P1 ;  /* 0x00000001031aa824 */ /* 0x000fe200008e0690 */
[----:B------:R-:W-:Y:S01]  /*5520*/  IADD3 R4, P6, R213, R100, RZ ;  /* 0x00000064d5047210 */ /* 0x000fe20007fde0ff */
[----:B------:R2:W-:Y:S01]  /*5530*/  @P3 STS.128 [R215+0x8000], RZ ;  /* 0x008000ffd7003388 */ /* 0x0005e20000000c00 */
[----:B----4-:R-:W-:Y:S02]  /*5540*/  @!P2 LEA R30, P1, R24, R16, 0x1 ;  /* 0x00000010181ea211 */ /* 0x010fe400078208ff */
[----:B------:R-:W4:Y:S01]  /*5550*/  @!P2 LDC.64 R18, c[0x0][0x218] ;  /* 0x00008600ff12ab82 */ /* 0x000f220000000a00 */
[----:B------:R-:W-:Y:S01]  /*5560*/  IMAD.X R37, R212, 0x1, R3, P6 ;  /* 0x00000001d4257824 */ /* 0x000fe200030e0603 */
[----:B------:R-:W-:Y:S01]  /*5570*/  @!P4 IADD3 R41, P6, R4, R145, RZ ;  /* 0x000000910429c210 */ /* 0x000fe20007fde0ff */
[----:B------:R-:W-:Y:S01]  /*5580*/  @!PT LDS RZ, [RZ] ;  /* 0x00000000fffff984 */ /* 0x000fe20000000800 */
[----:B------:R-:W-:Y:S01]  /*5590*/  @!PT LDS RZ, [RZ] ;  /* 0x00000000fffff984 */ /* 0x000fe20000000800 */
[----:B------:R-:W-:Y:S01]  /*55a0*/  @!PT LDS RZ, [RZ] ;  /* 0x00000000fffff984 */ /* 0x000fe20000000800 */
[----:B------:R2:W-:Y:S01]  /*55b0*/  @!P3 LDGSTS.E.BYPASS.LTC128B.128 [R215+0x8000], desc[UR8][R38.64+0x80] ;  /* 0x0800008026d7bfae */ /* 0x0005e2000b901d48 */
[----:B------:R-:W-:-:S02]  /*55c0*/  @!P2 LEA.HI.X R31, R24, R17, R26, 0x1, P1 ;  /* 0x00000011181fa211 */ /* 0x000fc400008f0c1a */
[----:B------:R-:W-:Y:S01]  /*55d0*/  @!P3 IADD3 R24, P1, R4, R145, RZ ;  /* 0x000000910418b210 */ /* 0x000fe20007f3e0ff */
[--C-:B------:R-:W-:Y:S01]  /*55e0*/  @!P4 IMAD.X R26, R37, 0x1, R144.reuse, P6 ;  /* 0x00000001251ac824 */ /* 0x100fe200030e0690 */
[----:B-1----:R-:W-:Y:S01]  /*55f0*/  @!P4 LEA R40, P6, R41, R22, 0x1 ;  /* 0x000000162928c211 */ /* 0x002fe200078c08ff */
[----:B------:R-:W1:Y:S01]  /*5600*/  @!P4 LDC.64 R16, c[0x0][0x218] ;  /* 0x00008600ff10cb82 */ /* 0x000e620000000a00 */
[----:B------:R1:W-:Y:S01]  /*5610*/  @P2 STS.128 [R215+0xa000], RZ ;  /* 0x00a000ffd7002388 */ /* 0x0003e20000000c00 */
[----:B------:R-:W-:Y:S01]  /*5620*/  @!P3 IMAD.X R22, R37, 0x1, R144, P1 ;  /* 0x000000012516b824 */ /* 0x000fe200008e0690 */
[----:B------:R-:W-:Y:S02]  /*5630*/  @!P4 LEA.HI.X R41, R41, R23, R26, 0x1, P6 ;  /* 0x000000172929c211 */ /* 0x000fe400030f0c1a */
[----:B------:R-:W-:Y:S01]  /*5640*/  @!PT LDS RZ, [RZ] ;  /* 0x00000000fffff984 */ /* 0x000fe20000000800 */
[----:B------:R-:W-:Y:S01]  /*5650*/  @!PT LDS RZ, [RZ] ;  /* 0x00000000fffff984 */ /* 0x000fe20000000800 */
[----:B------:R-:W-:Y:S01]  /*5660*/  @!PT LDS RZ, [RZ] ;  /* 0x00000000fffff984 */ /* 0x000fe20000000800 */
[----:B------:R1:W-:Y:S01]  /*5670*/  @!P2 LDGSTS.E.BYPASS.LTC128B.128 [R215+0xa000], desc[UR8][R30.64+0x100] ;  /* 0x0a0001001ed7afae */ /* 0x0003e2000b901d48 */
[----:B---3--:R-:W-:Y:S02]  /*5680*/  @!P3 LEA R42, P6, R24, R20, 0x1 ;  /* 0x00000014182ab211 */ /* 0x008fe400078c08ff */
[----:B------:R-:W-:Y:S01]  /*5690*/  @!P2 IADD3 R20, P1, R4, R145, RZ ;  /* 0x000000910414a210 */ /* 0x000fe20007f3e0ff */
[----:B------:R3:W-:Y:S01]  /*56a0*/  @P4 STS.128 [R215+0x6800], RZ ;  /* 0x006800ffd7004388 */ /* 0x0007e20000000c00 */
[----:B------:R-:W-:-:S02]  /*56b0*/  @!P3 LEA.HI.X R43, R24, R21, R22, 0x1, P6 ;  /* 0x00000015182bb211 */ /* 0x000fc400030f0c16 */
[----:B------:R-:W5:Y:S01]  /*56c0*/  @!P3 LDC.64 R22, c[0x0][0x218] ;  /* 0x00008600ff16bb82 */ /* 0x000f620000000a00 */
[--C-:B------:R-:W-:Y:S01]  /*56d0*/  @!P2 IMAD.X R21, R37, 0x1, R144.reuse, P1 ;  /* 0x000000012515a824 */ /* 0x100fe200008e0690 */
[C---:B----4-:R-:W-:Y:S01]  /*56e0*/  @!P2 LEA R44, P1, R20.reuse, R18, 0x1 ;  /* 0x00000012142ca211 */ /* 0x050fe200078208ff */
[----:B------:R-:W-:Y:S01]  /*56f0*/  @!PT LDS RZ, [RZ] ;  /* 0x00000000fffff984 */ /* 0x000fe20000000800 */
[----:B------:R-:W-:Y:S01]  /*5700*/  @!PT LDS RZ, [RZ] ;  /* 0x00000000fffff984 */ /* 0x000fe20000000800 */
[----:B------:R-:W-:Y:S01]  /*5710*/  @!PT LDS RZ, [RZ] ;  /* 0x00000000fffff984 */ /* 0x000fe20000000800 */
[----:B------:R3:W-:Y:S01]  /*5720*/  @!P4 LDGSTS.E.BYPASS.LTC128B.128 [R215+0x6800], desc[UR8][R40.64] ;  /* 0x0680000028d7cfae */ /* 0x0007e2000b901d48 */
[----:B------:R-:W-:Y:S02]  /*5730*/  IADD3 R4, P6, R213, R4, RZ ;  /* 0x00000004d5047210 */ /* 0x000fe40007fde0ff */
[----:B------:R-:W-:Y:S01]  /*5740*/  @!P2 LEA.HI.X R45, R20, R19, R21, 0x1, P1 ;  /* 0x00000013142da211 */ /* 0x000fe200008f0c15 */
[----:B------:R3:W-:Y:S01]  /*5750*/  @P3 STS.128 [R215+0x8800], RZ ;  /* 0x008800ffd7003388 */ /* 0x0007e20000000c00 */
[----:B------:R-:W2:Y:S01]  /*5760*/  @!P2 LDC.64 R20, c[0x0][0x218] ;  /* 0x00008600ff14ab82 */ /* 0x000ea20000000a00 */
[-C--:B------:R-:W-:Y:S01]  /*5770*/  @!P4 IADD3 R24, P1, R4, R145.reuse, RZ ;  /* 0x000000910418c210 */ /* 0x080fe20007f3e0ff */
[----:B------:R-:W-:Y:S01]  /*5780*/  IMAD.X R37, R212, 0x1, R37, P6 ;  /* 0x00000001d4257824 */ /* 0x000fe200030e0625 */
[----:B------:R-:W-:Y:S01]  /*5790*/  @!P3 IADD3 R28, P6, R4, R145, RZ ;  /* 0x00000091041cb210 */ /* 0x000fe20007fde0ff */
[----:B------:R-:W-:Y:S01]  /*57a0*/  @!PT LDS RZ, [RZ] ;  /* 0x00000000fffff984 */ /* 0x000fe20000000800 */
[----:B------:R-:W-:Y:S01]  /*57b0*/  @!PT LDS RZ, [RZ] ;  /* 0x00000000fffff984 */ /* 0x000fe20000000800 */
[----:B------:R-:W-:Y:S01]  /*57c0*/  @!PT LDS RZ, [RZ] ;  /* 0x00000000fffff984 */ /* 0x000fe20000000800 */
[----:B------:R3:W-:Y:S02]  /*57d0*/  @!P3 LDGSTS.E.BYPASS.LTC128B.128 [R215+0x8800], desc[UR8][R42.64+0x80] ;  /* 0x088000802ad7bfae */ /* 0x0007e4000b901d48 */
[C---:B------:R-:W-:Y:S01]  /*57e0*/  @!P4 IMAD.X R26, R37.reuse, 0x1, R144, P1 ;  /* 0x00000001251ac824 */ /* 0x040fe200008e0690 */
[C---:B-1----:R-:W-:Y:S01]  /*57f0*/  @!P4 LEA R48, P1, R24.reuse, R16, 0x1 ;  /* 0x000000101830c211 */ /* 0x042fe200078208ff */
[----:B------:R-:W1:Y:S01]  /*5800*/  @!P4 LDC.64 R18, c[0x0][0x218] ;  /* 0x00008600ff12cb82 */ /* 0x000e620000000a00 */
[----:B------:R3:W-:Y:S02]  /*5810*/  @P2 STS.128 [R215+0xa800], RZ ;  /* 0x00a800ffd7002388 */ /* 0x0007e40000000c00 */
[----:B------:R-:W-:Y:S01]  /*5820*/  @!P4 LEA.HI.X R49, R24, R17, R26, 0x1, P1 ;  /* 0x000000111831c211 */ /* 0x000fe200008f0c1a */
[----:B------:R-:W-:Y:S01]  /*5830*/  @!P3 IMAD.X R26, R37, 0x1, R144, P6 ;  /* 0x00000001251ab824 */ /* 0x000fe200030e0690 */
[----:B------:R-:W-:Y:S01]  /*5840*/  @!P2 IADD3 R24, P1, R4, R145, RZ ;  /* 0x000000910418a210 */ /* 0x000fe20007f3e0ff */
[----:B------:R-:W-:Y:S01]  /*5850*/  @!PT LDS RZ, [RZ] ;  /* 0x00000000fffff984 */ /* 0x000fe20000000800 */
[----:B------:R-:W-:Y:S01]  /*5860*/  @!PT LDS RZ, [RZ] ;  /* 0x00000000fffff984 */ /* 0x000fe20000000800 */
[----:B------:R-:W-:Y:S01]  /*5870*/  @!PT LDS RZ, [RZ] ;  /* 0x00000000fffff984 */ /* 0x000fe20000000800 */
[----:B------:R3:W-:Y:S02]  /*5880*/  @!P2 LDGSTS.E.BYPASS.LTC128B.128 [R215+0xa800], desc[UR8][R44.64+0x100] ;  /* 0x0a8001002cd7afae */ /* 0x0007e4000b901d48 */
[----:B------:R-:W4:Y:S01]  /*5890*/  @!P3 LDC.64 R16, c[0x0][0x218] ;  /* 0x00008600ff10bb82 */ /* 0x000f220000000a00 */
[C---:B-----5:R-:W-:Y:S01]  /*58a0*/  @!P3 LEA R34, P6, R28.reuse, R22, 0x1 ;  /* 0x000000161c22b211 */ /* 0x060fe200078c08ff */
[----:B------:R3:W-:Y:S03]  /*58b0*/  @P4 STS.128 [R215+0x7000], RZ ;  /* 0x007000ffd7004388 */ /* 0x0007e60000000c00 */
[----:B------:R-:W-:Y:S01]  /*58c0*/  @!P3 LEA.HI.X R35, R28, R23, R26, 0x1, P6 ;  /* 0x000000171c23b211 */ /* 0x000fe200030f0c1a */
[----:B------:R-:W-:Y:S01]  /*58d0*/  @!PT LDS RZ, [RZ] ;  /* 0x00000000fffff984 */ /* 0x000fe20000000800 */
[----:B------:R-:W-:Y:S01]  /*58e0*/  @!PT LDS RZ, [RZ] ;  /* 0x00000000fffff984 */ /* 0x000fe20000000800 */
[----:B------:R-:W-:Y:S01]  /*58f0*/  @!PT LDS RZ, [RZ] ;  /* 0x00000000fffff984 */ /* 0x000fe20000000800 */
[----:B------:R3:W-:Y:S01]  /*5900*/  @!P4 LDGSTS.E.BYPASS.LTC128B.128 [R215+0x7000], desc[UR8][R48.64] ;  /* 0x0700000030d7cfae */ /* 0x0007e2000b901d48 */
[----:B------:R-:W-:Y:S01]  /*5910*/  IADD3 R22, P6, R213, R4, RZ ;  /* 0x00000004d5167210 */ /* 0x000fe20007fde0ff */
[----:B------:R-:W-:Y:S01]  /*5920*/  @!P2 IMAD.X R4, R37, 0x1, R144, P1 ;  /* 0x000000012504a824 */ /* 0x000fe200008e0690 */
[----:B--2---:R-:W-:Y:S01]  /*5930*/  @!P2 LEA R38, P1, R24, R20, 0x1 ;  /* 0x000000141826a211 */ /* 0x004fe200078208ff */
        /* <DEDUP_REMOVED lines=10> */
[C-C-:B------:R-:W-:Y:S01]  /*59e0*/  @!P4 IMAD.X R21, R37.reuse, 0x1, R144.reuse, P6 ;  /* 0x000000012515c824 */ /* 0x140fe200030e0690 */
[C---:B-1----:R-:W-:Y:S01]  /*59f0*/  @!P4 LEA R18, P6, R4.reuse, R18, 0x1 ;  /* 0x000000120412c211 */ /* 0x042fe200078c08ff */
        /* <DEDUP_REMOVED lines=23> */
[----:B---3--:R-:W-:-:S04]  /*5b70*/  LEA R16, P1, R22, UR6, 0x1 ;  /* 0x0000000616107c11 */ /* 0x008fc8000f8208ff */
[----:B------:R-:W-:-:S05]  /*5b80*/  LEA.HI.X R17, R22, UR7, R37, 0x1, P1 ;  /* 0x0000000716117c11 */ /* 0x000fca00088f0c25 */
[----:B------:R-:W-:Y:S01]  /*5b90*/  @!PT LDS RZ, [RZ] ;  /* 0x00000000fffff984 */ /* 0x000fe20000000800 */
[----:B------:R-:W-:Y:S01]  /*5ba0*/  @!PT LDS RZ, [RZ] ;  /* 0x00000000fffff984 */ /* 0x000fe20000000800 */
[----:B------:R-:W-:Y:S01]  /*5bb0*/  @!PT LDS RZ, [RZ] ;  /* 0x00000000fffff984 */ /* 0x000fe20000000800 */
[----:B------:R1:W-:Y:S04]  /*5bc0*/  LDGSTS.E.BYPASS.LTC128B.128 [R215+0xb800], desc[UR8][R16.64+0x100] ;  /* 0x0b80010010d77fae */ /* 0x0003e8000b901d48 */
.L_x_802:
[----:B------:R-:W-:Y:S05]  /*5bd0*/  BSYNC B0 ;  /* 0x0000000000007941 */ /* 0x000fea0003800000 */
.L_x_801:
[----:B------:R-:W0:Y:S01]  /*5be0*/  LDGDEPBAR ;  /* 0x00000000000079af */ /* 0x000e220000000000 */
[----:B------:R-:W-:-:S04]  /*5bf0*/  IADD3 R145, P1, R100, R145, RZ ;  /* 0x0000009164917210 */ /* 0x000fc80007f3e0ff */
[----:B------:R-:W-:-:S09]  /*5c00*/  IADD3.X R144, R3, R144, RZ, P1, !PT ;  /* 0x0000009003907210 */ /* 0x000fd20000ffe4ff */
.L_x_798:
[----:B-1-3--:R-:W-:Y:S01]  /*5c10*/  FMNMX.FTZ R16, R25, R27, !PT ;  /* 0x0000001b19107209 */ /* 0x00afe20007810000 */
[----:B------:R-:W-:Y:S01]  /*5c20*/  ULDC UR5, c[0x0][0x2ec] ;  /* 0x0000bb0000057ab9 */ /* 0x000fe20000000800 */
        /* <DEDUP_REMOVED lines=30> */
[----:B------:R-:W1:Y:S03]  /*5e10*/  SHFL.BFLY PT, R17, R16, 0x2, 0x1f ;  /* 0x0c401f0010117f89 */ /* 0x000e6600000e0000 */
        /* <DEDUP_REMOVED lines=13> */
[----:B------:R-:W-:Y:S04]  /*5ef0*/  LDSM.16.MT88.4 R108, [R197+0xc000] ;  /* 0x00c00000c56c783b */ /* 0x000fe80000004200 */
        /* <DEDUP_REMOVED lines=25> */
[--C-:B------:R-:W-:Y:S01]  /*6090*/  FFMA.FTZ R147, R11, UR5, -R174.reuse ;  /* 0x000000050b937c23 */ /* 0x100fe200080108ae */
[--C-:B------:R-:W-:Y:S01]  /*60a0*/  FFMA.FTZ R0, R9, UR5, -R174.reuse ;  /* 0x0000000509007c23 */ /* 0x100fe200080108ae */
[--C-:B------:R-:W-:Y:S01]  /*60b0*/  FFMA.FTZ R149, R10, UR5, -R167.reuse ;  /* 0x000000050a957c23 */ /* 0x100fe200080108a7 */
[--C-:B------:R-:W-:Y:S01]  /*60c0*/  FFMA.FTZ R146, R8, UR5, -R167.reuse ;  /* 0x0000000508927c23 */ /* 0x100fe200080108a7 */
[----:B------:R-:W-:Y:S01]  /*60d0*/  LDSM.16.MT88.4 R12, [R198+0xc800] ;  /* 0x00c80000c60c783b */ /* 0x000fe20000004200 */
[--C-:B------:R-:W-:Y:S01]  /*60e0*/  FFMA.FTZ R135, R6, UR5, -R167.reuse ;  /* 0x0000000506877c23 */ /* 0x100fe200080108a7 */
[----:B------:R-:W1:Y:S01]  /*60f0*/  MUFU.EX2 R154, R154 ;  /* 0x0000009a009a7308 */ /* 0x000e620000000800 */
[--C-:B------:R-:W-:Y:S01]  /*6100*/  FFMA.FTZ R2, R2, UR5, -R167.reuse ;  /* 0x0000000502027c23 */ /* 0x100fe200080108a7 */
[----:B------:R-:W-:Y:S01]  /*6110*/  LDSM.16.MT88.4 R8, [R200+0xe800] ;  /* 0x00e80000c808783b */ /* 0x000fe20000004200 */
[--C-:B------:R-:W-:Y:S01]  /*6120*/  FFMA.FTZ R158, R169, UR5, -R174.reuse ;  /* 0x00000005a99e7c23 */ /* 0x100fe200080108ae */
[--C-:B------:R-:W-:Y:S01]  /*6130*/  FFMA.FTZ R160, R165, UR5, -R174.reuse ;  /* 0x00000005a5a07c23 */ /* 0x100fe200080108ae */
[--C-:B------:R-:W-:Y:S01]  /*6140*/  FFMA.FTZ R161, R161, UR5, -R174.reuse ;  /* 0x00000005a1a17c23 */ /* 0x100fe200080108ae */
[----:B------:R-:W2:Y:S01]  /*6150*/  LDSM.16.MT88.4 R56, [R197+0xe000] ;  /* 0x00e00000c538783b */ /* 0x000ea20000004200 */
[--C-:B------:R-:W-:Y:S01]  /*6160*/  FFMA.FTZ R163, R163, UR5, -R174.reuse ;  /* 0x00000005a3a37c23 */ /* 0x100fe200080108ae */
[----:B------:R-:W-:Y:S01]  /*6170*/  MUFU.EX2 R153, R153 ;  /* 0x0000009900997308 */ /* 0x000fe20000000800 */
[--C-:B------:R-:W-:Y:S01]  /*6180*/  FFMA.FTZ R162, R162, UR5, -R167.reuse ;  /* 0x00000005a2a27c23 */ /* 0x100fe200080108a7 */
[----:B------:R-:W-:Y:S01]  /*6190*/  LDSM.16.MT88.4 R140, [R196+0x10000] ;  /* 0x01000000c48c783b */ /* 0x000fe20000004200 */
[--C-:B------:R-:W-:Y:S01]  /*61a0*/  FFMA.FTZ R165, R178, UR5, -R167.reuse ;  /* 0x00000005b2a57c23 */ /* 0x100fe200080108a7 */
[--C-:B------:R-:W-:Y:S01]  /*61b0*/  FFMA.FTZ R166, R166, UR5, -R167.reuse ;  /* 0x00000005a6a67c23 */ /* 0x100fe200080108a7 */
[--C-:B------:R-:W-:Y:S01]  /*61c0*/  FFMA.FTZ R169, R176, UR5, -R167.reuse ;  /* 0x00000005b0a97c23 */ /* 0x100fe200080108a7 */
[----:B------:R-:W-:Y:S01]  /*61d0*/  LDSM.16.MT88.4 R32, [R197+0xc800] ;  /* 0x00c80000c520783b */ /* 0x000fe20000004200 */
[--C-:B------:R-:W-:Y:S01]  /*61e0*/  FFMA.FTZ R176, R177, UR5, -R174.reuse ;  /* 0x00000005b1b07c23 */ /* 0x100fe200080108ae */
[----:B------:R-:W3:Y:S01]  /*61f0*/  MUFU.EX2 R150, R150 ;  /* 0x0000009600967308 */ /* 0x000ee20000000800 */
[----:B-1----:R-:W-:Y:S01]  /*6200*/  F2FP.BF16.F32.PACK_AB R96, R154, R157 ;  /* 0x0000009d9a60723e */ /* 0x002fe200000010ff */
[----:B------:R-:W-:Y:S01]  /*6210*/  LDSM.16.MT88.4 R136, [R200+0xc800] ;  /* 0x00c80000c888783b */ /* 0x000fe20000004200 */
[--C-:B------:R-:W-:Y:S01]  /*6220*/  FFMA.FTZ R175, R175, UR5, -R174.reuse ;  /* 0x00000005afaf7c23 */ /* 0x100fe200080108ae */
[--C-:B------:R-:W-:Y:S01]  /*6230*/  FFMA.FTZ R173, R173, UR5, -R174.reuse ;  /* 0x00000005adad7c23 */ /* 0x100fe200080108ae */
[----:B------:R-:W-:Y:S01]  /*6240*/  FFMA.FTZ R174, R171, UR5, -R174 ;  /* 0x00000005abae7c23 */ /* 0x000fe200080108ae */
[----:B------:R-:W-:Y:S01]  /*6250*/  LDSM.16.MT88.4 R28, [R196+0xc800] ;  /* 0x00c80000c41c783b */ /* 0x000fe20000004200 */
[--C-:B------:R-:W-:Y:S01]  /*6260*/  FFMA.FTZ R171, R172, UR5, -R167.reuse ;  /* 0x00000005acab7c23 */ /* 0x100fe200080108a7 */
[----:B------:R-:W-:Y:S01]  /*6270*/  MUFU.EX2 R156, R156 ;  /* 0x0000009c009c7308 */ /* 0x000fe20000000800 */
[--C-:B------:R-:W-:Y:S01]  /*6280*/  FFMA.FTZ R170, R170, UR5, -R167.reuse ;  /* 0x00000005aaaa7c23 */ /* 0x100fe200080108a7 */
[----:B------:R-:W-:Y:S01]  /*6290*/  LDSM.16.MT88.4 R24, [R198+0xe800] ;  /* 0x00e80000c618783b */ /* 0x000fe20000004200 */
[--C-:B------:R-:W-:Y:S01]  /*62a0*/  FFMA.FTZ R168, R168, UR5, -R167.reuse ;  /* 0x00000005a8a87c23 */ /* 0x100fe200080108a7 */
[----:B------:R-:W-:Y:S01]  /*62b0*/  FFMA.FTZ R227, R164, UR5, -R167 ;  /* 0x00000005a4e37c23 */ /* 0x000fe200080108a7 */
[----:B------:R-:W-:Y:S01]  /*62c0*/  FADD.FTZ R154, R157, R154 ;  /* 0x0000009a9d9a7221 */ /* 0x000fe20000010000 */
[----:B------:R-:W-:-:S02]  /*62d0*/  ULDC.64 UR4, c[0x0][0x218] ;  /* 0x0000860000047ab9 */ /* 0x000fc40000000a00 */
[----:B------:R-:W1:Y:S01]  /*62e0*/  MUFU.EX2 R159, R159 ;  /* 0x0000009f009f7308 */ /* 0x000e620000000800 */
[----:B---3--:R-:W-:Y:S01]  /*62f0*/  F2FP.BF16.F32.PACK_AB R98, R150, R153 ;  /* 0x000000999662723e */ /* 0x008fe200000010ff */
[----:B------:R-:W-:Y:S01]  /*6300*/  FADD.FTZ R153, R153, R154 ;  /* 0x0000009a99997221 */ /* 0x000fe20000010000 */
[----:B------:R-:W-:-:S03]  /*6310*/  LEA R224, P1, R145, UR4, 0x1 ;  /* 0x0000000491e07c11 */ /* 0x000fc6000f8208ff */
[----:B------:R-:W-:Y:S01]  /*6320*/  FADD.FTZ R150, R150, R153 ;  /* 0x0000009996967221 */ /* 0x000fe20000010000 */
[----:B------:R-:W-:Y:S01]  /*6330*/  LEA.HI.X R223, R145, UR5, R144, 0x1, P1 ;  /* 0x0000000591df7c11 */ /* 0x000fe200088f0c90 */
[----:B------:R-:W-:Y:S08]  /*6340*/  MUFU.EX2 R155, R155 ;  /* 0x0000009b009b7308 */ /* 0x000ff00000000800 */
[----:B------:R-:W3:Y:S01]  /*6350*/  MUFU.EX2 R152, R152 ;  /* 0x0000009800987308 */ /* 0x000ee20000000800 */
[----:B-1----:R-:W-:Y:S01]  /*6360*/  F2FP.BF16.F32.PACK_AB R97, R159, R156 ;  /* 0x0000009c9f61723e */ /* 0x002fe200000010ff */
[----:B------:R-:W-:-:S06]  /*6370*/  FADD.FTZ R156, R156, R159 ;  /* 0x0000009f9c9c7221 */ /* 0x000fcc0000010000 */
[----:B------:R-:W-:Y:S08]  /*6380*/  MUFU.EX2 R151, R151 ;  /* 0x0000009700977308 */ /* 0x000ff00000000800 */
[----:B------:R-:W1:Y:S01]  /*6390*/  MUFU.EX2 R148, R148 ;  /* 0x0000009400947308 */ /* 0x000e620000000800 */
[----:B---3--:R-:W-:Y:S01]  /*63a0*/  F2FP.BF16.F32.PACK_AB R99, R152, R155 ;  /* 0x0000009b9863723e */ /* 0x008fe200000010ff */
[----:B------:R-:W-:-:S04]  /*63b0*/  FADD.FTZ R155, R155, R156 ;  /* 0x0000009c9b9b7221 */ /* 0x000fc80000010000 */
[----:B------:R-:W-:Y:S02]  /*63c0*/  FADD.FTZ R152, R152, R155 ;  /* 0x0000009b98987221 */ /* 0x000fe40000010000 */
[C---:B------:R-:W-:Y:S01]  /*63d0*/  HMMA.16816.F32.BF16 R120, R96.reuse, R116, RZ ;  /* 0x000000746078723c */ /* 0x040fe200000418ff */
[----:B------:R-:W-:Y:S05]  /*63e0*/  MUFU.EX2 R147, R147 ;  /* 0x0000009300937308 */ /* 0x000fea0000000800 */
[C---:B------:R-:W-:Y:S03]  /*63f0*/  HMMA.16816.F32.BF16 R36, R96.reuse, R40, RZ ;  /* 0x000000286024723c */ /* 0x040fe600000418ff */
[----:B------:R-:W3:Y:S01]  /*6400*/  MUFU.EX2 R0, R0 ;  /* 0x0000000000007308 */ /* 0x000ee20000000800 */
[C---:B-1----:R-:W-:Y:S01]  /*6410*/  F2FP.BF16.F32.PACK_AB R4, R148.reuse, R151 ;  /* 0x000000979404723e */ /* 0x042fe200000010ff */
[----:B------:R-:W-:Y:S01]  /*6420*/  FADD.FTZ R151, R151, R150 ;  /* 0x0000009697977221 */ /* 0x000fe20000010000 */
[----:B------:R-:W-:Y:S03]  /*6430*/  HMMA.16816.F32.BF16 R116, R96, R118, RZ ;  /* 0x000000766074723c */ /* 0x000fe600000418ff */
[----:B------:R-:W-:-:S02]  /*6440*/  FADD.FTZ R148, R148, R151 ;  /* 0x0000009794947221 */ /* 0x000fc40000010000 */
[----:B------:R-:W-:Y:S01]  /*6450*/  MUFU.EX2 R149, R149 ;  /* 0x0000009500957308 */ /* 0x000fe20000000800 */
[C---:B------:R-:W-:Y:S06]  /*6460*/  HMMA.16816.F32.BF16 R40, R96.reuse, R42, RZ ;  /* 0x0000002a6028723c */ /* 0x040fec00000418ff */
[----:B--2---:R-:W-:Y:S01]  /*6470*/  HMMA.16816.F32.BF16 R52, R96, R56, RZ ;  /* 0x000000386034723c */ /* 0x004fe200000418ff */
[----:B------:R-:W1:Y:S01]  /*6480*/  MUFU.EX2 R146, R146 ;  /* 0x0000009200927308 */ /* 0x000e620000000800 */
[----:B---3--:R-:W-:Y:S01]  /*6490*/  F2FP.BF16.F32.PACK_AB R6, R0, R147 ;  /* 0x000000930006723e */ /* 0x008fe200000010ff */
[----:B------:R-:W-:-:S03]  /*64a0*/  FADD.FTZ R147, R147, R148 ;  /* 0x0000009493937221 */ /* 0x000fc60000010000 */
[C---:B------:R-:W-:Y:S01]  /*64b0*/  HMMA.16816.F32.BF16 R60, R96.reuse, R64, RZ ;  /* 0x00000040603c723c */ /* 0x040fe200000418ff */
[----:B------:R-:W-:Y:S02]  /*64c0*/  FADD.FTZ R147, R0, R147 ;  /* 0x0000009300937221 */ /* 0x000fe40000010000 */
[----:B------:R-:W-:Y:S03]  /*64d0*/  MUFU.EX2 R135, R135 ;  /* 0x0000008700877308 */ /* 0x000fe60000000800 */
[C---:B------:R-:W-:Y:S05]  /*64e0*/  HMMA.16816.F32.BF16 R56, R96.reuse, R58, RZ ;  /* 0x0000003a6038723c */ /* 0x040fea00000418ff */
[----:B------:R-:W2:Y:S01]  /*64f0*/  MUFU.EX2 R2, R2 ;  /* 0x0000000200027308 */ /* 0x000ea20000000800 */
[----:B-1----:R-:W-:Y:S01]  /*6500*/  F2FP.BF16.F32.PACK_AB R5, R146, R149 ;  /* 0x000000959205723e */ /* 0x002fe200000010ff */
[----:B------:R-:W-:Y:S01]  /*6510*/  HMMA.16816.F32.BF16 R64, R96, R66, RZ ;  /* 0x000000426040723c */ /* 0x000fe200000418ff */
[----:B------:R-:W-:-:S04]  /*6520*/  FADD.FTZ R149, R149, R152 ;  /* 0x0000009895957221 */ /* 0x000fc80000010000 */
[----:B------:R-:W-:Y:S01]  /*6530*/  FADD.FTZ R146, R146, R149 ;  /* 0x0000009592927221 */ /* 0x000fe20000010000 */
[C---:B------:R-:W-:Y:S01]  /*6540*/  HMMA.16816.F32.BF16 R68, R96.reuse, R72, RZ ;  /* 0x000000486044723c */ /* 0x040fe200000418ff */
[----:B------:R-:W-:Y:S05]  /*6550*/  MUFU.EX2 R158, R158 ;  /* 0x0000009e009e7308 */ /* 0x000fea0000000800 */
[----:B------:R-:W-:Y:S01]  /*6560*/  HMMA.16816.F32.BF16 R76, R96, R80, RZ ;  /* 0x00000050604c723c */ /* 0x000fe200000418ff */
[----:B--2---:R-:W-:Y:S02]  /*6570*/  F2FP.BF16.F32.PACK_AB R7, R2, R135 ;  /* 0x000000870207723e */ /* 0x004fe400000010ff */
[----:B------:R-:W1:Y:S01]  /*6580*/  MUFU.EX2 R161, R161 ;  /* 0x000000a100a17308 */ /* 0x000e620000000800 */
[----:B------:R-:W-:-:S02]  /*6590*/  FADD.FTZ R135, R135, R146 ;  /* 0x0000009287877221 */ /* 0x000fc40000010000 */
[----:B------:R-:W-:Y:S02]  /*65a0*/  HMMA.16816.F32.BF16 R72, R96, R74, RZ ;  /* 0x0000004a6048723c */ /* 0x000fe400000418ff */
[----:B------:R-:W-:-:S04]  /*65b0*/  FADD.FTZ R135, R2, R135 ;  /* 0x0000008702877221 */ /* 0x000fc80000010000 */
[C---:B------:R-:W-:Y:S01]  /*65c0*/  HMMA.16816.F32.BF16 R120, R4.reuse, R12, R120 ;  /* 0x0000000c0478723c */ /* 0x040fe20000041878 */
[----:B------:R-:W-:Y:S05]  /*65d0*/  MUFU.EX2 R160, R160 ;  /* 0x000000a000a07308 */ /* 0x000fea0000000800 */
[C---:B------:R-:W-:Y:S01]  /*65e0*/  HMMA.16816.F32.BF16 R116, R4.reuse, R14, R116 ;  /* 0x0000000e0474723c */ /* 0x040fe20000041874 */
[----:B------:R-:W2:Y:S02]  /*65f0*/  LDSM.16.MT88.4 R12, [R200+0x10800] ;  /* 0x01080000c80c783b */ /* 0x000ea40000004200 */
[----:B------:R-:W-:Y:S03]  /*6600*/  MUFU.EX2 R163, R163 ;  /* 0x000000a300a37308 */ /* 0x000fe60000000800 */
[C---:B------:R-:W-:Y:S05]  /*6610*/  HMMA.16816.F32.BF16 R36, R4.reuse, R8, R36 ;  /* 0x000000080424723c */ /* 0x040fea0000041824 */
[----:B------:R-:W-:Y:S01]  /*6620*/  MUFU.EX2 R162, R162 ;  /* 0x000000a200a27308 */ /* 0x000fe20000000800 */
[----:B------:R-:W-:Y:S01]  /*6630*/  HMMA.16816.F32.BF16 R40, R4, R10, R40 ;  /* 0x0000000a0428723c */ /* 0x000fe20000041828 */
[----:B------:R-:W3:Y:S05]  /*6640*/  LDSM.16.MT88.4 R8, [R198+0x10800] ;  /* 0x01080000c608783b */ /* 0x000eea0000004200 */
[C---:B------:R-:W-:Y:S01]  /*6650*/  HMMA.16816.F32.BF16 R80, R96.reuse, R82, RZ ;  /* 0x000000526050723c */ /* 0x040fe200000418ff */
[----:B------:R-:W4:Y:S05]  /*6660*/  MUFU.EX2 R165, R165 ;  /* 0x000000a500a57308 */ /* 0x000f2a0000000800 */
[----:B------:R-:W-:Y:S03]  /*6670*/  HMMA.16816.F32.BF16 R112, R96, R108, RZ ;  /* 0x0000006c6070723c */ /* 0x000fe600000418ff */
[----:B------:R-:W-:Y:S03]  /*6680*/  MUFU.EX2 R166, R166 ;  /* 0x000000a600a67308 */ /* 0x000fe60000000800 */
[C---:B------:R-:W-:Y:S05]  /*6690*/  HMMA.16816.F32.BF16 R52, R4.reuse, R20, R52 ;  /* 0x000000140434723c */ /* 0x040fea0000041834 */
[----:B------:R-:W5:Y:S01]  /*66a0*/  MUFU.EX2 R169, R169 ;  /* 0x000000a900a97308 */ /* 0x000f620000000800 */
[C---:B------:R-:W-:Y:S01]  /*66b0*/  HMMA.16816.F32.BF16 R56, R4.reuse, R22, R56 ;  /* 0x000000160438723c */ /* 0x040fe20000041838 */
[----:B------:R-:W1:Y:S05]  /*66c0*/  LDSM.16.MT88.4 R20, [R197+0x10800] ;  /* 0x01080000c514783b */ /* 0x000e6a0000004200 */
[C---:B------:R-:W-:Y:S01]  /*66d0*/  HMMA.16816.F32.BF16 R60, R4.reuse, R16, R60 ;  /* 0x00000010043c723c */ /* 0x040fe2000004183c */
[----:B------:R-:W-:Y:S05]  /*66e0*/  MUFU.EX2 R176, R176 ;  /* 0x000000b000b07308 */ /* 0x000fea0000000800 */
[----:B------:R-:W-:Y:S01]  /*66f0*/  HMMA.16816.F32.BF16 R64, R4, R18, R64 ;  /* 0x000000120440723c */ /* 0x000fe20000041840 */
[----:B------:R-:W4:Y:S02]  /*6700*/  LDSM.16.MT88.4 R16, [R196+0x10800] ;  /* 0x01080000c410783b */ /* 0x000f240000004200 */
[----:B------:R-:W5:Y:S03]  /*6710*/  MUFU.EX2 R175, R175 ;  /* 0x000000af00af7308 */ /* 0x000f660000000800 */
[----:B------:R-:W-:Y:S05]  /*6720*/  HMMA.16816.F32.BF16 R108, R96, R110, RZ ;  /* 0x0000006e606c723c */ /* 0x000fea00000418ff */
[----:B------:R-:W-:Y:S01]  /*6730*/  MUFU.EX2 R173, R173 ;  /* 0x000000ad00ad7308 */ /* 0x000fe20000000800 */
[C---:B--2---:R-:W-:Y:S06]  /*6740*/  HMMA.16816.F32.BF16 R68, R4.reuse, R12, R68 ;  /* 0x0000000c0444723c */ /* 0x044fec0000041844 */
[C---:B------:R-:W-:Y:S01]  /*6750*/  HMMA.16816.F32.BF16 R72, R4.reuse, R14, R72 ;  /* 0x0000000e0448723c */ /* 0x040fe20000041848 */
[----:B------:R-:W2:Y:S01]  /*6760*/  LDSM.16.MT88.4 R12, [R197+0xd000] ;  /* 0x00d00000c50c783b */ /* 0x000ea20000004200 */
[----:B------:R-:W-:Y:S04]  /*6770*/  MUFU.EX2 R174, R174 ;  /* 0x000000ae00ae7308 */ /* 0x000fe80000000800 */
[C---:B---3--:R-:W-:Y:S04]  /*6780*/  HMMA.16816.F32.BF16 R76, R4.reuse, R8, R76 ;  /* 0x00000008044c723c */ /* 0x048fe8000004184c */
[----:B------:R-:W-:Y:S02]  /*6790*/  MUFU.EX2 R171, R171 ;  /* 0x000000ab00ab7308 */ /* 0x000fe40000000800 */
[----:B------:R-:W-:Y:S01]  /*67a0*/  HMMA.16816.F32.BF16 R80, R4, R10, R80 ;  /* 0x0000000a0450723c */ /* 0x000fe20000041850 */
[----:B------:R-:W3:Y:S05]  /*67b0*/  LDSM.16.MT88.4 R8, [R197+0xf000] ;  /* 0x00f00000c508783b */ /* 0x000eea0000004200 */
[C---:B------:R-:W-:Y:S01]  /*67c0*/  HMMA.16816.F32.BF16 R128, R96.reuse, R124, RZ ;  /* 0x0000007c6080723c */ /* 0x040fe200000418ff */
[----:B------:R-:W3:Y:S05]  /*67d0*/  MUFU.EX2 R170, R170 ;  /* 0x000000aa00aa7308 */ /* 0x000eea0000000800 */
[C---:B------:R-:W-:Y:S03]  /*67e0*/  HMMA.16816.F32.BF16 R104, R96.reuse, R100, RZ ;  /* 0x000000646068723c */ /* 0x040fe600000418ff */
[----:B------:R-:W-:Y:S03]  /*67f0*/  MUFU.EX2 R168, R168 ;  /* 0x000000a800a87308 */ /* 0x000fe60000000800 */
[C---:B------:R-:W-:Y:S05]  /*6800*/  HMMA.16816.F32.BF16 R44, R96.reuse, R48, RZ ;  /* 0x00000030602c723c */ /* 0x040fea00000418ff */
[----:B------:R-:W3:Y:S01]  /*6810*/  MUFU.EX2 R227, R227 ;  /* 0x000000e300e37308 */ /* 0x000ee20000000800 */
        /* <DEDUP_REMOVED lines=20> */
[C---:B-1----:R-:W-:Y:S06]  /*6960*/  HMMA.16816.F32.BF16 R84, R4.reuse, R20, R84 ;  /* 0x000000140454723c */ /* 0x042fec0000041854 */
[C---:B------:R-:W-:Y:S01]  /*6970*/  HMMA.16816.F32.BF16 R88, R4.reuse, R22, R88 ;  /* 0x000000160458723c */ /* 0x040fe20000041858 */
[----:B------:R-:W1:Y:S05]  /*6980*/  LDSM.16.MT88.4 R20, [R196+0xf000] ;  /* 0x00f00000c414783b */ /* 0x000e6a0000004200 */
        /* <DEDUP_REMOVED lines=13> */
[----:B--2---:R-:W-:Y:S01]  /*6a60*/  HMMA.16816.F32.BF16 R112, R4, R12, R112 ;  /* 0x0000000c0470723c */ /* 0x004fe20000041870 */
[----:B------:R-:W-:Y:S01]  /*6a70*/  FADD.FTZ R163, R163, R160 ;  /* 0x000000a0a3a37221 */ /* 0x000fe20000010000 */
[----:B------:R-:W-:-:S04]  /*6a80*/  FADD.FTZ R166, R169, R166 ;  /* 0x000000a6a9a67221 */ /* 0x000fc80000010000 */
[C---:B------:R-:W-:Y:S01]  /*6a90*/  HMMA.16816.F32.BF16 R108, R4.reuse, R14, R108 ;  /* 0x0000000e046c723c */ /* 0x040fe2000004186c */
[----:B------:R-:W2:Y:S05]  /*6aa0*/  LDSM.16.MT88.4 R12, [R198+0x11000] ;  /* 0x01100000c60c783b */ /* 0x000eaa0000004200 */
[C---:B---3--:R-:W-:Y:S06]  /*6ab0*/  HMMA.16816.F32.BF16 R52, R4.reuse, R8, R52 ;  /* 0x000000080434723c */ /* 0x048fec0000041834 */
[C---:B------:R-:W-:Y:S01]  /*6ac0*/  HMMA.16816.F32.BF16 R56, R4.reuse, R10, R56 ;  /* 0x0000000a0438723c */ /* 0x040fe20000041838 */
[----:B------:R-:W3:Y:S05]  /*6ad0*/  LDSM.16.MT88.4 R8, [R197+0x11000] ;  /* 0x01100000c508783b */ /* 0x000eea0000004200 */
[C---:B-1----:R-:W-:Y:S06]  /*6ae0*/  HMMA.16816.F32.BF16 R60, R4.reuse, R20, R60 ;  /* 0x00000014043c723c */ /* 0x042fec000004183c */
[C---:B------:R-:W-:Y:S01]  /*6af0*/  HMMA.16816.F32.BF16 R64, R4.reuse, R22, R64 ;  /* 0x000000160440723c */ /* 0x040fe20000041840 */
[----:B------:R-:W1:Y:S05]  /*6b00*/  LDSM.16.MT88.4 R20, [R196+0x11000] ;  /* 0x01100000c414783b */ /* 0x000e6a0000004200 */
[C---:B----4-:R-:W-:Y:S06]  /*6b10*/  HMMA.16816.F32.BF16 R68, R4.reuse, R16, R68 ;  /* 0x000000100444723c */ /* 0x050fec0000041844 */
[C---:B------:R-:W-:Y:S01]  /*6b20*/  HMMA.16816.F32.BF16 R72, R4.reuse, R18, R72 ;  /* 0x000000120448723c */ /* 0x040fe20000041848 */
[----:B------:R-:W4:Y:S05]  /*6b30*/  LDSM.16.MT88.4 R16, [R200+0xd800] ;  /* 0x00d80000c810783b */ /* 0x000f2a0000004200 */
[C---:B--2---:R-:W-:Y:S06]  /*6b40*/  HMMA.16816.F32.BF16 R76, R4.reuse, R12, R76 ;  /* 0x0000000c044c723c */ /* 0x044fec000004184c */
[C---:B------:R-:W-:Y:S01]  /*6b50*/  HMMA.16816.F32.BF16 R80, R4.reuse, R14, R80 ;  /* 0x0000000e0450723c */ /* 0x040fe20000041850 */
[----:B------:R-:W2:Y:S05]  /*6b60*/  LDSM.16.MT88.4 R12, [R198+0xd800] ;  /* 0x00d80000c60c783b */ /* 0x000eaa0000004200 */
[C---:B---3--:R-:W-:Y:S06]  /*6b70*/  HMMA.16816.F32.BF16 R84, R4.reuse, R8, R84 ;  /* 0x000000080454723c */ /* 0x048fec0000041854 */
[C---:B------:R-:W-:Y:S01]  /*6b80*/  HMMA.16816.F32.BF16 R88, R4.reuse, R10, R88 ;  /* 0x0000000a0458723c */ /* 0x040fe20000041858 */
[----:B------:R-:W3:Y:S05]  /*6b90*/  LDSM.16.MT88.4 R8, [R197+0xf800] ;  /* 0x00f80000c508783b */ /* 0x000eea0000004200 */
        /* <DEDUP_REMOVED lines=15> */
[C---:B-1----:R-:W-:Y:S06]  /*6c90*/  HMMA.16816.F32.BF16 R92, R4.reuse, R20, R92 ;  /* 0x00000014045c723c */ /* 0x042fec000004185c */
[----:B------:R-:W-:Y:S01]  /*6ca0*/  HMMA.16816.F32.BF16 R96, R4, R22, R96 ;  /* 0x000000160460723c */ /* 0x000fe20000041860 */
[----:B------:R-:W1:Y:S06]  /*6cb0*/  LDSM.16.MT88.4 R20, [R200+0x11800] ;  /* 0x01180000c814783b */ /* 0x000e6c0000004200 */
        /* <DEDUP_REMOVED lines=35> */
[C---:B--2---:R-:W-:Y:S06]  /*6ef0*/  HMMA.16816.F32.BF16 R84, R4.reuse, R12, R84 ;  /* 0x0000000c0454723c */ /* 0x044fec0000041854 */
[C---:B------:R-:W-:Y:S06]  /*6f00*/  HMMA.16816.F32.BF16 R88, R4.reuse, R14, R88 ;  /* 0x0000000e0458723c */ /* 0x040fec0000041858 */
[C---:B---3--:R-:W-:Y:S06]  /*6f10*/  HMMA.16816.F32.BF16 R92, R4.reuse, R8, R92 ;  /* 0x00000008045c723c */ /* 0x048fec000004185c */
        /* <DEDUP_REMOVED lines=10> */
[----:B------:R-:W-:Y:S01]  /*6fc0*/  ULDC UR4, c[0x0][0x2ec] ;  /* 0x0000bb0000047ab9 */ /* 0x000fe20000000800 */
[----:B------:R-:W-:-:S05]  /*6fd0*/  ULDC UR7, c[0x0][0x248] ;  /* 0x0000920000077ab9 */ /* 0x000fca0000000800 */
.L_x_807:
        /* <DEDUP_REMOVED lines=62> */
[----:B------:R-:W-:Y:S04]  /*73c0*/  IMAD R6, R9, R5, R6 ;  /* 0x0000000509067224 */ /* 0x000fe800078e0206 */
[----:B------:R-:W-:Y:S01]  /*73d0*/  IMAD.IADD R133, R133, 0x1, R6 ;  /* 0x0000000185857824 */ /* 0x000fe200078e0206 */
[----:B--2---:R-:W-:Y:S04]  /*73e0*/  IADD3 R7, -R8, R7, RZ ;  /* 0x0000000708077210 */ /* 0x004fe80007ffe1ff */
[----:B------:R-:W-:Y:S01]  /*73f0*/  SHF.R.S32.HI R5, RZ, 0x1f, R7 ;  /* 0x0000001fff057819 */ /* 0x000fe20000011407 */
[-C--:B---3--:R-:W-:Y:S04]  /*7400*/  IMAD.WIDE.U32 R132, R7, R2.reuse, R132 ;  /* 0x0000000207847225 */ /* 0x088fe800078e0084 */
[----:B------:R-:W-:Y:S04]  /*7410*/  IMAD R4, R5, R2, RZ ;  /* 0x0000000205047224 */ /* 0x000fe800078e02ff */
[----:B------:R-:W-:Y:S05]  /*7420*/  IMAD R4, R7, R3, R4 ;  /* 0x0000000307047224 */ /* 0x000fea00078e0204 */
[----:B------:R-:W-:Y:S07]  /*7430*/  IADD3 R3, R133, R4, RZ ;  /* 0x0000000485037210 */ /* 0x000fee0007ffe0ff */
.L_x_804:
[C---:B------:R-:W-:Y:S01]  /*7440*/  IADD3 R233, P2, R132.reuse, R211, RZ ;  /* 0x000000d384e97210 */ /* 0x040fe20007f5e0ff */
[----:B------:R-:W-:Y:S01]  /*7450*/  @P5 STS.128 [R215+0xc000], RZ ;  /* 0x00c000ffd7005388 */ /* 0x000fe20000000c00 */
[C---:B------:R-:W-:Y:S02]  /*7460*/  LEA R2, P1, R132.reuse, R226, 0x1 ;  /* 0x000000e284027211 */ /* 0x040fe400078208ff */
[----:B------:R-:W-:Y:S02]  /*7470*/  IADD3.X R134, R3, R210, RZ, P2, !PT ;  /* 0x000000d203867210 */ /* 0x000fe400017fe4ff */
[-C--:B------:R-:W-:Y:S02]  /*7480*/  LEA.HI.X R3, R132, R231.reuse, R3, 0x1, P1 ;  /* 0x000000e784037211 */ /* 0x080fe400008f0c03 */
[CC--:B------:R-:W-:Y:S02]  /*7490*/  @!P5 LEA R236, P6, R233.reuse, R226.reuse, 0x1 ;  /* 0x000000e2e9ecd211 */ /* 0x0c0fe400078c08ff */
[CC--:B------:R-:W-:Y:S01]  /*74a0*/  @!P4 LEA R234, P2, R233.reuse, R226.reuse, 0x1 ;  /* 0x000000e2e9eac211 */ /* 0x0c0fe200078408ff */
[----:B------:R-:W-:Y:S01]  /*74b0*/  @!PT LDS RZ, [RZ] ;  /* 0x00000000fffff984 */ /* 0x000fe20000000800 */
[----:B------:R-:W-:Y:S01]  /*74c0*/  @!PT LDS RZ, [RZ] ;  /* 0x00000000fffff984 */ /* 0x000fe20000000800 */
[----:B------:R-:W-:Y:S01]  /*74d0*/  @!PT LDS RZ, [RZ] ;  /* 0x00000000fffff984 */ /* 0x000fe20000000800 */
[----:B------:R-:W-:Y:S01]  /*74e0*/  @!P5 LDGSTS.E.BYPASS.LTC128B.128 [R215+0xc000], desc[UR8][R2.64] ;  /* 0x0c00000002d7dfae */ /* 0x000fe2000b901d48 */
[CCC-:B------:R-:W-:Y:S02]  /*74f0*/  @!P5 LEA.HI.X R237, R233.reuse, R231.reuse, R134.reuse, 0x1, P6 ;  /* 0x000000e7e9edd211 */ /* 0x1c0fe400030f0c86 */
[C-C-:B------:R-:W-:Y:S01]  /*7500*/  @!P4 LEA.HI.X R235, R233.reuse, R231, R134.reuse, 0x1, P2 ;  /* 0x000000e7e9ebc211 */ /* 0x140fe200010f0c86 */
[----:B------:R-:W-:Y:S01]  /*7510*/  @P4 STS.128 [R215+0xe000], RZ ;  /* 0x00e000ffd7004388 */ /* 0x000fe20000000c00 */
[C---:B------:R-:W-:Y:S02]  /*7520*/  @!P3 LEA R232, P1, R233.reuse, R226, 0x1 ;  /* 0x000000e2e9e8b211 */ /* 0x040fe400078208ff */
[C---:B------:R-:W-:Y:S01]  /*7530*/  IADD3 R133, P6, R233.reuse, R211, RZ ;  /* 0x000000d3e9857210 */ /* 0x040fe20007fde0ff */
[----:B------:R-:W-:Y:S01]  /*7540*/  @!PT LDS RZ, [RZ] ;  /* 0x00000000fffff984 */ /* 0x000fe20000000800 */
[----:B------:R-:W-:Y:S01]  /*7550*/  @!PT LDS RZ, [RZ] ;  /* 0x00000000fffff984 */ /* 0x000fe20000000800 */
[----:B------:R-:W-:Y:S01]  /*7560*/  @!PT LDS RZ, [RZ] ;  /* 0x00000000fffff984 */ /* 0x000fe20000000800 */
[----:B------:R-:W-:Y:S01]  /*7570*/  @!P4 LDGSTS.E.BYPASS.LTC128B.128 [R215+0xe000], desc[UR8][R2.64+0x80] ;  /* 0x0e00008002d7cfae */ /* 0x000fe2000b901d48 */
[-C--:B------:R-:W-:Y:S02]  /*7580*/  @!P3 LEA.HI.X R233, R233, R231.reuse, R134, 0x1, P1 ;  /* 0x000000e7e9e9b211 */ /* 0x080fe400008f0c86 */
[----:B------:R-:W-:Y:S01]  /*7590*/  IADD3.X R134, R134, R210, RZ, P6, !PT ;  /* 0x000000d286867210 */ /* 0x000fe200037fe4ff */
[----:B------:R-:W-:Y:S01]  /*75a0*/  @P3 STS.128 [R215+0x10000], RZ ;  /* 0x010000ffd7003388 */ /* 0x000fe20000000c00 */
        /* <DEDUP_REMOVED lines=25> */
[CCC-:B------:R-:W-:Y:S01]  /*7740*/  @!P4 LEA.HI.X R245, R132.reuse, R231.reuse, R134.reuse, 0x1, P2 ;  /* 0x000000e784f5c211 */ /* 0x1c0fe200010f0c86 */
[----:B------:R-:W-:Y:S01]  /*7750*/  @P3 STS.128 [R215+0x10800], RZ ;  /* 0x010800ffd7003388 */ /* 0x000fe20000000c00 */
[C---:B------:R-:W-:Y:S03]  /*7760*/  @!P3 LEA R230, P1, R132.reuse, R226, 0x1 ;  /* 0x000000e284e6b211 */ /* 0x040fe600078208ff */
[----:B------:R-:W-:Y:S01]  /*7770*/  @!PT LDS RZ, [RZ] ;  /* 0x00000000fffff984 */ /* 0x000fe20000000800 */
[----:B------:R-:W-:Y:S01]  /*7780*/  @!PT LDS RZ, [RZ] ;  /* 0x00000000fffff984 */ /* 0x000fe20000000800 */
[----:B------:R-:W-:Y:S01]  /*7790*/  @!PT LDS RZ, [RZ] ;  /* 0x00000000fffff984 */ /* 0x000fe20000000800 */
[----:B------:R-:W-:Y:S01]  /*77a0*/  @!P3 LDGSTS.E.BYPASS.LTC128B.128 [R215+0x10800], desc[UR8][R232.64+0x100] ;  /* 0x10800100e8d7bfae */ /* 0x000fe2000b901d48 */
[----:B------:R-:W-:Y:S02]  /*77b0*/  @!P3 LEA.HI.X R231, R132, R231, R134, 0x1, P1 ;  /* 0x000000e784e7b211 */ /* 0x000fe400008f0c86 */
[----:B------:R-:W-:Y:S01]  /*77c0*/  ISETP.GE.AND P1, PT, R225, 0x1, PT ;  /* 0x00000001e100780c */ /* 0x000fe20003f26270 */
        /* <DEDUP_REMOVED lines=36> */
[----:B-1----:R-:W-:Y:S03]  /*7a10*/  MOV R231, R3 ;  /* 0x0000000300e77202 */ /* 0x002fe60000000f00 */
[----:B------:R-:W-:Y:S04]  /*7a20*/  LDSM.16.M88.4 R156, [R204] ;  /* 0x00000000cc9c783b */ /* 0x000fe80000000200 */
[----:B------:R-:W1:Y:S04]  /*7a30*/  LDSM.16.M88.4 R160, [R203] ;  /* 0x00000000cba0783b */ /* 0x000e680000000200 */
[----:B------:R-:W1:Y:S04]  /*7a40*/  LDSM.16.M88.4 R164, [R195] ;  /* 0x00000000c3a4783b */ /* 0x000e680000000200 */
[----:B------:R-:W1:Y:S04]  /*7a50*/  LDSM.16.M88.4 R168, [R194] ;  /* 0x00000000c2a8783b */ /* 0x000e680000000200 */
[----:B------:R-:W1:Y:S01]  /*7a60*/  LDSM.16.M88.4 R172, [R193] ;  /* 0x00000000c1ac783b */ /* 0x000e620000000200 */
[C---:B--2---:R-:W-:Y:S03]  /*7a70*/  HMMA.16816.F32.BF16 R4, R136.reuse, R140, RZ ;  /* 0x0000008c8804723c */ /* 0x044fe600000418ff */
[----:B------:R-:W-:Y:S04]  /*7a80*/  LDSM.16.M88.4 R176, [R202] ;  /* 0x00000000cab0783b */ /* 0x000fe80000000200 */
[----:B------:R-:W2:Y:S01]  /*7a90*/  LDSM.16.M88.4 R180, [R199+0x6000] ;  /* 0x00600000c7b4783b */ /* 0x000ea20000000200 */
[C---:B------:R-:W-:Y:S03]  /*7aa0*/  HMMA.16816.F32.BF16 R8, R136.reuse, R142, RZ ;  /* 0x0000008e8808723c */ /* 0x040fe600000418ff */
[----:B------:R-:W-:Y:S03]  /*7ab0*/  LDSM.16.M88.4 R140, [R199+0x7000] ;  /* 0x00700000c78c783b */ /* 0x000fe60000000200 */
[C---:B---3--:R-:W-:Y:S06]  /*7ac0*/  HMMA.16816.F32.BF16 R12, R136.reuse, R144, RZ ;  /* 0x00000090880c723c */ /* 0x048fec00000418ff */
[C---:B------:R-:W-:Y:S01]  /*7ad0*/  HMMA.16816.F32.BF16 R16, R136.reuse, R146, RZ ;  /* 0x000000928810723c */ /* 0x040fe200000418ff */
[----:B------:R-:W-:Y:S05]  /*7ae0*/  LDSM.16.M88.4 R144, [R199+0x7800] ;  /* 0x00780000c790783b */ /* 0x000fea0000000200 */
[C---:B----4-:R-:W-:Y:S06]  /*7af0*/  HMMA.16816.F32.BF16 R20, R136.reuse, R148, RZ ;  /* 0x000000948814723c */ /* 0x050fec00000418ff */
[C---:B------:R-:W-:Y:S01]  /*7b00*/  HMMA.16816.F32.BF16 R24, R136.reuse, R150, RZ ;  /* 0x000000968818723c */ /* 0x040fe200000418ff */
[----:B------:R-:W-:Y:S05]  /*7b10*/  LDSM.16.M88.4 R148, [R201] ;  /* 0x00000000c994783b */ /* 0x000fea0000000200 */
[C---:B-----5:R-:W-:Y:S06]  /*7b20*/  HMMA.16816.F32.BF16 R28, R136.reuse, R152, RZ ;  /* 0x00000098881c723c */ /* 0x060fec00000418ff */
[----:B------:R-:W-:Y:S01]  /*7b30*/  HMMA.16816.F32.BF16 R32, R136, R154, RZ ;  /* 0x0000009a8820723c */ /* 0x000fe200000418ff */
[----:B------:R-:W3:Y:S04]  /*7b40*/  LDSM.16.M88.4 R136, [R199+0x6800] ;  /* 0x00680000c788783b */ /* 0x000ee80000000200 */
[----:B------:R-:W4:Y:S01]  /*7b50*/  LDSM.16.M88.4 R152, [R192] ;  /* 0x00000000c098783b */ /* 0x000f220000000200 */
[C---:B-1----:R-:W-:Y:S06]  /*7b60*/  HMMA.16816.F32.BF16 R4, R156.reuse, R160, R4 ;  /* 0x000000a09c04723c */ /* 0x042fec0000041804 */
[C---:B------:R-:W-:Y:S01]  /*7b70*/  HMMA.16816.F32.BF16 R8, R156.reuse, R162, R8 ;  /* 0x000000a29c08723c */ /* 0x040fe20000041808 */
[----:B------:R-:W-:Y:S05]  /*7b80*/  LDSM.16.M88.4 R160, [R192+0x1000] ;  /* 0x00100000c0a0783b */ /* 0x000fea0000000200 */
[C---:B------:R-:W-:Y:S06]  /*7b90*/  HMMA.16816.F32.BF16 R12, R156.reuse, R164, R12 ;  /* 0x000000a49c0c723c */ /* 0x040fec000004180c */
[C---:B------:R-:W-:Y:S01]  /*7ba0*/  HMMA.16816.F32.BF16 R16, R156.reuse, R166, R16 ;  /* 0x000000a69c10723c */ /* 0x040fe20000041810 */
[----:B------:R-:W-:Y:S05]  /*7bb0*/  LDSM.16.M88.4 R164, [R192+0x1800] ;  /* 0x00180000c0a4783b */ /* 0x000fea0000000200 */
[C---:B------:R-:W-:Y:S06]  /*7bc0*/  HMMA.16816.F32.BF16 R20, R156.reuse, R168, R20 ;  /* 0x000000a89c14723c */ /* 0x040fec0000041814 */
[C---:B------:R-:W-:Y:S01]  /*7bd0*/  HMMA.16816.F32.BF16 R24, R156.reuse, R170, R24 ;  /* 0x000000aa9c18723c */ /* 0x040fe20000041818 */
[----:B------:R-:W-:Y:S05]  /*7be0*/  LDSM.16.M88.4 R168, [R206+0x2000] ;  /* 0x00200000cea8783b */ /* 0x000fea0000000200 */
[C---:B------:R-:W-:Y:S06]  /*7bf0*/  HMMA.16816.F32.BF16 R28, R156.reuse, R172, R28 ;  /* 0x000000ac9c1c723c */ /* 0x040fec000004181c */
[----:B------:R-:W-:Y:S01]  /*7c00*/  HMMA.16816.F32.BF16 R32, R156, R174, R32 ;  /* 0x000000ae9c20723c */ /* 0x000fe20000041820 */
[----:B------:R-:W1:Y:S04]  /*7c10*/  LDSM.16.M88.4 R156, [R192+0x800] ;  /* 0x00080000c09c783b */ /* 0x000e680000000200 */
[----:B------:R-:W5:Y:S01]  /*7c20*/  LDSM.16.M88.4 R172, [R205+0x8000] ;  /* 0x00800000cdac783b */ /* 0x000f620000000200 */
[C---:B--2---:R-:W-:Y:S06]  /*7c30*/  HMMA.16816.F32.BF16 R4, R176.reuse, R180, R4 ;  /* 0x000000b4b004723c */ /* 0x044fec0000041804 */
[C---:B------:R-:W-:Y:S01]  /*7c40*/  HMMA.16816.F32.BF16 R8, R176.reuse, R182, R8 ;  /* 0x000000b6b008723c */ /* 0x040fe20000041808 */
[----:B------:R-:W-:Y:S05]  /*7c50*/  LDSM.16.M88.4 R180, [R191] ;  /* 0x00000000bfb4783b */ /* 0x000fea0000000200 */
[C---:B---3--:R-:W-:Y:S06]  /*7c60*/  HMMA.16816.F32.BF16 R12, R176.reuse, R136, R12 ;  /* 0x00000088b00c723c */ /* 0x048fec000004180c */
[C---:B------:R-:W-:Y:S01]  /*7c70*/  HMMA.16816.F32.BF16 R16, R176.reuse, R138, R16 ;  /* 0x0000008ab010723c */ /* 0x040fe20000041810 */
[----:B------:R-:W2:Y:S05]  /*7c80*/  LDSM.16.M88.4 R136, [R205+0x8800] ;  /* 0x00880000cd88783b */ /* 0x000eaa0000000200 */
[C---:B------:R-:W-:Y:S06]  /*7c90*/  HMMA.16816.F32.BF16 R20, R176.reuse, R140, R20 ;  /* 0x0000008cb014723c */ /* 0x040fec0000041814 */
[C---:B------:R-:W-:Y:S01]  /*7ca0*/  HMMA.16816.F32.BF16 R24, R176.reuse, R142, R24 ;  /* 0x0000008eb018723c */ /* 0x040fe20000041818 */
[----:B------:R-:W3:Y:S05]  /*7cb0*/  LDSM.16.M88.4 R140, [R205+0x9000] ;  /* 0x00900000cd8c783b */ /* 0x000eea0000000200 */
[C---:B------:R-:W-:Y:S06]  /*7cc0*/  HMMA.16816.F32.BF16 R28, R176.reuse, R144, R28 ;  /* 0x00000090b01c723c */ /* 0x040fec000004181c */
[----:B------:R-:W-:Y:S01]  /*7cd0*/  HMMA.16816.F32.BF16 R32, R176, R146, R32 ;  /* 0x00000092b020723c */ /* 0x000fe20000041820 */
[----:B------:R-:W3:Y:S04]  /*7ce0*/  LDSM.16.M88.4 R144, [R205+0x9800] ;  /* 0x00980000cd90783b */ /* 0x000ee80000000200 */
[----:B------:R-:W3:Y:S01]  /*7cf0*/  LDSM.16.M88.4 R176, [R204+0x2000] ;  /* 0x00200000ccb0783b */ /* 0x000ee20000000200 */
[C---:B----4-:R-:W-:Y:S06]  /*7d00*/  HMMA.16816.F32.BF16 R4, R148.reuse, R152, R4 ;  /* 0x000000989404723c */ /* 0x050fec0000041804 */
[C---:B------:R-:W-:Y:S01]  /*7d10*/  HMMA.16816.F32.BF16 R8, R148.reuse, R154, R8 ;  /* 0x0000009a9408723c */ /* 0x040fe20000041808 */
[----:B------:R-:W-:Y:S05]  /*7d20*/  LDSM.16.M88.4 R152, [R189] ;  /* 0x00000000bd98783b */ /* 0x000fea0000000200 */
[C---:B-1----:R-:W-:Y:S06]  /*7d30*/  HMMA.16816.F32.BF16 R12, R148.reuse, R156, R12 ;  /* 0x0000009c940c723c */ /* 0x042fec000004180c */
[C---:B------:R-:W-:Y:S01]  /*7d40*/  HMMA.16816.F32.BF16 R16, R148.reuse, R158, R16 ;  /* 0x0000009e9410723c */ /* 0x040fe20000041810 */
[----:B------:R-:W-:Y:S05]  /*7d50*/  LDSM.16.M88.4 R156, [R188] ;  /* 0x00000000bc9c783b */ /* 0x000fea0000000200 */
[C---:B------:R-:W-:Y:S06]  /*7d60*/  HMMA.16816.F32.BF16 R20, R148.reuse, R160, R20 ;  /* 0x000000a09414723c */ /* 0x040fec0000041814 */
[C---:B------:R-:W-:Y:S01]  /*7d70*/  HMMA.16816.F32.BF16 R24, R148.reuse, R162, R24 ;  /* 0x000000a29418723c */ /* 0x040fe20000041818 */
[----:B------:R-:W-:Y:S05]  /*7d80*/  LDSM.16.M88.4 R160, [R202+0x2000] ;  /* 0x00200000caa0783b */ /* 0x000fea0000000200 */
[C---:B------:R-:W-:Y:S06]  /*7d90*/  HMMA.16816.F32.BF16 R28, R148.reuse, R164, R28 ;  /* 0x000000a4941c723c */ /* 0x040fec000004181c */
[----:B------:R-:W-:Y:S01]  /*7da0*/  HMMA.16816.F32.BF16 R32, R148, R166, R32 ;  /* 0x000000a69420723c */ /* 0x000fe20000041820 */
[----:B------:R-:W1:Y:S04]  /*7db0*/  LDSM.16.M88.4 R148, [R190] ;  /* 0x00000000be94783b */ /* 0x000e680000000200 */
[----:B------:R-:W4:Y:S01]  /*7dc0*/  LDSM.16.M88.4 R164, [R199+0x8000] ;  /* 0x00800000c7a4783b */ /* 0x000f220000000200 */
[C---:B-----5:R-:W-:Y:S06]  /*7dd0*/  HMMA.16816.F32.BF16 R4, R168.reuse, R172, R4 ;  /* 0x000000aca804723c */ /* 0x060fec0000041804 */
[C---:B------:R-:W-:Y:S01]  /*7de0*/  HMMA.16816.F32.BF16 R8, R168.reuse, R174, R8 ;  /* 0x000000aea808723c */ /* 0x040fe20000041808 */
[----:B------:R-:W-:Y:S05]  /*7df0*/  LDSM.16.M88.4 R172, [R192+0x2000] ;  /* 0x00200000c0ac783b */ /* 0x000fea0000000200 */
[C---:B--2---:R-:W-:Y:S06]  /*7e00*/  HMMA.16816.F32.BF16 R12, R168.reuse, R136, R12 ;  /* 0x00000088a80c723c */ /* 0x044fec000004180c */
[C---:B------:R-:W-:Y:S01]  /*7e10*/  HMMA.16816.F32.BF16 R16, R168.reuse, R138, R16 ;  /* 0x0000008aa810723c */ /* 0x040fe20000041810 */
[----:B------:R-:W2:Y:S05]  /*7e20*/  LDSM.16.M88.4 R136, [R199+0x8800] ;  /* 0x00880000c788783b */ /* 0x000eaa0000000200 */
[C---:B---3--:R-:W-:Y:S06]  /*7e30*/  HMMA.16816.F32.BF16 R20, R168.reuse, R140, R20 ;  /* 0x0000008ca814723c */ /* 0x048fec0000041814 */
[C---:B------:R-:W-:Y:S01]  /*7e40*/  HMMA.16816.F32.BF16 R24, R168.reuse, R142, R24 ;  /* 0x0000008ea818723c */ /* 0x040fe20000041818 */
[----:B------:R-:W3:Y:S05]  /*7e50*/  LDSM.16.M88.4 R140, [R199+0x9000] ;  /* 0x00900000c78c783b */ /* 0x000eea0000000200 */
[C---:B------:R-:W-:Y:S06]  /*7e60*/  HMMA.16816.F32.BF16 R28, R168.reuse, R144, R28 ;  /* 0x00000090a81c723c */ /* 0x040fec000004181c */
[----:B------:R-:W-:Y:S01]  /*7e70*/  HMMA.16816.F32.BF16 R32, R168, R146, R32 ;  /* 0x00000092a820723c */ /* 0x000fe20000041820 */
[----:B------:R-:W5:Y:S04]  /*7e80*/  LDSM.16.M88.4 R144, [R199+0x9800] ;  /* 0x00980000c790783b */ /* 0x000f680000000200 */
[----:B------:R-:W5:Y:S01]  /*7e90*/  LDSM.16.M88.4 R168, [R201+0x2000] ;  /* 0x00200000c9a8783b */ /* 0x000f620000000200 */
[C---:B------:R-:W-:Y:S06]  /*7ea0*/  HMMA.16816.F32.BF16 R4, R176.reuse, R180, R4 ;  /* 0x000000b4b004723c */ /* 0x040fec0000041804 */
[C---:B------:R-:W-:Y:S01]  /*7eb0*/  HMMA.16816.F32.BF16 R8, R176.reuse, R182, R8 ;  /* 0x000000b6b008723c */ /* 0x040fe20000041808 */
[----:B------:R-:W-:Y:S05]  /*7ec0*/  LDSM.16.M88.4 R180, [R205+0xa000] ;  /* 0x00a00000cdb4783b */ /* 0x000fea0000000200 */
[C---:B-1----:R-:W-:Y:S06]  /*7ed0*/  HMMA.16816.F32.BF16 R12, R176.reuse, R148, R12 ;  /* 0x00000094b00c723c */ /* 0x042fec000004180c */
[C---:B------:R-:W-:Y:S01]  /*7ee0*/  HMMA.16816.F32.BF16 R16, R176.reuse, R150, R16 ;  /* 0x00000096b010723c */ /* 0x040fe20000041810 */
[----:B------:R-:W1:Y:S05]  /*7ef0*/  LDSM.16.M88.4 R148, [R192+0x2800] ;  /* 0x00280000c094783b */ /* 0x000e6a0000000200 */
[C---:B------:R-:W-:Y:S06]  /*7f00*/  HMMA.16816.F32.BF16 R20, R176.reuse, R152, R20 ;  /* 0x00000098b014723c */ /* 0x040fec0000041814 */
[C---:B------:R-:W-:Y:S01]  /*7f10*/  HMMA.16816.F32.BF16 R24, R176.reuse, R154, R24 ;  /* 0x0000009ab018723c */ /* 0x040fe20000041818 */
[----:B------:R-:W1:Y:S05]  /*7f20*/  LDSM.16.M88.4 R152, [R192+0x3000] ;  /* 0x00300000c098783b */ /* 0x000e6a0000000200 */
[C---:B------:R-:W-:Y:S06]  /*7f30*/  HMMA.16816.F32.BF16 R28, R176.reuse, R156, R28 ;  /* 0x0000009cb01c723c */ /* 0x040fec000004181c */
[----:B------:R-:W-:Y:S01]  /*7f40*/  HMMA.16816.F32.BF16 R32, R176, R158, R32 ;  /* 0x0000009eb020723c */ /* 0x000fe20000041820 */
[----:B------:R-:W1:Y:S04]  /*7f50*/  LDSM.16.M88.4 R156, [R192+0x3800] ;  /* 0x00380000c09c783b */ /* 0x000e680000000200 */
[----:B------:R-:W1:Y:S01]  /*7f60*/  LDSM.16.M88.4 R176, [R206+0x4000] ;  /* 0x00400000ceb0783b */ /* 0x000e620000000200 */
[C---:B----4-:R-:W-:Y:S06]  /*7f70*/  HMMA.16816.F32.BF16 R4, R160.reuse, R164, R4 ;  /* 0x000000a4a004723c */ /* 0x050fec0000041804 */
[C---:B------:R-:W-:Y:S01]  /*7f80*/  HMMA.16816.F32.BF16 R8, R160.reuse, R166, R8 ;  /* 0x000000a6a008723c */ /* 0x040fe20000041808 */
[----:B------:R-:W-:Y:S05]  /*7f90*/  LDSM.16.M88.4 R164, [R187] ;  /* 0x00000000bba4783b */ /* 0x000fea0000000200 */
[C---:B--2---:R-:W-:Y:S06]  /*7fa0*/  HMMA.16816.F32.BF16 R12, R160.reuse, R136, R12 ;  /* 0x00000088a00c723c */ /* 0x044fec000004180c */
[C---:B------:R-:W-:Y:S01]  /*7fb0*/  HMMA.16816.F32.BF16 R16, R160.reuse, R138, R16 ;  /* 0x0000008aa010723c */ /* 0x040fe20000041810 */
[----:B------:R-:W2:Y:S05]  /*7fc0*/  LDSM.16.M88.4 R136, [R205+0xa800] ;  /* 0x00a80000cd88783b */ /* 0x000eaa0000000200 */
[C---:B---3--:R-:W-:Y:S06]  /*7fd0*/  HMMA.16816.F32.BF16 R20, R160.reuse, R140, R20 ;  /* 0x0000008ca014723c */ /* 0x048fec0000041814 */
[C---:B------:R-:W-:Y:S01]  /*7fe0*/  HMMA.16816.F32.BF16 R24, R160.reuse, R142, R24 ;  /* 0x0000008ea018723c */ /* 0x040fe20000041818 */
[----:B------:R-:W3:Y:S05]  /*7ff0*/  LDSM.16.M88.4 R140, [R205+0xb000] ;  /* 0x00b00000cd8c783b */ /* 0x000eea0000000200 */
[C---:B-----5:R-:W-:Y:S06]  /*8000*/  HMMA.16816.F32.BF16 R28, R160.reuse, R144, R28 ;  /* 0x00000090a01c723c */ /* 0x060fec000004181c */
[----:B------:R-:W-:Y:S01]  /*8010*/  HMMA.16816.F32.BF16 R32, R160, R146, R32 ;  /* 0x00000092a020723c */ /* 0x000fe20000041820 */
[----:B------:R-:W4:Y:S04]  /*8020*/  LDSM.16.M88.4 R144, [R205+0xb800] ;  /* 0x00b80000cd90783b */ /* 0x000f280000000200 */
[----:B------:R-:W5:Y:S01]  /*8030*/  LDSM.16.M88.4 R160, [R204+0x4000] ;  /* 0x00400000cca0783b */ /* 0x000f620000000200 */
[C---:B------:R-:W-:Y:S06]  /*8040*/  HMMA.16816.F32.BF16 R4, R168.reuse, R172, R4 ;  /* 0x000000aca804723c */ /* 0x040fec0000041804 */
[C---:B------:R-:W-:Y:S01]  /*8050*/  HMMA.16816.F32.BF16 R8, R168.reuse, R174, R8 ;  /* 0x000000aea808723c */ /* 0x040fe20000041808 */
[----:B------:R-:W-:Y:S05]  /*8060*/  LDSM.16.M88.4 R172, [R199+0xa000] ;  /* 0x00a00000c7ac783b */ /* 0x000fea0000000200 */
[C---:B-1----:R-:W-:Y:S06]  /*8070*/  HMMA.16816.F32.BF16 R12, R168.reuse, R148, R12 ;  /* 0x00000094a80c723c */ /* 0x042fec000004180c */
[C---:B------:R-:W-:Y:S01]  /*8080*/  HMMA.16816.F32.BF16 R16, R168.reuse, R150, R16 ;  /* 0x00000096a810723c */ /* 0x040fe20000041810 */
[----:B------:R-:W1:Y:S05]  /*8090*/  LDSM.16.M88.4 R148, [R186] ;  /* 0x00000000ba94783b */ /* 0x000e6a0000000200 */
[C---:B------:R-:W-:Y:S06]  /*80a0*/  HMMA.16816.F32.BF16 R20, R168.reuse, R152, R20 ;  /* 0x00000098a814723c */ /* 0x040fec0000041814 */
[C---:B------:R-:W-:Y:S01]  /*80b0*/  HMMA.16816.F32.BF16 R24, R168.reuse, R154, R24 ;  /* 0x0000009aa818723c */ /* 0x040fe20000041818 */
[----:B------:R-:W1:Y:S05]  /*80c0*/  LDSM.16.M88.4 R152, [R185] ;  /* 0x00000000b998783b */ /* 0x000e6a0000000200 */
[C---:B------:R-:W-:Y:S06]  /*80d0*/  HMMA.16816.F32.BF16 R28, R168.reuse, R156, R28 ;  /* 0x0000009ca81c723c */ /* 0x040fec000004181c */
[----:B------:R-:W-:Y:S01]  /*80e0*/  HMMA.16816.F32.BF16 R32, R168, R158, R32 ;  /* 0x0000009ea820723c */ /* 0x000fe20000041820 */
[----:B------:R-:W1:Y:S04]  /*80f0*/  LDSM.16.M88.4 R156, [R184] ;  /* 0x00000000b89c783b */ /* 0x000e680000000200 */
[----:B------:R-:W1:Y:S01]  /*8100*/  LDSM.16.M88.4 R168, [R202+0x4000] ;  /* 0x00400000caa8783b */ /* 0x000e620000000200 */
[C---:B------:R-:W-:Y:S06]  /*8110*/  HMMA.16816.F32.BF16 R4, R176.reuse, R180, R4 ;  /* 0x000000b4b004723c */ /* 0x040fec0000041804 */
        /* <DEDUP_REMOVED lines=8> */
[C---:B----4-:R-:W-:Y:S06]  /*81a0*/  HMMA.16816.F32.BF16 R28, R176.reuse, R144, R28 ;  /* 0x00000090b01c723c */ /* 0x050fec000004181c */
[----:B------:R-:W-:Y:S01]  /*81b0*/  HMMA.16816.F32.BF16 R32, R176, R146, R32 ;  /* 0x00000092b020723c */ /* 0x000fe20000041820 */
[----:B------:R-:W4:Y:S04]  /*81c0*/  LDSM.16.M88.4 R144, [R199+0xb800] ;  /* 0x00b80000c790783b */ /* 0x000f280000000200 */
[----:B------:R-:W4:Y:S01]  /*81d0*/  LDSM.16.M88.4 R176, [R201+0x4000] ;  /* 0x00400000c9b0783b */ /* 0x000f220000000200 */
[C---:B-----5:R-:W-:Y:S06]  /*81e0*/  HMMA.16816.F32.BF16 R4, R160.reuse, R164, R4 ;  /* 0x000000a4a004723c */ /* 0x060fec0000041804 */
[C---:B------:R-:W-:Y:S06]  /*81f0*/  HMMA.16816.F32.BF16 R8, R160.reuse, R166, R8 ;  /* 0x000000a6a008723c */ /* 0x040fec0000041808 */
[C---:B-1----:R-:W-:Y:S06]  /*8200*/  HMMA.16816.F32.BF16 R12, R160.reuse, R148, R12 ;  /* 0x00000094a00c723c */ /* 0x042fec000004180c */
[C---:B------:R-:W-:Y:S06]  /*8210*/  HMMA.16816.F32.BF16 R16, R160.reuse, R150, R16 ;  /* 0x00000096a010723c */ /* 0x040fec0000041810 */
[C---:B------:R-:W-:Y:S06]  /*8220*/  HMMA.16816.F32.BF16 R20, R160.reuse, R152, R20 ;  /* 0x00000098a014723c */ /* 0x040fec0000041814 */
[C---:B------:R-:W-:Y:S06]  /*8230*/  HMMA.16816.F32.BF16 R24, R160.reuse, R154, R24 ;  /* 0x0000009aa018723c */ /* 0x040fec0000041818 */
[C---:B------:R-:W-:Y:S06]  /*8240*/  HMMA.16816.F32.BF16 R28, R160.reuse, R156, R28 ;  /* 0x0000009ca01c723c */ /* 0x040fec000004181c */
[----:B------:R-:W-:Y:S06]  /*8250*/  HMMA.16816.F32.BF16 R32, R160, R158, R32 ;  /* 0x0000009ea020723c */ /* 0x000fec0000041820 */
[C---:B------:R-:W-:Y:S06]  /*8260*/  HMMA.16816.F32.BF16 R4, R168.reuse, R172, R4 ;  /* 0x000000aca804723c */ /* 0x040fec0000041804 */
[C---:B------:R-:W-:Y:S06]  /*8270*/  HMMA.16816.F32.BF16 R8, R168.reuse, R174, R8 ;  /* 0x000000aea808723c */ /* 0x040fec0000041808 */
[C---:B--2---:R-:W-:Y:S06]  /*8280*/  HMMA.16816.F32.BF16 R12, R168.reuse, R136, R12 ;  /* 0x00000088a80c723c */ /* 0x044fec000004180c */
[C---:B------:R-:W-:Y:S01]  /*8290*/  HMMA.16816.F32.BF16 R16, R168.reuse, R138, R16 ;  /* 0x0000008aa810723c */ /* 0x040fe20000041810 */
[----:B------:R-:W1:Y:S05]  /*82a0*/  LDSM.16.M88.4 R136, [R192+0x4800] ;  /* 0x00480000c088783b */ /* 0x000e6a0000000200 */
[C---:B---3--:R-:W-:Y:S06]  /*82b0*/  HMMA.16816.F32.BF16 R20, R168.reuse, R140, R20 ;  /* 0x0000008ca814723c */ /* 0x048fec0000041814 */
[C---:B------:R-:W-:Y:S01]  /*82c0*/  HMMA.16816.F32.BF16 R24, R168.reuse, R142, R24 ;  /* 0x0000008ea818723c */ /* 0x040fe20000041818 */
[----:B------:R-:W2:Y:S05]  /*82d0*/  LDSM.16.M88.4 R140, [R192+0x5000] ;  /* 0x00500000c08c783b */ /* 0x000eaa0000000200 */
[C---:B----4-:R-:W-:Y:S06]  /*82e0*/  HMMA.16816.F32.BF16 R28, R168.reuse, R144, R28 ;  /* 0x00000090a81c723c */ /* 0x050fec000004181c */
[----:B------:R-:W-:Y:S06]  /*82f0*/  HMMA.16816.F32.BF16 R32, R168, R146, R32 ;  /* 0x00000092a820723c */ /* 0x000fec0000041820 */
[C---:B------:R-:W-:Y:S06]  /*8300*/  HMMA.16816.F32.BF16 R4, R176.reuse, R180, R4 ;  /* 0x000000b4b004723c */ /* 0x040fec0000041804 */
[C---:B------:R-:W-:Y:S06]  /*8310*/  HMMA.16816.F32.BF16 R8, R176.reuse, R182, R8 ;  /* 0x000000b6b008723c */ /* 0x040fec0000041808 */
[C---:B-1----:R-:W-:Y:S06]  /*8320*/  HMMA.16816.F32.BF16 R12, R176.reuse, R136, R12 ;  /* 0x00000088b00c723c */ /* 0x042fec000004180c */
[C---:B------:R-:W-:Y:S01]  /*8330*/  HMMA.16816.F32.BF16 R16, R176.reuse, R138, R16 ;  /* 0x0000008ab010723c */ /* 0x040fe20000041810 */
[----:B------:R-:W1:Y:S01]  /*8340*/  LDSM.16.M88.4 R136, [R192+0x5800] ;  /* 0x00580000c088783b */ /* 0x000e620000000200 */
[----:B------:R-:W-:Y:S04]  /*8350*/  DEPBAR.LE SB0, 0x0 ;  /* 0x000080000000791a */ /* 0x000fe80000000000 */
[----:B------:R-:W-:Y:S01]  /*8360*/  BAR.SYNC.DEFER_BLOCKING 0x0 ;  /* 0x0000000000007b1d */ /* 0x000fe20000010000 */
[C---:B--2---:R-:W-:Y:S05]  /*8370*/  HMMA.16816.F32.BF16 R20, R176.reuse, R140, R20 ;  /* 0x0000008cb014723c */ /* 0x044fea0000041814 */
[----:B------:R-:W-:Y:S01]  /*8380*/  FMUL.FTZ R134, R4, UR10 ;  /* 0x0000000a04867c20 */ /* 0x000fe20008410000 */
[C---:B------:R-:W-:Y:S03]  /*8390*/  HMMA.16816.F32.BF16 R24, R176.reuse, R142, R24 ;  /* 0x0000008eb018723c */ /* 0x040fe60000041818 */
[----:B------:R2:W3:Y:S02]  /*83a0*/  MUFU.TANH R166, R134 ;  /* 0x0000008600a67308 */ /* 0x0004e40000002400 */
[----:B------:R-:W-:Y:S01]  /*83b0*/  FMUL.FTZ R228, R8, UR10 ;  /* 0x0000000a08e47c20 */ /* 0x000fe20008410000 */
[----:B------:R-:W-:Y:S01]  /*83c0*/  FMUL.FTZ R132, R6, UR10 ;  /* 0x0000000a06847c20 */ /* 0x000fe20008410000 */
[----:B------:R-:W-:Y:S01]  /*83d0*/  FMUL.FTZ R252, R5, UR10 ;  /* 0x0000000a05fc7c20 */ /* 0x000fe20008410000 */
[----:B------:R-:W-:Y:S05]  /*83e0*/  FMUL.FTZ R133, R7, UR10 ;  /* 0x0000000a07857c20 */ /* 0x000fea0008410000 */
[----:B------:R-:W4:Y:S01]  /*83f0*/  MUFU.TANH R174, R228 ;  /* 0x000000e400ae7308 */ /* 0x000f220000002400 */
[----:B------:R-:W-:Y:S01]  /*8400*/  FMUL.FTZ R250, R12, UR10 ;  /* 0x0000000a0cfa7c20 */ /* 0x000fe20008410000 */
[----:B------:R-:W-:Y:S01]  /*8410*/  FMUL.FTZ R248, R13, UR10 ;  /* 0x0000000a0df87c20 */ /* 0x000fe20008410000 */
[----:B------:R-:W-:Y:S01]  /*8420*/  FMUL.FTZ R251, R14, UR10 ;  /* 0x0000000a0efb7c20 */ /* 0x000fe20008410000 */
[----:B------:R-:W-:Y:S01]  /*8430*/  FMUL.FTZ R249, R15, UR10 ;  /* 0x0000000a0ff97c20 */ /* 0x000fe20008410000 */
[----:B------:R-:W-:Y:S01]  /*8440*/  FMUL.FTZ R246, R16, UR10 ;  /* 0x0000000a10f67c20 */ /* 0x000fe20008410000 */
[----:B------:R-:W-:Y:S01]  /*8450*/  FMUL.FTZ R244, R17, UR10 ;  /* 0x0000000a11f47c20 */ /* 0x000fe20008410000 */
[----:B------:R-:W-:Y:S03]  /*8460*/  FMUL.FTZ R247, R18, UR10 ;  /* 0x0000000a12f77c20 */ /* 0x000fe60008410000 */
[----:B------:R5:W3:Y:S01]  /*8470*/  MUFU.TANH R167, R132 ;  /* 0x0000008400a77308 */ /* 0x000ae20000002400 */
[----:B--2---:R-:W-:Y:S01]  /*8480*/  FMUL.FTZ R134, R10, UR10 ;  /* 0x0000000a0a867c20 */ /* 0x004fe20008410000 */
[----:B------:R-:W-:Y:S01]  /*8490*/  FMUL.FTZ R245, R19, UR10 ;  /* 0x0000000a13f57c20 */ /* 0x000fe20008410000 */
[----:B------:R-:W-:Y:S01]  /*84a0*/  FMUL.FTZ R242, R20, UR10 ;  /* 0x0000000a14f27c20 */ /* 0x000fe20008410000 */
[----:B------:R-:W-:Y:S01]  /*84b0*/  FMUL.FTZ R240, R21, UR10 ;  /* 0x0000000a15f07c20 */ /* 0x000fe20008410000 */
[----:B------:R-:W-:Y:S01]  /*84c0*/  FMUL.FTZ R243, R22, UR10 ;  /* 0x0000000a16f37c20 */ /* 0x000fe20008410000 */
[----:B------:R-:W-:Y:S01]  /*84d0*/  FMUL.FTZ R241, R23, UR10 ;  /* 0x0000000a17f17c20 */ /* 0x000fe20008410000 */
[----:B------:R-:W-:Y:S03]  /*84e0*/  FMUL.FTZ R238, R24, UR10 ;  /* 0x0000000a18ee7c20 */ /* 0x000fe60008410000 */
[----:B------:R2:W2:Y:S01]  /*84f0*/  MUFU.TANH R175, R134 ;  /* 0x0000008600af7308 */ /* 0x0004a20000002400 */
[C---:B-1----:R-:W-:Y:S03]  /*8500*/  HMMA.16816.F32.BF16 R28, R176.reuse, R136, R28 ;  /* 0x00000088b01c723c */ /* 0x042fe6000004181c */
[----:B------:R-:W-:Y:S01]  /*8510*/  FMUL.FTZ R236, R25, UR10 ;  /* 0x0000000a19ec7c20 */ /* 0x000fe20008410000 */
[----:B------:R-:W-:Y:S01]  /*8520*/  FMUL.FTZ R239, R26, UR10 ;  /* 0x0000000a1aef7c20 */ /* 0x000fe20008410000 */
[----:B------:R-:W-:Y:S01]  /*8530*/  FMUL.FTZ R237, R27, UR10 ;  /* 0x0000000a1bed7c20 */ /* 0x000fe20008410000 */
[----:B------:R-:W-:Y:S03]  /*8540*/  HMMA.16816.F32.BF16 R32, R176, R138, R32 ;  /* 0x0000008ab020723c */ /* 0x000fe60000041820 */
[----:B------:R-:W1:Y:S02]  /*8550*/  MUFU.TANH R181, R133 ;  /* 0x0000008500b57308 */ /* 0x000e640000002400 */
[----:B------:R-:W-:Y:S01]  /*8560*/  FMUL.FTZ R226, R9, UR10 ;  /* 0x0000000a09e27c20 */ /* 0x000fe20008410000 */
[----:B-----5:R-:W-:Y:S07]  /*8570*/  FMUL.FTZ R132, R11, UR10 ;  /* 0x0000000a0b847c20 */ /* 0x020fee0008410000 */
[----:B------:R-:W1:Y:S10]  /*8580*/  MUFU.TANH R252, R252 ;  /* 0x000000fc00fc7308 */ /* 0x000e740000002400 */
[----:B------:R5:W1:Y:S01]  /*8590*/  MUFU.TANH R170, R226 ;  /* 0x000000e200aa7308 */ /* 0x000a620000002400 */
[----:B------:R-:W-:Y:S01]  /*85a0*/  FMUL.FTZ R234, R28, UR10 ;  /* 0x0000000a1cea7c20 */ /* 0x000fe20008410000 */
[----:B------:R-:W-:Y:S01]  /*85b0*/  FMUL.FTZ R232, R29, UR10 ;  /* 0x0000000a1de87c20 */ /* 0x000fe20008410000 */
[----:B------:R-:W-:Y:S01]  /*85c0*/  FMUL.FTZ R235, R30, UR10 ;  /* 0x0000000a1eeb7c20 */ /* 0x000fe20008410000 */
[----:B------:R-:W-:Y:S01]  /*85d0*/  FMUL.FTZ R233, R31, UR10 ;  /* 0x0000000a1fe97c20 */ /* 0x000fe20008410000 */
[----:B------:R-:W-:Y:S05]  /*85e0*/  FMUL.FTZ R230, R32, UR10 ;  /* 0x0000000a20e67c20 */ /* 0x000fea0008410000 */
[----:B------:R1:W1:Y:S01]  /*85f0*/  MUFU.TANH R183, R132 ;  /* 0x0000008400b77308 */ /* 0x0002620000002400 */
[----:B------:R-:W-:Y:S01]  /*8600*/  FMUL.FTZ R228, R33, UR10 ;  /* 0x0000000a21e47c20 */ /* 0x000fe20008410000 */
[----:B--2---:R-:W-:Y:S01]  /*8610*/  FMUL.FTZ R134, R34, UR10 ;  /* 0x0000000a22867c20 */ /* 0x004fe20008410000 */
[----:B------:R-:W-:Y:S07]  /*8620*/  FMUL.FTZ R35, R35, UR10 ;  /* 0x0000000a23237c20 */ /* 0x000fee0008410000 */
[----:B------:R-:W2:Y:S01]  /*8630*/  MUFU.TANH R250, R250 ;  /* 0x000000fa00fa7308 */ /* 0x000ea20000002400 */
[----:B-----5:R-:W-:Y:S09]  /*8640*/  MOV R226, R2 ;  /* 0x0000000200e27202 */ /* 0x020ff20000000f00 */
[----:B------:R-:W1:Y:S10]  /*8650*/  MUFU.TANH R248, R248 ;  /* 0x000000f800f87308 */ /* 0x000e740000002400 */
        /* <DEDUP_REMOVED lines=21> */
[----:B------:R1:W1:Y:S01]  /*87b0*/  MUFU.TANH R133, R35 ;  /* 0x0000002300857308 */ /* 0x0002620000002400 */
[----:B--234-:R-:W-:Y:S05]  /*87c0*/  @!P1 BRA `(.L_x_805) ;  /* 0x00000008006c9947 */ /* 0x01cfea0003800000 */
[----:B------:R-:W-:Y:S04]  /*87d0*/  ULEA UR6, -UR7, URZ, 0x6 ;  /* 0x0000003f07067291 */ /* 0x000fe8000f8e313f */
[----:B------:R-:W-:Y:S02]  /*87e0*/  USHF.R.S32.HI UR5, URZ, 0x1f, UR6 ;  /* 0x0000001f3f057899 */ /* 0x000fe40008011406 */
[----:B------:R-:W-:Y:S04]  /*87f0*/  MOV R6, UR6 ;  /* 0x0000000600067c02 */ /* 0x000fe80008000f00 */
[----:B------:R-:W-:Y:S01]  /*8800*/  MOV R2, UR5 ;  /* 0x0000000500027c02 */ /* 0x000fe20008000f00 */
[----:B------:R-:W-:Y:S06]  /*8810*/  @!P0 BRA `(.L_x_806) ;  /* 0x0000000000f48947 */ /* 0x000fec0003800000 */
[----:B------:R-:W-:Y:S01]  /*8820*/  IMAD.MOV.U32 R8, RZ, RZ, RZ ;  /* 0x000000ffff087224 */ /* 0x000fe200078e00ff */
[----:B------:R-:W2:Y:S01]  /*8830*/  LDC R4, c[0x0][0x380] ;  /* 0x0000e000ff047b82 */ /* 0x000ea20000000800 */
[----:B------:R-:W-:Y:S05]  /*8840*/  SHF.L.U32 R5, R225, 0x6, RZ ;  /* 0x00000006e1057819 */ /* 0x000fea00000006ff */
[----:B------:R-:W-:Y:S05]  /*8850*/  VIADD R11, R5, 0xffffffc0 ;  /* 0xffffffc0050b7836 */ /* 0x000fea0000000000 */
[----:B------:R-:W-:Y:S02]  /*8860*/  IABS R7, R11 ;  /* 0x0000000b00077213 */ /* 0x000fe40000000000 */
[-C--:B--2---:R-:W-:Y:S02]  /*8870*/  IABS R3, R4.reuse ;  /* 0x0000000400037213 */ /* 0x084fe40000000000 */
[----:B------:R-:W-:Y:S02]  /*8880*/  LOP3.LUT R11, R11, R4, RZ, 0x3c, !PT ;  /* 0x000000040b0b7212 */ /* 0x000fe400078e3cff */
[----:B------:R-:W2:Y:S10]  /*8890*/  I2F.RP R6, R3 ;  /* 0x0000000300067306 */ /* 0x000eb40000209400 */
[----:B--2---:R-:W2:Y:S02]  /*88a0*/  MUFU.RCP R2, R6 ;  /* 0x0000000600027308 */ /* 0x004ea40000001000 */
[----:B--2---:R-:W-:Y:S08]  /*88b0*/  VIADD R9, R2, 0xffffffe ;  /* 0x0ffffffe02097836 */ /* 0x004ff00000000000 */
[----:B------:R-:W2:Y:S02]  /*88c0*/  F2I.FTZ.U32.TRUNC.NTZ R9, R9 ;  /* 0x0000000900097305 */ /* 0x000ea4000021f000 */
[--C-:B--2---:R-:W-:Y:S04]  /*88d0*/  IMAD.MOV R2, RZ, RZ, -R9.reuse ;  /* 0x000000ffff027224 */ /* 0x104fe800078e0a09 */
        /* <DEDUP_REMOVED lines=10> */
[C---:B------:R-:W-:Y:S05]  /*8980*/  IMAD R8, R3.reuse, R6, R8 ;  /* 0x0000000603087224 */ /* 0x040fea00078e0208 */
        /* <DEDUP_REMOVED lines=9> */
[----:B------:R-:W-:Y:S02]  /*8a20*/  ISETP.GE.AND P6, PT, R5, RZ, PT ;  /* 0x000000ff0500720c */ /* 0x000fe40003fc6270 */
[----:B------:R-:W-:Y:S01]  /*8a30*/  LOP3.LUT R5, RZ, R4, RZ, 0x33, !PT ;  /* 0x00000004ff057212 */ /* 0x000fe200078e33ff */
[----:B------:R-:W-:Y:S02]  /*8a40*/  @!P2 IMAD.MOV R9, RZ, RZ, -R9 ;  /* 0x000000ffff09a224 */ /* 0x000fe400078e0a09 */
[----:B------:R-:W-:Y:S01]  /*8a50*/  @P1 VIADD R2, R2, 0x1 ;  /* 0x0000000102021836 */ /* 0x000fe20000000000 */
[----:B------:R-:W-:Y:S04]  /*8a60*/  ISETP.NE.AND P1, PT, R4, RZ, PT ;  /* 0x000000ff0400720c */ /* 0x000fe80003f25270 */
[----:B------:R-:W-:Y:S03]  /*8a70*/  SEL R3, R5, R9, !P1 ;  /* 0x0000000905037207 */ /* 0x000fe60004800000 */
[----:B------:R-:W-:Y:S02]  /*8a80*/  @!P6 IADD3 R2, -R2, RZ, RZ ;  /* 0x000000ff0202e210 */ /* 0x000fe40007ffe1ff */
[----:B------:R-:W-:Y:S02]  /*8a90*/  LEA R12, P2, R3, R220, 0x2 ;  /* 0x000000dc030c7211 */ /* 0x000fe400078410ff */
[----:B------:R-:W-:Y:S02]  /*8aa0*/  SEL R9, R5, R2, !P1 ;  /* 0x0000000205097207 */ /* 0x000fe40004800000 */
[-C--:B------:R-:W-:Y:S01]  /*8ab0*/  LEA.HI.X.SX32 R13, R3, R221.reuse, 0x2, P2 ;  /* 0x000000dd030d7211 */ /* 0x080fe200010f16ff */
[----:B------:R-:W2:Y:S01]  /*8ac0*/  LDC R5, c[0x0][0x24c] ;  /* 0x00009300ff057b82 */ /* 0x000ea20000000800 */
[C---:B------:R-:W-:Y:S03]  /*8ad0*/  LEA R10, P1, R9.reuse, R220, 0x2 ;  /* 0x000000dc090a7211 */ /* 0x040fe600078210ff */
[----:B------:R-:W3:Y:S01]  /*8ae0*/  LDG.E R6, desc[UR8][R12.64] ;  /* 0x000000080c067981 */ /* 0x000ee2000c1e1900 */
[C---:B------:R-:W-:Y:S01]  /*8af0*/  LEA.HI.X.SX32 R11, R9.reuse, R221, 0x2, P1 ;  /* 0x000000dd090b7211 */ /* 0x040fe200008f16ff */
[----:B------:R-:W-:Y:S02]  /*8b00*/  IMAD.IADD R9, R9, 0x1, -R3 ;  /* 0x0000000109097824 */ /* 0x000fe400078e0a03 */
[----:B------:R-:W4:Y:S02]  /*8b10*/  LDC.64 R2, c[0x0][0x230] ;  /* 0x00008c00ff027b82 */ /* 0x000f240000000a00 */
[----:B------:R-:W-:Y:S01]  /*8b20*/  IMAD R8, R9, R4, -0x40 ;  /* 0xffffffc009087424 */ /* 0x000fe200078e0204 */
[----:B------:R-:W3:Y:S04]  /*8b30*/  LDG.E R7, desc[UR8][R10.64] ;  /* 0x000000080a077981 */ /* 0x000ee8000c1e1900 */
[----:B------:R-:W-:Y:S05]  /*8b40*/  SHF.R.S32.HI R4, RZ, 0x1f, R8 ;  /* 0x0000001fff047819 */ /* 0x000fea0000011408 */
[----:B------:R-:W-:Y:S04]  /*8b50*/  IMAD R4, R4, UR7, RZ ;  /* 0x0000000704047c24 */ /* 0x000fe8000f8e02ff */
[C---:B--2---:R-:W-:Y:S01]  /*8b60*/  IMAD R4, R8.reuse, R5, R4 ;  /* 0x0000000508047224 */ /* 0x044fe200078e0204 */
[----:B---3--:R-:W-:Y:S01]  /*8b70*/  IADD3 R9, -R7, R6, RZ ;  /* 0x0000000607097210 */ /* 0x008fe20007ffe1ff */
[----:B------:R-:W-:Y:S03]  /*8b80*/  IMAD.WIDE.U32 R6, R8, UR7, RZ ;  /* 0x0000000708067c25 */ /* 0x000fe6000f8e00ff */
[----:B------:R-:W-:Y:S01]  /*8b90*/  SHF.R.S32.HI R5, RZ, 0x1f, R9 ;  /* 0x0000001fff057819 */ /* 0x000fe20000011409 */
[----:B------:R-:W-:Y:S04]  /*8ba0*/  IMAD.IADD R7, R7, 0x1, R4 ;  /* 0x0000000107077824 */ /* 0x000fe800078e0204 */
[-C--:B----4-:R-:W-:Y:S02]  /*8bb0*/  IMAD R4, R5, R2.reuse, RZ ;  /* 0x0000000205047224 */ /* 0x090fe400078e02ff */
[C---:B------:R-:W-:Y:S04]  /*8bc0*/  IMAD.WIDE.U32 R6, R9.reuse, R2, R6 ;  /* 0x0000000209067225 */ /* 0x040fe800078e0006 */
[----:B------:R-:W-:Y:S05]  /*8bd0*/  IMAD R4, R9, R3, R4 ;  /* 0x0000000309047224 */ /* 0x000fea00078e0204 */
[----:B------:R-:W-:Y:S07]  /*8be0*/  IADD3 R2, R7, R4, RZ ;  /* 0x0000000407027210 */ /* 0x000fee0007ffe0ff */
.L_x_806:
        /* <DEDUP_REMOVED lines=22> */
[CC--:B------:R-:W-:Y:S01]  /*8d50*/  @!P4 LEA R16, P2, R3.reuse, R224.reuse, 0x1 ;  /* 0x000000e00310c211 */ /* 0x0c0fe200078408ff */
[----:B------:R-:W-:Y:S01]  /*8d60*/  IMAD.X R4, R212, 0x1, R4, P6 ;  /* 0x00000001d4047824 */ /* 0x000fe200030e0604 */
        /* <DEDUP_REMOVED lines=65> */
.L_x_805:
[----:B------:R-:W-:Y:S01]  /*9180*/  FMNMX.FTZ R5, R166, R135, !PT ;  /* 0x00000087a6057209 */ /* 0x000fe20007810000 */
[----:B--2---:R-:W-:Y:S01]  /*9190*/  LDSM.16.MT88.4 R16, [R200+0xc000] ;  /* 0x00c00000c810783b */ /* 0x004fe20000004200 */
[----:B------:R-:W-:Y:S02]  /*91a0*/  FMNMX.FTZ R2, R167, R0, !PT ;  /* 0x00000000a7027209 */ /* 0x000fe40007810000 */
[----:B-1----:R-:W-:Y:S02]  /*91b0*/  FMNMX.FTZ R5, R252, R5, !PT ;  /* 0x00000005fc057209 */ /* 0x002fe40007810000 */
        /* <DEDUP_REMOVED lines=35> */
[----:B------:R-:W-:Y:S03]  /*93f0*/  FMNMX.FTZ R7, R133, R2, !PT ;  /* 0x0000000285077209 */ /* 0x000fe60007810000 */
[----:B------:R-:W1:Y:S08]  /*9400*/  SHFL.BFLY PT, R3, R6, 0x2, 0x1f ;  /* 0x0c401f0006037f89 */ /* 0x000e7000000e0000 */
[----:B------:R-:W2:Y:S08]  /*9410*/  SHFL.BFLY PT, R2, R7, 0x2, 0x1f ;  /* 0x0c401f0007027f89 */ /* 0x000eb000000e0000 */
[----:B------:R-:W-:Y:S01]  /*9420*/  LDSM.16.MT88.4 R160, [R200+0x11800] ;  /* 0x01180000c8a0783b */ /* 0x000fe20000004200 */
[----:B-1----:R-:W-:Y:S02]  /*9430*/  FMNMX.FTZ R9, R6, R3, !PT ;  /* 0x0000000306097209 */ /* 0x002fe40007810000 */
[----:B--2---:R-:W-:Y:S05]  /*9440*/  FMNMX.FTZ R4, R7, R2, !PT ;  /* 0x0000000207047209 */ /* 0x004fea0007810000 */
[----:B------:R-:W1:Y:S08]  /*9450*/  SHFL.BFLY PT, R132, R9, 0x1, 0x1f ;  /* 0x0c201f0009847f89 */ /* 0x000e7000000e0000 */
[----:B------:R-:W2:Y:S01]  /*9460*/  SHFL.BFLY PT, R3, R4, 0x1, 0x1f ;  /* 0x0c201f0004037f89 */ /* 0x000ea200000e0000 */
[----:B-1----:R-:W-:Y:S02]  /*9470*/  FMNMX.FTZ R132, R9, R132, !PT ;  /* 0x0000008409847209 */ /* 0x002fe40007810000 */
[----:B--2---:R-:W-:Y:S03]  /*9480*/  FMNMX.FTZ R3, R4, R3, !PT ;  /* 0x0000000304037209 */ /* 0x004fe60007810000 */
[C---:B------:R-:W-:Y:S01]  /*9490*/  FMUL.FTZ R145, R132.reuse, UR4 ;  /* 0x0000000484917c20 */ /* 0x040fe20008410000 */
[C---:B------:R-:W-:Y:S01]  /*94a0*/  FSETP.NEU.FTZ.AND P1, PT, R132.reuse, -INF , PT ;  /* 0xff8000008400780b */ /* 0x040fe20003f3d000 */
[----:B------:R-:W-:Y:S01]  /*94b0*/  FADD.FTZ R2, -R132, R135 ;  /* 0x0000008784027221 */ /* 0x000fe20000010100 */
[----:B------:R-:W-:Y:S01]  /*94c0*/  MOV R135, R132 ;  /* 0x0000008400877202 */ /* 0x000fe20000000f00 */
[----:B------:R-:W-:Y:S01]  /*94d0*/  FMUL.FTZ R144, R3, UR4 ;  /* 0x0000000403907c20 */ /* 0x000fe20008410000 */
[----:B------:R-:W-:Y:S01]  /*94e0*/  FSEL R145, R145, RZ, P1 ;  /* 0x000000ff91917208 */ /* 0x000fe20000800000 */
[C---:B------:R-:W-:Y:S01]  /*94f0*/  FADD.FTZ R0, -R3.reuse, R0 ;  /* 0x0000000003007221 */ /* 0x040fe20000010100 */
[----:B------:R-:W-:Y:S01]  /*9500*/  FSETP.NEU.FTZ.AND P1, PT, R3, -INF , PT ;  /* 0xff8000000300780b */ /* 0x000fe20003f3d000 */
[----:B------:R-:W-:Y:S02]  /*9510*/  FMUL.FTZ R5, R2, UR4 ;  /* 0x0000000402057c20 */ /* 0x000fe40008410000 */
[--C-:B------:R-:W-:Y:S01]  /*9520*/  FFMA.FTZ R173, R166, UR4, -R145.reuse ;  /* 0x00000004a6ad7c23 */ /* 0x100fe20008010891 */
[----:B------:R-:W-:Y:S01]  /*9530*/  FSEL R144, R144, RZ, P1 ;  /* 0x000000ff90907208 */ /* 0x000fe20000800000 */
[--C-:B------:R-:W-:Y:S01]  /*9540*/  FFMA.FTZ R169, R252, UR4, -R145.reuse ;  /* 0x00000004fca97c23 */ /* 0x100fe20008010891 */
[--C-:B------:R-:W-:Y:S01]  /*9550*/  FFMA.FTZ R168, R174, UR4, -R145.reuse ;  /* 0x00000004aea87c23 */ /* 0x100fe20008010891 */
[----:B------:R-:W-:Y:S01]  /*9560*/  FMUL.FTZ R6, R0, UR4 ;  /* 0x0000000400067c20 */ /* 0x000fe20008410000 */
[----:B------:R-:W1:Y:S01]  /*9570*/  MUFU.EX2 R2, R5 ;  /* 0x0000000500027308 */ /* 0x000e620000000800 */
[--C-:B------:R-:W-:Y:S01]  /*9580*/  FFMA.FTZ R171, R167, UR4, -R144.reuse ;  /* 0x00000004a7ab7c23 */ /* 0x100fe20008010890 */
[--C-:B------:R-:W-:Y:S01]  /*9590*/  FFMA.FTZ R166, R181, UR4, -R144.reuse ;  /* 0x00000004b5a67c23 */ /* 0x100fe20008010890 */
[--C-:B------:R-:W-:Y:S01]  /*95a0*/  FFMA.FTZ R165, R175, UR4, -R144.reuse ;  /* 0x00000004afa57c23 */ /* 0x100fe20008010890 */
[--C-:B------:R-:W-:Y:S01]  /*95b0*/  FFMA.FTZ R164, R183, UR4, -R144.reuse ;  /* 0x00000004b7a47c23 */ /* 0x100fe20008010890 */
[--C-:B------:R-:W-:Y:S01]  /*95c0*/  FFMA.FTZ R167, R170, UR4, -R145.reuse ;  /* 0x00000004aaa77c23 */ /* 0x100fe20008010891 */
[--C-:B------:R-:W-:Y:S01]  /*95d0*/  FFMA.FTZ R172, R251, UR4, -R144.reuse ;  /* 0x00000004fbac7c23 */ /* 0x100fe20008010890 */
[--C-:B------:R-:W-:Y:S03]  /*95e0*/  FFMA.FTZ R177, R249, UR4, -R144.reuse ;  /* 0x00000004f9b17c23 */ /* 0x100fe60008010890 */
[----:B------:R-:W2:Y:S01]  /*95f0*/  MUFU.EX2 R0, R6 ;  /* 0x0000000600007308 */ /* 0x000ea20000000800 */
[--C-:B------:R-:W-:Y:S01]  /*9600*/  FFMA.FTZ R176, R247, UR4, -R144.reuse ;  /* 0x00000004f7b07c23 */ /* 0x100fe20008010890 */
[--C-:B------:R-:W-:Y:S01]  /*9610*/  FFMA.FTZ R181, R245, UR4, -R144.reuse ;  /* 0x00000004f5b57c23 */ /* 0x100fe20008010890 */
[--C-:B------:R-:W-:Y:S01]  /*9620*/  FFMA.FTZ R180, R243, UR4, -R144.reuse ;  /* 0x00000004f3b47c23 */ /* 0x100fe20008010890 */
[--C-:B------:R-:W-:Y:S01]  /*9630*/  FFMA.FTZ R241, R241, UR4, -R144.reuse ;  /* 0x00000004f1f17c23 */ /* 0x100fe20008010890 */
[--C-:B------:R-:W-:Y:S01]  /*9640*/  FFMA.FTZ R237, R237, UR4, -R144.reuse ;  /* 0x00000004eded7c23 */ /* 0x100fe20008010890 */
[--C-:B------:R-:W-:Y:S01]  /*9650*/  FFMA.FTZ R233, R233, UR4, -R144.reuse ;  /* 0x00000004e9e97c23 */ /* 0x100fe20008010890 */
[--C-:B------:R-:W-:Y:S03]  /*9660*/  FFMA.FTZ R134, R134, UR4, -R144.reuse ;  /* 0x0000000486867c23 */ /* 0x100fe60008010890 */
[----:B------:R-:W-:Y:S01]  /*9670*/  MUFU.EX2 R173, R173 ;  /* 0x000000ad00ad7308 */ /* 0x000fe20000000800 */
[C---:B-1----:R-:W-:Y:S01]  /*9680*/  FMUL.FTZ R4, R2.reuse, R128 ;  /* 0x0000008002047220 */ /* 0x042fe20000410000 */
[C---:B------:R-:W-:Y:S01]  /*9690*/  FMUL.FTZ R5, R2.reuse, R129 ;  /* 0x0000008102057220 */ /* 0x040fe20000410000 */
[C---:B------:R-:W-:Y:S01]  /*96a0*/  FMUL.FTZ R8, R2.reuse, R124 ;  /* 0x0000007c02087220 */ /* 0x040fe20000410000 */
[C---:B------:R-:W-:Y:S01]  /*96b0*/  FMUL.FTZ R9, R2.reuse, R125 ;  /* 0x0000007d02097220 */ /* 0x040fe20000410000 */
[C---:B------:R-:W-:Y:S01]  /*96c0*/  FMUL.FTZ R12, R2.reuse, R120 ;  /* 0x00000078020c7220 */ /* 0x040fe20000410000 */
[C---:B------:R-:W-:Y:S01]  /*96d0*/  FMUL.FTZ R13, R2.reuse, R121 ;  /* 0x00000079020d7220 */ /* 0x040fe20000410000 */
[----:B------:R-:W-:Y:S03]  /*96e0*/  FMUL.FTZ R20, R2, R112 ;  /* 0x0000007002147220 */ /* 0x000fe60000410000 */
[----:B------:R-:W1:Y:S01]  /*96f0*/  MUFU.EX2 R169, R169 ;  /* 0x000000a900a97308 */ /* 0x000e620000000800 */
[C---:B--2---:R-:W-:Y:S01]  /*9700*/  FMUL.FTZ R6, R0.reuse, R130 ;  /* 0x0000008200067220 */ /* 0x044fe20000410000 */
[C---:B------:R-:W-:Y:S01]  /*9710*/  FMUL.FTZ R7, R0.reuse, R131 ;  /* 0x0000008300077220 */ /* 0x040fe20000410000 */
[C---:B------:R-:W-:Y:S01]  /*9720*/  FMUL.FTZ R10, R0.reuse, R126 ;  /* 0x0000007e000a7220 */ /* 0x040fe20000410000 */
[C---:B------:R-:W-:Y:S01]  /*9730*/  FMUL.FTZ R11, R0.reuse, R127 ;  /* 0x0000007f000b7220 */ /* 0x040fe20000410000 */
[C---:B------:R-:W-:Y:S01]  /*9740*/  FMUL.FTZ R14, R0.reuse, R122 ;  /* 0x0000007a000e7220 */ /* 0x040fe20000410000 */
[----:B------:R-:W-:Y:S01]  /*9750*/  FMUL.FTZ R15, R0, R123 ;  /* 0x0000007b000f7220 */ /* 0x000fe20000410000 */
[----:B------:R-:W-:Y:S03]  /*9760*/  FMUL.FTZ R21, R2, R113 ;  /* 0x0000007102157220 */ /* 0x000fe60000410000 */
[----:B------:R-:W-:Y:S01]  /*9770*/  MUFU.EX2 R171, R171 ;  /* 0x000000ab00ab7308 */ /* 0x000fe20000000800 */
[----:B------:R-:W2:Y:S01]  /*9780*/  LDSM.16.MT88.4 R120, [R200+0xe000] ;  /* 0x00e00000c878783b */ /* 0x000ea20000004200 */
[C---:B------:R-:W-:Y:S01]  /*9790*/  FMUL.FTZ R22, R0.reuse, R114 ;  /* 0x0000007200167220 */ /* 0x040fe20000410000 */
[----:B------:R-:W-:Y:S01]  /*97a0*/  FMUL.FTZ R23, R0, R115 ;  /* 0x0000007300177220 */ /* 0x000fe20000410000 */
[C---:B------:R-:W-:Y:S01]  /*97b0*/  FMUL.FTZ R28, R2.reuse, R104 ;  /* 0x00000068021c7220 */ /* 0x040fe20000410000 */
[----:B------:R-:W-:Y:S01]  /*97c0*/  FMUL.FTZ R29, R2, R105 ;  /* 0x00000069021d7220 */ /* 0x000fe20000410000 */
[C---:B------:R-:W-:Y:S01]  /*97d0*/  FMUL.FTZ R30, R0.reuse, R106 ;  /* 0x0000006a001e7220 */ /* 0x040fe20000410000 */
[----:B------:R-:W-:Y:S03]  /*97e0*/  FMUL.FTZ R31, R0, R107 ;  /* 0x0000006b001f7220 */ /* 0x000fe60000410000 */
[----:B------:R-:W3:Y:S01]  /*97f0*/  MUFU.EX2 R166, R166 ;  /* 0x000000a600a67308 */ /* 0x000ee20000000800 */
[----:B-1----:R-:W-:Y:S01]  /*9800*/  F2FP.BF16.F32.PACK_AB R128, R169, R173 ;  /* 0x000000ada980723e */ /* 0x002fe200000010ff */
[----:B------:R-:W1:Y:S01]  /*9810*/  LDSM.16.MT88.4 R104, [R198+0xe000] ;  /* 0x00e00000c668783b */ /* 0x000e620000004200 */
[--C-:B------:R-:W-:Y:S01]  /*9820*/  FFMA.FTZ R133, R133, UR4, -R144.reuse ;  /* 0x0000000485857c23 */ /* 0x100fe20008010890 */
[C---:B------:R-:W-:Y:S01]  /*9830*/  FMUL.FTZ R36, R2.reuse, R36 ;  /* 0x0000002402247220 */ /* 0x040fe20000410000 */
[----:B------:R-:W-:Y:S01]  /*9840*/  FMUL.FTZ R37, R2, R37 ;  /* 0x0000002502257220 */ /* 0x000fe20000410000 */
[C---:B------:R-:W-:Y:S01]  /*9850*/  FMUL.FTZ R38, R0.reuse, R38 ;  /* 0x0000002600267220 */ /* 0x040fe20000410000 */
[----:B------:R-:W-:Y:S03]  /*9860*/  FMUL.FTZ R39, R0, R39 ;  /* 0x0000002700277220 */ /* 0x000fe60000410000 */
[----:B------:R-:W-:Y:S01]  /*9870*/  MUFU.EX2 R168, R168 ;  /* 0x000000a800a87308 */ /* 0x000fe20000000800 */
[C---:B------:R-:W-:Y:S01]  /*9880*/  FMUL.FTZ R40, R2.reuse, R40 ;  /* 0x0000002802287220 */ /* 0x040fe20000410000 */
[----:B------:R-:W-:Y:S01]  /*9890*/  LDSM.16.MT88.4 R112, [R200+0x10000] ;  /* 0x01000000c870783b */ /* 0x000fe20000004200 */
[----:B------:R-:W-:Y:S01]  /*98a0*/  FMUL.FTZ R41, R2, R41 ;  /* 0x0000002902297220 */ /* 0x000fe20000410000 */
[C---:B------:R-:W-:Y:S01]  /*98b0*/  FMUL.FTZ R42, R0.reuse, R42 ;  /* 0x0000002a002a7220 */ /* 0x040fe20000410000 */
[----:B------:R-:W-:Y:S01]  /*98c0*/  FMUL.FTZ R43, R0, R43 ;  /* 0x0000002b002b7220 */ /* 0x000fe20000410000 */
[C---:B------:R-:W-:Y:S01]  /*98d0*/  FMUL.FTZ R44, R2.reuse, R44 ;  /* 0x0000002c022c7220 */ /* 0x040fe20000410000 */
[----:B------:R-:W-:Y:S03]  /*98e0*/  FMUL.FTZ R45, R2, R45 ;  /* 0x0000002d022d7220 */ /* 0x000fe60000410000 */
[----:B------:R-:W4:Y:S01]  /*98f0*/  MUFU.EX2 R167, R167 ;  /* 0x000000a700a77308 */ /* 0x000f220000000800 */
[----:B---3--:R-:W-:Y:S01]  /*9900*/  F2FP.BF16.F32.PACK_AB R129, R166, R171 ;  /* 0x000000aba681723e */ /* 0x008fe200000010ff */
[----:B------:R-:W-:Y:S01]  /*9910*/  LDSM.16.MT88.4 R124, [R200+0xe800] ;  /* 0x00e80000c87c783b */ /* 0x000fe20000004200 */
        /* <DEDUP_REMOVED lines=14> */
[----:B----4-:R-:W-:Y:S01]  /*9a00*/  F2FP.BF16.F32.PACK_AB R130, R167, R168 ;  /* 0x000000a8a782723e */ /* 0x010fe200000010ff */
        /* <DEDUP_REMOVED lines=22> */
[C---:B------:R-:W-:Y:S01]  /*9b70*/  HMMA.16816.F32.BF16 R4, R128.reuse, R16, R4 ;  /* 0x000000108004723c */ /* 0x040fe20000041804 */
[----:B------:R-:W-:Y:S04]  /*9b80*/  MUFU.EX2 R172, R172 ;  /* 0x000000ac00ac7308 */ /* 0x000fe80000000800 */
[----:B------:R-:W-:Y:S01]  /*9b90*/  FMUL.FTZ R79, R0, R79 ;  /* 0x0000004f004f7220 */ /* 0x000fe20000410000 */
[C---:B------:R-:W-:Y:S05]  /*9ba0*/  HMMA.16816.F32.BF16 R8, R128.reuse, R18, R8 ;  /* 0x000000128008723c */ /* 0x040fea0000041808 */
[----:B------:R-:W-:Y:S01]  /*9bb0*/  MUFU.EX2 R177, R177 ;  /* 0x000000b100b17308 */ /* 0x000fe20000000800 */
[----:B------:R-:W-:Y:S01]  /*9bc0*/  ISETP.GT.AND P1, PT, R225, RZ, PT ;  /* 0x000000ffe100720c */ /* 0x000fe20003f24270 */
[C---:B------:R-:W-:Y:S01]  /*9bd0*/  FMUL.FTZ R16, R2.reuse, R116 ;  /* 0x0000007402107220 */ /* 0x040fe20000410000 */
[C---:B------:R-:W-:Y:S03]  /*9be0*/  HMMA.16816.F32.BF16 R12, R128.reuse, R24, R12 ;  /* 0x00000018800c723c */ /* 0x040fe6000004180c */
[----:B------:R-:W-:Y:S01]  /*9bf0*/  FMUL.FTZ R17, R2, R117 ;  /* 0x0000007502117220 */ /* 0x000fe20000410000 */
[C---:B------:R-:W-:Y:S01]  /*9c00*/  FMUL.FTZ R18, R0.reuse, R118 ;  /* 0x0000007600127220 */ /* 0x040fe20000410000 */
[----:B------:R-:W-:Y:S02]  /*9c10*/  FMUL.FTZ R19, R0, R119 ;  /* 0x0000007700137220 */ /* 0x000fe40000410000 */
[C---:B------:R-:W-:Y:S01]  /*9c20*/  FMUL.FTZ R24, R2.reuse, R108 ;  /* 0x0000006c02187220 */ /* 0x040fe20000410000 */
[----:B------:R-:W-:Y:S01]  /*9c30*/  LDSM.16.MT88.4 R116, [R197+0xc800] ;  /* 0x00c80000c574783b */ /* 0x000fe20000004200 */
[----:B------:R-:W-:Y:S02]  /*9c40*/  MUFU.EX2 R176, R176 ;  /* 0x000000b000b07308 */ /* 0x000fe40000000800 */
[C---:B------:R-:W-:Y:S01]  /*9c50*/  FMUL.FTZ R25, R2.reuse, R109 ;  /* 0x0000006d02197220 */ /* 0x040fe20000410000 */
[C---:B------:R-:W-:Y:S01]  /*9c60*/  FMUL.FTZ R80, R2.reuse, R80 ;  /* 0x0000005002507220 */ /* 0x040fe20000410000 */
[----:B------:R-:W-:Y:S01]  /*9c70*/  FMUL.FTZ R81, R2, R81 ;  /* 0x0000005102517220 */ /* 0x000fe20000410000 */
[C---:B------:R-:W-:Y:S03]  /*9c80*/  HMMA.16816.F32.BF16 R16, R128.reuse, R26, R16 ;  /* 0x0000001a8010723c */ /* 0x040fe60000041810 */
[C---:B------:R-:W-:Y:S01]  /*9c90*/  FMUL.FTZ R82, R0.reuse, R82 ;  /* 0x0000005200527220 */ /* 0x040fe20000410000 */
[----:B------:R-:W-:Y:S01]  /*9ca0*/  FMUL.FTZ R83, R0, R83 ;  /* 0x0000005300537220 */ /* 0x000fe20000410000 */
[----:B------:R-:W-:Y:S01]  /*9cb0*/  FMUL.FTZ R84, R2, R84 ;  /* 0x0000005402547220 */ /* 0x000fe20000410000 */
[C---:B------:R-:W-:Y:S01]  /*9cc0*/  HMMA.16816.F32.BF16 R20, R128.reuse, R32, R20 ;  /* 0x000000208014723c */ /* 0x040fe20000041814 */
[----:B------:R-:W-:Y:S04]  /*9cd0*/  MUFU.EX2 R181, R181 ;  /* 0x000000b500b57308 */ /* 0x000fe80000000800 */
[C---:B------:R-:W-:Y:S01]  /*9ce0*/  FMUL.FTZ R26, R0.reuse, R110 ;  /* 0x0000006e001a7220 */ /* 0x040fe20000410000 */
[----:B------:R-:W-:Y:S01]  /*9cf0*/  FMUL.FTZ R27, R0, R111 ;  /* 0x0000006f001b7220 */ /* 0x000fe20000410000 */
[C---:B------:R-:W-:Y:S01]  /*9d00*/  FMUL.FTZ R32, R2.reuse, R100 ;  /* 0x0000006402207220 */ /* 0x040fe20000410000 */
[----:B------:R-:W3:Y:S03]  /*9d10*/  LDSM.16.MT88.4 R108, [R197+0xe000] ;  /* 0x00e00000c56c783b */ /* 0x000ee60000004200 */
[----:B------:R-:W-:Y:S01]  /*9d20*/  MUFU.EX2 R180, R180 ;  /* 0x000000b400b47308 */ /* 0x000fe20000000800 */
[C---:B------:R-:W-:Y:S01]  /*9d30*/  FMUL.FTZ R33, R2.reuse, R101 ;  /* 0x0000006502217220 */ /* 0x040fe20000410000 */
[----:B------:R-:W-:Y:S01]  /*9d40*/  FMUL.FTZ R85, R2, R85 ;  /* 0x0000005502557220 */ /* 0x000fe20000410000 */
[C---:B------:R-:W-:Y:S03]  /*9d50*/  HMMA.16816.F32.BF16 R24, R128.reuse, R34, R24 ;  /* 0x000000228018723c */ /* 0x040fe60000041818 */
[C---:B------:R-:W-:Y:S01]  /*9d60*/  FMUL.FTZ R86, R0.reuse, R86 ;  /* 0x0000005600567220 */ /* 0x040fe20000410000 */
[----:B------:R-:W-:Y:S01]  /*9d70*/  FMUL.FTZ R87, R0, R87 ;  /* 0x0000005700577220 */ /* 0x000fe20000410000 */
[--C-:B------:R-:W-:Y:S01]  /*9d80*/  FFMA.FTZ R170, R250, UR4, -R145.reuse ;  /* 0x00000004faaa7c23 */ /* 0x100fe20008010891 */
[C---:B------:R-:W-:Y:S01]  /*9d90*/  HMMA.16816.F32.BF16 R28, R128.reuse, R136, R28 ;  /* 0x00000088801c723c */ /* 0x040fe2000004181c */
[----:B------:R-:W-:Y:S04]  /*9da0*/  MUFU.EX2 R241, R241 ;  /* 0x000000f100f17308 */ /* 0x000fe80000000800 */
[C---:B------:R-:W-:Y:S01]  /*9db0*/  FMUL.FTZ R34, R0.reuse, R102 ;  /* 0x0000006600227220 */ /* 0x040fe20000410000 */
[----:B------:R-:W-:Y:S01]  /*9dc0*/  FMUL.FTZ R35, R0, R103 ;  /* 0x0000006700237220 */ /* 0x000fe20000410000 */
[--C-:B------:R-:W-:Y:S01]  /*9dd0*/  FFMA.FTZ R175, R248, UR4, -R145.reuse ;  /* 0x00000004f8af7c23 */ /* 0x100fe20008010891 */
[----:B------:R-:W4:Y:S03]  /*9de0*/  LDSM.16.MT88.4 R100, [R196+0xe000] ;  /* 0x00e00000c464783b */ /* 0x000f260000004200 */
[----:B------:R-:W-:Y:S01]  /*9df0*/  MUFU.EX2 R170, R170 ;  /* 0x000000aa00aa7308 */ /* 0x000fe20000000800 */
[--C-:B------:R-:W-:Y:S01]  /*9e00*/  FFMA.FTZ R174, R246, UR4, -R145.reuse ;  /* 0x00000004f6ae7c23 */ /* 0x100fe20008010891 */
[--C-:B------:R-:W-:Y:S01]  /*9e10*/  FFMA.FTZ R179, R244, UR4, -R145.reuse ;  /* 0x00000004f4b37c23 */ /* 0x100fe20008010891 */
[C---:B------:R-:W-:Y:S02]  /*9e20*/  HMMA.16816.F32.BF16 R32, R128.reuse, R138, R32 ;  /* 0x0000008a8020723c */ /* 0x040fe40000041820 */
[----:B------:R-:W-:Y:S01]  /*9e30*/  LDSM.16.MT88.4 R136, [R198+0xe800] ;  /* 0x00e80000c688783b */ /* 0x000fe20000004200 */
[C---:B------:R-:W-:Y:S01]  /*9e40*/  FMUL.FTZ R88, R2.reuse, R88 ;  /* 0x0000005802587220 */ /* 0x040fe20000410000 */
[----:B------:R-:W-:Y:S02]  /*9e50*/  FMUL.FTZ R89, R2, R89 ;  /* 0x0000005902597220 */ /* 0x000fe40000410000 */
[C---:B--2---:R-:W-:Y:S01]  /*9e60*/  HMMA.16816.F32.BF16 R36, R128.reuse, R120, R36 ;  /* 0x000000788024723c */ /* 0x044fe20000041824 */
[----:B------:R-:W2:Y:S04]  /*9e70*/  MUFU.EX2 R175, R175 ;  /* 0x000000af00af7308 */ /* 0x000ea80000000800 */
[C---:B------:R-:W-:Y:S01]  /*9e80*/  FMUL.FTZ R90, R0.reuse, R90 ;  /* 0x0000005a005a7220 */ /* 0x040fe20000410000 */
[C---:B------:R-:W-:Y:S01]  /*9e90*/  HMMA.16816.F32.BF16 R40, R128.reuse, R122, R40 ;  /* 0x0000007a8028723c */ /* 0x040fe20000041828 */
[----:B------:R-:W-:Y:S04]  /*9ea0*/  LDSM.16.MT88.4 R120, [R196+0xc800] ;  /* 0x00c80000c478783b */ /* 0x000fe80000004200 */
[----:B------:R-:W-:Y:S01]  /*9eb0*/  MUFU.EX2 R174, R174 ;  /* 0x000000ae00ae7308 */ /* 0x000fe20000000800 */
[----:B------:R-:W-:Y:S01]  /*9ec0*/  FMUL.FTZ R91, R0, R91 ;  /* 0x0000005b005b7220 */ /* 0x000fe20000410000 */
[C---:B-1----:R-:W-:Y:S08]  /*9ed0*/  HMMA.16816.F32.BF16 R44, R128.reuse, R104, R44 ;  /* 0x00000068802c723c */ /* 0x042ff0000004182c */
[----:B------:R-:W1:Y:S01]  /*9ee0*/  MUFU.EX2 R179, R179 ;  /* 0x000000b300b37308 */ /* 0x000e620000000800 */
[C---:B------:R-:W-:Y:S01]  /*9ef0*/  HMMA.16816.F32.BF16 R48, R128.reuse, R106, R48 ;  /* 0x0000006a8030723c */ /* 0x040fe20000041830 */
[----:B------:R-:W5:Y:S02]  /*9f00*/  LDSM.16.MT88.4 R104, [R198+0x10000] ;  /* 0x01000000c668783b */ /* 0x000f640000004200 */
[C---:B------:R-:W-:Y:S03]  /*9f10*/  FMUL.FTZ R92, R2.reuse, R92 ;  /* 0x0000005c025c7220 */ /* 0x040fe60000410000 */
[C---:B---3--:R-:W-:Y:S03]  /*9f20*/  HMMA.16816.F32.BF16 R52, R128.reuse, R108, R52 ;  /* 0x0000006c8034723c */ /* 0x048fe60000041834 */
[----:B------:R-:W-:Y:S02]  /*9f30*/  MUFU.EX2 R237, R237 ;  /* 0x000000ed00ed7308 */ /* 0x000fe40000000800 */
[----:B------:R-:W-:Y:S01]  /*9f40*/  FMUL.FTZ R93, R2, R93 ;  /* 0x0000005d025d7220 */ /* 0x000fe20000410000 */
[C---:B------:R-:W-:Y:S01]  /*9f50*/  HMMA.16816.F32.BF16 R56, R128.reuse, R110, R56 ;  /* 0x0000006e8038723c */ /* 0x040fe20000041838 */
[----:B------:R-:W-:Y:S06]  /*9f60*/  LDSM.16.MT88.4 R108, [R200+0xc800] ;  /* 0x00c80000c86c783b */ /* 0x000fec0000004200 */
[----:B------:R-:W-:Y:S01]  /*9f70*/  MUFU.EX2 R233, R233 ;  /* 0x000000e900e97308 */ /* 0x000fe20000000800 */
[C---:B------:R-:W-:Y:S01]  /*9f80*/  FMUL.FTZ R94, R0.reuse, R94 ;  /* 0x0000005e005e7220 */ /* 0x040fe20000410000 */
[C---:B----4-:R-:W-:Y:S03]  /*9f90*/  HMMA.16816.F32.BF16 R60, R128.reuse, R100, R60 ;  /* 0x00000064803c723c */ /* 0x050fe6000004183c */
[----:B------:R-:W-:Y:S03]  /*9fa0*/  FMUL.FTZ R95, R0, R95 ;  /* 0x0000005f005f7220 */ /* 0x000fe60000410000 */
[C---:B------:R-:W-:Y:S01]  /*9fb0*/  HMMA.16816.F32.BF16 R64, R128.reuse, R102, R64 ;  /* 0x000000668040723c */ /* 0x040fe20000041840 */
[----:B------:R-:W3:Y:S01]  /*9fc0*/  LDSM.16.MT88.4 R100, [R197+0x10000] ;  /* 0x01000000c564783b */ /* 0x000ee20000004200 */
[----:B------:R-:W-:Y:S03]  /*9fd0*/  MUFU.EX2 R134, R134 ;  /* 0x0000008600867308 */ /* 0x000fe60000000800 */
[C---:B------:R-:W-:Y:S01]  /*9fe0*/  FMUL.FTZ R96, R2.reuse, R96 ;  /* 0x0000006002607220 */ /* 0x040fe20000410000 */
[C---:B------:R-:W-:Y:S06]  /*9ff0*/  HMMA.16816.F32.BF16 R68, R128.reuse, R112, R68 ;  /* 0x000000708044723c */ /* 0x040fec0000041844 */
[----:B------:R-:W-:Y:S01]  /*a000*/  MUFU.EX2 R133, R133 ;  /* 0x0000008500857308 */ /* 0x000fe20000000800 */
[----:B------:R-:W-:Y:S01]  /*a010*/  FMUL.FTZ R97, R2, R97 ;  /* 0x0000006102617220 */ /* 0x000fe20000410000 */
[C---:B------:R-:W-:Y:S01]  /*a020*/  HMMA.16816.F32.BF16 R72, R128.reuse, R114, R72 ;  /* 0x000000728048723c */ /* 0x040fe20000041848 */
[----:B------:R-:W-:Y:S02]  /*a030*/  LDSM.16.MT88.4 R112, [R198+0xc800] ;  /* 0x00c80000c670783b */ /* 0x000fe40000004200 */
[C---:B------:R-:W-:Y:S03]  /*a040*/  FMUL.FTZ R98, R0.reuse, R98 ;  /* 0x0000006200627220 */ /* 0x040fe60000410000 */
[C---:B-----5:R-:W-:Y:S05]  /*a050*/  HMMA.16816.F32.BF16 R76, R128.reuse, R104, R76 ;  /* 0x00000068804c723c */ /* 0x060fea000004184c */
[----:B------:R-:W-:Y:S01]  /*a060*/  FMUL.FTZ R99, R0, R99 ;  /* 0x0000006300637220 */ /* 0x000fe20000410000 */
[C---:B------:R-:W-:Y:S01]  /*a070*/  HMMA.16816.F32.BF16 R80, R128.reuse, R106, R80 ;  /* 0x0000006a8050723c */ /* 0x040fe20000041850 */
[----:B------:R-:W4:Y:S04]  /*a080*/  LDSM.16.MT88.4 R104, [R196+0x10000] ;  /* 0x01000000c468783b */ /* 0x000f280000004200 */
[--C-:B------:R-:W-:Y:S01]  /*a090*/  FFMA.FTZ R243, R236, UR4, -R145.reuse ;  /* 0x00000004ecf37c23 */ /* 0x100fe20008010891 */
[--C-:B------:R-:W-:Y:S01]  /*a0a0*/  FFMA.FTZ R236, R239, UR4, -R144.reuse ;  /* 0x00000004efec7c23 */ /* 0x100fe20008010890 */
[--C-:B------:R-:W-:Y:S01]  /*a0b0*/  FFMA.FTZ R178, R242, UR4, -R145.reuse ;  /* 0x00000004f2b27c23 */ /* 0x100fe20008010891 */
[--C-:B------:R-:W-:Y:S03]  /*a0c0*/  FFMA.FTZ R183, R240, UR4, -R145.reuse ;  /* 0x00000004f0b77c23 */ /* 0x100fe60008010891 */
[--C-:B------:R-:W-:Y:S01]  /*a0d0*/  FFMA.FTZ R182, R238, UR4, -R145.reuse ;  /* 0x00000004eeb67c23 */ /* 0x100fe20008010891 */
[--C-:B------:R-:W-:Y:S01]  /*a0e0*/  FFMA.FTZ R239, R232, UR4, -R145.reuse ;  /* 0x00000004e8ef7c23 */ /* 0x100fe20008010891 */
[----:B------:R-:W-:Y:S01]  /*a0f0*/  FFMA.FTZ R232, R235, UR4, -R144 ;  /* 0x00000004ebe87c23 */ /* 0x000fe20008010890 */
[--C-:B------:R-:W-:Y:S01]  /*a100*/  FFMA.FTZ R234, R234, UR4, -R145.reuse ;  /* 0x00000004eaea7c23 */ /* 0x100fe20008010891 */
[--C-:B------:R-:W-:Y:S01]  /*a110*/  FFMA.FTZ R230, R230, UR4, -R145.reuse ;  /* 0x00000004e6e67c23 */ /* 0x100fe20008010891 */
[----:B------:R-:W-:Y:S01]  /*a120*/  FFMA.FTZ R145, R228, UR4, -R145 ;  /* 0x00000004e4917c23 */ /* 0x000fe20008010891 */
[C---:B---3--:R-:W-:Y:S01]  /*a130*/  HMMA.16816.F32.BF16 R84, R128.reuse, R100, R84 ;  /* 0x000000648054723c */ /* 0x048fe20000041854 */
[----:B------:R-:W-:Y:S02]  /*a140*/  MUFU.EX2 R178, R178 ;  /* 0x000000b200b27308 */ /* 0x000fe40000000800 */
[----:B------:R-:W-:Y:S01]  /*a150*/  FFMA.FTZ R173, R2, R229, R173 ;  /* 0x000000e502ad7223 */ /* 0x000fe200000100ad */
[----:B------:R-:W-:Y:S01]  /*a160*/  FFMA.FTZ R171, R0, R227, R171 ;  /* 0x000000e300ab7223 */ /* 0x000fe200000100ab */
[----:B------:R-:W-:Y:S01]  /*a170*/  IADD3 R0, R225, -0x1, RZ ;  /* 0xffffffffe1007810 */ /* 0x000fe20007ffe0ff */
[C---:B------:R-:W-:Y:S05]  /*a180*/  HMMA.16816.F32.BF16 R88, R128.reuse, R102, R88 ;  /* 0x000000668058723c */ /* 0x040fea0000041858 */
[----:B------:R3:W-:Y:S01]  /*a190*/  MUFU.EX2 R235, R145 ;  /* 0x0000009100eb7308 */ /* 0x0007e20000000800 */
[----:B--2---:R-:W-:Y:S01]  /*a1a0*/  F2FP.BF16.F32.PACK_AB R100, R175, R170 ;  /* 0x000000aaaf64723e */ /* 0x004fe200000010ff */
[----:B------:R-:W-:Y:S01]  /*a1b0*/  FADD.FTZ R173, R169, R173 ;  /* 0x000000ada9ad7221 */ /* 0x000fe20000010000 */
[----:B------:R-:W-:Y:S03]  /*a1c0*/  F2FP.BF16.F32.PACK_AB R101, R177, R172 ;  /* 0x000000acb165723e */ /* 0x000fe600000010ff */
[----:B------:R-:W-:Y:S01]  /*a1d0*/  FADD.FTZ R166, R166, R171 ;  /* 0x000000aba6a67221 */ /* 0x000fe20000010000 */
[----:B-1----:R-:W-:Y:S03]  /*a1e0*/  F2FP.BF16.F32.PACK_AB R102, R179, R174 ;  /* 0x000000aeb366723e */ /* 0x002fe600000010ff */
[----:B------:R-:W1:Y:S01]  /*a1f0*/  MUFU.EX2 R183, R183 ;  /* 0x000000b700b77308 */ /* 0x000e620000000800 */
[----:B------:R-:W-:Y:S01]  /*a200*/  F2FP.BF16.F32.PACK_AB R103, R181, R176 ;  /* 0x000000b0b567723e */ /* 0x000fe200000010ff */
[----:B------:R-:W-:Y:S01]  /*a210*/  FADD.FTZ R168, R168, R173 ;  /* 0x000000ada8a87221 */ /* 0x000fe20000010000 */
[----:B------:R-:W-:Y:S01]  /*a220*/  MOV R225, R0 ;  /* 0x0000000000e17202 */ /* 0x000fe20000000f00 */
[----:B------:R-:W-:Y:S01]  /*a230*/  FADD.FTZ R165, R165, R166 ;  /* 0x000000a6a5a57221 */ /* 0x000fe20000010000 */
[----:B------:R-:W-:Y:S01]  /*a240*/  MOV R0, R3 ;  /* 0x0000000300007202 */ /* 0x000fe20000000f00 */
[C---:B----4-:R-:W-:Y:S01]  /*a250*/  HMMA.16816.F32.BF16 R92, R128.reuse, R104, R92 ;  /* 0x00000068805c723c */ /* 0x050fe2000004185c */
[----:B---3--:R-:W-:Y:S03]  /*a260*/  LDSM.16.MT88.4 R144, [R200+0xf800] ;  /* 0x00f80000c890783b */ /* 0x008fe60000004200 */
[----:B------:R-:W-:Y:S01]  /*a270*/  MUFU.EX2 R182, R182 ;  /* 0x000000b600b67308 */ /* 0x000fe20000000800 */
[----:B------:R-:W-:Y:S01]  /*a280*/  FADD.FTZ R167, R167, R168 ;  /* 0x000000a8a7a77221 */ /* 0x000fe20000010000 */
[----:B------:R-:W-:Y:S01]  /*a290*/  FADD.FTZ R165, R164, R165 ;  /* 0x000000a5a4a57221 */ /* 0x000fe20000010000 */
[----:B------:R-:W-:Y:S02]  /*a2a0*/  HMMA.16816.F32.BF16 R96, R128, R106, R96 ;  /* 0x0000006a8060723c */ /* 0x000fe40000041860 */
[----:B------:R-:W2:Y:S05]  /*a2b0*/  LDSM.16.MT88.4 R104, [R196+0xe800] ;  /* 0x00e80000c468783b */ /* 0x000eaa0000004200 */
[----:B------:R-:W3:Y:S01]  /*a2c0*/  MUFU.EX2 R243, R243 ;  /* 0x000000f300f37308 */ /* 0x000ee20000000800 */
[C---:B------:R-:W-:Y:S05]  /*a2d0*/  HMMA.16816.F32.BF16 R4, R100.reuse, R108, R4 ;  /* 0x0000006c6404723c */ /* 0x040fea0000041804 */
[----:B------:R-:W-:Y:S01]  /*a2e0*/  FADD.FTZ R170, R170, R167 ;  /* 0x000000a7aaaa7221 */ /* 0x000fe20000010000 */
[C---:B------:R-:W-:Y:S01]  /*a2f0*/  HMMA.16816.F32.BF16 R8, R100.reuse, R110, R8 ;  /* 0x0000006e6408723c */ /* 0x040fe20000041808 */
[----:B------:R-:W4:Y:S02]  /*a300*/  LDSM.16.MT88.4 R108, [R200+0x10800] ;  /* 0x01080000c86c783b */ /* 0x000f240000004200 */
[----:B------:R-:W5:Y:S02]  /*a310*/  MUFU.EX2 R236, R236 ;  /* 0x000000ec00ec7308 */ /* 0x000f640000000800 */
[----:B------:R-:W-:Y:S01]  /*a320*/  FADD.FTZ R172, R172, R165 ;  /* 0x000000a5acac7221 */ /* 0x000fe20000010000 */
[C---:B------:R-:W-:Y:S03]  /*a330*/  HMMA.16816.F32.BF16 R12, R100.reuse, R112, R12 ;  /* 0x00000070640c723c */ /* 0x040fe6000004180c */
[----:B------:R-:W-:Y:S04]  /*a340*/  LDSM.16.MT88.4 R128, [R196+0xd000] ;  /* 0x00d00000c480783b */ /* 0x000fe80000004200 */
[----:B------:R-:W-:Y:S01]  /*a350*/  MUFU.EX2 R234, R234 ;  /* 0x000000ea00ea7308 */ /* 0x000fe20000000800 */
[----:B------:R-:W-:Y:S01]  /*a360*/  FADD.FTZ R175, R175, R170 ;  /* 0x000000aaafaf7221 */ /* 0x000fe20000010000 */
[C---:B------:R-:W-:Y:S02]  /*a370*/  HMMA.16816.F32.BF16 R16, R100.reuse, R114, R16 ;  /* 0x000000726410723c */ /* 0x040fe40000041810 */
[----:B------:R-:W3:Y:S04]  /*a380*/  LDSM.16.MT88.4 R112, [R198+0x10800] ;  /* 0x01080000c670783b */ /* 0x000ee80000004200 */
[C---:B------:R-:W-:Y:S02]  /*a390*/  HMMA.16816.F32.BF16 R20, R100.reuse, R116, R20 ;  /* 0x000000746414723c */ /* 0x040fe40000041814 */
[----:B------:R-:W5:Y:S03]  /*a3a0*/  MUFU.EX2 R239, R239 ;  /* 0x000000ef00ef7308 */ /* 0x000f660000000800 */
[----:B------:R-:W-:Y:S01]  /*a3b0*/  FADD.FTZ R177, R177, R172 ;  /* 0x000000acb1b17221 */ /* 0x000fe20000010000 */
[C---:B------:R-:W-:Y:S01]  /*a3c0*/  HMMA.16816.F32.BF16 R24, R100.reuse, R118, R24 ;  /* 0x000000766418723c */ /* 0x040fe20000041818 */
[----:B------:R-:W5:Y:S05]  /*a3d0*/  LDSM.16.MT88.4 R116, [R197+0x10800] ;  /* 0x01080000c574783b */ /* 0x000f6a0000004200 */
[----:B------:R-:W5:Y:S01]  /*a3e0*/  MUFU.EX2 R232, R232 ;  /* 0x000000e800e87308 */ /* 0x000f620000000800 */
[----:B------:R-:W-:Y:S01]  /*a3f0*/  FADD.FTZ R174, R174, R175 ;  /* 0x000000afaeae7221 */ /* 0x000fe20000010000 */
[C---:B------:R-:W-:Y:S08]  /*a400*/  HMMA.16816.F32.BF16 R28, R100.reuse, R120, R28 ;  /* 0x00000078641c723c */ /* 0x040ff0000004181c */
[----:B------:R-:W5:Y:S01]  /*a410*/  MUFU.EX2 R230, R230 ;  /* 0x000000e600e67308 */ /* 0x000f620000000800 */
[C---:B------:R-:W-:Y:S01]  /*a420*/  HMMA.16816.F32.BF16 R32, R100.reuse, R122, R32 ;  /* 0x0000007a6420723c */ /* 0x040fe20000041820 */
[----:B------:R-:W-:Y:S02]  /*a430*/  LDSM.16.MT88.4 R120, [R200+0xd000] ;  /* 0x00d00000c878783b */ /* 0x000fe40000004200 */
[----:B------:R-:W-:Y:S03]  /*a440*/  FADD.FTZ R176, R176, R177 ;  /* 0x000000b1b0b07221 */ /* 0x000fe60000010000 */
[C---:B------:R-:W-:Y:S05]  /*a450*/  HMMA.16816.F32.BF16 R36, R100.reuse, R124, R36 ;  /* 0x0000007c6424723c */ /* 0x040fea0000041824 */
[----:B------:R-:W-:Y:S01]  /*a460*/  FADD.FTZ R179, R179, R174 ;  /* 0x000000aeb3b37221 */ /* 0x000fe20000010000 */
[C---:B------:R-:W-:Y:S01]  /*a470*/  HMMA.16816.F32.BF16 R40, R100.reuse, R126, R40 ;  /* 0x0000007e6428723c */ /* 0x040fe20000041828 */
[----:B------:R-:W-:Y:S04]  /*a480*/  LDSM.16.MT88.4 R124, [R198+0xd000] ;  /* 0x00d00000c67c783b */ /* 0x000fe80000004200 */
[----:B------:R-:W-:Y:S01]  /*a490*/  FADD.FTZ R181, R181, R176 ;  /* 0x000000b0b5b57221 */ /* 0x000fe20000010000 */
[C---:B------:R-:W-:Y:S06]  /*a4a0*/  HMMA.16816.F32.BF16 R44, R100.reuse, R136, R44 ;  /* 0x00000088642c723c */ /* 0x040fec000004182c */
[C---:B------:R-:W-:Y:S01]  /*a4b0*/  HMMA.16816.F32.BF16 R48, R100.reuse, R138, R48 ;  /* 0x0000008a6430723c */ /* 0x040fe20000041830 */
[----:B------:R-:W-:Y:S05]  /*a4c0*/  LDSM.16.MT88.4 R136, [R200+0xf000] ;  /* 0x00f00000c888783b */ /* 0x000fea0000004200 */
[C---:B------:R-:W-:Y:S06]  /*a4d0*/  HMMA.16816.F32.BF16 R52, R100.reuse, R140, R52 ;  /* 0x0000008c6434723c */ /* 0x040fec0000041834 */
[C---:B------:R-:W-:Y:S01]  /*a4e0*/  HMMA.16816.F32.BF16 R56, R100.reuse, R142, R56 ;  /* 0x0000008e6438723c */ /* 0x040fe20000041838 */
[----:B------:R-:W-:Y:S05]  /*a4f0*/  LDSM.16.MT88.4 R140, [R197+0xf000] ;  /* 0x00f00000c58c783b */ /* 0x000fea0000004200 */
[C---:B--2---:R-:W-:Y:S06]  /*a500*/  HMMA.16816.F32.BF16 R60, R100.reuse, R104, R60 ;  /* 0x00000068643c723c */ /* 0x044fec000004183c */
[C---:B------:R-:W-:Y:S01]  /*a510*/  HMMA.16816.F32.BF16 R64, R100.reuse, R106, R64 ;  /* 0x0000006a6440723c */ /* 0x040fe20000041840 */
[----:B------:R-:W2:Y:S05]  /*a520*/  LDSM.16.MT88.4 R104, [R196+0x10800] ;  /* 0x01080000c468783b */ /* 0x000eaa0000004200 */
[C---:B----4-:R-:W-:Y:S06]  /*a530*/  HMMA.16816.F32.BF16 R68, R100.reuse, R108, R68 ;  /* 0x0000006c6444723c */ /* 0x050fec0000041844 */
[C---:B------:R-:W-:Y:S05]  /*a540*/  HMMA.16816.F32.BF16 R72, R100.reuse, R110, R72 ;  /* 0x0000006e6448723c */ /* 0x040fea0000041848 */
[----:B-1----:R-:W-:Y:S01]  /*a550*/  F2FP.BF16.F32.PACK_AB R108, R183, R178 ;  /* 0x000000b2b76c723e */ /* 0x002fe200000010ff */
[C---:B---3--:R-:W-:Y:S05]  /*a560*/  HMMA.16816.F32.BF16 R76, R100.reuse, R112, R76 ;  /* 0x00000070644c723c */ /* 0x048fea000004184c */
[----:B------:R-:W-:Y:S01]  /*a570*/  F2FP.BF16.F32.PACK_AB R109, R241, R180 ;  /* 0x000000b4f16d723e */ /* 0x000fe200000010ff */
[C---:B------:R-:W-:Y:S01]  /*a580*/  HMMA.16816.F32.BF16 R80, R100.reuse, R114, R80 ;  /* 0x000000726450723c */ /* 0x040fe20000041850 */
[----:B------:R-:W1:Y:S04]  /*a590*/  LDSM.16.MT88.4 R112, [R197+0xd000] ;  /* 0x00d00000c570783b */ /* 0x000e680000004200 */
[----:B------:R-:W-:Y:S01]  /*a5a0*/  F2FP.BF16.F32.PACK_AB R110, R243, R182 ;  /* 0x000000b6f36e723e */ /* 0x000fe200000010ff */
[C---:B-----5:R-:W-:Y:S05]  /*a5b0*/  HMMA.16816.F32.BF16 R84, R100.reuse, R116, R84 ;  /* 0x000000746454723c */ /* 0x060fea0000041854 */
[----:B------:R-:W-:Y:S01]  /*a5c0*/  F2FP.BF16.F32.PACK_AB R111, R237, R236 ;  /* 0x000000eced6f723e */ /* 0x000fe200000010ff */
[C---:B------:R-:W-:Y:S01]  /*a5d0*/  HMMA.16816.F32.BF16 R88, R100.reuse, R118, R88 ;  /* 0x000000766458723c */ /* 0x040fe20000041858 */
[----:B------:R-:W3:Y:S04]  /*a5e0*/  LDSM.16.MT88.4 R116, [R198+0xf000] ;  /* 0x00f00000c674783b */ /* 0x000ee80000004200 */
[----:B------:R-:W-:Y:S01]  /*a5f0*/  FADD.FTZ R178, R178, R179 ;  /* 0x000000b3b2b27221 */ /* 0x000fe20000010000 */
[C---:B--2---:R-:W-:Y:S05]  /*a600*/  HMMA.16816.F32.BF16 R92, R100.reuse, R104, R92 ;  /* 0x00000068645c723c */ /* 0x044fea000004185c */
[----:B------:R-:W-:Y:S01]  /*a610*/  FADD.FTZ R180, R180, R181 ;  /* 0x000000b5b4b47221 */ /* 0x000fe20000010000 */
[----:B------:R-:W-:Y:S01]  /*a620*/  HMMA.16816.F32.BF16 R96, R100, R106, R96 ;  /* 0x0000006a6460723c */ /* 0x000fe20000041860 */
[----:B------:R-:W2:Y:S04]  /*a630*/  LDSM.16.MT88.4 R100, [R196+0xf000] ;  /* 0x00f00000c464783b */ /* 0x000ea80000004200 */
[----:B------:R-:W-:Y:S01]  /*a640*/  FADD.FTZ R183, R183, R178 ;  /* 0x000000b2b7b77221 */ /* 0x000fe20000010000 */
[C---:B------:R-:W-:Y:S03]  /*a650*/  HMMA.16816.F32.BF16 R4, R108.reuse, R120, R4 ;  /* 0x000000786c04723c */ /* 0x040fe60000041804 */
[----:B------:R-:W4:Y:S02]  /*a660*/  LDSM.16.MT88.4 R104, [R200+0x11000] ;  /* 0x01100000c868783b */ /* 0x000f240000004200 */
[----:B------:R-:W-:Y:S01]  /*a670*/  FADD.FTZ R241, R241, R180 ;  /* 0x000000b4f1f17221 */ /* 0x000fe20000010000 */
[C---:B------:R-:W-:Y:S05]  /*a680*/  HMMA.16816.F32.BF16 R8, R108.reuse, R122, R8 ;  /* 0x0000007a6c08723c */ /* 0x040fea0000041808 */
[----:B------:R-:W-:Y:S01]  /*a690*/  LDSM.16.MT88.4 R120, [R196+0x11000] ;  /* 0x01100000c478783b */ /* 0x000fe20000004200 */
[C---:B------:R-:W-:Y:S05]  /*a6a0*/  HMMA.16816.F32.BF16 R12, R108.reuse, R124, R12 ;  /* 0x0000007c6c0c723c */ /* 0x040fea000004180c */
[----:B------:R-:W-:Y:S01]  /*a6b0*/  FADD.FTZ R182, R182, R183 ;  /* 0x000000b7b6b67221 */ /* 0x000fe20000010000 */
[C---:B------:R-:W-:Y:S01]  /*a6c0*/  HMMA.16816.F32.BF16 R16, R108.reuse, R126, R16 ;  /* 0x0000007e6c10723c */ /* 0x040fe20000041810 */
[----:B------:R-:W-:Y:S04]  /*a6d0*/  LDSM.16.MT88.4 R124, [R200+0xd800] ;  /* 0x00d80000c87c783b */ /* 0x000fe80000004200 */
[----:B------:R-:W-:Y:S01]  /*a6e0*/  FADD.FTZ R236, R236, R241 ;  /* 0x000000f1ecec7221 */ /* 0x000fe20000010000 */
[C---:B-1----:R-:W-:Y:S05]  /*a6f0*/  HMMA.16816.F32.BF16 R20, R108.reuse, R112, R20 ;  /* 0x000000706c14723c */ /* 0x042fea0000041814 */
[----:B------:R-:W-:Y:S01]  /*a700*/  FADD.FTZ R243, R243, R182 ;  /* 0x000000b6f3f37221 */ /* 0x000fe20000010000 */
[C---:B------:R-:W-:Y:S01]  /*a710*/  HMMA.16816.F32.BF16 R24, R108.reuse, R114, R24 ;  /* 0x000000726c18723c */ /* 0x040fe20000041818 */
[----:B------:R-:W1:Y:S04]  /*a720*/  LDSM.16.MT88.4 R112, [R198+0x11000] ;  /* 0x01100000c670783b */ /* 0x000e680000004200 */
[----:B------:R-:W-:Y:S01]  /*a730*/  FADD.FTZ R237, R237, R236 ;  /* 0x000000eceded7221 */ /* 0x000fe20000010000 */
[C---:B------:R-:W-:Y:S06]  /*a740*/  HMMA.16816.F32.BF16 R28, R108.reuse, R128, R28 ;  /* 0x000000806c1c723c */ /* 0x040fec000004181c */
[C---:B------:R-:W-:Y:S06]  /*a750*/  HMMA.16816.F32.BF16 R32, R108.reuse, R130, R32 ;  /* 0x000000826c20723c */ /* 0x040fec0000041820 */
[C---:B------:R-:W-:Y:S06]  /*a760*/  HMMA.16816.F32.BF16 R36, R108.reuse, R136, R36 ;  /* 0x000000886c24723c */ /* 0x040fec0000041824 */
[C---:B------:R-:W-:Y:S05]  /*a770*/  HMMA.16816.F32.BF16 R40, R108.reuse, R138, R40 ;  /* 0x0000008a6c28723c */ /* 0x040fea0000041828 */
[----:B------:R-:W-:Y:S01]  /*a780*/  F2FP.BF16.F32.PACK_AB R136, R239, R234 ;  /* 0x000000eaef88723e */ /* 0x000fe200000010ff */
[C---:B---3--:R-:W-:Y:S05]  /*a790*/  HMMA.16816.F32.BF16 R44, R108.reuse, R116, R44 ;  /* 0x000000746c2c723c */ /* 0x048fea000004182c */
[----:B------:R-:W-:Y:S01]  /*a7a0*/  F2FP.BF16.F32.PACK_AB R137, R233, R232 ;  /* 0x000000e8e989723e */ /* 0x000fe200000010ff */
[C---:B------:R-:W-:Y:S01]  /*a7b0*/  HMMA.16816.F32.BF16 R48, R108.reuse, R118, R48 ;  /* 0x000000766c30723c */ /* 0x040fe20000041830 */
[----:B------:R-:W3:Y:S04]  /*a7c0*/  LDSM.16.MT88.4 R116, [R197+0x11000] ;  /* 0x01100000c574783b */ /* 0x000ee80000004200 */
[----:B------:R-:W-:Y:S01]  /*a7d0*/  F2FP.BF16.F32.PACK_AB R138, R235, R230 ;  /* 0x000000e6eb8a723e */ /* 0x000fe200000010ff */
[C---:B------:R-:W-:Y:S05]  /*a7e0*/  HMMA.16816.F32.BF16 R52, R108.reuse, R140, R52 ;  /* 0x0000008c6c34723c */ /* 0x040fea0000041834 */
[----:B------:R-:W-:Y:S01]  /*a7f0*/  F2FP.BF16.F32.PACK_AB R139, R133, R134 ;  /* 0x00000086858b723e */ /* 0x000fe200000010ff */
[C---:B------:R-:W-:Y:S01]  /*a800*/  HMMA.16816.F32.BF16 R56, R108.reuse, R142, R56 ;  /* 0x0000008e6c38723c */ /* 0x040fe20000041838 */
[----:B------:R-:W-:Y:S04]  /*a810*/  LDSM.16.MT88.4 R140, [R196+0xd800] ;  /* 0x00d80000c48c783b */ /* 0x000fe80000004200 */
[----:B------:R-:W-:Y:S01]  /*a820*/  FADD.FTZ R234, R234, R243 ;  /* 0x000000f3eaea7221 */ /* 0x000fe20000010000 */
[C---:B--2---:R-:W-:Y:S05]  /*a830*/  HMMA.16816.F32.BF16 R60, R108.reuse, R100, R60 ;  /* 0x000000646c3c723c */ /* 0x044fea000004183c */
[----:B------:R-:W-:Y:S01]  /*a840*/  FADD.FTZ R232, R232, R237 ;  /* 0x000000ede8e87221 */ /* 0x000fe20000010000 */
[C---:B------:R-:W-:Y:S01]  /*a850*/  HMMA.16816.F32.BF16 R64, R108.reuse, R102, R64 ;  /* 0x000000666c40723c */ /* 0x040fe20000041840 */
[----:B------:R-:W2:Y:S04]  /*a860*/  LDSM.16.MT88.4 R100, [R198+0xd800] ;  /* 0x00d80000c664783b */ /* 0x000ea80000004200 */
[----:B------:R-:W-:Y:S01]  /*a870*/  FADD.FTZ R239, R239, R234 ;  /* 0x000000eaefef7221 */ /* 0x000fe20000010000 */
[C---:B----4-:R-:W-:Y:S05]  /*a880*/  HMMA.16816.F32.BF16 R68, R108.reuse, R104, R68 ;  /* 0x000000686c44723c */ /* 0x050fea0000041844 */
[----:B------:R-:W-:Y:S01]  /*a890*/  FADD.FTZ R233, R233, R232 ;  /* 0x000000e8e9e97221 */ /* 0x000fe20000010000 */
[C---:B------:R-:W-:Y:S01]  /*a8a0*/  HMMA.16816.F32.BF16 R72, R108.reuse, R106, R72 ;  /* 0x0000006a6c48723c */ /* 0x040fe20000041848 */
[----:B------:R-:W4:Y:S04]  /*a8b0*/  LDSM.16.MT88.4 R104, [R197+0xd800] ;  /* 0x00d80000c568783b */ /* 0x000f280000004200 */
[----:B------:R-:W-:Y:S01]  /*a8c0*/  FADD.FTZ R230, R230, R239 ;  /* 0x000000efe6e67221 */ /* 0x000fe20000010000 */
[C---:B-1----:R-:W-:Y:S05]  /*a8d0*/  HMMA.16816.F32.BF16 R76, R108.reuse, R112, R76 ;  /* 0x000000706c4c723c */ /* 0x042fea000004184c */
[----:B------:R-:W-:Y:S01]  /*a8e0*/  FADD.FTZ R134, R134, R233 ;  /* 0x000000e986867221 */ /* 0x000fe20000010000 */
[C---:B------:R-:W-:Y:S05]  /*a8f0*/  HMMA.16816.F32.BF16 R80, R108.reuse, R114, R80 ;  /* 0x000000726c50723c */ /* 0x040fea0000041850 */
[----:B------:R-:W-:Y:S01]  /*a900*/  FADD.FTZ R229, R235, R230 ;  /* 0x000000e6ebe57221 */ /* 0x000fe20000010000 */
[C---:B---3--:R-:W-:Y:S05]  /*a910*/  HMMA.16816.F32.BF16 R84, R108.reuse, R116, R84 ;  /* 0x000000746c54723c */ /* 0x048fea0000041854 */
[----:B------:R-:W-:Y:S01]  /*a920*/  FADD.FTZ R227, R133, R134 ;  /* 0x0000008685e37221 */ /* 0x000fe20000010000 */
[C---:B------:R-:W-:Y:S06]  /*a930*/  HMMA.16816.F32.BF16 R88, R108.reuse, R118, R88 ;  /* 0x000000766c58723c */ /* 0x040fec0000041858 */
[C---:B------:R-:W-:Y:S06]  /*a940*/  HMMA.16816.F32.BF16 R92, R108.reuse, R120, R92 ;  /* 0x000000786c5c723c */ /* 0x040fec000004185c */
[----:B------:R-:W-:Y:S06]  /*a950*/  HMMA.16816.F32.BF16 R96, R108, R122, R96 ;  /* 0x0000007a6c60723c */ /* 0x000fec0000041860 */
[C---:B------:R-:W-:Y:S01]  /*a960*/  HMMA.16816.F32.BF16 R128, R136.reuse, R124, R4 ;  /* 0x0000007c8880723c */ /* 0x040fe20000041804 */
[----:B------:R-:W1:Y:S05]  /*a970*/  LDSM.16.MT88.4 R4, [R198+0x11800] ;  /* 0x01180000c604783b */ /* 0x000e6a0000004200 */
[C---:B------:R-:W-:Y:S03]  /*a980*/  HMMA.16816.F32.BF16 R124, R136.reuse, R126, R8 ;  /* 0x0000007e887c723c */ /* 0x040fe60000041808 */
[----:B------:R-:W3:Y:S03]  /*a990*/  LDSM.16.MT88.4 R8, [R197+0x11800] ;  /* 0x01180000c508783b */ /* 0x000ee60000004200 */
[C---:B--2---:R-:W-:Y:S05]  /*a9a0*/  HMMA.16816.F32.BF16 R120, R136.reuse, R100, R12 ;  /* 0x000000648878723c */ /* 0x044fea000004180c */
[----:B------:R-:W2:Y:S01]  /*a9b0*/  LDSM.16.MT88.4 R12, [R196+0x11800] ;  /* 0x01180000c40c783b */ /* 0x000ea20000004200 */
[C---:B------:R-:W-:Y:S06]  /*a9c0*/  HMMA.16816.F32.BF16 R116, R136.reuse, R102, R16 ;  /* 0x000000668874723c */ /* 0x040fec0000041810 */
[C---:B----4-:R-:W-:Y:S06]  /*a9d0*/  HMMA.16816.F32.BF16 R112, R136.reuse, R104, R20 ;  /* 0x000000688870723c */ /* 0x050fec0000041814 */
        /* <DEDUP_REMOVED lines=15> */
[C---:B---3--:R-:W-:Y:S06]  /*aad0*/  HMMA.16816.F32.BF16 R84, R136.reuse, R8, R84 ;  /* 0x000000088854723c */ /* 0x048fec0000041854 */
[C---:B------:R-:W-:Y:S06]  /*aae0*/  HMMA.16816.F32.BF16 R88, R136.reuse, R10, R88 ;  /* 0x0000000a8858723c */ /* 0x040fec0000041858 */
[C---:B--2---:R-:W-:Y:S06]  /*aaf0*/  HMMA.16816.F32.BF16 R92, R136.reuse, R12, R92 ;  /* 0x0000000c885c723c */ /* 0x044fec000004185c */
[----:B------:R-:W-:Y:S01]  /*ab00*/  HMMA.16816.F32.BF16 R96, R136, R14, R96 ;  /* 0x0000000e8860723c */ /* 0x000fe20000041860 */
[----:B------:R-:W-:Y:S11]  /*ab10*/  @!UPT UIADD3 URZ, URZ, URZ, URZ ;  /* 0x0000003f3f3ff290 */ /* 0x000ff6000fffe03f */
[----:B------:R-:W-:Y:S01]  /*ab20*/  @!UPT UIADD3 URZ, URZ, URZ, URZ ;  /* 0x0000003f3f3ff290 */ /* 0x000fe2000fffe03f */
[----:B------:R-:W-:Y:S11]  /*ab30*/  @P1 BRA `(.L_x_807) ;  /* 0xffffffc400281947 */ /* 0x000ff6000383ffff */
.L_x_803:
        /* <DEDUP_REMOVED lines=266> */
.L_x_808:
        /* <DEDUP_REMOVED lines=10> */
.L_x_809:
[----:B------:R-:W1:Y:S01]  /*bc80*/  S2R R4, SR_CTAID.Y ;  /* 0x0000000000047919 */ /* 0x000e620000002600 */
[----:B------:R-:W1:Y:S08]  /*bc90*/  S2UR UR6, SR_CTAID.Z ;  /* 0x00000000000679c3 */ /* 0x000e700000002700 */
[----:B------:R-:W1:Y:S08]  /*bca0*/  LDC R3, c[0x0][0x270] ;  /* 0x00009c00ff037b82 */ /* 0x000e700000000800 */
[----:B------:R-:W2:Y:S01]  /*bcb0*/  LDC R2, c[0x0][0x2c4] ;  /* 0x0000b100ff027b82 */ /* 0x000ea20000000800 */
[----:B-1----:R-:W-:-:S04]  /*bcc0*/  IMAD R3, R4, R3, UR6 ;  /* 0x0000000604037e24 */ /* 0x002fc8000f8e0203 */
[----:B--2---:R-:W-:-:S07]  /*bcd0*/  IMAD R2, R3, R2, RZ ;  /* 0x0000000203027224 */ /* 0x004fce00078e02ff */
.L_x_810:
        /* <DEDUP_REMOVED lines=27> */
.L_x_812:
[----:B------:R-:W-:Y:S05]  /*be90*/  BSYNC B0 ;  /* 0x0000000000007941 */ /* 0x000fea0003800000 */
.L_x_811:
        /* <DEDUP_REMOVED lines=53> */
.L_x_814:
[----:B------:R-:W-:Y:S05]  /*c1f0*/  BSYNC B0 ;  /* 0x0000000000007941 */ /* 0x000fea0003800000 */
.L_x_813:
        /* <DEDUP_REMOVED lines=23> */
.L_x_816:
[----:B------:R-:W-:Y:S05]  /*c370*/  BSYNC B0 ;  /* 0x0000000000007941 */ /* 0x000fea0003800000 */
.L_x_815:
        /* <DEDUP_REMOVED lines=23> */
.L_x_818:
[----:B------:R-:W-:Y:S05]  /*c4f0*/  BSYNC B0 ;  /* 0x0000000000007941 */ /* 0x000fea0003800000 */
.L_x_817:
        /* <DEDUP_REMOVED lines=22> */
.L_x_819:
        /* <DEDUP_REMOVED lines=10> */
.L_x_7933:


//--------------------- .text._ZN5flash24flash_fwd_splitkv_kernelI23Flash_fwd_kernel_traitsILi192ELi64ELi64ELi4ELb0ELb0EN7cutlass10bfloat16_tE19Flash_kernel_traitsILi192ELi64ELi64ELi4ES3_EELb0ELb0ELb0ELb0ELb0ELb0ELb0ELb1EEEvNS_16Flash_fwd_paramsE --------------------------
	.section	.text._ZN5flash24flash_fwd_splitkv_kernelI23Flash_fwd_kernel_traitsILi192ELi64ELi64ELi4ELb0ELb0EN7cutlass10bfloat16_tE19Flash_kernel_traitsILi192ELi64ELi64ELi4ES3_EELb0ELb0ELb0ELb0ELb0ELb0ELb0ELb1EEEvNS_16Flash_fwd_paramsE,"ax",@progbits
	.align	128
        .global         _ZN5flash24flash_fwd_splitkv_kernelI23Flash_fwd_kernel_traitsILi192ELi64ELi64ELi4ELb0ELb0EN7cutlass10bfloat16_tE19Flash_kernel_traitsILi192ELi64ELi64ELi4ES3_EELb0ELb0ELb0ELb0ELb0ELb0ELb0ELb1EEEvNS_16Flash_fwd_paramsE
        .type           _ZN5flash24flash_fwd_splitkv_kernelI23Flash_fwd_kernel_traitsILi192ELi64ELi64ELi4ELb0ELb0EN7cutlass10bfloat16_tE19Flash_kernel_traitsILi192ELi64ELi64ELi4ES3_EELb0ELb0ELb0ELb0ELb0ELb0ELb0ELb1EEEvNS_16Flash_fwd_paramsE,@function
        .size           _ZN5flash24flash_fwd_splitkv_kernelI23Flash_fwd_kernel_traitsILi192ELi64ELi64ELi4ELb0ELb0EN7cutlass10bfloat16_tE19Flash_kernel_traitsILi192ELi64ELi64ELi4ES3_EELb0ELb0ELb0ELb0ELb0ELb0ELb0ELb1EEEvNS_16Flash_fwd_paramsE,(.L_x_7898 - _ZN5flash24flash_fwd_splitkv_kernelI23Flash_fwd_kernel_traitsILi192ELi64ELi64ELi4ELb0ELb0EN7cutlass10bfloat16_tE19Flash_kernel_traitsILi192ELi64ELi64ELi4ES3_EELb0ELb0ELb0ELb0ELb0ELb0ELb0ELb1EEEvNS_16Flash_fwd_paramsE)
        .other          _ZN5flash24flash_fwd_splitkv_kernelI23Flash_fwd_kernel_traitsILi192ELi64ELi64ELi4ELb0ELb0EN7cutlass10bfloat16_tE19Flash_kernel_traitsILi192ELi64ELi64ELi4ES3_EELb0ELb0ELb0ELb0ELb0ELb0ELb0ELb1EEEvNS_16Flash_fwd_paramsE,@"STO_CUDA_ENTRY STV_DEFAULT"
_ZN5flash24flash_fwd_splitkv_kernelI23Flash_fwd_kernel_traitsILi192ELi64ELi64ELi4ELb0ELb0EN7cutlass10bfloat16_tE19Flash_kernel_traitsILi192ELi64ELi64ELi4ES3_EELb0ELb0ELb0ELb0ELb0ELb0ELb0ELb1EEEvNS_16Flash_fwd_paramsE:
.text._ZN5flash24flash_fwd_splitkv_kernelI23Flash_fwd_kernel_traitsILi192ELi64ELi64ELi4ELb0ELb0EN7cutlass10bfloat16_tE19Flash_kernel_traitsILi192ELi64ELi64ELi4ES3_EELb0ELb0ELb0ELb0ELb0ELb0ELb0ELb1EEEvNS_16Flash_fwd_paramsE:
[----:B------:R-:W-:Y:S01]  /*0000*/  LDC R1, c[0x0][0x28] ;  /* 0x00000a00ff017b82 */ /* 0x000fe20000000800 */
[----:B------:R-:W1:Y:S07]  /*0010*/  S2R R208, SR_CTAID.X ;  /* 0x0000000000d07919 */ /* 0x000e6e0000002500 */
[----:B------:R-:W2:Y:S01]  /*0020*/  LDC.64 R16, c[0x0][0x198] ;  /* 0x00006600ff107b82 */ /* 0x000ea20000000a00 */
[----:B------:R-:W-:Y:S01]  /*0030*/  BSSY B4, `(.L_x_820) ;  /* 0x0000005000047945 */ /* 0x000fe20003800000 */
[----:B------:R-:W-:Y:S01]  /*0040*/  MOV R206, 0x80 ;  /* 0x0000008000ce7802 */ /* 0x000fe20000000f00 */
[----:B------:R-:W3:Y:S01]  /*0050*/  S2R R207, SR_CTAID.Y ;  /* 0x0000000000cf7919 */ /* 0x000ee20000002600 */
[----:B------:R-:W4:Y:S05]  /*0060*/  S2R R205, SR_CTAID.Z ;  /* 0x0000000000cd7919 */ /* 0x000f2a0000002700 */
[----:B-1234-:R-:W-:Y:S05]  /*0070*/  CALL.REL.NOINC `($_ZN5flash24flash_fwd_splitkv_kernelI23Flash_fwd_kernel_traitsILi192ELi64ELi64ELi4ELb0ELb0EN7cutlass10bfloat16_tE19Flash_kernel_traitsILi192ELi64ELi64ELi4ES3_EELb0ELb0ELb0ELb0ELb0ELb0ELb0ELb1EEEvNS_16Flash_fwd_paramsE$_ZN5flash30compute_attn_1rowblock_splitkvI23Flash_fwd_kernel_traitsILi192ELi64ELi64ELi4ELb0ELb0EN7cutlass10bfloat16_tE19Flash_kernel_traitsILi192ELi64ELi64ELi4ES3_EELb0ELb0ELb0ELb0ELb0ELb0ELb0ELb1ENS_16Flash_fwd_paramsEEEvRKT8_iiiii) ;  /* 0x0000000000087944 */ /* 0x01efea0003c00000 */
[----:B------:R-:W-:Y:S05]  /*0080*/  BSYNC B4 ;  /* 0x0000000000047941 */ /* 0x000fea0003800000 */
.L_x_820:
[----:B------:R-:W-:Y:S05]  /*0090*/  EXIT ;  /* 0x000000000000794d */ /* 0x000fea0003800000 */
        .type           $_ZN5flash24flash_fwd_splitkv_kernelI23Flash_fwd_kernel_traitsILi192ELi64ELi64ELi4ELb0ELb0EN7cutlass10bfloat16_tE19Flash_kernel_traitsILi192ELi64ELi64ELi4ES3_EELb0ELb0ELb0ELb0ELb0ELb0ELb0ELb1EEEvNS_16Flash_fwd_paramsE$_ZN5flash30compute_attn_1rowblock_splitkvI23Flash_fwd_kernel_traitsILi192ELi64ELi64ELi4ELb0ELb0EN7cutlass10bfloat16_tE19Flash_kernel_traitsILi192ELi64ELi64ELi4ES3_EELb0ELb0ELb0ELb0ELb0ELb0ELb0ELb1ENS_16Flash_fwd_paramsEEEvRKT8_iiiii,@function
        .size           $_ZN5flash24flash_fwd_splitkv_kernelI23Flash_fwd_kernel_traitsILi192ELi64ELi64ELi4ELb0ELb0EN7cutlass10bfloat16_tE19Flash_kernel_traitsILi192ELi64ELi64ELi4ES3_EELb0ELb0ELb0ELb0ELb0ELb0ELb0ELb1EEEvNS_16Flash_fwd_paramsE$_ZN5flash30compute_attn_1rowblock_splitkvI23Flash_fwd_kernel_traitsILi192ELi64ELi64ELi4ELb0ELb0EN7cutlass10bfloat16_tE19Flash_kernel_traitsILi192ELi64ELi64ELi4ES3_EELb0ELb0ELb0ELb0ELb0ELb0ELb0ELb1ENS_16Flash_fwd_paramsEEEvRKT8_iiiii,(.L_x_7898 - $_ZN5flash24flash_fwd_splitkv_kernelI23Flash_fwd_kernel_traitsILi192ELi64ELi64ELi4ELb0ELb0EN7cutlass10bfloat16_tE19Flash_kernel_traitsILi192ELi64ELi64ELi4ES3_EELb0ELb0ELb0ELb0ELb0ELb0ELb0ELb1EEEvNS_16Flash_fwd_paramsE$_ZN5flash30compute_attn_1rowblock_splitkvI23Flash_fwd_kernel_traitsILi192ELi64ELi64ELi4ELb0ELb0EN7cutlass10bfloat16_tE19Flash_kernel_traitsILi192ELi64ELi64ELi4ES3_EELb0ELb0ELb0ELb0ELb0ELb0ELb0ELb1ENS_16Flash_fwd_paramsEEEvRKT8_iiiii)
$_ZN5flash24flash_fwd_splitkv_kernelI23Flash_fwd_kernel_traitsILi192ELi64ELi64ELi4ELb0ELb0EN7cutlass10bfloat16_tE19Flash_kernel_traitsILi192ELi64ELi64ELi4ES3_EELb0ELb0ELb0ELb0ELb0ELb0ELb0ELb1EEEvNS_16Flash_fwd_paramsE$_ZN5flash30compute_attn_1rowblock_splitkvI23Flash_fwd_kernel_traitsILi192ELi64ELi64ELi4ELb0ELb0EN7cutlass10bfloat16_tE19Flash_kernel_traitsILi192ELi64ELi64ELi4ES3_EELb0ELb0ELb0ELb0ELb0ELb0ELb0ELb1ENS_16Flash_fwd_paramsEEEvRKT8_iiiii:
[----:B------:R-:W-:Y:S02]  /*00a0*/  ULDC.64 UR6, c[0x0][0x208] ;  /* 0x0000820000067ab9 */ /* 0x000fe40000000a00 */
[----:B------:R-:W2:Y:S04]  /*00b0*/  LD.E.64 R2, desc[UR6][R16.64+0xe0] ;  /* 0x0000e00610027980 */ /* 0x000ea8000c101b00 */
[----:B------:R-:W3:Y:S01]  /*00c0*/  LD.E.64 R22, desc[UR6][R16.64+0xf0] ;  /* 0x0000f00610167980 */ /* 0x000ee2000c101b00 */
[----:B------:R-:W-:-:S03]  /*00d0*/  IMAD.MOV.U32 R210, RZ, RZ, -0x1 ;  /* 0xffffffffffd27424 */ /* 0x000fc600078e00ff */
[----:B------:R-:W4:Y:S01]  /*00e0*/  LD.E.64 R4, desc[UR6][R16.64+0xe8] ;  /* 0x0000e80610047980 */ /* 0x000f22000c101b00 */
[----:B------:R-:W-:Y:S01]  /*00f0*/  IMAD.MOV.U32 R11, RZ, RZ, RZ ;  /* 0x000000ffff0b7224 */ /* 0x000fe200078e00ff */
[----:B--2---:R-:W-:-:S04]  /*0100*/  ISETP.NE.U32.AND P0, PT, R2, RZ, PT ;  /* 0x000000ff0200720c */ /* 0x004fc80003f05070 */
[----:B------:R-:W-:Y:S01]  /*0110*/  ISETP.NE.AND.EX P0, PT, R3, RZ, PT, P0 ;  /* 0x000000ff0300720c */ /* 0x000fe20003f05300 */
[----:B------:R-:W-:-:S12]  /*0120*/  IMAD.WIDE R2, R207, 0x4, R2 ;  /* 0x00000004cf027825 */ /* 0x000fd800078e0202 */
[----:B------:R-:W2:Y:S04]  /*0130*/  @P0 LD.E R210, desc[UR6][R2.64] ;  /* 0x0000000602d20980 */ /* 0x000ea8000c101900 */
[----:B------:R-:W2:Y:S01]  /*0140*/  @P0 LD.E R209, desc[UR6][R2.64+0x4] ;  /* 0x0000040602d10980 */ /* 0x000ea2000c101900 */
[----:B---3--:R-:W-:-:S04]  /*0150*/  ISETP.NE.U32.AND P4, PT, R22, RZ, PT ;  /* 0x000000ff1600720c */ /* 0x008fc80003f85070 */
[----:B------:R-:W-:Y:S01]  /*0160*/  ISETP.NE.AND.EX P4, PT, R23, RZ, PT, P4 ;  /* 0x000000ff1700720c */ /* 0x000fe20003f85340 */
[----:B------:R-:W-:-:S12]  /*0170*/  IMAD.WIDE R22, R207, 0x4, R22 ;  /* 0x00000004cf167825 */ /* 0x000fd800078e0216 */
[----:B------:R1:W5:Y:S01]  /*0180*/  @P4 LD.E R11, desc[UR6][R22.64] ;  /* 0x00000006160b4980 */ /* 0x000362000c101900 */
[----:B------:R-:W3:Y:S01]  /*0190*/  S2R R56, SR_TID.X ;  /* 0x0000000000387919 */ /* 0x000ee20000002100 */
[----:B------:R-:W-:Y:S01]  /*01a0*/  BSSY B0, `(.L_x_821) ;  /* 0x000000c000007945 */ /* 0x000fe20003800000 */
[----:B------:R-:W-:Y:S01]  /*01b0*/  IMAD.MOV.U32 R12, RZ, RZ, -0x1 ;  /* 0xffffffffff0c7424 */ /* 0x000fe200078e00ff */
[----:B--2---:R-:W-:-:S06]  /*01c0*/  @P0 IADD3 R209, -R210, R209, RZ ;  /* 0x000000d1d2d10210 */ /* 0x004fcc0007ffe1ff */
[----:B------:R1:W5:Y:S01]  /*01d0*/  @!P0 LD.E R209, desc[UR6][R16.64+0xb4] ;  /* 0x0000b40610d18980 */ /* 0x000362000c101900 */
[----:B----4-:R-:W-:-:S04]  /*01e0*/  ISETP.NE.U32.AND P0, PT, R4, RZ, PT ;  /* 0x000000ff0400720c */ /* 0x010fc80003f05070 */
[----:B------:R-:W-:Y:S01]  /*01f0*/  ISETP.NE.AND.EX P0, PT, R5, RZ, PT, P0 ;  /* 0x000000ff0500720c */ /* 0x000fe20003f05300 */
[----:B------:R-:W-:-:S12]  /*0200*/  IMAD.WIDE R4, R207, 0x4, R4 ;  /* 0x00000004cf047825 */ /* 0x000fd800078e0204 */
[----:B---3--:R-:W-:Y:S05]  /*0210*/  @!P0 BRA `(.L_x_822) ;  /* 0x0000000000108947 */ /* 0x008fea0003800000 */
[----:B------:R-:W2:Y:S02]  /*0220*/  LD.E.U8 R0, desc[UR6][R16.64+0x1b2] ;  /* 0x0001b20610007980 */ /* 0x000ea4000c101100 */
[----:B--2---:R-:W-:-:S13]  /*0230*/  ISETP.NE.AND P1, PT, R0, RZ, PT ;  /* 0x000000ff0000720c */ /* 0x004fda0003f25270 */
[----:B------:R-:W-:Y:S05]  /*0240*/  @!P1 BRA `(.L_x_822) ;  /* 0x0000000000049947 */ /* 0x000fea0003800000 */
[----:B------:R2:W5:Y:S02]  /*0250*/  LD.E R12, desc[UR6][R4.64] ;  /* 0x00000006040c7980 */ /* 0x000564000c101900 */
.L_x_822:
[----:B------:R-:W-:Y:S05]  /*0260*/  BSYNC B0 ;  /* 0x0000000000007941 */ /* 0x000fea0003800000 */
.L_x_821:
[----:B------:R-:W-:Y:S04]  /*0270*/  BSSY B0, `(.L_x_823) ;  /* 0x0000009000007945 */ /* 0x000fe80003800000 */
[----:B------:R-:W-:Y:S05]  /*0280*/  @!P0 BRA `(.L_x_824) ;  /* 0x0000000000188947 */ /* 0x000fea0003800000 */
[----:B------:R-:W3:Y:S02]  /*0290*/  LD.E.U8 R0, desc[UR6][R16.64+0x1b2] ;  /* 0x0001b20610007980 */ /* 0x000ee4000c101100 */
[----:B---3--:R-:W-:-:S13]  /*02a0*/  ISETP.NE.AND P0, PT, R0, RZ, PT ;  /* 0x000000ff0000720c */ /* 0x008fda0003f05270 */
[----:B------:R-:W3:Y:S02]  /*02b0*/  @P0 LD.E R3, desc[UR6][R4.64+0x4] ;  /* 0x0000040604030980 */ /* 0x000ee4000c101900 */
[----:B---3-5:R-:W-:-:S06]  /*02c0*/  @P0 IADD3 R0, R3, -R12, RZ ;  /* 0x8000000c03000210 */ /* 0x028fcc0007ffe0ff */
[----:B------:R4:W5:Y:S01]  /*02d0*/  @!P0 LD.E R0, desc[UR6][R4.64] ;  /* 0x0000000604008980 */ /* 0x000962000c101900 */
[----:B------:R-:W-:Y:S05]  /*02e0*/  BRA `(.L_x_825) ;  /* 0x0000000000047947 */ /* 0x000fea0003800000 */
.L_x_824:
[----:B------:R3:W5:Y:S02]  /*02f0*/  LD.E R0, desc[UR6][R16.64+0xb8] ;  /* 0x0000b80610007980 */ /* 0x000764000c101900 */
.L_x_825:
[----:B------:R-:W-:Y:S05]  /*0300*/  BSYNC B0 ;  /* 0x0000000000007941 */ /* 0x000fea0003800000 */
.L_x_823:
[----:B------:R-:W2:Y:S01]  /*0310*/  LD.E.64 R2, desc[UR6][R16.64+0xf8] ;  /* 0x0000f80610027980 */ /* 0x000ea2000c101b00 */
[----:B------:R-:W-:Y:S01]  /*0320*/  BSSY B1, `(.L_x_826) ;  /* 0x0000012000017945 */ /* 0x000fe20003800000 */
[----:B-----5:R-:W-:Y:S01]  /*0330*/  IMAD.IADD R71, R0, 0x1, -R11 ;  /* 0x0000000100477824 */ /* 0x020fe200078e0a0b */
[----:B--2---:R-:W-:-:S04]  /*0340*/  ISETP.NE.U32.AND P0, PT, R2, RZ, PT ;  /* 0x000000ff0200720c */ /* 0x004fc80003f05070 */
[----:B------:R-:W-:-:S13]  /*0350*/  ISETP.NE.AND.EX P0, PT, R3, RZ, PT, P0 ;  /* 0x000000ff0300720c */ /* 0x000fda0003f05300 */
[----:B------:R-:W-:Y:S05]  /*0360*/  @!P0 BRA `(.L_x_827) ;  /* 0x0000000000108947 */ /* 0x000fea0003800000 */
[----:B------:R-:W-:-:S05]  /*0370*/  IMAD.WIDE R2, R207, 0x4, R2 ;  /* 0x00000004cf027825 */ /* 0x000fca00078e0202 */
[----:B------:R-:W2:Y:S02]  /*0380*/  LD.E R0, desc[UR6][R2.64] ;  /* 0x0000000602007980 */ /* 0x000ea4000c101900 */
[----:B--2---:R-:W-:Y:S01]  /*0390*/  IADD3 R69, R0, -R11, RZ ;  /* 0x8000000b00457210 */ /* 0x004fe20007ffe0ff */
[----:B------:R-:W-:Y:S05]  /*03a0*/  BRA `(.L_x_828) ;  /* 0x0000000000247947 */ /* 0x000fea0003800000 */
.L_x_827:
[----:B------:R-:W2:Y:S01]  /*03b0*/  LD.E.64 R2, desc[UR6][R16.64+0x108] ;  /* 0x0001080610027980 */ /* 0x000ea2000c101b00 */
[----:B------:R-:W-:Y:S01]  /*03c0*/  BSSY B0, `(.L_x_829) ;  /* 0x0000006000007945 */ /* 0x000fe20003800000 */
[----:B------:R-:W-:Y:S01]  /*03d0*/  IMAD.MOV.U32 R0, RZ, RZ, RZ ;  /* 0x000000ffff007224 */ /* 0x000fe200078e00ff */
[----:B--2---:R-:W-:-:S04]  /*03e0*/  ISETP.NE.U32.AND P0, PT, R2, RZ, PT ;  /* 0x000000ff0200720c */ /* 0x004fc80003f05070 */
[----:B------:R-:W-:-:S13]  /*03f0*/  ISETP.NE.AND.EX P0, PT, R3, RZ, PT, P0 ;  /* 0x000000ff0300720c */ /* 0x000fda0003f05300 */
[----:B------:R-:W-:Y:S05]  /*0400*/  @!P0 BRA `(.L_x_830) ;  /* 0x0000000000048947 */ /* 0x000fea0003800000 */
[----:B------:R2:W5:Y:S02]  /*0410*/  LD.E R0, desc[UR6][R16.64+0xbc] ;  /* 0x0000bc0610007980 */ /* 0x000564000c101900 */
.L_x_830:
[----:B------:R-:W-:Y:S05]  /*0420*/  BSYNC B0 ;  /* 0x0000000000007941 */ /* 0x000fea0003800000 */
.L_x_829:
[----:B-----5:R-:W-:Y:S02]  /*0430*/  IADD3 R69, R71, R0, RZ ;  /* 0x0000000047457210 */ /* 0x020fe40007ffe0ff */
.L_x_828:
[----:B------:R-:W-:Y:S05]  /*0440*/  BSYNC B1 ;  /* 0x0000000000017941 */ /* 0x000fea0003800000 */
.L_x_826:
[----:B------:R-:W-:Y:S01]  /*0450*/  IMAD.SHL.U32 R76, R208, 0x40, RZ ;  /* 0x00000040d04c7824 */ /* 0x000fe200078e00ff */
[----:B------:R-:W-:Y:S01]  /*0460*/  MOV R2, R206 ;  /* 0x000000ce00027202 */ /* 0x000fe20000000f00 */
[----:B------:R-:W-:-:S03]  /*0470*/  IMAD.MOV.U32 R3, RZ, RZ, 0x0 ;  /* 0x00000000ff037424 */ /* 0x000fc600078e00ff */
[----:B------:R-:W-:-:S13]  /*0480*/  ISETP.GT.AND P0, PT, R209, R76, PT ;  /* 0x0000004cd100720c */ /* 0x000fda0003f04270 */
[----:B-1234-:R-:W-:Y:S05]  /*0490*/  @!P0 RET.REL.NODEC R2 `(_ZN5flash24flash_fwd_splitkv_kernelI23Flash_fwd_kernel_traitsILi192ELi64ELi64ELi4ELb0ELb0EN7cutlass10bfloat16_tE19Flash_kernel_traitsILi192ELi64ELi64ELi4ES3_EELb0ELb0ELb0ELb0ELb0ELb0ELb0ELb1EEEvNS_16Flash_fwd_paramsE) ;  /* 0xfffffff802d88950 */ /* 0x01efea0003c3ffff */
[----:B------:R-:W2:Y:S01]  /*04a0*/  LD.E R5, desc[UR6][R16.64+0xb8] ;  /* 0x0000b80610057980 */ /* 0x000ea2000c101900 */
[----:B------:R-:W-:-:S05]  /*04b0*/  VIADD R3, R69, 0x3f ;  /* 0x0000003f45037836 */ /* 0x000fca0000000000 */
[----:B------:R-:W-:-:S04]  /*04c0*/  SHF.R.S32.HI R0, RZ, 0x1f, R3 ;  /* 0x0000001fff007819 */ /* 0x000fc80000011403 */
[----:B------:R-:W-:-:S04]  /*04d0*/  LEA.HI R0, R0, R3, RZ, 0x6 ;  /* 0x0000000300007211 */ /* 0x000fc800078f30ff */
[----:B------:R-:W-:Y:S01]  /*04e0*/  SHF.R.S32.HI R0, RZ, 0x6, R0 ;  /* 0x00000006ff007819 */ /* 0x000fe20000011400 */
[----:B--2---:R-:W-:-:S05]  /*04f0*/  VIADD R5, R5, 0x3f ;  /* 0x0000003f05057836 */ /* 0x004fca0000000000 */
[----:B------:R-:W-:-:S04]  /*0500*/  SHF.R.S32.HI R2, RZ, 0x1f, R5 ;  /* 0x0000001fff027819 */ /* 0x000fc80000011405 */
[----:B------:R-:W-:-:S04]  /*0510*/  LEA.HI R2, R2, R5, RZ, 0x6 ;  /* 0x0000000502027211 */ /* 0x000fc800078f30ff */
[----:B------:R-:W-:-:S04]  /*0520*/  SHF.R.S32.HI R133, RZ, 0x6, R2 ;  /* 0x00000006ff857819 */ /* 0x000fc80000011402 */
[----:B------:R-:W-:-:S04]  /*0530*/  VIMNMX R133, R133, R0, PT ;  /* 0x0000000085857248 */ /* 0x000fc80003fe0100 */
[----:B------:R-:W-:-:S13]  /*0540*/  ISETP.GT.AND P0, PT, R133, RZ, PT ;  /* 0x000000ff8500720c */ /* 0x000fda0003f04270 */
[----:B------:R-:W-:Y:S05]  /*0550*/  @P0 BRA `(.L_x_831) ;  /* 0x0000000800400947 */ /* 0x000fea0003800000 */
[----:B------:R-:W-:Y:S01]  /*0560*/  ISETP.NE.AND P0, PT, R210, -0x1, PT ;  /* 0xffffffffd200780c */ /* 0x000fe20003f05270 */
[----:B------:R-:W2:Y:S04]  /*0570*/  LD.E.64 R6, desc[UR6][R16.64+0x88] ;  /* 0x0000880610067980 */ /* 0x000ea8000c101b00 */
[----:B------:R-:W3:Y:S04]  /*0580*/  LD.E.64 R26, desc[UR6][R16.64+0x90] ;  /* 0x00009006101a7980 */ /* 0x000ee8000c101b00 */
[----:B------:R-:W5:Y:S04]  /*0590*/  LD.E R2, desc[UR6][R16.64+0x60] ;  /* 0x0000600610027980 */ /* 0x000f68000c101900 */
[----:B------:R-:W4:Y:S01]  /*05a0*/  @!P0 LD.E.64 R14, desc[UR6][R16.64+0x80] ;  /* 0x00008006100e8980 */ /* 0x000f22000c101b00 */
[----:B------:R-:W-:-:S03]  /*05b0*/  SHF.R.S32.HI R9, RZ, 0x1f, R56 ;  /* 0x0000001fff097819 */ /* 0x000fc60000011438 */
[----:B------:R-:W5:Y:S01]  /*05c0*/  LD.E R3, desc[UR6][R16.64+0xb4] ;  /* 0x0000b40610037980 */ /* 0x000f62000c101900 */
[----:B------:R-:W-:-:S03]  /*05d0*/  LEA.HI R9, R9, R56, RZ, 0x3 ;  /* 0x0000003809097211 */ /* 0x000fc600078f18ff */
[----:B------:R-:W5:Y:S01]  /*05e0*/  LD.E.64 R4, desc[UR6][R16.64+0xa0] ;  /* 0x0000a00610047980 */ /* 0x000f62000c101b00 */
[----:B------:R-:W-:-:S03]  /*05f0*/  LOP3.LUT R11, R9, 0xfffffff8, RZ, 0xc0, !PT ;  /* 0xfffffff8090b7812 */ /* 0x000fc600078ec0ff */
[----:B------:R-:W5:Y:S02]  /*0600*/  LD.E R0, desc[UR6][R16.64+0xc0] ;  /* 0x0000c00610007980 */ /* 0x000f64000c101900 */
[----:B------:R-:W-:Y:S02]  /*0610*/  IMAD.IADD R56, R56, 0x1, -R11 ;  /* 0x0000000138387824 */ /* 0x000fe400078e0a0b */
[----:B------:R1:W5:Y:S02]  /*0620*/  LD.E.64 R22, desc[UR6][R16.64+0x70] ;  /* 0x0000700610167980 */ /* 0x000364000c101b00 */
[----:B------:R-:W-:Y:S01]  /*0630*/  IMAD.SHL.U32 R24, R56, 0x8, RZ ;  /* 0x0000000838187824 */ /* 0x000fe200078e00ff */
[----:B------:R-:W-:-:S04]  /*0640*/  @!P0 SHF.R.S32.HI R12, RZ, 0x1f, R207 ;  /* 0x0000001fff0c8819 */ /* 0x000fc800000114cf */
[----:B------:R-:W-:Y:S02]  /*0650*/  SHF.R.S32.HI R25, RZ, 0x1f, R24 ;  /* 0x0000001fff197819 */ /* 0x000fe40000011418 */
[----:B------:R-:W-:Y:S02]  /*0660*/  SHF.R.S32.HI R10, RZ, 0x1f, R76 ;  /* 0x0000001fff0a7819 */ /* 0x000fe4000001144c */
[----:B------:R-:W-:Y:S01]  /*0670*/  SHF.R.S32.HI R9, RZ, 0x3, R9 ;  /* 0x00000003ff097819 */ /* 0x000fe20000011409 */
[----:B------:R-:W-:Y:S01]  /*0680*/  BSSY B0, `(.L_x_832) ;  /* 0x000002c000007945 */ /* 0x000fe20003800000 */
[----:B------:R-:W-:Y:S01]  /*0690*/  ISETP.NE.AND P3, PT, R56, RZ, PT ;  /* 0x000000ff3800720c */ /* 0x000fe20003f65270 */
[C---:B------:R-:W-:Y:S01]  /*06a0*/  VIADD R19, R24.reuse, 0x80 ;  /* 0x0000008018137836 */ /* 0x040fe20000000000 */
[----:B------:R-:W-:Y:S01]  /*06b0*/  IADD3 R21, R24, 0x40, RZ ;  /* 0x0000004018157810 */ /* 0x000fe20007ffe0ff */
[-C--:B--2---:R-:W-:Y:S02]  /*06c0*/  @P0 IMAD R11, R7, R210.reuse, RZ ;  /* 0x000000d2070b0224 */ /* 0x084fe400078e02ff */
[----:B------:R-:W-:-:S04]  /*06d0*/  @P0 IMAD.WIDE.U32 R210, R6, R210, RZ ;  /* 0x000000d206d20225 */ /* 0x000fc800078e00ff */
[----:B------:R-:W-:Y:S02]  /*06e0*/  @P0 IMAD.MOV.U32 R8, RZ, RZ, R210 ;  /* 0x000000ffff080224 */ /* 0x000fe400078e00d2 */
[-C--:B----4-:R-:W-:Y:S02]  /*06f0*/  @!P0 IMAD R13, R15, R207.reuse, RZ ;  /* 0x000000cf0f0d8224 */ /* 0x090fe400078e02ff */
[----:B-1----:R-:W-:-:S04]  /*0700*/  @!P0 IMAD.WIDE.U32 R16, R14, R207, RZ ;  /* 0x000000cf0e108225 */ /* 0x002fc800078e00ff */
[----:B------:R-:W-:Y:S02]  /*0710*/  @!P0 IMAD R12, R14, R12, R13 ;  /* 0x0000000c0e0c8224 */ /* 0x000fe400078e020d */
[----:B------:R-:W-:Y:S01]  /*0720*/  IMAD.WIDE.U32 R14, R76, R6, R24 ;  /* 0x000000064c0e7225 */ /* 0x000fe200078e0018 */
[----:B------:R-:W-:-:S03]  /*0730*/  @P0 IADD3 R11, R211, R11, RZ ;  /* 0x0000000bd30b0210 */ /* 0x000fc60007ffe0ff */
[----:B------:R-:W-:Y:S02]  /*0740*/  @!P0 IMAD.MOV.U32 R8, RZ, RZ, R16 ;  /* 0x000000ffff088224 */ /* 0x000fe400078e0010 */
[----:B------:R-:W-:Y:S01]  /*0750*/  IMAD R13, R7, R76, RZ ;  /* 0x0000004c070d7224 */ /* 0x000fe200078e02ff */
[----:B------:R-:W-:Y:S02]  /*0760*/  @!P0 IADD3 R11, R17, R12, RZ ;  /* 0x0000000c110b8210 */ /* 0x000fe40007ffe0ff */
[----:B------:R-:W-:Y:S01]  /*0770*/  IADD3 R14, P0, R8, R14, RZ ;  /* 0x0000000e080e7210 */ /* 0x000fe20007f1e0ff */
[----:B------:R-:W-:Y:S02]  /*0780*/  IMAD R10, R6, R10, R13 ;  /* 0x0000000a060a7224 */ /* 0x000fe400078e020d */
[----:B------:R-:W-:-:S03]  /*0790*/  IMAD.IADD R8, R209, 0x1, -R76 ;  /* 0x00000001d1087824 */ /* 0x000fc600078e0a4c */
[----:B------:R-:W-:Y:S02]  /*07a0*/  IADD3.X R15, R11, R15, R10, P0, !PT ;  /* 0x0000000f0b0f7210 */ /* 0x000fe400007fe40a */
[----:B------:R-:W-:Y:S01]  /*07b0*/  ISETP.GE.AND P0, PT, R9, R8, PT ;  /* 0x000000080900720c */ /* 0x000fe20003f06270 */
[----:B---3--:R-:W-:Y:S01]  /*07c0*/  IMAD R29, R27, R205, RZ ;  /* 0x000000cd1b1d7224 */ /* 0x008fe200078e02ff */
[----:B------:R-:W-:Y:S02]  /*07d0*/  SHF.R.S32.HI R10, RZ, 0x1f, R205 ;  /* 0x0000001fff0a7819 */ /* 0x000fe400000114cd */
[----:B------:R-:W-:-:S03]  /*07e0*/  IADD3 R13, R9, 0x10, RZ ;  /* 0x00000010090d7810 */ /* 0x000fc60007ffe0ff */
[----:B------:R-:W-:Y:S02]  /*07f0*/  IMAD R29, R26, R10, R29 ;  /* 0x0000000a1a1d7224 */ /* 0x000fe400078e021d */
[----:B------:R-:W-:Y:S01]  /*0800*/  IMAD.WIDE.U32 R26, R205, R26, R14 ;  /* 0x0000001acd1a7225 */ /* 0x000fe200078e000e */
[CC--:B------:R-:W-:Y:S02]  /*0810*/  ISETP.GE.AND P1, PT, R13.reuse, R8.reuse, PT ;  /* 0x000000080d00720c */ /* 0x0c0fe40003f26270 */
[----:B------:R-:W-:Y:S01]  /*0820*/  ISETP.GE.OR P5, PT, R13, R8, P3 ;  /* 0x000000080d00720c */ /* 0x000fe20001fa6670 */
[----:B------:R-:W-:Y:S01]  /*0830*/  VIADD R17, R9, 0x20 ;  /* 0x0000002009117836 */ /* 0x000fe20000000000 */
[----:B------:R-:W-:Y:S02]  /*0840*/  SHF.R.S32.HI R15, RZ, 0x1f, R9 ;  /* 0x0000001fff0f7819 */ /* 0x000fe40000011409 */
[----:B------:R-:W-:Y:S01]  /*0850*/  IADD3 R29, R27, R29, RZ ;  /* 0x0000001d1b1d7210 */ /* 0x000fe20007ffe0ff */
[----:B------:R-:W-:Y:S08]  /*0860*/  @P0 BRA `(.L_x_833) ;  /* 0x0000000000340947 */ /* 0x000ff00003800000 */
[----:B------:R-:W-:Y:S01]  /*0870*/  IMAD R10, R7, R9, RZ ;  /* 0x00000009070a7224 */ /* 0x000fe200078e02ff */
[-C--:B-----5:R-:W-:Y:S01]  /*0880*/  ISETP.GE.AND P6, PT, R24, R0.reuse, PT ;  /* 0x000000001800720c */ /* 0x0a0fe20003fc6270 */
[----:B------:R-:W-:Y:S01]  /*0890*/  IMAD.MOV.U32 R28, RZ, RZ, R26 ;  /* 0x000000ffff1c7224 */ /* 0x000fe200078e001a */
[-C--:B------:R-:W-:Y:S01]  /*08a0*/  ISETP.GE.AND P4, PT, R21, R0.reuse, PT ;  /* 0x000000001500720c */ /* 0x080fe20003f86270 */
[C---:B------:R-:W-:Y:S01]  /*08b0*/  IMAD R10, R6.reuse, R15, R10 ;  /* 0x0000000f060a7224 */ /* 0x040fe200078e020a */
[----:B------:R-:W-:Y:S01]  /*08c0*/  ISETP.GE.AND P2, PT, R19, R0, PT ;  /* 0x000000001300720c */ /* 0x000fe20003f46270 */
[----:B------:R-:W-:-:S04]  /*08d0*/  IMAD.WIDE.U32 R12, R6, R9, R28 ;  /* 0x00000009060c7225 */ /* 0x000fc800078e001c */
[----:B------:R-:W-:Y:S01]  /*08e0*/  IMAD.IADD R11, R13, 0x1, R10 ;  /* 0x000000010d0b7824 */ /* 0x000fe200078e020a */
[----:B------:R-:W-:-:S04]  /*08f0*/  LEA R10, P0, R12, R22, 0x1 ;  /* 0x000000160c0a7211 */ /* 0x000fc800078008ff */
[----:B------:R-:W-:-:S05]  /*0900*/  LEA.HI.X R11, R12, R23, R11, 0x1, P0 ;  /* 0x000000170c0b7211 */ /* 0x000fca00000f0c0b */
[----:B------:R1:W-:Y:S04]  /*0910*/  @!P6 ST.E.128 desc[UR6][R10.64], RZ ;  /* 0x000000ff0a00e985 */ /* 0x0003e8000c101d06 */
[----:B------:R1:W-:Y:S04]  /*0920*/  @!P4 ST.E.128 desc[UR6][R10.64+0x80], RZ ;  /* 0x000080ff0a00c985 */ /* 0x0003e8000c101d06 */
[----:B------:R1:W-:Y:S02]  /*0930*/  @!P2 ST.E.128 desc[UR6][R10.64+0x100], RZ ;  /* 0x000100ff0a00a985 */ /* 0x0003e4000c101d06 */
.L_x_833:
[----:B------:R-:W-:Y:S05]  /*0940*/  BSYNC B0 ;  /* 0x0000000000007941 */ /* 0x000fea0003800000 */
.L_x_832:
[----:B------:R-:W-:Y:S01]  /*0950*/  BSSY B0, `(.L_x_834) ;  /* 0x0000013000007945 */ /* 0x000fe20003800000 */
[----:B------:R-:W-:-:S03]  /*0960*/  ISETP.GE.AND P0, PT, R17, R8, PT ;  /* 0x000000081100720c */ /* 0x000fc60003f06270 */
[----:B------:R-:W-:Y:S10]  /*0970*/  @P1 BRA `(.L_x_835) ;  /* 0x0000000000401947 */ /* 0x000ff40003800000 */
[----:B------:R-:W-:Y:S01]  /*0980*/  IADD3 R13, P1, R9, 0x10, RZ ;  /* 0x00000010090d7810 */ /* 0x000fe20007f3e0ff */
[----:B------:R-:W-:Y:S01]  /*0990*/  IMAD.MOV.U32 R30, RZ, RZ, R26 ;  /* 0x000000ffff1e7224 */ /* 0x000fe200078e001a */
[----:B------:R-:W-:Y:S02]  /*09a0*/  MOV R31, R29 ;  /* 0x0000001d001f7202 */ /* 0x000fe40000000f00 */
[-C--:B-----5:R-:W-:Y:S01]  /*09b0*/  ISETP.GE.AND P4, PT, R24, R0.reuse, PT ;  /* 0x000000001800720c */ /* 0x0a0fe20003f86270 */
[----:B-1----:R-:W-:Y:S01]  /*09c0*/  IMAD.X R11, RZ, RZ, R15, P1 ;  /* 0x000000ffff0b7224 */ /* 0x002fe200008e060f */
[-C--:B------:R-:W-:Y:S01]  /*09d0*/  ISETP.GE.AND P2, PT, R21, R0.reuse, PT ;  /* 0x000000001500720c */ /* 0x080fe20003f46270 */
[----:B------:R-:W-:Y:S01]  /*09e0*/  IMAD.WIDE.U32 R30, R6, R13, R30 ;  /* 0x0000000d061e7225 */ /* 0x000fe200078e001e */
[----:B------:R-:W-:-:S03]  /*09f0*/  ISETP.GE.AND P1, PT, R19, R0, PT ;  /* 0x000000001300720c */ /* 0x000fc60003f26270 */
[----:B------:R-:W-:Y:S01]  /*0a00*/  IMAD R11, R11, R6, RZ ;  /* 0x000000060b0b7224 */ /* 0x000fe200078e02ff */
[----:B------:R-:W-:-:S03]  /*0a10*/  LEA R10, P6, R30, R22, 0x1 ;  /* 0x000000161e0a7211 */ /* 0x000fc600078c08ff */
[----:B------:R-:W-:-:S04]  /*0a20*/  IMAD R11, R7, R13, R11 ;  /* 0x0000000d070b7224 */ /* 0x000fc800078e020b */
[----:B------:R-:W-:-:S05]  /*0a30*/  IMAD.IADD R11, R31, 0x1, R11 ;  /* 0x000000011f0b7824 */ /* 0x000fca00078e020b */
[----:B------:R-:W-:-:S05]  /*0a40*/  LEA.HI.X R11, R30, R23, R11, 0x1, P6 ;  /* 0x000000171e0b7211 */ /* 0x000fca00030f0c0b */
[----:B------:R2:W-:Y:S04]  /*0a50*/  @!P4 ST.E.128 desc[UR6][R10.64], RZ ;  /* 0x000000ff0a00c985 */ /* 0x0005e8000c101d06 */
[----:B------:R2:W-:Y:S04]  /*0a60*/  @!P2 ST.E.128 desc[UR6][R10.64+0x80], RZ ;  /* 0x000080ff0a00a985 */ /* 0x0005e8000c101d06 */
[----:B------:R2:W-:Y:S02]  /*0a70*/  @!P1 ST.E.128 desc[UR6][R10.64+0x100], RZ ;  /* 0x000100ff0a009985 */ /* 0x0005e4000c101d06 */
.L_x_835:
[----:B------:R-:W-:Y:S05]  /*0a80*/  BSYNC B0 ;  /* 0x0000000000007941 */ /* 0x000fea0003800000 */
.L_x_834:
[----:B-----5:R-:W-:Y:S01]  /*0a90*/  IMAD R2, R207, R2, R205 ;  /* 0x00000002cf027224 */ /* 0x020fe200078e02cd */
[----:B------:R-:W-:Y:S01]  /*0aa0*/  BSSY B0, `(.L_x_836) ;  /* 0x0000014000007945 */ /* 0x000fe20003800000 */
[----:B------:R-:W-:Y:S02]  /*0ab0*/  ISETP.GE.OR P6, PT, R9, R8, P3 ;  /* 0x000000080900720c */ /* 0x000fe40001fc6670 */
[----:B------:R-:W-:Y:S01]  /*0ac0*/  IMAD R76, R3, R2, R76 ;  /* 0x00000002034c7224 */ /* 0x000fe200078e024c */
[----:B------:R-:W-:Y:S10]  /*0ad0*/  @P0 BRA `(.L_x_837) ;  /* 0x0000000000400947 */ /* 0x000ff40003800000 */
[----:B-12---:R-:W-:Y:S01]  /*0ae0*/  IADD3 R11, P0, R9, 0x20, RZ ;  /* 0x00000020090b7810 */ /* 0x006fe20007f1e0ff */
[----:B------:R-:W-:Y:S01]  /*0af0*/  IMAD.MOV.U32 R12, RZ, RZ, R26 ;  /* 0x000000ffff0c7224 */ /* 0x000fe200078e001a */
[----:B------:R-:W-:Y:S02]  /*0b00*/  MOV R13, R29 ;  /* 0x0000001d000d7202 */ /* 0x000fe40000000f00 */
[-C--:B------:R-:W-:Y:S01]  /*0b10*/  ISETP.GE.AND P2, PT, R24, R0.reuse, PT ;  /* 0x000000001800720c */ /* 0x080fe20003f46270 */
[----:B------:R-:W-:Y:S01]  /*0b20*/  IMAD.X R3, RZ, RZ, R15, P0 ;  /* 0x000000ffff037224 */ /* 0x000fe200000e060f */
        /* <DEDUP_REMOVED lines=11> */
.L_x_837:
[----:B------:R-:W-:Y:S05]  /*0be0*/  BSYNC B0 ;  /* 0x0000000000007941 */ /* 0x000fea0003800000 */
.L_x_836:
[----:B-12---:R-:W-:Y:S01]  /*0bf0*/  VIADD R11, R9, 0x30 ;  /* 0x00000030090b7836 */ /* 0x006fe20000000000 */
[-C--:B------:R-:W-:Y:S01]  /*0c00*/  ISETP.GE.OR P4, PT, R17, R8.reuse, P3 ;  /* 0x000000081100720c */ /* 0x080fe20001f86670 */
[----:B------:R-:W-:Y:S01]  /*0c10*/  BSSY B0, `(.L_x_838) ;  /* 0x000001b000007945 */ /* 0x000fe20003800000 */
[C---:B---3--:R-:W-:Y:S02]  /*0c20*/  IADD3 R3, P0, R76.reuse, R9, RZ ;  /* 0x000000094c037210 */ /* 0x048fe40007f1e0ff */
[----:B------:R-:W-:Y:S02]  /*0c30*/  ISETP.GE.AND P1, PT, R11, R8, PT ;  /* 0x000000080b00720c */ /* 0x000fe40003f26270 */
[----:B------:R-:W-:Y:S02]  /*0c40*/  LEA.HI.X.SX32 R76, R76, R15, 0x1, P0 ;  /* 0x0000000f4c4c7211 */ /* 0x000fe400000f0eff */
[----:B------:R-:W-:Y:S01]  /*0c50*/  LEA R10, P0, R3, R4, 0x2 ;  /* 0x00000004030a7211 */ /* 0x000fe200078010ff */
[----:B------:R-:W-:Y:S01]  /*0c60*/  @!P6 IMAD.MOV.U32 R4, RZ, RZ, 0x7f800000 ;  /* 0x7f800000ff04e424 */ /* 0x000fe200078e00ff */
[----:B------:R-:W-:-:S02]  /*0c70*/  ISETP.GE.OR P3, PT, R11, R8, P3 ;  /* 0x000000080b00720c */ /* 0x000fc40001f66670 */
[----:B------:R-:W-:Y:S01]  /*0c80*/  LEA.HI.X R11, R3, R5, R76, 0x2, P0 ;  /* 0x00000005030b7211 */ /* 0x000fe200000f144c */
[----:B------:R-:W-:Y:S02]  /*0c90*/  @!P5 IMAD.MOV.U32 R3, RZ, RZ, 0x7f800000 ;  /* 0x7f800000ff03d424 */ /* 0x000fe400078e00ff */
[----:B------:R-:W-:Y:S02]  /*0ca0*/  @!P4 IMAD.MOV.U32 R2, RZ, RZ, 0x7f800000 ;  /* 0x7f800000ff02c424 */ /* 0x000fe400078e00ff */
[----:B------:R-:W-:Y:S06]  /*0cb0*/  @P1 BRA `(.L_x_839) ;  /* 0x0000000000401947 */ /* 0x000fec0003800000 */
[----:B------:R-:W-:Y:S01]  /*0cc0*/  IADD3 R9, P0, R9, 0x30, RZ ;  /* 0x0000003009097810 */ /* 0x000fe20007f1e0ff */
[----:B------:R-:W-:Y:S01]  /*0cd0*/  IMAD.MOV.U32 R12, RZ, RZ, R26 ;  /* 0x000000ffff0c7224 */ /* 0x000fe200078e001a */
[----:B------:R-:W-:Y:S02]  /*0ce0*/  MOV R13, R29 ;  /* 0x0000001d000d7202 */ /* 0x000fe40000000f00 */
[-C--:B------:R-:W-:Y:S01]  /*0cf0*/  ISETP.GE.AND P2, PT, R24, R0.reuse, PT ;  /* 0x000000001800720c */ /* 0x080fe20003f46270 */
[----:B------:R-:W-:Y:S01]  /*0d00*/  IMAD.X R5, RZ, RZ, R15, P0 ;  /* 0x000000ffff057224 */ /* 0x000fe200000e060f */
[----:B------:R-:W-:Y:S01]  /*0d10*/  ISETP.GE.AND P1, PT, R21, R0, PT ;  /* 0x000000001500720c */ /* 0x000fe20003f26270 */
[----:B------:R-:W-:-:S04]  /*0d20*/  IMAD.WIDE.U32 R12, R6, R9, R12 ;  /* 0x00000009060c7225 */ /* 0x000fc800078e000c */
[----:B------:R-:W-:Y:S01]  /*0d30*/  IMAD R5, R5, R6, RZ ;  /* 0x0000000605057224 */ /* 0x000fe200078e02ff */
[----:B------:R-:W-:-:S03]  /*0d40*/  LEA R6, P0, R12, R22, 0x1 ;  /* 0x000000160c067211 */ /* 0x000fc600078008ff */
[----:B------:R-:W-:-:S04]  /*0d50*/  IMAD R5, R7, R9, R5 ;  /* 0x0000000907057224 */ /* 0x000fc800078e0205 */
[----:B------:R-:W-:-:S05]  /*0d60*/  IMAD.IADD R5, R13, 0x1, R5 ;  /* 0x000000010d057824 */ /* 0x000fca00078e0205 */
[----:B------:R-:W-:Y:S02]  /*0d70*/  LEA.HI.X R7, R12, R23, R5, 0x1, P0 ;  /* 0x000000170c077211 */ /* 0x000fe400000f0c05 */
[----:B------:R-:W-:-:S03]  /*0d80*/  ISETP.GE.AND P0, PT, R19, R0, PT ;  /* 0x000000001300720c */ /* 0x000fc60003f06270 */
[----:B------:R1:W-:Y:S04]  /*0d90*/  @!P2 ST.E.128 desc[UR6][R6.64], RZ ;  /* 0x000000ff0600a985 */ /* 0x0003e8000c101d06 */
[----:B------:R1:W-:Y:S06]  /*0da0*/  @!P1 ST.E.128 desc[UR6][R6.64+0x80], RZ ;  /* 0x000080ff06009985 */ /* 0x0003ec000c101d06 */
[----:B------:R1:W-:Y:S02]  /*0db0*/  @!P0 ST.E.128 desc[UR6][R6.64+0x100], RZ ;  /* 0x000100ff06008985 */ /* 0x0003e4000c101d06 */
.L_x_839:
[----:B------:R-:W-:Y:S05]  /*0dc0*/  BSYNC B0 ;  /* 0x0000000000007941 */ /* 0x000fea0003800000 */
.L_x_838:
[----:B------:R-:W-:Y:S01]  /*0dd0*/  MOV R207, 0x0 ;  /* 0x0000000000cf7802 */ /* 0x000fe20000000f00 */
[----:B------:R-:W-:Y:S04]  /*0de0*/  @!P6 ST.E desc[UR6][R10.64], R4 ;  /* 0x000000040a00e985 */ /* 0x000fe8000c101906 */
[----:B------:R-:W-:Y:S04]  /*0df0*/  @!P5 ST.E desc[UR6][R10.64+0x40], R3 ;  /* 0x000040030a00d985 */ /* 0x000fe8000c101906 */
[----:B------:R1:W-:Y:S02]  /*0e00*/  @!P4 ST.E desc[UR6][R10.64+0x80], R2 ;  /* 0x000080020a00c985 */ /* 0x0003e4000c101906 */
[----:B-1----:R-:W-:Y:S05]  /*0e10*/  @P3 RET.REL.NODEC R206 `(_ZN5flash24flash_fwd_splitkv_kernelI23Flash_fwd_kernel_traitsILi192ELi64ELi64ELi4ELb0ELb0EN7cutlass10bfloat16_tE19Flash_kernel_traitsILi192ELi64ELi64ELi4ES3_EELb0ELb0ELb0ELb0ELb0ELb0ELb0ELb1EEEvNS_16Flash_fwd_paramsE) ;  /* 0xfffffff0ce783950 */ /* 0x002fea0003c3ffff */
[----:B------:R-:W-:Y:S02]  /*0e20*/  MOV R3, 0x7f800000 ;  /* 0x7f80000000037802 */ /* 0x000fe40000000f00 */
[----:B------:R-:W-:-:S03]  /*0e30*/  MOV R207, 0x0 ;  /* 0x0000000000cf7802 */ /* 0x000fc60000000f00 */
[----:B------:R1:W-:Y:S02]  /*0e40*/  ST.E desc[UR6][R10.64+0xc0], R3 ;  /* 0x0000c0030a007985 */ /* 0x0003e4000c101906 */
[----:B-1----:R-:W-:Y:S05]  /*0e50*/  RET.REL.NODEC R206 `(_ZN5flash24flash_fwd_splitkv_kernelI23Flash_fwd_kernel_traitsILi192ELi64ELi64ELi4ELb0ELb0EN7cutlass10bfloat16_tE19Flash_kernel_traitsILi192ELi64ELi64ELi4ES3_EELb0ELb0ELb0ELb0ELb0ELb0ELb0ELb1EEEvNS_16Flash_fwd_paramsE) ;  /* 0xfffffff0ce687950 */ /* 0x002fea0003c3ffff */
.L_x_831:
[----:B------:R-:W2:Y:S04]  /*0e60*/  LD.E.64 R6, desc[UR6][R16.64+0x160] ;  /* 0x0001600610067980 */ /* 0x000ea8000c101b00 */
[----:B------:R-:W3:Y:S01]  /*0e70*/  LD.E.64 R8, desc[UR6][R16.64+0x158] ;  /* 0x0001580610087980 */ /* 0x000ee2000c101b00 */
[----:B--2---:R-:W-:-:S04]  /*0e80*/  ISETP.NE.U32.AND P1, PT, R6, RZ, PT ;  /* 0x000000ff0600720c */ /* 0x004fc80003f25070 */
[----:B------:R-:W-:-:S13]  /*0e90*/  ISETP.NE.AND.EX P1, PT, R7, RZ, PT, P1 ;  /* 0x000000ff0700720c */ /* 0x000fda0003f25310 */
[----:B------:R-:W2:Y:S01]  /*0ea0*/  @P1 LD.E.64 R4, desc[UR6][R16.64+0x168] ;  /* 0x0001680610041980 */ /* 0x000ea2000c101b00 */
[----:B---3--:R-:W-:Y:S01]  /*0eb0*/  ISETP.NE.U32.AND P0, PT, R8, RZ, PT ;  /* 0x000000ff0800720c */ /* 0x008fe20003f05070 */
[----:B------:R-:W-:-:S03]  /*0ec0*/  IMAD.MOV.U32 R10, RZ, RZ, R207 ;  /* 0x000000ffff0a7224 */ /* 0x000fc600078e00cf */
[----:B------:R-:W-:Y:S02]  /*0ed0*/  ISETP.NE.AND.EX P0, PT, R9, RZ, PT, P0 ;  /* 0x000000ff0900720c */ /* 0x000fe40003f05300 */
[----:B------:R-:W-:Y:S02]  /*0ee0*/  @P1 SHF.R.S32.HI R0, RZ, 0x1f, R207 ;  /* 0x0000001fff001819 */ /* 0x000fe400000114cf */
[----:B------:R-:W-:-:S09]  /*0ef0*/  CS2R R212, SRZ ;  /* 0x0000000000d47805 */ /* 0x000fd2000001ff00 */
[----:B------:R-:W-:-:S05]  /*0f00*/  @P0 IMAD.WIDE R8, R207, 0x4, R8 ;  /* 0x00000004cf080825 */ /* 0x000fca00078e0208 */
[----:B------:R1:W5:Y:S01]  /*0f10*/  @P0 LD.E R10, desc[UR6][R8.64] ;  /* 0x00000006080a0980 */ /* 0x000362000c101900 */
[----:B------:R-:W-:Y:S01]  /*0f20*/  BSSY B0, `(.L_x_840) ;  /* 0x00000b0000007945 */ /* 0x000fe20003800000 */
[-C--:B--2---:R-:W-:Y:S02]  /*0f30*/  @P1 IMAD R5, R5, R207.reuse, RZ ;  /* 0x000000cf05051224 */ /* 0x084fe400078e02ff */
[----:B------:R-:W-:-:S04]  /*0f40*/  @P1 IMAD.WIDE.U32 R2, R4, R207, RZ ;  /* 0x000000cf04021225 */ /* 0x000fc800078e00ff */
[----:B------:R-:W-:Y:S01]  /*0f50*/  @P1 IMAD R0, R4, R0, R5 ;  /* 0x0000000004001224 */ /* 0x000fe200078e0205 */
[----:B------:R-:W-:-:S03]  /*0f60*/  @P1 LEA R212, P0, R2, R6, 0x2 ;  /* 0x0000000602d41211 */ /* 0x000fc600078010ff */
[----:B------:R-:W-:-:S05]  /*0f70*/  @P1 IMAD.IADD R0, R3, 0x1, R0 ;  /* 0x0000000103001824 */ /* 0x000fca00078e0200 */
[----:B------:R-:W-:Y:S02]  /*0f80*/  @P1 LEA.HI.X R213, R2, R7, R0, 0x2, P0 ;  /* 0x0000000702d51211 */ /* 0x000fe400000f1400 */
[----:B------:R-:W-:-:S04]  /*0f90*/  ISETP.NE.U32.AND P0, PT, R212, RZ, PT ;  /* 0x000000ffd400720c */ /* 0x000fc80003f05070 */
[----:B------:R-:W-:-:S13]  /*0fa0*/  ISETP.NE.AND.EX P0, PT, R213, RZ, PT, P0 ;  /* 0x000000ffd500720c */ /* 0x000fda0003f05300 */
[----:B-1----:R-:W-:Y:S05]  /*0fb0*/  @!P0 BRA `(.L_x_841) ;  /* 0x0000000400508947 */ /* 0x002fea0003800000 */
[----:B------:R-:W2:Y:S04]  /*0fc0*/  LD.E R8, desc[UR6][R16.64+0x170] ;  /* 0x0001700610087980 */ /* 0x000ea8000c101900 */
[----:B------:R-:W3:Y:S01]  /*0fd0*/  LD.E R2, desc[UR6][R16.64+0x68] ;  /* 0x0000680610027980 */ /* 0x000ee2000c101900 */
[----:B------:R-:W-:-:S03]  /*0fe0*/  LEA R9, R133, 0xffffffc0, 0x6 ;  /* 0xffffffc085097811 */ /* 0x000fc600078e30ff */
[----:B------:R-:W4:Y:S04]  /*0ff0*/  LD.E.64 R18, desc[UR6][R16.64+0x20] ;  /* 0x0000200610127980 */ /* 0x000f28000c101b00 */
[----:B------:R-:W4:Y:S04]  /*1000*/  LD.E.64 R66, desc[UR6][R16.64+0x38] ;  /* 0x0000380610427980 */ /* 0x000f28000c101b00 */
[----:B------:R-:W4:Y:S04]  /*1010*/  LD.E.64 R14, desc[UR6][R16.64+0x50] ;  /* 0x00005006100e7980 */ /* 0x000f28000c101b00 */
[----:B------:R-:W4:Y:S04]  /*1020*/  LD.E.64 R12, desc[UR6][R16.64+0x28] ;  /* 0x00002806100c7980 */ /* 0x000f28000c101b00 */
[----:B------:R-:W5:Y:S04]  /*1030*/  LD.E.64 R28, desc[UR6][R16.64+0x58] ;  /* 0x00005806101c7980 */ /* 0x000f68000c101b00 */
[----:B------:R-:W5:Y:S01]  /*1040*/  LD.E.64 R64, desc[UR6][R16.64+0x40] ;  /* 0x0000400610407980 */ /* 0x000f62000c101b00 */
[----:B--2---:R-:W-:-:S04]  /*1050*/  IABS R4, R8 ;  /* 0x0000000800047213 */ /* 0x004fc80000000000 */
[----:B------:R-:W1:Y:S08]  /*1060*/  I2F.RP R5, R4 ;  /* 0x0000000400057306 */ /* 0x000e700000209400 */
[----:B-1---5:R-:W1:Y:S02]  /*1070*/  MUFU.RCP R10, R5 ;  /* 0x00000005000a7308 */ /* 0x022e640000001000 */
[----:B-1----:R-:W-:-:S06]  /*1080*/  VIADD R10, R10, 0xffffffe ;  /* 0x0ffffffe0a0a7836 */ /* 0x002fcc0000000000 */
[----:B------:R-:W1:Y:S01]  /*1090*/  F2I.FTZ.U32.TRUNC.NTZ R11, R10 ;  /* 0x0000000a000b7305 */ /* 0x000e62000021f000 */
[----:B------:R-:W-:Y:S01]  /*10a0*/  IABS R0, R8 ;  /* 0x0000000800007213 */ /* 0x000fe20000000000 */
[----:B-1----:R-:W-:Y:S01]  /*10b0*/  IMAD.MOV R3, RZ, RZ, -R11 ;  /* 0x000000ffff037224 */ /* 0x002fe200078e0a0b */
[----:B------:R-:W-:-:S03]  /*10c0*/  MOV R10, RZ ;  /* 0x000000ff000a7202 */ /* 0x000fc60000000f00 */
[----:B------:R-:W-:Y:S01]  /*10d0*/  IMAD R6, R3, R4, RZ ;  /* 0x0000000403067224 */ /* 0x000fe200078e02ff */
[----:B------:R-:W-:-:S03]  /*10e0*/  IABS R3, R9 ;  /* 0x0000000900037213 */ /* 0x000fc60000000000 */
[----:B------:R-:W-:-:S04]  /*10f0*/  IMAD.HI.U32 R6, R11, R6, R10 ;  /* 0x000000060b067227 */ /* 0x000fc800078e000a */
[----:B------:R-:W-:Y:S02]  /*1100*/  IMAD.MOV R0, RZ, RZ, -R0 ;  /* 0x000000ffff007224 */ /* 0x000fe400078e0a00 */
[----:B------:R-:W-:-:S04]  /*1110*/  IMAD.HI.U32 R7, R6, R3, RZ ;  /* 0x0000000306077227 */ /* 0x000fc800078e00ff */
[----:B------:R-:W-:-:S05]  /*1120*/  IMAD R3, R7, R0, R3 ;  /* 0x0000000007037224 */ /* 0x000fca00078e0203 */
[----:B------:R-:W-:Y:S02]  /*1130*/  ISETP.GT.U32.AND P1, PT, R4, R3, PT ;  /* 0x000000030400720c */ /* 0x000fe40003f24070 */
[----:B------:R-:W-:-:S11]  /*1140*/  LOP3.LUT R0, R9, R8, RZ, 0x3c, !PT ;  /* 0x0000000809007212 */ /* 0x000fd600078e3cff */
[----:B------:R-:W-:-:S04]  /*1150*/  @!P1 IADD3 R3, R3, -R4, RZ ;  /* 0x8000000403039210 */ /* 0x000fc80007ffe0ff */
[----:B------:R-:W-:Y:S01]  /*1160*/  ISETP.GE.U32.AND P2, PT, R3, R4, PT ;  /* 0x000000040300720c */ /* 0x000fe20003f46070 */
[----:B------:R-:W-:Y:S01]  /*1170*/  @!P1 VIADD R7, R7, 0x1 ;  /* 0x0000000107079836 */ /* 0x000fe20000000000 */
[----:B------:R-:W-:Y:S02]  /*1180*/  ISETP.GE.AND P0, PT, R0, RZ, PT ;  /* 0x000000ff0000720c */ /* 0x000fe40003f06270 */
[----:B------:R-:W-:-:S09]  /*1190*/  ISETP.NE.AND P1, PT, R8, RZ, PT ;  /* 0x000000ff0800720c */ /* 0x000fd20003f25270 */
[----:B------:R-:W-:-:S05]  /*11a0*/  @P2 IADD3 R7, R7, 0x1, RZ ;  /* 0x0000000107072810 */ /* 0x000fca0007ffe0ff */
[----:B------:R-:W-:Y:S01]  /*11b0*/  @!P0 IMAD.MOV R7, RZ, RZ, -R7 ;  /* 0x000000ffff078224 */ /* 0x000fe200078e0a07 */
[----:B------:R-:W-:-:S05]  /*11c0*/  @!P1 LOP3.LUT R7, RZ, R8, RZ, 0x33, !PT ;  /* 0x00000008ff079212 */ /* 0x000fca00078e33ff */
[----:B------:R-:W-:-:S05]  /*11d0*/  IMAD.WIDE R4, R7, 0x4, R212 ;  /* 0x0000000407047825 */ /* 0x000fca00078e02d4 */
[----:B------:R1:W2:Y:S01]  /*11e0*/  LD.E R0, desc[UR6][R4.64] ;  /* 0x0000000604007980 */ /* 0x0002a2000c101900 */
[----:B---3--:R-:W-:-:S04]  /*11f0*/  IABS R6, R2 ;  /* 0x0000000200067213 */ /* 0x008fc80000000000 */
[----:B------:R-:W3:Y:S08]  /*1200*/  I2F.RP R20, R6 ;  /* 0x0000000600147306 */ /* 0x000ef00000209400 */
[----:B---3--:R-:W3:Y:S02]  /*1210*/  MUFU.RCP R11, R20 ;  /* 0x00000014000b7308 */ /* 0x008ee40000001000 */
[----:B---3--:R-:W-:-:S06]  /*1220*/  IADD3 R11, R11, 0xffffffe, RZ ;  /* 0x0ffffffe0b0b7810 */ /* 0x008fcc0007ffe0ff */
[----:B------:R-:W3:Y:S01]  /*1230*/  F2I.FTZ.U32.TRUNC.NTZ R25, R11 ;  /* 0x0000000b00197305 */ /* 0x000ee2000021f000 */
[----:B------:R-:W-:Y:S02]  /*1240*/  MOV R24, RZ ;  /* 0x000000ff00187202 */ /* 0x000fe40000000f00 */
[----:B-1----:R-:W-:Y:S02]  /*1250*/  IABS R5, R205 ;  /* 0x000000cd00057213 */ /* 0x002fe40000000000 */
[----:B------:R-:W-:Y:S01]  /*1260*/  IABS R4, R2 ;  /* 0x0000000200047213 */ /* 0x000fe20000000000 */
[----:B---3--:R-:W-:-:S04]  /*1270*/  IMAD.MOV R3, RZ, RZ, -R25 ;  /* 0x000000ffff037224 */ /* 0x008fc800078e0a19 */
[----:B------:R-:W-:-:S04]  /*1280*/  IMAD R10, R3, R6, RZ ;  /* 0x00000006030a7224 */ /* 0x000fc800078e02ff */
[----:B------:R-:W-:-:S04]  /*1290*/  IMAD.HI.U32 R10, R25, R10, R24 ;  /* 0x0000000a190a7227 */ /* 0x000fc800078e0018 */
[----:B------:R-:W-:Y:S02]  /*12a0*/  IMAD.MOV R4, RZ, RZ, -R4 ;  /* 0x000000ffff047224 */ /* 0x000fe400078e0a04 */
[----:B------:R-:W-:-:S04]  /*12b0*/  IMAD.HI.U32 R3, R10, R5, RZ ;  /* 0x000000050a037227 */ /* 0x000fc800078e00ff */
[----:B------:R-:W-:-:S05]  /*12c0*/  IMAD R5, R3, R4, R5 ;  /* 0x0000000403057224 */ /* 0x000fca00078e0205 */
[----:B------:R-:W-:-:S13]  /*12d0*/  ISETP.GT.U32.AND P1, PT, R6, R5, PT ;  /* 0x000000050600720c */ /* 0x000fda0003f24070 */
[----:B------:R-:W-:-:S04]  /*12e0*/  @!P1 IADD3 R5, R5, -R6, RZ ;  /* 0x8000000605059210 */ /* 0x000fc80007ffe0ff */
[----:B------:R-:W-:Y:S01]  /*12f0*/  ISETP.GE.U32.AND P2, PT, R5, R6, PT ;  /* 0x000000060500720c */ /* 0x000fe20003f46070 */
[----:B------:R-:W-:Y:S01]  /*1300*/  IMAD.MOV R6, RZ, RZ, -R7 ;  /* 0x000000ffff067224 */ /* 0x000fe200078e0a07 */
[----:B------:R-:W-:Y:S02]  /*1310*/  LOP3.LUT R5, R205, R2, RZ, 0x3c, !PT ;  /* 0x00000002cd057212 */ /* 0x000fe400078e3cff */
[----:B------:R-:W-:Y:S02]  /*1320*/  @!P1 IADD3 R3, R3, 0x1, RZ ;  /* 0x0000000103039810 */ /* 0x000fe40007ffe0ff */
[----:B------:R-:W-:Y:S02]  /*1330*/  ISETP.GE.AND P0, PT, R5, RZ, PT ;  /* 0x000000ff0500720c */ /* 0x000fe40003f06270 */
[----:B------:R-:W-:Y:S01]  /*1340*/  ISETP.NE.AND P1, PT, R2, RZ, PT ;  /* 0x000000ff0200720c */ /* 0x000fe20003f25270 */
[----:B------:R-:W-:-:S04]  /*1350*/  IMAD R9, R8, R6, R9 ;  /* 0x0000000608097224 */ /* 0x000fc800078e0209 */
[----:B------:R-:W-:Y:S01]  /*1360*/  @P2 VIADD R3, R3, 0x1 ;  /* 0x0000000103032836 */ /* 0x000fe20000000000 */
[----:B------:R-:W-:Y:S02]  /*1370*/  SHF.R.S32.HI R21, RZ, 0x1f, R9 ;  /* 0x0000001fff157819 */ /* 0x000fe40000011409 */
[----:B--2---:R-:W-:Y:S01]  /*1380*/  SHF.R.S32.HI R7, RZ, 0x1f, R0 ;  /* 0x0000001fff077819 */ /* 0x004fe20000011400 */
[-C--:B----4-:R-:W-:Y:S02]  /*1390*/  IMAD R4, R19, R0.reuse, RZ ;  /* 0x0000000013047224 */ /* 0x090fe400078e02ff */
[----:B------:R-:W-:-:S04]  /*13a0*/  IMAD.WIDE.U32 R10, R18, R0, RZ ;  /* 0x00000000120a7225 */ /* 0x000fc800078e00ff */
[----:B------:R-:W-:-:S05]  /*13b0*/  IMAD R4, R18, R7, R4 ;  /* 0x0000000712047224 */ /* 0x000fca00078e0204 */
[----:B------:R-:W-:Y:S01]  /*13c0*/  IADD3 R11, R11, R4, RZ ;  /* 0x000000040b0b7210 */ /* 0x000fe20007ffe0ff */
[----:B------:R-:W-:Y:S02]  /*13d0*/  IMAD.MOV.U32 R4, RZ, RZ, R3 ;  /* 0x000000ffff047224 */ /* 0x000fe400078e0003 */
[----:B------:R-:W-:Y:S02]  /*13e0*/  IMAD R3, R67, R9, RZ ;  /* 0x0000000943037224 */ /* 0x000fe400078e02ff */
[----:B------:R-:W-:Y:S01]  /*13f0*/  IMAD.WIDE.U32 R10, R9, R66, R10 ;  /* 0x00000042090a7225 */ /* 0x000fe200078e000a */
[----:B------:R-:W-:Y:S02]  /*1400*/  @!P0 IADD3 R4, -R4, RZ, RZ ;  /* 0x000000ff04048210 */ /* 0x000fe40007ffe1ff */
[----:B------:R-:W-:Y:S01]  /*1410*/  @!P1 LOP3.LUT R4, RZ, R2, RZ, 0x33, !PT ;  /* 0x00000002ff049212 */ /* 0x000fe200078e33ff */
[----:B------:R-:W-:-:S03]  /*1420*/  IMAD R3, R66, R21, R3 ;  /* 0x0000001542037224 */ /* 0x000fc600078e0203 */
[----:B------:R-:W-:Y:S01]  /*1430*/  SHF.R.S32.HI R5, RZ, 0x1f, R4 ;  /* 0x0000001fff057819 */ /* 0x000fe20000011404 */
[----:B------:R-:W-:Y:S02]  /*1440*/  IMAD.IADD R11, R11, 0x1, R3 ;  /* 0x000000010b0b7824 */ /* 0x000fe400078e0203 */
[----:B------:R-:W-:Y:S02]  /*1450*/  IMAD R3, R15, R4, RZ ;  /* 0x000000040f037224 */ /* 0x000fe400078e02ff */
[-C--:B------:R-:W-:Y:S02]  /*1460*/  IMAD R2, R13, R0.reuse, RZ ;  /* 0x000000000d027224 */ /* 0x080fe400078e02ff */
[----:B------:R-:W-:Y:S02]  /*1470*/  IMAD R3, R14, R5, R3 ;  /* 0x000000050e037224 */ /* 0x000fe400078e0203 */
[----:B------:R-:W-:-:S04]  /*1480*/  IMAD.WIDE.U32 R18, R12, R0, RZ ;  /* 0x000000000c127225 */ /* 0x000fc800078e00ff */
[----:B------:R-:W-:-:S04]  /*1490*/  IMAD.WIDE.U32 R14, R4, R14, R10 ;  /* 0x0000000e040e7225 */ /* 0x000fc800078e000a */
[----:B------:R-:W-:Y:S01]  /*14a0*/  IMAD R7, R12, R7, R2 ;  /* 0x000000070c077224 */ /* 0x000fe200078e0202 */
[----:B------:R-:W-:Y:S02]  /*14b0*/  MOV R2, R18 ;  /* 0x0000001200027202 */ /* 0x000fe40000000f00 */
[----:B------:R-:W-:Y:S01]  /*14c0*/  IADD3 R3, R15, R3, RZ ;  /* 0x000000030f037210 */ /* 0x000fe20007ffe0ff */
[----:B------:R-:W-:Y:S01]  /*14d0*/  IMAD.IADD R11, R19, 0x1, R7 ;  /* 0x00000001130b7824 */ /* 0x000fe200078e0207 */
[----:B------:R-:W-:Y:S01]  /*14e0*/  MOV R0, R14 ;  /* 0x0000000e00007202 */ /* 0x000fe20000000f00 */
[----:B------:R-:W-:Y:S05]  /*14f0*/  BRA `(.L_x_842) ;  /* 0x0000000400487947 */ /* 0x000fea0003800000 */
.L_x_841:
[----:B------:R-:W2:Y:S01]  /*1500*/  LD.E R4, desc[UR6][R16.64+0x68] ;  /* 0x0000680610047980 */ /* 0x000ea2000c101900 */
[----:B------:R-:W-:-:S03]  /*1510*/  ISETP.NE.AND P3, PT, R12, -0x1, PT ;  /* 0xffffffff0c00780c */ /* 0x000fc60003f65270 */
[----:B------:R-:W3:Y:S04]  /*1520*/  LD.E.64 R66, desc[UR6][R16.64+0x38] ;  /* 0x0000380610427980 */ /* 0x000ee8000c101b00 */
[----:B------:R-:W4:Y:S04]  /*1530*/  LD.E.64 R64, desc[UR6][R16.64+0x40] ;  /* 0x0000400610407980 */ /* 0x000f28000c101b00 */
[----:B------:R-:W4:Y:S04]  /*1540*/  LD.E.64 R14, desc[UR6][R16.64+0x50] ;  /* 0x00005006100e7980 */ /* 0x000f28000c101b00 */
[----:B------:R-:W4:Y:S04]  /*1550*/  @!P3 LD.E.64 R20, desc[UR6][R16.64+0x20] ;  /* 0x000020061014b980 */ /* 0x000f28000c101b00 */
[----:B------:R-:W4:Y:S04]  /*1560*/  @!P3 LD.E.64 R18, desc[UR6][R16.64+0x28] ;  /* 0x000028061012b980 */ /* 0x000f28000c101b00 */
[----:B------:R1:W5:Y:S01]  /*1570*/  LD.E.64 R28, desc[UR6][R16.64+0x58] ;  /* 0x00005806101c7980 */ /* 0x000362000c101b00 */
[----:B------:R-:W-:-:S02]  /*1580*/  MOV R8, RZ ;  /* 0x000000ff00087202 */ /* 0x000fc40000000f00 */
[----:B--2---:R-:W-:-:S04]  /*1590*/  IABS R3, R4 ;  /* 0x0000000400037213 */ /* 0x004fc80000000000 */
[----:B------:R-:W2:Y:S08]  /*15a0*/  I2F.RP R6, R3 ;  /* 0x0000000300067306 */ /* 0x000eb00000209400 */
[----:B--2---:R-:W2:Y:S02]  /*15b0*/  MUFU.RCP R2, R6 ;  /* 0x0000000600027308 */ /* 0x004ea40000001000 */
[----:B--2---:R-:W-:-:S06]  /*15c0*/  IADD3 R2, R2, 0xffffffe, RZ ;  /* 0x0ffffffe02027810 */ /* 0x004fcc0007ffe0ff */
[----:B------:R-:W2:Y:S01]  /*15d0*/  F2I.FTZ.U32.TRUNC.NTZ R9, R2 ;  /* 0x0000000200097305 */ /* 0x000ea2000021f000 */
[----:B------:R-:W-:Y:S01]  /*15e0*/  IABS R7, R4 ;  /* 0x0000000400077213 */ /* 0x000fe20000000000 */
[----:B--2---:R-:W-:-:S04]  /*15f0*/  IMAD.MOV R0, RZ, RZ, -R9 ;  /* 0x000000ffff007224 */ /* 0x004fc800078e0a09 */
[----:B------:R-:W-:Y:S01]  /*1600*/  IMAD R5, R0, R3, RZ ;  /* 0x0000000300057224 */ /* 0x000fe200078e02ff */
[----:B------:R-:W-:-:S03]  /*1610*/  IABS R0, R205 ;  /* 0x000000cd00007213 */ /* 0x000fc60000000000 */
[----:B------:R-:W-:-:S04]  /*1620*/  IMAD.HI.U32 R5, R9, R5, R8 ;  /* 0x0000000509057227 */ /* 0x000fc800078e0008 */
[----:B------:R-:W-:Y:S02]  /*1630*/  IMAD.MOV R7, RZ, RZ, -R7 ;  /* 0x000000ffff077224 */ /* 0x000fe400078e0a07 */
[----:B------:R-:W-:-:S04]  /*1640*/  IMAD.HI.U32 R2, R5, R0, RZ ;  /* 0x0000000005027227 */ /* 0x000fc800078e00ff */
[----:B------:R-:W-:-:S05]  /*1650*/  IMAD R0, R2, R7, R0 ;  /* 0x0000000702007224 */ /* 0x000fca00078e0200 */
[----:B------:R-:W-:Y:S01]  /*1660*/  ISETP.GT.U32.AND P0, PT, R3, R0, PT ;  /* 0x000000000300720c */ /* 0x000fe20003f04070 */
[-C--:B---3--:R-:W-:Y:S01]  /*1670*/  @!P3 IMAD R5, R67, R11.reuse, RZ ;  /* 0x0000000b4305b224 */ /* 0x088fe200078e02ff */
[----:B------:R-:W-:Y:S01]  /*1680*/  @!P3 SHF.R.S32.HI R6, RZ, 0x1f, R11 ;  /* 0x0000001fff06b819 */ /* 0x000fe2000001140b */
[----:B------:R-:W-:Y:S01]  /*1690*/  @!P3 IMAD.WIDE.U32 R26, R66, R11, RZ ;  /* 0x0000000b421ab225 */ /* 0x000fe200078e00ff */
[----:B------:R-:W-:-:S03]  /*16a0*/  @P3 IADD3 R8, R11, R12, RZ ;  /* 0x0000000c0b083210 */ /* 0x000fc60007ffe0ff */
[----:B------:R-:W-:Y:S01]  /*16b0*/  @!P3 IMAD R5, R6, R66, R5 ;  /* 0x000000420605b224 */ /* 0x000fe200078e0205 */
[----:B-----5:R-:W-:Y:S01]  /*16c0*/  @!P3 SHF.R.S32.HI R6, RZ, 0x1f, R10 ;  /* 0x0000001fff06b819 */ /* 0x020fe2000001140a */
[----:B------:R-:W-:-:S04]  /*16d0*/  @P3 IMAD R7, R67, R8, RZ ;  /* 0x0000000843073224 */ /* 0x000fc800078e02ff */
[-C--:B------:R-:W-:Y:S01]  /*16e0*/  @!P0 IADD3 R0, R0, -R3.reuse, RZ ;  /* 0x8000000300008210 */ /* 0x080fe20007ffe0ff */
[----:B------:R-:W-:Y:S02]  /*16f0*/  @!P3 IMAD.IADD R9, R27, 0x1, R5 ;  /* 0x000000011b09b824 */ /* 0x000fe400078e0205 */
[----:B------:R-:W-:Y:S01]  /*1700*/  @P3 IMAD.WIDE.U32 R24, R66, R8, RZ ;  /* 0x0000000842183225 */ /* 0x000fe200078e00ff */
[----:B------:R-:W-:Y:S02]  /*1710*/  @!P3 MOV R8, R26 ;  /* 0x0000001a0008b202 */ /* 0x000fe40000000f00 */
[----:B------:R-:W-:Y:S01]  /*1720*/  ISETP.GE.U32.AND P2, PT, R0, R3, PT ;  /* 0x000000030000720c */ /* 0x000fe20003f46070 */
[----:B----4-:R-:W-:Y:S01]  /*1730*/  @!P3 IMAD R5, R21, R10, RZ ;  /* 0x0000000a1505b224 */ /* 0x010fe200078e02ff */
[----:B------:R-:W-:-:S03]  /*1740*/  LOP3.LUT R0, R205, R4, RZ, 0x3c, !PT ;  /* 0x00000004cd007212 */ /* 0x000fc600078e3cff */
[C---:B------:R-:W-:Y:S02]  /*1750*/  @!P3 IMAD R5, R20.reuse, R6, R5 ;  /* 0x000000061405b224 */ /* 0x040fe400078e0205 */
[----:B------:R-:W-:Y:S01]  /*1760*/  @!P3 IMAD.WIDE.U32 R20, R20, R10, R8 ;  /* 0x0000000a1414b225 */ /* 0x000fe200078e0008 */
[----:B------:R-:W-:Y:S02]  /*1770*/  ISETP.GE.AND P1, PT, R0, RZ, PT ;  /* 0x000000ff0000720c */ /* 0x000fe40003f26270 */
[----:B------:R-:W-:Y:S01]  /*1780*/  @P3 IADD3 R7, R25, R7, RZ ;  /* 0x0000000719073210 */ /* 0x000fe20007ffe0ff */
[----:B------:R-:W-:Y:S02]  /*1790*/  @P3 IMAD.MOV.U32 R8, RZ, RZ, R24 ;  /* 0x000000ffff083224 */ /* 0x000fe400078e0018 */
[----:B------:R-:W-:Y:S01]  /*17a0*/  @!P0 VIADD R2, R2, 0x1 ;  /* 0x0000000102028836 */ /* 0x000fe20000000000 */
[----:B------:R-:W-:Y:S01]  /*17b0*/  ISETP.NE.AND P0, PT, R4, RZ, PT ;  /* 0x000000ff0400720c */ /* 0x000fe20003f05270 */
[----:B------:R-:W-:Y:S01]  /*17c0*/  @!P3 IMAD.MOV.U32 R8, RZ, RZ, R20 ;  /* 0x000000ffff08b224 */ /* 0x000fe200078e0014 */
[----:B------:R-:W-:-:S02]  /*17d0*/  @!P3 IADD3 R7, R21, R5, RZ ;  /* 0x000000051507b210 */ /* 0x000fc40007ffe0ff */
[----:B------:R-:W-:Y:S01]  /*17e0*/  LEA R9, R133, 0xffffffc0, 0x6 ;  /* 0xffffffc085097811 */ /* 0x000fe200078e30ff */
[----:B------:R-:W-:Y:S01]  /*17f0*/  @!P3 IMAD R5, R65, R11, RZ ;  /* 0x0000000b4105b224 */ /* 0x000fe200078e02ff */
[----:B------:R-:W-:Y:S02]  /*1800*/  @!P3 SHF.R.S32.HI R3, RZ, 0x1f, R11 ;  /* 0x0000001fff03b819 */ /* 0x000fe4000001140b */
[----:B------:R-:W-:Y:S01]  /*1810*/  @P2 IADD3 R2, R2, 0x1, RZ ;  /* 0x0000000102022810 */ /* 0x000fe20007ffe0ff */
[----:B------:R-:W-:Y:S01]  /*1820*/  IMAD R6, R67, R9, RZ ;  /* 0x0000000943067224 */ /* 0x000fe200078e02ff */
[----:B------:R-:W-:Y:S02]  /*1830*/  SHF.R.S32.HI R21, RZ, 0x1f, R9 ;  /* 0x0000001fff157819 */ /* 0x000fe40000011409 */
[----:B------:R-:W-:Y:S02]  /*1840*/  MOV R26, R8 ;  /* 0x00000008001a7202 */ /* 0x000fe40000000f00 */
[----:B------:R-:W-:Y:S01]  /*1850*/  MOV R27, R7 ;  /* 0x00000007001b7202 */ /* 0x000fe20000000f00 */
[----:B------:R-:W-:Y:S01]  /*1860*/  @!P3 IMAD R3, R3, R64, R5 ;  /* 0x000000400303b224 */ /* 0x000fe200078e0205 */
[----:B------:R-:W-:Y:S01]  /*1870*/  MOV R7, R2 ;  /* 0x0000000200077202 */ /* 0x000fe20000000f00 */
[----:B------:R-:W-:Y:S01]  /*1880*/  @!P3 IMAD.WIDE.U32 R24, R64, R11, RZ ;  /* 0x0000000b4018b225 */ /* 0x000fe200078e00ff */
[----:B------:R-:W-:-:S03]  /*1890*/  @P3 IADD3 R0, R11, R12, RZ ;  /* 0x0000000c0b003210 */ /* 0x000fc60007ffe0ff */
[----:B------:R-:W-:Y:S02]  /*18a0*/  IMAD R6, R21, R66, R6 ;  /* 0x0000004215067224 */ /* 0x000fe400078e0206 */
[----:B------:R-:W-:Y:S01]  /*18b0*/  IMAD.WIDE.U32 R26, R66, R9, R26 ;  /* 0x00000009421a7225 */ /* 0x000fe200078e001a */
[----:B------:R-:W-:-:S03]  /*18c0*/  @!P1 IADD3 R7, -R7, RZ, RZ ;  /* 0x000000ff07079210 */ /* 0x000fc60007ffe1ff */
[----:B------:R-:W-:Y:S01]  /*18d0*/  @!P3 IMAD.IADD R25, R25, 0x1, R3 ;  /* 0x000000011919b824 */ /* 0x000fe200078e0203 */
[----:B------:R-:W-:Y:S01]  /*18e0*/  @!P3 SHF.R.S32.HI R3, RZ, 0x1f, R10 ;  /* 0x0000001fff03b819 */ /* 0x000fe2000001140a */
[----:B------:R-:W-:Y:S01]  /*18f0*/  @!P3 IMAD R2, R19, R10, RZ ;  /* 0x0000000a1302b224 */ /* 0x000fe200078e02ff */
[----:B------:R-:W-:Y:S01]  /*1900*/  @!P0 LOP3.LUT R7, RZ, R4, RZ, 0x33, !PT ;  /* 0x00000004ff078212 */ /* 0x000fe200078e33ff */
[----:B------:R-:W-:Y:S01]  /*1910*/  IMAD.MOV.U32 R12, RZ, RZ, R26 ;  /* 0x000000ffff0c7224 */ /* 0x000fe200078e001a */
[----:B------:R-:W-:Y:S01]  /*1920*/  IADD3 R13, R27, R6, RZ ;  /* 0x000000061b0d7210 */ /* 0x000fe20007ffe0ff */
[-C--:B------:R-:W-:Y:S01]  /*1930*/  @P3 IMAD R11, R65, R0.reuse, RZ ;  /* 0x00000000410b3224 */ /* 0x080fe200078e02ff */
[----:B------:R-:W-:Y:S01]  /*1940*/  SHF.R.S32.HI R5, RZ, 0x1f, R7 ;  /* 0x0000001fff057819 */ /* 0x000fe20000011407 */
[----:B------:R-:W-:-:S04]  /*1950*/  @P3 IMAD.WIDE.U32 R26, R64, R0, RZ ;  /* 0x00000000401a3225 */ /* 0x000fc800078e00ff */
[C---:B------:R-:W-:Y:S02]  /*1960*/  @!P3 IMAD R0, R18.reuse, R3, R2 ;  /* 0x000000031200b224 */ /* 0x040fe400078e0202 */
[----:B------:R-:W-:Y:S02]  /*1970*/  IMAD R3, R15, R7, RZ ;  /* 0x000000070f037224 */ /* 0x000fe400078e02ff */
[----:B------:R-:W-:Y:S01]  /*1980*/  @!P3 IMAD.WIDE.U32 R18, R18, R10, R24 ;  /* 0x0000000a1212b225 */ /* 0x000fe200078e0018 */
[----:B------:R-:W-:-:S03]  /*1990*/  @P3 IADD3 R11, R27, R11, RZ ;  /* 0x0000000b1b0b3210 */ /* 0x000fc60007ffe0ff */
[----:B------:R-:W-:-:S04]  /*19a0*/  IMAD.WIDE.U32 R12, R14, R7, R12 ;  /* 0x000000070e0c7225 */ /* 0x000fc800078e000c */
[----:B------:R-:W-:Y:S01]  /*19b0*/  IMAD R3, R14, R5, R3 ;  /* 0x000000050e037224 */ /* 0x000fe200078e0203 */
[----:B------:R-:W-:Y:S01]  /*19c0*/  @!P3 IADD3 R11, R19, R0, RZ ;  /* 0x00000000130bb210 */ /* 0x000fe20007ffe0ff */
[----:B------:R-:W-:Y:S01]  /*19d0*/  @P3 IMAD.MOV.U32 R2, RZ, RZ, R26 ;  /* 0x000000ffff023224 */ /* 0x000fe200078e001a */
[----:B------:R-:W-:Y:S01]  /*19e0*/  @!P3 MOV R2, R18 ;  /* 0x000000120002b202 */ /* 0x000fe20000000f00 */
[----:B------:R-:W-:Y:S01]  /*19f0*/  IMAD.MOV.U32 R0, RZ, RZ, R12 ;  /* 0x000000ffff007224 */ /* 0x000fe200078e000c */
[----:B------:R-:W-:Y:S02]  /*1a00*/  IADD3 R3, R13, R3, RZ ;  /* 0x000000030d037210 */ /* 0x000fe40007ffe0ff */
[----:B-1----:R-:W-:Y:S02]  /*1a10*/  MOV R4, R7 ;  /* 0x0000000700047202 */ /* 0x002fe40000000f00 */
.L_x_842:
[----:B------:R-:W-:Y:S05]  /*1a20*/  BSYNC B0 ;  /* 0x0000000000007941 */ /* 0x000fea0003800000 */
.L_x_840:
[----:B------:R-:W-:Y:S01]  /*1a30*/  ISETP.NE.AND P0, PT, R210, -0x1, PT ;  /* 0xffffffffd200780c */ /* 0x000fe20003f05270 */
[----:B------:R-:W2:Y:S04]  /*1a40*/  LD.E.64 R174, desc[UR6][R16.64+0x30] ;  /* 0x0000300610ae7980 */ /* 0x000ea8000c101b00 */
[----:B------:R-:W3:Y:S04]  /*1a50*/  LD.E.64 R24, desc[UR6][R16.64+0x48] ;  /* 0x0000480610187980 */ /* 0x000ee8000c101b00 */
[----:B------:R-:W4:Y:S04]  /*1a60*/  LD.E R75, desc[UR6][R16.64+0xc0] ;  /* 0x0000c006104b7980 */ /* 0x000f28000c101900 */
[----:B------:R-:W3:Y:S04]  /*1a70*/  @!P0 LD.E.64 R26, desc[UR6][R16.64+0x18] ;  /* 0x00001806101a8980 */ /* 0x000ee8000c101b00 */
[----:B------:R1:W5:Y:S04]  /*1a80*/  @P4 LD.E R18, desc[UR6][R22.64] ;  /* 0x0000000616124980 */ /* 0x000368000c101900 */
[----:B------:R-:W4:Y:S04]  /*1a90*/  LD.E.64 R158, desc[UR6][R16.64+0x8] ;  /* 0x00000806109e7980 */ /* 0x000f28000c101b00 */
[----:B------:R-:W4:Y:S04]  /*1aa0*/  LD.E.64 R166, desc[UR6][R16.64+0x10] ;  /* 0x0000100610a67980 */ /* 0x000f28000c101b00 */
[----:B------:R1:W5:Y:S01]  /*1ab0*/  LD.E.64 R176, desc[UR6][R16.64] ;  /* 0x0000000610b07980 */ /* 0x000362000c101b00 */
[----:B------:R-:W-:-:S04]  /*1ac0*/  SHF.R.S32.HI R7, RZ, 0x1f, R56 ;  /* 0x0000001fff077819 */ /* 0x000fc80000011438 */
[CC--:B------:R-:W-:Y:S02]  /*1ad0*/  LEA.HI R168, R7.reuse, R56.reuse, RZ, 0x3 ;  /* 0x0000003807a87211 */ /* 0x0c0fe400078f18ff */
[----:B------:R-:W-:Y:S02]  /*1ae0*/  LEA.HI R70, R7, R56, RZ, 0x4 ;  /* 0x0000003807467211 */ /* 0x000fe400078f20ff */
[----:B------:R-:W-:Y:S02]  /*1af0*/  LOP3.LUT R19, R168, 0xfffffff8, RZ, 0xc0, !PT ;  /* 0xfffffff8a8137812 */ /* 0x000fe400078ec0ff */
[----:B------:R-:W-:Y:S02]  /*1b00*/  LOP3.LUT R15, R70, 0xfffffff0, RZ, 0xc0, !PT ;  /* 0xfffffff0460f7812 */ /* 0x000fe400078ec0ff */
[----:B------:R-:W-:Y:S01]  /*1b10*/  SHF.R.S32.HI R13, RZ, 0x4, R70 ;  /* 0x00000004ff0d7819 */ /* 0x000fe20000011446 */
[C---:B------:R-:W-:Y:S02]  /*1b20*/  IMAD.IADD R68, R56.reuse, 0x1, -R19 ;  /* 0x0000000138447824 */ /* 0x040fe400078e0a13 */
[----:B------:R-:W-:Y:S01]  /*1b30*/  IMAD.IADD R15, R56, 0x1, -R15 ;  /* 0x00000001380f7824 */ /* 0x000fe200078e0a0f */
[----:B------:R-:W-:Y:S01]  /*1b40*/  LEA.HI R70, R70, R13, RZ, 0x1 ;  /* 0x0000000d46467211 */ /* 0x000fe200078f08ff */
[----:B------:R-:W-:Y:S01]  /*1b50*/  IMAD.SHL.U32 R12, R68, 0x8, RZ ;  /* 0x00000008440c7824 */ /* 0x000fe200078e00ff */
[----:B------:R-:W-:-:S02]  /*1b60*/  SHF.R.S32.HI R168, RZ, 0x3, R168 ;  /* 0x00000003ffa87819 */ /* 0x000fc400000114a8 */
[----:B------:R-:W-:Y:S02]  /*1b70*/  SHF.R.S32.HI R6, RZ, 0x1f, R15 ;  /* 0x0000001fff067819 */ /* 0x000fe4000001140f */
[----:B------:R-:W-:Y:S02]  /*1b80*/  LOP3.LUT R70, R70, 0xfffffffe, RZ, 0xc0, !PT ;  /* 0xfffffffe46467812 */ /* 0x000fe400078ec0ff */
[----:B------:R-:W-:Y:S01]  /*1b90*/  IADD3 R20, P1, R12, R2, RZ ;  /* 0x000000020c147210 */ /* 0x000fe20007f3e0ff */
[----:B-1----:R-:W-:Y:S01]  /*1ba0*/  IMAD.SHL.U32 R23, R168, 0x40, RZ ;  /* 0x00000040a8177824 */ /* 0x002fe200078e00ff */
[----:B------:R-:W-:Y:S01]  /*1bb0*/  LEA.HI R2, R6, R15, RZ, 0x3 ;  /* 0x0000000f06027211 */ /* 0x000fe200078f18ff */
[----:B------:R-:W-:Y:S01]  /*1bc0*/  IMAD.IADD R70, R13, 0x1, -R70 ;  /* 0x000000010d467824 */ /* 0x000fe200078e0a46 */
[----:B------:R-:W-:Y:S02]  /*1bd0*/  SHF.R.S32.HI R13, RZ, 0x1f, R12 ;  /* 0x0000001fff0d7819 */ /* 0x000fe4000001140c */
[----:B------:R-:W-:Y:S01]  /*1be0*/  LOP3.LUT R8, R2, 0xfffffff8, RZ, 0xc0, !PT ;  /* 0xfffffff802087812 */ /* 0x000fe200078ec0ff */
[----:B------:R-:W-:Y:S01]  /*1bf0*/  IMAD R6, R21, R64, RZ ;  /* 0x0000004015067224 */ /* 0x000fe200078e02ff */
[----:B------:R-:W-:Y:S01]  /*1c00*/  LOP3.LUT R23, R23, 0x1c0, RZ, 0xc0, !PT ;  /* 0x000001c017177812 */ /* 0x000fe200078ec0ff */
[----:B------:R-:W-:Y:S01]  /*1c10*/  IMAD.X R21, R13, 0x1, R11, P1 ;  /* 0x000000010d157824 */ /* 0x000fe200008e060b */
[----:B------:R-:W-:Y:S01]  /*1c20*/  LEA.HI R7, R7, R56, RZ, 0x6 ;  /* 0x0000003807077211 */ /* 0x000fe200078f30ff */
[----:B------:R-:W-:Y:S01]  /*1c30*/  IMAD.IADD R8, R15, 0x1, -R8 ;  /* 0x000000010f087824 */ /* 0x000fe200078e0a08 */
[----:B------:R-:W-:-:S02]  /*1c40*/  LOP3.LUT R19, R23, 0x38, R12, 0xf8, !PT ;  /* 0x0000003817137812 */ /* 0x000fc400078ef80c */
[----:B------:R-:W-:Y:S01]  /*1c50*/  SHF.R.U32.HI R10, RZ, 0x3, R23 ;  /* 0x00000003ff0a7819 */ /* 0x000fe20000011617 */
[C---:B------:R-:W-:Y:S02]  /*1c60*/  IMAD R6, R9.reuse, R65, R6 ;  /* 0x0000004109067224 */ /* 0x040fe400078e0206 */
[----:B------:R-:W-:Y:S01]  /*1c70*/  IMAD.WIDE.U32 R20, R9, R64, R20 ;  /* 0x0000004009147225 */ /* 0x000fe200078e0014 */
[----:B------:R-:W-:-:S03]  /*1c80*/  LOP3.LUT R10, R19, R10, RZ, 0x3c, !PT ;  /* 0x0000000a130a7212 */ /* 0x000fc600078e3cff */
[----:B------:R-:W-:Y:S02]  /*1c90*/  IMAD.SHL.U32 R14, R8, 0x40, RZ ;  /* 0x00000040080e7824 */ /* 0x000fe400078e00ff */
[----:B------:R-:W-:Y:S01]  /*1ca0*/  IMAD.SHL.U32 R9, R7, 0x8, RZ ;  /* 0x0000000807097824 */ /* 0x000fe200078e00ff */
[----:B------:R-:W-:Y:S01]  /*1cb0*/  SHF.R.S32.HI R72, RZ, 0x1f, R207 ;  /* 0x0000001fff487819 */ /* 0x000fe200000114cf */
[----:B------:R-:W-:Y:S01]  /*1cc0*/  IMAD.SHL.U32 R7, R70, 0x8, RZ ;  /* 0x0000000846077824 */ /* 0x000fe200078e00ff */
[----:B------:R-:W-:Y:S02]  /*1cd0*/  LOP3.LUT R14, R14, 0x1c0, RZ, 0xc0, !PT ;  /* 0x000001c00e0e7812 */ /* 0x000fe400078ec0ff */
[----:B------:R-:W-:Y:S01]  /*1ce0*/  LOP3.LUT R154, R10, 0xfffffe00, R9, 0xf8, !PT ;  /* 0xfffffe000a9a7812 */ /* 0x000fe200078ef809 */
[----:B------:R-:W-:Y:S01]  /*1cf0*/  IMAD.IADD R11, R21, 0x1, R6 ;  /* 0x00000001150b7824 */ /* 0x000fe200078e0206 */
[----:B------:R-:W-:Y:S02]  /*1d00*/  LOP3.LUT R7, R14, 0x8, R7, 0xf8, !PT ;  /* 0x000000080e077812 */ /* 0x000fe400078ef807 */
[----:B------:R-:W-:-:S02]  /*1d10*/  SHF.R.U32.HI R54, RZ, 0x3, R14 ;  /* 0x00000003ff367819 */ /* 0x000fc4000001160e */
[C---:B------:R-:W-:Y:S02]  /*1d20*/  LOP3.LUT P3, RZ, R8.reuse, 0x4, RZ, 0xc0, !PT ;  /* 0x0000000408ff7812 */ /* 0x040fe4000786c0ff */
[----:B------:R-:W-:Y:S02]  /*1d30*/  LOP3.LUT P2, RZ, R8, 0x2, RZ, 0xc0, !PT ;  /* 0x0000000208ff7812 */ /* 0x000fe4000784c0ff */
[----:B------:R-:W-:Y:S01]  /*1d40*/  LOP3.LUT R54, R7, R54, RZ, 0x3c, !PT ;  /* 0x0000003607367212 */ /* 0x000fe200078e3cff */
[----:B------:R-:W-:Y:S01]  /*1d50*/  IMAD R162, R29, R4, RZ ;  /* 0x000000041da27224 */ /* 0x000fe200078e02ff */
[----:B------:R-:W-:-:S03]  /*1d60*/  MOV R10, R20 ;  /* 0x00000014000a7202 */ /* 0x000fc60000000f00 */
[-C--:B------:R-:W-:Y:S02]  /*1d70*/  IMAD R162, R5, R28.reuse, R162 ;  /* 0x0000001c05a27224 */ /* 0x080fe400078e02a2 */
[----:B------:R-:W-:Y:S01]  /*1d80*/  IMAD.WIDE.U32 R28, R4, R28, R10 ;  /* 0x0000001c041c7225 */ /* 0x000fe200078e000a */
[----:B------:R-:W-:-:S03]  /*1d90*/  SHF.R.S32.HI R98, RZ, 0x1f, R71 ;  /* 0x0000001fff627819 */ /* 0x000fc60000011447 */
[----:B------:R-:W-:Y:S01]  /*1da0*/  VIADD R10, R12, 0x40 ;  /* 0x000000400c0a7836 */ /* 0x000fe20000000000 */
[----:B------:R-:W-:-:S04]  /*1db0*/  LEA.HI R98, R98, R71, RZ, 0x6 ;  /* 0x0000004762627211 */ /* 0x000fc800078f30ff */
[----:B------:R-:W-:Y:S02]  /*1dc0*/  SHF.R.S32.HI R98, RZ, 0x6, R98 ;  /* 0x00000006ff627819 */ /* 0x000fe40000011462 */
[----:B------:R-:W-:Y:S02]  /*1dd0*/  SHF.R.S32.HI R169, RZ, 0x1f, R168 ;  /* 0x0000001fffa97819 */ /* 0x000fe400000114a8 */
[----:B------:R-:W-:Y:S01]  /*1de0*/  VIMNMX R98, RZ, R98, !PT ;  /* 0x00000062ff627248 */ /* 0x000fe20007fe0100 */
[----:B------:R-:W-:Y:S02]  /*1df0*/  IMAD.IADD R163, R29, 0x1, R162 ;  /* 0x000000011da37824 */ /* 0x000fe400078e02a2 */
[----:B------:R-:W-:-:S04]  /*1e00*/  IMAD.WIDE R170, R208, 0x40, R168 ;  /* 0x00000040d0aa7825 */ /* 0x000fc800078e02a8 */
[----:B------:R-:W-:Y:S02]  /*1e10*/  IMAD.MOV.U32 R162, RZ, RZ, R28 ;  /* 0x000000ffffa27224 */ /* 0x000fe400078e001c */
[-C--:B------:R-:W-:Y:S02]  /*1e20*/  IMAD R155, R67, R168.reuse, RZ ;  /* 0x000000a8439b7224 */ /* 0x080fe400078e02ff */
[----:B------:R-:W-:Y:S02]  /*1e30*/  IMAD R165, R65, R168, RZ ;  /* 0x000000a841a57224 */ /* 0x000fe400078e02ff */
[C---:B------:R-:W-:Y:S02]  /*1e40*/  IMAD R155, R169.reuse, R66, R155 ;  /* 0x00000042a99b7224 */ /* 0x040fe400078e029b */
[-C--:B------:R-:W-:Y:S02]  /*1e50*/  IMAD R165, R169, R64.reuse, R165 ;  /* 0x00000040a9a57224 */ /* 0x080fe400078e02a5 */
[----:B------:R-:W-:-:S04]  /*1e60*/  IMAD.WIDE.U32 R162, R168, R64, R162 ;  /* 0x00000040a8a27225 */ /* 0x000fc800078e00a2 */
[----:B------:R-:W-:Y:S02]  /*1e70*/  IMAD.MOV.U32 R57, RZ, RZ, 0x10 ;  /* 0x00000010ff397424 */ /* 0x000fe400078e00ff */
[----:B------:R-:W-:Y:S02]  /*1e80*/  IMAD.MOV.U32 R55, RZ, RZ, 0x20 ;  /* 0x00000020ff377424 */ /* 0x000fe400078e00ff */
[----:B------:R-:W-:Y:S01]  /*1e90*/  IMAD.IADD R165, R163, 0x1, R165 ;  /* 0x00000001a3a57824 */ /* 0x000fe200078e02a5 */
[C---:B------:R-:W-:Y:S01]  /*1ea0*/  SHF.L.U64.HI R202, R66.reuse, 0x4, R67 ;  /* 0x0000000442ca7819 */ /* 0x040fe20000010243 */
[----:B------:R-:W-:Y:S01]  /*1eb0*/  IMAD.SHL.U32 R201, R66, 0x10, RZ ;  /* 0x0000001042c97824 */ /* 0x000fe200078e00ff */
[----:B------:R-:W-:Y:S01]  /*1ec0*/  SHF.L.U64.HI R200, R64, 0x4, R65 ;  /* 0x0000000440c87819 */ /* 0x000fe20000010241 */
[----:B------:R-:W-:Y:S01]  /*1ed0*/  IMAD.SHL.U32 R73, R68, 0x4, RZ ;  /* 0x0000000444497824 */ /* 0x000fe200078e00ff */
[----:B------:R-:W-:Y:S02]  /*1ee0*/  SHF.L.U32 R199, R64, 0x4, RZ ;  /* 0x0000000440c77819 */ /* 0x000fe400000006ff */
[----:B------:R-:W-:-:S02]  /*1ef0*/  SEL R57, R57, 0xfffffff0, !P2 ;  /* 0xfffffff039397807 */ /* 0x000fc40005000000 */
[----:B------:R-:W-:Y:S01]  /*1f00*/  SEL R55, R55, 0xffffffe0, !P3 ;  /* 0xffffffe037377807 */ /* 0x000fe20005800000 */
[----:B--2---:R-:W-:-:S04]  /*1f10*/  @P0 IMAD.WIDE.U32 R14, R174, R210, RZ ;  /* 0x000000d2ae0e0225 */ /* 0x004fc800078e00ff */
[----:B------:R-:W-:Y:S02]  /*1f20*/  @P0 IMAD R7, R175, R210, RZ ;  /* 0x000000d2af070224 */ /* 0x000fe400078e02ff */
[----:B---3--:R-:W-:-:S04]  /*1f30*/  @!P0 IMAD R9, R27, R207, RZ ;  /* 0x000000cf1b098224 */ /* 0x008fc800078e02ff */
[C---:B------:R-:W-:Y:S02]  /*1f40*/  @!P0 IMAD R6, R26.reuse, R72, R9 ;  /* 0x000000481a068224 */ /* 0x040fe400078e0209 */
[----:B------:R-:W-:-:S04]  /*1f50*/  @!P0 IMAD.WIDE.U32 R26, R26, R207, RZ ;  /* 0x000000cf1a1a8225 */ /* 0x000fc800078e00ff */
[----:B------:R-:W-:Y:S02]  /*1f60*/  @P0 IMAD.MOV.U32 R8, RZ, RZ, R14 ;  /* 0x000000ffff080224 */ /* 0x000fe400078e000e */
[----:B------:R-:W-:Y:S02]  /*1f70*/  IMAD.SHL.U32 R9, R2, 0x40, RZ ;  /* 0x0000004002097824 */ /* 0x000fe400078e00ff */
[----:B------:R-:W-:Y:S02]  /*1f80*/  @!P0 IMAD.MOV.U32 R8, RZ, RZ, R26 ;  /* 0x000000ffff088224 */ /* 0x000fe400078e001a */
[----:B------:R-:W-:Y:S01]  /*1f90*/  @P0 IMAD.IADD R7, R15, 0x1, R7 ;  /* 0x000000010f070824 */ /* 0x000fe200078e0207 */
[----:B------:R-:W-:Y:S01]  /*1fa0*/  LOP3.LUT R54, R54, 0xfffffe00, R9, 0xf8, !PT ;  /* 0xfffffe0036367812 */ /* 0x000fe200078ef809 */
[----:B------:R-:W-:Y:S01]  /*1fb0*/  @!P0 IMAD.IADD R7, R27, 0x1, R6 ;  /* 0x000000011b078824 */ /* 0x000fe200078e0206 */
[----:B------:R-:W-:Y:S01]  /*1fc0*/  IADD3 R6, P1, R12, R8, RZ ;  /* 0x000000080c067210 */ /* 0x000fe20007f3e0ff */
[----:B------:R-:W-:Y:S01]  /*1fd0*/  IMAD R2, R25, R205, RZ ;  /* 0x000000cd19027224 */ /* 0x000fe200078e02ff */
[----:B------:R-:W-:-:S02]  /*1fe0*/  SHF.R.S32.HI R9, RZ, 0x1f, R205 ;  /* 0x0000001fff097819 */ /* 0x000fc400000114cd */
[----:B----4-:R-:W-:Y:S01]  /*1ff0*/  ISETP.GE.AND P0, PT, R10, R75, PT ;  /* 0x0000004b0a00720c */ /* 0x010fe20003f06270 */
[----:B------:R-:W-:Y:S02]  /*2000*/  IMAD.X R7, R13, 0x1, R7, P1 ;  /* 0x000000010d077824 */ /* 0x000fe400008e0607 */
[----:B------:R-:W-:Y:S01]  /*2010*/  IMAD R2, R24, R9, R2 ;  /* 0x0000000918027224 */ /* 0x000fe200078e0202 */
[----:B------:R-:W-:Y:S01]  /*2020*/  IADD3 R9, R12, 0x80, RZ ;  /* 0x000000800c097810 */ /* 0x000fe20007ffe0ff */
[----:B------:R-:W-:Y:S01]  /*2030*/  IMAD.WIDE.U32 R24, R205, R24, R6 ;  /* 0x00000018cd187225 */ /* 0x000fe200078e0006 */
[----:B------:R-:W-:Y:S02]  /*2040*/  SEL R7, RZ, 0xffffffff, P0 ;  /* 0xffffffffff077807 */ /* 0x000fe40000000000 */
[----:B------:R-:W-:Y:S01]  /*2050*/  ISETP.GE.AND P0, PT, R9, R75, PT ;  /* 0x0000004b0900720c */ /* 0x000fe20003f06270 */
[----:B------:R-:W-:-:S03]  /*2060*/  @!P4 IMAD.MOV.U32 R18, RZ, RZ, RZ ;  /* 0x000000ffff12c224 */ /* 0x000fc600078e00ff */
[----:B------:R-:W-:Y:S02]  /*2070*/  SEL R74, RZ, 0x4, P0 ;  /* 0x00000004ff4a7807 */ /* 0x000fe40000000000 */
[C---:B------:R-:W-:Y:S02]  /*2080*/  IADD3 R156, P0, R12.reuse, R0, RZ ;  /* 0x000000000c9c7210 */ /* 0x040fe40007f1e0ff */
[----:B------:R-:W-:Y:S02]  /*2090*/  ISETP.GT.AND P4, PT, R133, R98, PT ;  /* 0x000000628500720c */ /* 0x000fe40003f84270 */
[----:B------:R-:W-:Y:S01]  /*20a0*/  ISETP.GE.AND P1, PT, R12, R75, PT ;  /* 0x0000004b0c00720c */ /* 0x000fe20003f26270 */
[----:B------:R-:W-:Y:S02]  /*20b0*/  IMAD.X R157, R13, 0x1, R3, P0 ;  /* 0x000000010d9d7824 */ /* 0x000fe400000e0603 */
[----:B------:R-:W-:Y:S01]  /*20c0*/  IMAD.SHL.U32 R7, R7, 0x2, RZ ;  /* 0x0000000207077824 */ /* 0x000fe200078e00ff */
[----:B------:R-:W-:Y:S01]  /*20d0*/  SEL R6, RZ, 0x1, P1 ;  /* 0x00000001ff067807 */ /* 0x000fe20000800000 */
[----:B------:R-:W-:-:S02]  /*20e0*/  IMAD R173, R171, R174, RZ ;  /* 0x000000aeabad7224 */ /* 0x000fc400078e02ff */
[----:B------:R-:W-:-:S04]  /*20f0*/  IMAD.WIDE.U32 R156, R168, R66, R156 ;  /* 0x00000042a89c7225 */ /* 0x000fc800078e009c */
[----:B------:R-:W-:Y:S01]  /*2100*/  IMAD.IADD R25, R25, 0x1, R2 ;  /* 0x0000000119197824 */ /* 0x000fe200078e0202 */
[----:B------:R-:W-:Y:S01]  /*2110*/  LOP3.LUT R7, R7, 0x2, R6, 0xe2, !PT ;  /* 0x0000000207077812 */ /* 0x000fe200078ee206 */
[----:B------:R-:W-:Y:S01]  /*2120*/  IMAD R173, R170, R175, R173 ;  /* 0x000000afaaad7224 */ /* 0x000fe200078e02ad */
[----:B------:R-:W-:Y:S01]  /*2130*/  LEA R204, P1, R156, R158, 0x1 ;  /* 0x0000009e9ccc7211 */ /* 0x000fe200078208ff */
[----:B------:R-:W-:Y:S01]  /*2140*/  IMAD.IADD R155, R157, 0x1, R155 ;  /* 0x000000019d9b7824 */ /* 0x000fe200078e029b */
[----:B------:R-:W-:Y:S01]  /*2150*/  LEA R160, P0, R162, R166, 0x1 ;  /* 0x000000a6a2a07211 */ /* 0x000fe200078008ff */
[----:B------:R-:W-:Y:S01]  /*2160*/  IMAD.WIDE.U32 R170, R170, R174, R24 ;  /* 0x000000aeaaaa7225 */ /* 0x000fe200078e0018 */
[----:B------:R-:W-:Y:S02]  /*2170*/  LOP3.LUT R74, R7, R74, RZ, 0xfc, !PT ;  /* 0x0000004a074a7212 */ /* 0x000fe400078efcff */
[----:B------:R-:W-:Y:S01]  /*2180*/  LEA.HI.X R203, R156, R159, R155, 0x1, P1 ;  /* 0x0000009f9ccb7211 */ /* 0x000fe200008f0c9b */
[----:B------:R-:W-:Y:S01]  /*2190*/  IMAD.IADD R173, R171, 0x1, R173 ;  /* 0x00000001abad7824 */ /* 0x000fe200078e02ad */
[----:B------:R-:W-:Y:S01]  /*21a0*/  LEA.HI.X R161, R162, R167, R165, 0x1, P0 ;  /* 0x000000a7a2a17211 */ /* 0x000fe200000f0ca5 */
[----:B------:R-:W-:Y:S06]  /*21b0*/  @!P4 BRA `(.L_x_843) ;  /* 0x0000008c0070c947 */ /* 0x000fec0003800000 */
[----:B------:R-:W2:Y:S04]  /*21c0*/  LD.E.64 R30, desc[UR6][R16.64+0x120] ;  /* 0x00012006101e7980 */ /* 0x000ea8000c101b00 */
[----:B------:R-:W3:Y:S04]  /*21d0*/  LD.E.64 R32, desc[UR6][R16.64+0x118] ;  /* 0x0001180610207980 */ /* 0x000ee8000c101b00 */
[----:B------:R-:W4:Y:S04]  /*21e0*/  LD.E.64 R182, desc[UR6][R16.64+0x128] ;  /* 0x0001280610b67980 */ /* 0x000f28000c101b00 */
[----:B------:R-:W4:Y:S04]  /*21f0*/  LD.E.64 R180, desc[UR6][R16.64+0x130] ;  /* 0x0001300610b47980 */ /* 0x000f28000c101b00 */
[----:B------:R-:W4:Y:S04]  /*2200*/  LD.E.64 R26, desc[UR6][R16.64+0x140] ;  /* 0x00014006101a7980 */ /* 0x000f28000c101b00 */
[----:B------:R-:W4:Y:S04]  /*2210*/  LD.E.64 R24, desc[UR6][R16.64+0x138] ;  /* 0x0001380610187980 */ /* 0x000f28000c101b00 */
[----:B------:R-:W4:Y:S04]  /*2220*/  LD.E R8, desc[UR6][R16.64+0xd0] ;  /* 0x0000d00610087980 */ /* 0x000f28000c101900 */
[----:B------:R-:W4:Y:S04]  /*2230*/  LD.E.64 R20, desc[UR6][R16.64+0x110] ;  /* 0x0001100610147980 */ /* 0x000f28000c101b00 */
[----:B------:R-:W4:Y:S04]  /*2240*/  LD.E.64 R22, desc[UR6][R16.64+0x108] ;  /* 0x0001080610167980 */ /* 0x000f28000c101b00 */
[----:B------:R-:W4:Y:S04]  /*2250*/  LD.E.64 R14, desc[UR6][R16.64+0x150] ;  /* 0x00015006100e7980 */ /* 0x000f28000c101b00 */
[----:B------:R-:W4:Y:S01]  /*2260*/  LD.E.64 R6, desc[UR6][R16.64+0x148] ;  /* 0x0001480610067980 */ /* 0x000f22000c101b00 */
[----:B------:R-:W-:-:S04]  /*2270*/  LEA R19, R133, 0xffffffc0, 0x6 ;  /* 0xffffffc085137811 */ /* 0x000fc800078e30ff */
[----:B------:R-:W-:Y:S01]  /*2280*/  SHF.R.S32.HI R2, RZ, 0x1f, R19 ;  /* 0x0000001fff027819 */ /* 0x000fe20000011413 */
[----:B-----5:R-:W-:Y:S02]  /*2290*/  IMAD.IADD R18, R19, 0x1, R18 ;  /* 0x0000000113127824 */ /* 0x020fe400078e0212 */
[----:B------:R-:W-:Y:S01]  /*22a0*/  IMAD.WIDE.U32 R178, R64, 0x60, RZ ;  /* 0x0000006040b27825 */ /* 0x000fe200078e00ff */
[----:B------:R-:W-:Y:S02]  /*22b0*/  LOP3.LUT R150, R74, 0xffff, RZ, 0xc0, !PT ;  /* 0x0000ffff4a967812 */ /* 0x000fe400078ec0ff */
[C---:B------:R-:W-:Y:S01]  /*22c0*/  SHF.L.U64.HI R82, R64.reuse, 0x5, R65 ;  /* 0x0000000540527819 */ /* 0x040fe20000010241 */
[----:B------:R-:W-:Y:S01]  /*22d0*/  IMAD.SHL.U32 R81, R64, 0x20, RZ ;  /* 0x0000002040517824 */ /* 0x000fe200078e00ff */
[----:B------:R-:W-:Y:S01]  /*22e0*/  LOP3.LUT R152, R150, 0x1, RZ, 0xc0, !PT ;  /* 0x0000000196987812 */ /* 0x000fe200078ec0ff */
[----:B------:R-:W-:Y:S01]  /*22f0*/  VIADD R78, R168, 0x20 ;  /* 0x00000020a84e7836 */ /* 0x000fe20000000000 */
[----:B------:R-:W-:Y:S01]  /*2300*/  LOP3.LUT R151, R150, 0x2, RZ, 0xc0, !PT ;  /* 0x0000000296977812 */ /* 0x000fe200078ec0ff */
[C---:B------:R-:W-:Y:S01]  /*2310*/  VIADD R77, R168.reuse, 0x30 ;  /* 0x00000030a84d7836 */ /* 0x040fe20000000000 */
[----:B------:R-:W-:Y:S01]  /*2320*/  SHF.L.U64.HI R82, R81, 0x1, R82 ;  /* 0x0000000151527819 */ /* 0x000fe20000010252 */
[----:B------:R-:W-:Y:S01]  /*2330*/  IMAD.MOV.U32 R128, RZ, RZ, R204 ;  /* 0x000000ffff807224 */ /* 0x000fe200078e00cc */
[----:B------:R-:W-:Y:S01]  /*2340*/  IADD3 R79, R168, 0x10, RZ ;  /* 0x00000010a84f7810 */ /* 0x000fe20007ffe0ff */
[----:B------:R-:W-:Y:S01]  /*2350*/  IMAD.MOV.U32 R130, RZ, RZ, R160 ;  /* 0x000000ffff827224 */ /* 0x000fe200078e00a0 */
[C---:B------:R-:W-:Y:S01]  /*2360*/  SHF.L.U64.HI R96, R66.reuse, 0x5, R67 ;  /* 0x0000000542607819 */ /* 0x040fe20000010243 */
[----:B------:R-:W-:Y:S01]  /*2370*/  IMAD.MOV.U32 R131, RZ, RZ, R161 ;  /* 0x000000ffff837224 */ /* 0x000fe200078e00a1 */
[----:B------:R-:W-:-:S02]  /*2380*/  SHF.L.U32 R95, R66, 0x5, RZ ;  /* 0x00000005425f7819 */ /* 0x000fc400000006ff */
[----:B------:R-:W-:Y:S02]  /*2390*/  MOV R129, R203 ;  /* 0x000000cb00817202 */ /* 0x000fe40000000f00 */
[----:B------:R-:W-:Y:S02]  /*23a0*/  LOP3.LUT R150, R150, 0x4, RZ, 0xc0, !PT ;  /* 0x0000000496967812 */ /* 0x000fe400078ec0ff */
[----:B------:R-:W-:Y:S01]  /*23b0*/  SHF.L.U32 R81, R81, 0x1, RZ ;  /* 0x0000000151517819 */ /* 0x000fe200000006ff */
[----:B--2---:R-:W-:-:S04]  /*23c0*/  IMAD R3, R31, R207, RZ ;  /* 0x000000cf1f037224 */ /* 0x004fc800078e02ff */
[----:B------:R-:W-:Y:S02]  /*23d0*/  IMAD R0, R30, R72, R3 ;  /* 0x000000481e007224 */ /* 0x000fe400078e0203 */
[----:B------:R-:W-:-:S04]  /*23e0*/  IMAD.WIDE.U32 R30, R207, R30, R12 ;  /* 0x0000001ecf1e7225 */ /* 0x000fc800078e000c */
[----:B---3--:R-:W-:Y:S02]  /*23f0*/  IMAD R3, R33, R207, RZ ;  /* 0x000000cf21037224 */ /* 0x008fe400078e02ff */
[----:B------:R-:W-:Y:S02]  /*2400*/  IMAD.IADD R31, R31, 0x1, R0 ;  /* 0x000000011f1f7824 */ /* 0x000fe400078e0200 */
[----:B------:R-:W-:-:S04]  /*2410*/  IMAD.WIDE.U32 R28, R207, R32, R12 ;  /* 0x00000020cf1c7225 */ /* 0x000fc800078e000c */
[----:B------:R-:W-:Y:S02]  /*2420*/  IMAD R0, R32, R72, R3 ;  /* 0x0000004820007224 */ /* 0x000fe400078e0203 */
[-C--:B----4-:R-:W-:Y:S02]  /*2430*/  IMAD R3, R183, R19.reuse, RZ ;  /* 0x00000013b7037224 */ /* 0x090fe400078e02ff */
[----:B------:R-:W-:Y:S02]  /*2440*/  IMAD.IADD R29, R29, 0x1, R0 ;  /* 0x000000011d1d7824 */ /* 0x000fe400078e0200 */
[-C--:B------:R-:W-:Y:S02]  /*2450*/  IMAD R11, R181, R19.reuse, RZ ;  /* 0x00000013b50b7224 */ /* 0x080fe400078e02ff */
[C---:B------:R-:W-:Y:S02]  /*2460*/  IMAD R3, R182.reuse, R2, R3 ;  /* 0x00000002b6037224 */ /* 0x040fe400078e0203 */
[----:B------:R-:W-:-:S04]  /*2470*/  IMAD.WIDE.U32 R28, R182, R19, R28 ;  /* 0x00000013b61c7225 */ /* 0x000fc800078e001c */
[----:B------:R-:W-:Y:S02]  /*2480*/  IMAD R11, R180, R2, R11 ;  /* 0x00000002b40b7224 */ /* 0x000fe400078e020b */
[----:B------:R-:W-:Y:S01]  /*2490*/  IMAD.WIDE.U32 R30, R19, R180, R30 ;  /* 0x000000b4131e7225 */ /* 0x000fe200078e001e */
[----:B------:R-:W-:Y:S02]  /*24a0*/  IADD3 R29, R29, R3, RZ ;  /* 0x000000031d1d7210 */ /* 0x000fe40007ffe0ff */
[----:B------:R-:W-:Y:S01]  /*24b0*/  IADD3 R3, P0, -R71, R168, RZ ;  /* 0x000000a847037210 */ /* 0x000fe20007f1e1ff */
[----:B------:R-:W-:Y:S01]  /*24c0*/  IMAD.IADD R31, R31, 0x1, R11 ;  /* 0x000000011f1f7824 */ /* 0x000fe200078e020b */
[----:B------:R-:W-:Y:S01]  /*24d0*/  SHF.R.S32.HI R11, RZ, 0x1f, R71 ;  /* 0x0000001fff0b7819 */ /* 0x000fe20000011447 */
[----:B------:R-:W-:Y:S01]  /*24e0*/  IMAD R2, R27, R4, RZ ;  /* 0x000000041b027224 */ /* 0x000fe200078e02ff */
[----:B------:R-:W-:Y:S01]  /*24f0*/  LEA.HI R147, R8, R8, RZ, 0x1 ;  /* 0x0000000808937211 */ /* 0x000fe200078f08ff */
[----:B------:R-:W-:-:S02]  /*2500*/  IMAD R0, R25, R4, RZ ;  /* 0x0000000419007224 */ /* 0x000fc400078e02ff */
[C---:B------:R-:W-:Y:S02]  /*2510*/  IMAD R2, R26.reuse, R5, R2 ;  /* 0x000000051a027224 */ /* 0x040fe400078e0202 */
[----:B------:R-:W-:Y:S01]  /*2520*/  IMAD.WIDE.U32 R26, R26, R4, R30 ;  /* 0x000000041a1a7225 */ /* 0x000fe200078e001e */
[----:B------:R-:W-:-:S03]  /*2530*/  SHF.R.S32.HI R147, RZ, 0x1, R147 ;  /* 0x00000001ff937819 */ /* 0x000fc60000011493 */
[----:B------:R-:W-:Y:S02]  /*2540*/  IMAD.X R11, R169, 0x1, ~R11, P0 ;  /* 0x00000001a90b7824 */ /* 0x000fe400000e0e0b */
[C---:B------:R-:W-:Y:S02]  /*2550*/  IMAD R0, R24.reuse, R5, R0 ;  /* 0x0000000518007224 */ /* 0x040fe400078e0200 */
[----:B------:R-:W-:-:S04]  /*2560*/  IMAD.WIDE.U32 R4, R24, R4, R28 ;  /* 0x0000000418047225 */ /* 0x000fc800078e001c */
[----:B------:R-:W-:Y:S02]  /*2570*/  IMAD.IADD R27, R27, 0x1, R2 ;  /* 0x000000011b1b7824 */ /* 0x000fe400078e0202 */
[----:B------:R-:W-:Y:S02]  /*2580*/  IMAD R119, R11, R180, RZ ;  /* 0x000000b40b777224 */ /* 0x000fe400078e02ff */
[----:B------:R-:W-:Y:S02]  /*2590*/  IMAD.MOV.U32 R24, RZ, RZ, R4 ;  /* 0x000000ffff187224 */ /* 0x000fe400078e0004 */
[----:B------:R-:W-:Y:S02]  /*25a0*/  IMAD R127, R147, R18, RZ ;  /* 0x00000012937f7224 */ /* 0x000fe400078e02ff */
[----:B------:R-:W-:Y:S02]  /*25b0*/  IMAD R119, R181, R3, R119 ;  /* 0x00000003b5777224 */ /* 0x000fe400078e0277 */
[----:B------:R-:W-:-:S02]  /*25c0*/  IMAD R4, R168, R147, R73 ;  /* 0x00000093a8047224 */ /* 0x000fc400078e0249 */
[----:B------:R-:W-:Y:S01]  /*25d0*/  IMAD.WIDE.U32 R18, R180, R3, R26 ;  /* 0x00000003b4127225 */ /* 0x000fe200078e001a */
[----:B------:R-:W-:-:S03]  /*25e0*/  IADD3 R25, R5, R0, RZ ;  /* 0x0000000005197210 */ /* 0x000fc60007ffe0ff */
[----:B------:R-:W-:Y:S01]  /*25f0*/  IMAD R123, R11, R182, RZ ;  /* 0x000000b60b7b7224 */ /* 0x000fe200078e02ff */
[----:B------:R-:W-:Y:S02]  /*2600*/  IADD3 R119, R19, R119, RZ ;  /* 0x0000007713777210 */ /* 0x000fe40007ffe0ff */
[----:B------:R-:W-:Y:S02]  /*2610*/  LEA R120, P1, R18, R20, 0x1 ;  /* 0x0000001412787211 */ /* 0x000fe400078208ff */
[----:B------:R-:W-:Y:S01]  /*2620*/  IADD3 R0, P3, R127, R4, RZ ;  /* 0x000000047f007210 */ /* 0x000fe20007f7e0ff */
[-C--:B------:R-:W-:Y:S01]  /*2630*/  IMAD R123, R183, R3.reuse, R123 ;  /* 0x00000003b77b7224 */ /* 0x080fe200078e027b */
[----:B------:R-:W-:Y:S01]  /*2640*/  SHF.R.S32.HI R2, RZ, 0x1f, R127 ;  /* 0x0000001fff027819 */ /* 0x000fe2000001147f */
[----:B------:R-:W-:Y:S01]  /*2650*/  IMAD.WIDE.U32 R24, R182, R3, R24 ;  /* 0x00000003b6187225 */ /* 0x000fe200078e0018 */
[----:B------:R-:W-:Y:S02]  /*2660*/  LEA.HI.X R119, R18, R21, R119, 0x1, P1 ;  /* 0x0000001512777211 */ /* 0x000fe400008f0c77 */
[----:B------:R-:W-:Y:S01]  /*2670*/  LEA.HI.X.SX32 R5, R4, R2, 0x1, P3 ;  /* 0x0000000204057211 */ /* 0x000fe200018f0eff */
[----:B------:R-:W-:Y:S01]  /*2680*/  IMAD.SHL.U32 R18, R0, 0x2, RZ ;  /* 0x0000000200127824 */ /* 0x000fe200078e00ff */
[----:B------:R-:W-:Y:S01]  /*2690*/  LEA R122, P0, R24, R22, 0x1 ;  /* 0x00000016187a7211 */ /* 0x000fe200078008ff */
[----:B------:R-:W-:-:S02]  /*26a0*/  IMAD.IADD R123, R25, 0x1, R123 ;  /* 0x00000001197b7824 */ /* 0x000fc400078e027b */
[----:B------:R-:W-:Y:S01]  /*26b0*/  IMAD.IADD R3, R73, 0x1, R4 ;  /* 0x0000000149037824 */ /* 0x000fe200078e0204 */
[----:B------:R-:W-:Y:S02]  /*26c0*/  SHF.L.U64.HI R0, R0, 0x1, R5 ;  /* 0x0000000100007819 */ /* 0x000fe40000010205 */
[-C--:B------:R-:W-:Y:S02]  /*26d0*/  IADD3 R58, P1, R14, R18.reuse, RZ ;  /* 0x000000120e3a7210 */ /* 0x080fe40007f3e0ff */
[----:B------:R-:W-:Y:S02]  /*26e0*/  LEA.HI.X R123, R24, R23, R123, 0x1, P0 ;  /* 0x00000017187b7211 */ /* 0x000fe400000f0c7b */
[----:B------:R-:W-:Y:S02]  /*26f0*/  IADD3 R127, P2, R127, R3, RZ ;  /* 0x000000037f7f7210 */ /* 0x000fe40007f5e0ff */
[----:B------:R-:W-:Y:S01]  /*2700*/  IADD3 R18, P0, R6, R18, RZ ;  /* 0x0000001206127210 */ /* 0x000fe20007f1e0ff */
[----:B------:R-:W-:Y:S01]  /*2710*/  IMAD.X R59, R15, 0x1, R0, P1 ;  /* 0x000000010f3b7824 */ /* 0x000fe200008e0600 */
[----:B------:R-:W-:-:S02]  /*2720*/  LEA.HI.X.SX32 R2, R3, R2, 0x1, P2 ;  /* 0x0000000203027211 */ /* 0x000fc400010f0eff */
[----:B------:R-:W-:Y:S02]  /*2730*/  SHF.L.U32 R126, R127, 0x1, RZ ;  /* 0x000000017f7e7819 */ /* 0x000fe400000006ff */
[----:B------:R-:W-:Y:S02]  /*2740*/  IADD3.X R19, R7, R0, RZ, P0, !PT ;  /* 0x0000000007137210 */ /* 0x000fe400007fe4ff */
[C---:B------:R-:W-:Y:S02]  /*2750*/  IADD3 R94, P1, R201.reuse, 0x40, RZ ;  /* 0x00000040c95e7810 */ /* 0x040fe40007f3e0ff */
[----:B------:R-:W-:Y:S01]  /*2760*/  IADD3 R90, P0, R201, 0x80, RZ ;  /* 0x00000080c95a7810 */ /* 0x000fe20007f1e0ff */
[----:B------:R-:W-:Y:S01]  /*2770*/  IMAD.SHL.U32 R153, R147, 0x10, RZ ;  /* 0x0000001093997824 */ /* 0x000fe200078e00ff */
[----:B------:R-:W-:Y:S01]  /*2780*/  SHF.L.U64.HI R127, R127, 0x1, R2 ;  /* 0x000000017f7f7819 */ /* 0x000fe20000010202 */
[----:B------:R-:W-:Y:S01]  /*2790*/  IMAD.X R93, RZ, RZ, R202, P1 ;  /* 0x000000ffff5d7224 */ /* 0x000fe200008e06ca */
[----:B------:R-:W-:-:S02]  /*27a0*/  IADD3 R124, P3, R14, R126, RZ ;  /* 0x0000007e0e7c7210 */ /* 0x000fc40007f7e0ff */
[----:B------:R-:W-:Y:S02]  /*27b0*/  IADD3 R126, P2, R6, R126, RZ ;  /* 0x0000007e067e7210 */ /* 0x000fe40007f5e0ff */
[-C--:B------:R-:W-:Y:S02]  /*27c0*/  IADD3.X R89, RZ, R202.reuse, RZ, P0, !PT ;  /* 0x000000caff597210 */ /* 0x080fe400007fe4ff */
[-C--:B------:R-:W-:Y:S02]  /*27d0*/  IADD3 R92, P1, R94, R201.reuse, RZ ;  /* 0x000000c95e5c7210 */ /* 0x080fe40007f3e0ff */
[-C--:B------:R-:W-:Y:S02]  /*27e0*/  IADD3 R88, P0, R90, R201.reuse, RZ ;  /* 0x000000c95a587210 */ /* 0x080fe40007f1e0ff */
[C---:B------:R-:W-:Y:S01]  /*27f0*/  SHF.L.U32 R100, R182.reuse, 0x4, RZ ;  /* 0x00000004b6647819 */ /* 0x040fe200000006ff */
[--C-:B------:R-:W-:Y:S01]  /*2800*/  IMAD.X R125, R15, 0x1, R127.reuse, P3 ;  /* 0x000000010f7d7824 */ /* 0x100fe200018e067f */
[C---:B------:R-:W-:Y:S01]  /*2810*/  IADD3 R146, R153.reuse, 0x80, RZ ;  /* 0x0000008099927810 */ /* 0x040fe20007ffe0ff */
[----:B------:R-:W-:Y:S01]  /*2820*/  VIADD R148, R153, 0x40 ;  /* 0x0000004099947836 */ /* 0x000fe20000000000 */
[----:B------:R-:W-:Y:S01]  /*2830*/  IADD3.X R87, R89, R202, RZ, P0, !PT ;  /* 0x000000ca59577210 */ /* 0x000fe200007fe4ff */
[----:B------:R-:W-:Y:S01]  /*2840*/  IMAD.X R127, R7, 0x1, R127, P2 ;  /* 0x00000001077f7824 */ /* 0x000fe200010e067f */
[----:B------:R-:W-:Y:S01]  /*2850*/  SHF.L.U64.HI R97, R182, 0x4, R183 ;  /* 0x00000004b6617819 */ /* 0x000fe200000102b7 */
[----:B------:R-:W-:Y:S01]  /*2860*/  IMAD R3, R65, 0x60, RZ ;  /* 0x0000006041037824 */ /* 0x000fe200078e02ff */
[-C--:B------:R-:W-:Y:S01]  /*2870*/  IADD3 R86, P2, R92, R201.reuse, RZ ;  /* 0x000000c95c567210 */ /* 0x080fe20007f5e0ff */
[----:B------:R-:W-:Y:S01]  /*2880*/  IMAD.X R91, R93, 0x1, R202, P1 ;  /* 0x000000015d5b7824 */ /* 0x000fe200008e06ca */
[----:B------:R-:W-:Y:S01]  /*2890*/  IADD3 R103, P0, R100, 0x80, RZ ;  /* 0x0000008064677810 */ /* 0x000fe20007f1e0ff */
[----:B------:R-:W-:Y:S01]  /*28a0*/  IMAD.SHL.U32 R110, R182, 0x20, RZ ;  /* 0x00000020b66e7824 */ /* 0x000fe200078e00ff */
[----:B------:R-:W-:Y:S01]  /*28b0*/  IADD3 R84, P1, R88, R201, RZ ;  /* 0x000000c958547210 */ /* 0x000fe20007f3e0ff */
[C---:B------:R-:W-:Y:S01]  /*28c0*/  IMAD.IADD R145, R153.reuse, 0x1, R148 ;  /* 0x0000000199917824 */ /* 0x040fe200078e0294 */
[----:B------:R-:W-:Y:S01]  /*28d0*/  IADD3 R99, P3, R100, 0x40, RZ ;  /* 0x0000004064637810 */ /* 0x000fe20007f7e0ff */
[----:B------:R-:W-:Y:S01]  /*28e0*/  IMAD.IADD R144, R153, 0x1, R146 ;  /* 0x0000000199907824 */ /* 0x000fe200078e0292 */
[C---:B------:R-:W-:Y:S01]  /*28f0*/  SHF.L.U64.HI R0, R180.reuse, 0x4, R181 ;  /* 0x00000004b4007819 */ /* 0x040fe200000102b5 */
[----:B------:R-:W-:Y:S01]  /*2900*/  IMAD.IADD R80, R179, 0x1, R3 ;  /* 0x00000001b3507824 */ /* 0x000fe200078e0203 */
[C---:B------:R-:W-:Y:S01]  /*2910*/  SHF.L.U64.HI R116, R180.reuse, 0x5, R181 ;  /* 0x00000005b4747819 */ /* 0x040fe200000102b5 */
[C---:B------:R-:W-:Y:S01]  /*2920*/  IMAD.SHL.U32 R115, R180.reuse, 0x10, RZ ;  /* 0x00000010b4737824 */ /* 0x040fe200078e00ff */
[----:B------:R-:W-:Y:S01]  /*2930*/  IADD3.X R102, RZ, R97, RZ, P3, !PT ;  /* 0x00000061ff667210 */ /* 0x000fe20001ffe4ff */
[----:B------:R-:W-:Y:S01]  /*2940*/  IMAD.SHL.U32 R117, R180, 0x20, RZ ;  /* 0x00000020b4757824 */ /* 0x000fe200078e00ff */
[----:B------:R-:W-:Y:S01]  /*2950*/  SHF.L.U32 R149, R147, 0x5, RZ ;  /* 0x0000000593957819 */ /* 0x000fe200000006ff */
[----:B------:R-:W-:Y:S01]  /*2960*/  IMAD R3, R181, 0x60, RZ ;  /* 0x00000060b5037824 */ /* 0x000fe200078e02ff */
[----:B------:R-:W-:Y:S01]  /*2970*/  SHF.L.U64.HI R107, R182, 0x5, R183 ;  /* 0x00000005b66b7819 */ /* 0x000fe200000102b7 */
[----:B------:R-:W-:Y:S01]  /*2980*/  IMAD.X R85, R91, 0x1, R202, P2 ;  /* 0x000000015b557824 */ /* 0x000fe200010e06ca */
[-C--:B------:R-:W-:Y:S01]  /*2990*/  IADD3 R104, P3, R99, R100.reuse, RZ ;  /* 0x0000006463687210 */ /* 0x080fe20007f7e0ff */
[----:B------:R-:W-:Y:S01]  /*29a0*/  IMAD.X R106, RZ, RZ, R97, P0 ;  /* 0x000000ffff6a7224 */ /* 0x000fe200000e0661 */
[----:B------:R-:W-:Y:S01]  /*29b0*/  IADD3 R108, P2, R103, R100, RZ ;  /* 0x00000064676c7210 */ /* 0x000fe20007f5e0ff */
[----:B------:R-:W-:Y:S01]  /*29c0*/  IMAD.WIDE.U32 R180, R180, 0x60, RZ ;  /* 0x00000060b4b47825 */ /* 0x000fe200078e00ff */
[----:B------:R-:W-:-:S02]  /*29d0*/  IADD3 R114, P0, R110, R103, RZ ;  /* 0x000000676e727210 */ /* 0x000fc40007f1e0ff */
[----:B------:R-:W-:Y:S01]  /*29e0*/  IADD3 R143, R153, R145, RZ ;  /* 0x00000091998f7210 */ /* 0x000fe20007ffe0ff */
[----:B------:R-:W-:Y:S01]  /*29f0*/  IMAD.X R83, R87, 0x1, R202, P1 ;  /* 0x0000000157537824 */ /* 0x000fe200008e06ca */
[----:B------:R-:W-:Y:S01]  /*2a00*/  IADD3 R112, P1, R110, R99, RZ ;  /* 0x000000636e707210 */ /* 0x000fe20007f3e0ff */
[----:B------:R-:W-:Y:S02]  /*2a10*/  IMAD R147, R147, 0x30, RZ ;  /* 0x0000003093937824 */ /* 0x000fe400078e02ff */
[----:B------:R-:W-:Y:S01]  /*2a20*/  IMAD.IADD R142, R153, 0x1, R144 ;  /* 0x00000001998e7824 */ /* 0x000fe200078e0290 */
[----:B------:R-:W-:Y:S01]  /*2a30*/  SHF.L.U64.HI R113, R115, 0x1, R0 ;  /* 0x0000000173717819 */ /* 0x000fe20000010200 */
[----:B------:R-:W-:Y:S01]  /*2a40*/  IMAD.MOV.U32 R11, RZ, RZ, R133 ;  /* 0x000000ffff0b7224 */ /* 0x000fe200078e0085 */
[----:B------:R-:W-:Y:S01]  /*2a50*/  SHF.L.U64.HI R116, R117, 0x1, R116 ;  /* 0x0000000175747819 */ /* 0x000fe20000010274 */
[----:B------:R-:W-:Y:S01]  /*2a60*/  IMAD.SHL.U32 R115, R115, 0x2, RZ ;  /* 0x0000000273737824 */ /* 0x000fe200078e00ff */
[----:B------:R-:W-:Y:S01]  /*2a70*/  IADD3 R118, R181, R3, RZ ;  /* 0x00000003b5767210 */ /* 0x000fe20007ffe0ff */
[----:B------:R-:W-:Y:S01]  /*2a80*/  IMAD.SHL.U32 R117, R117, 0x2, RZ ;  /* 0x0000000275757824 */ /* 0x000fe200078e00ff */
[C---:B------:R-:W-:Y:S01]  /*2a90*/  IADD3.X R109, R107.reuse, R102, RZ, P1, !PT ;  /* 0x000000666b6d7210 */ /* 0x040fe20000ffe4ff */
[----:B------:R-:W-:Y:S01]  /*2aa0*/  IMAD.X R101, R102, 0x1, R97, P3 ;  /* 0x0000000166657824 */ /* 0x000fe200018e0661 */
[----:B------:R-:W-:Y:S01]  /*2ab0*/  SHF.R.S32.HI R141, RZ, 0x1f, R153 ;  /* 0x0000001fff8d7819 */ /* 0x000fe20000011499 */
[----:B------:R-:W-:Y:S01]  /*2ac0*/  IMAD.X R105, R106, 0x1, R97, P2 ;  /* 0x000000016a697824 */ /* 0x000fe200010e0661 */
[----:B------:R-:W-:Y:S01]  /*2ad0*/  SHF.R.S32.HI R140, RZ, 0x1f, R149 ;  /* 0x0000001fff8c7819 */ /* 0x000fe20000011495 */
[----:B------:R-:W-:Y:S01]  /*2ae0*/  IMAD.X R111, R107, 0x1, R106, P0 ;  /* 0x000000016b6f7824 */ /* 0x000fe200000e066a */
[----:B------:R-:W-:-:S02]  /*2af0*/  SHF.R.S32.HI R138, RZ, 0x1f, R147 ;  /* 0x0000001fff8a7819 */ /* 0x000fc40000011493 */
[----:B------:R-:W-:Y:S02]  /*2b00*/  SHF.R.S32.HI R139, RZ, 0x1f, R148 ;  /* 0x0000001fff8b7819 */ /* 0x000fe40000011494 */
[----:B------:R-:W-:Y:S02]  /*2b10*/  SHF.R.S32.HI R137, RZ, 0x1f, R146 ;  /* 0x0000001fff897819 */ /* 0x000fe40000011492 */
[----:B------:R-:W-:Y:S02]  /*2b20*/  SHF.R.S32.HI R136, RZ, 0x1f, R145 ;  /* 0x0000001fff887819 */ /* 0x000fe40000011491 */
[----:B------:R-:W-:Y:S02]  /*2b30*/  SHF.R.S32.HI R135, RZ, 0x1f, R144 ;  /* 0x0000001fff877819 */ /* 0x000fe40000011490 */
[----:B------:R-:W-:Y:S02]  /*2b40*/  SHF.R.S32.HI R134, RZ, 0x1f, R143 ;  /* 0x0000001fff867819 */ /* 0x000fe4000001148f */
[----:B------:R-:W-:-:S07]  /*2b50*/  SHF.R.S32.HI R132, RZ, 0x1f, R142 ;  /* 0x0000001fff847819 */ /* 0x000fce000001148e */
.L_x_937:
[----:B------:R-:W-:Y:S01]  /*2b60*/  IMAD.SHL.U32 R15, R11, 0x40, RZ ;  /* 0x000000400b0f7824 */ /* 0x000fe200078e00ff */
[----:B------:R-:W-:Y:S01]  /*2b70*/  BSSY B0, `(.L_x_844) ;  /* 0x0000017000007945 */ /* 0x000fe20003800000 */
[----:B-----5:R-:W-:Y:S02]  /*2b80*/  IMAD.MOV.U32 R121, RZ, RZ, R119 ;  /* 0x000000ffff797224 */ /* 0x020fe400078e0077 */
[----:B------:R-:W-:Y:S04]  /*2b90*/  VIADD R14, R15, 0xffffffc0 ;  /* 0xffffffc00f0e7836 */ /* 0x000fe80000000000 */
[--C-:B------:R-:W-:Y:S02]  /*2ba0*/  IMAD.IADD R186, R69, 0x1, -R14.reuse ;  /* 0x0000000145ba7824 */ /* 0x100fe400078e0a0e */
[----:B------:R-:W-:Y:S03]  /*2bb0*/  IMAD.IADD R184, R71, 0x1, -R14 ;  /* 0x0000000147b87824 */ /* 0x000fe600078e0a0e */
[CC--:B------:R-:W-:Y:S02]  /*2bc0*/  ISETP.GE.AND P2, PT, R168.reuse, R186.reuse, PT ;  /* 0x000000baa800720c */ /* 0x0c0fe40003f46270 */
[----:B------:R-:W-:Y:S02]  /*2bd0*/  ISETP.GE.AND P0, PT, R79, R186, PT ;  /* 0x000000ba4f00720c */ /* 0x000fe40003f06270 */
[----:B------:R-:W-:Y:S02]  /*2be0*/  ISETP.GE.AND P2, PT, R168, R184, !P2 ;  /* 0x000000b8a800720c */ /* 0x000fe40005746270 */
[CC--:B------:R-:W-:Y:S02]  /*2bf0*/  ISETP.GE.AND P4, PT, R78.reuse, R186.reuse, PT ;  /* 0x000000ba4e00720c */ /* 0x0c0fe40003f86270 */
[----:B------:R-:W-:Y:S02]  /*2c00*/  ISETP.GE.AND P3, PT, R77, R186, PT ;  /* 0x000000ba4d00720c */ /* 0x000fe40003f66270 */
[-C--:B------:R-:W-:Y:S02]  /*2c10*/  ISETP.GE.AND P0, PT, R79, R184.reuse, !P0 ;  /* 0x000000b84f00720c */ /* 0x080fe40004706270 */
[-C--:B------:R-:W-:Y:S02]  /*2c20*/  ISETP.GE.AND P4, PT, R78, R184.reuse, !P4 ;  /* 0x000000b84e00720c */ /* 0x080fe40006786270 */
[----:B------:R-:W-:Y:S03]  /*2c30*/  ISETP.GE.AND P3, PT, R77, R184, !P3 ;  /* 0x000000b84d00720c */ /* 0x000fe60005f66270 */
[----:B---3--:R-:W-:Y:S10]  /*2c40*/  @!P2 BRA `(.L_x_845) ;  /* 0x000000000024a947 */ /* 0x008ff40003800000 */
[----:B------:R-:W-:Y:S02]  /*2c50*/  ISETP.NE.AND P1, PT, R152, RZ, PT ;  /* 0x000000ff9800720c */ /* 0x000fe40003f25270 */
[----:B------:R-:W-:Y:S11]  /*2c60*/  ISETP.NE.AND P5, PT, R151, RZ, PT ;  /* 0x000000ff9700720c */ /* 0x000ff60003fa5270 */
[----:B------:R-:W2:Y:S04]  /*2c70*/  @P1 LD.E.128 R24, desc[UR6][R120.64] ;  /* 0x0000000678181980 */ /* 0x000ea8000c101d00 */
[----:B--2---:R1:W-:Y:S01]  /*2c80*/  @P1 ST.E.128 desc[UR6][R130.64], R24 ;  /* 0x0000001882001985 */ /* 0x0043e2000c101d06 */
[----:B------:R-:W-:Y:S03]  /*2c90*/  ISETP.NE.AND P1, PT, R150, RZ, PT ;  /* 0x000000ff9600720c */ /* 0x000fe60003f25270 */
[----:B------:R-:W2:Y:S04]  /*2ca0*/  @P5 LD.E.128 R20, desc[UR6][R120.64+0x80] ;  /* 0x0000800678145980 */ /* 0x000ea8000c101d00 */
[----:B--2---:R1:W-:Y:S06]  /*2cb0*/  @P5 ST.E.128 desc[UR6][R130.64+0x80], R20 ;  /* 0x0000801482005985 */ /* 0x0043ec000c101d06 */
[----:B------:R-:W2:Y:S04]  /*2cc0*/  @P1 LD.E.128 R4, desc[UR6][R120.64+0x100] ;  /* 0x0001000678041980 */ /* 0x000ea8000c101d00 */
[----:B--2---:R1:W-:Y:S02]  /*2cd0*/  @P1 ST.E.128 desc[UR6][R130.64+0x100], R4 ;  /* 0x0001000482001985 */ /* 0x0043e4000c101d06 */
.L_x_845:
[----:B------:R-:W-:Y:S05]  /*2ce0*/  BSYNC B0 ;  /* 0x0000000000007941 */ /* 0x000fea0003800000 */
.L_x_844:
[----:B------:R-:W-:Y:S04]  /*2cf0*/  BSSY B0, `(.L_x_846) ;  /* 0x000000f000007945 */ /* 0x000fe80003800000 */
[----:B------:R-:W-:Y:S05]  /*2d00*/  @!P0 BRA `(.L_x_847) ;  /* 0x0000000000348947 */ /* 0x000fea0003800000 */
[----:B------:R-:W-:Y:S02]  /*2d10*/  ISETP.NE.AND P1, PT, R152, RZ, PT ;  /* 0x000000ff9800720c */ /* 0x000fe40003f25270 */
[----:B------:R-:W-:Y:S02]  /*2d20*/  IADD3 R28, P0, R120, R115, RZ ;  /* 0x00000073781c7210 */ /* 0x000fe40007f1e0ff */
[----:B------:R-:W-:Y:S03]  /*2d30*/  LEA R2, P5, R199, R130, 0x1 ;  /* 0x00000082c7027211 */ /* 0x000fe600078a08ff */
[----:B------:R-:W-:Y:S01]  /*2d40*/  IMAD.X R29, R121, 0x1, R113, P0 ;  /* 0x00000001791d7824 */ /* 0x000fe200000e0671 */
[----:B------:R-:W-:Y:S02]  /*2d50*/  ISETP.NE.AND P0, PT, R151, RZ, PT ;  /* 0x000000ff9700720c */ /* 0x000fe40003f05270 */
[----:B------:R-:W-:Y:S03]  /*2d60*/  LEA.HI.X R3, R199, R131, R200, 0x1, P5 ;  /* 0x00000083c7037211 */ /* 0x000fe600028f0cc8 */
[----:B-1----:R-:W2:Y:S04]  /*2d70*/  @P1 LD.E.128 R24, desc[UR6][R28.64] ;  /* 0x000000061c181980 */ /* 0x002ea8000c101d00 */
[----:B--2---:R2:W-:Y:S01]  /*2d80*/  @P1 ST.E.128 desc[UR6][R2.64], R24 ;  /* 0x0000001802001985 */ /* 0x0045e2000c101d06 */
[----:B------:R-:W-:Y:S03]  /*2d90*/  ISETP.NE.AND P1, PT, R150, RZ, PT ;  /* 0x000000ff9600720c */ /* 0x000fe60003f25270 */
[----:B------:R-:W3:Y:S04]  /*2da0*/  @P0 LD.E.128 R20, desc[UR6][R28.64+0x80] ;  /* 0x000080061c140980 */ /* 0x000ee8000c101d00 */
[----:B---3--:R2:W-:Y:S06]  /*2db0*/  @P0 ST.E.128 desc[UR6][R2.64+0x80], R20 ;  /* 0x0000801402000985 */ /* 0x0085ec000c101d06 */
[----:B------:R-:W3:Y:S04]  /*2dc0*/  @P1 LD.E.128 R4, desc[UR6][R28.64+0x100] ;  /* 0x000100061c041980 */ /* 0x000ee8000c101d00 */
[----:B---3--:R2:W-:Y:S02]  /*2dd0*/  @P1 ST.E.128 desc[UR6][R2.64+0x100], R4 ;  /* 0x0001000402001985 */ /* 0x0085e4000c101d06 */
.L_x_847:
[----:B------:R-:W-:Y:S05]  /*2de0*/  BSYNC B0 ;  /* 0x0000000000007941 */ /* 0x000fea0003800000 */
.L_x_846:
[----:B------:R-:W-:Y:S04]  /*2df0*/  BSSY B0, `(.L_x_848) ;  /* 0x000000f000007945 */ /* 0x000fe80003800000 */
[----:B------:R-:W-:Y:S05]  /*2e00*/  @!P4 BRA `(.L_x_849) ;  /* 0x000000000034c947 */ /* 0x000fea0003800000 */
[----:B------:R-:W-:Y:S02]  /*2e10*/  ISETP.NE.AND P1, PT, R152, RZ, PT ;  /* 0x000000ff9800720c */ /* 0x000fe40003f25270 */
[----:B------:R-:W-:Y:S02]  /*2e20*/  IADD3 R28, P0, R120, R117, RZ ;  /* 0x00000075781c7210 */ /* 0x000fe40007f1e0ff */
[----:B--2---:R-:W-:Y:S03]  /*2e30*/  IADD3 R2, P4, R130, R81, RZ ;  /* 0x0000005182027210 */ /* 0x004fe60007f9e0ff */
[----:B------:R-:W-:Y:S01]  /*2e40*/  IMAD.X R29, R121, 0x1, R116, P0 ;  /* 0x00000001791d7824 */ /* 0x000fe200000e0674 */
[----:B------:R-:W-:Y:S01]  /*2e50*/  ISETP.NE.AND P0, PT, R151, RZ, PT ;  /* 0x000000ff9700720c */ /* 0x000fe20003f05270 */
[----:B------:R-:W-:Y:S04]  /*2e60*/  IMAD.X R3, R131, 0x1, R82, P4 ;  /* 0x0000000183037824 */ /* 0x000fe800020e0652 */
[----:B-1----:R-:W2:Y:S04]  /*2e70*/  @P1 LD.E.128 R24, desc[UR6][R28.64] ;  /* 0x000000061c181980 */ /* 0x002ea8000c101d00 */
[----:B--2---:R3:W-:Y:S01]  /*2e80*/  @P1 ST.E.128 desc[UR6][R2.64], R24 ;  /* 0x0000001802001985 */ /* 0x0047e2000c101d06 */
[----:B------:R-:W-:Y:S03]  /*2e90*/  ISETP.NE.AND P1, PT, R150, RZ, PT ;  /* 0x000000ff9600720c */ /* 0x000fe60003f25270 */
[----:B------:R-:W2:Y:S04]  /*2ea0*/  @P0 LD.E.128 R20, desc[UR6][R28.64+0x80] ;  /* 0x000080061c140980 */ /* 0x000ea8000c101d00 */
[----:B--2---:R3:W-:Y:S06]  /*2eb0*/  @P0 ST.E.128 desc[UR6][R2.64+0x80], R20 ;  /* 0x0000801402000985 */ /* 0x0047ec000c101d06 */
[----:B------:R-:W2:Y:S04]  /*2ec0*/  @P1 LD.E.128 R4, desc[UR6][R28.64+0x100] ;  /* 0x000100061c041980 */ /* 0x000ea8000c101d00 */
[----:B--2---:R3:W-:Y:S02]  /*2ed0*/  @P1 ST.E.128 desc[UR6][R2.64+0x100], R4 ;  /* 0x0001000402001985 */ /* 0x0047e4000c101d06 */
.L_x_849:
[----:B------:R-:W-:Y:S05]  /*2ee0*/  BSYNC B0 ;  /* 0x0000000000007941 */ /* 0x000fea0003800000 */
.L_x_848:
[----:B------:R-:W-:Y:S04]  /*2ef0*/  BSSY B0, `(.L_x_850) ;  /* 0x000000f000007945 */ /* 0x000fe80003800000 */
[----:B------:R-:W-:Y:S05]  /*2f00*/  @!P3 BRA `(.L_x_851) ;  /* 0x000000000034b947 */ /* 0x000fea0003800000 */
[----:B------:R-:W-:Y:S02]  /*2f10*/  ISETP.NE.AND P1, PT, R152, RZ, PT ;  /* 0x000000ff9800720c */ /* 0x000fe40003f25270 */
[----:B------:R-:W-:Y:S02]  /*2f20*/  IADD3 R28, P0, R120, R180, RZ ;  /* 0x000000b4781c7210 */ /* 0x000fe40007f1e0ff */
[----:B--23--:R-:W-:Y:S03]  /*2f30*/  IADD3 R2, P3, R130, R178, RZ ;  /* 0x000000b282027210 */ /* 0x00cfe60007f7e0ff */
        /* <DEDUP_REMOVED lines=10> */
.L_x_851:
[----:B------:R-:W-:Y:S05]  /*2fe0*/  BSYNC B0 ;  /* 0x0000000000007941 */ /* 0x000fea0003800000 */
.L_x_850:
[----:B-1234-:R-:W2:Y:S01]  /*2ff0*/  LD.E R21, desc[UR6][R16.64+0xd0] ;  /* 0x0000d00610157980 */ /* 0x01eea2000c101900 */
[----:B------:R-:W-:Y:S03]  /*3000*/  BSSY B3, `(.L_x_852) ;  /* 0x0000791000037945 */ /* 0x000fe60003800000 */
[----:B------:R-:W3:Y:S01]  /*3010*/  LD.E R119, desc[UR6][R16.64+0x130] ;  /* 0x0001300610777980 */ /* 0x000ee2000c101900 */
[----:B--2---:R-:W-:Y:S01]  /*3020*/  ISETP.NE.AND P1, PT, R21, RZ, PT ;  /* 0x000000ff1500720c */ /* 0x004fe20003f25270 */
[----:B---3--:R-:W-:Y:S05]  /*3030*/  IMAD.U32 R119, R119, -0x40, RZ ;  /* 0xffffffc077777824 */ /* 0x008fea00078e00ff */
[C---:B------:R-:W-:Y:S04]  /*3040*/  LEA R120, P0, R119.reuse, R120, 0x1 ;  /* 0x0000007877787211 */ /* 0x040fe800078008ff */
[----:B------:R-:W-:Y:S03]  /*3050*/  LEA.HI.X.SX32 R119, R119, R121, 0x1, P0 ;  /* 0x0000007977777211 */ /* 0x000fe600000f0eff */
[----:B------:R-:W-:Y:S06]  /*3060*/  @!P1 BRA `(.L_x_853) ;  /* 0x0000007000b49947 */ /* 0x000fec0003800000 */
[----:B------:R-:W2:Y:S04]  /*3070*/  LD.E.U8 R0, desc[UR6][R16.64+0x1b3] ;  /* 0x0001b30610007980 */ /* 0x000ea8000c101100 */
[----:B------:R1:W5:Y:S01]  /*3080*/  LD.E R121, desc[UR6][R16.64+0xc0] ;  /* 0x0000c00610797980 */ /* 0x000362000c101900 */
[----:B--2---:R-:W-:Y:S11]  /*3090*/  ISETP.NE.AND P0, PT, R0, RZ, PT ;  /* 0x000000ff0000720c */ /* 0x004ff60003f05270 */
[----:B------:R-:W-:Y:S02]  /*30a0*/  @!UPT UIADD3 URZ, URZ, URZ, URZ ;  /* 0x0000003f3f3ff290 */ /* 0x000fe4000fffe03f */
[----:B-1----:R-:W-:Y:S05]  /*30b0*/  @!P0 BRA `(.L_x_854) ;  /* 0x00000028006c8947 */ /* 0x002fea0003800000 */
[----:B------:R-:W-:Y:S04]  /*30c0*/  BSSY B1, `(.L_x_855) ;  /* 0x0000096000017945 */ /* 0x000fe80003800000 */
[----:B------:R-:W-:Y:S05]  /*30d0*/  @!P2 BRA `(.L_x_856) ;  /* 0x000000080050a947 */ /* 0x000fea0003800000 */
[-C--:B-----5:R-:W-:Y:S01]  /*30e0*/  ISETP.GE.AND P0, PT, R12, R121.reuse, PT ;  /* 0x000000790c00720c */ /* 0x0a0fe20003f06270 */
[----:B------:R-:W-:Y:S01]  /*30f0*/  BSSY B0, `(.L_x_857) ;  /* 0x0000032000007945 */ /* 0x000fe20003800000 */
[-C--:B------:R-:W-:Y:S02]  /*3100*/  ISETP.GE.AND P2, PT, R10, R121.reuse, PT ;  /* 0x000000790a00720c */ /* 0x080fe40003f46270 */
[----:B------:R-:W-:Y:S09]  /*3110*/  ISETP.GE.AND P1, PT, R9, R121, PT ;  /* 0x000000790900720c */ /* 0x000ff20003f26270 */
[----:B------:R-:W-:Y:S05]  /*3120*/  @P0 BRA `(.L_x_858) ;  /* 0x0000000000b80947 */ /* 0x000fea0003800000 */
[----:B------:R-:W-:Y:S01]  /*3130*/  ISETP.GE.AND P0, PT, R12, R21, PT ;  /* 0x000000150c00720c */ /* 0x000fe20003f06270 */
[----:B------:R-:W2:Y:S11]  /*3140*/  LD.E.128 R24, desc[UR6][R122.64] ;  /* 0x000000067a187980 */ /* 0x000eb6000c101d00 */
[----:B------:R-:W-:Y:S01]  /*3150*/  @!UPT UIADD3 URZ, URZ, URZ, URZ ;  /* 0x0000003f3f3ff290 */ /* 0x000fe2000fffe03f */
[----:B------:R-:W3:Y:S06]  /*3160*/  @!P0 LD.E.64 R34, desc[UR6][R58.64] ;  /* 0x000000063a228980 */ /* 0x000eec000c101b00 */
[----:B------:R-:W4:Y:S01]  /*3170*/  @!P0 LD.E.64 R6, desc[UR6][R18.64] ;  /* 0x0000000612068980 */ /* 0x000f22000c101b00 */
[C---:B--2---:R-:W-:Y:S01]  /*3180*/  @!P0 LOP3.LUT R23, R24.reuse, 0xffff0000, RZ, 0xc0, !PT ;  /* 0xffff000018178812 */ /* 0x044fe200078ec0ff */
[----:B------:R-:W-:Y:S01]  /*3190*/  @!P0 IMAD.U32 R31, R24, 0x10000, RZ ;  /* 0x00010000181f8824 */ /* 0x000fe200078e00ff */
[C---:B------:R-:W-:Y:S01]  /*31a0*/  @!P0 LOP3.LUT R20, R26.reuse, 0xffff0000, RZ, 0xc0, !PT ;  /* 0xffff00001a148812 */ /* 0x040fe200078ec0ff */
[----:B------:R-:W-:Y:S01]  /*31b0*/  @!P0 IMAD.U32 R28, R26, 0x10000, RZ ;  /* 0x000100001a1c8824 */ /* 0x000fe200078e00ff */
[----:B------:R-:W-:Y:S02]  /*31c0*/  @!P0 SHF.L.U32 R30, R27, 0x10, RZ ;  /* 0x000000101b1e8819 */ /* 0x000fe400000006ff */
[C---:B---3--:R-:W-:Y:S01]  /*31d0*/  @!P0 LOP3.LUT R33, R34.reuse, 0xffff0000, RZ, 0xc0, !PT ;  /* 0xffff000022218812 */ /* 0x048fe200078ec0ff */
[----:B------:R-:W-:Y:S01]  /*31e0*/  @!P0 IMAD.U32 R29, R34, 0x10000, RZ ;  /* 0x00010000221d8824 */ /* 0x000fe200078e00ff */
[C---:B------:R-:W-:Y:S02]  /*31f0*/  @!P0 SHF.L.U32 R22, R35.reuse, 0x10, RZ ;  /* 0x0000001023168819 */ /* 0x040fe400000006ff */
[----:B------:R-:W-:Y:S01]  /*3200*/  @!P0 LOP3.LUT R35, R35, 0xffff0000, RZ, 0xc0, !PT ;  /* 0xffff000023238812 */ /* 0x000fe200078ec0ff */
[----:B------:R-:W-:Y:S01]  /*3210*/  @!P0 FMUL.FTZ R37, R23, R29 ;  /* 0x0000001d17258220 */ /* 0x000fe20000410000 */
[----:B----4-:R-:W-:Y:S01]  /*3220*/  @!P0 SHF.L.U32 R8, R6, 0x10, RZ ;  /* 0x0000001006088819 */ /* 0x010fe200000006ff */
[----:B------:R-:W-:Y:S01]  /*3230*/  @!P0 FMUL.FTZ R32, R20, R22 ;  /* 0x0000001614208220 */ /* 0x000fe20000410000 */
[----:B------:R-:W-:Y:S02]  /*3240*/  @!P0 LOP3.LUT R6, R6, 0xffff0000, RZ, 0xc0, !PT ;  /* 0xffff000006068812 */ /* 0x000fe400078ec0ff */
[----:B------:R-:W-:Y:S01]  /*3250*/  @!P0 SHF.L.U32 R5, R7, 0x10, RZ ;  /* 0x0000001007058819 */ /* 0x000fe200000006ff */
[-C--:B------:R-:W-:Y:S01]  /*3260*/  @!P0 FMUL.FTZ R0, R23, R8.reuse ;  /* 0x0000000817008220 */ /* 0x080fe20000410000 */
[----:B------:R-:W-:Y:S01]  /*3270*/  @!P0 LOP3.LUT R23, R25, 0xffff0000, RZ, 0xc0, !PT ;  /* 0xffff000019178812 */ /* 0x000fe200078ec0ff */
[----:B------:R-:W-:Y:S01]  /*3280*/  @!P0 FFMA.FTZ R37, R31, R8, -R37 ;  /* 0x000000081f258223 */ /* 0x000fe20000010825 */
[----:B------:R-:W-:Y:S01]  /*3290*/  @!P0 LOP3.LUT R7, R7, 0xffff0000, RZ, 0xc0, !PT ;  /* 0xffff000007078812 */ /* 0x000fe200078ec0ff */
[----:B------:R-:W-:Y:S01]  /*32a0*/  @!P0 FFMA.FTZ R0, R29, R31, R0 ;  /* 0x0000001f1d008223 */ /* 0x000fe20000010000 */
[----:B------:R-:W-:Y:S01]  /*32b0*/  @!P0 LOP3.LUT R8, R27, 0xffff0000, RZ, 0xc0, !PT ;  /* 0xffff00001b088812 */ /* 0x000fe200078ec0ff */
[----:B------:R-:W-:Y:S01]  /*32c0*/  @!P0 FFMA.FTZ R32, R28, R5, -R32 ;  /* 0x000000051c208223 */ /* 0x000fe20000010820 */
[----:B------:R-:W-:Y:S01]  /*32d0*/  @!P0 SHF.L.U32 R29, R25, 0x10, RZ ;  /* 0x00000010191d8819 */ /* 0x000fe200000006ff */
[CC--:B------:R-:W-:Y:S01]  /*32e0*/  @!P0 FMUL.FTZ R2, R23.reuse, R6.reuse ;  /* 0x0000000617028220 */ /* 0x0c0fe20000410000 */
[----:B------:R-:W-:Y:S01]  /*32f0*/  @!P0 F2FP.BF16.F32.PACK_AB R37, R0, R37 ;  /* 0x000000250025823e */ /* 0x000fe200000010ff */
[----:B------:R-:W-:Y:S01]  /*3300*/  @!P0 FMUL.FTZ R39, R23, R33 ;  /* 0x0000002117278220 */ /* 0x000fe20000410000 */
[----:B------:R-:W-:Y:S01]  /*3310*/  @!P0 FMUL.FTZ R3, R20, R5 ;  /* 0x0000000514038220 */ /* 0x000fe20000410000 */
[C---:B------:R-:W-:Y:S01]  /*3320*/  @!P0 FMUL.FTZ R41, R8.reuse, R35 ;  /* 0x0000002308298220 */ /* 0x040fe20000410000 */
[----:B------:R-:W-:Y:S01]  /*3330*/  @!P0 MOV R24, R37 ;  /* 0x0000002500188202 */ /* 0x000fe20000000f00 */
[----:B------:R-:W-:Y:S01]  /*3340*/  @!P0 FMUL.FTZ R4, R8, R7 ;  /* 0x0000000708048220 */ /* 0x000fe20000410000 */
[----:B------:R-:W-:Y:S01]  /*3350*/  @!P0 FFMA.FTZ R2, R33, R29, R2 ;  /* 0x0000001d21028223 */ /* 0x000fe20000010002 */
[----:B------:R-:W-:Y:S01]  /*3360*/  @!P0 FFMA.FTZ R39, R29, R6, -R39 ;  /* 0x000000061d278223 */ /* 0x000fe20000010827 */
[----:B------:R-:W-:Y:S01]  /*3370*/  @!P0 FFMA.FTZ R3, R22, R28, R3 ;  /* 0x0000001c16038223 */ /* 0x000fe20000010003 */
[----:B------:R-:W-:Y:S01]  /*3380*/  @!P0 FFMA.FTZ R41, R30, R7, -R41 ;  /* 0x000000071e298223 */ /* 0x000fe20000010829 */
[----:B------:R-:W-:Y:S02]  /*3390*/  @!P0 FFMA.FTZ R4, R35, R30, R4 ;  /* 0x0000001e23048223 */ /* 0x000fe40000010004 */
[----:B------:R-:W-:Y:S02]  /*33a0*/  @!P0 F2FP.BF16.F32.PACK_AB R36, R2, R39 ;  /* 0x000000270224823e */ /* 0x000fe400000010ff */
[----:B------:R-:W-:Y:S02]  /*33b0*/  @!P0 F2FP.BF16.F32.PACK_AB R32, R3, R32 ;  /* 0x000000200320823e */ /* 0x000fe400000010ff */
[----:B------:R-:W-:Y:S01]  /*33c0*/  @!P0 F2FP.BF16.F32.PACK_AB R41, R4, R41 ;  /* 0x000000290429823e */ /* 0x000fe200000010ff */
[----:B------:R-:W-:Y:S01]  /*33d0*/  @!P0 IMAD.MOV.U32 R25, RZ, RZ, R36 ;  /* 0x000000ffff198224 */ /* 0x000fe200078e0024 */
[----:B------:R-:W-:Y:S02]  /*33e0*/  @!P0 MOV R26, R32 ;  /* 0x00000020001a8202 */ /* 0x000fe40000000f00 */
[----:B------:R-:W-:Y:S05]  /*33f0*/  @!P0 MOV R27, R41 ;  /* 0x00000029001b8202 */ /* 0x000fea0000000f00 */
[----:B------:R1:W-:Y:S02]  /*3400*/  ST.E.128 desc[UR6][R128.64], R24 ;  /* 0x0000001880007985 */ /* 0x0003e4000c101d06 */
.L_x_858:
[----:B------:R-:W-:Y:S05]  /*3410*/  BSYNC B0 ;  /* 0x0000000000007941 */ /* 0x000fea0003800000 */
.L_x_857:
[----:B------:R-:W-:Y:S04]  /*3420*/  BSSY B0, `(.L_x_859) ;  /* 0x0000030000007945 */ /* 0x000fe80003800000 */
[----:B------:R-:W-:Y:S05]  /*3430*/  @P2 BRA `(.L_x_860) ;  /* 0x0000000000b82947 */ /* 0x000fea0003800000 */
[----:B------:R-:W-:Y:S01]  /*3440*/  ISETP.GE.AND P0, PT, R10, R21, PT ;  /* 0x000000150a00720c */ /* 0x000fe20003f06270 */
[----:B-1----:R-:W2:Y:S11]  /*3450*/  LD.E.128 R24, desc[UR6][R122.64+0x80] ;  /* 0x000080067a187980 */ /* 0x002eb6000c101d00 */
        /* <DEDUP_REMOVED lines=44> */
.L_x_860:
[----:B------:R-:W-:Y:S05]  /*3720*/  BSYNC B0 ;  /* 0x0000000000007941 */ /* 0x000fea0003800000 */
.L_x_859:
[----:B------:R-:W-:Y:S05]  /*3730*/  @P1 BRA `(.L_x_856) ;  /* 0x0000000000b81947 */ /* 0x000fea0003800000 */
[----:B------:R-:W-:Y:S01]  /*3740*/  ISETP.GE.AND P0, PT, R9, R21, PT ;  /* 0x000000150900720c */ /* 0x000fe20003f06270 */
[----:B-12---:R-:W2:Y:S11]  /*3750*/  LD.E.128 R24, desc[UR6][R122.64+0x100] ;  /* 0x000100067a187980 */ /* 0x006eb6000c101d00 */
        /* <DEDUP_REMOVED lines=44> */
.L_x_856:
[----:B------:R-:W-:Y:S05]  /*3a20*/  BSYNC B1 ;  /* 0x0000000000017941 */ /* 0x000fea0003800000 */
.L_x_855:
[C---:B------:R-:W-:Y:S01]  /*3a30*/  ISETP.GE.AND P0, PT, R79.reuse, R186, PT ;  /* 0x000000ba4f00720c */ /* 0x040fe20003f06270 */
[----:B------:R-:W-:Y:S03]  /*3a40*/  BSSY B1, `(.L_x_861) ;  /* 0x00000a7000017945 */ /* 0x000fe60003800000 */
[----:B------:R-:W-:Y:S11]  /*3a50*/  ISETP.GE.AND P0, PT, R79, R184, !P0 ;  /* 0x000000b84f00720c */ /* 0x000ff60004706270 */
[----:B------:R-:W-:Y:S02]  /*3a60*/  @!UPT UIADD3 URZ, URZ, URZ, URZ ;  /* 0x0000003f3f3ff290 */ /* 0x000fe4000fffe03f */
[----:B------:R-:W-:Y:S05]  /*3a70*/  @!P0 BRA `(.L_x_862) ;  /* 0x00000008008c8947 */ /* 0x000fea0003800000 */
[-C--:B-----5:R-:W-:Y:S01]  /*3a80*/  ISETP.GE.AND P0, PT, R12, R121.reuse, PT ;  /* 0x000000790c00720c */ /* 0x0a0fe20003f06270 */
[C---:B------:R-:W-:Y:S01]  /*3a90*/  IMAD.SHL.U32 R5, R153.reuse, 0x2, RZ ;  /* 0x0000000299057824 */ /* 0x040fe200078e00ff */
[----:B------:R-:W-:Y:S01]  /*3aa0*/  SHF.L.U64.HI R3, R153, 0x1, R141 ;  /* 0x0000000199037819 */ /* 0x000fe2000001028d */
[----:B------:R-:W-:Y:S01]  /*3ab0*/  BSSY B0, `(.L_x_863) ;  /* 0x0000039000007945 */ /* 0x000fe20003800000 */
[----:B------:R-:W-:Y:S02]  /*3ac0*/  ISETP.GE.AND P2, PT, R10, R121, PT ;  /* 0x000000790a00720c */ /* 0x000fe40003f46270 */
[-C--:B------:R-:W-:Y:S02]  /*3ad0*/  IADD3 R22, P4, R18, R5.reuse, RZ ;  /* 0x0000000512167210 */ /* 0x080fe40007f9e0ff */
[----:B------:R-:W-:Y:S02]  /*3ae0*/  IADD3 R38, P3, R58, R5, RZ ;  /* 0x000000053a267210 */ /* 0x000fe40007f7e0ff */
[----:B------:R-:W-:Y:S01]  /*3af0*/  ISETP.GE.AND P1, PT, R9, R121, PT ;  /* 0x000000790900720c */ /* 0x000fe20003f26270 */
[--C-:B------:R-:W-:Y:S02]  /*3b00*/  IMAD.X R23, R19, 0x1, R3.reuse, P4 ;  /* 0x0000000113177824 */ /* 0x100fe400020e0603 */
[----:B------:R-:W-:Y:S01]  /*3b10*/  IMAD.X R39, R59, 0x1, R3, P3 ;  /* 0x000000013b277824 */ /* 0x000fe200018e0603 */
[----:B------:R-:W-:Y:S09]  /*3b20*/  @P0 BRA `(.L_x_864) ;  /* 0x0000000000c40947 */ /* 0x000ff20003800000 */
[----:B------:R-:W-:Y:S02]  /*3b30*/  ISETP.GE.AND P0, PT, R12, R21, PT ;  /* 0x000000150c00720c */ /* 0x000fe40003f06270 */
[C---:B------:R-:W-:Y:S04]  /*3b40*/  LEA R42, P3, R100.reuse, R122, 0x1 ;  /* 0x0000007a642a7211 */ /* 0x040fe800078608ff */
[----:B------:R-:W-:Y:S05]  /*3b50*/  LEA.HI.X R43, R100, R123, R97, 0x1, P3 ;  /* 0x0000007b642b7211 */ /* 0x000fea00018f0c61 */
[----:B-123--:R1:W2:Y:S08]  /*3b60*/  LD.E.128 R24, desc[UR6][R42.64] ;  /* 0x000000062a187980 */ /* 0x00e2b0000c101d00 */
[----:B------:R-:W3:Y:S06]  /*3b70*/  @!P0 LD.E.64 R36, desc[UR6][R38.64] ;  /* 0x0000000626248980 */ /* 0x000eec000c101b00 */
[----:B------:R-:W4:Y:S01]  /*3b80*/  @!P0 LD.E.64 R6, desc[UR6][R22.64] ;  /* 0x0000000616068980 */ /* 0x000f22000c101b00 */
[----:B-1----:R-:W-:Y:S02]  /*3b90*/  LEA R42, P3, R201, R128, 0x1 ;  /* 0x00000080c92a7211 */ /* 0x002fe400078608ff */
[C---:B--2---:R-:W-:Y:S01]  /*3ba0*/  @!P0 LOP3.LUT R29, R24.reuse, 0xffff0000, RZ, 0xc0, !PT ;  /* 0xffff0000181d8812 */ /* 0x044fe200078ec0ff */
[----:B------:R-:W-:Y:S01]  /*3bb0*/  @!P0 IMAD.U32 R32, R27, 0x10000, RZ ;  /* 0x000100001b208824 */ /* 0x000fe200078e00ff */
[----:B------:R-:W-:Y:S02]  /*3bc0*/  @!P0 SHF.L.U32 R33, R24, 0x10, RZ ;  /* 0x0000001018218819 */ /* 0x000fe400000006ff */
[C---:B------:R-:W-:Y:S02]  /*3bd0*/  @!P0 LOP3.LUT R20, R26.reuse, 0xffff0000, RZ, 0xc0, !PT ;  /* 0xffff00001a148812 */ /* 0x040fe400078ec0ff */
[----:B------:R-:W-:Y:S02]  /*3be0*/  @!P0 SHF.L.U32 R30, R26, 0x10, RZ ;  /* 0x000000101a1e8819 */ /* 0x000fe400000006ff */
[C---:B---3--:R-:W-:Y:S01]  /*3bf0*/  @!P0 SHF.L.U32 R31, R36.reuse, 0x10, RZ ;  /* 0x00000010241f8819 */ /* 0x048fe200000006ff */
[C---:B------:R-:W-:Y:S01]  /*3c00*/  @!P0 IMAD.U32 R28, R37.reuse, 0x10000, RZ ;  /* 0x00010000251c8824 */ /* 0x040fe200078e00ff */
[----:B------:R-:W-:Y:S02]  /*3c10*/  @!P0 LOP3.LUT R35, R36, 0xffff0000, RZ, 0xc0, !PT ;  /* 0xffff000024238812 */ /* 0x000fe400078ec0ff */
[----:B------:R-:W-:Y:S01]  /*3c20*/  @!P0 LOP3.LUT R37, R37, 0xffff0000, RZ, 0xc0, !PT ;  /* 0xffff000025258812 */ /* 0x000fe200078ec0ff */
[----:B------:R-:W-:Y:S01]  /*3c30*/  @!P0 FMUL.FTZ R41, R29, R31 ;  /* 0x0000001f1d298220 */ /* 0x000fe20000410000 */
[C---:B----4-:R-:W-:Y:S01]  /*3c40*/  @!P0 IMAD.U32 R8, R6.reuse, 0x10000, RZ ;  /* 0x0001000006088824 */ /* 0x050fe200078e00ff */
[----:B------:R-:W-:Y:S01]  /*3c50*/  @!P0 LOP3.LUT R6, R6, 0xffff0000, RZ, 0xc0, !PT ;  /* 0xffff000006068812 */ /* 0x000fe200078ec0ff */
[C---:B------:R-:W-:Y:S01]  /*3c60*/  @!P0 IMAD.U32 R5, R7.reuse, 0x10000, RZ ;  /* 0x0001000007058824 */ /* 0x040fe200078e00ff */
[----:B------:R-:W-:Y:S01]  /*3c70*/  @!P0 LOP3.LUT R7, R7, 0xffff0000, RZ, 0xc0, !PT ;  /* 0xffff000007078812 */ /* 0x000fe200078ec0ff */
[-C--:B------:R-:W-:Y:S01]  /*3c80*/  @!P0 FMUL.FTZ R0, R29, R8.reuse ;  /* 0x000000081d008220 */ /* 0x080fe20000410000 */
[----:B------:R-:W-:Y:S01]  /*3c90*/  @!P0 LOP3.LUT R29, R25, 0xffff0000, RZ, 0xc0, !PT ;  /* 0xffff0000191d8812 */ /* 0x000fe200078ec0ff */
[----:B------:R-:W-:Y:S01]  /*3ca0*/  @!P0 FFMA.FTZ R41, R33, R8, -R41 ;  /* 0x0000000821298223 */ /* 0x000fe20000010829 */
[----:B------:R-:W-:Y:S01]  /*3cb0*/  @!P0 LOP3.LUT R8, R27, 0xffff0000, RZ, 0xc0, !PT ;  /* 0xffff00001b088812 */ /* 0x000fe200078ec0ff */
[----:B------:R-:W-:Y:S01]  /*3cc0*/  @!P0 FFMA.FTZ R0, R31, R33, R0 ;  /* 0x000000211f008223 */ /* 0x000fe20000010000 */
[----:B------:R-:W-:Y:S02]  /*3cd0*/  @!P0 IMAD.U32 R31, R25, 0x10000, RZ ;  /* 0x00010000191f8824 */ /* 0x000fe400078e00ff */
[C---:B------:R-:W-:Y:S01]  /*3ce0*/  @!P0 FMUL.FTZ R2, R29.reuse, R6 ;  /* 0x000000061d028220 */ /* 0x040fe20000410000 */
[----:B------:R-:W-:Y:S01]  /*3cf0*/  @!P0 FMUL.FTZ R43, R29, R35 ;  /* 0x000000231d2b8220 */ /* 0x000fe20000410000 */
[----:B------:R-:W-:Y:S01]  /*3d00*/  @!P0 FMUL.FTZ R3, R20, R5 ;  /* 0x0000000514038220 */ /* 0x000fe20000410000 */
[----:B------:R-:W-:Y:S01]  /*3d10*/  @!P0 F2FP.BF16.F32.PACK_AB R41, R0, R41 ;  /* 0x000000290029823e */ /* 0x000fe200000010ff */
[----:B------:R-:W-:Y:S01]  /*3d20*/  @!P0 FMUL.FTZ R34, R20, R28 ;  /* 0x0000001c14228220 */ /* 0x000fe20000410000 */
[C---:B------:R-:W-:Y:S01]  /*3d30*/  @!P0 FMUL.FTZ R45, R8.reuse, R37 ;  /* 0x00000025082d8220 */ /* 0x040fe20000410000 */
[----:B------:R-:W-:Y:S01]  /*3d40*/  @!P0 FMUL.FTZ R4, R8, R7 ;  /* 0x0000000708048220 */ /* 0x000fe20000410000 */
[----:B------:R-:W-:Y:S01]  /*3d50*/  @!P0 MOV R24, R41 ;  /* 0x0000002900188202 */ /* 0x000fe20000000f00 */
[----:B------:R-:W-:Y:S01]  /*3d60*/  @!P0 FFMA.FTZ R2, R35, R31, R2 ;  /* 0x0000001f23028223 */ /* 0x000fe20000010002 */
[----:B------:R-:W-:Y:S01]  /*3d70*/  @!P0 FFMA.FTZ R43, R31, R6, -R43 ;  /* 0x000000061f2b8223 */ /* 0x000fe2000001082b */
[----:B------:R-:W-:Y:S01]  /*3d80*/  @!P0 FFMA.FTZ R3, R28, R30, R3 ;  /* 0x0000001e1c038223 */ /* 0x000fe20000010003 */
[----:B------:R-:W-:Y:S01]  /*3d90*/  @!P0 FFMA.FTZ R34, R30, R5, -R34 ;  /* 0x000000051e228223 */ /* 0x000fe20000010822 */
[----:B------:R-:W-:Y:S01]  /*3da0*/  @!P0 FFMA.FTZ R45, R32, R7, -R45 ;  /* 0x00000007202d8223 */ /* 0x000fe2000001082d */
[----:B------:R-:W-:Y:S01]  /*3db0*/  @!P0 FFMA.FTZ R4, R37, R32, R4 ;  /* 0x0000002025048223 */ /* 0x000fe20000010004 */
[----:B------:R-:W-:Y:S02]  /*3dc0*/  @!P0 F2FP.BF16.F32.PACK_AB R40, R2, R43 ;  /* 0x0000002b0228823e */ /* 0x000fe400000010ff */
[----:B------:R-:W-:Y:S02]  /*3dd0*/  @!P0 F2FP.BF16.F32.PACK_AB R34, R3, R34 ;  /* 0x000000220322823e */ /* 0x000fe400000010ff */
[----:B------:R-:W-:Y:S01]  /*3de0*/  @!P0 F2FP.BF16.F32.PACK_AB R45, R4, R45 ;  /* 0x0000002d042d823e */ /* 0x000fe200000010ff */
[----:B------:R-:W-:Y:S01]  /*3df0*/  @!P0 IMAD.MOV.U32 R25, RZ, RZ, R40 ;  /* 0x000000ffff198224 */ /* 0x000fe200078e0028 */
[----:B------:R-:W-:Y:S02]  /*3e00*/  LEA.HI.X R43, R201, R129, R202, 0x1, P3 ;  /* 0x00000081c92b7211 */ /* 0x000fe400018f0cca */
[----:B------:R-:W-:Y:S02]  /*3e10*/  @!P0 MOV R26, R34 ;  /* 0x00000022001a8202 */ /* 0x000fe40000000f00 */
[----:B------:R-:W-:Y:S05]  /*3e20*/  @!P0 MOV R27, R45 ;  /* 0x0000002d001b8202 */ /* 0x000fea0000000f00 */
[----:B------:R4:W-:Y:S02]  /*3e30*/  ST.E.128 desc[UR6][R42.64], R24 ;  /* 0x000000182a007985 */ /* 0x0009e4000c101d06 */
.L_x_864:
[----:B------:R-:W-:Y:S05]  /*3e40*/  BSYNC B0 ;  /* 0x0000000000007941 */ /* 0x000fea0003800000 */
.L_x_863:
[----:B------:R-:W-:Y:S04]  /*3e50*/  BSSY B0, `(.L_x_865) ;  /* 0x0000033000007945 */ /* 0x000fe80003800000 */
[----:B------:R-:W-:Y:S05]  /*3e60*/  @P2 BRA `(.L_x_866) ;  /* 0x0000000000c42947 */ /* 0x000fea0003800000 */
[----:B------:R-:W-:Y:S02]  /*3e70*/  ISETP.GE.AND P0, PT, R10, R21, PT ;  /* 0x000000150a00720c */ /* 0x000fe40003f06270 */
[C---:B----4-:R-:W-:Y:S04]  /*3e80*/  LEA R42, P2, R99.reuse, R122, 0x1 ;  /* 0x0000007a632a7211 */ /* 0x050fe800078408ff */
        /* <DEDUP_REMOVED lines=47> */
.L_x_866:
[----:B------:R-:W-:Y:S05]  /*4180*/  BSYNC B0 ;  /* 0x0000000000007941 */ /* 0x000fea0003800000 */
.L_x_865:
[----:B------:R-:W-:Y:S05]  /*4190*/  @P1 BRA `(.L_x_862) ;  /* 0x0000000000c41947 */ /* 0x000fea0003800000 */
[----:B------:R-:W-:Y:S02]  /*41a0*/  ISETP.GE.AND P0, PT, R9, R21, PT ;  /* 0x000000150900720c */ /* 0x000fe40003f06270 */
[C---:B-1--4-:R-:W-:Y:S04]  /*41b0*/  LEA R42, P1, R103.reuse, R122, 0x1 ;  /* 0x0000007a672a7211 */ /* 0x052fe800078208ff */
[----:B------:R-:W-:Y:S05]  /*41c0*/  LEA.HI.X R43, R103, R123, R106, 0x1, P1 ;  /* 0x0000007b672b7211 */ /* 0x000fea00008f0c6a */
[----:B--23--:R1:W2:Y:S08]  /*41d0*/  LD.E.128 R24, desc[UR6][R42.64] ;  /* 0x000000062a187980 */ /* 0x00c2b0000c101d00 */
[----:B------:R-:W3:Y:S06]  /*41e0*/  @!P0 LD.E.64 R38, desc[UR6][R38.64+0x80] ;  /* 0x0000800626268980 */ /* 0x000eec000c101b00 */
[----:B------:R4:W5:Y:S01]  /*41f0*/  @!P0 LD.E.64 R6, desc[UR6][R22.64+0x80] ;  /* 0x0000800616068980 */ /* 0x000962000c101b00 */
[----:B-1----:R-:W-:Y:S02]  /*4200*/  LEA R42, P1, R90, R128, 0x1 ;  /* 0x000000805a2a7211 */ /* 0x002fe400078208ff */
[C---:B--2---:R-:W-:Y:S01]  /*4210*/  @!P0 LOP3.LUT R29, R24.reuse, 0xffff0000, RZ, 0xc0, !PT ;  /* 0xffff0000181d8812 */ /* 0x044fe200078ec0ff */
[----:B------:R-:W-:Y:S01]  /*4220*/  @!P0 IMAD.U32 R32, R27, 0x10000, RZ ;  /* 0x000100001b208824 */ /* 0x000fe200078e00ff */
[----:B------:R-:W-:Y:S02]  /*4230*/  @!P0 SHF.L.U32 R33, R24, 0x10, RZ ;  /* 0x0000001018218819 */ /* 0x000fe400000006ff */
[----:B----4-:R-:W-:Y:S02]  /*4240*/  @!P0 LOP3.LUT R23, R25, 0xffff0000, RZ, 0xc0, !PT ;  /* 0xffff000019178812 */ /* 0x010fe400078ec0ff */
[----:B------:R-:W-:Y:S02]  /*4250*/  @!P0 LOP3.LUT R20, R26, 0xffff0000, RZ, 0xc0, !PT ;  /* 0xffff00001a148812 */ /* 0x000fe400078ec0ff */
[C---:B---3--:R-:W-:Y:S01]  /*4260*/  @!P0 SHF.L.U32 R31, R38.reuse, 0x10, RZ ;  /* 0x00000010261f8819 */ /* 0x048fe200000006ff */
[C---:B------:R-:W-:Y:S01]  /*4270*/  @!P0 IMAD.U32 R28, R39.reuse, 0x10000, RZ ;  /* 0x00010000271c8824 */ /* 0x040fe200078e00ff */
[----:B------:R-:W-:Y:S02]  /*4280*/  @!P0 LOP3.LUT R35, R38, 0xffff0000, RZ, 0xc0, !PT ;  /* 0xffff000026238812 */ /* 0x000fe400078ec0ff */
[----:B------:R-:W-:Y:S01]  /*4290*/  @!P0 LOP3.LUT R37, R39, 0xffff0000, RZ, 0xc0, !PT ;  /* 0xffff000027258812 */ /* 0x000fe200078ec0ff */
[----:B------:R-:W-:Y:S01]  /*42a0*/  @!P0 FMUL.FTZ R41, R29, R31 ;  /* 0x0000001f1d298220 */ /* 0x000fe20000410000 */
[----:B------:R-:W-:Y:S01]  /*42b0*/  @!P0 SHF.L.U32 R30, R26, 0x10, RZ ;  /* 0x000000101a1e8819 */ /* 0x000fe200000006ff */
[C---:B-----5:R-:W-:Y:S01]  /*42c0*/  @!P0 IMAD.U32 R8, R6.reuse, 0x10000, RZ ;  /* 0x0001000006088824 */ /* 0x060fe200078e00ff */
[----:B------:R-:W-:Y:S01]  /*42d0*/  @!P0 LOP3.LUT R6, R6, 0xffff0000, RZ, 0xc0, !PT ;  /* 0xffff000006068812 */ /* 0x000fe200078ec0ff */
[C---:B------:R-:W-:Y:S01]  /*42e0*/  @!P0 IMAD.U32 R5, R7.reuse, 0x10000, RZ ;  /* 0x0001000007058824 */ /* 0x040fe200078e00ff */
[----:B------:R-:W-:Y:S01]  /*42f0*/  @!P0 LOP3.LUT R7, R7, 0xffff0000, RZ, 0xc0, !PT ;  /* 0xffff000007078812 */ /* 0x000fe200078ec0ff */
[-C--:B------:R-:W-:Y:S01]  /*4300*/  @!P0 FMUL.FTZ R0, R29, R8.reuse ;  /* 0x000000081d008220 */ /* 0x080fe20000410000 */
[----:B------:R-:W-:Y:S01]  /*4310*/  @!P0 FFMA.FTZ R41, R33, R8, -R41 ;  /* 0x0000000821298223 */ /* 0x000fe20000010829 */
[----:B------:R-:W-:Y:S01]  /*4320*/  @!P0 LOP3.LUT R8, R27, 0xffff0000, RZ, 0xc0, !PT ;  /* 0xffff00001b088812 */ /* 0x000fe200078ec0ff */
[----:B------:R-:W-:Y:S01]  /*4330*/  @!P0 FMUL.FTZ R2, R23, R6 ;  /* 0x0000000617028220 */ /* 0x000fe20000410000 */
[----:B------:R-:W-:Y:S01]  /*4340*/  @!P0 FFMA.FTZ R0, R31, R33, R0 ;  /* 0x000000211f008223 */ /* 0x000fe20000010000 */
[----:B------:R-:W-:Y:S02]  /*4350*/  @!P0 IMAD.U32 R31, R25, 0x10000, RZ ;  /* 0x00010000191f8824 */ /* 0x000fe400078e00ff */
[----:B------:R-:W-:Y:S01]  /*4360*/  @!P0 FMUL.FTZ R43, R23, R35 ;  /* 0x00000023172b8220 */ /* 0x000fe20000410000 */
[C---:B------:R-:W-:Y:S01]  /*4370*/  @!P0 FMUL.FTZ R3, R20.reuse, R5 ;  /* 0x0000000514038220 */ /* 0x040fe20000410000 */
[----:B------:R-:W-:Y:S01]  /*4380*/  @!P0 FMUL.FTZ R34, R20, R28 ;  /* 0x0000001c14228220 */ /* 0x000fe20000410000 */
[----:B------:R-:W-:Y:S01]  /*4390*/  @!P0 F2FP.BF16.F32.PACK_AB R41, R0, R41 ;  /* 0x000000290029823e */ /* 0x000fe200000010ff */
[C---:B------:R-:W-:Y:S01]  /*43a0*/  @!P0 FMUL.FTZ R45, R8.reuse, R37 ;  /* 0x00000025082d8220 */ /* 0x040fe20000410000 */
[----:B------:R-:W-:Y:S01]  /*43b0*/  @!P0 FMUL.FTZ R4, R8, R7 ;  /* 0x0000000708048220 */ /* 0x000fe20000410000 */
[----:B------:R-:W-:Y:S01]  /*43c0*/  @!P0 FFMA.FTZ R2, R35, R31, R2 ;  /* 0x0000001f23028223 */ /* 0x000fe20000010002 */
[----:B------:R-:W-:Y:S01]  /*43d0*/  @!P0 MOV R24, R41 ;  /* 0x0000002900188202 */ /* 0x000fe20000000f00 */
        /* <DEDUP_REMOVED lines=13> */
.L_x_862:
[----:B------:R-:W-:Y:S05]  /*44b0*/  BSYNC B1 ;  /* 0x0000000000017941 */ /* 0x000fea0003800000 */
.L_x_861:
        /* <DEDUP_REMOVED lines=17> */
[C---:B-1--4-:R-:W-:Y:S04]  /*45d0*/  LEA R42, P3, R110.reuse, R122, 0x1 ;  /* 0x0000007a6e2a7211 */ /* 0x052fe800078608ff */
[----:B------:R-:W-:Y:S05]  /*45e0*/  LEA.HI.X R43, R110, R123, R107, 0x1, P3 ;  /* 0x0000007b6e2b7211 */ /* 0x000fea00018f0c6b */
[----:B--23--:R1:W2:Y:S08]  /*45f0*/  LD.E.128 R24, desc[UR6][R42.64] ;  /* 0x000000062a187980 */ /* 0x00c2b0000c101d00 */
        /* <DEDUP_REMOVED lines=45> */
.L_x_870:
[----:B------:R-:W-:Y:S05]  /*48d0*/  BSYNC B0 ;  /* 0x0000000000007941 */ /* 0x000fea0003800000 */
.L_x_869:
[----:B------:R-:W-:Y:S04]  /*48e0*/  BSSY B0, `(.L_x_871) ;  /* 0x0000033000007945 */ /* 0x000fe80003800000 */
[----:B------:R-:W-:Y:S05]  /*48f0*/  @P2 BRA `(.L_x_872) ;  /* 0x0000000000c42947 */ /* 0x000fea0003800000 */
        /* <DEDUP_REMOVED lines=49> */
.L_x_872:
[----:B------:R-:W-:Y:S05]  /*4c10*/  BSYNC B0 ;  /* 0x0000000000007941 */ /* 0x000fea0003800000 */
.L_x_871:
        /* <DEDUP_REMOVED lines=50> */
.L_x_868:
[----:B------:R-:W-:Y:S05]  /*4f40*/  BSYNC B1 ;  /* 0x0000000000017941 */ /* 0x000fea0003800000 */
.L_x_867:
        /* <DEDUP_REMOVED lines=16> */
[----:B------:R-:W-:Y:S01]  /*5050*/  ISETP.GE.AND P0, PT, R12, R21, PT ;  /* 0x000000150c00720c */ /* 0x000fe20003f06270 */
[----:B------:R-:W-:Y:S04]  /*5060*/  IMAD.WIDE.U32 R40, R182, 0x60, R122 ;  /* 0x00000060b6287825 */ /* 0x000fe800078e007a */
[----:B------:R-:W-:Y:S02]  /*5070*/  IMAD R34, R183, 0x60, RZ ;  /* 0x00000060b7227824 */ /* 0x000fe400078e02ff */
[----:B------:R-:W-:Y:S03]  /*5080*/  IMAD.WIDE.U32 R46, R66, 0x60, R128 ;  /* 0x00000060422e7825 */ /* 0x000fe600078e0080 */
[----:B------:R-:W-:Y:S03]  /*5090*/  IADD3 R41, R41, R34, RZ ;  /* 0x0000002229297210 */ /* 0x000fe60007ffe0ff */
[----:B------:R-:W5:Y:S06]  /*50a0*/  @!P0 LD.E.64 R36, desc[UR6][R38.64] ;  /* 0x0000000626248980 */ /* 0x000f6c000c101b00 */
[----:B-1234-:R1:W2:Y:S08]  /*50b0*/  LD.E.128 R24, desc[UR6][R40.64] ;  /* 0x0000000628187980 */ /* 0x01e2b0000c101d00 */
[----:B------:R-:W3:Y:S01]  /*50c0*/  @!P0 LD.E.64 R6, desc[UR6][R28.64] ;  /* 0x000000061c068980 */ /* 0x000ee2000c101b00 */
[----:B-1----:R-:W-:Y:S05]  /*50d0*/  IMAD R40, R67, 0x60, RZ ;  /* 0x0000006043287824 */ /* 0x002fea00078e02ff */
[----:B------:R-:W-:Y:S02]  /*50e0*/  IADD3 R47, R47, R40, RZ ;  /* 0x000000282f2f7210 */ /* 0x000fe40007ffe0ff */
[C---:B-----5:R-:W-:Y:S01]  /*50f0*/  @!P0 SHF.L.U32 R22, R37.reuse, 0x10, RZ ;  /* 0x0000001025168819 */ /* 0x060fe200000006ff */
[C---:B------:R-:W-:Y:S01]  /*5100*/  @!P0 IMAD.U32 R31, R36.reuse, 0x10000, RZ ;  /* 0x00010000241f8824 */ /* 0x040fe200078e00ff */
[----:B------:R-:W-:Y:S02]  /*5110*/  @!P0 LOP3.LUT R35, R36, 0xffff0000, RZ, 0xc0, !PT ;  /* 0xffff000024238812 */ /* 0x000fe400078ec0ff */
[----:B------:R-:W-:Y:S02]  /*5120*/  @!P0 LOP3.LUT R37, R37, 0xffff0000, RZ, 0xc0, !PT ;  /* 0xffff000025258812 */ /* 0x000fe400078ec0ff */
[C---:B--2---:R-:W-:Y:S02]  /*5130*/  @!P0 LOP3.LUT R23, R24.reuse, 0xffff0000, RZ, 0xc0, !PT ;  /* 0xffff000018178812 */ /* 0x044fe400078ec0ff */
[----:B------:R-:W-:Y:S02]  /*5140*/  @!P0 SHF.L.U32 R33, R24, 0x10, RZ ;  /* 0x0000001018218819 */ /* 0x000fe400000006ff */
[C---:B------:R-:W-:Y:S01]  /*5150*/  @!P0 LOP3.LUT R20, R26.reuse, 0xffff0000, RZ, 0xc0, !PT ;  /* 0xffff00001a148812 */ /* 0x040fe200078ec0ff */
[----:B------:R-:W-:Y:S01]  /*5160*/  @!P0 FMUL.FTZ R41, R23, R31 ;  /* 0x0000001f17298220 */ /* 0x000fe20000410000 */
[----:B------:R-:W-:Y:S02]  /*5170*/  @!P0 SHF.L.U32 R30, R26, 0x10, RZ ;  /* 0x000000101a1e8819 */ /* 0x000fe400000006ff */
[----:B---3--:R-:W-:Y:S01]  /*5180*/  @!P0 SHF.L.U32 R8, R6, 0x10, RZ ;  /* 0x0000001006088819 */ /* 0x008fe200000006ff */
        /* <DEDUP_REMOVED lines=9> */
[----:B------:R-:W-:Y:S01]  /*5220*/  @!P0 IMAD.U32 R31, R25, 0x10000, RZ ;  /* 0x00010000191f8824 */ /* 0x000fe200078e00ff */
[----:B------:R-:W-:Y:S01]  /*5230*/  @!P0 SHF.L.U32 R32, R27, 0x10, RZ ;  /* 0x000000101b208819 */ /* 0x000fe200000006ff */
[C---:B------:R-:W-:Y:S01]  /*5240*/  @!P0 FMUL.FTZ R2, R23.reuse, R6 ;  /* 0x0000000617028220 */ /* 0x040fe20000410000 */
[----:B------:R-:W-:Y:S01]  /*5250*/  @!P0 F2FP.BF16.F32.PACK_AB R41, R0, R41 ;  /* 0x000000290029823e */ /* 0x000fe200000010ff */
[----:B------:R-:W-:Y:S01]  /*5260*/  @!P0 FMUL.FTZ R3, R20, R5 ;  /* 0x0000000514038220 */ /* 0x000fe20000410000 */
[----:B------:R-:W-:Y:S01]  /*5270*/  @!P0 FMUL.FTZ R43, R23, R35 ;  /* 0x00000023172b8220 */ /* 0x000fe20000410000 */
[C---:B------:R-:W-:Y:S01]  /*5280*/  @!P0 FMUL.FTZ R45, R8.reuse, R37 ;  /* 0x00000025082d8220 */ /* 0x040fe20000410000 */
[----:B------:R-:W-:Y:S01]  /*5290*/  @!P0 FMUL.FTZ R4, R8, R7 ;  /* 0x0000000708048220 */ /* 0x000fe20000410000 */
[----:B------:R-:W-:Y:S01]  /*52a0*/  @!P0 FFMA.FTZ R2, R35, R31, R2 ;  /* 0x0000001f23028223 */ /* 0x000fe20000010002 */
[----:B------:R-:W-:Y:S01]  /*52b0*/  @!P0 FFMA.FTZ R3, R22, R30, R3 ;  /* 0x0000001e16038223 */ /* 0x000fe20000010003 */
[----:B------:R-:W-:Y:S01]  /*52c0*/  @!P0 FFMA.FTZ R43, R31, R6, -R43 ;  /* 0x000000061f2b8223 */ /* 0x000fe2000001082b */
[----:B------:R-:W-:Y:S01]  /*52d0*/  @!P0 FFMA.FTZ R34, R30, R5, -R34 ;  /* 0x000000051e228223 */ /* 0x000fe20000010822 */
[----:B------:R-:W-:Y:S01]  /*52e0*/  @!P0 FFMA.FTZ R45, R32, R7, -R45 ;  /* 0x00000007202d8223 */ /* 0x000fe2000001082d */
[----:B------:R-:W-:Y:S01]  /*52f0*/  @!P0 FFMA.FTZ R4, R37, R32, R4 ;  /* 0x0000002025048223 */ /* 0x000fe20000010004 */
[----:B------:R-:W-:Y:S01]  /*5300*/  @!P0 IMAD.MOV.U32 R24, RZ, RZ, R41 ;  /* 0x000000ffff188224 */ /* 0x000fe200078e0029 */
[----:B------:R-:W-:Y:S02]  /*5310*/  @!P0 F2FP.BF16.F32.PACK_AB R42, R2, R43 ;  /* 0x0000002b022a823e */ /* 0x000fe400000010ff */
[----:B------:R-:W-:Y:S02]  /*5320*/  @!P0 F2FP.BF16.F32.PACK_AB R34, R3, R34 ;  /* 0x000000220322823e */ /* 0x000fe400000010ff */
[----:B------:R-:W-:Y:S02]  /*5330*/  @!P0 F2FP.BF16.F32.PACK_AB R45, R4, R45 ;  /* 0x0000002d042d823e */ /* 0x000fe400000010ff */
[----:B------:R-:W-:Y:S02]  /*5340*/  @!P0 MOV R25, R42 ;  /* 0x0000002a00198202 */ /* 0x000fe40000000f00 */
[----:B------:R-:W-:Y:S02]  /*5350*/  @!P0 MOV R26, R34 ;  /* 0x00000022001a8202 */ /* 0x000fe40000000f00 */
[----:B------:R-:W-:Y:S05]  /*5360*/  @!P0 MOV R27, R45 ;  /* 0x0000002d001b8202 */ /* 0x000fea0000000f00 */
[----:B------:R1:W-:Y:S02]  /*5370*/  ST.E.128 desc[UR6][R46.64], R24 ;  /* 0x000000182e007985 */ /* 0x0003e4000c101d06 */
.L_x_876:
[----:B------:R-:W-:Y:S05]  /*5380*/  BSYNC B0 ;  /* 0x0000000000007941 */ /* 0x000fea0003800000 */
.L_x_875:
        /* <DEDUP_REMOVED lines=51> */
.L_x_878:
[----:B------:R-:W-:Y:S05]  /*56c0*/  BSYNC B0 ;  /* 0x0000000000007941 */ /* 0x000fea0003800000 */
.L_x_877:
[----:B------:R-:W-:Y:S05]  /*56d0*/  @P1 BRA `(.L_x_874) ;  /* 0x0000000000c41947 */ /* 0x000fea0003800000 */
[----:B------:R-:W-:Y:S02]  /*56e0*/  ISETP.GE.AND P0, PT, R9, R21, PT ;  /* 0x000000150900720c */ /* 0x000fe40003f06270 */
[C---:B------:R-:W-:Y:S04]  /*56f0*/  LEA R40, P1, R114.reuse, R122, 0x1 ;  /* 0x0000007a72287211 */ /* 0x040fe800078208ff */
[----:B------:R-:W-:Y:S05]  /*5700*/  LEA.HI.X R41, R114, R123, R111, 0x1, P1 ;  /* 0x0000007b72297211 */ /* 0x000fea00008f0c6f */
[----:B------:R5:W1:Y:S08]  /*5710*/  LD.E.128 R20, desc[UR6][R40.64] ;  /* 0x0000000628147980 */ /* 0x000a70000c101d00 */
[----:B------:R-:W2:Y:S06]  /*5720*/  @!P0 LD.E.64 R38, desc[UR6][R38.64+0x80] ;  /* 0x0000800626268980 */ /* 0x000eac000c101b00 */
[----:B------:R-:W2:Y:S01]  /*5730*/  @!P0 LD.E.64 R6, desc[UR6][R28.64+0x80] ;  /* 0x000080061c068980 */ /* 0x000ea2000c101b00 */
[----:B-----5:R-:W-:Y:S02]  /*5740*/  LEA R40, P1, R84, R128, 0x1 ;  /* 0x0000008054287211 */ /* 0x020fe400078208ff */
[C---:B-1234-:R-:W-:Y:S01]  /*5750*/  @!P0 LOP3.LUT R25, R20.reuse, 0xffff0000, RZ, 0xc0, !PT ;  /* 0xffff000014198812 */ /* 0x05efe200078ec0ff */
[----:B------:R-:W-:Y:S01]  /*5760*/  @!P0 IMAD.U32 R32, R23, 0x10000, RZ ;  /* 0x0001000017208824 */ /* 0x000fe200078e00ff */
[----:B------:R-:W-:Y:S02]  /*5770*/  @!P0 SHF.L.U32 R31, R20, 0x10, RZ ;  /* 0x00000010141f8819 */ /* 0x000fe400000006ff */
[C---:B------:R-:W-:Y:S02]  /*5780*/  @!P0 LOP3.LUT R24, R22.reuse, 0xffff0000, RZ, 0xc0, !PT ;  /* 0xffff000016188812 */ /* 0x040fe400078ec0ff */
[----:B------:R-:W-:Y:S02]  /*5790*/  @!P0 SHF.L.U32 R30, R22, 0x10, RZ ;  /* 0x00000010161e8819 */ /* 0x000fe400000006ff */
[C---:B------:R-:W-:Y:S01]  /*57a0*/  @!P0 SHF.L.U32 R27, R38.reuse, 0x10, RZ ;  /* 0x00000010261b8819 */ /* 0x040fe200000006ff */
[C---:B------:R-:W-:Y:S01]  /*57b0*/  @!P0 IMAD.U32 R26, R39.reuse, 0x10000, RZ ;  /* 0x00010000271a8824 */ /* 0x040fe200078e00ff */
[----:B------:R-:W-:Y:S02]  /*57c0*/  @!P0 LOP3.LUT R33, R38, 0xffff0000, RZ, 0xc0, !PT ;  /* 0xffff000026218812 */ /* 0x000fe400078ec0ff */
[----:B------:R-:W-:Y:S01]  /*57d0*/  @!P0 LOP3.LUT R35, R39, 0xffff0000, RZ, 0xc0, !PT ;  /* 0xffff000027238812 */ /* 0x000fe200078ec0ff */
[----:B------:R-:W-:Y:S01]  /*57e0*/  @!P0 FMUL.FTZ R37, R25, R27 ;  /* 0x0000001b19258220 */ /* 0x000fe20000410000 */
[C---:B------:R-:W-:Y:S01]  /*57f0*/  @!P0 IMAD.U32 R8, R6.reuse, 0x10000, RZ ;  /* 0x0001000006088824 */ /* 0x040fe200078e00ff */
        /* <DEDUP_REMOVED lines=31> */
.L_x_874:
[----:B------:R-:W-:Y:S05]  /*59f0*/  BSYNC B1 ;  /* 0x0000000000017941 */ /* 0x000fea0003800000 */
.L_x_873:
[----:B------:R-:W2:Y:S02]  /*5a00*/  LD.E R3, desc[UR6][R16.64+0xd0] ;  /* 0x0000d00610037980 */ /* 0x000ea4000c101900 */
[----:B--2---:R-:W-:Y:S05]  /*5a10*/  IMAD.U32 R3, R3, -0x20, RZ ;  /* 0xffffffe003037824 */ /* 0x004fea00078e00ff */
[C---:B------:R-:W-:Y:S02]  /*5a20*/  LEA R18, P1, R3.reuse, R18, 0x1 ;  /* 0x0000001203127211 */ /* 0x040fe400078208ff */
[C---:B------:R-:W-:Y:S02]  /*5a30*/  LEA R58, P0, R3.reuse, R58, 0x1 ;  /* 0x0000003a033a7211 */ /* 0x040fe400078008ff */
[C---:B------:R-:W-:Y:S02]  /*5a40*/  LEA.HI.X.SX32 R19, R3.reuse, R19, 0x1, P1 ;  /* 0x0000001303137211 */ /* 0x040fe400008f0eff */
[----:B------:R-:W-:Y:S01]  /*5a50*/  LEA.HI.X.SX32 R59, R3, R59, 0x1, P0 ;  /* 0x0000003b033b7211 */ /* 0x000fe200000f0eff */
[----:B------:R-:W-:Y:S05]  /*5a60*/  BRA `(.L_x_879) ;  /* 0x0000004c00a87947 */ /* 0x000fea0003800000 */
.L_x_854:
[----:B------:R-:W-:Y:S04]  /*5a70*/  BSSY B2, `(.L_x_880) ;  /* 0x000010e000027945 */ /* 0x000fe80003800000 */
[----:B------:R-:W-:Y:S05]  /*5a80*/  @!P2 BRA `(.L_x_881) ;  /* 0x000000100030a947 */ /* 0x000fea0003800000 */
[----:B-----5:R-:W-:Y:S01]  /*5a90*/  ISETP.GE.AND P0, PT, R12, R121, PT ;  /* 0x000000790c00720c */ /* 0x020fe20003f06270 */
[----:B------:R-:W-:Y:S11]  /*5aa0*/  BSSY B1, `(.L_x_882) ;  /* 0x0000058000017945 */ /* 0x000ff60003800000 */
[----:B------:R-:W-:Y:S01]  /*5ab0*/  @!UPT UIADD3 URZ, URZ, URZ, URZ ;  /* 0x0000003f3f3ff290 */ /* 0x000fe2000fffe03f */
[----:B------:R-:W-:Y:S05]  /*5ac0*/  @P0 BRA `(.L_x_883) ;  /* 0x0000000400540947 */ /* 0x000fea0003800000 */
[----:B------:R1:W5:Y:S01]  /*5ad0*/  LD.E.128 R48, desc[UR6][R122.64] ;  /* 0x000000067a307980 */ /* 0x000362000c101d00 */
[----:B------:R-:W-:Y:S01]  /*5ae0*/  ISETP.GE.AND P0, PT, R12, R21, PT ;  /* 0x000000150c00720c */ /* 0x000fe20003f06270 */
[----:B------:R-:W-:Y:S11]  /*5af0*/  BSSY B0, `(.L_x_884) ;  /* 0x0000051000007945 */ /* 0x000ff60003800000 */
[----:B------:R-:W-:Y:S01]  /*5b00*/  @!UPT UIADD3 URZ, URZ, URZ, URZ ;  /* 0x0000003f3f3ff290 */ /* 0x000fe2000fffe03f */
[----:B------:R-:W-:Y:S05]  /*5b10*/  @P0 BRA `(.L_x_885) ;  /* 0x0000000400380947 */ /* 0x000fea0003800000 */
[----:B------:R-:W-:Y:S01]  /*5b20*/  LEA.HI R187, R21, R21, RZ, 0x1 ;  /* 0x0000001515bb7211 */ /* 0x000fe200078f08ff */
[----:B------:R-:W-:Y:S01]  /*5b30*/  IMAD.MOV.U32 R189, RZ, RZ, RZ ;  /* 0x000000ffffbd7224 */ /* 0x000fe200078e00ff */
[C---:B-----5:R-:W-:Y:S01]  /*5b40*/  LOP3.LUT R41, R48.reuse, 0xffff0000, RZ, 0xc0, !PT ;  /* 0xffff000030297812 */ /* 0x060fe200078ec0ff */
[----:B------:R-:W-:Y:S01]  /*5b50*/  IMAD.U32 R39, R48, 0x10000, RZ ;  /* 0x0001000030277824 */ /* 0x000fe200078e00ff */
[----:B------:R-:W-:Y:S01]  /*5b60*/  SHF.R.S32.HI R187, RZ, 0x1, R187 ;  /* 0x00000001ffbb7819 */ /* 0x000fe200000114bb */
[----:B------:R-:W-:Y:S01]  /*5b70*/  IMAD.U32 R46, R50, 0x10000, RZ ;  /* 0x00010000322e7824 */ /* 0x000fe200078e00ff */
[C---:B------:R-:W-:Y:S02]  /*5b80*/  SHF.L.U32 R42, R49.reuse, 0x10, RZ ;  /* 0x00000010312a7819 */ /* 0x040fe400000006ff */
[-C--:B------:R-:W-:Y:S02]  /*5b90*/  ISETP.GE.AND P1, PT, R12, R187.reuse, PT ;  /* 0x000000bb0c00720c */ /* 0x080fe40003f26270 */
[----:B------:R-:W-:Y:S02]  /*5ba0*/  MOV R185, R187 ;  /* 0x000000bb00b97202 */ /* 0x000fe40000000f00 */
[----:B------:R-:W-:Y:S02]  /*5bb0*/  LOP3.LUT R45, R49, 0xffff0000, RZ, 0xc0, !PT ;  /* 0xffff0000312d7812 */ /* 0x000fe400078ec0ff */
[----:B------:R-:W-:Y:S02]  /*5bc0*/  LOP3.LUT R49, R50, 0xffff0000, RZ, 0xc0, !PT ;  /* 0xffff000032317812 */ /* 0x000fe400078ec0ff */
[C---:B------:R-:W-:Y:S02]  /*5bd0*/  SHF.L.U32 R50, R51.reuse, 0x10, RZ ;  /* 0x0000001033327819 */ /* 0x040fe400000006ff */
[----:B------:R-:W-:Y:S03]  /*5be0*/  LOP3.LUT R53, R51, 0xffff0000, RZ, 0xc0, !PT ;  /* 0xffff000033357812 */ /* 0x000fe600078ec0ff */
[--C-:B------:R-:W-:Y:S02]  /*5bf0*/  @P1 IMAD.MOV R189, RZ, RZ, -R187.reuse ;  /* 0x000000ffffbd1224 */ /* 0x100fe400078e0abb */
[----:B------:R-:W-:Y:S03]  /*5c00*/  @P1 IMAD.MOV R185, RZ, RZ, -R187 ;  /* 0x000000ffffb91224 */ /* 0x000fe600078e0abb */
[C---:B------:R-:W-:Y:S04]  /*5c10*/  LEA R190, P0, R189.reuse, R124, 0x1 ;  /* 0x0000007cbdbe7211 */ /* 0x040fe800078008ff */
[----:B------:R-:W-:Y:S02]  /*5c20*/  LEA.HI.X.SX32 R191, R189, R125, 0x1, P0 ;  /* 0x0000007dbdbf7211 */ /* 0x000fe400000f0eff */
[C---:B------:R-:W-:Y:S04]  /*5c30*/  LEA R22, P0, R185.reuse, R122, 0x1 ;  /* 0x0000007ab9167211 */ /* 0x040fe800078008ff */
[----:B------:R-:W-:Y:S01]  /*5c40*/  LEA.HI.X.SX32 R23, R185, R123, 0x1, P0 ;  /* 0x0000007bb9177211 */ /* 0x000fe200000f0eff */
[----:B------:R-:W-:Y:S01]  /*5c50*/  IMAD.MOV.U32 R185, RZ, RZ, RZ ;  /* 0x000000ffffb97224 */ /* 0x000fe200078e00ff */
[----:B------:R-:W-:Y:S01]  /*5c60*/  @P1 IADD3 R185, -R187, RZ, RZ ;  /* 0x000000ffbbb91210 */ /* 0x000fe20007ffe1ff */
[----:B------:R-:W2:Y:S03]  /*5c70*/  LD.E.128 R188, desc[UR6][R190.64] ;  /* 0x00000006bebc7980 */ /* 0x000ea6000c101d00 */
[C---:B------:R-:W-:Y:S04]  /*5c80*/  LEA R60, P0, R185.reuse, R126, 0x1 ;  /* 0x0000007eb93c7211 */ /* 0x040fe800078008ff */
[----:B------:R-:W-:Y:S01]  /*5c90*/  LEA.HI.X.SX32 R61, R185, R127, 0x1, P0 ;  /* 0x0000007fb93d7211 */ /* 0x000fe200000f0eff */
[----:B------:R3:W4:Y:S08]  /*5ca0*/  LD.E.128 R24, desc[UR6][R22.64] ;  /* 0x0000000616187980 */ /* 0x000730000c101d00 */
[----:B------:R-:W4:Y:S01]  /*5cb0*/  LD.E.128 R60, desc[UR6][R60.64] ;  /* 0x000000063c3c7980 */ /* 0x000f22000c101d00 */
[C---:B--2---:R-:W-:Y:S01]  /*5cc0*/  LOP3.LUT R32, R188.reuse, 0xffff0000, RZ, 0xc0, !PT ;  /* 0xffff0000bc207812 */ /* 0x044fe200078ec0ff */
[----:B------:R-:W-:Y:S01]  /*5cd0*/  IMAD.U32 R36, R188, 0x10000, RZ ;  /* 0x00010000bc247824 */ /* 0x000fe200078e00ff */
[C---:B------:R-:W-:Y:S01]  /*5ce0*/  SHF.L.U32 R30, R189.reuse, 0x10, RZ ;  /* 0x00000010bd1e7819 */ /* 0x040fe200000006ff */
[----:B------:R-:W-:Y:S01]  /*5cf0*/  IMAD.U32 R28, R190, 0x10000, RZ ;  /* 0x00010000be1c7824 */ /* 0x000fe200078e00ff */
[----:B------:R-:W-:Y:S01]  /*5d00*/  LOP3.LUT R29, R189, 0xffff0000, RZ, 0xc0, !PT ;  /* 0xffff0000bd1d7812 */ /* 0x000fe200078ec0ff */
[----:B------:R-:W-:Y:S01]  /*5d10*/  @!P1 FADD.FTZ R36, -R36, -RZ ;  /* 0x800000ff24249221 */ /* 0x000fe20000010100 */
[----:B---3--:R-:W-:Y:S01]  /*5d20*/  LOP3.LUT R23, R190, 0xffff0000, RZ, 0xc0, !PT ;  /* 0xffff0000be177812 */ /* 0x008fe200078ec0ff */
[----:B------:R-:W-:Y:S01]  /*5d30*/  @!P1 FADD.FTZ R32, -R32, -RZ ;  /* 0x800000ff20209221 */ /* 0x000fe20000010100 */
[C---:B----4-:R-:W-:Y:S01]  /*5d40*/  LOP3.LUT R35, R24.reuse, 0xffff0000, RZ, 0xc0, !PT ;  /* 0xffff000018237812 */ /* 0x050fe200078ec0ff */
[----:B------:R-:W-:Y:S01]  /*5d50*/  IMAD.U32 R37, R24, 0x10000, RZ ;  /* 0x0001000018257824 */ /* 0x000fe200078e00ff */
[----:B------:R-:W-:Y:S01]  /*5d60*/  SHF.L.U32 R22, R191, 0x10, RZ ;  /* 0x00000010bf167819 */ /* 0x000fe200000006ff */
[----:B------:R-:W-:Y:S01]  /*5d70*/  @!P1 FADD.FTZ R30, -R30, -RZ ;  /* 0x800000ff1e1e9221 */ /* 0x000fe20000010100 */
[----:B------:R-:W-:Y:S01]  /*5d80*/  SHF.L.U32 R33, R25, 0x10, RZ ;  /* 0x0000001019217819 */ /* 0x000fe200000006ff */
[----:B------:R-:W-:Y:S01]  /*5d90*/  @!P1 FADD.FTZ R29, -R29, -RZ ;  /* 0x800000ff1d1d9221 */ /* 0x000fe20000010100 */
[----:B------:R-:W-:Y:S01]  /*5da0*/  LOP3.LUT R20, R191, 0xffff0000, RZ, 0xc0, !PT ;  /* 0xffff0000bf147812 */ /* 0x000fe200078ec0ff */
[C---:B------:R-:W-:Y:S01]  /*5db0*/  IMAD.U32 R31, R26.reuse, 0x10000, RZ ;  /* 0x000100001a1f7824 */ /* 0x040fe200078e00ff */
[----:B------:R-:W-:Y:S01]  /*5dc0*/  LOP3.LUT R34, R25, 0xffff0000, RZ, 0xc0, !PT ;  /* 0xffff000019227812 */ /* 0x000fe200078ec0ff */
[----:B------:R-:W-:Y:S01]  /*5dd0*/  FMUL.FTZ R0, R37, R36 ;  /* 0x0000002425007220 */ /* 0x000fe20000410000 */
[----:B------:R-:W-:Y:S01]  /*5de0*/  LOP3.LUT R24, R26, 0xffff0000, RZ, 0xc0, !PT ;  /* 0xffff00001a187812 */ /* 0x000fe200078ec0ff */
[----:B------:R-:W-:Y:S01]  /*5df0*/  @!P1 FADD.FTZ R28, -R28, -RZ ;  /* 0x800000ff1c1c9221 */ /* 0x000fe20000010100 */
[C---:B------:R-:W-:Y:S01]  /*5e00*/  LOP3.LUT R40, R60.reuse, 0xffff0000, RZ, 0xc0, !PT ;  /* 0xffff00003c287812 */ /* 0x040fe200078ec0ff */
[----:B------:R-:W-:Y:S01]  /*5e10*/  IMAD.U32 R38, R60, 0x10000, RZ ;  /* 0x000100003c267824 */ /* 0x000fe200078e00ff */
[----:B------:R-:W-:Y:S01]  /*5e20*/  SHF.L.U32 R25, R27, 0x10, RZ ;  /* 0x000000101b197819 */ /* 0x000fe200000006ff */
[----:B------:R-:W-:Y:S01]  /*5e30*/  FMUL.FTZ R2, R35, R32 ;  /* 0x0000002023027220 */ /* 0x000fe20000410000 */
[----:B------:R-:W-:Y:S01]  /*5e40*/  SHF.L.U32 R43, R61, 0x10, RZ ;  /* 0x000000103d2b7819 */ /* 0x000fe200000006ff */
[----:B------:R-:W-:Y:S01]  /*5e50*/  @!P1 FADD.FTZ R23, -R23, -RZ ;  /* 0x800000ff17179221 */ /* 0x000fe20000010100 */
[----:B------:R-:W-:Y:S01]  /*5e60*/  LOP3.LUT R27, R27, 0xffff0000, RZ, 0xc0, !PT ;  /* 0xffff00001b1b7812 */ /* 0x000fe200078ec0ff */
[----:B------:R-:W-:Y:S01]  /*5e70*/  FMUL.FTZ R3, R33, R30 ;  /* 0x0000001e21037220 */ /* 0x000fe20000410000 */
[----:B------:R-:W-:Y:S01]  /*5e80*/  LOP3.LUT R44, R61, 0xffff0000, RZ, 0xc0, !PT ;  /* 0xffff00003d2c7812 */ /* 0x000fe200078ec0ff */
[----:B------:R-:W-:Y:S01]  /*5e90*/  @!P1 FADD.FTZ R22, -R22, -RZ ;  /* 0x800000ff16169221 */ /* 0x000fe20000010100 */
[----:B------:R-:W-:Y:S01]  /*5ea0*/  FMUL.FTZ R4, R34, R29 ;  /* 0x0000001d22047220 */ /* 0x000fe20000410000 */
[----:B------:R-:W-:Y:S01]  /*5eb0*/  LOP3.LUT R48, R62, 0xffff0000, RZ, 0xc0, !PT ;  /* 0xffff00003e307812 */ /* 0x000fe200078ec0ff */
[----:B------:R-:W-:Y:S01]  /*5ec0*/  @!P1 FADD.FTZ R20, -R20, -RZ ;  /* 0x800000ff14149221 */ /* 0x000fe20000010100 */
[----:B------:R-:W-:Y:S01]  /*5ed0*/  FMUL.FTZ R5, R31, R28 ;  /* 0x0000001c1f057220 */ /* 0x000fe20000410000 */
[----:B------:R-:W-:Y:S01]  /*5ee0*/  SHF.L.U32 R51, R63, 0x10, RZ ;  /* 0x000000103f337819 */ /* 0x000fe200000006ff */
[----:B------:R-:W-:Y:S02]  /*5ef0*/  IMAD.U32 R47, R62, 0x10000, RZ ;  /* 0x000100003e2f7824 */ /* 0x000fe400078e00ff */
[----:B------:R-:W-:Y:S01]  /*5f00*/  FFMA.FTZ R0, R39, R38, R0 ;  /* 0x0000002627007223 */ /* 0x000fe20000010000 */
[----:B------:R-:W-:Y:S01]  /*5f10*/  FMUL.FTZ R6, R24, R23 ;  /* 0x0000001718067220 */ /* 0x000fe20000410000 */
[----:B------:R-:W-:Y:S01]  /*5f20*/  LOP3.LUT R52, R63, 0xffff0000, RZ, 0xc0, !PT ;  /* 0xffff00003f347812 */ /* 0x000fe200078ec0ff */
[----:B------:R-:W-:Y:S01]  /*5f30*/  FFMA.FTZ R2, R41, R40, R2 ;  /* 0x0000002829027223 */ /* 0x000fe20000010002 */
[----:B------:R-:W-:Y:S01]  /*5f40*/  FMUL.FTZ R7, R25, R22 ;  /* 0x0000001619077220 */ /* 0x000fe20000410000 */
[----:B------:R-:W-:Y:S01]  /*5f50*/  FFMA.FTZ R3, R42, R43, R3 ;  /* 0x0000002b2a037223 */ /* 0x000fe20000010003 */
[----:B------:R-:W-:Y:S01]  /*5f60*/  FMUL.FTZ R8, R27, R20 ;  /* 0x000000141b087220 */ /* 0x000fe20000410000 */
[----:B------:R-:W-:Y:S01]  /*5f70*/  FFMA.FTZ R4, R45, R44, R4 ;  /* 0x0000002c2d047223 */ /* 0x000fe20000010004 */
[----:B------:R-:W-:Y:S01]  /*5f80*/  FFMA.FTZ R5, R46, R47, R5 ;  /* 0x0000002f2e057223 */ /* 0x000fe20000010005 */
[----:B------:R-:W-:Y:S01]  /*5f90*/  FFMA.FTZ R6, R49, R48, R6 ;  /* 0x0000003031067223 */ /* 0x000fe20000010006 */
[----:B------:R-:W-:Y:S01]  /*5fa0*/  F2FP.BF16.F32.PACK_AB R48, R2, R0 ;  /* 0x000000000230723e */ /* 0x000fe200000010ff */
[----:B------:R-:W-:Y:S01]  /*5fb0*/  FFMA.FTZ R7, R50, R51, R7 ;  /* 0x0000003332077223 */ /* 0x000fe20000010007 */
[----:B------:R-:W-:Y:S01]  /*5fc0*/  F2FP.BF16.F32.PACK_AB R49, R4, R3 ;  /* 0x000000030431723e */ /* 0x000fe200000010ff */
[----:B------:R-:W-:Y:S01]  /*5fd0*/  FFMA.FTZ R8, R53, R52, R8 ;  /* 0x0000003435087223 */ /* 0x000fe20000010008 */
[----:B------:R-:W-:Y:S04]  /*5fe0*/  F2FP.BF16.F32.PACK_AB R50, R6, R5 ;  /* 0x000000050632723e */ /* 0x000fe800000010ff */
[----:B------:R-:W-:Y:S02]  /*5ff0*/  F2FP.BF16.F32.PACK_AB R51, R8, R7 ;  /* 0x000000070833723e */ /* 0x000fe400000010ff */
.L_x_885:
[----:B------:R-:W-:Y:S05]  /*6000*/  BSYNC B0 ;  /* 0x0000000000007941 */ /* 0x000fea0003800000 */
.L_x_884:
[----:B-----5:R2:W-:Y:S02]  /*6010*/  ST.E.128 desc[UR6][R128.64], R48 ;  /* 0x0000003080007985 */ /* 0x0205e4000c101d06 */
.L_x_883:
[----:B------:R-:W-:Y:S05]  /*6020*/  BSYNC B1 ;  /* 0x0000000000017941 */ /* 0x000fea0003800000 */
.L_x_882:
[----:B------:R-:W-:Y:S01]  /*6030*/  ISETP.GE.AND P0, PT, R10, R121, PT ;  /* 0x000000790a00720c */ /* 0x000fe20003f06270 */
[----:B------:R-:W-:Y:S11]  /*6040*/  BSSY B1, `(.L_x_886) ;  /* 0x0000058000017945 */ /* 0x000ff60003800000 */
[----:B------:R-:W-:Y:S01]  /*6050*/  @!UPT UIADD3 URZ, URZ, URZ, URZ ;  /* 0x0000003f3f3ff290 */ /* 0x000fe2000fffe03f */
[----:B------:R-:W-:Y:S05]  /*6060*/  @P0 BRA `(.L_x_887) ;  /* 0x0000000400540947 */ /* 0x000fea0003800000 */
[----:B--2---:R2:W5:Y:S01]  /*6070*/  LD.E.128 R48, desc[UR6][R122.64+0x80] ;  /* 0x000080067a307980 */ /* 0x004562000c101d00 */
        /* <DEDUP_REMOVED lines=25> */
[----:B------:R-:W3:Y:S03]  /*6210*/  LD.E.128 R188, desc[UR6][R190.64+0x80] ;  /* 0x00008006bebc7980 */ /* 0x000ee6000c101d00 */
[C---:B------:R-:W-:Y:S04]  /*6220*/  LEA R60, P0, R187.reuse, R126, 0x1 ;  /* 0x0000007ebb3c7211 */ /* 0x040fe800078008ff */
[----:B------:R-:W-:Y:S01]  /*6230*/  LEA.HI.X.SX32 R61, R187, R127, 0x1, P0 ;  /* 0x0000007fbb3d7211 */ /* 0x000fe200000f0eff */
[----:B------:R4:W2:Y:S08]  /*6240*/  LD.E.128 R24, desc[UR6][R22.64+0x80] ;  /* 0x0000800616187980 */ /* 0x0008b0000c101d00 */
[----:B------:R-:W2:Y:S01]  /*6250*/  LD.E.128 R60, desc[UR6][R60.64+0x80] ;  /* 0x000080063c3c7980 */ /* 0x000ea2000c101d00 */
[C---:B---3--:R-:W-:Y:S01]  /*6260*/  LOP3.LUT R32, R188.reuse, 0xffff0000, RZ, 0xc0, !PT ;  /* 0xffff0000bc207812 */ /* 0x048fe200078ec0ff */
[----:B------:R-:W-:Y:S01]  /*6270*/  IMAD.U32 R36, R188, 0x10000, RZ ;  /* 0x00010000bc247824 */ /* 0x000fe200078e00ff */
[C---:B------:R-:W-:Y:S01]  /*6280*/  SHF.L.U32 R30, R189.reuse, 0x10, RZ ;  /* 0x00000010bd1e7819 */ /* 0x040fe200000006ff */
[----:B------:R-:W-:Y:S01]  /*6290*/  IMAD.U32 R28, R190, 0x10000, RZ ;  /* 0x00010000be1c7824 */ /* 0x000fe200078e00ff */
[----:B------:R-:W-:Y:S01]  /*62a0*/  LOP3.LUT R29, R189, 0xffff0000, RZ, 0xc0, !PT ;  /* 0xffff0000bd1d7812 */ /* 0x000fe200078ec0ff */
[----:B------:R-:W-:Y:S01]  /*62b0*/  @!P1 FADD.FTZ R36, -R36, -RZ ;  /* 0x800000ff24249221 */ /* 0x000fe20000010100 */
[----:B----4-:R-:W-:Y:S01]  /*62c0*/  LOP3.LUT R23, R190, 0xffff0000, RZ, 0xc0, !PT ;  /* 0xffff0000be177812 */ /* 0x010fe200078ec0ff */
[----:B------:R-:W-:Y:S01]  /*62d0*/  @!P1 FADD.FTZ R32, -R32, -RZ ;  /* 0x800000ff20209221 */ /* 0x000fe20000010100 */
[C---:B--2---:R-:W-:Y:S01]  /*62e0*/  LOP3.LUT R35, R24.reuse, 0xffff0000, RZ, 0xc0, !PT ;  /* 0xffff000018237812 */ /* 0x044fe200078ec0ff */
        /* <DEDUP_REMOVED lines=43> */
.L_x_889:
[----:B------:R-:W-:Y:S05]  /*65a0*/  BSYNC B0 ;  /* 0x0000000000007941 */ /* 0x000fea0003800000 */
.L_x_888:
[----:B-----5:R3:W-:Y:S02]  /*65b0*/  ST.E.128 desc[UR6][R128.64+0x80], R48 ;  /* 0x0000803080007985 */ /* 0x0207e4000c101d06 */
.L_x_887:
[----:B------:R-:W-:Y:S05]  /*65c0*/  BSYNC B1 ;  /* 0x0000000000017941 */ /* 0x000fea0003800000 */
.L_x_886:
[----:B------:R-:W-:Y:S11]  /*65d0*/  ISETP.GE.AND P0, PT, R9, R121, PT ;  /* 0x000000790900720c */ /* 0x000ff60003f06270 */
[----:B------:R-:W-:Y:S02]  /*65e0*/  @!UPT UIADD3 URZ, URZ, URZ, URZ ;  /* 0x0000003f3f3ff290 */ /* 0x000fe4000fffe03f */
[----:B------:R-:W-:Y:S05]  /*65f0*/  @P0 BRA `(.L_x_881) ;  /* 0x0000000400540947 */ /* 0x000fea0003800000 */
[----:B--23--:R2:W5:Y:S01]  /*6600*/  LD.E.128 R48, desc[UR6][R122.64+0x100] ;  /* 0x000100067a307980 */ /* 0x00c562000c101d00 */
        /* <DEDUP_REMOVED lines=9> */
[C---:B------:R-:W-:Y:S01]  /*66a0*/  IMAD.U32 R46, R50.reuse, 0x10000, RZ ;  /* 0x00010000322e7824 */ /* 0x040fe200078e00ff */
[----:B------:R-:W-:Y:S02]  /*66b0*/  SHF.L.U32 R42, R49, 0x10, RZ ;  /* 0x00000010312a7819 */ /* 0x000fe400000006ff */
        /* <DEDUP_REMOVED lines=71> */
.L_x_891:
[----:B------:R-:W-:Y:S05]  /*6b30*/  BSYNC B0 ;  /* 0x0000000000007941 */ /* 0x000fea0003800000 */
.L_x_890:
[----:B-----5:R4:W-:Y:S02]  /*6b40*/  ST.E.128 desc[UR6][R128.64+0x100], R48 ;  /* 0x0001003080007985 */ /* 0x0209e4000c101d06 */
.L_x_881:
[----:B------:R-:W-:Y:S05]  /*6b50*/  BSYNC B2 ;  /* 0x0000000000027941 */ /* 0x000fea0003800000 */
.L_x_880:
[C---:B------:R-:W-:Y:S01]  /*6b60*/  ISETP.GE.AND P0, PT, R79.reuse, R186, PT ;  /* 0x000000ba4f00720c */ /* 0x040fe20003f06270 */
[----:B------:R-:W-:Y:S03]  /*6b70*/  BSSY B2, `(.L_x_892) ;  /* 0x0000125000027945 */ /* 0x000fe60003800000 */
[----:B------:R-:W-:Y:S11]  /*6b80*/  ISETP.GE.AND P0, PT, R79, R184, !P0 ;  /* 0x000000b84f00720c */ /* 0x000ff60004706270 */
[----:B------:R-:W-:Y:S02]  /*6b90*/  @!UPT UIADD3 URZ, URZ, URZ, URZ ;  /* 0x0000003f3f3ff290 */ /* 0x000fe4000fffe03f */
[----:B------:R-:W-:Y:S05]  /*6ba0*/  @!P0 BRA `(.L_x_893) ;  /* 0x0000001000848947 */ /* 0x000fea0003800000 */
[----:B-----5:R-:W-:Y:S01]  /*6bb0*/  ISETP.GE.AND P0, PT, R12, R121, PT ;  /* 0x000000790c00720c */ /* 0x020fe20003f06270 */
[----:B------:R-:W-:Y:S11]  /*6bc0*/  BSSY B1, `(.L_x_894) ;  /* 0x000005f000017945 */ /* 0x000ff60003800000 */
[----:B------:R-:W-:Y:S01]  /*6bd0*/  @!UPT UIADD3 URZ, URZ, URZ, URZ ;  /* 0x0000003f3f3ff290 */ /* 0x000fe2000fffe03f */
[----:B------:R-:W-:Y:S05]  /*6be0*/  @P0 BRA `(.L_x_895) ;  /* 0x0000000400700947 */ /* 0x000fea0003800000 */
[----:B------:R-:W-:Y:S01]  /*6bf0*/  LEA R190, P0, R100, R122, 0x1 ;  /* 0x0000007a64be7211 */ /* 0x000fe200078008ff */
[----:B------:R-:W-:Y:S01]  /*6c00*/  BSSY B0, `(.L_x_896) ;  /* 0x0000059000007945 */ /* 0x000fe20003800000 */
[----:B------:R-:W-:Y:S02]  /*6c10*/  ISETP.GE.AND P1, PT, R12, R21, PT ;  /* 0x000000150c00720c */ /* 0x000fe40003f26270 */
[----:B------:R-:W-:Y:S02]  /*6c20*/  LEA.HI.X R191, R100, R123, R97, 0x1, P0 ;  /* 0x0000007b64bf7211 */ /* 0x000fe400000f0c61 */
[C---:B------:R-:W-:Y:S03]  /*6c30*/  LEA R192, P0, R201.reuse, R128, 0x1 ;  /* 0x00000080c9c07211 */ /* 0x040fe600078008ff */
[----:B--234-:R2:W5:Y:S01]  /*6c40*/  LD.E.128 R48, desc[UR6][R190.64] ;  /* 0x00000006be307980 */ /* 0x01c562000c101d00 */
[----:B------:R-:W-:Y:S05]  /*6c50*/  LEA.HI.X R193, R201, R129, R202, 0x1, P0 ;  /* 0x00000081c9c17211 */ /* 0x000fea00000f0cca */
[----:B------:R-:W-:Y:S05]  /*6c60*/  @P1 BRA `(.L_x_897) ;  /* 0x0000000400481947 */ /* 0x000fea0003800000 */
[----:B------:R-:W-:Y:S01]  /*6c70*/  LEA.HI R53, R21, R21, RZ, 0x1 ;  /* 0x0000001515357211 */ /* 0x000fe200078f08ff */
[----:B------:R-:W-:Y:S01]  /*6c80*/  IMAD.MOV.U32 R188, RZ, RZ, RZ ;  /* 0x000000ffffbc7224 */ /* 0x000fe200078e00ff */
[C---:B-----5:R-:W-:Y:S01]  /*6c90*/  LOP3.LUT R41, R48.reuse, 0xffff0000, RZ, 0xc0, !PT ;  /* 0xffff000030297812 */ /* 0x060fe200078ec0ff */
[----:B------:R-:W-:Y:S01]  /*6ca0*/  IMAD.MOV.U32 R194, RZ, RZ, RZ ;  /* 0x000000ffffc27224 */ /* 0x000fe200078e00ff */
[----:B------:R-:W-:Y:S01]  /*6cb0*/  SHF.R.S32.HI R53, RZ, 0x1, R53 ;  /* 0x00000001ff357819 */ /* 0x000fe20000011435 */
[----:B------:R-:W-:Y:S01]  /*6cc0*/  IMAD.U32 R39, R48, 0x10000, RZ ;  /* 0x0001000030277824 */ /* 0x000fe200078e00ff */
[C---:B------:R-:W-:Y:S01]  /*6cd0*/  LOP3.LUT R43, R49.reuse, 0xffff0000, RZ, 0xc0, !PT ;  /* 0xffff0000312b7812 */ /* 0x040fe200078ec0ff */
[----:B------:R-:W-:Y:S01]  /*6ce0*/  IMAD.U32 R40, R49, 0x10000, RZ ;  /* 0x0001000031287824 */ /* 0x000fe200078e00ff */
[----:B------:R-:W-:Y:S01]  /*6cf0*/  ISETP.GE.AND P1, PT, R12, R53, PT ;  /* 0x000000350c00720c */ /* 0x000fe20003f26270 */
[--C-:B------:R-:W-:Y:S01]  /*6d00*/  IMAD.MOV.U32 R187, RZ, RZ, R53.reuse ;  /* 0x000000ffffbb7224 */ /* 0x100fe200078e0035 */
[C---:B------:R-:W-:Y:S02]  /*6d10*/  SHF.L.U32 R46, R50.reuse, 0x10, RZ ;  /* 0x00000010322e7819 */ /* 0x040fe400000006ff */
[----:B------:R-:W-:Y:S01]  /*6d20*/  LOP3.LUT R47, R50, 0xffff0000, RZ, 0xc0, !PT ;  /* 0xffff0000322f7812 */ /* 0x000fe200078ec0ff */
[C---:B------:R-:W-:Y:S01]  /*6d30*/  IMAD.U32 R50, R51.reuse, 0x10000, RZ ;  /* 0x0001000033327824 */ /* 0x040fe200078e00ff */
[----:B------:R-:W-:Y:S07]  /*6d40*/  LOP3.LUT R51, R51, 0xffff0000, RZ, 0xc0, !PT ;  /* 0xffff000033337812 */ /* 0x000fee00078ec0ff */
[C---:B------:R-:W-:Y:S01]  /*6d50*/  @P1 IADD3 R187, -R53.reuse, RZ, RZ ;  /* 0x000000ff35bb1210 */ /* 0x040fe20007ffe1ff */
[----:B------:R-:W-:Y:S01]  /*6d60*/  @P1 IMAD.MOV R188, RZ, RZ, -R53 ;  /* 0x000000ffffbc1224 */ /* 0x000fe200078e0a35 */
[----:B------:R-:W-:Y:S02]  /*6d70*/  @P1 IADD3 R194, -R53, RZ, RZ ;  /* 0x000000ff35c21210 */ /* 0x000fe40007ffe1ff */
[----:B------:R-:W-:Y:S02]  /*6d80*/  LEA R22, P0, R187, R190, 0x1 ;  /* 0x000000bebb167211 */ /* 0x000fe400078008ff */
[----:B------:R-:W-:Y:S02]  /*6d90*/  IADD3 R185, P2, R153, R188, RZ ;  /* 0x000000bc99b97210 */ /* 0x000fe40007f5e0ff */
[----:B------:R-:W-:Y:S02]  /*6da0*/  LEA.HI.X.SX32 R23, R187, R191, 0x1, P0 ;  /* 0x000000bfbb177211 */ /* 0x000fe400000f0eff */
[----:B------:R-:W-:Y:S02]  /*6db0*/  LEA.HI.X.SX32 R188, R188, R141, 0x1, P2 ;  /* 0x0000008dbcbc7211 */ /* 0x000fe400010f0eff */
[C---:B--2---:R-:W-:Y:S01]  /*6dc0*/  LEA R190, P0, R185.reuse, R124, 0x1 ;  /* 0x0000007cb9be7211 */ /* 0x044fe200078008ff */
[----:B------:R-:W2:Y:S03]  /*6dd0*/  LD.E.128 R24, desc[UR6][R22.64] ;  /* 0x0000000616187980 */ /* 0x000ea6000c101d00 */
[----:B------:R-:W-:Y:S02]  /*6de0*/  LEA.HI.X R191, R185, R125, R188, 0x1, P0 ;  /* 0x0000007db9bf7211 */ /* 0x000fe400000f0cbc */
[----:B------:R-:W-:Y:S04]  /*6df0*/  IADD3 R53, P0, R153, R194, RZ ;  /* 0x000000c299357210 */ /* 0x000fe80007f1e0ff */
[----:B------:R-:W-:Y:S01]  /*6e00*/  LEA.HI.X.SX32 R194, R194, R141, 0x1, P0 ;  /* 0x0000008dc2c27211 */ /* 0x000fe200000f0eff */
[----:B------:R-:W3:Y:S01]  /*6e10*/  LD.E.128 R188, desc[UR6][R190.64] ;  /* 0x00000006bebc7980 */ /* 0x000ee2000c101d00 */
[C---:B------:R-:W-:Y:S04]  /*6e20*/  LEA R44, P0, R53.reuse, R126, 0x1 ;  /* 0x0000007e352c7211 */ /* 0x040fe800078008ff */
[----:B------:R-:W-:Y:S05]  /*6e30*/  LEA.HI.X R45, R53, R127, R194, 0x1, P0 ;  /* 0x0000007f352d7211 */ /* 0x000fea00000f0cc2 */
[----:B------:R-:W4:Y:S01]  /*6e40*/  LD.E.128 R60, desc[UR6][R44.64] ;  /* 0x000000062c3c7980 */ /* 0x000f22000c101d00 */
[C---:B--2---:R-:W-:Y:S01]  /*6e50*/  LOP3.LUT R31, R24.reuse, 0xffff0000, RZ, 0xc0, !PT ;  /* 0xffff0000181f7812 */ /* 0x044fe200078ec0ff */
[----:B------:R-:W-:Y:S01]  /*6e60*/  IMAD.U32 R32, R24, 0x10000, RZ ;  /* 0x0001000018207824 */ /* 0x000fe200078e00ff */
[C---:B------:R-:W-:Y:S01]  /*6e70*/  LOP3.LUT R24, R26.reuse, 0xffff0000, RZ, 0xc0, !PT ;  /* 0xffff00001a187812 */ /* 0x040fe200078ec0ff */
[----:B------:R-:W-:Y:S01]  /*6e80*/  IMAD.U32 R28, R26, 0x10000, RZ ;  /* 0x000100001a1c7824 */ /* 0x000fe200078e00ff */
[C---:B------:R-:W-:Y:S01]  /*6e90*/  LOP3.LUT R23, R27.reuse, 0xffff0000, RZ, 0xc0, !PT ;  /* 0xffff00001b177812 */ /* 0x040fe200078ec0ff */
[----:B------:R-:W-:Y:S01]  /*6ea0*/  IMAD.U32 R20, R27, 0x10000, RZ ;  /* 0x000100001b147824 */ /* 0x000fe200078e00ff */
[C---:B------:R-:W-:Y:S02]  /*6eb0*/  SHF.L.U32 R29, R25.reuse, 0x10, RZ ;  /* 0x00000010191d7819 */ /* 0x040fe400000006ff */
[----:B------:R-:W-:Y:S02]  /*6ec0*/  LOP3.LUT R30, R25, 0xffff0000, RZ, 0xc0, !PT ;  /* 0xffff0000191e7812 */ /* 0x000fe400078ec0ff */
[C---:B---3--:R-:W-:Y:S01]  /*6ed0*/  SHF.L.U32 R37, R188.reuse, 0x10, RZ ;  /* 0x00000010bc257819 */ /* 0x048fe200000006ff */
[C---:B------:R-:W-:Y:S01]  /*6ee0*/  IMAD.U32 R26, R189.reuse, 0x10000, RZ ;  /* 0x00010000bd1a7824 */ /* 0x040fe200078e00ff */
[----:B------:R-:W-:Y:S01]  /*6ef0*/  LOP3.LUT R34, R188, 0xffff0000, RZ, 0xc0, !PT ;  /* 0xffff0000bc227812 */ /* 0x000fe200078ec0ff */
[C---:B------:R-:W-:Y:S01]  /*6f00*/  IMAD.U32 R33, R190.reuse, 0x10000, RZ ;  /* 0x00010000be217824 */ /* 0x040fe200078e00ff */
[----:B------:R-:W-:Y:S01]  /*6f10*/  LOP3.LUT R35, R189, 0xffff0000, RZ, 0xc0, !PT ;  /* 0xffff0000bd237812 */ /* 0x000fe200078ec0ff */
[----:B------:R-:W-:Y:S01]  /*6f20*/  @!P1 FADD.FTZ R37, -R37, -RZ ;  /* 0x800000ff25259221 */ /* 0x000fe20000010100 */
[----:B------:R-:W-:Y:S01]  /*6f30*/  LOP3.LUT R27, R190, 0xffff0000, RZ, 0xc0, !PT ;  /* 0xffff0000be1b7812 */ /* 0x000fe200078ec0ff */
[----:B------:R-:W-:Y:S01]  /*6f40*/  @!P1 FADD.FTZ R34, -R34, -RZ ;  /* 0x800000ff22229221 */ /* 0x000fe20000010100 */
[C---:B------:R-:W-:Y:S01]  /*6f50*/  SHF.L.U32 R25, R191.reuse, 0x10, RZ ;  /* 0x00000010bf197819 */ /* 0x040fe200000006ff */
[----:B------:R-:W-:Y:S01]  /*6f60*/  @!P1 FADD.FTZ R26, -R26, -RZ ;  /* 0x800000ff1a1a9221 */ /* 0x000fe20000010100 */
[----:B------:R-:W-:Y:S01]  /*6f70*/  LOP3.LUT R22, R191, 0xffff0000, RZ, 0xc0, !PT ;  /* 0xffff0000bf167812 */ /* 0x000fe200078ec0ff */
[----:B------:R-:W-:Y:S01]  /*6f80*/  @!P1 FADD.FTZ R35, -R35, -RZ ;  /* 0x800000ff23239221 */ /* 0x000fe20000010100 */
[----:B------:R-:W-:Y:S01]  /*6f90*/  FMUL.FTZ R0, R32, R37 ;  /* 0x0000002520007220 */ /* 0x000fe20000410000 */
[C---:B----4-:R-:W-:Y:S01]  /*6fa0*/  LOP3.LUT R38, R60.reuse, 0xffff0000, RZ, 0xc0, !PT ;  /* 0xffff00003c267812 */ /* 0x050fe200078ec0ff */
[----:B------:R-:W-:Y:S01]  /*6fb0*/  @!P1 FADD.FTZ R33, -R33, -RZ ;  /* 0x800000ff21219221 */ /* 0x000fe20000010100 */
[----:B------:R-:W-:Y:S02]  /*6fc0*/  IMAD.U32 R36, R60, 0x10000, RZ ;  /* 0x000100003c247824 */ /* 0x000fe400078e00ff */
[----:B------:R-:W-:Y:S01]  /*6fd0*/  FMUL.FTZ R2, R31, R34 ;  /* 0x000000221f027220 */ /* 0x000fe20000410000 */
[----:B------:R-:W-:Y:S01]  /*6fe0*/  SHF.L.U32 R42, R61, 0x10, RZ ;  /* 0x000000103d2a7819 */ /* 0x000fe200000006ff */
[----:B------:R-:W-:Y:S01]  /*6ff0*/  @!P1 FADD.FTZ R27, -R27, -RZ ;  /* 0x800000ff1b1b9221 */ /* 0x000fe20000010100 */
        /* <DEDUP_REMOVED lines=25> */
.L_x_897:
[----:B------:R-:W-:Y:S05]  /*7190*/  BSYNC B0 ;  /* 0x0000000000007941 */ /* 0x000fea0003800000 */
.L_x_896:
[----:B-----5:R3:W-:Y:S02]  /*71a0*/  ST.E.128 desc[UR6][R192.64], R48 ;  /* 0x00000030c0007985 */ /* 0x0207e4000c101d06 */
.L_x_895:
[----:B------:R-:W-:Y:S05]  /*71b0*/  BSYNC B1 ;  /* 0x0000000000017941 */ /* 0x000fea0003800000 */
.L_x_894:
[----:B------:R-:W-:Y:S01]  /*71c0*/  ISETP.GE.AND P0, PT, R10, R121, PT ;  /* 0x000000790a00720c */ /* 0x000fe20003f06270 */
[----:B------:R-:W-:Y:S11]  /*71d0*/  BSSY B1, `(.L_x_898) ;  /* 0x000005f000017945 */ /* 0x000ff60003800000 */
[----:B------:R-:W-:Y:S01]  /*71e0*/  @!UPT UIADD3 URZ, URZ, URZ, URZ ;  /* 0x0000003f3f3ff290 */ /* 0x000fe2000fffe03f */
[----:B------:R-:W-:Y:S05]  /*71f0*/  @P0 BRA `(.L_x_899) ;  /* 0x0000000400700947 */ /* 0x000fea0003800000 */
[C---:B--2---:R-:W-:Y:S01]  /*7200*/  LEA R190, P0, R99.reuse, R122, 0x1 ;  /* 0x0000007a63be7211 */ /* 0x044fe200078008ff */
[----:B------:R-:W-:Y:S01]  /*7210*/  BSSY B0, `(.L_x_900) ;  /* 0x0000059000007945 */ /* 0x000fe20003800000 */
[----:B------:R-:W-:Y:S02]  /*7220*/  ISETP.GE.AND P1, PT, R10, R21, PT ;  /* 0x000000150a00720c */ /* 0x000fe40003f26270 */
[----:B------:R-:W-:Y:S02]  /*7230*/  LEA.HI.X R191, R99, R123, R102, 0x1, P0 ;  /* 0x0000007b63bf7211 */ /* 0x000fe400000f0c66 */
[C---:B---3--:R-:W-:Y:S03]  /*7240*/  LEA R192, P0, R94.reuse, R128, 0x1 ;  /* 0x000000805ec07211 */ /* 0x048fe600078008ff */
[----:B----4-:R2:W5:Y:S01]  /*7250*/  LD.E.128 R48, desc[UR6][R190.64] ;  /* 0x00000006be307980 */ /* 0x010562000c101d00 */
        /* <DEDUP_REMOVED lines=19> */
[C---:B------:R-:W-:Y:S02]  /*7390*/  LEA R22, P0, R187.reuse, R190, 0x1 ;  /* 0x000000bebb167211 */ /* 0x040fe400078008ff */
        /* <DEDUP_REMOVED lines=64> */
.L_x_901:
[----:B------:R-:W-:Y:S05]  /*77a0*/  BSYNC B0 ;  /* 0x0000000000007941 */ /* 0x000fea0003800000 */
.L_x_900:
[----:B-----5:R3:W-:Y:S02]  /*77b0*/  ST.E.128 desc[UR6][R192.64], R48 ;  /* 0x00000030c0007985 */ /* 0x0207e4000c101d06 */
.L_x_899:
[----:B------:R-:W-:Y:S05]  /*77c0*/  BSYNC B1 ;  /* 0x0000000000017941 */ /* 0x000fea0003800000 */
.L_x_898:
[----:B------:R-:W-:Y:S11]  /*77d0*/  ISETP.GE.AND P0, PT, R9, R121, PT ;  /* 0x000000790900720c */ /* 0x000ff60003f06270 */
[----:B------:R-:W-:Y:S02]  /*77e0*/  @!UPT UIADD3 URZ, URZ, URZ, URZ ;  /* 0x0000003f3f3ff290 */ /* 0x000fe4000fffe03f */
[----:B------:R-:W-:Y:S05]  /*77f0*/  @P0 BRA `(.L_x_893) ;  /* 0x0000000400700947 */ /* 0x000fea0003800000 */
[----:B--2---:R-:W-:Y:S01]  /*7800*/  LEA R190, P0, R103, R122, 0x1 ;  /* 0x0000007a67be7211 */ /* 0x004fe200078008ff */
        /* <DEDUP_REMOVED lines=10> */
[----:B------:R-:W-:Y:S01]  /*78b0*/  IMAD.U32 R39, R48, 0x10000, RZ ;  /* 0x0001000030277824 */ /* 0x000fe200078e00ff */
[----:B------:R-:W-:Y:S01]  /*78c0*/  SHF.R.S32.HI R194, RZ, 0x1, R194 ;  /* 0x00000001ffc27819 */ /* 0x000fe200000114c2 */
[C---:B------:R-:W-:Y:S01]  /*78d0*/  IMAD.U32 R40, R49.reuse, 0x10000, RZ ;  /* 0x0001000031287824 */ /* 0x040fe200078e00ff */
[----:B------:R-:W-:Y:S02]  /*78e0*/  LOP3.LUT R43, R49, 0xffff0000, RZ, 0xc0, !PT ;  /* 0xffff0000312b7812 */ /* 0x000fe400078ec0ff */
[----:B------:R-:W-:Y:S01]  /*78f0*/  ISETP.GE.AND P1, PT, R9, R194, PT ;  /* 0x000000c20900720c */ /* 0x000fe20003f26270 */
[--C-:B------:R-:W-:Y:S01]  /*7900*/  IMAD.MOV.U32 R185, RZ, RZ, R194.reuse ;  /* 0x000000ffffb97224 */ /* 0x100fe200078e00c2 */
[C---:B------:R-:W-:Y:S02]  /*7910*/  SHF.L.U32 R46, R50.reuse, 0x10, RZ ;  /* 0x00000010322e7819 */ /* 0x040fe400000006ff */
[----:B------:R-:W-:Y:S01]  /*7920*/  LOP3.LUT R47, R50, 0xffff0000, RZ, 0xc0, !PT ;  /* 0xffff0000322f7812 */ /* 0x000fe200078ec0ff */
[C---:B------:R-:W-:Y:S01]  /*7930*/  IMAD.U32 R50, R51.reuse, 0x10000, RZ ;  /* 0x0001000033327824 */ /* 0x040fe200078e00ff */
[----:B------:R-:W-:Y:S07]  /*7940*/  LOP3.LUT R51, R51, 0xffff0000, RZ, 0xc0, !PT ;  /* 0xffff000033337812 */ /* 0x000fee00078ec0ff */
[----:B------:R-:W-:Y:S01]  /*7950*/  @P1 IADD3 R185, -R194, RZ, RZ ;  /* 0x000000ffc2b91210 */ /* 0x000fe20007ffe1ff */
[----:B------:R-:W-:Y:S03]  /*7960*/  @P1 IMAD.MOV R188, RZ, RZ, -R194 ;  /* 0x000000ffffbc1224 */ /* 0x000fe600078e0ac2 */
[C---:B------:R-:W-:Y:S02]  /*7970*/  LEA R22, P0, R185.reuse, R190, 0x1 ;  /* 0x000000beb9167211 */ /* 0x040fe400078008ff */
[----:B------:R-:W-:Y:S02]  /*7980*/  IADD3 R53, P2, R146, R188, RZ ;  /* 0x000000bc92357210 */ /* 0x000fe40007f5e0ff */
[----:B------:R-:W-:Y:S01]  /*7990*/  LEA.HI.X.SX32 R23, R185, R191, 0x1, P0 ;  /* 0x000000bfb9177211 */ /* 0x000fe200000f0eff */
[----:B------:R-:W-:Y:S01]  /*79a0*/  IMAD.MOV.U32 R185, RZ, RZ, RZ ;  /* 0x000000ffffb97224 */ /* 0x000fe200078e00ff */
[----:B------:R-:W-:Y:S02]  /*79b0*/  LEA.HI.X.SX32 R188, R188, R137, 0x1, P2 ;  /* 0x00000089bcbc7211 */ /* 0x000fe400010f0eff */
[C---:B--2---:R-:W-:Y:S01]  /*79c0*/  LEA R190, P0, R53.reuse, R124, 0x1 ;  /* 0x0000007c35be7211 */ /* 0x044fe200078008ff */
[----:B------:R-:W2:Y:S01]  /*79d0*/  LD.E.128 R24, desc[UR6][R22.64] ;  /* 0x0000000616187980 */ /* 0x000ea2000c101d00 */
[----:B------:R-:W-:Y:S02]  /*79e0*/  @P1 IADD3 R185, -R194, RZ, RZ ;  /* 0x000000ffc2b91210 */ /* 0x000fe40007ffe1ff */
        /* <DEDUP_REMOVED lines=59> */
.L_x_903:
[----:B------:R-:W-:Y:S05]  /*7da0*/  BSYNC B0 ;  /* 0x0000000000007941 */ /* 0x000fea0003800000 */
.L_x_902:
[----:B-----5:R3:W-:Y:S02]  /*7db0*/  ST.E.128 desc[UR6][R192.64], R48 ;  /* 0x00000030c0007985 */ /* 0x0207e4000c101d06 */
.L_x_893:
[----:B------:R-:W-:Y:S05]  /*7dc0*/  BSYNC B2 ;  /* 0x0000000000027941 */ /* 0x000fea0003800000 */
.L_x_892:
        /* <DEDUP_REMOVED lines=99> */
.L_x_909:
[----:B------:R-:W-:Y:S05]  /*8400*/  BSYNC B0 ;  /* 0x0000000000007941 */ /* 0x000fea0003800000 */
.L_x_908:
[----:B-----5:R3:W-:Y:S02]  /*8410*/  ST.E.128 desc[UR6][R192.64], R48 ;  /* 0x00000030c0007985 */ /* 0x0207e4000c101d06 */
.L_x_907:
[----:B------:R-:W-:Y:S05]  /*8420*/  BSYNC B1 ;  /* 0x0000000000017941 */ /* 0x000fea0003800000 */
.L_x_906:
[----:B------:R-:W-:Y:S01]  /*8430*/  ISETP.GE.AND P0, PT, R10, R121, PT ;  /* 0x000000790a00720c */ /* 0x000fe20003f06270 */
        /* <DEDUP_REMOVED lines=93> */
.L_x_913:
[----:B------:R-:W-:Y:S05]  /*8a10*/  BSYNC B0 ;  /* 0x0000000000007941 */ /* 0x000fea0003800000 */
.L_x_912:
[----:B-----5:R3:W-:Y:S02]  /*8a20*/  ST.E.128 desc[UR6][R192.64], R48 ;  /* 0x00000030c0007985 */ /* 0x0207e4000c101d06 */
.L_x_911:
[----:B------:R-:W-:Y:S05]  /*8a30*/  BSYNC B1 ;  /* 0x0000000000017941 */ /* 0x000fea0003800000 */
.L_x_910:
[----:B------:R-:W-:Y:S11]  /*8a40*/  ISETP.GE.AND P0, PT, R9, R121, PT ;  /* 0x000000790900720c */ /* 0x000ff60003f06270 */
[----:B------:R-:W-:Y:S02]  /*8a50*/  @!UPT UIADD3 URZ, URZ, URZ, URZ ;  /* 0x0000003f3f3ff290 */ /* 0x000fe4000fffe03f */
        /* <DEDUP_REMOVED lines=91> */
.L_x_915:
[----:B------:R-:W-:Y:S05]  /*9010*/  BSYNC B0 ;  /* 0x0000000000007941 */ /* 0x000fea0003800000 */
.L_x_914:
[----:B-----5:R3:W-:Y:S02]  /*9020*/  ST.E.128 desc[UR6][R192.64], R48 ;  /* 0x00000030c0007985 */ /* 0x0207e4000c101d06 */
.L_x_905:
[----:B------:R-:W-:Y:S05]  /*9030*/  BSYNC B2 ;  /* 0x0000000000027941 */ /* 0x000fea0003800000 */
.L_x_904:
        /* <DEDUP_REMOVED lines=9> */
[----:B------:R-:W-:Y:S01]  /*90d0*/  IMAD R0, R183, 0x60, RZ ;  /* 0x00000060b7007824 */ /* 0x000fe200078e02ff */
[----:B------:R-:W-:Y:S01]  /*90e0*/  ISETP.GE.AND P0, PT, R12, R21, PT ;  /* 0x000000150c00720c */ /* 0x000fe20003f06270 */
[----:B--2---:R-:W-:Y:S01]  /*90f0*/  IMAD.WIDE.U32 R190, R182, 0x60, R122 ;  /* 0x00000060b6be7825 */ /* 0x004fe200078e007a */
[----:B------:R-:W-:Y:S03]  /*9100*/  BSSY B0, `(.L_x_920) ;  /* 0x0000059000007945 */ /* 0x000fe60003800000 */
[----:B------:R-:W-:Y:S01]  /*9110*/  IMAD R3, R67, 0x60, RZ ;  /* 0x0000006043037824 */ /* 0x000fe200078e02ff */
[----:B------:R-:W-:Y:S01]  /*9120*/  IADD3 R191, R191, R0, RZ ;  /* 0x00000000bfbf7210 */ /* 0x000fe20007ffe0ff */
[----:B------:R-:W-:Y:S04]  /*9130*/  IMAD.WIDE.U32 R188, R66, 0x60, R128 ;  /* 0x0000006042bc7825 */ /* 0x000fe800078e0080 */
[----:B---34-:R2:W5:Y:S01]  /*9140*/  LD.E.128 R48, desc[UR6][R190.64] ;  /* 0x00000006be307980 */ /* 0x018562000c101d00 */
[----:B------:R-:W-:Y:S01]  /*9150*/  IADD3 R189, R189, R3, RZ ;  /* 0x00000003bdbd7210 */ /* 0x000fe20007ffe0ff */
[----:B------:R-:W-:Y:S06]  /*9160*/  @P0 BRA `(.L_x_921) ;  /* 0x0000000400480947 */ /* 0x000fec0003800000 */
        /* <DEDUP_REMOVED lines=15> */
[C---:B------:R-:W-:Y:S01]  /*9260*/  LEA R22, P0, R186.reuse, R190, 0x1 ;  /* 0x000000beba167211 */ /* 0x040fe200078008ff */
[----:B--2---:R-:W-:Y:S01]  /*9270*/  IMAD.MOV.U32 R190, RZ, RZ, RZ ;  /* 0x000000ffffbe7224 */ /* 0x004fe200078e00ff */
[----:B------:R-:W-:Y:S02]  /*9280*/  IADD3 R185, P2, R147, R184, RZ ;  /* 0x000000b893b97210 */ /* 0x000fe40007f5e0ff */
[----:B------:R-:W-:Y:S02]  /*9290*/  LEA.HI.X.SX32 R23, R186, R191, 0x1, P0 ;  /* 0x000000bfba177211 */ /* 0x000fe400000f0eff */
[----:B------:R-:W-:Y:S02]  /*92a0*/  LEA.HI.X.SX32 R184, R184, R138, 0x1, P2 ;  /* 0x0000008ab8b87211 */ /* 0x000fe400010f0eff */
[----:B------:R-:W-:Y:S01]  /*92b0*/  LEA R192, P0, R185, R124, 0x1 ;  /* 0x0000007cb9c07211 */ /* 0x000fe200078008ff */
[----:B------:R-:W2:Y:S01]  /*92c0*/  LD.E.128 R24, desc[UR6][R22.64] ;  /* 0x0000000616187980 */ /* 0x000ea2000c101d00 */
[----:B------:R-:W-:Y:S02]  /*92d0*/  @P1 IADD3 R190, -R53, RZ, RZ ;  /* 0x000000ff35be1210 */ /* 0x000fe40007ffe1ff */
[----:B------:R-:W-:Y:S02]  /*92e0*/  LEA.HI.X R193, R185, R125, R184, 0x1, P0 ;  /* 0x0000007db9c17211 */ /* 0x000fe400000f0cb8 */
[----:B------:R-:W-:Y:S03]  /*92f0*/  IADD3 R53, P0, R147, R190, RZ ;  /* 0x000000be93357210 */ /* 0x000fe60007f1e0ff */
[----:B------:R-:W3:Y:S01]  /*9300*/  LD.E.128 R184, desc[UR6][R192.64] ;  /* 0x00000006c0b87980 */ /* 0x000ee2000c101d00 */
[----:B------:R-:W-:Y:S02]  /*9310*/  LEA.HI.X.SX32 R190, R190, R138, 0x1, P0 ;  /* 0x0000008abebe7211 */ /* 0x000fe400000f0eff */
        /* <DEDUP_REMOVED lines=9> */
[----:B------:R-:W-:Y:S02]  /*93b0*/  SHF.L.U32 R29, R25, 0x10, RZ ;  /* 0x00000010191d7819 */ /* 0x000fe400000006ff */
[C---:B---3--:R-:W-:Y:S01]  /*93c0*/  SHF.L.U32 R37, R184.reuse, 0x10, RZ ;  /* 0x00000010b8257819 */ /* 0x048fe200000006ff */
[C---:B------:R-:W-:Y:S01]  /*93d0*/  IMAD.U32 R26, R185.reuse, 0x10000, RZ ;  /* 0x00010000b91a7824 */ /* 0x040fe200078e00ff */
[----:B------:R-:W-:Y:S01]  /*93e0*/  LOP3.LUT R34, R184, 0xffff0000, RZ, 0xc0, !PT ;  /* 0xffff0000b8227812 */ /* 0x000fe200078ec0ff */
[----:B------:R-:W-:Y:S01]  /*93f0*/  IMAD.U32 R33, R186, 0x10000, RZ ;  /* 0x00010000ba217824 */ /* 0x000fe200078e00ff */
[----:B------:R-:W-:Y:S01]  /*9400*/  LOP3.LUT R35, R185, 0xffff0000, RZ, 0xc0, !PT ;  /* 0xffff0000b9237812 */ /* 0x000fe200078ec0ff */
[----:B------:R-:W-:Y:S01]  /*9410*/  @!P1 FADD.FTZ R37, -R37, -RZ ;  /* 0x800000ff25259221 */ /* 0x000fe20000010100 */
[----:B------:R-:W-:Y:S01]  /*9420*/  LOP3.LUT R30, R25, 0xffff0000, RZ, 0xc0, !PT ;  /* 0xffff0000191e7812 */ /* 0x000fe200078ec0ff */
[----:B------:R-:W-:Y:S01]  /*9430*/  @!P1 FADD.FTZ R34, -R34, -RZ ;  /* 0x800000ff22229221 */ /* 0x000fe20000010100 */
[----:B------:R-:W-:Y:S01]  /*9440*/  LOP3.LUT R27, R186, 0xffff0000, RZ, 0xc0, !PT ;  /* 0xffff0000ba1b7812 */ /* 0x000fe200078ec0ff */
[----:B------:R-:W-:Y:S01]  /*9450*/  @!P1 FADD.FTZ R26, -R26, -RZ ;  /* 0x800000ff1a1a9221 */ /* 0x000fe20000010100 */
[----:B------:R-:W-:Y:S01]  /*9460*/  SHF.L.U32 R25, R187, 0x10, RZ ;  /* 0x00000010bb197819 */ /* 0x000fe200000006ff */
[----:B------:R-:W-:Y:S01]  /*9470*/  @!P1 FADD.FTZ R35, -R35, -RZ ;  /* 0x800000ff23239221 */ /* 0x000fe20000010100 */
[----:B------:R-:W-:Y:S01]  /*9480*/  LOP3.LUT R22, R187, 0xffff0000, RZ, 0xc0, !PT ;  /* 0xffff0000bb167812 */ /* 0x000fe200078ec0ff */
        /* <DEDUP_REMOVED lines=32> */
.L_x_921:
[----:B------:R-:W-:Y:S05]  /*9690*/  BSYNC B0 ;  /* 0x0000000000007941 */ /* 0x000fea0003800000 */
.L_x_920:
[----:B-----5:R3:W-:Y:S02]  /*96a0*/  ST.E.128 desc[UR6][R188.64], R48 ;  /* 0x00000030bc007985 */ /* 0x0207e4000c101d06 */
.L_x_919:
[----:B------:R-:W-:Y:S05]  /*96b0*/  BSYNC B1 ;  /* 0x0000000000017941 */ /* 0x000fea0003800000 */
.L_x_918:
        /* <DEDUP_REMOVED lines=94> */
.L_x_925:
[----:B------:R-:W-:Y:S05]  /*9ca0*/  BSYNC B0 ;  /* 0x0000000000007941 */ /* 0x000fea0003800000 */
.L_x_924:
[----:B-----5:R3:W-:Y:S02]  /*9cb0*/  ST.E.128 desc[UR6][R188.64], R48 ;  /* 0x00000030bc007985 */ /* 0x0207e4000c101d06 */
.L_x_923:
[----:B------:R-:W-:Y:S05]  /*9cc0*/  BSYNC B1 ;  /* 0x0000000000017941 */ /* 0x000fea0003800000 */
.L_x_922:
[----:B------:R-:W-:Y:S11]  /*9cd0*/  ISETP.GE.AND P0, PT, R9, R121, PT ;  /* 0x000000790900720c */ /* 0x000ff60003f06270 */
[----:B------:R-:W-:Y:S02]  /*9ce0*/  @!UPT UIADD3 URZ, URZ, URZ, URZ ;  /* 0x0000003f3f3ff290 */ /* 0x000fe4000fffe03f */
[----:B------:R-:W-:Y:S05]  /*9cf0*/  @P0 BRA `(.L_x_917) ;  /* 0x0000000400700947 */ /* 0x000fea0003800000 */
[C---:B------:R-:W-:Y:S01]  /*9d00*/  LEA R186, P0, R114.reuse, R122, 0x1 ;  /* 0x0000007a72ba7211 */ /* 0x040fe200078008ff */
[----:B------:R-:W-:Y:S01]  /*9d10*/  BSSY B0, `(.L_x_926) ;  /* 0x0000059000007945 */ /* 0x000fe20003800000 */
[----:B------:R-:W-:Y:S02]  /*9d20*/  ISETP.GE.AND P1, PT, R9, R21, PT ;  /* 0x000000150900720c */ /* 0x000fe40003f26270 */
[----:B------:R-:W-:Y:S02]  /*9d30*/  LEA.HI.X R187, R114, R123, R111, 0x1, P0 ;  /* 0x0000007b72bb7211 */ /* 0x000fe400000f0c6f */
[C---:B---3--:R-:W-:Y:S03]  /*9d40*/  LEA R188, P0, R84.reuse, R128, 0x1 ;  /* 0x0000008054bc7211 */ /* 0x048fe600078008ff */
[----:B--2-4-:R2:W5:Y:S01]  /*9d50*/  LD.E.128 R48, desc[UR6][R186.64] ;  /* 0x00000006ba307980 */ /* 0x014562000c101d00 */
        /* <DEDUP_REMOVED lines=12> */
[C---:B------:R-:W-:Y:S01]  /*9e20*/  SHF.L.U32 R44, R50.reuse, 0x10, RZ ;  /* 0x00000010322c7819 */ /* 0x040fe200000006ff */
[C---:B------:R-:W-:Y:S01]  /*9e30*/  IMAD.U32 R48, R51.reuse, 0x10000, RZ ;  /* 0x0001000033307824 */ /* 0x040fe200078e00ff */
[----:B------:R-:W-:Y:S02]  /*9e40*/  LOP3.LUT R47, R50, 0xffff0000, RZ, 0xc0, !PT ;  /* 0xffff0000322f7812 */ /* 0x000fe400078ec0ff */
        /* <DEDUP_REMOVED lines=8> */
[C---:B--2---:R-:W-:Y:S02]  /*9ed0*/  LEA R186, P0, R121.reuse, R124, 0x1 ;  /* 0x0000007c79ba7211 */ /* 0x044fe400078008ff */
[----:B------:R-:W2:Y:S02]  /*9ee0*/  LD.E.128 R20, desc[UR6][R20.64] ;  /* 0x0000000614147980 */ /* 0x000ea4000c101d00 */
        /* <DEDUP_REMOVED lines=14> */
[----:B------:R-:W-:Y:S01]  /*9fd0*/  LOP3.LUT R28, R21, 0xffff0000, RZ, 0xc0, !PT ;  /* 0xffff0000151c7812 */ /* 0x000fe200078ec0ff */
[----:B---3--:R-:W-:Y:S01]  /*9fe0*/  IMAD.U32 R35, R185, 0x10000, RZ ;  /* 0x00010000b9237824 */ /* 0x008fe200078e00ff */
[----:B------:R-:W-:Y:S01]  /*9ff0*/  SHF.L.U32 R34, R184, 0x10, RZ ;  /* 0x00000010b8227819 */ /* 0x000fe200000006ff */
        /* <DEDUP_REMOVED lines=11> */
[----:B----4-:R-:W-:Y:S01]  /*a0b0*/  LOP3.LUT R38, R60, 0xffff0000, RZ, 0xc0, !PT ;  /* 0xffff00003c267812 */ /* 0x010fe200078ec0ff */
        /* <DEDUP_REMOVED lines=9> */
[C---:B------:R-:W-:Y:S01]  /*a150*/  LOP3.LUT R46, R62.reuse, 0xffff0000, RZ, 0xc0, !PT ;  /* 0xffff00003e2e7812 */ /* 0x040fe200078ec0ff */
        /* <DEDUP_REMOVED lines=14> */
[----:B------:R-:W-:Y:S01]  /*a240*/  FFMA.FTZ R7, R48, R49, R7 ;  /* 0x0000003130077223 */ /* 0x000fe20000010007 */
[----:B------:R-:W-:Y:S01]  /*a250*/  F2FP.BF16.F32.PACK_AB R48, R2, R0 ;  /* 0x000000000230723e */ /* 0x000fe200000010ff */
[----:B------:R-:W-:Y:S01]  /*a260*/  FFMA.FTZ R8, R51, R50, R8 ;  /* 0x0000003233087223 */ /* 0x000fe20000010008 */
[----:B------:R-:W-:Y:S02]  /*a270*/  F2FP.BF16.F32.PACK_AB R49, R4, R3 ;  /* 0x000000030431723e */ /* 0x000fe400000010ff */
[----:B------:R-:W-:Y:S02]  /*a280*/  F2FP.BF16.F32.PACK_AB R50, R6, R5 ;  /* 0x000000050632723e */ /* 0x000fe400000010ff */
[----:B------:R-:W-:Y:S02]  /*a290*/  F2FP.BF16.F32.PACK_AB R51, R8, R7 ;  /* 0x000000070833723e */ /* 0x000fe400000010ff */
.L_x_927:
[----:B------:R-:W-:Y:S05]  /*a2a0*/  BSYNC B0 ;  /* 0x0000000000007941 */ /* 0x000fea0003800000 */
.L_x_926:
[----:B-----5:R3:W-:Y:S02]  /*a2b0*/  ST.E.128 desc[UR6][R188.64], R48 ;  /* 0x00000030bc007985 */ /* 0x0207e4000c101d06 */
.L_x_917:
[----:B------:R-:W-:Y:S05]  /*a2c0*/  BSYNC B2 ;  /* 0x0000000000027941 */ /* 0x000fea0003800000 */
.L_x_916:
[----:B------:R-:W4:Y:S02]  /*a2d0*/  LD.E R3, desc[UR6][R16.64+0xd0] ;  /* 0x0000d00610037980 */ /* 0x000f24000c101900 */
[----:B----4-:R-:W-:Y:S05]  /*a2e0*/  IMAD.U32 R3, R3, -0x20, RZ ;  /* 0xffffffe003037824 */ /* 0x010fea00078e00ff */
[C---:B------:R-:W-:Y:S02]  /*a2f0*/  LEA R126, P1, R3.reuse, R126, 0x1 ;  /* 0x0000007e037e7211 */ /* 0x040fe400078208ff */
[C---:B------:R-:W-:Y:S02]  /*a300*/  LEA R124, P0, R3.reuse, R124, 0x1 ;  /* 0x0000007c037c7211 */ /* 0x040fe400078008ff */
[C---:B------:R-:W-:Y:S02]  /*a310*/  LEA.HI.X.SX32 R127, R3.reuse, R127, 0x1, P1 ;  /* 0x0000007f037f7211 */ /* 0x040fe400008f0eff */
[----:B------:R-:W-:Y:S01]  /*a320*/  LEA.HI.X.SX32 R125, R3, R125, 0x1, P0 ;  /* 0x0000007d037d7211 */ /* 0x000fe200000f0eff */
[----:B------:R-:W-:Y:S05]  /*a330*/  BRA `(.L_x_879) ;  /* 0x0000000400747947 */ /* 0x000fea0003800000 */
.L_x_853:
[-C--:B------:R-:W-:Y:S01]  /*a340*/  ISETP.GE.AND P3, PT, R79, R186.reuse, PT ;  /* 0x000000ba4f00720c */ /* 0x080fe20003f66270 */
[----:B------:R-:W-:Y:S01]  /*a350*/  BSSY B0, `(.L_x_928) ;  /* 0x0000011000007945 */ /* 0x000fe20003800000 */
[CC--:B------:R-:W-:Y:S02]  /*a360*/  ISETP.GE.AND P1, PT, R78.reuse, R186.reuse, PT ;  /* 0x000000ba4e00720c */ /* 0x0c0fe40003f26270 */
[----:B------:R-:W-:Y:S02]  /*a370*/  ISETP.GE.AND P0, PT, R77, R186, PT ;  /* 0x000000ba4d00720c */ /* 0x000fe40003f06270 */
[-C--:B------:R-:W-:Y:S02]  /*a380*/  ISETP.GE.AND P3, PT, R79, R184.reuse, !P3 ;  /* 0x000000b84f00720c */ /* 0x080fe40005f66270 */
[-C--:B------:R-:W-:Y:S02]  /*a390*/  ISETP.GE.AND P1, PT, R78, R184.reuse, !P1 ;  /* 0x000000b84e00720c */ /* 0x080fe40004f26270 */
[----:B------:R-:W-:Y:S01]  /*a3a0*/  ISETP.GE.AND P0, PT, R77, R184, !P0 ;  /* 0x000000b84d00720c */ /* 0x000fe20004706270 */
[----:B------:R-:W-:Y:S01]  /*a3b0*/  @!UPT UIADD3 URZ, URZ, URZ, URZ ;  /* 0x0000003f3f3ff290 */ /* 0x000fe2000fffe03f */
[----:B------:R-:W-:Y:S11]  /*a3c0*/  @!P2 BRA `(.L_x_929) ;  /* 0x000000000024a947 */ /* 0x000ff60003800000 */
        /* <DEDUP_REMOVED lines=9> */
.L_x_929:
[----:B------:R-:W-:Y:S05]  /*a460*/  BSYNC B0 ;  /* 0x0000000000007941 */ /* 0x000fea0003800000 */
.L_x_928:
[----:B------:R-:W-:Y:S04]  /*a470*/  BSSY B0, `(.L_x_930) ;  /* 0x0000018000007945 */ /* 0x000fe80003800000 */
[----:B------:R-:W-:Y:S05]  /*a480*/  @!P3 BRA `(.L_x_931) ;  /* 0x000000000058b947 */ /* 0x000fea0003800000 */
[----:B------:R-:W-:Y:S02]  /*a490*/  ISETP.NE.AND P4, PT, R152, RZ, PT ;  /* 0x000000ff9800720c */ /* 0x000fe40003f85270 */
[----:B------:R-:W-:Y:S11]  /*a4a0*/  ISETP.NE.AND P5, PT, R151, RZ, PT ;  /* 0x000000ff9700720c */ /* 0x000ff60003fa5270 */
[C---:B-1----:R-:W-:Y:S02]  /*a4b0*/  @P4 LEA R4, P2, R100.reuse, R122, 0x1 ;  /* 0x0000007a64044211 */ /* 0x042fe400078408ff */
[----:B------:R-:W-:Y:S02]  /*a4c0*/  @P4 LEA R32, P3, R201, R128, 0x1 ;  /* 0x00000080c9204211 */ /* 0x000fe400078608ff */
[----:B------:R-:W-:Y:S02]  /*a4d0*/  @P4 LEA.HI.X R5, R100, R123, R97, 0x1, P2 ;  /* 0x0000007b64054211 */ /* 0x000fe400010f0c61 */
[-C--:B------:R-:W-:Y:S02]  /*a4e0*/  @P5 LEA R30, P2, R99, R122.reuse, 0x1 ;  /* 0x0000007a631e5211 */ /* 0x080fe400078408ff */
[----:B------:R-:W-:Y:S01]  /*a4f0*/  @P4 LEA.HI.X R33, R201, R129, R202, 0x1, P3 ;  /* 0x00000081c9214211 */ /* 0x000fe200018f0cca */
[----:B------:R-:W2:Y:S01]  /*a500*/  @P4 LD.E.128 R24, desc[UR6][R4.64] ;  /* 0x0000000604184980 */ /* 0x000ea2000c101d00 */
[-C--:B------:R-:W-:Y:S02]  /*a510*/  @P5 LEA.HI.X R31, R99, R123.reuse, R102, 0x1, P2 ;  /* 0x0000007b631f5211 */ /* 0x080fe400010f0c66 */
[----:B------:R-:W-:Y:S11]  /*a520*/  ISETP.NE.AND P3, PT, R150, RZ, PT ;  /* 0x000000ff9600720c */ /* 0x000ff60003f65270 */
[----:B------:R-:W-:Y:S02]  /*a530*/  @!UPT UIADD3 URZ, URZ, URZ, URZ ;  /* 0x0000003f3f3ff290 */ /* 0x000fe4000fffe03f */
[C---:B------:R-:W-:Y:S04]  /*a540*/  @P3 LEA R2, P2, R103.reuse, R122, 0x1 ;  /* 0x0000007a67023211 */ /* 0x040fe800078408ff */
[----:B------:R-:W-:Y:S02]  /*a550*/  @P3 LEA.HI.X R3, R103, R123, R106, 0x1, P2 ;  /* 0x0000007b67033211 */ /* 0x000fe400010f0c6a */
[CC--:B------:R-:W-:Y:S04]  /*a560*/  @P3 LEA R34, P2, R90.reuse, R128.reuse, 0x1 ;  /* 0x000000805a223211 */ /* 0x0c0fe800078408ff */
[-C--:B------:R-:W-:Y:S01]  /*a570*/  @P3 LEA.HI.X R35, R90, R129.reuse, R89, 0x1, P2 ;  /* 0x000000815a233211 */ /* 0x080fe200010f0c59 */
[----:B--2---:R2:W-:Y:S01]  /*a580*/  @P4 ST.E.128 desc[UR6][R32.64], R24 ;  /* 0x0000001820004985 */ /* 0x0045e2000c101d06 */
[C---:B------:R-:W-:Y:S03]  /*a590*/  @P5 LEA R28, P4, R94.reuse, R128, 0x1 ;  /* 0x000000805e1c5211 */ /* 0x040fe600078808ff */
[----:B------:R-:W3:Y:S01]  /*a5a0*/  @P5 LD.E.128 R20, desc[UR6][R30.64] ;  /* 0x000000061e145980 */ /* 0x000ee2000c101d00 */
[----:B------:R-:W-:Y:S05]  /*a5b0*/  @P5 LEA.HI.X R29, R94, R129, R93, 0x1, P4 ;  /* 0x000000815e1d5211 */ /* 0x000fea00020f0c5d */
[----:B---3--:R2:W-:Y:S04]  /*a5c0*/  @P5 ST.E.128 desc[UR6][R28.64], R20 ;  /* 0x000000141c005985 */ /* 0x0085e8000c101d06 */
[----:B------:R-:W3:Y:S04]  /*a5d0*/  @P3 LD.E.128 R4, desc[UR6][R2.64] ;  /* 0x0000000602043980 */ /* 0x000ee8000c101d00 */
[----:B---3--:R2:W-:Y:S02]  /*a5e0*/  @P3 ST.E.128 desc[UR6][R34.64], R4 ;  /* 0x0000000422003985 */ /* 0x0085e4000c101d06 */
.L_x_931:
[----:B------:R-:W-:Y:S05]  /*a5f0*/  BSYNC B0 ;  /* 0x0000000000007941 */ /* 0x000fea0003800000 */
.L_x_930:
[----:B------:R-:W-:Y:S04]  /*a600*/  BSSY B0, `(.L_x_932) ;  /* 0x0000018000007945 */ /* 0x000fe80003800000 */
[----:B------:R-:W-:Y:S05]  /*a610*/  @!P1 BRA `(.L_x_933) ;  /* 0x0000000000589947 */ /* 0x000fea0003800000 */
[----:B------:R-:W-:Y:S02]  /*a620*/  ISETP.NE.AND P3, PT, R152, RZ, PT ;  /* 0x000000ff9800720c */ /* 0x000fe40003f65270 */
[----:B------:R-:W-:Y:S11]  /*a630*/  ISETP.NE.AND P4, PT, R151, RZ, PT ;  /* 0x000000ff9700720c */ /* 0x000ff60003f85270 */
[C---:B-12---:R-:W-:Y:S02]  /*a640*/  @P3 LEA R4, P1, R110.reuse, R122, 0x1 ;  /* 0x0000007a6e043211 */ /* 0x046fe400078208ff */
[C---:B------:R-:W-:Y:S02]  /*a650*/  @P3 LEA R32, P2, R95.reuse, R128, 0x1 ;  /* 0x000000805f203211 */ /* 0x040fe400078408ff */
[----:B------:R-:W-:Y:S02]  /*a660*/  @P3 LEA.HI.X R5, R110, R123, R107, 0x1, P1 ;  /* 0x0000007b6e053211 */ /* 0x000fe400008f0c6b */
[CC--:B------:R-:W-:Y:S02]  /*a670*/  @P4 LEA R30, P1, R104.reuse, R122.reuse, 0x1 ;  /* 0x0000007a681e4211 */ /* 0x0c0fe400078208ff */
        /* <DEDUP_REMOVED lines=11> */
[----:B------:R-:W2:Y:S01]  /*a730*/  @P4 LD.E.128 R20, desc[UR6][R30.64] ;  /* 0x000000061e144980 */ /* 0x000ea2000c101d00 */
[----:B------:R-:W-:Y:S05]  /*a740*/  @P4 LEA.HI.X R29, R92, R129, R91, 0x1, P3 ;  /* 0x000000815c1d4211 */ /* 0x000fea00018f0c5b */
[----:B--2---:R3:W-:Y:S04]  /*a750*/  @P4 ST.E.128 desc[UR6][R28.64], R20 ;  /* 0x000000141c004985 */ /* 0x0047e8000c101d06 */
[----:B------:R-:W2:Y:S04]  /*a760*/  @P2 LD.E.128 R4, desc[UR6][R2.64] ;  /* 0x0000000602042980 */ /* 0x000ea8000c101d00 */
[----:B--2---:R3:W-:Y:S02]  /*a770*/  @P2 ST.E.128 desc[UR6][R34.64], R4 ;  /* 0x0000000422002985 */ /* 0x0047e4000c101d06 */
.L_x_933:
[----:B------:R-:W-:Y:S05]  /*a780*/  BSYNC B0 ;  /* 0x0000000000007941 */ /* 0x000fea0003800000 */
.L_x_932:
[----:B------:R-:W-:Y:S05]  /*a790*/  @!P0 BRA `(.L_x_879) ;  /* 0x00000000005c8947 */ /* 0x000fea0003800000 */
[----:B------:R-:W-:Y:S02]  /*a7a0*/  ISETP.NE.AND P1, PT, R152, RZ, PT ;  /* 0x000000ff9800720c */ /* 0x000fe40003f25270 */
[----:B------:R-:W-:Y:S11]  /*a7b0*/  ISETP.NE.AND P3, PT, R151, RZ, PT ;  /* 0x000000ff9700720c */ /* 0x000ff60003f65270 */
[----:B------:R-:W-:Y:S03]  /*a7c0*/  @P1 IMAD.WIDE.U32 R2, R182, 0x60, R122 ;  /* 0x00000060b6021825 */ /* 0x000fe600078e007a */
[----:B------:R-:W-:Y:S01]  /*a7d0*/  @P3 LEA R30, P2, R86, R128, 0x1 ;  /* 0x00000080561e3211 */ /* 0x000fe200078408ff */
[----:B------:R-:W-:Y:S02]  /*a7e0*/  @P1 IMAD R0, R183, 0x60, RZ ;  /* 0x00000060b7001824 */ /* 0x000fe400078e02ff */
[----:B-123--:R-:W-:Y:S01]  /*a7f0*/  @P1 IMAD.WIDE.U32 R4, R66, 0x60, R128 ;  /* 0x0000006042041825 */ /* 0x00efe200078e0080 */
[----:B------:R-:W-:Y:S03]  /*a800*/  @P3 LEA.HI.X R31, R86, R129, R85, 0x1, P2 ;  /* 0x00000081561f3211 */ /* 0x000fe600010f0c55 */
[----:B------:R-:W-:Y:S02]  /*a810*/  @P1 IMAD.IADD R3, R3, 0x1, R0 ;  /* 0x0000000103031824 */ /* 0x000fe400078e0200 */
[----:B------:R-:W-:Y:S03]  /*a820*/  @P1 IMAD R0, R67, 0x60, RZ ;  /* 0x0000006043001824 */ /* 0x000fe600078e02ff */
[----:B------:R1:W2:Y:S01]  /*a830*/  @P1 LD.E.128 R24, desc[UR6][R2.64] ;  /* 0x0000000602181980 */ /* 0x0002a2000c101d00 */
[----:B------:R-:W-:Y:S01]  /*a840*/  @P1 IMAD.IADD R5, R5, 0x1, R0 ;  /* 0x0000000105051824 */ /* 0x000fe200078e0200 */
[CC--:B-1----:R-:W-:Y:S04]  /*a850*/  @P3 LEA R2, P0, R112.reuse, R122.reuse, 0x1 ;  /* 0x0000007a70023211 */ /* 0x0c2fe800078008ff */
[-C--:B------:R-:W-:Y:S01]  /*a860*/  @P3 LEA.HI.X R3, R112, R123.reuse, R109, 0x1, P0 ;  /* 0x0000007b70033211 */ /* 0x080fe200000f0c6d */
[----:B--2---:R1:W-:Y:S01]  /*a870*/  @P1 ST.E.128 desc[UR6][R4.64], R24 ;  /* 0x0000001804001985 */ /* 0x0043e2000c101d06 */
[----:B------:R-:W-:Y:S03]  /*a880*/  ISETP.NE.AND P1, PT, R150, RZ, PT ;  /* 0x000000ff9600720c */ /* 0x000fe60003f25270 */
[----:B------:R-:W2:Y:S10]  /*a890*/  @P3 LD.E.128 R20, desc[UR6][R2.64] ;  /* 0x0000000602143980 */ /* 0x000eb4000c101d00 */
[C---:B------:R-:W-:Y:S04]  /*a8a0*/  @P1 LEA R28, P0, R114.reuse, R122, 0x1 ;  /* 0x0000007a721c1211 */ /* 0x040fe800078008ff */
[----:B------:R-:W-:Y:S02]  /*a8b0*/  @P1 LEA.HI.X R29, R114, R123, R111, 0x1, P0 ;  /* 0x0000007b721d1211 */ /* 0x000fe400000f0c6f */
[C---:B------:R-:W-:Y:S04]  /*a8c0*/  @P1 LEA R32, P0, R84.reuse, R128, 0x1 ;  /* 0x0000008054201211 */ /* 0x040fe800078008ff */
[----:B------:R-:W-:Y:S01]  /*a8d0*/  @P1 LEA.HI.X R33, R84, R129, R83, 0x1, P0 ;  /* 0x0000008154211211 */ /* 0x000fe200000f0c53 */
[----:B--2---:R2:W-:Y:S04]  /*a8e0*/  @P3 ST.E.128 desc[UR6][R30.64], R20 ;  /* 0x000000141e003985 */ /* 0x0045e8000c101d06 */
[----:B-1----:R-:W3:Y:S04]  /*a8f0*/  @P1 LD.E.128 R4, desc[UR6][R28.64] ;  /* 0x000000061c041980 */ /* 0x002ee8000c101d00 */
[----:B---3--:R2:W-:Y:S02]  /*a900*/  @P1 ST.E.128 desc[UR6][R32.64], R4 ;  /* 0x0000000420001985 */ /* 0x0085e4000c101d06 */
.L_x_879:
[----:B------:R-:W-:Y:S05]  /*a910*/  BSYNC B3 ;  /* 0x0000000000037941 */ /* 0x000fea0003800000 */
.L_x_852:
[----:B------:R-:W-:Y:S01]  /*a920*/  ISETP.NE.U32.AND P1, PT, R212, RZ, PT ;  /* 0x000000ffd400720c */ /* 0x000fe20003f25070 */
[----:B------:R-:W4:Y:S01]  /*a930*/  LD.E R3, desc[UR6][R16.64+0x128] ;  /* 0x0001280610037980 */ /* 0x000f22000c101900 */
[----:B------:R-:W-:Y:S02]  /*a940*/  BSSY B0, `(.L_x_934) ;  /* 0x000005f000007945 */ /* 0x000fe40003800000 */
[----:B------:R-:W-:Y:S01]  /*a950*/  ISETP.NE.AND.EX P1, PT, R213, RZ, PT, P1 ;  /* 0x000000ffd500720c */ /* 0x000fe20003f25310 */
[----:B----4-:R-:W-:Y:S05]  /*a960*/  IMAD.U32 R3, R3, -0x40, RZ ;  /* 0xffffffc003037824 */ /* 0x010fea00078e00ff */
[C---:B-12---:R-:W-:Y:S04]  /*a970*/  LEA R122, P0, R3.reuse, R122, 0x1 ;  /* 0x0000007a037a7211 */ /* 0x046fe800078008ff */
[----:B------:R-:W-:Y:S03]  /*a980*/  LEA.HI.X.SX32 R123, R3, R123, 0x1, P0 ;  /* 0x0000007b037b7211 */ /* 0x000fe600000f0eff */
[----:B------:R-:W-:Y:S06]  /*a990*/  @!P1 BRA `(.L_x_935) ;  /* 0x0000000400449947 */ /* 0x000fec0003800000 */
[----:B------:R-:W-:Y:S04]  /*a9a0*/  IADD3 R3, R11, -0x1, RZ ;  /* 0xffffffff0b037810 */ /* 0x000fe80007ffe0ff */
[----:B------:R-:W-:Y:S11]  /*a9b0*/  ISETP.GT.AND P0, PT, R3, R98, PT ;  /* 0x000000620300720c */ /* 0x000ff60003f04270 */
[----:B------:R-:W-:Y:S02]  /*a9c0*/  @!UPT UIADD3 URZ, URZ, URZ, URZ ;  /* 0x0000003f3f3ff290 */ /* 0x000fe4000fffe03f */
[----:B------:R-:W-:Y:S05]  /*a9d0*/  @!P0 BRA `(.L_x_936) ;  /* 0x0000000400548947 */ /* 0x000fea0003800000 */
[----:B---3--:R-:W-:Y:S01]  /*a9e0*/  IMAD.MOV.U32 R24, RZ, RZ, RZ ;  /* 0x000000ffff187224 */ /* 0x008fe200078e00ff */
[----:B------:R-:W2:Y:S01]  /*a9f0*/  LD.E R2, desc[UR6][R16.64+0x170] ;  /* 0x0001700610027980 */ /* 0x000ea2000c101900 */
[----:B------:R-:W-:Y:S02]  /*aa00*/  IADD3 R15, R15, -0x80, RZ ;  /* 0xffffff800f0f7810 */ /* 0x000fe40007ffe0ff */
[----:B------:R-:W-:Y:S01]  /*aa10*/  IABS R8, R14 ;  /* 0x0000000e00087213 */ /* 0x000fe20000000000 */
[----:B------:R-:W3:Y:S02]  /*aa20*/  LD.E.64 R28, desc[UR6][R16.64+0x40] ;  /* 0x00004006101c7980 */ /* 0x000ee4000c101b00 */
[----:B------:R-:W-:Y:S04]  /*aa30*/  IMAD.IADD R0, R15, 0x1, -R14 ;  /* 0x000000010f007824 */ /* 0x000fe800078e0a0e */
[----:B------:R-:W4:Y:S01]  /*aa40*/  LD.E.64 R26, desc[UR6][R16.64+0x20] ;  /* 0x00002006101a7980 */ /* 0x000f22000c101b00 */
[-C--:B--2---:R-:W-:Y:S02]  /*aa50*/  IABS R5, R2.reuse ;  /* 0x0000000200057213 */ /* 0x084fe40000000000 */
[-C--:B------:R-:W-:Y:S02]  /*aa60*/  IABS R21, R2.reuse ;  /* 0x0000000200157213 */ /* 0x080fe40000000000 */
[----:B------:R-:W1:Y:S01]  /*aa70*/  I2F.RP R23, R5 ;  /* 0x0000000500177306 */ /* 0x000e620000209400 */
[----:B------:R-:W-:Y:S02]  /*aa80*/  LOP3.LUT R3, RZ, R2, RZ, 0x33, !PT ;  /* 0x00000002ff037212 */ /* 0x000fe400078e33ff */
[----:B------:R-:W-:Y:S07]  /*aa90*/  IMAD.MOV R21, RZ, RZ, -R21 ;  /* 0x000000ffff157224 */ /* 0x000fee00078e0a15 */
[----:B-1----:R-:W1:Y:S02]  /*aaa0*/  MUFU.RCP R7, R23 ;  /* 0x0000001700077308 */ /* 0x002e640000001000 */
[----:B-1----:R-:W-:Y:S01]  /*aab0*/  VIADD R22, R7, 0xffffffe ;  /* 0x0ffffffe07167836 */ /* 0x002fe20000000000 */
[----:B------:R-:W-:Y:S07]  /*aac0*/  IABS R7, R15 ;  /* 0x0000000f00077213 */ /* 0x000fee0000000000 */
[----:B------:R-:W1:Y:S02]  /*aad0*/  F2I.FTZ.U32.TRUNC.NTZ R25, R22 ;  /* 0x0000001600197305 */ /* 0x000e64000021f000 */
[--C-:B-1----:R-:W-:Y:S01]  /*aae0*/  IMAD.MOV R20, RZ, RZ, -R25.reuse ;  /* 0x000000ffff147224 */ /* 0x102fe200078e0a19 */
[----:B------:R-:W2:Y:S03]  /*aaf0*/  LD.E.64 R22, desc[UR6][R16.64+0x38] ;  /* 0x0000380610167980 */ /* 0x000ea6000c101b00 */
[----:B------:R-:W-:Y:S04]  /*ab00*/  IMAD R20, R20, R5, RZ ;  /* 0x0000000514147224 */ /* 0x000fe800078e02ff */
[----:B------:R-:W-:Y:S02]  /*ab10*/  IMAD.HI.U32 R20, R25, R20, R24 ;  /* 0x0000001419147227 */ /* 0x000fe400078e0018 */
[----:B------:R-:W2:Y:S04]  /*ab20*/  LD.E.64 R24, desc[UR6][R16.64+0x28] ;  /* 0x0000280610187980 */ /* 0x000ea8000c101b00 */
[C---:B------:R-:W-:Y:S04]  /*ab30*/  IMAD.HI.U32 R6, R20.reuse, R8, RZ ;  /* 0x0000000814067227 */ /* 0x040fe800078e00ff */
[----:B------:R-:W-:Y:S04]  /*ab40*/  IMAD.HI.U32 R4, R20, R7, RZ ;  /* 0x0000000714047227 */ /* 0x000fe800078e00ff */
[-C--:B------:R-:W-:Y:S02]  /*ab50*/  IMAD R8, R6, R21.reuse, R8 ;  /* 0x0000001506087224 */ /* 0x080fe400078e0208 */
[----:B------:R-:W-:Y:S03]  /*ab60*/  IMAD R7, R4, R21, R7 ;  /* 0x0000001504077224 */ /* 0x000fe600078e0207 */
[C---:B------:R-:W-:Y:S02]  /*ab70*/  ISETP.GT.U32.AND P3, PT, R5.reuse, R8, PT ;  /* 0x000000080500720c */ /* 0x040fe40003f64070 */
[----:B------:R-:W-:Y:S11]  /*ab80*/  ISETP.GT.U32.AND P0, PT, R5, R7, PT ;  /* 0x000000070500720c */ /* 0x000ff60003f04070 */
[----:B------:R-:W-:Y:S01]  /*ab90*/  @!P3 IADD3 R6, R6, 0x1, RZ ;  /* 0x000000010606b810 */ /* 0x000fe20007ffe0ff */
[----:B------:R-:W-:Y:S01]  /*aba0*/  @!P3 IMAD.IADD R8, R8, 0x1, -R5 ;  /* 0x000000010808b824 */ /* 0x000fe200078e0a05 */
[-C--:B------:R-:W-:Y:S01]  /*abb0*/  @!P0 IADD3 R7, R7, -R5.reuse, RZ ;  /* 0x8000000507078210 */ /* 0x080fe20007ffe0ff */
[----:B------:R-:W-:Y:S01]  /*abc0*/  @!P0 VIADD R4, R4, 0x1 ;  /* 0x0000000104048836 */ /* 0x000fe20000000000 */
[----:B------:R-:W-:Y:S02]  /*abd0*/  ISETP.NE.AND P0, PT, R2, RZ, PT ;  /* 0x000000ff0200720c */ /* 0x000fe40003f05270 */
[-C--:B------:R-:W-:Y:S02]  /*abe0*/  ISETP.GE.U32.AND P4, PT, R7, R5.reuse, PT ;  /* 0x000000050700720c */ /* 0x080fe40003f86070 */
[----:B------:R-:W-:Y:S02]  /*abf0*/  ISETP.GE.U32.AND P5, PT, R8, R5, PT ;  /* 0x000000050800720c */ /* 0x000fe40003fa6070 */
[-C--:B------:R-:W-:Y:S02]  /*ac00*/  LOP3.LUT R5, R15, R2.reuse, RZ, 0x3c, !PT ;  /* 0x000000020f057212 */ /* 0x080fe400078e3cff */
[----:B------:R-:W-:Y:S02]  /*ac10*/  LOP3.LUT R7, R14, R2, RZ, 0x3c, !PT ;  /* 0x000000020e077212 */ /* 0x000fe400078e3cff */
[----:B------:R-:W-:Y:S02]  /*ac20*/  ISETP.GE.AND P1, PT, R5, RZ, PT ;  /* 0x000000ff0500720c */ /* 0x000fe40003f26270 */
[----:B------:R-:W-:Y:S03]  /*ac30*/  ISETP.GE.AND P2, PT, R7, RZ, PT ;  /* 0x000000ff0700720c */ /* 0x000fe60003f46270 */
[----:B------:R-:W-:Y:S02]  /*ac40*/  @P4 VIADD R4, R4, 0x1 ;  /* 0x0000000104044836 */ /* 0x000fe40000000000 */
[----:B------:R-:W-:Y:S06]  /*ac50*/  @P5 VIADD R6, R6, 0x1 ;  /* 0x0000000106065836 */ /* 0x000fec0000000000 */
[----:B------:R-:W-:Y:S02]  /*ac60*/  @!P1 IADD3 R4, -R4, RZ, RZ ;  /* 0x000000ff04049210 */ /* 0x000fe40007ffe1ff */
[----:B------:R-:W-:Y:S02]  /*ac70*/  @!P2 IMAD.MOV R6, RZ, RZ, -R6 ;  /* 0x000000ffff06a224 */ /* 0x000fe400078e0a06 */
[C---:B------:R-:W-:Y:S03]  /*ac80*/  SEL R4, R3.reuse, R4, !P0 ;  /* 0x0000000403047207 */ /* 0x040fe60004000000 */
[----:B------:R-:W-:Y:S02]  /*ac90*/  SEL R3, R3, R6, !P0 ;  /* 0x0000000603037207 */ /* 0x000fe40004000000 */
[CC--:B------:R-:W-:Y:S02]  /*aca0*/  LEA R32, P1, R4.reuse, R212.reuse, 0x2 ;  /* 0x000000d404207211 */ /* 0x0c0fe400078210ff */
[C---:B------:R-:W-:Y:S02]  /*acb0*/  LEA R30, P0, R3.reuse, R212, 0x2 ;  /* 0x000000d4031e7211 */ /* 0x040fe400078010ff */
[-C--:B------:R-:W-:Y:S02]  /*acc0*/  LEA.HI.X.SX32 R33, R4, R213.reuse, 0x2, P1 ;  /* 0x000000d504217211 */ /* 0x080fe400008f16ff */
[C---:B------:R-:W-:Y:S02]  /*acd0*/  LEA.HI.X.SX32 R31, R3.reuse, R213, 0x2, P0 ;  /* 0x000000d5031f7211 */ /* 0x040fe400000f16ff */
[----:B------:R-:W-:Y:S01]  /*ace0*/  IADD3 R3, R3, -R4, RZ ;  /* 0x8000000403037210 */ /* 0x000fe20007ffe0ff */
[----:B------:R-:W4:Y:S04]  /*acf0*/  LD.E R5, desc[UR6][R32.64] ;  /* 0x0000000620057980 */ /* 0x000f28000c101900 */
[----:B------:R-:W-:Y:S01]  /*ad00*/  IMAD R0, R3, R2, R0 ;  /* 0x0000000203007224 */ /* 0x000fe200078e0200 */
[----:B------:R1:W4:Y:S03]  /*ad10*/  LD.E R8, desc[UR6][R30.64] ;  /* 0x000000061e087980 */ /* 0x000326000c101900 */
[-C--:B---3--:R-:W-:Y:S01]  /*ad20*/  IMAD R20, R29, R0.reuse, RZ ;  /* 0x000000001d147224 */ /* 0x088fe200078e02ff */
[----:B------:R-:W-:Y:S01]  /*ad30*/  SHF.R.S32.HI R7, RZ, 0x1f, R0 ;  /* 0x0000001fff077819 */ /* 0x000fe20000011400 */
[C---:B-1----:R-:W-:Y:S04]  /*ad40*/  IMAD.WIDE.U32 R30, R28.reuse, R0, RZ ;  /* 0x000000001c1e7225 */ /* 0x042fe800078e00ff */
[----:B----4-:R-:W-:Y:S02]  /*ad50*/  IMAD.IADD R21, R5, 0x1, -R8 ;  /* 0x0000000105157824 */ /* 0x010fe400078e0a08 */
[----:B------:R-:W-:Y:S02]  /*ad60*/  IMAD R8, R28, R7, R20 ;  /* 0x000000071c087224 */ /* 0x000fe400078e0214 */
[-C--:B------:R-:W-:Y:S01]  /*ad70*/  IMAD R5, R27, R21.reuse, RZ ;  /* 0x000000151b057224 */ /* 0x080fe200078e02ff */
[----:B------:R-:W-:Y:S01]  /*ad80*/  SHF.R.S32.HI R20, RZ, 0x1f, R21 ;  /* 0x0000001fff147819 */ /* 0x000fe20000011415 */
[CC--:B------:R-:W-:Y:S01]  /*ad90*/  IMAD.WIDE.U32 R28, R26.reuse, R21.reuse, RZ ;  /* 0x000000151a1c7225 */ /* 0x0c0fe200078e00ff */
[----:B------:R-:W-:Y:S03]  /*ada0*/  IADD3 R27, R31, R8, RZ ;  /* 0x000000081f1b7210 */ /* 0x000fe60007ffe0ff */
[----:B------:R-:W-:Y:S01]  /*adb0*/  IMAD R5, R26, R20, R5 ;  /* 0x000000141a057224 */ /* 0x000fe200078e0205 */
[----:B------:R-:W-:Y:S01]  /*adc0*/  MOV R26, R30 ;  /* 0x0000001e001a7202 */ /* 0x000fe20000000f00 */
[----:B--2---:R-:W-:Y:S02]  /*add0*/  IMAD R8, R23, R0, RZ ;  /* 0x0000000017087224 */ /* 0x004fe400078e02ff */
[----:B------:R-:W-:Y:S02]  /*ade0*/  IMAD.IADD R29, R29, 0x1, R5 ;  /* 0x000000011d1d7824 */ /* 0x000fe400078e0205 */
[----:B------:R-:W-:Y:S04]  /*adf0*/  IMAD.WIDE.U32 R26, R21, R24, R26 ;  /* 0x00000018151a7225 */ /* 0x000fe800078e001a */
[----:B------:R-:W-:Y:S01]  /*ae00*/  IMAD R21, R25, R21, RZ ;  /* 0x0000001519157224 */ /* 0x000fe200078e02ff */
[----:B------:R-:W-:Y:S01]  /*ae10*/  LEA R130, P1, R26, R130, 0x1 ;  /* 0x000000821a827211 */ /* 0x000fe200078208ff */
[----:B------:R-:W-:Y:S04]  /*ae20*/  IMAD.WIDE.U32 R28, R0, R22, R28 ;  /* 0x00000016001c7225 */ /* 0x000fe800078e001c */
[----:B------:R-:W-:Y:S01]  /*ae30*/  IMAD R21, R24, R20, R21 ;  /* 0x0000001418157224 */ /* 0x000fe200078e0215 */
[----:B------:R-:W-:Y:S01]  /*ae40*/  LEA R128, P0, R28, R128, 0x1 ;  /* 0x000000801c807211 */ /* 0x000fe200078008ff */
[----:B------:R-:W-:Y:S02]  /*ae50*/  IMAD R8, R22, R7, R8 ;  /* 0x0000000716087224 */ /* 0x000fe400078e0208 */
[----:B------:R-:W-:Y:S03]  /*ae60*/  IMAD.IADD R20, R27, 0x1, R21 ;  /* 0x000000011b147824 */ /* 0x000fe600078e0215 */
[----:B------:R-:W-:Y:S02]  /*ae70*/  IADD3 R8, R29, R8, RZ ;  /* 0x000000081d087210 */ /* 0x000fe40007ffe0ff */
[----:B------:R-:W-:Y:S02]  /*ae80*/  LEA.HI.X R131, R26, R131, R20, 0x1, P1 ;  /* 0x000000831a837211 */ /* 0x000fe400008f0c14 */
[----:B------:R-:W-:Y:S01]  /*ae90*/  LEA.HI.X R129, R28, R129, R8, 0x1, P0 ;  /* 0x000000811c817211 */ /* 0x000fe200000f0c08 */
[----:B------:R-:W-:Y:S05]  /*aea0*/  BRA `(.L_x_936) ;  /* 0x0000000000207947 */ /* 0x000fea0003800000 */
.L_x_935:
[----:B---3--:R-:W2:Y:S04]  /*aeb0*/  LD.E R5, desc[UR6][R16.64+0x40] ;  /* 0x0000400610057980 */ /* 0x008ea8000c101900 */
[----:B------:R-:W3:Y:S02]  /*aec0*/  LD.E R3, desc[UR6][R16.64+0x38] ;  /* 0x0000380610037980 */ /* 0x000ee4000c101900 */
[----:B---3--:R-:W-:Y:S02]  /*aed0*/  IMAD.U32 R3, R3, -0x40, RZ ;  /* 0xffffffc003037824 */ /* 0x008fe400078e00ff */
[----:B--2---:R-:W-:Y:S03]  /*aee0*/  IMAD.U32 R5, R5, -0x40, RZ ;  /* 0xffffffc005057824 */ /* 0x004fe600078e00ff */
[----:B------:R-:W-:Y:S02]  /*aef0*/  LEA R128, P0, R3, R128, 0x1 ;  /* 0x0000008003807211 */ /* 0x000fe400078008ff */
[----:B------:R-:W-:Y:S02]  /*af00*/  LEA R130, P1, R5, R130, 0x1 ;  /* 0x0000008205827211 */ /* 0x000fe400078208ff */
[----:B------:R-:W-:Y:S02]  /*af10*/  LEA.HI.X.SX32 R129, R3, R129, 0x1, P0 ;  /* 0x0000008103817211 */ /* 0x000fe400000f0eff */
[----:B------:R-:W-:Y:S09]  /*af20*/  LEA.HI.X.SX32 R131, R5, R131, 0x1, P1 ;  /* 0x0000008305837211 */ /* 0x000ff200008f0eff */
.L_x_936:
[----:B------:R-:W-:Y:S05]  /*af30*/  BSYNC B0 ;  /* 0x0000000000007941 */ /* 0x000fea0003800000 */
.L_x_934:
[----:B------:R-:W-:Y:S04]  /*af40*/  IADD3 R11, R11, -0x1, RZ ;  /* 0xffffffff0b0b7810 */ /* 0x000fe80007ffe0ff */
[----:B------:R-:W-:Y:S11]  /*af50*/  ISETP.GT.AND P0, PT, R11, R98, PT ;  /* 0x000000620b00720c */ /* 0x000ff60003f04270 */
[----:B------:R-:W-:Y:S02]  /*af60*/  @!UPT UIADD3 URZ, URZ, URZ, URZ ;  /* 0x0000003f3f3ff290 */ /* 0x000fe4000fffe03f */
[----:B------:R-:W-:Y:S05]  /*af70*/  @P0 BRA `(.L_x_937) ;  /* 0xffffff7800f80947 */ /* 0x000fea000383ffff */
.L_x_843:
[----:B------:R-:W-:Y:S05]  /*af80*/  WARPSYNC.ALL ;  /* 0x0000000000007948 */ /* 0x000fea0003800000 */
[----:B------:R-:W-:Y:S06]  /*af90*/  BAR.SYNC.DEFER_BLOCKING 0x0 ;  /* 0x0000000000007b1d */ /* 0x000fec0000010000 */
[----:B---3--:R-:W2:Y:S02]  /*afa0*/  LD.E R7, desc[UR6][R16.64+0xd0] ;  /* 0x0000d00610077980 */ /* 0x008ea4000c101900 */
[----:B------:R-:W1:Y:S01]  /*afb0*/  S2UR UR4, SR_CgaCtaId ;  /* 0x00000000000479c3 */ /* 0x000e620000008800 */
[----:B------:R-:W-:Y:S01]  /*afc0*/  UMOV UR5, 0x400 ;  /* 0x0000040000057882 */ /* 0x000fe20000000000 */
[----:B------:R-:W-:Y:S01]  /*afd0*/  BSSY B3, `(.L_x_938) ;  /* 0x000074f000037945 */ /* 0x000fe20003800000 */
[C---:B------:R-:W-:Y:S01]  /*afe0*/  SHF.L.U64.HI R5, R174.reuse, 0x4, R175 ;  /* 0x00000004ae057819 */ /* 0x040fe200000102af */
[----:B------:R-:W-:Y:S01]  /*aff0*/  IMAD.SHL.U32 R3, R174, 0x10, RZ ;  /* 0x00000010ae037824 */ /* 0x000fe200078e00ff */
[----:B-1----:R-:W-:-:S06]  /*b000*/  ULEA UR4, UR4, UR5, 0x18 ;  /* 0x0000000504047291 */ /* 0x002fcc000f8ec03f */
[----:B------:R-:W-:Y:S02]  /*b010*/  LEA R211, R154, UR4, 0x1 ;  /* 0x000000049ad37c11 */ /* 0x000fe4000f8e08ff */
[----:B--2---:R-:W-:-:S13]  /*b020*/  ISETP.NE.AND P0, PT, R7, RZ, PT ;  /* 0x000000ff0700720c */ /* 0x004fda0003f05270 */
[----:B------:R-:W-:Y:S05]  /*b030*/  @!P0 BRA `(.L_x_939) ;  /* 0x0000006c00408947 */ /* 0x000fea0003800000 */
[----:B------:R-:W2:Y:S01]  /*b040*/  LD.E.64 R14, desc[UR6][R16.64+0xf0] ;  /* 0x0000f006100e7980 */ /* 0x000ea2000c101b00 */
[----:B------:R-:W-:-:S03]  /*b050*/  IMAD.MOV.U32 R2, RZ, RZ, RZ ;  /* 0x000000ffff027224 */ /* 0x000fc600078e00ff */
[----:B------:R-:W3:Y:S04]  /*b060*/  LD.E.U8 R0, desc[UR6][R16.64+0x1b3] ;  /* 0x0001b30610007980 */ /* 0x000ee8000c101100 */
[----:B------:R-:W5:Y:S04]  /*b070*/  LD.E R11, desc[UR6][R16.64+0xc0] ;  /* 0x0000c006100b7980 */ /* 0x000f68000c101900 */
[----:B------:R-:W5:Y:S04]  /*b080*/  LD.E.64 R40, desc[UR6][R16.64+0x148] ;  /* 0x0001480610287980 */ /* 0x000f68000c101b00 */
[----:B------:R-:W5:Y:S01]  /*b090*/  LD.E.64 R38, desc[UR6][R16.64+0x150] ;  /* 0x0001500610267980 */ /* 0x000f62000c101b00 */
[----:B--2---:R-:W-:-:S04]  /*b0a0*/  ISETP.NE.U32.AND P1, PT, R14, RZ, PT ;  /* 0x000000ff0e00720c */ /* 0x004fc80003f25070 */
[----:B------:R-:W-:-:S13]  /*b0b0*/  ISETP.NE.AND.EX P1, PT, R15, RZ, PT, P1 ;  /* 0x000000ff0f00720c */ /* 0x000fda0003f25310 */
[----:B-----5:R-:W-:-:S04]  /*b0c0*/  @P1 LEA R18, P0, R207, R14, 0x2 ;  /* 0x0000000ecf121211 */ /* 0x020fc800078010ff */
[----:B------:R-:W-:-:S05]  /*b0d0*/  @P1 LEA.HI.X R19, R207, R15, R72, 0x2, P0 ;  /* 0x0000000fcf131211 */ /* 0x000fca00000f1448 */
[----:B------:R1:W2:Y:S01]  /*b0e0*/  @P1 LD.E R2, desc[UR6][R18.64] ;  /* 0x0000000612021980 */ /* 0x0002a2000c101900 */
[-C--:B------:R-:W-:Y:S02]  /*b0f0*/  IADD3 R15, P1, R3, R170.reuse, RZ ;  /* 0x000000aa030f7210 */ /* 0x080fe40007f3e0ff */
[----:B------:R-:W-:Y:S01]  /*b100*/  LEA R3, P0, R174, R170, 0x5 ;  /* 0x000000aaae037211 */ /* 0x000fe200078028ff */
[----:B------:R-:W-:Y:S01]  /*b110*/  IMAD.MOV.U32 R172, RZ, RZ, R170 ;  /* 0x000000ffffac7224 */ /* 0x000fe200078e00aa */
[-C--:B------:R-:W-:Y:S01]  /*b120*/  LEA R44, P2, R170, R176.reuse, 0x1 ;  /* 0x000000b0aa2c7211 */ /* 0x080fe200078408ff */
[----:B------:R-:W-:Y:S01]  /*b130*/  IMAD.X R6, R5, 0x1, R173, P1 ;  /* 0x0000000105067824 */ /* 0x000fe200008e06ad */
[----:B---3--:R-:W-:Y:S02]  /*b140*/  ISETP.NE.AND P4, PT, R0, RZ, PT ;  /* 0x000000ff0000720c */ /* 0x008fe40003f85270 */
[-C--:B------:R-:W-:Y:S02]  /*b150*/  LEA R42, P1, R15, R176.reuse, 0x1 ;  /* 0x000000b00f2a7211 */ /* 0x080fe400078208ff */
[----:B------:R-:W-:Y:S01]  /*b160*/  LEA.HI.X R5, R174, R173, R175, 0x5, P0 ;  /* 0x000000adae057211 */ /* 0x000fe200000f2caf */
[----:B------:R-:W-:Y:S01]  /*b170*/  IMAD R4, R175, 0x30, RZ ;  /* 0x00000030af047824 */ /* 0x000fe200078e02ff */
[--C-:B------:R-:W-:Y:S01]  /*b180*/  LEA.HI.X R45, R170, R177, R173.reuse, 0x1, P2 ;  /* 0x000000b1aa2d7211 */ /* 0x100fe200010f0cad */
[----:B------:R-:W-:Y:S01]  /*b190*/  IMAD.WIDE.U32 R172, R174, 0x30, R172 ;  /* 0x00000030aeac7825 */ /* 0x000fe200078e00ac */
[----:B------:R-:W-:-:S02]  /*b1a0*/  LEA R36, P0, R3, R176, 0x1 ;  /* 0x000000b003247211 */ /* 0x000fc400078008ff */
[-C--:B------:R-:W-:Y:S01]  /*b1b0*/  LEA.HI.X R43, R15, R177.reuse, R6, 0x1, P1 ;  /* 0x000000b10f2b7211 */ /* 0x080fe200008f0c06 */
[----:B------:R-:W-:Y:S01]  /*b1c0*/  IMAD.IADD R15, R209, 0x1, -R76 ;  /* 0x00000001d10f7824 */ /* 0x000fe200078e0a4c */
[----:B------:R-:W-:Y:S01]  /*b1d0*/  LEA.HI.X R37, R3, R177, R5, 0x1, P0 ;  /* 0x000000b103257211 */ /* 0x000fe200000f0c05 */
[----:B------:R-:W-:-:S03]  /*b1e0*/  IMAD.IADD R5, R173, 0x1, R4 ;  /* 0x00000001ad057824 */ /* 0x000fc600078e0204 */
[----:B------:R-:W-:Y:S02]  /*b1f0*/  ISETP.GE.AND P0, PT, R168, R15, PT ;  /* 0x0000000fa800720c */ /* 0x000fe40003f06270 */
[----:B-1----:R-:W-:Y:S02]  /*b200*/  LEA R18, P1, R172, R176, 0x1 ;  /* 0x000000b0ac127211 */ /* 0x002fe400078208ff */
[----:B------:R-:W-:Y:S02]  /*b210*/  ISETP.GT.AND P0, PT, R56, -0x8, !P0 ;  /* 0xfffffff83800780c */ /* 0x000fe40004704270 */
[----:B------:R-:W-:Y:S01]  /*b220*/  LEA.HI.X R19, R172, R177, R5, 0x1, P1 ;  /* 0x000000b1ac137211 */ /* 0x000fe200008f0c05 */
[----:B--2---:R-:W-:Y:S01]  /*b230*/  IMAD.IADD R71, R71, 0x1, R2 ;  /* 0x0000000147477824 */ /* 0x004fe200078e0202 */
[----:B------:R-:W-:-:S04]  /*b240*/  LEA.HI R2, R7, R7, RZ, 0x1 ;  /* 0x0000000707027211 */ /* 0x000fc800078f08ff */
[----:B------:R-:W-:-:S05]  /*b250*/  SHF.R.S32.HI R2, RZ, 0x1, R2 ;  /* 0x00000001ff027819 */ /* 0x000fca0000011402 */
[----:B------:R-:W-:-:S05]  /*b260*/  IMAD R71, R2, R71, RZ ;  /* 0x0000004702477224 */ /* 0x000fca00078e02ff */
[----:B------:R-:W-:Y:S02]  /*b270*/  SHF.R.S32.HI R4, RZ, 0x1f, R71 ;  /* 0x0000001fff047819 */ /* 0x000fe40000011447 */
[CC--:B------:R-:W-:Y:S02]  /*b280*/  IADD3 R0, P3, R73.reuse, R71.reuse, RZ ;  /* 0x0000004749007210 */ /* 0x0c0fe40007f7e0ff */
[----:B------:R-:W-:Y:S01]  /*b290*/  IADD3 R3, P2, R12, R71, RZ ;  /* 0x000000470c037210 */ /* 0x000fe20007f5e0ff */
[----:B------:R-:W-:Y:S01]  /*b2a0*/  IMAD.MOV.U32 R5, RZ, RZ, R2 ;  /* 0x000000ffff057224 */ /* 0x000fe200078e0002 */
[----:B------:R-:W-:-:S03]  /*b2b0*/  LEA.HI.X.SX32 R73, R73, R4, 0x1, P3 ;  /* 0x0000000449497211 */ /* 0x000fc600018f0eff */
[----:B------:R-:W-:Y:S01]  /*b2c0*/  IMAD.X R4, R13, 0x1, R4, P2 ;  /* 0x000000010d047824 */ /* 0x000fe200010e0604 */
[----:B------:R-:W-:Y:S07]  /*b2d0*/  @!P4 BRA `(.L_x_940) ;  /* 0x000000240078c947 */ /* 0x000fee0003800000 */
[C---:B------:R-:W-:Y:S01]  /*b2e0*/  IMAD.SHL.U32 R27, R0.reuse, 0x2, RZ ;  /* 0x00000002001b7824 */ /* 0x040fe200078e00ff */
[----:B------:R-:W-:Y:S01]  /*b2f0*/  SHF.L.U64.HI R73, R0, 0x1, R73 ;  /* 0x0000000100497819 */ /* 0x000fe20000010249 */
[----:B------:R-:W-:Y:S03]  /*b300*/  BSSY B2, `(.L_x_941) ;  /* 0x0000097000027945 */ /* 0x000fe60003800000 */
[-C--:B------:R-:W-:Y:S02]  /*b310*/  IADD3 R24, P2, R40, R27.reuse, RZ ;  /* 0x0000001b28187210 */ /* 0x080fe40007f5e0ff */
[----:B------:R-:W-:-:S03]  /*b320*/  IADD3 R26, P1, R38, R27, RZ ;  /* 0x0000001b261a7210 */ /* 0x000fc60007f3e0ff */
[--C-:B------:R-:W-:Y:S02]  /*b330*/  IMAD.X R25, R41, 0x1, R73.reuse, P2 ;  /* 0x0000000129197824 */ /* 0x100fe400010e0649 */
[----:B------:R-:W-:Y:S01]  /*b340*/  IMAD.X R27, R39, 0x1, R73, P1 ;  /* 0x00000001271b7824 */ /* 0x000fe200008e0649 */
[----:B------:R-:W-:Y:S05]  /*b350*/  @!P0 BRA `(.L_x_942) ;  /* 0x0000000800448947 */ /* 0x000fea0003800000 */
[----:B------:R-:W-:Y:S01]  /*b360*/  ISETP.GE.AND P0, PT, R12, R11, PT ;  /* 0x0000000b0c00720c */ /* 0x000fe20003f06270 */
[----:B------:R-:W-:-:S12]  /*b370*/  BSSY B1, `(.L_x_943) ;  /* 0x000002f000017945 */ /* 0x000fd80003800000 */
[----:B------:R1:W-:Y:S01]  /*b380*/  @P0 STS.128 [R211], RZ ;  /* 0x000000ffd3000388 */ /* 0x0003e20000000c00 */
[----:B------:R-:W-:Y:S05]  /*b390*/  @P0 BRA `(.L_x_944) ;  /* 0x0000000000b00947 */ /* 0x000fea0003800000 */
[----:B------:R2:W5:Y:S01]  /*b3a0*/  LD.E.128 R20, desc[UR6][R44.64] ;  /* 0x000000062c147980 */ /* 0x000562000c101d00 */
[----:B------:R-:W-:Y:S01]  /*b3b0*/  ISETP.GE.AND P0, PT, R12, R7, PT ;  /* 0x000000070c00720c */ /* 0x000fe20003f06270 */
[----:B------:R-:W-:-:S12]  /*b3c0*/  BSSY B0, `(.L_x_945) ;  /* 0x0000028000007945 */ /* 0x000fd80003800000 */
[----:B------:R-:W-:Y:S05]  /*b3d0*/  @P0 BRA `(.L_x_946) ;  /* 0x0000000000980947 */ /* 0x000fea0003800000 */
[----:B------:R-:W3:Y:S04]  /*b3e0*/  LD.E.64 R2, desc[UR6][R26.64] ;  /* 0x000000061a027980 */ /* 0x000ee8000c101b00 */
[----:B------:R-:W4:Y:S01]  /*b3f0*/  LD.E.64 R4, desc[UR6][R24.64] ;  /* 0x0000000618047980 */ /* 0x000f22000c101b00 */
[C---:B-----5:R-:W-:Y:S01]  /*b400*/  SHF.L.U32 R33, R23.reuse, 0x10, RZ ;  /* 0x0000001017217819 */ /* 0x060fe200000006ff */
[----:B------:R-:W-:Y:S01]  /*b410*/  IMAD.U32 R28, R22, 0x10000, RZ ;  /* 0x00010000161c7824 */ /* 0x000fe200078e00ff */
[----:B------:R-:W-:Y:S02]  /*b420*/  LOP3.LUT R31, R23, 0xffff0000, RZ, 0xc0, !PT ;  /* 0xffff0000171f7812 */ /* 0x000fe400078ec0ff */
[C---:B------:R-:W-:Y:S02]  /*b430*/  LOP3.LUT R0, R21.reuse, 0xffff0000, RZ, 0xc0, !PT ;  /* 0xffff000015007812 */ /* 0x040fe400078ec0ff */
[----:B------:R-:W-:-:S02]  /*b440*/  SHF.L.U32 R6, R21, 0x10, RZ ;  /* 0x0000001015067819 */ /* 0x000fc400000006ff */
[C---:B------:R-:W-:Y:S02]  /*b450*/  SHF.L.U32 R8, R20.reuse, 0x10, RZ ;  /* 0x0000001014087819 */ /* 0x040fe400000006ff */
[----:B------:R-:W-:Y:S02]  /*b460*/  LOP3.LUT R30, R20, 0xffff0000, RZ, 0xc0, !PT ;  /* 0xffff0000141e7812 */ /* 0x000fe400078ec0ff */
[----:B------:R-:W-:Y:S02]  /*b470*/  LOP3.LUT R32, R22, 0xffff0000, RZ, 0xc0, !PT ;  /* 0xffff000016207812 */ /* 0x000fe400078ec0ff */
[----:B---3--:R-:W-:Y:S02]  /*b480*/  LOP3.LUT R23, R2, 0xffff0000, RZ, 0xc0, !PT ;  /* 0xffff000002177812 */ /* 0x008fe400078ec0ff */
[----:B------:R-:W-:Y:S02]  /*b490*/  LOP3.LUT R14, R3, 0xffff0000, RZ, 0xc0, !PT ;  /* 0xffff0000030e7812 */ /* 0x000fe400078ec0ff */
[----:B----4-:R-:W-:Y:S01]  /*b4a0*/  LOP3.LUT R29, R4, 0xffff0000, RZ, 0xc0, !PT ;  /* 0xffff0000041d7812 */ /* 0x010fe200078ec0ff */
[C---:B------:R-:W-:Y:S01]  /*b4b0*/  FMUL.FTZ R21, R0.reuse, R23 ;  /* 0x0000001700157220 */ /* 0x040fe20000410000 */
[----:B------:R-:W-:Y:S01]  /*b4c0*/  LOP3.LUT R20, R5, 0xffff0000, RZ, 0xc0, !PT ;  /* 0xffff000005147812 */ /* 0x000fe200078ec0ff */
[----:B------:R-:W-:Y:S01]  /*b4d0*/  FMUL.FTZ R22, R31, R14 ;  /* 0x0000000e1f167220 */ /* 0x000fe20000410000 */
[----:B------:R-:W-:Y:S01]  /*b4e0*/  SHF.L.U32 R3, R3, 0x10, RZ ;  /* 0x0000001003037819 */ /* 0x000fe200000006ff */
[-C--:B------:R-:W-:Y:S01]  /*b4f0*/  FMUL.FTZ R0, R0, R29.reuse ;  /* 0x0000001d00007220 */ /* 0x080fe20000410000 */
[----:B------:R-:W-:Y:S01]  /*b500*/  FFMA.FTZ R21, R6, R29, -R21 ;  /* 0x0000001d06157223 */ /* 0x000fe20000010815 */
[----:B------:R-:W-:Y:S01]  /*b510*/  SHF.L.U32 R5, R5, 0x10, RZ ;  /* 0x0000001005057819 */ /* 0x000fe200000006ff */
[----:B------:R-:W-:-:S02]  /*b520*/  IMAD.U32 R29, R4, 0x10000, RZ ;  /* 0x00010000041d7824 */ /* 0x000fc400078e00ff */
[----:B------:R-:W-:Y:S01]  /*b530*/  FFMA.FTZ R0, R6, R23, R0 ;  /* 0x0000001706007223 */ /* 0x000fe20000010000 */
[----:B------:R-:W-:Y:S01]  /*b540*/  SHF.L.U32 R23, R2, 0x10, RZ ;  /* 0x0000001002177819 */ /* 0x000fe200000006ff */
[-C--:B------:R-:W-:Y:S01]  /*b550*/  FMUL.FTZ R6, R31, R20.reuse ;  /* 0x000000141f067220 */ /* 0x080fe20000410000 */
[C---:B------:R-:W-:Y:S01]  /*b560*/  FMUL.FTZ R35, R32.reuse, R3 ;  /* 0x0000000320237220 */ /* 0x040fe20000410000 */
[----:B------:R-:W-:Y:S01]  /*b570*/  FMUL.FTZ R32, R32, R5 ;  /* 0x0000000520207220 */ /* 0x000fe20000410000 */
[C---:B------:R-:W-:Y:S01]  /*b580*/  FFMA.FTZ R22, R33.reuse, R20, -R22 ;  /* 0x0000001421167223 */ /* 0x040fe20000010816 */
[C---:B------:R-:W-:Y:S01]  /*b590*/  FMUL.FTZ R31, R30.reuse, R23 ;  /* 0x000000171e1f7220 */ /* 0x040fe20000410000 */
[----:B------:R-:W-:Y:S01]  /*b5a0*/  FMUL.FTZ R30, R30, R29 ;  /* 0x0000001d1e1e7220 */ /* 0x000fe20000410000 */
[----:B------:R-:W-:Y:S01]  /*b5b0*/  FFMA.FTZ R33, R33, R14, R6 ;  /* 0x0000000e21217223 */ /* 0x000fe20000010006 */
[----:B------:R-:W-:Y:S01]  /*b5c0*/  FFMA.FTZ R35, R28, R5, -R35 ;  /* 0x000000051c237223 */ /* 0x000fe20000010823 */
[C---:B------:R-:W-:Y:S01]  /*b5d0*/  FFMA.FTZ R31, R8.reuse, R29, -R31 ;  /* 0x0000001d081f7223 */ /* 0x040fe2000001081f */
[----:B------:R-:W-:Y:S01]  /*b5e0*/  FFMA.FTZ R30, R8, R23, R30 ;  /* 0x00000017081e7223 */ /* 0x000fe2000001001e */
[----:B------:R-:W-:Y:S01]  /*b5f0*/  FFMA.FTZ R32, R28, R3, R32 ;  /* 0x000000031c207223 */ /* 0x000fe20000010020 */
[----:B------:R-:W-:-:S02]  /*b600*/  F2FP.BF16.F32.PACK_AB R23, R33, R22 ;  /* 0x000000162117723e */ /* 0x000fc400000010ff */
[----:B------:R-:W-:Y:S02]  /*b610*/  F2FP.BF16.F32.PACK_AB R21, R0, R21 ;  /* 0x000000150015723e */ /* 0x000fe400000010ff */
[----:B------:R-:W-:Y:S02]  /*b620*/  F2FP.BF16.F32.PACK_AB R20, R30, R31 ;  /* 0x0000001f1e14723e */ /* 0x000fe400000010ff */
[----:B------:R-:W-:Y:S02]  /*b630*/  F2FP.BF16.F32.PACK_AB R22, R32, R35 ;  /* 0x000000232016723e */ /* 0x000fe400000010ff */
.L_x_946:
[----:B------:R-:W-:Y:S05]  /*b640*/  BSYNC B0 ;  /* 0x0000000000007941 */ /* 0x000fea0003800000 */
.L_x_945:
[----:B-----5:R3:W-:Y:S02]  /*b650*/  STS.128 [R211], R20 ;  /* 0x00000014d3007388 */ /* 0x0207e40000000c00 */
.L_x_944:
[----:B------:R-:W-:Y:S05]  /*b660*/  BSYNC B1 ;  /* 0x0000000000017941 */ /* 0x000fea0003800000 */
.L_x_943:
[----:B------:R-:W-:Y:S01]  /*b670*/  ISETP.GE.AND P0, PT, R10, R11, PT ;  /* 0x0000000b0a00720c */ /* 0x000fe20003f06270 */
[----:B------:R-:W-:-:S12]  /*b680*/  BSSY B1, `(.L_x_947) ;  /* 0x000002f000017945 */ /* 0x000fd80003800000 */
[----:B------:R4:W-:Y:S01]  /*b690*/  @P0 STS.128 [R211+0x2000], RZ ;  /* 0x002000ffd3000388 */ /* 0x0009e20000000c00 */
[----:B------:R-:W-:Y:S05]  /*b6a0*/  @P0 BRA `(.L_x_948) ;  /* 0x0000000000b00947 */ /* 0x000fea0003800000 */
[----:B---3--:R3:W5:Y:S01]  /*b6b0*/  LD.E.128 R20, desc[UR6][R44.64+0x80] ;  /* 0x000080062c147980 */ /* 0x008762000c101d00 */
[----:B------:R-:W-:Y:S01]  /*b6c0*/  ISETP.GE.AND P0, PT, R10, R7, PT ;  /* 0x000000070a00720c */ /* 0x000fe20003f06270 */
[----:B------:R-:W-:-:S12]  /*b6d0*/  BSSY B0, `(.L_x_949) ;  /* 0x0000028000007945 */ /* 0x000fd80003800000 */
[----:B------:R-:W-:Y:S05]  /*b6e0*/  @P0 BRA `(.L_x_950) ;  /* 0x0000000000980947 */ /* 0x000fea0003800000 */
[----:B------:R-:W2:Y:S04]  /*b6f0*/  LD.E.64 R2, desc[UR6][R26.64+0x40] ;  /* 0x000040061a027980 */ /* 0x000ea8000c101b00 */
        /* <DEDUP_REMOVED lines=9> */
[----:B--2---:R-:W-:Y:S02]  /*b790*/  LOP3.LUT R23, R2, 0xffff0000, RZ, 0xc0, !PT ;  /* 0xffff000002177812 */ /* 0x004fe400078ec0ff */
        /* <DEDUP_REMOVED lines=27> */
.L_x_950:
[----:B------:R-:W-:Y:S05]  /*b950*/  BSYNC B0 ;  /* 0x0000000000007941 */ /* 0x000fea0003800000 */
.L_x_949:
[----:B-----5:R1:W-:Y:S02]  /*b960*/  STS.128 [R211+0x2000], R20 ;  /* 0x00200014d3007388 */ /* 0x0203e40000000c00 */
.L_x_948:
[----:B------:R-:W-:Y:S05]  /*b970*/  BSYNC B1 ;  /* 0x0000000000017941 */ /* 0x000fea0003800000 */
.L_x_947:
[----:B------:R-:W-:-:S13]  /*b980*/  ISETP.GE.AND P0, PT, R9, R11, PT ;  /* 0x0000000b0900720c */ /* 0x000fda0003f06270 */
[----:B------:R1:W-:Y:S01]  /*b990*/  @P0 STS.128 [R211+0x4000], RZ ;  /* 0x004000ffd3000388 */ /* 0x0003e20000000c00 */
[----:B------:R-:W-:Y:S05]  /*b9a0*/  @P0 BRA `(.L_x_942) ;  /* 0x0000000000b00947 */ /* 0x000fea0003800000 */
[----:B-1-3--:R1:W5:Y:S01]  /*b9b0*/  LD.E.128 R20, desc[UR6][R44.64+0x100] ;  /* 0x000100062c147980 */ /* 0x00a362000c101d00 */
[----:B------:R-:W-:Y:S01]  /*b9c0*/  ISETP.GE.AND P0, PT, R9, R7, PT ;  /* 0x000000070900720c */ /* 0x000fe20003f06270 */
[----:B------:R-:W-:-:S12]  /*b9d0*/  BSSY B0, `(.L_x_951) ;  /* 0x0000028000007945 */ /* 0x000fd80003800000 */
[----:B------:R-:W-:Y:S05]  /*b9e0*/  @P0 BRA `(.L_x_952) ;  /* 0x0000000000980947 */ /* 0x000fea0003800000 */
[----:B------:R-:W3:Y:S04]  /*b9f0*/  LD.E.64 R2, desc[UR6][R26.64+0x80] ;  /* 0x000080061a027980 */ /* 0x000ee8000c101b00 */
[----:B------:R-:W2:Y:S01]  /*ba00*/  LD.E.64 R4, desc[UR6][R24.64+0x80] ;  /* 0x0000800618047980 */ /* 0x000ea2000c101b00 */
        /* <DEDUP_REMOVED lines=10> */
[----:B--2---:R-:W-:Y:S01]  /*bab0*/  LOP3.LUT R29, R4, 0xffff0000, RZ, 0xc0, !PT ;  /* 0xffff0000041d7812 */ /* 0x004fe200078ec0ff */
        /* <DEDUP_REMOVED lines=25> */
.L_x_952:
[----:B------:R-:W-:Y:S05]  /*bc50*/  BSYNC B0 ;  /* 0x0000000000007941 */ /* 0x000fea0003800000 */
.L_x_951:
[----:B-----5:R3:W-:Y:S02]  /*bc60*/  STS.128 [R211+0x4000], R20 ;  /* 0x00400014d3007388 */ /* 0x0207e40000000c00 */
.L_x_942:
[----:B------:R-:W-:Y:S05]  /*bc70*/  BSYNC B2 ;  /* 0x0000000000027941 */ /* 0x000fea0003800000 */
.L_x_941:
[----:B------:R-:W-:Y:S01]  /*bc80*/  VIADD R0, R168, 0x10 ;  /* 0x00000010a8007836 */ /* 0x000fe20000000000 */
[----:B------:R-:W-:Y:S04]  /*bc90*/  BSSY B2, `(.L_x_953) ;  /* 0x0000095000027945 */ /* 0x000fe80003800000 */
[----:B------:R-:W-:-:S04]  /*bca0*/  ISETP.GE.AND P0, PT, R0, R15, PT ;  /* 0x0000000f0000720c */ /* 0x000fc80003f06270 */
[----:B------:R-:W-:-:S13]  /*bcb0*/  ISETP.LT.OR P0, PT, R56, -0x87, P0 ;  /* 0xffffff793800780c */ /* 0x000fda0000701670 */
[----:B------:R-:W-:Y:S05]  /*bcc0*/  @P0 BRA `(.L_x_954) ;  /* 0x0000000800440947 */ /* 0x000fea0003800000 */
[----:B------:R-:W-:Y:S01]  /*bcd0*/  ISETP.GE.AND P0, PT, R12, R11, PT ;  /* 0x0000000b0c00720c */ /* 0x000fe20003f06270 */
[----:B------:R-:W-:-:S12]  /*bce0*/  BSSY B1, `(.L_x_955) ;  /* 0x000002f000017945 */ /* 0x000fd80003800000 */
        /* <DEDUP_REMOVED lines=44> */
.L_x_958:
[----:B------:R-:W-:Y:S05]  /*bfb0*/  BSYNC B0 ;  /* 0x0000000000007941 */ /* 0x000fea0003800000 */
.L_x_957:
[----:B-----5:R3:W-:Y:S02]  /*bfc0*/  STS.128 [R211+0x800], R20 ;  /* 0x00080014d3007388 */ /* 0x0207e40000000c00 */
.L_x_956:
[----:B------:R-:W-:Y:S05]  /*bfd0*/  BSYNC B1 ;  /* 0x0000000000017941 */ /* 0x000fea0003800000 */
.L_x_955:
        /* <DEDUP_REMOVED lines=46> */
.L_x_962:
[----:B------:R-:W-:Y:S05]  /*c2c0*/  BSYNC B0 ;  /* 0x0000000000007941 */ /* 0x000fea0003800000 */
.L_x_961:
[----:B-----5:R3:W-:Y:S02]  /*c2d0*/  STS.128 [R211+0x2800], R20 ;  /* 0x00280014d3007388 */ /* 0x0207e40000000c00 */
.L_x_960:
[----:B------:R-:W-:Y:S05]  /*c2e0*/  BSYNC B1 ;  /* 0x0000000000017941 */ /* 0x000fea0003800000 */
.L_x_959:
[----:B------:R-:W-:-:S13]  /*c2f0*/  ISETP.GE.AND P0, PT, R9, R11, PT ;  /* 0x0000000b0900720c */ /* 0x000fda0003f06270 */
[----:B------:R1:W-:Y:S01]  /*c300*/  @P0 STS.128 [R211+0x4800], RZ ;  /* 0x004800ffd3000388 */ /* 0x0003e20000000c00 */
[----:B------:R-:W-:Y:S05]  /*c310*/  @P0 BRA `(.L_x_954) ;  /* 0x0000000000b00947 */ /* 0x000fea0003800000 */
[----:B-1----:R-:W5:Y:S01]  /*c320*/  LD.E.128 R40, desc[UR6][R42.64+0x100] ;  /* 0x000100062a287980 */ /* 0x002f62000c101d00 */
[----:B------:R-:W-:Y:S01]  /*c330*/  ISETP.GE.AND P0, PT, R9, R7, PT ;  /* 0x000000070900720c */ /* 0x000fe20003f06270 */
[----:B------:R-:W-:-:S12]  /*c340*/  BSSY B0, `(.L_x_963) ;  /* 0x0000028000007945 */ /* 0x000fd80003800000 */
[----:B------:R-:W-:Y:S05]  /*c350*/  @P0 BRA `(.L_x_964) ;  /* 0x0000000000980947 */ /* 0x000fea0003800000 */
[----:B------:R-:W3:Y:S04]  /*c360*/  LD.E.64 R2, desc[UR6][R26.64+0x80] ;  /* 0x000080061a027980 */ /* 0x000ee8000c101b00 */
[----:B------:R-:W2:Y:S01]  /*c370*/  LD.E.64 R4, desc[UR6][R24.64+0x80] ;  /* 0x0000800618047980 */ /* 0x000ea2000c101b00 */
[C---:B-----5:R-:W-:Y:S01]  /*c380*/  LOP3.LUT R6, R41.reuse, 0xffff0000, RZ, 0xc0, !PT ;  /* 0xffff000029067812 */ /* 0x060fe200078ec0ff */
[----:B------:R-:W-:Y:S01]  /*c390*/  IMAD.U32 R28, R42, 0x10000, RZ ;  /* 0x000100002a1c7824 */ /* 0x000fe200078e00ff */
[----:B------:R-:W-:Y:S02]  /*c3a0*/  SHF.L.U32 R8, R41, 0x10, RZ ;  /* 0x0000001029087819 */ /* 0x000fe400000006ff */
[----:B------:R-:W-:Y:S02]  /*c3b0*/  SHF.L.U32 R14, R40, 0x10, RZ ;  /* 0x00000010280e7819 */ /* 0x000fe400000006ff */
[----:B------:R-:W-:-:S02]  /*c3c0*/  LOP3.LUT R31, R43, 0xffff0000, RZ, 0xc0, !PT ;  /* 0xffff00002b1f7812 */ /* 0x000fc400078ec0ff */
[----:B------:R-:W-:Y:S02]  /*c3d0*/  LOP3.LUT R40, R40, 0xffff0000, RZ, 0xc0, !PT ;  /* 0xffff000028287812 */ /* 0x000fe400078ec0ff */
[----:B------:R-:W-:Y:S02]  /*c3e0*/  LOP3.LUT R42, R42, 0xffff0000, RZ, 0xc0, !PT ;  /* 0xffff00002a2a7812 */ /* 0x000fe400078ec0ff */
[----:B------:R-:W-:Y:S02]  /*c3f0*/  SHF.L.U32 R33, R43, 0x10, RZ ;  /* 0x000000102b217819 */ /* 0x000fe400000006ff */
        /* <DEDUP_REMOVED lines=28> */
.L_x_964:
[----:B------:R-:W-:Y:S05]  /*c5c0*/  BSYNC B0 ;  /* 0x0000000000007941 */ /* 0x000fea0003800000 */
.L_x_963:
[----:B-----5:R1:W-:Y:S02]  /*c5d0*/  STS.128 [R211+0x4800], R40 ;  /* 0x00480028d3007388 */ /* 0x0203e40000000c00 */
.L_x_954:
[----:B------:R-:W-:Y:S05]  /*c5e0*/  BSYNC B2 ;  /* 0x0000000000027941 */ /* 0x000fea0003800000 */
.L_x_953:
        /* <DEDUP_REMOVED lines=18> */
[C---:B------:R-:W-:Y:S02]  /*c710*/  SHF.L.U32 R21, R20.reuse, 0x10, RZ ;  /* 0x0000001014157819 */ /* 0x040fe400000006ff */
[----:B------:R-:W-:-:S02]  /*c720*/  LOP3.LUT R32, R20, 0xffff0000, RZ, 0xc0, !PT ;  /* 0xffff000014207812 */ /* 0x000fc400078ec0ff */
        /* <DEDUP_REMOVED lines=15> */
[-C--:B------:R-:W-:Y:S01]  /*c820*/  FMUL.FTZ R14, R33, R28.reuse ;  /* 0x0000001c210e7220 */ /* 0x080fe20000410000 */
[----:B------:R-:W-:Y:S01]  /*c830*/  SHF.L.U32 R5, R5, 0x10, RZ ;  /* 0x0000001005057819 */ /* 0x000fe200000006ff */
[C---:B------:R-:W-:Y:S01]  /*c840*/  FFMA.FTZ R22, R35.reuse, R28, -R22 ;  /* 0x0000001c23167223 */ /* 0x040fe20000010816 */
[----:B------:R-:W-:Y:S01]  /*c850*/  FMUL.FTZ R29, R34, R3 ;  /* 0x00000003221d7220 */ /* 0x000fe20000410000 */
[----:B------:R-:W-:Y:S01]  /*c860*/  FFMA.FTZ R35, R35, R20, R14 ;  /* 0x0000001423237223 */ /* 0x000fe2000001000e */
[C---:B------:R-:W-:Y:S01]  /*c870*/  FMUL.FTZ R14, R32.reuse, R2 ;  /* 0x00000002200e7220 */ /* 0x040fe20000410000 */
[-C--:B------:R-:W-:Y:S01]  /*c880*/  FMUL.FTZ R31, R32, R4.reuse ;  /* 0x00000004201f7220 */ /* 0x080fe20000410000 */
[-C--:B------:R-:W-:Y:S01]  /*c890*/  FMUL.FTZ R34, R34, R5.reuse ;  /* 0x0000000522227220 */ /* 0x080fe20000410000 */
[C---:B------:R-:W-:Y:S01]  /*c8a0*/  FFMA.FTZ R29, R30.reuse, R5, -R29 ;  /* 0x000000051e1d7223 */ /* 0x040fe2000001081d */
[C---:B------:R-:W-:Y:S01]  /*c8b0*/  FFMA.FTZ R14, R21.reuse, R4, -R14 ;  /* 0x00000004150e7223 */ /* 0x040fe2000001080e */
[----:B------:R-:W-:Y:S01]  /*c8c0*/  FFMA.FTZ R31, R21, R2, R31 ;  /* 0x00000002151f7223 */ /* 0x000fe2000001001f */
[----:B------:R-:W-:Y:S01]  /*c8d0*/  FFMA.FTZ R34, R30, R3, R34 ;  /* 0x000000031e227223 */ /* 0x000fe20000010022 */
[----:B------:R-:W-:-:S02]  /*c8e0*/  F2FP.BF16.F32.PACK_AB R21, R8, R23 ;  /* 0x000000170815723e */ /* 0x000fc400000010ff */
[----:B------:R-:W-:Y:S02]  /*c8f0*/  F2FP.BF16.F32.PACK_AB R23, R35, R22 ;  /* 0x000000162317723e */ /* 0x000fe400000010ff */
[----:B------:R-:W-:Y:S02]  /*c900*/  F2FP.BF16.F32.PACK_AB R20, R31, R14 ;  /* 0x0000000e1f14723e */ /* 0x000fe400000010ff */
[----:B------:R-:W-:Y:S02]  /*c910*/  F2FP.BF16.F32.PACK_AB R22, R34, R29 ;  /* 0x0000001d2216723e */ /* 0x000fe400000010ff */
.L_x_970:
[----:B------:R-:W-:Y:S05]  /*c920*/  BSYNC B0 ;  /* 0x0000000000007941 */ /* 0x000fea0003800000 */
.L_x_969:
[----:B-----5:R3:W-:Y:S02]  /*c930*/  STS.128 [R211+0x1000], R20 ;  /* 0x00100014d3007388 */ /* 0x0207e40000000c00 */
.L_x_968:
[----:B------:R-:W-:Y:S05]  /*c940*/  BSYNC B1 ;  /* 0x0000000000017941 */ /* 0x000fea0003800000 */
.L_x_967:
        /* <DEDUP_REMOVED lines=46> */
.L_x_974:
[----:B------:R-:W-:Y:S05]  /*cc30*/  BSYNC B0 ;  /* 0x0000000000007941 */ /* 0x000fea0003800000 */
.L_x_973:
[----:B-----5:R3:W-:Y:S02]  /*cc40*/  STS.128 [R211+0x3000], R20 ;  /* 0x00300014d3007388 */ /* 0x0207e40000000c00 */
.L_x_972:
[----:B------:R-:W-:Y:S05]  /*cc50*/  BSYNC B1 ;  /* 0x0000000000017941 */ /* 0x000fea0003800000 */
.L_x_971:
[----:B------:R-:W-:-:S13]  /*cc60*/  ISETP.GE.AND P0, PT, R9, R11, PT ;  /* 0x0000000b0900720c */ /* 0x000fda0003f06270 */
[----:B------:R1:W-:Y:S01]  /*cc70*/  @P0 STS.128 [R211+0x5000], RZ ;  /* 0x005000ffd3000388 */ /* 0x0003e20000000c00 */
[----:B------:R-:W-:Y:S05]  /*cc80*/  @P0 BRA `(.L_x_966) ;  /* 0x0000000000b00947 */ /* 0x000fea0003800000 */
[----:B-1----:R-:W5:Y:S01]  /*cc90*/  LD.E.128 R36, desc[UR6][R36.64+0x100] ;  /* 0x0001000624247980 */ /* 0x002f62000c101d00 */
[----:B------:R-:W-:Y:S01]  /*cca0*/  ISETP.GE.AND P0, PT, R9, R7, PT ;  /* 0x000000070900720c */ /* 0x000fe20003f06270 */
[----:B------:R-:W-:-:S12]  /*ccb0*/  BSSY B0, `(.L_x_975) ;  /* 0x0000028000007945 */ /* 0x000fd80003800000 */
[----:B------:R-:W-:Y:S05]  /*ccc0*/  @P0 BRA `(.L_x_976) ;  /* 0x0000000000980947 */ /* 0x000fea0003800000 */
[----:B------:R-:W2:Y:S04]  /*ccd0*/  LD.E.64 R2, desc[UR6][R26.64+0x80] ;  /* 0x000080061a027980 */ /* 0x000ea8000c101b00 */
[----:B------:R-:W4:Y:S01]  /*cce0*/  LD.E.64 R4, desc[UR6][R24.64+0x80] ;  /* 0x0000800618047980 */ /* 0x000f22000c101b00 */
[C---:B-----5:R-:W-:Y:S01]  /*ccf0*/  LOP3.LUT R8, R37.reuse, 0xffff0000, RZ, 0xc0, !PT ;  /* 0xffff000025087812 */ /* 0x060fe200078ec0ff */
[----:B------:R-:W-:Y:S01]  /*cd00*/  IMAD.U32 R30, R38, 0x10000, RZ ;  /* 0x00010000261e7824 */ /* 0x000fe200078e00ff */
[----:B------:R-:W-:Y:S02]  /*cd10*/  SHF.L.U32 R14, R37, 0x10, RZ ;  /* 0x00000010250e7819 */ /* 0x000fe400000006ff */
[----:B---3--:R-:W-:Y:S02]  /*cd20*/  SHF.L.U32 R20, R36, 0x10, RZ ;  /* 0x0000001024147819 */ /* 0x008fe400000006ff */
[----:B------:R-:W-:-:S02]  /*cd30*/  LOP3.LUT R31, R39, 0xffff0000, RZ, 0xc0, !PT ;  /* 0xffff0000271f7812 */ /* 0x000fc400078ec0ff */
[----:B------:R-:W-:Y:S02]  /*cd40*/  LOP3.LUT R36, R36, 0xffff0000, RZ, 0xc0, !PT ;  /* 0xffff000024247812 */ /* 0x000fe400078ec0ff */
[----:B------:R-:W-:Y:S02]  /*cd50*/  LOP3.LUT R38, R38, 0xffff0000, RZ, 0xc0, !PT ;  /* 0xffff000026267812 */ /* 0x000fe400078ec0ff */
[----:B------:R-:W-:Y:S02]  /*cd60*/  SHF.L.U32 R33, R39, 0x10, RZ ;  /* 0x0000001027217819 */ /* 0x000fe400000006ff */
        /* <DEDUP_REMOVED lines=28> */
.L_x_976:
[----:B------:R-:W-:Y:S05]  /*cf30*/  BSYNC B0 ;  /* 0x0000000000007941 */ /* 0x000fea0003800000 */
.L_x_975:
[----:B-----5:R1:W-:Y:S02]  /*cf40*/  STS.128 [R211+0x5000], R36 ;  /* 0x00500024d3007388 */ /* 0x0203e40000000c00 */
.L_x_966:
[----:B------:R-:W-:Y:S05]  /*cf50*/  BSYNC B2 ;  /* 0x0000000000027941 */ /* 0x000fea0003800000 */
.L_x_965:
[----:B------:R-:W-:-:S05]  /*cf60*/  VIADD R8, R168, 0x30 ;  /* 0x00000030a8087836 */ /* 0x000fca0000000000 */
        /* <DEDUP_REMOVED lines=16> */
[----:B------:R-:W-:Y:S02]  /*d070*/  LOP3.LUT R28, R23, 0xffff0000, RZ, 0xc0, !PT ;  /* 0xffff0000171c7812 */ /* 0x000fe400078ec0ff */
[----:B------:R-:W-:-:S02]  /*d080*/  SHF.L.U32 R14, R20, 0x10, RZ ;  /* 0x00000010140e7819 */ /* 0x000fc400000006ff */
[----:B------:R-:W-:Y:S02]  /*d090*/  LOP3.LUT R32, R20, 0xffff0000, RZ, 0xc0, !PT ;  /* 0xffff000014207812 */ /* 0x000fe400078ec0ff */
[----:B------:R-:W-:Y:S02]  /*d0a0*/  SHF.L.U32 R30, R23, 0x10, RZ ;  /* 0x00000010171e7819 */ /* 0x000fe400000006ff */
[----:B------:R-:W-:Y:S02]  /*d0b0*/  LOP3.LUT R22, R22, 0xffff0000, RZ, 0xc0, !PT ;  /* 0xffff000016167812 */ /* 0x000fe400078ec0ff */
[----:B---3--:R-:W-:Y:S02]  /*d0c0*/  LOP3.LUT R21, R2, 0xffff0000, RZ, 0xc0, !PT ;  /* 0xffff000002157812 */ /* 0x008fe400078ec0ff */
[----:B------:R-:W-:Y:S02]  /*d0d0*/  LOP3.LUT R15, R3, 0xffff0000, RZ, 0xc0, !PT ;  /* 0xffff0000030f7812 */ /* 0x000fe400078ec0ff */
[----:B--2---:R-:W-:Y:S01]  /*d0e0*/  LOP3.LUT R29, R4, 0xffff0000, RZ, 0xc0, !PT ;  /* 0xffff0000041d7812 */ /* 0x004fe200078ec0ff */
[----:B------:R-:W-:Y:S01]  /*d0f0*/  FMUL.FTZ R20, R12, R21 ;  /* 0x000000150c147220 */ /* 0x000fe20000410000 */
[----:B------:R-:W-:Y:S01]  /*d100*/  LOP3.LUT R23, R5, 0xffff0000, RZ, 0xc0, !PT ;  /* 0xffff000005177812 */ /* 0x000fe200078ec0ff */
[----:B------:R-:W-:Y:S01]  /*d110*/  FMUL.FTZ R33, R28, R15 ;  /* 0x0000000f1c217220 */ /* 0x000fe20000410000 */
[----:B------:R-:W-:Y:S01]  /*d120*/  SHF.L.U32 R3, R3, 0x10, RZ ;  /* 0x0000001003037819 */ /* 0x000fe200000006ff */
[-C--:B------:R-:W-:Y:S01]  /*d130*/  FMUL.FTZ R12, R12, R29.reuse ;  /* 0x0000001d0c0c7220 */ /* 0x080fe20000410000 */
[----:B------:R-:W-:Y:S01]  /*d140*/  FFMA.FTZ R20, R13, R29, -R20 ;  /* 0x0000001d0d147223 */ /* 0x000fe20000010814 */
[----:B------:R-:W-:Y:S01]  /*d150*/  FFMA.FTZ R33, R30, R23, -R33 ;  /* 0x000000171e217223 */ /* 0x000fe20000010821 */
[----:B------:R-:W-:Y:S01]  /*d160*/  SHF.L.U32 R5, R5, 0x10, RZ ;  /* 0x0000001005057819 */ /* 0x000fe200000006ff */
[----:B------:R-:W-:Y:S01]  /*d170*/  FFMA.FTZ R13, R13, R21, R12 ;  /* 0x000000150d0d7223 */ /* 0x000fe2000001000c */
[----:B------:R-:W-:Y:S01]  /*d180*/  FMUL.FTZ R21, R28, R23 ;  /* 0x000000171c157220 */ /* 0x000fe20000410000 */
[----:B------:R-:W-:Y:S01]  /*d190*/  SHF.L.U32 R23, R2, 0x10, RZ ;  /* 0x0000001002177819 */ /* 0x000fe200000006ff */
[----:B------:R-:W-:-:S02]  /*d1a0*/  IMAD.U32 R29, R4, 0x10000, RZ ;  /* 0x00010000041d7824 */ /* 0x000fc400078e00ff */
[----:B------:R-:W-:Y:S01]  /*d1b0*/  FMUL.FTZ R2, R22, R3 ;  /* 0x0000000316027220 */ /* 0x000fe20000410000 */
[----:B------:R-:W-:Y:S01]  /*d1c0*/  FFMA.FTZ R30, R30, R15, R21 ;  /* 0x0000000f1e1e7223 */ /* 0x000fe20000010015 */
[----:B------:R-:W-:Y:S01]  /*d1d0*/  FMUL.FTZ R22, R22, R5 ;  /* 0x0000000516167220 */ /* 0x000fe20000410000 */
[C---:B------:R-:W-:Y:S01]  /*d1e0*/  FMUL.FTZ R15, R32.reuse, R23 ;  /* 0x00000017200f7220 */ /* 0x040fe20000410000 */
[----:B------:R-:W-:Y:S01]  /*d1f0*/  FMUL.FTZ R32, R32, R29 ;  /* 0x0000001d20207220 */ /* 0x000fe20000410000 */
[C---:B------:R-:W-:Y:S01]  /*d200*/  FFMA.FTZ R2, R31.reuse, R5, -R2 ;  /* 0x000000051f027223 */ /* 0x040fe20000010802 */
[----:B------:R-:W-:Y:S01]  /*d210*/  FFMA.FTZ R3, R31, R3, R22 ;  /* 0x000000031f037223 */ /* 0x000fe20000010016 */
[C---:B------:R-:W-:Y:S01]  /*d220*/  FFMA.FTZ R15, R14.reuse, R29, -R15 ;  /* 0x0000001d0e0f7223 */ /* 0x040fe2000001080f */
[----:B------:R-:W-:Y:S01]  /*d230*/  FFMA.FTZ R32, R14, R23, R32 ;  /* 0x000000170e207223 */ /* 0x000fe20000010020 */
[----:B------:R-:W-:Y:S02]  /*d240*/  F2FP.BF16.F32.PACK_AB R21, R13, R20 ;  /* 0x000000140d15723e */ /* 0x000fe400000010ff */
[----:B------:R-:W-:-:S02]  /*d250*/  F2FP.BF16.F32.PACK_AB R23, R30, R33 ;  /* 0x000000211e17723e */ /* 0x000fc400000010ff */
[----:B------:R-:W-:Y:S02]  /*d260*/  F2FP.BF16.F32.PACK_AB R20, R32, R15 ;  /* 0x0000000f2014723e */ /* 0x000fe400000010ff */
[----:B------:R-:W-:Y:S02]  /*d270*/  F2FP.BF16.F32.PACK_AB R22, R3, R2 ;  /* 0x000000020316723e */ /* 0x000fe400000010ff */
.L_x_981:
[----:B------:R-:W-:Y:S05]  /*d280*/  BSYNC B0 ;  /* 0x0000000000007941 */ /* 0x000fea0003800000 */
.L_x_980:
[----:B-----5:R3:W-:Y:S02]  /*d290*/  STS.128 [R211+0x1800], R20 ;  /* 0x00180014d3007388 */ /* 0x0207e40000000c00 */
.L_x_979:
[----:B------:R-:W-:Y:S05]  /*d2a0*/  BSYNC B1 ;  /* 0x0000000000017941 */ /* 0x000fea0003800000 */
.L_x_978:
[----:B------:R-:W-:Y:S01]  /*d2b0*/  ISETP.GE.AND P0, PT, R10, R11, PT ;  /* 0x0000000b0a00720c */ /* 0x000fe20003f06270 */
[----:B------:R-:W-:-:S12]  /*d2c0*/  BSSY B1, `(.L_x_982) ;  /* 0x000002f000017945 */ /* 0x000fd80003800000 */
[----:B------:R1:W-:Y:S01]  /*d2d0*/  @P0 STS.128 [R211+0x3800], RZ ;  /* 0x003800ffd3000388 */ /* 0x0003e20000000c00 */
[----:B------:R-:W-:Y:S05]  /*d2e0*/  @P0 BRA `(.L_x_983) ;  /* 0x0000000000b00947 */ /* 0x000fea0003800000 */
[----:B------:R1:W5:Y:S01]  /*d2f0*/  LD.E.128 R12, desc[UR6][R18.64+0x80] ;  /* 0x00008006120c7980 */ /* 0x000362000c101d00 */
[----:B------:R-:W-:Y:S01]  /*d300*/  ISETP.GE.AND P0, PT, R10, R7, PT ;  /* 0x000000070a00720c */ /* 0x000fe20003f06270 */
[----:B------:R-:W-:-:S12]  /*d310*/  BSSY B0, `(.L_x_984) ;  /* 0x0000028000007945 */ /* 0x000fd80003800000 */
[----:B------:R-:W-:Y:S05]  /*d320*/  @P0 BRA `(.L_x_985) ;  /* 0x0000000000980947 */ /* 0x000fea0003800000 */
[----:B------:R-:W2:Y:S04]  /*d330*/  LD.E.64 R2, desc[UR6][R26.64+0x40] ;  /* 0x000040061a027980 */ /* 0x000ea8000c101b00 */
[----:B------:R-:W4:Y:S01]  /*d340*/  LD.E.64 R4, desc[UR6][R24.64+0x40] ;  /* 0x0000400618047980 */ /* 0x000f22000c101b00 */
[C---:B-----5:R-:W-:Y:S01]  /*d350*/  LOP3.LUT R10, R13.reuse, 0xffff0000, RZ, 0xc0, !PT ;  /* 0xffff00000d0a7812 */ /* 0x060fe200078ec0ff */
[----:B------:R-:W-:Y:S01]  /*d360*/  IMAD.U32 R28, R14, 0x10000, RZ ;  /* 0x000100000e1c7824 */ /* 0x000fe200078e00ff */
[----:B-1-3--:R-:W-:Y:S02]  /*d370*/  SHF.L.U32 R20, R13, 0x10, RZ ;  /* 0x000000100d147819 */ /* 0x00afe400000006ff */
[C---:B------:R-:W-:Y:S02]  /*d380*/  SHF.L.U32 R13, R12.reuse, 0x10, RZ ;  /* 0x000000100c0d7819 */ /* 0x040fe400000006ff */
[----:B------:R-:W-:-:S02]  /*d390*/  LOP3.LUT R30, R12, 0xffff0000, RZ, 0xc0, !PT ;  /* 0xffff00000c1e7812 */ /* 0x000fc400078ec0ff */
        /* <DEDUP_REMOVED lines=31> */
.L_x_985:
[----:B------:R-:W-:Y:S05]  /*d590*/  BSYNC B0 ;  /* 0x0000000000007941 */ /* 0x000fea0003800000 */
.L_x_984:
[----:B-----5:R1:W-:Y:S02]  /*d5a0*/  STS.128 [R211+0x3800], R12 ;  /* 0x0038000cd3007388 */ /* 0x0203e40000000c00 */
.L_x_983:
[----:B------:R-:W-:Y:S05]  /*d5b0*/  BSYNC B1 ;  /* 0x0000000000017941 */ /* 0x000fea0003800000 */
.L_x_982:
[----:B------:R-:W-:-:S13]  /*d5c0*/  ISETP.GE.AND P0, PT, R9, R11, PT ;  /* 0x0000000b0900720c */ /* 0x000fda0003f06270 */
[----:B------:R1:W-:Y:S01]  /*d5d0*/  @P0 STS.128 [R211+0x5800], RZ ;  /* 0x005800ffd3000388 */ /* 0x0003e20000000c00 */
[----:B------:R-:W-:Y:S05]  /*d5e0*/  @P0 BRA `(.L_x_977) ;  /* 0x0000004c00b40947 */ /* 0x000fea0003800000 */
[----:B-1----:R1:W5:Y:S01]  /*d5f0*/  LD.E.128 R12, desc[UR6][R18.64+0x100] ;  /* 0x00010006120c7980 */ /* 0x002362000c101d00 */
[----:B------:R-:W-:Y:S01]  /*d600*/  ISETP.GE.AND P0, PT, R9, R7, PT ;  /* 0x000000070900720c */ /* 0x000fe20003f06270 */
[----:B------:R-:W-:-:S12]  /*d610*/  BSSY B0, `(.L_x_986) ;  /* 0x0000028000007945 */ /* 0x000fd80003800000 */
[----:B------:R-:W-:Y:S05]  /*d620*/  @P0 BRA `(.L_x_987) ;  /* 0x0000000000980947 */ /* 0x000fea0003800000 */
[----:B------:R-:W2:Y:S04]  /*d630*/  LD.E.64 R2, desc[UR6][R26.64+0x80] ;  /* 0x000080061a027980 */ /* 0x000ea8000c101b00 */
[----:B------:R-:W4:Y:S01]  /*d640*/  LD.E.64 R4, desc[UR6][R24.64+0x80] ;  /* 0x0000800618047980 */ /* 0x000f22000c101b00 */
[C---:B-----5:R-:W-:Y:S02]  /*d650*/  LOP3.LUT R7, R13.reuse, 0xffff0000, RZ, 0xc0, !PT ;  /* 0xffff00000d077812 */ /* 0x060fe400078ec0ff */
[C---:B------:R-:W-:Y:S02]  /*d660*/  SHF.L.U32 R10, R12.reuse, 0x10, RZ ;  /* 0x000000100c0a7819 */ /* 0x040fe400000006ff */
[----:B-1----:R-:W-:Y:S02]  /*d670*/  LOP3.LUT R19, R12, 0xffff0000, RZ, 0xc0, !PT ;  /* 0xffff00000c137812 */ /* 0x002fe400078ec0ff */
[----:B------:R-:W-:-:S02]  /*d680*/  SHF.L.U32 R9, R13, 0x10, RZ ;  /* 0x000000100d097819 */ /* 0x000fc400000006ff */
[C---:B---3--:R-:W-:Y:S02]  /*d690*/  LOP3.LUT R22, R15.reuse, 0xffff0000, RZ, 0xc0, !PT ;  /* 0xffff00000f167812 */ /* 0x048fe400078ec0ff */
[----:B------:R-:W-:Y:S01]  /*d6a0*/  SHF.L.U32 R28, R15, 0x10, RZ ;  /* 0x000000100f1c7819 */ /* 0x000fe200000006ff */
[C---:B------:R-:W-:Y:S01]  /*d6b0*/  IMAD.U32 R15, R14.reuse, 0x10000, RZ ;  /* 0x000100000e0f7824 */ /* 0x040fe200078e00ff */
[----:B------:R-:W-:Y:S02]  /*d6c0*/  LOP3.LUT R14, R14, 0xffff0000, RZ, 0xc0, !PT ;  /* 0xffff00000e0e7812 */ /* 0x000fe400078ec0ff */
[----:B--2---:R-:W-:Y:S02]  /*d6d0*/  LOP3.LUT R18, R2, 0xffff0000, RZ, 0xc0, !PT ;  /* 0xffff000002127812 */ /* 0x004fe400078ec0ff */
[----:B------:R-:W-:Y:S02]  /*d6e0*/  LOP3.LUT R11, R3, 0xffff0000, RZ, 0xc0, !PT ;  /* 0xffff0000030b7812 */ /* 0x000fe400078ec0ff */
[----:B----4-:R-:W-:Y:S01]  /*d6f0*/  LOP3.LUT R20, R4, 0xffff0000, RZ, 0xc0, !PT ;  /* 0xffff000004147812 */ /* 0x010fe200078ec0ff */
[----:B------:R-:W-:Y:S01]  /*d700*/  FMUL.FTZ R12, R7, R18 ;  /* 0x00000012070c7220 */ /* 0x000fe20000410000 */
        /* <DEDUP_REMOVED lines=10> */
[----:B------:R-:W-:Y:S01]  /*d7b0*/  FFMA.FTZ R21, R28, R13, -R21 ;  /* 0x0000000d1c157223 */ /* 0x000fe20000010815 */
        /* <DEDUP_REMOVED lines=13> */
.L_x_987:
[----:B------:R-:W-:Y:S05]  /*d890*/  BSYNC B0 ;  /* 0x0000000000007941 */ /* 0x000fea0003800000 */
.L_x_986:
[----:B-----5:R1:W-:Y:S01]  /*d8a0*/  STS.128 [R211+0x5800], R12 ;  /* 0x0058000cd3007388 */ /* 0x0203e20000000c00 */
[----:B------:R-:W-:Y:S05]  /*d8b0*/  BRA `(.L_x_977) ;  /* 0x0000004c00007947 */ /* 0x000fea0003800000 */
.L_x_940:
[----:B------:R-:W-:Y:S04]  /*d8c0*/  BSSY B2, `(.L_x_988) ;  /* 0x000010e000027945 */ /* 0x000fe80003800000 */
        /* <DEDUP_REMOVED lines=9> */
[----:B------:R-:W-:Y:S01]  /*d960*/  ISETP.GE.AND P0, PT, R12, R5, PT ;  /* 0x000000050c00720c */ /* 0x000fe20003f06270 */
[----:B------:R-:W-:Y:S02]  /*d970*/  IMAD.MOV.U32 R25, RZ, RZ, RZ ;  /* 0x000000ffff197224 */ /* 0x000fe400078e00ff */
[----:B------:R-:W-:-:S10]  /*d980*/  IMAD.MOV.U32 R21, RZ, RZ, R5 ;  /* 0x000000ffff157224 */ /* 0x000fd400078e0005 */
[----:B------:R-:W-:Y:S01]  /*d990*/  @P0 IADD3 R25, -R2, RZ, RZ ;  /* 0x000000ff02190210 */ /* 0x000fe20007ffe1ff */
[----:B------:R-:W-:-:S03]  /*d9a0*/  @P0 IMAD.MOV R21, RZ, RZ, -R2 ;  /* 0x000000ffff150224 */ /* 0x000fc600078e0a02 */
[----:B------:R-:W-:Y:S01]  /*d9b0*/  IADD3 R27, P1, R25, R3, RZ ;  /* 0x00000003191b7210 */ /* 0x000fe20007f3e0ff */
[----:B------:R-:W-:-:S03]  /*d9c0*/  IMAD.WIDE R20, R21, 0x2, R44 ;  /* 0x0000000215147825 */ /* 0x000fc600078e022c */
[----:B------:R-:W-:Y:S01]  /*d9d0*/  LEA.HI.X.SX32 R25, R25, R4, 0x1, P1 ;  /* 0x0000000419197211 */ /* 0x000fe200008f0eff */
[----:B------:R-:W-:Y:S01]  /*d9e0*/  IMAD.MOV.U32 R29, RZ, RZ, RZ ;  /* 0x000000ffff1d7224 */ /* 0x000fe200078e00ff */
[C---:B------:R-:W-:Y:S01]  /*d9f0*/  LEA R24, P1, R27.reuse, R38, 0x1 ;  /* 0x000000261b187211 */ /* 0x040fe200078208ff */
[----:B------:R-:W3:Y:S01]  /*da00*/  LD.E.128 R20, desc[UR6][R20.64] ;  /* 0x0000000614147980 */ /* 0x000ee2000c101d00 */
[----:B------:R-:W-:Y:S02]  /*da10*/  @P0 IADD3 R29, -R2, RZ, RZ ;  /* 0x000000ff021d0210 */ /* 0x000fe40007ffe1ff */
[----:B------:R-:W-:Y:S02]  /*da20*/  LEA.HI.X R25, R27, R39, R25, 0x1, P1 ;  /* 0x000000271b197211 */ /* 0x000fe400008f0c19 */
[----:B------:R-:W-:-:S04]  /*da30*/  IADD3 R31, P1, R29, R3, RZ ;  /* 0x000000031d1f7210 */ /* 0x000fc80007f3e0ff */
[----:B------:R-:W4:Y:S01]  /*da40*/  LD.E.128 R24, desc[UR6][R24.64] ;  /* 0x0000000618187980 */ /* 0x000f22000c101d00 */
[----:B------:R-:W-:Y:S02]  /*da50*/  LEA.HI.X.SX32 R29, R29, R4, 0x1, P1 ;  /* 0x000000041d1d7211 */ /* 0x000fe400008f0eff */
[----:B------:R-:W-:-:S04]  /*da60*/  LEA R28, P1, R31, R40, 0x1 ;  /* 0x000000281f1c7211 */ /* 0x000fc800078208ff */
[----:B------:R-:W-:-:S06]  /*da70*/  LEA.HI.X R29, R31, R41, R29, 0x1, P1 ;  /* 0x000000291f1d7211 */ /* 0x000fcc00008f0c1d */
[----:B------:R-:W2:Y:S01]  /*da80*/  LD.E.128 R28, desc[UR6][R28.64] ;  /* 0x000000061c1c7980 */ /* 0x000ea2000c101d00 */
[C---:B-----5:R-:W-:Y:S01]  /*da90*/  IMAD.U32 R8, R32.reuse, 0x10000, RZ ;  /* 0x0001000020087824 */ /* 0x060fe200078e00ff */
[----:B------:R-:W-:Y:S02]  /*daa0*/  LOP3.LUT R6, R32, 0xffff0000, RZ, 0xc0, !PT ;  /* 0xffff000020067812 */ /* 0x000fe400078ec0ff */
[C---:B------:R-:W-:Y:S02]  /*dab0*/  LOP3.LUT R0, R33.reuse, 0xffff0000, RZ, 0xc0, !PT ;  /* 0xffff000021007812 */ /* 0x040fe400078ec0ff */
[----:B------:R-:W-:Y:S01]  /*dac0*/  SHF.L.U32 R46, R33, 0x10, RZ ;  /* 0x00000010212e7819 */ /* 0x000fe200000006ff */
[C---:B------:R-:W-:Y:S01]  /*dad0*/  IMAD.U32 R33, R34.reuse, 0x10000, RZ ;  /* 0x0001000022217824 */ /* 0x040fe200078e00ff */
[----:B------:R-:W-:Y:S02]  /*dae0*/  LOP3.LUT R32, R34, 0xffff0000, RZ, 0xc0, !PT ;  /* 0xffff000022207812 */ /* 0x000fe400078ec0ff */
[----:B------:R-:W-:-:S02]  /*daf0*/  LOP3.LUT R14, R35, 0xffff0000, RZ, 0xc0, !PT ;  /* 0xffff0000230e7812 */ /* 0x000fc400078ec0ff */
[----:B------:R-:W-:Y:S01]  /*db00*/  SHF.L.U32 R47, R35, 0x10, RZ ;  /* 0x00000010232f7819 */ /* 0x000fe200000006ff */
[C---:B---3--:R-:W-:Y:S01]  /*db10*/  IMAD.U32 R35, R20.reuse, 0x10000, RZ ;  /* 0x0001000014237824 */ /* 0x048fe200078e00ff */
[----:B------:R-:W-:Y:S01]  /*db20*/  LOP3.LUT R34, R20, 0xffff0000, RZ, 0xc0, !PT ;  /* 0xffff000014227812 */ /* 0x000fe200078ec0ff */
[----:B------:R-:W-:Y:S01]  /*db30*/  IMAD.U32 R48, R22, 0x10000, RZ ;  /* 0x0001000016307824 */ /* 0x000fe200078e00ff */
[C---:B------:R-:W-:Y:S02]  /*db40*/  SHF.L.U32 R20, R21.reuse, 0x10, RZ ;  /* 0x0000001015147819 */ /* 0x040fe400000006ff */
[----:B------:R-:W-:Y:S02]  /*db50*/  LOP3.LUT R49, R21, 0xffff0000, RZ, 0xc0, !PT ;  /* 0xffff000015317812 */ /* 0x000fe400078ec0ff */
[C---:B------:R-:W-:Y:S02]  /*db60*/  SHF.L.U32 R21, R23.reuse, 0x10, RZ ;  /* 0x0000001017157819 */ /* 0x040fe400000006ff */
[----:B------:R-:W-:Y:S01]  /*db70*/  LOP3.LUT R52, R23, 0xffff0000, RZ, 0xc0, !PT ;  /* 0xffff000017347812 */ /* 0x000fe200078ec0ff */
[C---:B----4-:R-:W-:Y:S01]  /*db80*/  IMAD.U32 R50, R24.reuse, 0x10000, RZ ;  /* 0x0001000018327824 */ /* 0x050fe200078e00ff */
[----:B------:R-:W-:Y:S01]  /*db90*/  LOP3.LUT R51, R24, 0xffff0000, RZ, 0xc0, !PT ;  /* 0xffff000018337812 */ /* 0x000fe200078ec0ff */
[----:B------:R-:W-:Y:S01]  /*dba0*/  IMAD.U32 R53, R26, 0x10000, RZ ;  /* 0x000100001a357824 */ /* 0x000fe200078e00ff */
[C---:B------:R-:W-:Y:S01]  /*dbb0*/  SHF.L.U32 R23, R25.reuse, 0x10, RZ ;  /* 0x0000001019177819 */ /* 0x040fe200000006ff */
        /* <DEDUP_REMOVED lines=8> */
[----:B------:R-:W-:Y:S01]  /*dc40*/  @!P0 FADD.FTZ R25, -R25, -RZ ;  /* 0x800000ff19198221 */ /* 0x000fe20000010100 */
[----:B------:R-:W-:Y:S01]  /*dc50*/  LOP3.LUT R27, R27, 0xffff0000, RZ, 0xc0, !PT ;  /* 0xffff00001b1b7812 */ /* 0x000fe200078ec0ff */
[----:B------:R-:W-:Y:S01]  /*dc60*/  @!P0 FADD.FTZ R24, -R24, -RZ ;  /* 0x800000ff18188221 */ /* 0x000fe20000010100 */
[----:B------:R-:W-:Y:S01]  /*dc70*/  FMUL.FTZ R51, R34, R51 ;  /* 0x0000003322337220 */ /* 0x000fe20000410000 */
[----:B------:R-:W-:Y:S01]  /*dc80*/  FMUL.FTZ R23, R20, R23 ;  /* 0x0000001714177220 */ /* 0x000fe20000410000 */
[----:B------:R-:W-:Y:S01]  /*dc90*/  @!P0 FADD.FTZ R53, -R53, -RZ ;  /* 0x800000ff35358221 */ /* 0x000fe20000010100 */
[----:B------:R-:W-:Y:S01]  /*dca0*/  @!P0 FADD.FTZ R27, -R27, -RZ ;  /* 0x800000ff1b1b8221 */ /* 0x000fe20000010100 */
[----:B------:R-:W-:Y:S01]  /*dcb0*/  FMUL.FTZ R25, R22, R25 ;  /* 0x0000001916197220 */ /* 0x000fe20000410000 */
[----:B------:R-:W-:Y:S01]  /*dcc0*/  FMUL.FTZ R24, R21, R24 ;  /* 0x0000001815187220 */ /* 0x000fe20000410000 */
[C---:B--2---:R-:W-:Y:S01]  /*dcd0*/  IMAD.U32 R22, R28.reuse, 0x10000, RZ ;  /* 0x000100001c167824 */ /* 0x044fe200078e00ff */
[----:B------:R-:W-:Y:S01]  /*dce0*/  LOP3.LUT R21, R28, 0xffff0000, RZ, 0xc0, !PT ;  /* 0xffff00001c157812 */ /* 0x000fe200078ec0ff */
[----:B------:R-:W-:Y:S01]  /*dcf0*/  FMUL.FTZ R35, R35, R50 ;  /* 0x0000003223237220 */ /* 0x000fe20000410000 */
[----:B------:R-:W-:Y:S01]  /*dd00*/  SHF.L.U32 R20, R29, 0x10, RZ ;  /* 0x000000101d147819 */ /* 0x000fe200000006ff */
[----:B------:R-:W-:Y:S01]  /*dd10*/  FMUL.FTZ R49, R49, R58 ;  /* 0x0000003a31317220 */ /* 0x000fe20000410000 */
[----:B------:R-:W-:Y:S01]  /*dd20*/  LOP3.LUT R34, R29, 0xffff0000, RZ, 0xc0, !PT ;  /* 0xffff00001d227812 */ /* 0x000fe200078ec0ff */
[C---:B------:R-:W-:Y:S01]  /*dd30*/  IMAD.U32 R29, R30.reuse, 0x10000, RZ ;  /* 0x000100001e1d7824 */ /* 0x040fe200078e00ff */
[----:B------:R-:W-:Y:S01]  /*dd40*/  LOP3.LUT R28, R30, 0xffff0000, RZ, 0xc0, !PT ;  /* 0xffff00001e1c7812 */ /* 0x000fe200078ec0ff */
[----:B------:R-:W-:Y:S01]  /*dd50*/  FMUL.FTZ R48, R48, R53 ;  /* 0x0000003530307220 */ /* 0x000fe20000410000 */
[C---:B------:R-:W-:Y:S01]  /*dd60*/  SHF.L.U32 R26, R31.reuse, 0x10, RZ ;  /* 0x000000101f1a7819 */ /* 0x040fe200000006ff */
[----:B------:R-:W-:Y:S01]  /*dd70*/  FMUL.FTZ R27, R52, R27 ;  /* 0x0000001b341b7220 */ /* 0x000fe20000410000 */
[----:B------:R-:W-:Y:S01]  /*dd80*/  LOP3.LUT R30, R31, 0xffff0000, RZ, 0xc0, !PT ;  /* 0xffff00001f1e7812 */ /* 0x000fe200078ec0ff */
[----:B------:R-:W-:Y:S01]  /*dd90*/  FFMA.FTZ R8, R8, R22, R35 ;  /* 0x0000001608087223 */ /* 0x000fe20000010023 */
[----:B------:R-:W-:Y:S01]  /*dda0*/  FFMA.FTZ R21, R6, R21, R51 ;  /* 0x0000001506157223 */ /* 0x000fe20000010033 */
[----:B------:R-:W-:Y:S01]  /*ddb0*/  FFMA.FTZ R20, R46, R20, R23 ;  /* 0x000000142e147223 */ /* 0x000fe20000010017 */
[----:B------:R-:W-:Y:S01]  /*ddc0*/  FFMA.FTZ R49, R0, R34, R49 ;  /* 0x0000002200317223 */ /* 0x000fe20000010031 */
[----:B------:R-:W-:Y:S01]  /*ddd0*/  FFMA.FTZ R29, R33, R29, R48 ;  /* 0x0000001d211d7223 */ /* 0x000fe20000010030 */
[----:B------:R-:W-:Y:S01]  /*dde0*/  FFMA.FTZ R24, R47, R26, R24 ;  /* 0x0000001a2f187223 */ /* 0x000fe20000010018 */
[----:B------:R-:W-:Y:S01]  /*ddf0*/  FFMA.FTZ R27, R14, R30, R27 ;  /* 0x0000001e0e1b7223 */ /* 0x000fe2000001001b */
[----:B------:R-:W-:Y:S01]  /*de00*/  FFMA.FTZ R28, R32, R28, R25 ;  /* 0x0000001c201c7223 */ /* 0x000fe20000010019 */
[----:B------:R-:W-:-:S02]  /*de10*/  F2FP.BF16.F32.PACK_AB R33, R49, R20 ;  /* 0x000000143121723e */ /* 0x000fc400000010ff */
[----:B------:R-:W-:Y:S02]  /*de20*/  F2FP.BF16.F32.PACK_AB R32, R21, R8 ;  /* 0x000000081520723e */ /* 0x000fe400000010ff */
[----:B------:R-:W-:Y:S02]  /*de30*/  F2FP.BF16.F32.PACK_AB R35, R27, R24 ;  /* 0x000000181b23723e */ /* 0x000fe400000010ff */
[----:B------:R-:W-:Y:S02]  /*de40*/  F2FP.BF16.F32.PACK_AB R34, R28, R29 ;  /* 0x0000001d1c22723e */ /* 0x000fe400000010ff */
.L_x_993:
[----:B------:R-:W-:Y:S05]  /*de50*/  BSYNC B0 ;  /* 0x0000000000007941 */ /* 0x000fea0003800000 */
.L_x_992:
[----:B-----5:R3:W-:Y:S02]  /*de60*/  STS.128 [R211], R32 ;  /* 0x00000020d3007388 */ /* 0x0207e40000000c00 */
.L_x_991:
[----:B------:R-:W-:Y:S05]  /*de70*/  BSYNC B1 ;  /* 0x0000000000017941 */ /* 0x000fea0003800000 */
.L_x_990:
        /* <DEDUP_REMOVED lines=18> */
[----:B------:R-:W2:Y:S01]  /*dfa0*/  LD.E.128 R20, desc[UR6][R20.64+0x80] ;  /* 0x0000800614147980 */ /* 0x000ea2000c101d00 */
[----:B------:R-:W-:Y:S02]  /*dfb0*/  @P0 IADD3 R29, -R2, RZ, RZ ;  /* 0x000000ff021d0210 */ /* 0x000fe40007ffe1ff */
[----:B------:R-:W-:Y:S02]  /*dfc0*/  LEA.HI.X R25, R27, R39, R25, 0x1, P1 ;  /* 0x000000271b197211 */ /* 0x000fe400008f0c19 */
[----:B------:R-:W-:-:S04]  /*dfd0*/  IADD3 R31, P1, R29, R3, RZ ;  /* 0x000000031d1f7210 */ /* 0x000fc80007f3e0ff */
[----:B------:R-:W4:Y:S01]  /*dfe0*/  LD.E.128 R24, desc[UR6][R24.64+0x80] ;  /* 0x0000800618187980 */ /* 0x000f22000c101d00 */
[----:B------:R-:W-:Y:S02]  /*dff0*/  LEA.HI.X.SX32 R29, R29, R4, 0x1, P1 ;  /* 0x000000041d1d7211 */ /* 0x000fe400008f0eff */
[----:B------:R-:W-:-:S04]  /*e000*/  LEA R28, P1, R31, R40, 0x1 ;  /* 0x000000281f1c7211 */ /* 0x000fc800078208ff */
[----:B------:R-:W-:-:S06]  /*e010*/  LEA.HI.X R29, R31, R41, R29, 0x1, P1 ;  /* 0x000000291f1d7211 */ /* 0x000fcc00008f0c1d */
[----:B------:R-:W3:Y:S01]  /*e020*/  LD.E.128 R28, desc[UR6][R28.64+0x80] ;  /* 0x000080061c1c7980 */ /* 0x000ee2000c101d00 */
        /* <DEDUP_REMOVED lines=8> */
[C---:B--2---:R-:W-:Y:S01]  /*e0b0*/  IMAD.U32 R35, R20.reuse, 0x10000, RZ ;  /* 0x0001000014237824 */ /* 0x044fe200078e00ff */
        /* <DEDUP_REMOVED lines=27> */
[C---:B---3--:R-:W-:Y:S01]  /*e270*/  IMAD.U32 R22, R28.reuse, 0x10000, RZ ;  /* 0x000100001c167824 */ /* 0x048fe200078e00ff */
        /* <DEDUP_REMOVED lines=23> */
.L_x_997:
[----:B------:R-:W-:Y:S05]  /*e3f0*/  BSYNC B0 ;  /* 0x0000000000007941 */ /* 0x000fea0003800000 */
.L_x_996:
[----:B-----5:R1:W-:Y:S02]  /*e400*/  STS.128 [R211+0x2000], R32 ;  /* 0x00200020d3007388 */ /* 0x0203e40000000c00 */
.L_x_995:
[----:B------:R-:W-:Y:S05]  /*e410*/  BSYNC B1 ;  /* 0x0000000000017941 */ /* 0x000fea0003800000 */
.L_x_994:
[----:B------:R-:W-:-:S13]  /*e420*/  ISETP.GE.AND P0, PT, R9, R11, PT ;  /* 0x0000000b0900720c */ /* 0x000fda0003f06270 */
[----:B------:R1:W-:Y:S01]  /*e430*/  @P0 STS.128 [R211+0x4000], RZ ;  /* 0x004000ffd3000388 */ /* 0x0003e20000000c00 */
[----:B------:R-:W-:Y:S05]  /*e440*/  @P0 BRA `(.L_x_989) ;  /* 0x0000000400540947 */ /* 0x000fea0003800000 */
[----:B-1-3--:R1:W5:Y:S01]  /*e450*/  LD.E.128 R32, desc[UR6][R44.64+0x100] ;  /* 0x000100062c207980 */ /* 0x00a362000c101d00 */
        /* <DEDUP_REMOVED lines=21> */
[----:B------:R-:W4:Y:S01]  /*e5b0*/  LD.E.128 R28, desc[UR6][R28.64+0x100] ;  /* 0x000100061c1c7980 */ /* 0x000f22000c101d00 */
[C---:B-----5:R-:W-:Y:S01]  /*e5c0*/  IMAD.U32 R8, R32.reuse, 0x10000, RZ ;  /* 0x0001000020087824 */ /* 0x060fe200078e00ff */
[----:B------:R-:W-:Y:S02]  /*e5d0*/  LOP3.LUT R6, R32, 0xffff0000, RZ, 0xc0, !PT ;  /* 0xffff000020067812 */ /* 0x000fe400078ec0ff */
[C---:B------:R-:W-:Y:S02]  /*e5e0*/  LOP3.LUT R0, R33.reuse, 0xffff0000, RZ, 0xc0, !PT ;  /* 0xffff000021007812 */ /* 0x040fe400078ec0ff */
[----:B-12---:R-:W-:Y:S01]  /*e5f0*/  SHF.L.U32 R44, R33, 0x10, RZ ;  /* 0x00000010212c7819 */ /* 0x006fe200000006ff */
        /* <DEDUP_REMOVED lines=32> */
[C---:B------:R-:W-:Y:S01]  /*e800*/  IMAD.U32 R22, R28.reuse, 0x10000, RZ ;  /* 0x000100001c167824 */ /* 0x040fe200078e00ff */
        /* <DEDUP_REMOVED lines=23> */
.L_x_999:
[----:B------:R-:W-:Y:S05]  /*e980*/  BSYNC B0 ;  /* 0x0000000000007941 */ /* 0x000fea0003800000 */
.L_x_998:
[----:B-----5:R3:W-:Y:S02]  /*e990*/  STS.128 [R211+0x4000], R32 ;  /* 0x00400020d3007388 */ /* 0x0207e40000000c00 */
.L_x_989:
[----:B------:R-:W-:Y:S05]  /*e9a0*/  BSYNC B2 ;  /* 0x0000000000027941 */ /* 0x000fea0003800000 */
.L_x_988:
        /* <DEDUP_REMOVED lines=33> */
[----:B------:R-:W-:Y:S01]  /*ebc0*/  LOP3.LUT R8, R32, 0xffff0000, RZ, 0xc0, !PT ;  /* 0xffff000020087812 */ /* 0x000fe200078ec0ff */
[C---:B--2---:R-:W-:Y:S01]  /*ebd0*/  IMAD.U32 R44, R34.reuse, 0x10000, RZ ;  /* 0x00010000222c7824 */ /* 0x044fe200078e00ff */
[C---:B------:R-:W-:Y:S02]  /*ebe0*/  LOP3.LUT R6, R33.reuse, 0xffff0000, RZ, 0xc0, !PT ;  /* 0xffff000021067812 */ /* 0x040fe400078ec0ff */
[----:B------:R-:W-:Y:S02]  /*ebf0*/  SHF.L.U32 R45, R33, 0x10, RZ ;  /* 0x00000010212d7819 */ /* 0x000fe400000006ff */
        /* <DEDUP_REMOVED lines=25> */
[----:B------:R-:W-:Y:S01]  /*ed90*/  @!P0 FADD.FTZ R52, -R52, -RZ ;  /* 0x800000ff34348221 */ /* 0x000fe20000010100 */
[----:B------:R-:W-:Y:S01]  /*eda0*/  @!P0 FADD.FTZ R26, -R26, -RZ ;  /* 0x800000ff1a1a8221 */ /* 0x000fe20000010100 */
[----:B------:R-:W-:Y:S01]  /*edb0*/  FMUL.FTZ R20, R20, R23 ;  /* 0x0000001714147220 */ /* 0x000fe20000410000 */
[----:B------:R-:W-:Y:S01]  /*edc0*/  FMUL.FTZ R22, R22, R25 ;  /* 0x0000001916167220 */ /* 0x000fe20000410000 */
[----:B------:R-:W-:Y:S01]  /*edd0*/  FMUL.FTZ R21, R21, R24 ;  /* 0x0000001815157220 */ /* 0x000fe20000410000 */
[C---:B------:R-:W-:Y:S01]  /*ede0*/  IMAD.U32 R25, R28.reuse, 0x10000, RZ ;  /* 0x000100001c197824 */ /* 0x040fe200078e00ff */
[----:B------:R-:W-:Y:S01]  /*edf0*/  LOP3.LUT R24, R28, 0xffff0000, RZ, 0xc0, !PT ;  /* 0xffff00001c187812 */ /* 0x000fe200078ec0ff */
[----:B------:R-:W-:Y:S01]  /*ee00*/  FMUL.FTZ R51, R51, R26 ;  /* 0x0000001a33337220 */ /* 0x000fe20000410000 */
[----:B------:R-:W-:Y:S01]  /*ee10*/  SHF.L.U32 R23, R29, 0x10, RZ ;  /* 0x000000101d177819 */ /* 0x000fe200000006ff */
[C---:B------:R-:W-:Y:S01]  /*ee20*/  IMAD.U32 R28, R30.reuse, 0x10000, RZ ;  /* 0x000100001e1c7824 */ /* 0x040fe200078e00ff */
[----:B------:R-:W-:Y:S01]  /*ee30*/  LOP3.LUT R27, R30, 0xffff0000, RZ, 0xc0, !PT ;  /* 0xffff00001e1b7812 */ /* 0x000fe200078ec0ff */
[----:B------:R-:W-:Y:S01]  /*ee40*/  FMUL.FTZ R35, R35, R50 ;  /* 0x0000003223237220 */ /* 0x000fe20000410000 */
[----:B------:R-:W-:Y:S01]  /*ee50*/  LOP3.LUT R29, R29, 0xffff0000, RZ, 0xc0, !PT ;  /* 0xffff00001d1d7812 */ /* 0x000fe200078ec0ff */
[----:B------:R-:W-:Y:S01]  /*ee60*/  FMUL.FTZ R49, R34, R49 ;  /* 0x0000003122317220 */ /* 0x000fe20000410000 */
[C---:B------:R-:W-:Y:S01]  /*ee70*/  SHF.L.U32 R26, R31.reuse, 0x10, RZ ;  /* 0x000000101f1a7819 */ /* 0x040fe200000006ff */
[----:B------:R-:W-:Y:S01]  /*ee80*/  FMUL.FTZ R53, R48, R53 ;  /* 0x0000003530357220 */ /* 0x000fe20000410000 */
[----:B------:R-:W-:Y:S01]  /*ee90*/  LOP3.LUT R30, R31, 0xffff0000, RZ, 0xc0, !PT ;  /* 0xffff00001f1e7812 */ /* 0x000fe200078ec0ff */
[----:B------:R-:W-:Y:S01]  /*eea0*/  FMUL.FTZ R47, R47, R52 ;  /* 0x000000342f2f7220 */ /* 0x000fe20000410000 */
        /* <DEDUP_REMOVED lines=12> */
.L_x_1005:
[----:B------:R-:W-:Y:S05]  /*ef70*/  BSYNC B0 ;  /* 0x0000000000007941 */ /* 0x000fea0003800000 */
.L_x_1004:
[----:B-----5:R3:W-:Y:S02]  /*ef80*/  STS.128 [R211+0x800], R32 ;  /* 0x00080020d3007388 */ /* 0x0207e40000000c00 */
.L_x_1003:
[----:B------:R-:W-:Y:S05]  /*ef90*/  BSYNC B1 ;  /* 0x0000000000017941 */ /* 0x000fea0003800000 */
.L_x_1002:
        /* <DEDUP_REMOVED lines=87> */
.L_x_1009:
[----:B------:R-:W-:Y:S05]  /*f510*/  BSYNC B0 ;  /* 0x0000000000007941 */ /* 0x000fea0003800000 */
.L_x_1008:
[----:B-----5:R3:W-:Y:S02]  /*f520*/  STS.128 [R211+0x2800], R32 ;  /* 0x00280020d3007388 */ /* 0x0207e40000000c00 */
.L_x_1007:
[----:B------:R-:W-:Y:S05]  /*f530*/  BSYNC B1 ;  /* 0x0000000000017941 */ /* 0x000fea0003800000 */
.L_x_1006:
        /* <DEDUP_REMOVED lines=28> */
[C---:B-1----:R-:W-:Y:S01]  /*f700*/  IMAD.U32 R42, R34.reuse, 0x10000, RZ ;  /* 0x00010000222a7824 */ /* 0x042fe200078e00ff */
[C---:B------:R-:W-:Y:S02]  /*f710*/  LOP3.LUT R6, R33.reuse, 0xffff0000, RZ, 0xc0, !PT ;  /* 0xffff000021067812 */ /* 0x040fe400078ec0ff */
[----:B------:R-:W-:Y:S02]  /*f720*/  SHF.L.U32 R43, R33, 0x10, RZ ;  /* 0x00000010212b7819 */ /* 0x000fe400000006ff */
[----:B------:R-:W-:Y:S02]  /*f730*/  LOP3.LUT R33, R34, 0xffff0000, RZ, 0xc0, !PT ;  /* 0xffff000022217812 */ /* 0x000fe400078ec0ff */
[----:B------:R-:W-:-:S02]  /*f740*/  LOP3.LUT R32, R35, 0xffff0000, RZ, 0xc0, !PT ;  /* 0xffff000023207812 */ /* 0x000fc400078ec0ff */
[----:B--2---:R-:W-:Y:S01]  /*f750*/  SHF.L.U32 R44, R35, 0x10, RZ ;  /* 0x00000010232c7819 */ /* 0x004fe200000006ff */
        /* <DEDUP_REMOVED lines=52> */
.L_x_1011:
[----:B------:R-:W-:Y:S05]  /*faa0*/  BSYNC B0 ;  /* 0x0000000000007941 */ /* 0x000fea0003800000 */
.L_x_1010:
[----:B-----5:R3:W-:Y:S02]  /*fab0*/  STS.128 [R211+0x4800], R32 ;  /* 0x00480020d3007388 */ /* 0x0207e40000000c00 */
.L_x_1001:
[----:B------:R-:W-:Y:S05]  /*fac0*/  BSYNC B2 ;  /* 0x0000000000027941 */ /* 0x000fea0003800000 */
.L_x_1000:
        /* <DEDUP_REMOVED lines=34> */
[C---:B------:R-:W-:Y:S01]  /*fcf0*/  IMAD.U32 R43, R34.reuse, 0x10000, RZ ;  /* 0x00010000222b7824 */ /* 0x040fe200078e00ff */
[C---:B------:R-:W-:Y:S02]  /*fd00*/  LOP3.LUT R8, R33.reuse, 0xffff0000, RZ, 0xc0, !PT ;  /* 0xffff000021087812 */ /* 0x040fe400078ec0ff */
[----:B--2---:R-:W-:Y:S02]  /*fd10*/  SHF.L.U32 R44, R33, 0x10, RZ ;  /* 0x00000010212c7819 */ /* 0x004fe400000006ff */
        /* <DEDUP_REMOVED lines=55> */
.L_x_1017:
[----:B------:R-:W-:Y:S05]  /*10090*/  BSYNC B0 ;  /* 0x0000000000007941 */ /* 0x000fea0003800000 */
.L_x_1016:
[----:B-----5:R3:W-:Y:S02]  /*100a0*/  STS.128 [R211+0x1000], R32 ;  /* 0x00100020d3007388 */ /* 0x0207e40000000c00 */
.L_x_1015:
[----:B------:R-:W-:Y:S05]  /*100b0*/  BSYNC B1 ;  /* 0x0000000000017941 */ /* 0x000fea0003800000 */
.L_x_1014:
        /* <DEDUP_REMOVED lines=87> */
.L_x_1021:
[----:B------:R-:W-:Y:S05]  /*10630*/  BSYNC B0 ;  /* 0x0000000000007941 */ /* 0x000fea0003800000 */
.L_x_1020:
[----:B-----5:R3:W-:Y:S02]  /*10640*/  STS.128 [R211+0x3000], R32 ;  /* 0x00300020d3007388 */ /* 0x0207e40000000c00 */
.L_x_1019:
[----:B------:R-:W-:Y:S05]  /*10650*/  BSYNC B1 ;  /* 0x0000000000017941 */ /* 0x000fea0003800000 */
.L_x_1018:
        /* <DEDUP_REMOVED lines=26> */
[C---:B-1---5:R-:W-:Y:S01]  /*10800*/  IMAD.U32 R36, R32.reuse, 0x10000, RZ ;  /* 0x0001000020247824 */ /* 0x062fe200078e00ff */
[----:B------:R-:W-:Y:S01]  /*10810*/  LOP3.LUT R14, R32, 0xffff0000, RZ, 0xc0, !PT ;  /* 0xffff0000200e7812 */ /* 0x000fe200078ec0ff */
[C---:B------:R-:W-:Y:S01]  /*10820*/  IMAD.U32 R37, R34.reuse, 0x10000, RZ ;  /* 0x0001000022257824 */ /* 0x040fe200078e00ff */
[C---:B------:R-:W-:Y:S02]  /*10830*/  LOP3.LUT R8, R33.reuse, 0xffff0000, RZ, 0xc0, !PT ;  /* 0xffff000021087812 */ /* 0x040fe400078ec0ff */
[----:B------:R-:W-:Y:S02]  /*10840*/  SHF.L.U32 R42, R33, 0x10, RZ ;  /* 0x00000010212a7819 */ /* 0x000fe400000006ff */
[----:B------:R-:W-:Y:S02]  /*10850*/  LOP3.LUT R33, R34, 0xffff0000, RZ, 0xc0, !PT ;  /* 0xffff000022217812 */ /* 0x000fe400078ec0ff */
[----:B------:R-:W-:-:S02]  /*10860*/  LOP3.LUT R32, R35, 0xffff0000, RZ, 0xc0, !PT ;  /* 0xffff000023207812 */ /* 0x000fc400078ec0ff */
[----:B------:R-:W-:Y:S01]  /*10870*/  SHF.L.U32 R43, R35, 0x10, RZ ;  /* 0x00000010232b7819 */ /* 0x000fe200000006ff */
[C---:B---3--:R-:W-:Y:S01]  /*10880*/  IMAD.U32 R35, R20.reuse, 0x10000, RZ ;  /* 0x0001000014237824 */ /* 0x048fe200078e00ff */
[----:B------:R-:W-:Y:S01]  /*10890*/  LOP3.LUT R34, R20, 0xffff0000, RZ, 0xc0, !PT ;  /* 0xffff000014227812 */ /* 0x000fe200078ec0ff */
[----:B--2---:R-:W-:Y:S01]  /*108a0*/  IMAD.U32 R44, R22, 0x10000, RZ ;  /* 0x00010000162c7824 */ /* 0x004fe200078e00ff */
        /* <DEDUP_REMOVED lines=49> */
.L_x_1023:
[----:B------:R-:W-:Y:S05]  /*10bc0*/  BSYNC B0 ;  /* 0x0000000000007941 */ /* 0x000fea0003800000 */
.L_x_1022:
[----:B-----5:R3:W-:Y:S02]  /*10bd0*/  STS.128 [R211+0x5000], R32 ;  /* 0x00500020d3007388 */ /* 0x0207e40000000c00 */
.L_x_1013:
[----:B------:R-:W-:Y:S05]  /*10be0*/  BSYNC B2 ;  /* 0x0000000000027941 */ /* 0x000fea0003800000 */
.L_x_1012:
        /* <DEDUP_REMOVED lines=12> */
[----:B------:R-:W-:Y:S01]  /*10cb0*/  ISETP.GE.AND P0, PT, R12, R5, PT ;  /* 0x000000050c00720c */ /* 0x000fe20003f06270 */
[----:B------:R-:W-:Y:S02]  /*10cc0*/  IMAD.MOV.U32 R25, RZ, RZ, RZ ;  /* 0x000000ffff197224 */ /* 0x000fe400078e00ff */
[----:B------:R-:W-:Y:S01]  /*10cd0*/  IMAD.MOV.U32 R13, RZ, RZ, R5 ;  /* 0x000000ffff0d7224 */ /* 0x000fe200078e0005 */
[----:B------:R-:W-:-:S09]  /*10ce0*/  MOV R29, RZ ;  /* 0x000000ff001d7202 */ /* 0x000fd20000000f00 */
[----:B------:R-:W-:Y:S01]  /*10cf0*/  @P0 IADD3 R25, -R2, RZ, RZ ;  /* 0x000000ff02190210 */ /* 0x000fe20007ffe1ff */
[----:B------:R-:W-:-:S03]  /*10d00*/  @P0 IMAD.MOV R13, RZ, RZ, -R2 ;  /* 0x000000ffff0d0224 */ /* 0x000fc600078e0a02 */
[----:B------:R-:W-:Y:S01]  /*10d10*/  IADD3 R27, P1, R25, R3, RZ ;  /* 0x00000003191b7210 */ /* 0x000fe20007f3e0ff */
[----:B------:R-:W-:-:S03]  /*10d20*/  IMAD.WIDE R12, R13, 0x2, R18 ;  /* 0x000000020d0c7825 */ /* 0x000fc600078e0212 */
[----:B------:R-:W-:Y:S01]  /*10d30*/  LEA.HI.X.SX32 R25, R25, R4, 0x1, P1 ;  /* 0x0000000419197211 */ /* 0x000fe200008f0eff */
[----:B------:R-:W-:Y:S01]  /*10d40*/  @P0 IMAD.MOV R29, RZ, RZ, -R2 ;  /* 0x000000ffff1d0224 */ /* 0x000fe200078e0a02 */
[C---:B------:R-:W-:Y:S01]  /*10d50*/  LEA R24, P1, R27.reuse, R38, 0x1 ;  /* 0x000000261b187211 */ /* 0x040fe200078208ff */
[----:B------:R-:W2:Y:S03]  /*10d60*/  LD.E.128 R12, desc[UR6][R12.64] ;  /* 0x000000060c0c7980 */ /* 0x000ea6000c101d00 */
[----:B------:R-:W-:Y:S02]  /*10d70*/  LEA.HI.X R25, R27, R39, R25, 0x1, P1 ;  /* 0x000000271b197211 */ /* 0x000fe400008f0c19 */
[----:B------:R-:W-:-:S04]  /*10d80*/  IADD3 R31, P1, R29, R3, RZ ;  /* 0x000000031d1f7210 */ /* 0x000fc80007f3e0ff */
[----:B------:R-:W4:Y:S01]  /*10d90*/  LD.E.128 R24, desc[UR6][R24.64] ;  /* 0x0000000618187980 */ /* 0x000f22000c101d00 */
[----:B------:R-:W-:Y:S02]  /*10da0*/  LEA.HI.X.SX32 R29, R29, R4, 0x1, P1 ;  /* 0x000000041d1d7211 */ /* 0x000fe400008f0eff */
[----:B------:R-:W-:-:S04]  /*10db0*/  LEA R28, P1, R31, R40, 0x1 ;  /* 0x000000281f1c7211 */ /* 0x000fc800078208ff */
[----:B------:R-:W-:-:S06]  /*10dc0*/  LEA.HI.X R29, R31, R41, R29, 0x1, P1 ;  /* 0x000000291f1d7211 */ /* 0x000fcc00008f0c1d */
[----:B------:R-:W4:Y:S01]  /*10dd0*/  LD.E.128 R28, desc[UR6][R28.64] ;  /* 0x000000061c1c7980 */ /* 0x000f22000c101d00 */
[C---:B-1-3-5:R-:W-:Y:S01]  /*10de0*/  SHF.L.U32 R33, R20.reuse, 0x10, RZ ;  /* 0x0000001014217819 */ /* 0x06afe200000006ff */
[----:B------:R-:W-:Y:S01]  /*10df0*/  IMAD.U32 R35, R21, 0x10000, RZ ;  /* 0x0001000015237824 */ /* 0x000fe200078e00ff */
[----:B------:R-:W-:Y:S01]  /*10e00*/  LOP3.LUT R32, R20, 0xffff0000, RZ, 0xc0, !PT ;  /* 0xffff000014207812 */ /* 0x000fe200078ec0ff */
[----:B------:R-:W-:Y:S01]  /*10e10*/  IMAD.U32 R37, R23, 0x10000, RZ ;  /* 0x0001000017257824 */ /* 0x000fe200078e00ff */
[----:B------:R-:W-:Y:S02]  /*10e20*/  LOP3.LUT R20, R21, 0xffff0000, RZ, 0xc0, !PT ;  /* 0xffff000015147812 */ /* 0x000fe400078ec0ff */
[----:B------:R-:W-:Y:S02]  /*10e30*/  LOP3.LUT R21, R23, 0xffff0000, RZ, 0xc0, !PT ;  /* 0xffff000017157812 */ /* 0x000fe400078ec0ff */
[C---:B------:R-:W-:Y:S02]  /*10e40*/  SHF.L.U32 R34, R22.reuse, 0x10, RZ ;  /* 0x0000001016227819 */ /* 0x040fe400000006ff */
[----:B------:R-:W-:-:S02]  /*10e50*/  LOP3.LUT R22, R22, 0xffff0000, RZ, 0xc0, !PT ;  /* 0xffff000016167812 */ /* 0x000fc400078ec0ff */
[C---:B--2---:R-:W-:Y:S02]  /*10e60*/  SHF.L.U32 R36, R12.reuse, 0x10, RZ ;  /* 0x000000100c247819 */ /* 0x044fe400000006ff */
[----:B------:R-:W-:Y:S01]  /*10e70*/  LOP3.LUT R23, R12, 0xffff0000, RZ, 0xc0, !PT ;  /* 0xffff00000c177812 */ /* 0x000fe200078ec0ff */
[C---:B------:R-:W-:Y:S01]  /*10e80*/  IMAD.U32 R12, R13.reuse, 0x10000, RZ ;  /* 0x000100000d0c7824 */ /* 0x040fe200078e00ff */
[----:B------:R-:W-:Y:S01]  /*10e90*/  LOP3.LUT R43, R13, 0xffff0000, RZ, 0xc0, !PT ;  /* 0xffff00000d2b7812 */ /* 0x000fe200078ec0ff */
[C---:B------:R-:W-:Y:S01]  /*10ea0*/  IMAD.U32 R13, R15.reuse, 0x10000, RZ ;  /* 0x000100000f0d7824 */ /* 0x040fe200078e00ff */
[----:B------:R-:W-:Y:S02]  /*10eb0*/  LOP3.LUT R44, R15, 0xffff0000, RZ, 0xc0, !PT ;  /* 0xffff00000f2c7812 */ /* 0x000fe400078ec0ff */
[----:B------:R-:W-:Y:S01]  /*10ec0*/  SHF.L.U32 R42, R14, 0x10, RZ ;  /* 0x000000100e2a7819 */ /* 0x000fe200000006ff */
[C---:B----4-:R-:W-:Y:S01]  /*10ed0*/  IMAD.U32 R15, R25.reuse, 0x10000, RZ ;  /* 0x00010000190f7824 */ /* 0x050fe200078e00ff */
[----:B------:R-:W-:-:S02]  /*10ee0*/  LOP3.LUT R46, R25, 0xffff0000, RZ, 0xc0, !PT ;  /* 0xffff0000192e7812 */ /* 0x000fc400078ec0ff */
[C---:B------:R-:W-:Y:S01]  /*10ef0*/  SHF.L.U32 R47, R26.reuse, 0x10, RZ ;  /* 0x000000101a2f7819 */ /* 0x040fe200000006ff */
[----:B------:R-:W-:Y:S01]  /*10f00*/  @!P0 FADD.FTZ R15, -R15, -RZ ;  /* 0x800000ff0f0f8221 */ /* 0x000fe20000010100 */
[----:B------:R-:W-:Y:S01]  /*10f10*/  LOP3.LUT R25, R26, 0xffff0000, RZ, 0xc0, !PT ;  /* 0xffff00001a197812 */ /* 0x000fe200078ec0ff */
[C---:B------:R-:W-:Y:S01]  /*10f20*/  IMAD.U32 R26, R27.reuse, 0x10000, RZ ;  /* 0x000100001b1a7824 */ /* 0x040fe200078e00ff */
        /* <DEDUP_REMOVED lines=9> */
[----:B------:R-:W-:Y:S01]  /*10fc0*/  @!P0 FADD.FTZ R24, -R24, -RZ ;  /* 0x800000ff18188221 */ /* 0x000fe20000010100 */
[----:B------:R-:W-:-:S02]  /*10fd0*/  IMAD.U32 R13, R29, 0x10000, RZ ;  /* 0x000100001d0d7824 */ /* 0x000fc400078e00ff */
[----:B------:R-:W-:Y:S01]  /*10fe0*/  FMUL.FTZ R12, R12, R15 ;  /* 0x0000000f0c0c7220 */ /* 0x000fe20000410000 */
[----:B------:R-:W-:Y:S01]  /*10ff0*/  FMUL.FTZ R25, R14, R25 ;  /* 0x000000190e197220 */ /* 0x000fe20000410000 */
[----:B------:R-:W-:Y:S01]  /*11000*/  LOP3.LUT R29, R29, 0xffff0000, RZ, 0xc0, !PT ;  /* 0xffff00001d1d7812 */ /* 0x000fe200078ec0ff */
[----:B------:R-:W-:Y:S01]  /*11010*/  @!P0 FADD.FTZ R45, -R45, -RZ ;  /* 0x800000ff2d2d8221 */ /* 0x000fe20000010100 */
[----:B------:R-:W-:Y:S01]  /*11020*/  FMUL.FTZ R43, R43, R46 ;  /* 0x0000002e2b2b7220 */ /* 0x000fe20000410000 */
[----:B------:R-:W-:Y:S01]  /*11030*/  @!P0 FADD.FTZ R47, -R47, -RZ ;  /* 0x800000ff2f2f8221 */ /* 0x000fe20000010100 */
[----:B------:R-:W-:Y:S01]  /*11040*/  FMUL.FTZ R44, R44, R27 ;  /* 0x0000001b2c2c7220 */ /* 0x000fe20000410000 */
[C---:B------:R-:W-:Y:S01]  /*11050*/  SHF.L.U32 R15, R28.reuse, 0x10, RZ ;  /* 0x000000101c0f7819 */ /* 0x040fe200000006ff */
[----:B------:R-:W-:Y:S01]  /*11060*/  FMUL.FTZ R23, R23, R24 ;  /* 0x0000001817177220 */ /* 0x000fe20000410000 */
[----:B------:R-:W-:Y:S01]  /*11070*/  LOP3.LUT R14, R28, 0xffff0000, RZ, 0xc0, !PT ;  /* 0xffff00001c0e7812 */ /* 0x000fe200078ec0ff */
[C---:B------:R-:W-:Y:S01]  /*11080*/  IMAD.U32 R24, R31.reuse, 0x10000, RZ ;  /* 0x000100001f187824 */ /* 0x040fe200078e00ff */
[----:B------:R-:W-:Y:S01]  /*11090*/  SHF.L.U32 R28, R30, 0x10, RZ ;  /* 0x000000101e1c7819 */ /* 0x000fe200000006ff */
[----:B------:R-:W-:Y:S01]  /*110a0*/  FMUL.FTZ R36, R36, R45 ;  /* 0x0000002d24247220 */ /* 0x000fe20000410000 */
[----:B------:R-:W-:Y:S01]  /*110b0*/  LOP3.LUT R27, R30, 0xffff0000, RZ, 0xc0, !PT ;  /* 0xffff00001e1b7812 */ /* 0x000fe200078ec0ff */
        /* <DEDUP_REMOVED lines=14> */
[----:B------:R-:W-:Y:S02]  /*111a0*/  MOV R21, R12 ;  /* 0x0000000c00157202 */ /* 0x000fe40000000f00 */
.L_x_1027:
[----:B------:R-:W-:Y:S05]  /*111b0*/  BSYNC B0 ;  /* 0x0000000000007941 */ /* 0x000fea0003800000 */
.L_x_1026:
[----:B-----5:R1:W-:Y:S02]  /*111c0*/  STS.128 [R211+0x1800], R20 ;  /* 0x00180014d3007388 */ /* 0x0203e40000000c00 */
.L_x_1025:
[----:B------:R-:W-:Y:S05]  /*111d0*/  BSYNC B1 ;  /* 0x0000000000017941 */ /* 0x000fea0003800000 */
.L_x_1024:
        /* <DEDUP_REMOVED lines=10> */
[----:B-1----:R-:W-:-:S10]  /*11280*/  IMAD.MOV.U32 R21, RZ, RZ, R5 ;  /* 0x000000ffff157224 */ /* 0x002fd400078e0005 */
[----:B------:R-:W-:Y:S01]  /*11290*/  @P0 IADD3 R25, -R2, RZ, RZ ;  /* 0x000000ff02190210 */ /* 0x000fe20007ffe1ff */
[----:B------:R-:W-:-:S03]  /*112a0*/  @P0 IMAD.MOV R21, RZ, RZ, -R2 ;  /* 0x000000ffff150224 */ /* 0x000fc600078e0a02 */
[----:B------:R-:W-:Y:S01]  /*112b0*/  IADD3 R27, P1, R25, R3, RZ ;  /* 0x00000003191b7210 */ /* 0x000fe20007f3e0ff */
[----:B------:R-:W-:-:S03]  /*112c0*/  IMAD.WIDE R20, R21, 0x2, R18 ;  /* 0x0000000215147825 */ /* 0x000fc600078e0212 */
[----:B------:R-:W-:Y:S02]  /*112d0*/  LEA.HI.X.SX32 R25, R25, R4, 0x1, P1 ;  /* 0x0000000419197211 */ /* 0x000fe400008f0eff */
[C---:B------:R-:W-:Y:S01]  /*112e0*/  LEA R24, P1, R27.reuse, R38, 0x1 ;  /* 0x000000261b187211 */ /* 0x040fe200078208ff */
[----:B------:R-:W-:Y:S01]  /*112f0*/  IMAD.MOV.U32 R29, RZ, RZ, RZ ;  /* 0x000000ffff1d7224 */ /* 0x000fe200078e00ff */
[----:B------:R-:W-:Y:S01]  /*11300*/  @P0 IADD3 R29, -R2, RZ, RZ ;  /* 0x000000ff021d0210 */ /* 0x000fe20007ffe1ff */
[----:B------:R-:W2:Y:S01]  /*11310*/  LD.E.128 R20, desc[UR6][R20.64+0x80] ;  /* 0x0000800614147980 */ /* 0x000ea2000c101d00 */
[----:B------:R-:W-:Y:S02]  /*11320*/  LEA.HI.X R25, R27, R39, R25, 0x1, P1 ;  /* 0x000000271b197211 */ /* 0x000fe400008f0c19 */
[----:B------:R-:W-:-:S04]  /*11330*/  IADD3 R31, P1, R29, R3, RZ ;  /* 0x000000031d1f7210 */ /* 0x000fc80007f3e0ff */
[----:B------:R-:W4:Y:S01]  /*11340*/  LD.E.128 R24, desc[UR6][R24.64+0x80] ;  /* 0x0000800618187980 */ /* 0x000f22000c101d00 */
[----:B------:R-:W-:Y:S02]  /*11350*/  LEA.HI.X.SX32 R29, R29, R4, 0x1, P1 ;  /* 0x000000041d1d7211 */ /* 0x000fe400008f0eff */
[----:B------:R-:W-:-:S04]  /*11360*/  LEA R28, P1, R31, R40, 0x1 ;  /* 0x000000281f1c7211 */ /* 0x000fc800078208ff */
[----:B------:R-:W-:-:S06]  /*11370*/  LEA.HI.X R29, R31, R41, R29, 0x1, P1 ;  /* 0x000000291f1d7211 */ /* 0x000fcc00008f0c1d */
[----:B------:R-:W4:Y:S01]  /*11380*/  LD.E.128 R28, desc[UR6][R28.64+0x80] ;  /* 0x000080061c1c7980 */ /* 0x000f22000c101d00 */
[C---:B-----5:R-:W-:Y:S01]  /*11390*/  LOP3.LUT R10, R13.reuse, 0xffff0000, RZ, 0xc0, !PT ;  /* 0xffff00000d0a7812 */ /* 0x060fe200078ec0ff */
[----:B---3--:R-:W-:Y:S01]  /*113a0*/  IMAD.U32 R32, R12, 0x10000, RZ ;  /* 0x000100000c207824 */ /* 0x008fe200078e00ff */
[----:B------:R-:W-:Y:S01]  /*113b0*/  SHF.L.U32 R34, R13, 0x10, RZ ;  /* 0x000000100d227819 */ /* 0x000fe200000006ff */
[----:B------:R-:W-:Y:S01]  /*113c0*/  IMAD.U32 R33, R14, 0x10000, RZ ;  /* 0x000100000e217824 */ /* 0x000fe200078e00ff */
[C---:B------:R-:W-:Y:S02]  /*113d0*/  LOP3.LUT R13, R15.reuse, 0xffff0000, RZ, 0xc0, !PT ;  /* 0xffff00000f0d7812 */ /* 0x040fe400078ec0ff */
[----:B------:R-:W-:Y:S02]  /*113e0*/  SHF.L.U32 R36, R15, 0x10, RZ ;  /* 0x000000100f247819 */ /* 0x000fe400000006ff */
[----:B------:R-:W-:Y:S02]  /*113f0*/  LOP3.LUT R12, R12, 0xffff0000, RZ, 0xc0, !PT ;  /* 0xffff00000c0c7812 */ /* 0x000fe400078ec0ff */
[----:B------:R-:W-:-:S02]  /*11400*/  LOP3.LUT R14, R14, 0xffff0000, RZ, 0xc0, !PT ;  /* 0xffff00000e0e7812 */ /* 0x000fc400078ec0ff */
[C---:B--2---:R-:W-:Y:S01]  /*11410*/  SHF.L.U32 R15, R21.reuse, 0x10, RZ ;  /* 0x00000010150f7819 */ /* 0x044fe200000006ff */
[----:B------:R-:W-:Y:S01]  /*11420*/  IMAD.U32 R35, R20, 0x10000, RZ ;  /* 0x0001000014237824 */ /* 0x000fe200078e00ff */
[----:B------:R-:W-:Y:S01]  /*11430*/  LOP3.LUT R42, R21, 0xffff0000, RZ, 0xc0, !PT ;  /* 0xffff0000152a7812 */ /* 0x000fe200078ec0ff */
[----:B------:R-:W-:Y:S01]  /*11440*/  IMAD.U32 R37, R22, 0x10000, RZ ;  /* 0x0001000016257824 */ /* 0x000fe200078e00ff */
        /* <DEDUP_REMOVED lines=17> */
[----:B------:R-:W-:Y:S01]  /*11560*/  LOP3.LUT R48, R27, 0xffff0000, RZ, 0xc0, !PT ;  /* 0xffff00001b307812 */ /* 0x000fe200078ec0ff */
[----:B------:R-:W-:Y:S01]  /*11570*/  FMUL.FTZ R23, R20, R23 ;  /* 0x0000001714177220 */ /* 0x000fe20000410000 */
[----:B------:R-:W-:Y:S01]  /*11580*/  FMUL.FTZ R15, R15, R24 ;  /* 0x000000180f0f7220 */ /* 0x000fe20000410000 */
[----:B------:R-:W-:Y:S01]  /*11590*/  @!P0 FADD.FTZ R46, -R46, -RZ ;  /* 0x800000ff2e2e8221 */ /* 0x000fe20000010100 */
[----:B------:R-:W-:Y:S01]  /*115a0*/  FMUL.FTZ R25, R22, R25 ;  /* 0x0000001916197220 */ /* 0x000fe20000410000 */
[----:B------:R-:W-:Y:S01]  /*115b0*/  @!P0 FADD.FTZ R48, -R48, -RZ ;  /* 0x800000ff30308221 */ /* 0x000fe20000010100 */
[C---:B------:R-:W-:Y:S01]  /*115c0*/  IMAD.U32 R24, R28.reuse, 0x10000, RZ ;  /* 0x000100001c187824 */ /* 0x040fe200078e00ff */
[----:B------:R-:W-:Y:S01]  /*115d0*/  LOP3.LUT R22, R28, 0xffff0000, RZ, 0xc0, !PT ;  /* 0xffff00001c167812 */ /* 0x000fe200078ec0ff */
[----:B------:R-:W-:Y:S01]  /*115e0*/  FMUL.FTZ R21, R21, R26 ;  /* 0x0000001a15157220 */ /* 0x000fe20000410000 */
[C---:B------:R-:W-:Y:S01]  /*115f0*/  SHF.L.U32 R20, R29.reuse, 0x10, RZ ;  /* 0x000000101d147819 */ /* 0x040fe200000006ff */
[----:B------:R-:W-:Y:S01]  /*11600*/  IMAD.U32 R28, R30, 0x10000, RZ ;  /* 0x000100001e1c7824 */ /* 0x000fe200078e00ff */
[----:B------:R-:W-:Y:S01]  /*11610*/  LOP3.LUT R29, R29, 0xffff0000, RZ, 0xc0, !PT ;  /* 0xffff00001d1d7812 */ /* 0x000fe200078ec0ff */
[----:B------:R-:W-:Y:S01]  /*11620*/  FMUL.FTZ R45, R42, R45 ;  /* 0x0000002d2a2d7220 */ /* 0x000fe20000410000 */
[----:B------:R-:W-:Y:S01]  /*11630*/  LOP3.LUT R27, R30, 0xffff0000, RZ, 0xc0, !PT ;  /* 0xffff00001e1b7812 */ /* 0x000fe200078ec0ff */
[----:B------:R-:W-:Y:S01]  /*11640*/  FMUL.FTZ R35, R35, R44 ;  /* 0x0000002c23237220 */ /* 0x000fe20000410000 */
[----:B------:R-:W-:Y:S01]  /*11650*/  SHF.L.U32 R26, R31, 0x10, RZ ;  /* 0x000000101f1a7819 */ /* 0x000fe200000006ff */
        /* <DEDUP_REMOVED lines=15> */
.L_x_1031:
[----:B------:R-:W-:Y:S05]  /*11750*/  BSYNC B0 ;  /* 0x0000000000007941 */ /* 0x000fea0003800000 */
.L_x_1030:
[----:B-----5:R1:W-:Y:S02]  /*11760*/  STS.128 [R211+0x3800], R12 ;  /* 0x0038000cd3007388 */ /* 0x0203e40000000c00 */
.L_x_1029:
[----:B------:R-:W-:Y:S05]  /*11770*/  BSYNC B1 ;  /* 0x0000000000017941 */ /* 0x000fea0003800000 */
.L_x_1028:
[----:B------:R-:W-:-:S13]  /*11780*/  ISETP.GE.AND P0, PT, R9, R11, PT ;  /* 0x0000000b0900720c */ /* 0x000fda0003f06270 */
[----:B------:R1:W-:Y:S01]  /*11790*/  @P0 STS.128 [R211+0x5800], RZ ;  /* 0x005800ffd3000388 */ /* 0x0003e20000000c00 */
[----:B------:R-:W-:Y:S05]  /*117a0*/  @P0 BRA `(.L_x_977) ;  /* 0x0000000c00440947 */ /* 0x000fea0003800000 */
[----:B-1----:R1:W5:Y:S01]  /*117b0*/  LD.E.128 R12, desc[UR6][R18.64+0x100] ;  /* 0x00010006120c7980 */ /* 0x002362000c101d00 */
[----:B------:R-:W-:Y:S01]  /*117c0*/  ISETP.GE.AND P0, PT, R9, R7, PT ;  /* 0x000000070900720c */ /* 0x000fe20003f06270 */
[----:B------:R-:W-:Y:S01]  /*117d0*/  BSSY B0, `(.L_x_1032) ;  /* 0x0000054000007945 */ /* 0x000fe20003800000 */
[----:B------:R-:W-:-:S05]  /*117e0*/  IADD3 R10, P1, R18, 0x100, RZ ;  /* 0x00000100120a7810 */ /* 0x000fca0007f3e0ff */
[----:B------:R-:W-:-:S06]  /*117f0*/  IMAD.X R11, RZ, RZ, R19, P1 ;  /* 0x000000ffff0b7224 */ /* 0x000fcc00008e0613 */
[----:B------:R-:W-:Y:S05]  /*11800*/  @P0 BRA `(.L_x_1033) ;  /* 0x0000000400400947 */ /* 0x000fea0003800000 */
[----:B------:R-:W-:Y:S01]  /*11810*/  ISETP.GE.AND P0, PT, R9, R5, PT ;  /* 0x000000050900720c */ /* 0x000fe20003f06270 */
[----:B------:R-:W-:Y:S01]  /*11820*/  IMAD.MOV.U32 R9, RZ, RZ, RZ ;  /* 0x000000ffff097224 */ /* 0x000fe200078e00ff */
[----:B------:R-:W-:-:S05]  /*11830*/  IADD3 R3, P1, R3, 0x80, RZ ;  /* 0x0000008003037810 */ /* 0x000fca0007f3e0ff */
[----:B------:R-:W-:-:S06]  /*11840*/  IMAD.X R4, RZ, RZ, R4, P1 ;  /* 0x000000ffff047224 */ /* 0x000fcc00008e0604 */
[----:B------:R-:W-:Y:S01]  /*11850*/  @P0 IMAD.MOV R9, RZ, RZ, -R2 ;  /* 0x000000ffff090224 */ /* 0x000fe200078e0a02 */
[----:B------:R-:W-:-:S04]  /*11860*/  @P0 IADD3 R5, -R2, RZ, RZ ;  /* 0x000000ff02050210 */ /* 0x000fc80007ffe1ff */
[----:B------:R-:W-:Y:S01]  /*11870*/  IADD3 R7, P1, R9, R3, RZ ;  /* 0x0000000309077210 */ /* 0x000fe20007f3e0ff */
[----:B------:R-:W-:-:S03]  /*11880*/  IMAD.WIDE R10, R5, 0x2, R10 ;  /* 0x00000002050a7825 */ /* 0x000fc600078e020a */
[----:B------:R-:W-:Y:S02]  /*11890*/  LEA.HI.X.SX32 R5, R9, R4, 0x1, P1 ;  /* 0x0000000409057211 */ /* 0x000fe400008f0eff */
[C---:B------:R-:W-:Y:S01]  /*118a0*/  LEA R24, P1, R7.reuse, R38, 0x1 ;  /* 0x0000002607187211 */ /* 0x040fe200078208ff */
[----:B------:R-:W2:Y:S03]  /*118b0*/  LD.E.128 R20, desc[UR6][R10.64] ;  /* 0x000000060a147980 */ /* 0x000ea6000c101d00 */
[----:B------:R-:W-:Y:S01]  /*118c0*/  LEA.HI.X R25, R7, R39, R5, 0x1, P1 ;  /* 0x0000002707197211 */ /* 0x000fe200008f0c05 */
[----:B------:R-:W-:Y:S01]  /*118d0*/  IMAD.MOV.U32 R5, RZ, RZ, RZ ;  /* 0x000000ffff057224 */ /* 0x000fe200078e00ff */
[----:B------:R-:W-:-:S04]  /*118e0*/  @P0 IADD3 R5, -R2, RZ, RZ ;  /* 0x000000ff02050210 */ /* 0x000fc80007ffe1ff */
[C---:B------:R-:W-:Y:S01]  /*118f0*/  IADD3 R3, P1, R5.reuse, R3, RZ ;  /* 0x0000000305037210 */ /* 0x040fe20007f3e0ff */
[----:B------:R-:W3:Y:S03]  /*11900*/  LD.E.128 R24, desc[UR6][R24.64] ;  /* 0x0000000618187980 */ /* 0x000ee6000c101d00 */
        /* <DEDUP_REMOVED lines=8> */
[----:B------:R-:W-:Y:S02]  /*11990*/  SHF.L.U32 R12, R13, 0x10, RZ ;  /* 0x000000100d0c7819 */ /* 0x000fe400000006ff */
[----:B------:R-:W-:Y:S02]  /*119a0*/  LOP3.LUT R7, R14, 0xffff0000, RZ, 0xc0, !PT ;  /* 0xffff00000e077812 */ /* 0x000fe400078ec0ff */
[----:B------:R-:W-:-:S02]  /*119b0*/  LOP3.LUT R5, R15, 0xffff0000, RZ, 0xc0, !PT ;  /* 0xffff00000f057812 */ /* 0x000fc400078ec0ff */
[----:B------:R-:W-:Y:S01]  /*119c0*/  SHF.L.U32 R14, R15, 0x10, RZ ;  /* 0x000000100f0e7819 */ /* 0x000fe200000006ff */
[C---:B--2---:R-:W-:Y:S01]  /*119d0*/  IMAD.U32 R13, R20.reuse, 0x10000, RZ ;  /* 0x00010000140d7824 */ /* 0x044fe200078e00ff */
[----:B------:R-:W-:Y:S01]  /*119e0*/  LOP3.LUT R11, R20, 0xffff0000, RZ, 0xc0, !PT ;  /* 0xffff0000140b7812 */ /* 0x000fe200078ec0ff */
[C---:B-1----:R-:W-:Y:S01]  /*119f0*/  IMAD.U32 R19, R22.reuse, 0x10000, RZ ;  /* 0x0001000016137824 */ /* 0x042fe200078e00ff */
[C---:B------:R-:W-:Y:S02]  /*11a00*/  SHF.L.U32 R10, R21.reuse, 0x10, RZ ;  /* 0x00000010150a7819 */ /* 0x040fe400000006ff */
[----:B------:R-:W-:Y:S02]  /*11a10*/  LOP3.LUT R20, R21, 0xffff0000, RZ, 0xc0, !PT ;  /* 0xffff000015147812 */ /* 0x000fe400078ec0ff */
[----:B------:R-:W-:Y:S02]  /*11a20*/  LOP3.LUT R18, R22, 0xffff0000, RZ, 0xc0, !PT ;  /* 0xffff000016127812 */ /* 0x000fe400078ec0ff */
[----:B------:R-:W-:Y:S01]  /*11a30*/  SHF.L.U32 R15, R23, 0x10, RZ ;  /* 0x00000010170f7819 */ /* 0x000fe200000006ff */
[----:B---3--:R-:W-:Y:S01]  /*11a40*/  IMAD.U32 R32, R24, 0x10000, RZ ;  /* 0x0001000018207824 */ /* 0x008fe200078e00ff */
[C---:B------:R-:W-:Y:S01]  /*11a50*/  SHF.L.U32 R21, R25.reuse, 0x10, RZ ;  /* 0x0000001019157819 */ /* 0x040fe200000006ff */
[----:B------:R-:W-:Y:S01]  /*11a60*/  IMAD.U32 R34, R26, 0x10000, RZ ;  /* 0x000100001a227824 */ /* 0x000fe200078e00ff */
[----:B------:R-:W-:Y:S01]  /*11a70*/  LOP3.LUT R33, R25, 0xffff0000, RZ, 0xc0, !PT ;  /* 0xffff000019217812 */ /* 0x000fe200078ec0ff */
[----:B------:R-:W-:Y:S01]  /*11a80*/  @!P0 FADD.FTZ R32, -R32, -RZ ;  /* 0x800000ff20208221 */ /* 0x000fe20000010100 */
        /* <DEDUP_REMOVED lines=15> */
[----:B------:R-:W-:Y:S01]  /*11b80*/  FMUL.FTZ R26, R23, R26 ;  /* 0x0000001a171a7220 */ /* 0x000fe20000410000 */
[----:B------:R-:W-:Y:S01]  /*11b90*/  FMUL.FTZ R34, R19, R34 ;  /* 0x0000002213227220 */ /* 0x000fe20000410000 */
[C---:B----4-:R-:W-:Y:S01]  /*11ba0*/  IMAD.U32 R24, R30.reuse, 0x10000, RZ ;  /* 0x000100001e187824 */ /* 0x050fe200078e00ff */
[----:B------:R-:W-:Y:S01]  /*11bb0*/  LOP3.LUT R23, R30, 0xffff0000, RZ, 0xc0, !PT ;  /* 0xffff00001e177812 */ /* 0x000fe200078ec0ff */
[----:B------:R-:W-:Y:S01]  /*11bc0*/  FMUL.FTZ R21, R10, R21 ;  /* 0x000000150a157220 */ /* 0x000fe20000410000 */
[C---:B------:R-:W-:Y:S01]  /*11bd0*/  IMAD.U32 R19, R28.reuse, 0x10000, RZ ;  /* 0x000100001c137824 */ /* 0x040fe200078e00ff */
[----:B------:R-:W-:Y:S01]  /*11be0*/  LOP3.LUT R11, R28, 0xffff0000, RZ, 0xc0, !PT ;  /* 0xffff00001c0b7812 */ /* 0x000fe200078ec0ff */
[----:B------:R-:W-:Y:S01]  /*11bf0*/  FMUL.FTZ R13, R13, R32 ;  /* 0x000000200d0d7220 */ /* 0x000fe20000410000 */
[C---:B------:R-:W-:Y:S01]  /*11c00*/  SHF.L.U32 R20, R31.reuse, 0x10, RZ ;  /* 0x000000101f147819 */ /* 0x040fe200000006ff */
[----:B------:R-:W-:Y:S01]  /*11c10*/  FMUL.FTZ R18, R18, R25 ;  /* 0x0000001912127220 */ /* 0x000fe20000410000 */
[----:B------:R-:W-:Y:S01]  /*11c20*/  LOP3.LUT R30, R31, 0xffff0000, RZ, 0xc0, !PT ;  /* 0xffff00001f1e7812 */ /* 0x000fe200078ec0ff */
[----:B------:R-:W-:Y:S01]  /*11c30*/  FFMA.FTZ R4, R4, R19, R13 ;  /* 0x0000001304047223 */ /* 0x000fe2000001000d */
[C---:B------:R-:W-:Y:S01]  /*11c40*/  SHF.L.U32 R10, R29.reuse, 0x10, RZ ;  /* 0x000000101d0a7819 */ /* 0x040fe200000006ff */
[----:B------:R-:W-:Y:S01]  /*11c50*/  FFMA.FTZ R14, R14, R20, R15 ;  /* 0x000000140e0e7223 */ /* 0x000fe2000001000f */
[----:B------:R-:W-:Y:S01]  /*11c60*/  LOP3.LUT R28, R29, 0xffff0000, RZ, 0xc0, !PT ;  /* 0xffff00001d1c7812 */ /* 0x000fe200078ec0ff */
        /* <DEDUP_REMOVED lines=10> */
.L_x_1033:
[----:B------:R-:W-:Y:S05]  /*11d10*/  BSYNC B0 ;  /* 0x0000000000007941 */ /* 0x000fea0003800000 */
.L_x_1032:
[----:B-----5:R1:W-:Y:S01]  /*11d20*/  STS.128 [R211+0x5800], R12 ;  /* 0x0058000cd3007388 */ /* 0x0203e20000000c00 */
[----:B------:R-:W-:Y:S05]  /*11d30*/  BRA `(.L_x_977) ;  /* 0x0000000400e07947 */ /* 0x000fea0003800000 */
.L_x_939:
[----:B------:R-:W-:Y:S01]  /*11d40*/  IMAD.IADD R7, R209, 0x1, -R76 ;  /* 0x00000001d1077824 */ /* 0x000fe200078e0a4c */
[----:B------:R-:W-:Y:S01]  /*11d50*/  BSSY B0, `(.L_x_1034) ;  /* 0x0000022000007945 */ /* 0x000fe20003800000 */
[C---:B------:R-:W-:Y:S01]  /*11d60*/  VIADD R0, R168.reuse, 0x10 ;  /* 0x00000010a8007836 */ /* 0x040fe20000000000 */
[----:B------:R-:W-:Y:S01]  /*11d70*/  ISETP.GE.AND P1, PT, R9, R75, PT ;  /* 0x0000004b0900720c */ /* 0x000fe20003f26270 */
[C---:B------:R-:W-:Y:S01]  /*11d80*/  VIADD R6, R168.reuse, 0x20 ;  /* 0x00000020a8067836 */ /* 0x040fe20000000000 */
[CC--:B------:R-:W-:Y:S01]  /*11d90*/  ISETP.GE.AND P2, PT, R168.reuse, R7.reuse, PT ;  /* 0x00000007a800720c */ /* 0x0c0fe20003f46270 */
[----:B------:R-:W-:Y:S01]  /*11da0*/  VIADD R8, R168, 0x30 ;  /* 0x00000030a8087836 */ /* 0x000fe20000000000 */
[-C--:B------:R-:W-:Y:S02]  /*11db0*/  ISETP.GE.AND P6, PT, R0, R7.reuse, PT ;  /* 0x000000070000720c */ /* 0x080fe40003fc6270 */
[-C--:B------:R-:W-:Y:S02]  /*11dc0*/  ISETP.GE.AND P5, PT, R6, R7.reuse, PT ;  /* 0x000000070600720c */ /* 0x080fe40003fa6270 */
[----:B------:R-:W-:-:S02]  /*11dd0*/  ISETP.GE.AND P4, PT, R8, R7, PT ;  /* 0x000000070800720c */ /* 0x000fc40003f86270 */
[----:B------:R-:W-:-:S05]  /*11de0*/  ISETP.GE.AND P0, PT, R10, R75, PT ;  /* 0x0000004b0a00720c */ /* 0x000fca0003f06270 */
[----:B------:R-:W-:Y:S08]  /*11df0*/  @P2 BRA `(.L_x_1035) ;  /* 0x00000000005c2947 */ /* 0x000ff00003800000 */
[----:B------:R-:W-:-:S13]  /*11e00*/  ISETP.GE.AND P3, PT, R12, R75, PT ;  /* 0x0000004b0c00720c */ /* 0x000fda0003f66270 */
[CC--:B-----5:R-:W-:Y:S01]  /*11e10*/  @!P3 LEA R14, P2, R170.reuse, R176.reuse, 0x1 ;  /* 0x000000b0aa0eb211 */ /* 0x0e0fe200078408ff */
[----:B------:R1:W-:Y:S03]  /*11e20*/  @P3 STS.128 [R211], RZ ;  /* 0x000000ffd3003388 */ /* 0x0003e60000000c00 */
[C---:B------:R-:W-:Y:S02]  /*11e30*/  @!P3 LEA.HI.X R15, R170.reuse, R177, R173, 0x1, P2 ;  /* 0x000000b1aa0fb211 */ /* 0x040fe400010f0cad */
[----:B------:R-:W-:-:S03]  /*11e40*/  @!P0 LEA R10, P2, R170, R176, 0x1 ;  /* 0x000000b0aa0a8211 */ /* 0x000fc600078408ff */
        /* <DEDUP_REMOVED lines=12> */
[----:B-1----:R-:W-:-:S04]  /*11f10*/  LEA R10, P2, R170, R176, 0x1 ;  /* 0x000000b0aa0a7211 */ /* 0x002fc800078408ff */
[----:B------:R-:W-:-:S05]  /*11f20*/  LEA.HI.X R11, R170, R177, R173, 0x1, P2 ;  /* 0x000000b1aa0b7211 */ /* 0x000fca00010f0cad */
[----:B------:R-:W-:Y:S01]  /*11f30*/  @!PT LDS RZ, [RZ] ;  /* 0x00000000fffff984 */ /* 0x000fe20000000800 */
[----:B------:R-:W-:Y:S01]  /*11f40*/  @!PT LDS RZ, [RZ] ;  /* 0x00000000fffff984 */ /* 0x000fe20000000800 */
[----:B------:R-:W-:Y:S01]  /*11f50*/  @!PT LDS RZ, [RZ] ;  /* 0x00000000fffff984 */ /* 0x000fe20000000800 */
[----:B------:R2:W-:Y:S04]  /*11f60*/  LDGSTS.E.BYPASS.LTC128B.128 [R211+0x4000], desc[UR6][R10.64+0x100] ;  /* 0x040001000ad37fae */ /* 0x0005e8000b901d46 */
.L_x_1035:
[----:B------:R-:W-:Y:S05]  /*11f70*/  BSYNC B0 ;  /* 0x0000000000007941 */ /* 0x000fea0003800000 */
.L_x_1034:
[----:B------:R-:W-:Y:S04]  /*11f80*/  BSSY B0, `(.L_x_1036) ;  /* 0x000001b000007945 */ /* 0x000fe80003800000 */
[----:B------:R-:W-:Y:S05]  /*11f90*/  @P6 BRA `(.L_x_1037) ;  /* 0x0000000000646947 */ /* 0x000fea0003800000 */
[----:B------:R-:W-:Y:S02]  /*11fa0*/  ISETP.GE.AND P3, PT, R12, R75, PT ;  /* 0x0000004b0c00720c */ /* 0x000fe40003f66270 */
[----:B------:R-:W-:-:S05]  /*11fb0*/  IADD3 R3, P2, R3, R170, RZ ;  /* 0x000000aa03037210 */ /* 0x000fca0007f5e0ff */
[----:B------:R-:W-:Y:S01]  /*11fc0*/  IMAD.X R5, R5, 0x1, R173, P2 ;  /* 0x0000000105057824 */ /* 0x000fe200010e06ad */
[----:B-12--5:R-:W-:-:S04]  /*11fd0*/  @!P0 LEA R10, P2, R3, R176, 0x1 ;  /* 0x000000b0030a8211 */ /* 0x026fc800078408ff */
[C---:B------:R-:W-:Y:S01]  /*11fe0*/  @!P0 LEA.HI.X R11, R3.reuse, R177, R5, 0x1, P2 ;  /* 0x000000b1030b8211 */ /* 0x040fe200010f0c05 */
[----:B------:R3:W-:Y:S01]  /*11ff0*/  @P3 STS.128 [R211+0x800], RZ ;  /* 0x000800ffd3003388 */ /* 0x0007e20000000c00 */
[----:B------:R-:W-:-:S04]  /*12000*/  @!P3 LEA R14, P6, R3, R176, 0x1 ;  /* 0x000000b0030eb211 */ /* 0x000fc800078c08ff */
[----:B------:R-:W-:-:S05]  /*12010*/  @!P3 LEA.HI.X R15, R3, R177, R5, 0x1, P6 ;  /* 0x000000b1030fb211 */ /* 0x000fca00030f0c05 */
        /* <DEDUP_REMOVED lines=11> */
[----:B------:R-:W-:-:S04]  /*120d0*/  LEA R2, P2, R3, R176, 0x1 ;  /* 0x000000b003027211 */ /* 0x000fc800078408ff */
[----:B------:R-:W-:-:S05]  /*120e0*/  LEA.HI.X R3, R3, R177, R5, 0x1, P2 ;  /* 0x000000b103037211 */ /* 0x000fca00010f0c05 */
[----:B------:R-:W-:Y:S01]  /*120f0*/  @!PT LDS RZ, [RZ] ;  /* 0x00000000fffff984 */ /* 0x000fe20000000800 */
[----:B------:R-:W-:Y:S01]  /*12100*/  @!PT LDS RZ, [RZ] ;  /* 0x00000000fffff984 */ /* 0x000fe20000000800 */
[----:B------:R-:W-:Y:S01]  /*12110*/  @!PT LDS RZ, [RZ] ;  /* 0x00000000fffff984 */ /* 0x000fe20000000800 */
[----:B------:R4:W-:Y:S04]  /*12120*/  LDGSTS.E.BYPASS.LTC128B.128 [R211+0x4800], desc[UR6][R2.64+0x100] ;  /* 0x0480010002d37fae */ /* 0x0009e8000b901d46 */
.L_x_1037:
[----:B------:R-:W-:Y:S05]  /*12130*/  BSYNC B0 ;  /* 0x0000000000007941 */ /* 0x000fea0003800000 */
.L_x_1036:
[----:B------:R-:W-:Y:S04]  /*12140*/  BSSY B0, `(.L_x_1038) ;  /* 0x000001b000007945 */ /* 0x000fe80003800000 */
[----:B------:R-:W-:Y:S05]  /*12150*/  @P5 BRA `(.L_x_1039) ;  /* 0x0000000000645947 */ /* 0x000fea0003800000 */
[----:B------:R-:W-:Y:S02]  /*12160*/  ISETP.GE.AND P3, PT, R12, R75, PT ;  /* 0x0000004b0c00720c */ /* 0x000fe40003f66270 */
[----:B------:R-:W-:-:S04]  /*12170*/  LEA R5, P2, R174, R170, 0x5 ;  /* 0x000000aaae057211 */ /* 0x000fc800078428ff */
[----:B----4-:R-:W-:Y:S02]  /*12180*/  LEA.HI.X R3, R174, R173, R175, 0x5, P2 ;  /* 0x000000adae037211 */ /* 0x010fe400010f2caf */
[----:B-123-5:R-:W-:-:S04]  /*12190*/  @!P0 LEA R10, P2, R5, R176, 0x1 ;  /* 0x000000b0050a8211 */ /* 0x02efc800078408ff */
        /* <DEDUP_REMOVED lines=21> */
.L_x_1039:
[----:B------:R-:W-:Y:S05]  /*122f0*/  BSYNC B0 ;  /* 0x0000000000007941 */ /* 0x000fea0003800000 */
.L_x_1038:
[----:B------:R-:W-:Y:S05]  /*12300*/  @P4 BRA `(.L_x_977) ;  /* 0x00000000006c4947 */ /* 0x000fea0003800000 */
[----:B------:R-:W-:Y:S01]  /*12310*/  ISETP.GE.AND P3, PT, R12, R75, PT ;  /* 0x0000004b0c00720c */ /* 0x000fe20003f66270 */
[----:B------:R-:W-:Y:S02]  /*12320*/  IMAD.MOV.U32 R171, RZ, RZ, R173 ;  /* 0x000000ffffab7224 */ /* 0x000fe400078e00ad */
[----:B--2-4-:R-:W-:Y:S02]  /*12330*/  IMAD R2, R175, 0x30, RZ ;  /* 0x00000030af027824 */ /* 0x014fe400078e02ff */
[----:B------:R-:W-:-:S04]  /*12340*/  IMAD.WIDE.U32 R174, R174, 0x30, R170 ;  /* 0x00000030aeae7825 */ /* 0x000fc800078e00aa */
[----:B------:R-:W-:Y:S01]  /*12350*/  IMAD.IADD R3, R2, 0x1, R175 ;  /* 0x0000000102037824 */ /* 0x000fe200078e02af */
[----:B-----5:R-:W-:-:S03]  /*12360*/  @!P0 LEA R4, P2, R174, R176, 0x1 ;  /* 0x000000b0ae048211 */ /* 0x020fc600078408ff */
[C---:B-1-3--:R-:W-:Y:S01]  /*12370*/  @!P3 LEA R10, P4, R174.reuse, R176, 0x1 ;  /* 0x000000b0ae0ab211 */ /* 0x04afe200078808ff */
[----:B------:R1:W-:Y:S01]  /*12380*/  @P3 STS.128 [R211+0x1800], RZ ;  /* 0x001800ffd3003388 */ /* 0x0003e20000000c00 */
[CCC-:B------:R-:W-:Y:S02]  /*12390*/  @!P0 LEA.HI.X R5, R174.reuse, R177.reuse, R3.reuse, 0x1, P2 ;  /* 0x000000b1ae058211 */ /* 0x1c0fe400010f0c03 */
        /* <DEDUP_REMOVED lines=18> */
.L_x_977:
[----:B------:R-:W-:Y:S05]  /*124c0*/  BSYNC B3 ;  /* 0x0000000000037941 */ /* 0x000fea0003800000 */
.L_x_938:
[----:B--2-4-:R-:W-:Y:S01]  /*124d0*/  LEA R2, R133, 0xffffffc0, 0x6 ;  /* 0xffffffc085027811 */ /* 0x014fe200078e30ff */
[----:B------:R-:W-:Y:S01]  /*124e0*/  BSSY B0, `(.L_x_1040) ;  /* 0x000001f000007945 */ /* 0x000fe20003800000 */
[----:B------:R-:W-:-:S03]  /*124f0*/  LOP3.LUT R214, R74, 0xff, RZ, 0xc0, !PT ;  /* 0x000000ff4ad67812 */ /* 0x000fc600078ec0ff */
[----:B------:R-:W-:-:S05]  /*12500*/  IMAD.IADD R3, R69, 0x1, -R2 ;  /* 0x0000000145037824 */ /* 0x000fca00078e0a02 */
[----:B------:R-:W-:-:S13]  /*12510*/  ISETP.GE.AND P0, PT, R168, R3, PT ;  /* 0x00000003a800720c */ /* 0x000fda0003f06270 */
[----:B------:R-:W-:Y:S05]  /*12520*/  @P0 BRA `(.L_x_1041) ;  /* 0x0000000000680947 */ /* 0x000fea0003800000 */
[C---:B-1----:R-:W-:Y:S02]  /*12530*/  LOP3.LUT R4, R214.reuse, 0x1, RZ, 0xc0, !PT ;  /* 0x00000001d6047812 */ /* 0x042fe400078ec0ff */
[----:B------:R-:W-:Y:S02]  /*12540*/  R2P PR, R214, 0x6 ;  /* 0x00000006d6007804 */ /* 0x000fe40000000000 */
[----:B------:R-:W-:-:S11]  /*12550*/  ISETP.NE.U32.AND P0, PT, R4, 0x1, PT ;  /* 0x000000010400780c */ /* 0x000fd60003f05070 */
[----:B------:R-:W-:Y:S02]  /*12560*/  @P1 IMAD.MOV.U32 R4, RZ, RZ, R204 ;  /* 0x000000ffff041224 */ /* 0x000fe400078e00cc */
[----:B---3--:R-:W-:Y:S01]  /*12570*/  @!P0 MOV R10, R204 ;  /* 0x000000cc000a8202 */ /* 0x008fe20000000f00 */
[--C-:B------:R-:W-:Y:S02]  /*12580*/  @!P0 IMAD.MOV.U32 R11, RZ, RZ, R203.reuse ;  /* 0x000000ffff0b8224 */ /* 0x100fe400078e00cb */
[----:B------:R-:W-:-:S03]  /*12590*/  @P1 IMAD.MOV.U32 R5, RZ, RZ, R203 ;  /* 0x000000ffff051224 */ /* 0x000fc600078e00cb */
        /* <DEDUP_REMOVED lines=8> */
[----:B------:R1:W-:Y:S04]  /*12620*/  @P1 LDGSTS.E.BYPASS.LTC128B.128 [R211+0x8000], desc[UR6][R4.64+0x80] ;  /* 0x0800008004d31fae */ /* 0x0003e8000b901d46 */
[----:B------:R1:W-:Y:S01]  /*12630*/  @!P1 STS.128 [R211+0x8000], RZ ;  /* 0x008000ffd3009388 */ /* 0x0003e20000000c00 */
[----:B------:R-:W-:Y:S05]  /*12640*/  @!P2 BRA `(.L_x_1042) ;  /* 0x00000000001ca947 */ /* 0x000fea0003800000 */
[----:B-1----:R-:W-:Y:S02]  /*12650*/  MOV R4, R204 ;  /* 0x000000cc00047202 */ /* 0x002fe40000000f00 */
[----:B------:R-:W-:-:S05]  /*12660*/  MOV R5, R203 ;  /* 0x000000cb00057202 */ /* 0x000fca0000000f00 */
[----:B------:R-:W-:Y:S01]  /*12670*/  @!PT LDS RZ, [RZ] ;  /* 0x00000000fffff984 */ /* 0x000fe20000000800 */
[----:B------:R-:W-:Y:S01]  /*12680*/  @!PT LDS RZ, [RZ] ;  /* 0x00000000fffff984 */ /* 0x000fe20000000800 */
[----:B------:R-:W-:Y:S01]  /*12690*/  @!PT LDS RZ, [RZ] ;  /* 0x00000000fffff984 */ /* 0x000fe20000000800 */
[----:B------:R2:W-:Y:S01]  /*126a0*/  LDGSTS.E.BYPASS.LTC128B.128 [R211+0xa000], desc[UR6][R4.64+0x100] ;  /* 0x0a00010004d37fae */ /* 0x0005e2000b901d46 */
[----:B------:R-:W-:Y:S05]  /*126b0*/  BRA `(.L_x_1041) ;  /* 0x0000000000047947 */ /* 0x000fea0003800000 */
.L_x_1042:
[----:B------:R4:W-:Y:S02]  /*126c0*/  STS.128 [R211+0xa000], RZ ;  /* 0x00a000ffd3007388 */ /* 0x0009e40000000c00 */
.L_x_1041:
[----:B------:R-:W-:Y:S05]  /*126d0*/  BSYNC B0 ;  /* 0x0000000000007941 */ /* 0x000fea0003800000 */
.L_x_1040:
[----:B------:R-:W-:Y:S01]  /*126e0*/  ISETP.GE.AND P0, PT, R0, R3, PT ;  /* 0x000000030000720c */ /* 0x000fe20003f06270 */
[----:B------:R-:W-:-:S12]  /*126f0*/  BSSY B0, `(.L_x_1043) ;  /* 0x000001f000007945 */ /* 0x000fd80003800000 */
[----:B------:R-:W-:Y:S05]  /*12700*/  @P0 BRA `(.L_x_1044) ;  /* 0x0000000000740947 */ /* 0x000fea0003800000 */
[C---:B-12---:R-:W-:Y:S02]  /*12710*/  LOP3.LUT R4, R214.reuse, 0x1, RZ, 0xc0, !PT ;  /* 0x00000001d6047812 */ /* 0x046fe400078ec0ff */
[----:B------:R-:W-:Y:S02]  /*12720*/  LOP3.LUT P0, RZ, R214, 0x2, RZ, 0xc0, !PT ;  /* 0x00000002d6ff7812 */ /* 0x000fe4000780c0ff */
[----:B------:R-:W-:Y:S02]  /*12730*/  ISETP.NE.U32.AND P1, PT, R4, 0x1, PT ;  /* 0x000000010400780c */ /* 0x000fe40003f25070 */
[----:B------:R-:W-:-:S05]  /*12740*/  IADD3 R7, P2, R201, R156, RZ ;  /* 0x0000009cc9077210 */ /* 0x000fca0007f5e0ff */
[----:B------:R-:W-:-:S04]  /*12750*/  IMAD.X R5, R202, 0x1, R155, P2 ;  /* 0x00000001ca057824 */ /* 0x000fc800010e069b */
[----:B---3--:R-:W-:Y:S02]  /*12760*/  @P0 LEA R10, P2, R7, R158, 0x1 ;  /* 0x0000009e070a0211 */ /* 0x008fe400078408ff */
[----:B------:R-:W-:Y:S02]  /*12770*/  @!P1 LEA R12, P3, R201, R204, 0x1 ;  /* 0x000000ccc90c9211 */ /* 0x000fe400078608ff */
[----:B------:R-:W-:Y:S02]  /*12780*/  @P0 LEA.HI.X R11, R7, R159, R5, 0x1, P2 ;  /* 0x0000009f070b0211 */ /* 0x000fe400010f0c05 */
        /* <DEDUP_REMOVED lines=11> */
[----:B------:R-:W-:-:S13]  /*12840*/  LOP3.LUT P0, RZ, R214, 0x4, RZ, 0xc0, !PT ;  /* 0x00000004d6ff7812 */ /* 0x000fda000780c0ff */
[----:B------:R-:W-:Y:S05]  /*12850*/  @!P0 BRA `(.L_x_1045) ;  /* 0x00000000001c8947 */ /* 0x000fea0003800000 */
[----:B------:R-:W-:-:S04]  /*12860*/  LEA R4, P0, R7, R158, 0x1 ;  /* 0x0000009e07047211 */ /* 0x000fc800078008ff */
[----:B------:R-:W-:-:S05]  /*12870*/  LEA.HI.X R5, R7, R159, R5, 0x1, P0 ;  /* 0x0000009f07057211 */ /* 0x000fca00000f0c05 */
[----:B------:R-:W-:Y:S01]  /*12880*/  @!PT LDS RZ, [RZ] ;  /* 0x00000000fffff984 */ /* 0x000fe20000000800 */
[----:B------:R-:W-:Y:S01]  /*12890*/  @!PT LDS RZ, [RZ] ;  /* 0x00000000fffff984 */ /* 0x000fe20000000800 */
[----:B------:R-:W-:Y:S01]  /*128a0*/  @!PT LDS RZ, [RZ] ;  /* 0x00000000fffff984 */ /* 0x000fe20000000800 */
[----:B------:R2:W-:Y:S01]  /*128b0*/  LDGSTS.E.BYPASS.LTC128B.128 [R211+0xa800], desc[UR6][R4.64+0x100] ;  /* 0x0a80010004d37fae */ /* 0x0005e2000b901d46 */
[----:B------:R-:W-:Y:S05]  /*128c0*/  BRA `(.L_x_1044) ;  /* 0x0000000000047947 */ /* 0x000fea0003800000 */
.L_x_1045:
[----:B------:R2:W-:Y:S02]  /*128d0*/  STS.128 [R211+0xa800], RZ ;  /* 0x00a800ffd3007388 */ /* 0x0005e40000000c00 */
.L_x_1044:
[----:B------:R-:W-:Y:S05]  /*128e0*/  BSYNC B0 ;  /* 0x0000000000007941 */ /* 0x000fea0003800000 */
.L_x_1043:
[----:B------:R-:W-:Y:S01]  /*128f0*/  ISETP.GE.AND P0, PT, R6, R3, PT ;  /* 0x000000030600720c */ /* 0x000fe20003f06270 */
[----:B------:R-:W-:-:S12]  /*12900*/  BSSY B0, `(.L_x_1046) ;  /* 0x0000021000007945 */ /* 0x000fd80003800000 */
[----:B------:R-:W-:Y:S05]  /*12910*/  @P0 BRA `(.L_x_1047) ;  /* 0x00000000007c0947 */ /* 0x000fea0003800000 */
[C---:B-12---:R-:W-:Y:S02]  /*12920*/  LOP3.LUT R4, R214.reuse, 0x1, RZ, 0xc0, !PT ;  /* 0x00000001d6047812 */ /* 0x046fe400078ec0ff */
[----:B------:R-:W-:Y:S02]  /*12930*/  LOP3.LUT P0, RZ, R214, 0x2, RZ, 0xc0, !PT ;  /* 0x00000002d6ff7812 */ /* 0x000fe4000780c0ff */
[----:B------:R-:W-:Y:S01]  /*12940*/  ISETP.NE.U32.AND P1, PT, R4, 0x1, PT ;  /* 0x000000010400780c */ /* 0x000fe20003f25070 */
[C---:B------:R-:W-:Y:S01]  /*12950*/  IMAD.SHL.U32 R4, R66.reuse, 0x20, RZ ;  /* 0x0000002042047824 */ /* 0x040fe200078e00ff */
[C---:B------:R-:W-:Y:S02]  /*12960*/  LEA R9, P2, R66.reuse, R156, 0x5 ;  /* 0x0000009c42097211 */ /* 0x040fe400078428ff */
[C-C-:B------:R-:W-:Y:S02]  /*12970*/  SHF.L.U64.HI R5, R66.reuse, 0x5, R67.reuse ;  /* 0x0000000542057819 */ /* 0x140fe40000010243 */
[----:B------:R-:W-:-:S05]  /*12980*/  LEA.HI.X R7, R66, R155, R67, 0x5, P2 ;  /* 0x0000009b42077211 */ /* 0x000fca00010f2c43 */
[C---:B---3--:R-:W-:Y:S02]  /*12990*/  @P0 LEA R10, P2, R9.reuse, R158, 0x1 ;  /* 0x0000009e090a0211 */ /* 0x048fe400078408ff */
[C---:B------:R-:W-:Y:S02]  /*129a0*/  @!P1 LEA R12, P3, R4.reuse, R204, 0x1 ;  /* 0x000000cc040c9211 */ /* 0x040fe400078608ff */
        /* <DEDUP_REMOVED lines=21> */
.L_x_1048:
[----:B------:R2:W-:Y:S02]  /*12b00*/  STS.128 [R211+0xb000], RZ ;  /* 0x00b000ffd3007388 */ /* 0x0005e40000000c00 */
.L_x_1047:
[----:B------:R-:W-:Y:S05]  /*12b10*/  BSYNC B0 ;  /* 0x0000000000007941 */ /* 0x000fea0003800000 */
.L_x_1046:
[----:B------:R-:W-:Y:S01]  /*12b20*/  ISETP.GE.AND P0, PT, R8, R3, PT ;  /* 0x000000030800720c */ /* 0x000fe20003f06270 */
[----:B------:R-:W-:-:S12]  /*12b30*/  BSSY B0, `(.L_x_1049) ;  /* 0x0000022000007945 */ /* 0x000fd80003800000 */
[----:B------:R-:W-:Y:S05]  /*12b40*/  @P0 BRA `(.L_x_1050) ;  /* 0x0000000000800947 */ /* 0x000fea0003800000 */
[C---:B-12---:R-:W-:Y:S01]  /*12b50*/  LOP3.LUT R4, R214.reuse, 0x1, RZ, 0xc0, !PT ;  /* 0x00000001d6047812 */ /* 0x046fe200078ec0ff */
[----:B------:R-:W-:Y:S01]  /*12b60*/  IMAD.MOV.U32 R154, RZ, RZ, R156 ;  /* 0x000000ffff9a7224 */ /* 0x000fe200078e009c */
[----:B------:R-:W-:Y:S02]  /*12b70*/  LOP3.LUT P2, RZ, R214, 0x2, RZ, 0xc0, !PT ;  /* 0x00000002d6ff7812 */ /* 0x000fe4000784c0ff */
[----:B------:R-:W-:Y:S01]  /*12b80*/  ISETP.NE.U32.AND P3, PT, R4, 0x1, PT ;  /* 0x000000010400780c */ /* 0x000fe20003f65070 */
[----:B------:R-:W-:Y:S01]  /*12b90*/  IMAD R4, R67, 0x30, RZ ;  /* 0x0000003043047824 */ /* 0x000fe200078e02ff */
[----:B------:R-:W-:Y:S01]  /*12ba0*/  LOP3.LUT P1, RZ, R214, 0x4, RZ, 0xc0, !PT ;  /* 0x00000004d6ff7812 */ /* 0x000fe2000782c0ff */
[----:B---3--:R-:W-:-:S04]  /*12bb0*/  IMAD.WIDE.U32 R10, R66, 0x30, R154 ;  /* 0x00000030420a7825 */ /* 0x008fc800078e009a */
[----:B------:R-:W-:-:S04]  /*12bc0*/  IMAD.IADD R5, R11, 0x1, R4 ;  /* 0x000000010b057824 */ /* 0x000fc800078e0204 */
[CC--:B------:R-:W-:Y:S02]  /*12bd0*/  @P2 LEA R14, P4, R10.reuse, R158.reuse, 0x1 ;  /* 0x0000009e0a0e2211 */ /* 0x0c0fe400078808ff */
[----:B------:R-:W-:Y:S01]  /*12be0*/  @!P3 MOV R13, R203 ;  /* 0x000000cb000db202 */ /* 0x000fe20000000f00 */
[----:B------:R-:W-:Y:S01]  /*12bf0*/  @!P3 IMAD.MOV.U32 R12, RZ, RZ, R204 ;  /* 0x000000ffff0cb224 */ /* 0x000fe200078e00cc */
[C---:B------:R-:W-:Y:S01]  /*12c00*/  @P1 LEA R4, P0, R10.reuse, R158, 0x1 ;  /* 0x0000009e0a041211 */ /* 0x040fe200078008ff */
[----:B------:R-:W-:Y:S01]  /*12c10*/  @!P3 IMAD R67, R67, 0x60, RZ ;  /* 0x000000604343b824 */ /* 0x000fe200078e02ff */
[-C--:B------:R-:W-:Y:S01]  /*12c20*/  @P2 LEA.HI.X R15, R10, R159.reuse, R5, 0x1, P4 ;  /* 0x0000009f0a0f2211 */ /* 0x080fe200020f0c05 */
[----:B------:R-:W-:Y:S01]  /*12c30*/  @!P3 IMAD.WIDE.U32 R12, R66, 0x60, R12 ;  /* 0x00000060420cb825 */ /* 0x000fe200078e000c */
[----:B------:R-:W-:-:S04]  /*12c40*/  @P1 LEA.HI.X R5, R10, R159, R5, 0x1, P0 ;  /* 0x0000009f0a051211 */ /* 0x000fc800000f0c05 */
        /* <DEDUP_REMOVED lines=10> */
[----:B------:R1:W-:Y:S04]  /*12cf0*/  @!P2 STS.128 [R211+0x9800], RZ ;  /* 0x009800ffd300a388 */ /* 0x0003e80000000c00 */
[----:B------:R-:W-:Y:S01]  /*12d00*/  @!PT LDS RZ, [RZ] ;  /* 0x00000000fffff984 */ /* 0x000fe20000000800 */
[----:B------:R-:W-:Y:S01]  /*12d10*/  @!PT LDS RZ, [RZ] ;  /* 0x00000000fffff984 */ /* 0x000fe20000000800 */
[----:B------:R-:W-:Y:S01]  /*12d20*/  @!PT LDS RZ, [RZ] ;  /* 0x00000000fffff984 */ /* 0x000fe20000000800 */
[----:B------:R1:W-:Y:S04]  /*12d30*/  @P1 LDGSTS.E.BYPASS.LTC128B.128 [R211+0xb800], desc[UR6][R4.64+0x100] ;  /* 0x0b80010004d31fae */ /* 0x0003e8000b901d46 */
[----:B------:R1:W-:Y:S02]  /*12d40*/  @!P1 STS.128 [R211+0xb800], RZ ;  /* 0x00b800ffd3009388 */ /* 0x0003e40000000c00 */
.L_x_1050:
[----:B------:R-:W-:Y:S05]  /*12d50*/  BSYNC B0 ;  /* 0x0000000000007941 */ /* 0x000fea0003800000 */
.L_x_1049:
[----:B------:R-:W0:Y:S01]  /*12d60*/  LDGDEPBAR ;  /* 0x00000000000079af */ /* 0x000e220000000000 */
[----:B------:R-:W-:Y:S01]  /*12d70*/  ISETP.GE.AND P0, PT, R168, R3, PT ;  /* 0x00000003a800720c */ /* 0x000fe20003f06270 */
[----:B------:R-:W-:Y:S01]  /*12d80*/  BSSY B0, `(.L_x_1051) ;  /* 0x000001d000007945 */ /* 0x000fe20003800000 */
[----:B------:R-:W-:-:S04]  /*12d90*/  DEPBAR.LE SB0, 0x0 ;  /* 0x000080000000791a */ /* 0x000fc80000000000 */
[----:B------:R-:W-:Y:S07]  /*12da0*/  BAR.SYNC.DEFER_BLOCKING 0x0 ;  /* 0x0000000000007b1d */ /* 0x000fee0000010000 */
[----:B------:R1:W-:Y:S04]  /*12db0*/  @P0 STS.128 [R211+0xc000], RZ ;  /* 0x00c000ffd3000388 */ /* 0x0003e80000000c00 */
[----:B------:R1:W-:Y:S04]  /*12dc0*/  @P0 STS.128 [R211+0xe000], RZ ;  /* 0x00e000ffd3000388 */ /* 0x0003e80000000c00 */
[----:B------:R1:W-:Y:S01]  /*12dd0*/  @P0 STS.128 [R211+0x10000], RZ ;  /* 0x010000ffd3000388 */ /* 0x0003e20000000c00 */
[----:B------:R-:W-:Y:S05]  /*12de0*/  @P0 BRA `(.L_x_1052) ;  /* 0x0000000000580947 */ /* 0x000fea0003800000 */
[C---:B-12---:R-:W-:Y:S02]  /*12df0*/  LOP3.LUT R4, R214.reuse, 0x1, RZ, 0xc0, !PT ;  /* 0x00000001d6047812 */ /* 0x046fe400078ec0ff */
[----:B------:R-:W-:Y:S02]  /*12e00*/  R2P PR, R214, 0x6 ;  /* 0x00000006d6007804 */ /* 0x000fe40000000000 */
[----:B------:R-:W-:-:S13]  /*12e10*/  ISETP.NE.U32.AND P0, PT, R4, 0x1, PT ;  /* 0x000000010400780c */ /* 0x000fda0003f05070 */
[----:B------:R-:W-:Y:S02]  /*12e20*/  @!P0 IMAD.MOV.U32 R4, RZ, RZ, R160 ;  /* 0x000000ffff048224 */ /* 0x000fe400078e00a0 */
[----:B------:R-:W-:-:S05]  /*12e30*/  @!P0 IMAD.MOV.U32 R5, RZ, RZ, R161 ;  /* 0x000000ffff058224 */ /* 0x000fca00078e00a1 */
        /* <DEDUP_REMOVED lines=11> */
[----:B------:R-:W-:Y:S01]  /*12ef0*/  @!PT LDS RZ, [RZ] ;  /* 0x00000000fffff984 */ /* 0x000fe20000000800 */
[----:B------:R-:W-:Y:S01]  /*12f00*/  @!PT LDS RZ, [RZ] ;  /* 0x00000000fffff984 */ /* 0x000fe20000000800 */
[----:B------:R-:W-:Y:S01]  /*12f10*/  @!PT LDS RZ, [RZ] ;  /* 0x00000000fffff984 */ /* 0x000fe20000000800 */
[----:B------:R2:W-:Y:S01]  /*12f20*/  LDGSTS.E.BYPASS.LTC128B.128 [R211+0x10000], desc[UR6][R160.64+0x100] ;  /* 0x10000100a0d37fae */ /* 0x0005e2000b901d46 */
[----:B------:R-:W-:Y:S05]  /*12f30*/  BRA `(.L_x_1052) ;  /* 0x0000000000047947 */ /* 0x000fea0003800000 */
.L_x_1053:
[----:B------:R2:W-:Y:S02]  /*12f40*/  STS.128 [R211+0x10000], RZ ;  /* 0x010000ffd3007388 */ /* 0x0005e40000000c00 */
.L_x_1052:
[----:B------:R-:W-:Y:S05]  /*12f50*/  BSYNC B0 ;  /* 0x0000000000007941 */ /* 0x000fea0003800000 */
.L_x_1051:
[----:B------:R-:W-:Y:S01]  /*12f60*/  ISETP.GE.AND P0, PT, R0, R3, PT ;  /* 0x000000030000720c */ /* 0x000fe20003f06270 */
[----:B------:R-:W-:-:S12]  /*12f70*/  BSSY B0, `(.L_x_1054) ;  /* 0x0000022000007945 */ /* 0x000fd80003800000 */
[----:B------:R1:W-:Y:S04]  /*12f80*/  @P0 STS.128 [R211+0xc800], RZ ;  /* 0x00c800ffd3000388 */ /* 0x0003e80000000c00 */
[----:B------:R1:W-:Y:S04]  /*12f90*/  @P0 STS.128 [R211+0xe800], RZ ;  /* 0x00e800ffd3000388 */ /* 0x0003e80000000c00 */
[----:B------:R1:W-:Y:S01]  /*12fa0*/  @P0 STS.128 [R211+0x10800], RZ ;  /* 0x010800ffd3000388 */ /* 0x0003e20000000c00 */
[----:B------:R-:W-:Y:S05]  /*12fb0*/  @P0 BRA `(.L_x_1055) ;  /* 0x0000000000740947 */ /* 0x000fea0003800000 */
[C---:B------:R-:W-:Y:S02]  /*12fc0*/  LOP3.LUT R0, R214.reuse, 0x1, RZ, 0xc0, !PT ;  /* 0x00000001d6007812 */ /* 0x040fe400078ec0ff */
[----:B------:R-:W-:Y:S02]  /*12fd0*/  LOP3.LUT P0, RZ, R214, 0x2, RZ, 0xc0, !PT ;  /* 0x00000002d6ff7812 */ /* 0x000fe4000780c0ff */
[----:B------:R-:W-:Y:S02]  /*12fe0*/  ISETP.NE.U32.AND P1, PT, R0, 0x1, PT ;  /* 0x000000010000780c */ /* 0x000fe40003f25070 */
[----:B------:R-:W-:-:S05]  /*12ff0*/  IADD3 R7, P2, R199, R162, RZ ;  /* 0x000000a2c7077210 */ /* 0x000fca0007f5e0ff */
[----:B-12---:R-:W-:-:S04]  /*13000*/  IMAD.X R5, R200, 0x1, R165, P2 ;  /* 0x00000001c8057824 */ /* 0x006fc800010e06a5 */
        /* <DEDUP_REMOVED lines=23> */
.L_x_1056:
[----:B------:R2:W-:Y:S02]  /*13180*/  STS.128 [R211+0x10800], RZ ;  /* 0x010800ffd3007388 */ /* 0x0005e40000000c00 */
.L_x_1055:
[----:B------:R-:W-:Y:S05]  /*13190*/  BSYNC B0 ;  /* 0x0000000000007941 */ /* 0x000fea0003800000 */
.L_x_1054:
        /* <DEDUP_REMOVED lines=8> */
[----:B------:R-:W-:Y:S01]  /*13220*/  ISETP.NE.U32.AND P1, PT, R0, 0x1, PT ;  /* 0x000000010000780c */ /* 0x000fe20003f25070 */
[C---:B------:R-:W-:Y:S01]  /*13230*/  IMAD.SHL.U32 R0, R64.reuse, 0x20, RZ ;  /* 0x0000002040007824 */ /* 0x040fe200078e00ff */
[C---:B------:R-:W-:Y:S02]  /*13240*/  LEA R7, P2, R64.reuse, R162, 0x5 ;  /* 0x000000a240077211 */ /* 0x040fe400078428ff */
[C-C-:B-12---:R-:W-:Y:S02]  /*13250*/  SHF.L.U64.HI R4, R64.reuse, 0x5, R65.reuse ;  /* 0x0000000540047819 */ /* 0x146fe40000010241 */
        /* <DEDUP_REMOVED lines=24> */
.L_x_1059:
[----:B------:R2:W-:Y:S02]  /*133e0*/  STS.128 [R211+0x11000], RZ ;  /* 0x011000ffd3007388 */ /* 0x0005e40000000c00 */
.L_x_1058:
[----:B------:R-:W-:Y:S05]  /*133f0*/  BSYNC B0 ;  /* 0x0000000000007941 */ /* 0x000fea0003800000 */
.L_x_1057:
[----:B------:R-:W-:Y:S01]  /*13400*/  ISETP.GE.AND P0, PT, R8, R3, PT ;  /* 0x000000030800720c */ /* 0x000fe20003f06270 */
[----:B------:R-:W-:Y:S01]  /*13410*/  IMAD.SHL.U32 R0, R68, 0x40, RZ ;  /* 0x0000004044007824 */ /* 0x000fe200078e00ff */
[----:B-12---:R-:W-:Y:S01]  /*13420*/  SHF.R.S32.HI R5, RZ, 0x1f, R56 ;  /* 0x0000001fff057819 */ /* 0x006fe20000011438 */
[----:B------:R-:W-:Y:S01]  /*13430*/  IMAD.SHL.U32 R168, R168, 0x8, RZ ;  /* 0x00000008a8a87824 */ /* 0x000fe200078e00ff */
[----:B------:R-:W-:Y:S02]  /*13440*/  BSSY B0, `(.L_x_1060) ;  /* 0x000002d000007945 */ /* 0x000fe40003800000 */
[----:B------:R-:W-:Y:S02]  /*13450*/  LOP3.LUT R7, R0, 0x1c0, RZ, 0xc0, !PT ;  /* 0x000001c000077812 */ /* 0x000fe400078ec0ff */
[----:B------:R-:W-:Y:S02]  /*13460*/  LEA.HI R5, R5, R56, RZ, 0x5 ;  /* 0x0000003805057211 */ /* 0x000fe400078f28ff */
[----:B------:R-:W-:-:S02]  /*13470*/  LOP3.LUT R168, R7, 0x8, R168, 0xf8, !PT ;  /* 0x0000000807a87812 */ /* 0x000fc400078ef8a8 */
[----:B------:R-:W-:Y:S01]  /*13480*/  SHF.R.U32.HI R7, RZ, 0x3, R7 ;  /* 0x00000003ff077819 */ /* 0x000fe20000011607 */
[----:B------:R1:W-:Y:S01]  /*13490*/  @P0 STS.128 [R211+0xd800], RZ ;  /* 0x00d800ffd3000388 */ /* 0x0003e20000000c00 */
[----:B------:R-:W-:Y:S02]  /*134a0*/  SHF.R.S32.HI R5, RZ, 0x5, R5 ;  /* 0x00000005ff057819 */ /* 0x000fe40000011405 */
[----:B------:R-:W-:Y:S01]  /*134b0*/  LOP3.LUT R7, R168, R7, RZ, 0x3c, !PT ;  /* 0x00000007a8077212 */ /* 0x000fe200078e3cff */
[----:B------:R1:W-:Y:S02]  /*134c0*/  @P0 STS.128 [R211+0xf800], RZ ;  /* 0x00f800ffd3000388 */ /* 0x0003e40000000c00 */
[----:B------:R-:W-:Y:S02]  /*134d0*/  IMAD R194, R5, 0x400, R54 ;  /* 0x0000040005c27824 */ /* 0x000fe400078e0236 */
[----:B------:R1:W-:Y:S01]  /*134e0*/  @P0 STS.128 [R211+0x11800], RZ ;  /* 0x011800ffd3000388 */ /* 0x0003e20000000c00 */
[----:B------:R-:W-:-:S02]  /*134f0*/  IMAD R193, R70, 0x200, R7 ;  /* 0x0000020046c17824 */ /* 0x000fc400078e0207 */
[----:B------:R-:W-:-:S03]  /*13500*/  LEA R194, R194, UR4, 0x1 ;  /* 0x00000004c2c27c11 */ /* 0x000fc6000f8e08ff */
[----:B------:R-:W-:Y:S01]  /*13510*/  LEA R193, R193, UR4, 0x1 ;  /* 0x00000004c1c17c11 */ /* 0x000fe2000f8e08ff */
[----:B------:R-:W-:Y:S06]  /*13520*/  @P0 BRA `(.L_x_1061) ;  /* 0x0000000000780947 */ /* 0x000fec0003800000 */
[C---:B------:R-:W-:Y:S01]  /*13530*/  LOP3.LUT R0, R214.reuse, 0x1, RZ, 0xc0, !PT ;  /* 0x00000001d6007812 */ /* 0x040fe200078ec0ff */
[----:B------:R-:W-:Y:S01]  /*13540*/  IMAD.MOV.U32 R164, RZ, RZ, R162 ;  /* 0x000000ffffa47224 */ /* 0x000fe200078e00a2 */
[----:B------:R-:W-:Y:S02]  /*13550*/  LOP3.LUT P2, RZ, R214, 0x2, RZ, 0xc0, !PT ;  /* 0x00000002d6ff7812 */ /* 0x000fe4000784c0ff */
[----:B------:R-:W-:Y:S01]  /*13560*/  ISETP.NE.U32.AND P3, PT, R0, 0x1, PT ;  /* 0x000000010000780c */ /* 0x000fe20003f65070 */
[----:B------:R-:W-:Y:S01]  /*13570*/  IMAD R0, R65, 0x30, RZ ;  /* 0x0000003041007824 */ /* 0x000fe200078e02ff */
[----:B------:R-:W-:Y:S01]  /*13580*/  LOP3.LUT P1, RZ, R214, 0x4, RZ, 0xc0, !PT ;  /* 0x00000004d6ff7812 */ /* 0x000fe2000782c0ff */
[----:B------:R-:W-:-:S04]  /*13590*/  IMAD.WIDE.U32 R164, R64, 0x30, R164 ;  /* 0x0000003040a47825 */ /* 0x000fc800078e00a4 */
[----:B------:R-:W-:-:S04]  /*135a0*/  IMAD.IADD R3, R165, 0x1, R0 ;  /* 0x00000001a5037824 */ /* 0x000fc800078e0200 */
[-C--:B------:R-:W-:Y:S02]  /*135b0*/  @P2 LEA R6, P4, R164, R166.reuse, 0x1 ;  /* 0x000000a6a4062211 */ /* 0x080fe400078808ff */
[----:B------:R-:W-:Y:S02]  /*135c0*/  @!P3 IMAD.WIDE.U32 R4, R64, 0x60, R160 ;  /* 0x000000604004b825 */ /* 0x000fe400078e00a0 */
[C---:B------:R-:W-:Y:S02]  /*135d0*/  @P1 LEA R8, P0, R164.reuse, R166, 0x1 ;  /* 0x000000a6a4081211 */ /* 0x040fe400078008ff */
[----:B------:R-:W-:Y:S01]  /*135e0*/  @!P3 IMAD R65, R65, 0x60, RZ ;  /* 0x000000604141b824 */ /* 0x000fe200078e02ff */
[CCC-:B------:R-:W-:Y:S02]  /*135f0*/  @P2 LEA.HI.X R7, R164.reuse, R167.reuse, R3.reuse, 0x1, P4 ;  /* 0x000000a7a4072211 */ /* 0x1c0fe400020f0c03 */
[----:B------:R-:W-:Y:S01]  /*13600*/  @P1 LEA.HI.X R9, R164, R167, R3, 0x1, P0 ;  /* 0x000000a7a4091211 */ /* 0x000fe200000f0c03 */
[----:B------:R-:W-:-:S05]  /*13610*/  @!P3 IMAD.IADD R5, R65, 0x1, R5 ;  /* 0x000000014105b824 */ /* 0x000fca00078e0205 */
        /* <DEDUP_REMOVED lines=15> */
.L_x_1061:
[----:B------:R-:W-:Y:S05]  /*13710*/  BSYNC B0 ;  /* 0x0000000000007941 */ /* 0x000fea0003800000 */
.L_x_1060:
[----:B------:R-:W-:Y:S01]  /*13720*/  LDSM.16.M88.4 R60, [R194] ;  /* 0x00000000c23c783b */ /* 0x000fe20000000200 */
[----:B------:R-:W-:Y:S01]  /*13730*/  R2P PR, R68, 0x6 ;  /* 0x0000000644007804 */ /* 0x000fe20000000000 */
[C---:B------:R-:W-:Y:S01]  /*13740*/  VIADD R0, R193.reuse, 0x6000 ;  /* 0x00006000c1007836 */ /* 0x040fe20000000000 */
[----:B------:R-:W-:Y:S01]  /*13750*/  BSSY B1, `(.L_x_1062) ;  /* 0x000019e000017945 */ /* 0x000fe20003800000 */
[----:B------:R-:W4:Y:S01]  /*13760*/  LDSM.16.M88.4 R24, [R193+0x6000] ;  /* 0x00600000c118783b */ /* 0x000f220000000200 */
[----:B------:R-:W-:Y:S02]  /*13770*/  VIADD R191, R193, 0x6020 ;  /* 0x00006020c1bf7836 */ /* 0x000fe40000000000 */
[--C-:B------:R-:W-:Y:S01]  /*13780*/  IMAD R192, R57, 0x2, R194.reuse ;  /* 0x0000000239c07824 */ /* 0x100fe200078e02c2 */
[----:B---3--:R-:W3:Y:S01]  /*13790*/  LDSM.16.M88.4 R12, [R193+0x6800] ;  /* 0x00680000c10c783b */ /* 0x008ee20000000200 */
[C---:B------:R-:W-:Y:S02]  /*137a0*/  IMAD R190, R55.reuse, 0x2, R194 ;  /* 0x0000000237be7824 */ /* 0x040fe400078e02c2 */
[----:B------:R-:W-:Y:S01]  /*137b0*/  IMAD R189, R55, 0x2, R192 ;  /* 0x0000000237bd7824 */ /* 0x000fe200078e02c0 */
[----:B------:R-:W1:Y:S01]  /*137c0*/  LDSM.16.M88.4 R72, [R193+0x7000] ;  /* 0x00700000c148783b */ /* 0x000e620000000200 */
[----:B------:R-:W-:-:S02]  /*137d0*/  IMAD.SHL.U32 R56, R56, 0x2, RZ ;  /* 0x0000000238387824 */ /* 0x000fc400078e00ff */
[----:B------:R-:W-:Y:S01]  /*137e0*/  @P1 VIADD R191, R0, 0xffffffe0 ;  /* 0xffffffe000bf1836 */ /* 0x000fe20000000000 */
[----:B------:R-:W1:Y:S01]  /*137f0*/  LDSM.16.M88.4 R36, [R193+0x7800] ;  /* 0x00780000c124783b */ /* 0x000e620000000200 */
[----:B------:R-:W-:Y:S01]  /*13800*/  IMAD.MOV.U32 R0, RZ, RZ, 0x40 ;  /* 0x00000040ff007424 */ /* 0x000fe200078e00ff */
[----:B------:R-:W-:Y:S01]  /*13810*/  LOP3.LUT R56, R56, 0x6, RZ, 0xc0, !PT ;  /* 0x0000000638387812 */ /* 0x000fe200078ec0ff */
[C---:B------:R-:W-:Y:S01]  /*13820*/  VIADD R187, R191.reuse, 0x800 ;  /* 0x00000800bfbb7836 */ /* 0x040fe20000000000 */
[----:B------:R-:W-:Y:S01]  /*13830*/  LDSM.16.M88.4 R40, [R192] ;  /* 0x00000000c028783b */ /* 0x000fe20000000200 */
[----:B------:R-:W-:Y:S01]  /*13840*/  VIADD R186, R191, 0x1000 ;  /* 0x00001000bfba7836 */ /* 0x000fe20000000000 */
[----:B------:R-:W-:Y:S01]  /*13850*/  SEL R0, R0, 0xffffffc0, !P2 ;  /* 0xffffffc000007807 */ /* 0x000fe20005000000 */
[----:B------:R-:W-:Y:S01]  /*13860*/  IMAD R3, R133, 0x40, R56 ;  /* 0x0000004085037824 */ /* 0x000fe200078e0238 */
[----:B--2---:R-:W2:Y:S01]  /*13870*/  LDSM.16.M88.4 R8, [R191] ;  /* 0x00000000bf08783b */ /* 0x004ea20000000200 */
[----:B------:R-:W-:-:S02]  /*13880*/  VIADD R185, R191, 0x1800 ;  /* 0x00001800bfb97836 */ /* 0x000fc40000000000 */
[----:B------:R-:W-:Y:S01]  /*13890*/  IMAD.IADD R188, R193, 0x1, R0 ;  /* 0x00000001c1bc7824 */ /* 0x000fe200078e0200 */
[----:B------:R-:W2:Y:S01]  /*138a0*/  LDSM.16.M88.4 R80, [R191+0x800] ;  /* 0x00080000bf50783b */ /* 0x000ea20000000200 */
[----:B------:R-:W-:Y:S02]  /*138b0*/  IMAD.IADD R184, R0, 0x1, R191 ;  /* 0x0000000100b87824 */ /* 0x000fe400078e02bf */
[C---:B------:R-:W-:Y:S01]  /*138c0*/  VIADD R0, R3.reuse, 0xffffffc8 ;  /* 0xffffffc803007836 */ /* 0x040fe20000000000 */
[----:B------:R-:W2:Y:S01]  /*138d0*/  LDSM.16.M88.4 R48, [R191+0x1000] ;  /* 0x00100000bf30783b */ /* 0x000ea20000000200 */
[----:B-----5:R-:W-:Y:S02]  /*138e0*/  VIADD R18, R3, 0xffffffc1 ;  /* 0xffffffc103127836 */ /* 0x020fe40000000000 */
[----:B------:R-:W-:Y:S01]  /*138f0*/  VIADD R183, R191, 0x2000 ;  /* 0x00002000bfb77836 */ /* 0x000fe20000000000 */
[----:B------:R-:W2:Y:S01]  /*13900*/  LDSM.16.M88.4 R44, [R191+0x1800] ;  /* 0x00180000bf2c783b */ /* 0x000ea20000000200 */
[-C--:B------:R-:W-:Y:S01]  /*13910*/  ISETP.GE.AND P6, PT, R0, R69.reuse, PT ;  /* 0x000000450000720c */ /* 0x080fe20003fc6270 */
[C---:B------:R-:W-:Y:S01]  /*13920*/  VIADD R0, R3.reuse, 0xffffffd0 ;  /* 0xffffffd003007836 */ /* 0x040fe20000000000 */
[----:B------:R-:W-:Y:S01]  /*13930*/  ISETP.GE.AND P0, PT, R18, R69, PT ;  /* 0x000000451200720c */ /* 0x000fe20003f06270 */
[----:B------:R-:W-:Y:S01]  /*13940*/  LDSM.16.M88.4 R4, [R190] ;  /* 0x00000000be04783b */ /* 0x000fe20000000200 */
[----:B------:R-:W-:-:S02]  /*13950*/  VIADD R18, R3, 0xffffffc9 ;  /* 0xffffffc903127836 */ /* 0x000fc40000000000 */
[-C--:B------:R-:W-:Y:S01]  /*13960*/  ISETP.GE.AND P4, PT, R0, R69.reuse, PT ;  /* 0x000000450000720c */ /* 0x080fe20003f86270 */
[C---:B----4-:R-:W-:Y:S01]  /*13970*/  HMMA.16816.F32.BF16 R28, R60.reuse, R24, RZ ;  /* 0x000000183c1c723c */ /* 0x050fe200000418ff */
[----:B------:R-:W4:Y:S01]  /*13980*/  LDSM.16.M88.4 R32, [R188+0x6000] ;  /* 0x00600000bc20783b */ /* 0x000f220000000200 */
[C---:B------:R-:W-:Y:S01]  /*13990*/  VIADD R0, R3.reuse, 0xffffffd8 ;  /* 0xffffffd803007836 */ /* 0x040fe20000000000 */
[-C--:B------:R-:W-:Y:S01]  /*139a0*/  ISETP.GE.AND P5, PT, R18, R69.reuse, PT ;  /* 0x000000451200720c */ /* 0x080fe20003fa6270 */
[C---:B------:R-:W-:Y:S01]  /*139b0*/  VIADD R18, R3.reuse, 0xffffffd9 ;  /* 0xffffffd903127836 */ /* 0x040fe20000000000 */
[----:B------:R-:W-:Y:S01]  /*139c0*/  LDSM.16.M88.4 R88, [R188+0x7800] ;  /* 0x00780000bc58783b */ /* 0x000fe20000000200 */
[----:B------:R-:W-:Y:S01]  /*139d0*/  HMMA.16816.F32.BF16 R24, R60, R26, RZ ;  /* 0x0000001a3c18723c */ /* 0x000fe200000418ff */
[----:B------:R-:W-:Y:S01]  /*139e0*/  ISETP.GE.AND P2, PT, R0, R69, PT ;  /* 0x000000450000720c */ /* 0x000fe20003f46270 */
[----:B------:R-:W-:Y:S01]  /*139f0*/  VIADD R0, R3, 0xffffffe1 ;  /* 0xffffffe103007836 */ /* 0x000fe20000000000 */
[----:B------:R-:W-:Y:S01]  /*13a00*/  LDSM.16.M88.4 R84, [R184] ;  /* 0x00000000b854783b */ /* 0x000fe20000000200 */
[----:B------:R-:W-:-:S02]  /*13a10*/  VIADD R182, R191, 0x2800 ;  /* 0x00002800bfb67836 */ /* 0x000fc40000000000 */
[C---:B---3--:R-:W-:Y:S01]  /*13a20*/  HMMA.16816.F32.BF16 R20, R60.reuse, R12, RZ ;  /* 0x0000000c3c14723c */ /* 0x048fe200000418ff */
[----:B------:R-:W0:Y:S01]  /*13a30*/  LDGDEPBAR ;  /* 0x00000000000079af */ /* 0x000e220000000000 */
[C---:B------:R-:W-:Y:S02]  /*13a40*/  VIADD R181, R191.reuse, 0x3000 ;  /* 0x00003000bfb57836 */ /* 0x040fe40000000000 */
[C---:B------:R-:W-:Y:S02]  /*13a50*/  VIADD R180, R191.reuse, 0x3800 ;  /* 0x00003800bfb47836 */ /* 0x040fe40000000000 */
[C---:B-1----:R-:W-:Y:S01]  /*13a60*/  HMMA.16816.F32.BF16 R76, R60.reuse, R72, RZ ;  /* 0x000000483c4c723c */ /* 0x042fe200000418ff */
[C---:B------:R-:W-:Y:S02]  /*13a70*/  VIADD R179, R191.reuse, 0x4000 ;  /* 0x00004000bfb37836 */ /* 0x040fe40000000000 */
[C---:B------:R-:W-:Y:S02]  /*13a80*/  VIADD R178, R191.reuse, 0x4800 ;  /* 0x00004800bfb27836 */ /* 0x040fe40000000000 */
[C---:B------:R-:W-:Y:S01]  /*13a90*/  VIADD R177, R191.reuse, 0x5000 ;  /* 0x00005000bfb17836 */ /* 0x040fe20000000000 */
[----:B------:R-:W-:Y:S01]  /*13aa0*/  HMMA.16816.F32.BF16 R12, R60, R14, RZ ;  /* 0x0000000e3c0c723c */ /* 0x000fe200000418ff */
[----:B------:R-:W-:-:S05]  /*13ab0*/  VIADD R176, R191, 0x5800 ;  /* 0x00005800bfb07836 */ /* 0x000fca0000000000 */
[C---:B------:R-:W-:Y:S06]  /*13ac0*/  HMMA.16816.F32.BF16 R72, R60.reuse, R74, RZ ;  /* 0x0000004a3c48723c */ /* 0x040fec00000418ff */
[C---:B------:R-:W-:Y:S06]  /*13ad0*/  HMMA.16816.F32.BF16 R64, R60.reuse, R36, RZ ;  /* 0x000000243c40723c */ /* 0x040fec00000418ff */
[----:B------:R-:W-:Y:S01]  /*13ae0*/  HMMA.16816.F32.BF16 R60, R60, R38, RZ ;  /* 0x000000263c3c723c */ /* 0x000fe200000418ff */
[----:B------:R-:W1:Y:S05]  /*13af0*/  LDSM.16.M88.4 R36, [R188+0x6800] ;  /* 0x00680000bc24783b */ /* 0x000e6a0000000200 */
[C---:B--2---:R-:W-:Y:S06]  /*13b00*/  HMMA.16816.F32.BF16 R28, R40.reuse, R8, R28 ;  /* 0x00000008281c723c */ /* 0x044fec000004181c */
[C---:B------:R-:W-:Y:S01]  /*13b10*/  HMMA.16816.F32.BF16 R24, R40.reuse, R10, R24 ;  /* 0x0000000a2818723c */ /* 0x040fe20000041818 */
[----:B------:R-:W2:Y:S05]  /*13b20*/  LDSM.16.M88.4 R8, [R188+0x7000] ;  /* 0x00700000bc08783b */ /* 0x000eaa0000000200 */
        /* <DEDUP_REMOVED lines=8> */
[----:B------:R-:W3:Y:S04]  /*13bb0*/  LDSM.16.M88.4 R40, [R189] ;  /* 0x00000000bd28783b */ /* 0x000ee80000000200 */
[----:B------:R-:W-:Y:S01]  /*13bc0*/  LDSM.16.M88.4 R44, [R184+0x1800] ;  /* 0x00180000b82c783b */ /* 0x000fe20000000200 */
[C---:B----4-:R-:W-:Y:S06]  /*13bd0*/  HMMA.16816.F32.BF16 R28, R4.reuse, R32, R28 ;  /* 0x00000020041c723c */ /* 0x050fec000004181c */
[C---:B------:R-:W-:Y:S01]  /*13be0*/  HMMA.16816.F32.BF16 R24, R4.reuse, R34, R24 ;  /* 0x000000220418723c */ /* 0x040fe20000041818 */
[----:B------:R-:W4:Y:S05]  /*13bf0*/  LDSM.16.M88.4 R32, [R184+0x1000] ;  /* 0x00100000b820783b */ /* 0x000f2a0000000200 */
[C---:B-1----:R-:W-:Y:S06]  /*13c00*/  HMMA.16816.F32.BF16 R20, R4.reuse, R36, R20 ;  /* 0x000000240414723c */ /* 0x042fec0000041814 */
[C---:B------:R-:W-:Y:S01]  /*13c10*/  HMMA.16816.F32.BF16 R12, R4.reuse, R38, R12 ;  /* 0x00000026040c723c */ /* 0x040fe2000004180c */
[----:B------:R-:W1:Y:S05]  /*13c20*/  LDSM.16.M88.4 R36, [R193+0x8000] ;  /* 0x00800000c124783b */ /* 0x000e6a0000000200 */
[C---:B--2---:R-:W-:Y:S06]  /*13c30*/  HMMA.16816.F32.BF16 R76, R4.reuse, R8, R76 ;  /* 0x00000008044c723c */ /* 0x044fec000004184c */
[C---:B------:R-:W-:Y:S01]  /*13c40*/  HMMA.16816.F32.BF16 R72, R4.reuse, R10, R72 ;  /* 0x0000000a0448723c */ /* 0x040fe20000041848 */
[----:B------:R-:W2:Y:S05]  /*13c50*/  LDSM.16.M88.4 R8, [R193+0x8800] ;  /* 0x00880000c108783b */ /* 0x000eaa0000000200 */
[C---:B------:R-:W-:Y:S06]  /*13c60*/  HMMA.16816.F32.BF16 R64, R4.reuse, R88, R64 ;  /* 0x000000580440723c */ /* 0x040fec0000041840 */
        /* <DEDUP_REMOVED lines=8> */
[----:B------:R-:W-:Y:S05]  /*13cf0*/  LDSM.16.M88.4 R48, [R191+0x2000] ;  /* 0x00200000bf30783b */ /* 0x000fea0000000200 */
[C---:B----4-:R-:W-:Y:S06]  /*13d00*/  HMMA.16816.F32.BF16 R76, R40.reuse, R32, R76 ;  /* 0x00000020284c723c */ /* 0x050fec000004184c */
[C---:B------:R-:W-:Y:S01]  /*13d10*/  HMMA.16816.F32.BF16 R72, R40.reuse, R34, R72 ;  /* 0x000000222848723c */ /* 0x040fe20000041848 */
[----:B------:R-:W4:Y:S05]  /*13d20*/  LDSM.16.M88.4 R32, [R192+0x2000] ;  /* 0x00200000c020783b */ /* 0x000f2a0000000200 */
[C---:B------:R-:W-:Y:S06]  /*13d30*/  HMMA.16816.F32.BF16 R64, R40.reuse, R44, R64 ;  /* 0x0000002c2840723c */ /* 0x040fec0000041840 */
[----:B------:R-:W-:Y:S01]  /*13d40*/  HMMA.16816.F32.BF16 R60, R40, R46, R60 ;  /* 0x0000002e283c723c */ /* 0x000fe2000004183c */
[----:B------:R-:W4:Y:S04]  /*13d50*/  LDSM.16.M88.4 R44, [R191+0x2800] ;  /* 0x00280000bf2c783b */ /* 0x000f280000000200 */
[----:B------:R-:W4:Y:S01]  /*13d60*/  LDSM.16.M88.4 R40, [R191+0x3000] ;  /* 0x00300000bf28783b */ /* 0x000f220000000200 */
[C---:B-1----:R-:W-:Y:S06]  /*13d70*/  HMMA.16816.F32.BF16 R28, R80.reuse, R36, R28 ;  /* 0x00000024501c723c */ /* 0x042fec000004181c */
[C---:B------:R-:W-:Y:S01]  /*13d80*/  HMMA.16816.F32.BF16 R24, R80.reuse, R38, R24 ;  /* 0x000000265018723c */ /* 0x040fe20000041818 */
[----:B------:R-:W1:Y:S05]  /*13d90*/  LDSM.16.M88.4 R36, [R191+0x3800] ;  /* 0x00380000bf24783b */ /* 0x000e6a0000000200 */
[C---:B--2---:R-:W-:Y:S06]  /*13da0*/  HMMA.16816.F32.BF16 R20, R80.reuse, R8, R20 ;  /* 0x000000085014723c */ /* 0x044fec0000041814 */
[C---:B------:R-:W-:Y:S01]  /*13db0*/  HMMA.16816.F32.BF16 R12, R80.reuse, R10, R12 ;  /* 0x0000000a500c723c */ /* 0x040fe2000004180c */
[----:B------:R-:W2:Y:S05]  /*13dc0*/  LDSM.16.M88.4 R8, [R188+0x8000] ;  /* 0x00800000bc08783b */ /* 0x000eaa0000000200 */
[C---:B------:R-:W-:Y:S06]  /*13dd0*/  HMMA.16816.F32.BF16 R76, R80.reuse, R4, R76 ;  /* 0x00000004504c723c */ /* 0x040fec000004184c */
        /* <DEDUP_REMOVED lines=9> */
[C---:B------:R-:W-:Y:S06]  /*13e70*/  HMMA.16816.F32.BF16 R20, R32.reuse, R44, R20 ;  /* 0x0000002c2014723c */ /* 0x040fec0000041814 */
[C---:B------:R-:W-:Y:S01]  /*13e80*/  HMMA.16816.F32.BF16 R12, R32.reuse, R46, R12 ;  /* 0x0000002e200c723c */ /* 0x040fe2000004180c */
[----:B------:R-:W4:Y:S05]  /*13e90*/  LDSM.16.M88.4 R44, [R184+0x2000] ;  /* 0x00200000b82c783b */ /* 0x000f2a0000000200 */
[C---:B------:R-:W-:Y:S06]  /*13ea0*/  HMMA.16816.F32.BF16 R76, R32.reuse, R40, R76 ;  /* 0x00000028204c723c */ /* 0x040fec000004184c */
[C---:B------:R-:W-:Y:S01]  /*13eb0*/  HMMA.16816.F32.BF16 R72, R32.reuse, R42, R72 ;  /* 0x0000002a2048723c */ /* 0x040fe20000041848 */
[----:B------:R-:W4:Y:S05]  /*13ec0*/  LDSM.16.M88.4 R40, [R184+0x2800] ;  /* 0x00280000b828783b */ /* 0x000f2a0000000200 */
[C---:B-1----:R-:W-:Y:S06]  /*13ed0*/  HMMA.16816.F32.BF16 R64, R32.reuse, R36, R64 ;  /* 0x000000242040723c */ /* 0x042fec0000041840 */
[----:B------:R-:W-:Y:S01]  /*13ee0*/  HMMA.16816.F32.BF16 R60, R32, R38, R60 ;  /* 0x00000026203c723c */ /* 0x000fe2000004183c */
[----:B------:R-:W1:Y:S04]  /*13ef0*/  LDSM.16.M88.4 R36, [R184+0x3000] ;  /* 0x00300000b824783b */ /* 0x000e680000000200 */
[----:B------:R-:W1:Y:S01]  /*13f00*/  LDSM.16.M88.4 R32, [R184+0x3800] ;  /* 0x00380000b820783b */ /* 0x000e620000000200 */
[C---:B--2---:R-:W-:Y:S06]  /*13f10*/  HMMA.16816.F32.BF16 R28, R88.reuse, R8, R28 ;  /* 0x00000008581c723c */ /* 0x044fec000004181c */
[C---:B------:R-:W-:Y:S01]  /*13f20*/  HMMA.16816.F32.BF16 R24, R88.reuse, R10, R24 ;  /* 0x0000000a5818723c */ /* 0x040fe20000041818 */
[----:B------:R-:W-:Y:S05]  /*13f30*/  LDSM.16.M88.4 R8, [R194+0x4000] ;  /* 0x00400000c208783b */ /* 0x000fea0000000200 */
[C---:B------:R-:W-:Y:S06]  /*13f40*/  HMMA.16816.F32.BF16 R20, R88.reuse, R4, R20 ;  /* 0x000000045814723c */ /* 0x040fec0000041814 */
[C---:B------:R-:W-:Y:S01]  /*13f50*/  HMMA.16816.F32.BF16 R12, R88.reuse, R6, R12 ;  /* 0x00000006580c723c */ /* 0x040fe2000004180c */
[----:B------:R-:W2:Y:S05]  /*13f60*/  LDSM.16.M88.4 R4, [R193+0xa000] ;  /* 0x00a00000c104783b */ /* 0x000eaa0000000200 */
[C---:B---3--:R-:W-:Y:S06]  /*13f70*/  HMMA.16816.F32.BF16 R76, R88.reuse, R84, R76 ;  /* 0x00000054584c723c */ /* 0x048fec000004184c */
[C---:B------:R-:W-:Y:S06]  /*13f80*/  HMMA.16816.F32.BF16 R72, R88.reuse, R86, R72 ;  /* 0x000000565848723c */ /* 0x040fec0000041848 */
[C---:B------:R-:W-:Y:S06]  /*13f90*/  HMMA.16816.F32.BF16 R64, R88.reuse, R80, R64 ;  /* 0x000000505840723c */ /* 0x040fec0000041840 */
[----:B------:R-:W-:Y:S01]  /*13fa0*/  HMMA.16816.F32.BF16 R60, R88, R82, R60 ;  /* 0x00000052583c723c */ /* 0x000fe2000004183c */
[----:B------:R-:W3:Y:S04]  /*13fb0*/  LDSM.16.M88.4 R80, [R193+0xa800] ;  /* 0x00a80000c150783b */ /* 0x000ee80000000200 */
[----:B------:R-:W-:Y:S01]  /*13fc0*/  LDSM.16.M88.4 R88, [R193+0xb800] ;  /* 0x00b80000c158783b */ /* 0x000fe20000000200 */
[C---:B----4-:R-:W-:Y:S06]  /*13fd0*/  HMMA.16816.F32.BF16 R28, R48.reuse, R44, R28 ;  /* 0x0000002c301c723c */ /* 0x050fec000004181c */
[C---:B------:R-:W-:Y:S01]  /*13fe0*/  HMMA.16816.F32.BF16 R24, R48.reuse, R46, R24 ;  /* 0x0000002e3018723c */ /* 0x040fe20000041818 */
[----:B------:R-:W4:Y:S05]  /*13ff0*/  LDSM.16.M88.4 R44, [R193+0xb000] ;  /* 0x00b00000c12c783b */ /* 0x000f2a0000000200 */
[C---:B------:R-:W-:Y:S06]  /*14000*/  HMMA.16816.F32.BF16 R20, R48.reuse, R40, R20 ;  /* 0x000000283014723c */ /* 0x040fec0000041814 */
[C---:B------:R-:W-:Y:S01]  /*14010*/  HMMA.16816.F32.BF16 R12, R48.reuse, R42, R12 ;  /* 0x0000002a300c723c */ /* 0x040fe2000004180c */
[----:B------:R-:W-:Y:S05]  /*14020*/  LDSM.16.M88.4 R40, [R191+0x4000] ;  /* 0x00400000bf28783b */ /* 0x000fea0000000200 */
[C---:B-1----:R-:W-:Y:S01]  /*14030*/  HMMA.16816.F32.BF16 R84, R48.reuse, R36, R76 ;  /* 0x000000243054723c */ /* 0x042fe2000004184c */
[----:B------:R-:W1:Y:S05]  /*14040*/  LDSM.16.M88.4 R76, [R192+0x4000] ;  /* 0x00400000c04c783b */ /* 0x000e6a0000000200 */
[C---:B------:R-:W-:Y:S01]  /*14050*/  HMMA.16816.F32.BF16 R72, R48.reuse, R38, R72 ;  /* 0x000000263048723c */ /* 0x040fe20000041848 */
[----:B------:R-:W-:Y:S05]  /*14060*/  LDSM.16.M88.4 R36, [R191+0x5000] ;  /* 0x00500000bf24783b */ /* 0x000fea0000000200 */
[C---:B------:R-:W-:Y:S06]  /*14070*/  HMMA.16816.F32.BF16 R64, R48.reuse, R32, R64 ;  /* 0x000000203040723c */ /* 0x040fec0000041840 */
[----:B------:R-:W-:Y:S01]  /*14080*/  HMMA.16816.F32.BF16 R60, R48, R34, R60 ;  /* 0x00000022303c723c */ /* 0x000fe2000004183c */
[----:B------:R-:W1:Y:S04]  /*14090*/  LDSM.16.M88.4 R32, [R191+0x4800] ;  /* 0x00480000bf20783b */ /* 0x000e680000000200 */
[----:B------:R-:W-:Y:S01]  /*140a0*/  LDSM.16.M88.4 R48, [R188+0xa000] ;  /* 0x00a00000bc30783b */ /* 0x000fe20000000200 */
[C---:B--2---:R-:W-:Y:S06]  /*140b0*/  HMMA.16816.F32.BF16 R28, R8.reuse, R4, R28 ;  /* 0x00000004081c723c */ /* 0x044fec000004181c */
[C---:B------:R-:W-:Y:S01]  /*140c0*/  HMMA.16816.F32.BF16 R24, R8.reuse, R6, R24 ;  /* 0x000000060818723c */ /* 0x040fe20000041818 */
[----:B------:R-:W2:Y:S05]  /*140d0*/  LDSM.16.M88.4 R4, [R191+0x5800] ;  /* 0x00580000bf04783b */ /* 0x000eaa0000000200 */
[C---:B---3--:R-:W-:Y:S06]  /*140e0*/  HMMA.16816.F32.BF16 R20, R8.reuse, R80, R20 ;  /* 0x000000500814723c */ /* 0x048fec0000041814 */
[C---:B------:R-:W-:Y:S01]  /*140f0*/  HMMA.16816.F32.BF16 R12, R8.reuse, R82, R12 ;  /* 0x00000052080c723c */ /* 0x040fe2000004180c */
[----:B------:R-:W3:Y:S05]  /*14100*/  LDSM.16.M88.4 R80, [R190+0x4000] ;  /* 0x00400000be50783b */ /* 0x000eea0000000200 */
[C---:B----4-:R-:W-:Y:S06]  /*14110*/  HMMA.16816.F32.BF16 R84, R8.reuse, R44, R84 ;  /* 0x0000002c0854723c */ /* 0x050fec0000041854 */
[C---:B------:R-:W-:Y:S01]  /*14120*/  HMMA.16816.F32.BF16 R72, R8.reuse, R46, R72 ;  /* 0x0000002e0848723c */ /* 0x040fe20000041848 */
[----:B------:R-:W-:Y:S05]  /*14130*/  LDSM.16.M88.4 R44, [R184+0x4000] ;  /* 0x00400000b82c783b */ /* 0x000fea0000000200 */
[C---:B------:R-:W-:Y:S06]  /*14140*/  HMMA.16816.F32.BF16 R64, R8.reuse, R88, R64 ;  /* 0x000000580840723c */ /* 0x040fec0000041840 */
[----:B------:R-:W-:Y:S01]  /*14150*/  HMMA.16816.F32.BF16 R60, R8, R90, R60 ;  /* 0x0000005a083c723c */ /* 0x000fe2000004183c */
[----:B------:R-:W4:Y:S05]  /*14160*/  LDSM.16.M88.4 R8, [R188+0xa800] ;  /* 0x00a80000bc08783b */ /* 0x000f2a0000000200 */
[C---:B-1----:R-:W-:Y:S06]  /*14170*/  HMMA.16816.F32.BF16 R28, R76.reuse, R40, R28 ;  /* 0x000000284c1c723c */ /* 0x042fec000004181c */
[C---:B------:R-:W-:Y:S01]  /*14180*/  HMMA.16816.F32.BF16 R24, R76.reuse, R42, R24 ;  /* 0x0000002a4c18723c */ /* 0x040fe20000041818 */
[----:B------:R-:W1:Y:S05]  /*14190*/  LDSM.16.M88.4 R40, [R188+0xb000] ;  /* 0x00b00000bc28783b */ /* 0x000e6a0000000200 */
[C---:B------:R-:W-:Y:S06]  /*141a0*/  HMMA.16816.F32.BF16 R20, R76.reuse, R32, R20 ;  /* 0x000000204c14723c */ /* 0x040fec0000041814 */
[C---:B------:R-:W-:Y:S01]  /*141b0*/  HMMA.16816.F32.BF16 R88, R76.reuse, R36, R84 ;  /* 0x000000244c58723c */ /* 0x040fe20000041854 */
[----:B------:R-:W1:Y:S05]  /*141c0*/  LDSM.16.M88.4 R84, [R189+0x4000] ;  /* 0x00400000bd54783b */ /* 0x000e6a0000000200 */
[C---:B------:R-:W-:Y:S01]  /*141d0*/  HMMA.16816.F32.BF16 R12, R76.reuse, R34, R12 ;  /* 0x000000224c0c723c */ /* 0x040fe2000004180c */
[----:B------:R-:W1:Y:S05]  /*141e0*/  LDSM.16.M88.4 R32, [R188+0xb800] ;  /* 0x00b80000bc20783b */ /* 0x000e6a0000000200 */
[C---:B------:R-:W-:Y:S01]  /*141f0*/  HMMA.16816.F32.BF16 R72, R76.reuse, R38, R72 ;  /* 0x000000264c48723c */ /* 0x040fe20000041848 */
[----:B------:R-:W1:Y:S05]  /*14200*/  LDSM.16.M88.4 R36, [R184+0x4800] ;  /* 0x00480000b824783b */ /* 0x000e6a0000000200 */
[C---:B--2---:R-:W-:Y:S06]  /*14210*/  HMMA.16816.F32.BF16 R64, R76.reuse, R4, R64 ;  /* 0x000000044c40723c */ /* 0x044fec0000041840 */
[----:B------:R-:W-:Y:S01]  /*14220*/  HMMA.16816.F32.BF16 R60, R76, R6, R60 ;  /* 0x000000064c3c723c */ /* 0x000fe2000004183c */
[----:B------:R-:W2:Y:S05]  /*14230*/  LDSM.16.M88.4 R4, [R184+0x5000] ;  /* 0x00500000b804783b */ /* 0x000eaa0000000200 */
[C---:B---3--:R-:W-:Y:S06]  /*14240*/  HMMA.16816.F32.BF16 R24, R80.reuse, R50, R24 ;  /* 0x000000325018723c */ /* 0x048fec0000041818 */
[C---:B----4-:R-:W-:Y:S06]  /*14250*/  HMMA.16816.F32.BF16 R20, R80.reuse, R8, R20 ;  /* 0x000000085014723c */ /* 0x050fec0000041814 */
[C---:B------:R-:W-:Y:S06]  /*14260*/  HMMA.16816.F32.BF16 R28, R80.reuse, R48, R28 ;  /* 0x00000030501c723c */ /* 0x040fec000004181c */
[----:B------:R-:W-:Y:S01]  /*14270*/  HMMA.16816.F32.BF16 R12, R80, R10, R12 ;  /* 0x0000000a500c723c */ /* 0x000fe2000004180c */
[----:B------:R-:W3:Y:S01]  /*14280*/  LDSM.16.M88.4 R8, [R184+0x5800] ;  /* 0x00580000b808783b */ /* 0x000ee20000000200 */
[----:B------:R-:W-:-:S04]  /*14290*/  DEPBAR.LE SB0, 0x0 ;  /* 0x000080000000791a */ /* 0x000fc80000000000 */
[C---:B-1----:R-:W-:Y:S06]  /*142a0*/  HMMA.16816.F32.BF16 R72, R80.reuse, R42, R72 ;  /* 0x0000002a5048723c */ /* 0x042fec0000041848 */
[----:B------:R-:W-:Y:S06]  /*142b0*/  HMMA.16816.F32.BF16 R88, R80, R40, R88 ;  /* 0x000000285058723c */ /* 0x000fec0000041858 */
[----:B------:R-:W-:Y:S06]  /*142c0*/  HMMA.16816.F32.BF16 R24, R84, R46, R24 ;  /* 0x0000002e5418723c */ /* 0x000fec0000041818 */
[C---:B------:R-:W-:Y:S06]  /*142d0*/  HMMA.16816.F32.BF16 R64, R80.reuse, R32, R64 ;  /* 0x000000205040723c */ /* 0x040fec0000041840 */
[----:B------:R-:W-:Y:S01]  /*142e0*/  HMMA.16816.F32.BF16 R60, R80, R34, R60 ;  /* 0x00000022503c723c */ /* 0x000fe2000004183c */
[----:B------:R-:W-:-:S05]  /*142f0*/  VIADD R32, R3, 0xffffffc0 ;  /* 0xffffffc003207836 */ /* 0x000fca0000000000 */
[----:B------:R-:W-:Y:S01]  /*14300*/  HMMA.16816.F32.BF16 R20, R84, R36, R20 ;  /* 0x000000245414723c */ /* 0x000fe20000041814 */
[----:B------:R-:W-:Y:S01]  /*14310*/  ISETP.GE.AND P1, PT, R32, R69, PT ;  /* 0x000000452000720c */ /* 0x000fe20003f26270 */
[----:B------:R-:W-:-:S04]  /*14320*/  VIADD R32, R3, 0xffffffd1 ;  /* 0xffffffd103207836 */ /* 0x000fc80000000000 */
[C---:B------:R-:W-:Y:S01]  /*14330*/  HMMA.16816.F32.BF16 R28, R84.reuse, R44, R28 ;  /* 0x0000002c541c723c */ /* 0x040fe2000004181c */
[----:B------:R-:W-:Y:S02]  /*14340*/  FSEL R26, R26, -INF , !P6 ;  /* 0xff8000001a1a7808 */ /* 0x000fe40007000000 */
[----:B------:R-:W-:Y:S02]  /*14350*/  FSEL R36, R24, -INF , !P6 ;  /* 0xff80000018247808 */ /* 0x000fe40007000000 */
[-C--:B------:R-:W-:Y:S01]  /*14360*/  ISETP.GE.AND P6, PT, R0, R69.reuse, PT ;  /* 0x000000450000720c */ /* 0x080fe20003fc6270 */
[----:B--2---:R-:W-:Y:S01]  /*14370*/  HMMA.16816.F32.BF16 R72, R84, R6, R72 ;  /* 0x000000065448723c */ /* 0x004fe20000041848 */
[----:B------:R-:W-:Y:S01]  /*14380*/  VIADD R0, R3, 0xffffffe9 ;  /* 0xffffffe903007836 */ /* 0x000fe20000000000 */
[----:B------:R-:W-:Y:S02]  /*14390*/  ISETP.GE.AND P3, PT, R32, R69, PT ;  /* 0x000000452000720c */ /* 0x000fe40003f66270 */
[----:B------:R-:W-:-:S02]  /*143a0*/  FSEL R24, R27, -INF , !P5 ;  /* 0xff8000001b187808 */ /* 0x000fc40006800000 */
[C---:B------:R-:W-:Y:S06]  /*143b0*/  HMMA.16816.F32.BF16 R12, R84.reuse, R38, R12 ;  /* 0x00000026540c723c */ /* 0x040fec000004180c */
[C---:B------:R-:W-:Y:S01]  /*143c0*/  HMMA.16816.F32.BF16 R88, R84.reuse, R4, R88 ;  /* 0x000000045458723c */ /* 0x040fe20000041858 */
[----:B------:R-:W-:Y:S02]  /*143d0*/  FSEL R22, R22, -INF , !P4 ;  /* 0xff80000016167808 */ /* 0x000fe40006000000 */
[----:B------:R-:W-:Y:S02]  /*143e0*/  FSEL R20, R20, -INF , !P4 ;  /* 0xff80000014147808 */ /* 0x000fe40006000000 */
[----:B------:R-:W-:Y:S01]  /*143f0*/  ISETP.GE.AND P4, PT, R0, R69, PT ;  /* 0x000000450000720c */ /* 0x000fe20003f86270 */
[----:B---3--:R-:W-:Y:S01]  /*14400*/  HMMA.16816.F32.BF16 R64, R84, R8, R64 ;  /* 0x000000085440723c */ /* 0x008fe20000041840 */
[C---:B------:R-:W-:Y:S01]  /*14410*/  VIADD R4, R3.reuse, 0xffffffe0 ;  /* 0xffffffe003047836 */ /* 0x040fe20000000000 */
[----:B------:R-:W-:Y:S01]  /*14420*/  FSEL R32, R28, -INF , !P1 ;  /* 0xff8000001c207808 */ /* 0x000fe20004800000 */
[----:B------:R-:W-:Y:S01]  /*14430*/  VIADD R0, R3, 0xfffffff1 ;  /* 0xfffffff103007836 */ /* 0x000fe20000000000 */
[----:B------:R-:W-:-:S02]  /*14440*/  FSEL R28, R31, -INF , !P0 ;  /* 0xff8000001f1c7808 */ /* 0x000fc40004000000 */
[----:B------:R-:W-:Y:S01]  /*14450*/  HMMA.16816.F32.BF16 R60, R84, R10, R60 ;  /* 0x0000000a543c723c */ /* 0x000fe2000004183c */
[----:B------:R-:W-:Y:S02]  /*14460*/  FSEL R34, R29, -INF , !P0 ;  /* 0xff8000001d227808 */ /* 0x000fe40004000000 */
[----:B------:R-:W-:Y:S01]  /*14470*/  ISETP.GE.AND P0, PT, R4, R69, PT ;  /* 0x000000450400720c */ /* 0x000fe20003f06270 */
[----:B------:R-:W-:Y:S01]  /*14480*/  VIADD R4, R3, 0xffffffe8 ;  /* 0xffffffe803047836 */ /* 0x000fe20000000000 */
[----:B------:R-:W-:Y:S02]  /*14490*/  FSEL R172, R75, -INF , !P4 ;  /* 0xff8000004bac7808 */ /* 0x000fe40006000000 */
[----:B------:R-:W-:Y:S01]  /*144a0*/  FSEL R224, R73, -INF , !P4 ;  /* 0xff80000049e07808 */ /* 0x000fe20006000000 */
[----:B------:R-:W-:Y:S01]  /*144b0*/  VIADD R10, R3, 0xfffffff8 ;  /* 0xfffffff8030a7836 */ /* 0x000fe20000000000 */
[----:B------:R-:W-:Y:S02]  /*144c0*/  ISETP.GE.AND P4, PT, R133, 0x2, PT ;  /* 0x000000028500780c */ /* 0x000fe40003f86270 */
[----:B------:R-:W-:-:S02]  /*144d0*/  FSEL R38, R25, -INF , !P5 ;  /* 0xff80000019267808 */ /* 0x000fc40006800000 */
[-C--:B------:R-:W-:Y:S01]  /*144e0*/  ISETP.GE.AND P5, PT, R4, R69.reuse, PT ;  /* 0x000000450400720c */ /* 0x080fe20003fa6270 */
[C---:B------:R-:W-:Y:S01]  /*144f0*/  VIADD R4, R3.reuse, 0xfffffff0 ;  /* 0xfffffff003047836 */ /* 0x040fe20000000000 */
[----:B------:R-:W-:Y:S02]  /*14500*/  FSEL R30, R30, -INF , !P1 ;  /* 0xff8000001e1e7808 */ /* 0x000fe40004800000 */
[----:B------:R-:W-:Y:S01]  /*14510*/  FSEL R6, R14, -INF , !P2 ;  /* 0xff8000000e067808 */ /* 0x000fe20005000000 */
[----:B------:R-:W-:Y:S01]  /*14520*/  VIADD R14, R3, 0xfffffff9 ;  /* 0xfffffff9030e7836 */ /* 0x000fe20000000000 */
[----:B------:R-:W-:Y:S02]  /*14530*/  ISETP.GE.AND P1, PT, R18, R69, PT ;  /* 0x000000451200720c */ /* 0x000fe40003f26270 */
[----:B------:R-:W-:Y:S02]  /*14540*/  FSEL R8, R23, -INF , !P3 ;  /* 0xff80000017087808 */ /* 0x000fe40005800000 */
[----:B------:R-:W-:-:S02]  /*14550*/  FSEL R18, R21, -INF , !P3 ;  /* 0xff80000015127808 */ /* 0x000fc40005800000 */
[----:B------:R-:W-:Y:S02]  /*14560*/  FSEL R12, R12, -INF , !P2 ;  /* 0xff8000000c0c7808 */ /* 0x000fe40005000000 */
[-C--:B------:R-:W-:Y:S02]  /*14570*/  ISETP.GE.AND P3, PT, R4, R69.reuse, PT ;  /* 0x000000450400720c */ /* 0x080fe40003f66270 */
[----:B------:R-:W-:Y:S02]  /*14580*/  ISETP.GE.AND P2, PT, R0, R69, PT ;  /* 0x000000450000720c */ /* 0x000fe40003f46270 */
[----:B------:R-:W-:Y:S02]  /*14590*/  FSEL R4, R15, -INF , !P1 ;  /* 0xff8000000f047808 */ /* 0x000fe40004800000 */
        /* <DEDUP_REMOVED lines=13> */
[----:B------:R-:W-:-:S02]  /*14670*/  FSEL R164, R62, -INF , !P1 ;  /* 0xff8000003ea47808 */ /* 0x000fc40004800000 */
[----:B------:R-:W-:Y:S02]  /*14680*/  FSEL R173, R60, -INF , !P1 ;  /* 0xff8000003cad7808 */ /* 0x000fe40004800000 */
[----:B------:R-:W-:Y:S02]  /*14690*/  FSEL R162, R63, -INF , !P0 ;  /* 0xff8000003fa27808 */ /* 0x000fe40004000000 */
[----:B------:R-:W-:Y:S01]  /*146a0*/  FSEL R171, R61, -INF , !P0 ;  /* 0xff8000003dab7808 */ /* 0x000fe20004000000 */
[----:B------:R-:W-:Y:S06]  /*146b0*/  BAR.SYNC.DEFER_BLOCKING 0x0 ;  /* 0x0000000000007b1d */ /* 0x000fec0000010000 */
[----:B------:R-:W-:Y:S05]  /*146c0*/  @!P4 BRA `(.L_x_1063) ;  /* 0x000000080098c947 */ /* 0x000fea0003800000 */
[----:B------:R-:W-:Y:S01]  /*146d0*/  ISETP.NE.U32.AND P0, PT, R212, RZ, PT ;  /* 0x000000ffd400720c */ /* 0x000fe20003f05070 */
[----:B------:R-:W-:Y:S03]  /*146e0*/  BSSY B0, `(.L_x_1064) ;  /* 0x0000042000007945 */ /* 0x000fe60003800000 */
[----:B------:R-:W-:-:S13]  /*146f0*/  ISETP.NE.AND.EX P0, PT, R213, RZ, PT, P0 ;  /* 0x000000ffd500720c */ /* 0x000fda0003f05300 */
[----:B------:R-:W-:Y:S05]  /*14700*/  @!P0 BRA `(.L_x_1065) ;  /* 0x0000000000f08947 */ /* 0x000fea0003800000 */
[----:B------:R-:W2:Y:S01]  /*14710*/  LD.E R14, desc[UR6][R16.64+0x170] ;  /* 0x00017006100e7980 */ /* 0x000ea2000c101900 */
[C---:B------:R-:W-:Y:S02]  /*14720*/  IADD3 R11, R2.reuse, -0x40, RZ ;  /* 0xffffffc0020b7810 */ /* 0x040fe40007ffe0ff */
[----:B------:R-:W-:Y:S02]  /*14730*/  IABS R5, R2 ;  /* 0x0000000200057213 */ /* 0x000fe40000000000 */
[----:B------:R-:W-:Y:S02]  /*14740*/  IABS R3, R11 ;  /* 0x0000000b00037213 */ /* 0x000fe40000000000 */
[-C--:B--2---:R-:W-:Y:S02]  /*14750*/  IABS R7, R14.reuse ;  /* 0x0000000e00077213 */ /* 0x084fe40000000000 */
[-C--:B------:R-:W-:Y:S02]  /*14760*/  IABS R10, R14.reuse ;  /* 0x0000000e000a7213 */ /* 0x080fe40000000000 */
[----:B------:R-:W1:Y:S01]  /*14770*/  I2F.RP R9, R7 ;  /* 0x0000000700097306 */ /* 0x000e620000209400 */
[----:B------:R-:W-:-:S02]  /*14780*/  LOP3.LUT R2, R2, R14, RZ, 0x3c, !PT ;  /* 0x0000000e02027212 */ /* 0x000fc400078e3cff */
[----:B------:R-:W-:Y:S02]  /*14790*/  IADD3 R10, RZ, -R10, RZ ;  /* 0x8000000aff0a7210 */ /* 0x000fe40007ffe0ff */
[-C--:B------:R-:W-:Y:S02]  /*147a0*/  LOP3.LUT R11, R11, R14.reuse, RZ, 0x3c, !PT ;  /* 0x0000000e0b0b7212 */ /* 0x080fe400078e3cff */
[----:B------:R-:W-:Y:S02]  /*147b0*/  ISETP.GE.AND P2, PT, R2, RZ, PT ;  /* 0x000000ff0200720c */ /* 0x000fe40003f46270 */
[----:B------:R-:W-:Y:S02]  /*147c0*/  ISETP.GE.AND P0, PT, R11, RZ, PT ;  /* 0x000000ff0b00720c */ /* 0x000fe40003f06270 */
[----:B------:R-:W-:Y:S01]  /*147d0*/  LOP3.LUT R2, RZ, R14, RZ, 0x33, !PT ;  /* 0x0000000eff027212 */ /* 0x000fe200078e33ff */
[----:B-1----:R-:W1:Y:S02]  /*147e0*/  MUFU.RCP R42, R9 ;  /* 0x00000009002a7308 */ /* 0x002e640000001000 */
[----:B-1----:R-:W-:-:S06]  /*147f0*/  VIADD R42, R42, 0xffffffe ;  /* 0x0ffffffe2a2a7836 */ /* 0x002fcc0000000000 */
[----:B------:R-:W1:Y:S02]  /*14800*/  F2I.FTZ.U32.TRUNC.NTZ R43, R42 ;  /* 0x0000002a002b7305 */ /* 0x000e64000021f000 */
[----:B-1----:R-:W-:Y:S02]  /*14810*/  IMAD.MOV R40, RZ, RZ, -R43 ;  /* 0x000000ffff287224 */ /* 0x002fe400078e0a2b */
[----:B------:R-:W-:Y:S02]  /*14820*/  IMAD.MOV.U32 R42, RZ, RZ, RZ ;  /* 0x000000ffff2a7224 */ /* 0x000fe400078e00ff */
[----:B------:R-:W-:-:S04]  /*14830*/  IMAD R40, R40, R7, RZ ;  /* 0x0000000728287224 */ /* 0x000fc800078e02ff */
[----:B------:R-:W-:Y:S02]  /*14840*/  IMAD.HI.U32 R40, R43, R40, R42 ;  /* 0x000000282b287227 */ /* 0x000fe400078e002a */
[----:B------:R-:W2:Y:S04]  /*14850*/  LD.E.64 R42, desc[UR6][R16.64+0x20] ;  /* 0x00002006102a7980 */ /* 0x000ea8000c101b00 */
[----:B------:R-:W-:-:S04]  /*14860*/  IMAD.HI.U32 R13, R40, R5, RZ ;  /* 0x00000005280d7227 */ /* 0x000fc800078e00ff */
[----:B------:R-:W-:-:S04]  /*14870*/  IMAD.HI.U32 R9, R40, R3, RZ ;  /* 0x0000000328097227 */ /* 0x000fc800078e00ff */
[-C--:B------:R-:W-:Y:S02]  /*14880*/  IMAD R40, R13, R10.reuse, R5 ;  /* 0x0000000a0d287224 */ /* 0x080fe400078e0205 */
[----:B------:R-:W-:-:S03]  /*14890*/  IMAD R10, R9, R10, R3 ;  /* 0x0000000a090a7224 */ /* 0x000fc600078e0203 */
[C---:B------:R-:W-:Y:S02]  /*148a0*/  ISETP.GT.U32.AND P3, PT, R7.reuse, R40, PT ;  /* 0x000000280700720c */ /* 0x040fe40003f64070 */
[----:B------:R-:W-:-:S11]  /*148b0*/  ISETP.GT.U32.AND P1, PT, R7, R10, PT ;  /* 0x0000000a0700720c */ /* 0x000fd60003f24070 */
[----:B------:R-:W-:Y:S02]  /*148c0*/  @!P3 IMAD.IADD R40, R40, 0x1, -R7 ;  /* 0x000000012828b824 */ /* 0x000fe400078e0a07 */
[-C--:B------:R-:W-:Y:S01]  /*148d0*/  @!P1 IADD3 R10, R10, -R7.reuse, RZ ;  /* 0x800000070a0a9210 */ /* 0x080fe20007ffe0ff */
[----:B------:R-:W-:Y:S01]  /*148e0*/  @!P3 VIADD R13, R13, 0x1 ;  /* 0x000000010d0db836 */ /* 0x000fe20000000000 */
[----:B------:R-:W-:Y:S02]  /*148f0*/  @!P1 IADD3 R9, R9, 0x1, RZ ;  /* 0x0000000109099810 */ /* 0x000fe40007ffe0ff */
[-C--:B------:R-:W-:Y:S02]  /*14900*/  ISETP.GE.U32.AND P6, PT, R40, R7.reuse, PT ;  /* 0x000000072800720c */ /* 0x080fe40003fc6070 */
[----:B------:R-:W-:Y:S01]  /*14910*/  ISETP.GE.U32.AND P5, PT, R10, R7, PT ;  /* 0x000000070a00720c */ /* 0x000fe20003fa6070 */
[----:B------:R-:W3:Y:S01]  /*14920*/  LD.E.64 R40, desc[UR6][R16.64+0x38] ;  /* 0x0000380610287980 */ /* 0x000ee2000c101b00 */
[----:B------:R-:W-:-:S09]  /*14930*/  ISETP.NE.AND P1, PT, R14, RZ, PT ;  /* 0x000000ff0e00720c */ /* 0x000fd20003f25270 */
[----:B------:R-:W-:Y:S02]  /*14940*/  @P6 VIADD R13, R13, 0x1 ;  /* 0x000000010d0d6836 */ /* 0x000fe40000000000 */
[----:B------:R-:W-:Y:S02]  /*14950*/  @P5 IADD3 R9, R9, 0x1, RZ ;  /* 0x0000000109095810 */ /* 0x000fe40007ffe0ff */
[----:B------:R-:W-:Y:S02]  /*14960*/  @!P2 IMAD.MOV R13, RZ, RZ, -R13 ;  /* 0x000000ffff0da224 */ /* 0x000fe400078e0a0d */
[----:B------:R-:W-:-:S03]  /*14970*/  @!P0 IADD3 R9, -R9, RZ, RZ ;  /* 0x000000ff09098210 */ /* 0x000fc60007ffe1ff */
[C---:B------:R-:W-:Y:S02]  /*14980*/  SEL R5, R2.reuse, R13, !P1 ;  /* 0x0000000d02057207 */ /* 0x040fe40004800000 */
[----:B------:R-:W-:-:S03]  /*14990*/  SEL R7, R2, R9, !P1 ;  /* 0x0000000902077207 */ /* 0x000fc60004800000 */
[----:B------:R-:W-:-:S04]  /*149a0*/  IMAD.WIDE R46, R5, 0x4, R212 ;  /* 0x00000004052e7825 */ /* 0x000fc800078e02d4 */
[----:B------:R-:W-:Y:S01]  /*149b0*/  IMAD.WIDE R44, R7, 0x4, R212 ;  /* 0x00000004072c7825 */ /* 0x000fe200078e02d4 */
[----:B------:R-:W4:Y:S04]  /*149c0*/  LD.E R3, desc[UR6][R46.64] ;  /* 0x000000062e037980 */ /* 0x000f28000c101900 */
[----:B------:R-:W4:Y:S01]  /*149d0*/  LD.E R2, desc[UR6][R44.64] ;  /* 0x000000062c027980 */ /* 0x000f22000c101900 */
[----:B------:R-:W-:-:S04]  /*149e0*/  IMAD.IADD R5, R5, 0x1, -R7 ;  /* 0x0000000105057824 */ /* 0x000fc800078e0a07 */
[----:B------:R-:W-:-:S05]  /*149f0*/  IMAD R14, R14, R5, -0x40 ;  /* 0xffffffc00e0e7424 */ /* 0x000fca00078e0205 */
[----:B------:R-:W-:Y:S01]  /*14a00*/  SHF.R.S32.HI R10, RZ, 0x1f, R14 ;  /* 0x0000001fff0a7819 */ /* 0x000fe2000001140e */
[-C--:B---3--:R-:W-:Y:S02]  /*14a10*/  IMAD R5, R41, R14.reuse, RZ ;  /* 0x0000000e29057224 */ /* 0x088fe400078e02ff */
[----:B------:R-:W-:-:S04]  /*14a20*/  IMAD.WIDE.U32 R14, R40, R14, RZ ;  /* 0x0000000e280e7225 */ /* 0x000fc800078e00ff */
[----:B------:R-:W-:-:S04]  /*14a30*/  IMAD R5, R40, R10, R5 ;  /* 0x0000000a28057224 */ /* 0x000fc800078e0205 */
[----:B------:R-:W-:Y:S01]  /*14a40*/  IMAD.IADD R15, R15, 0x1, R5 ;  /* 0x000000010f0f7824 */ /* 0x000fe200078e0205 */
[----:B----4-:R-:W-:-:S04]  /*14a50*/  IADD3 R2, -R3, R2, RZ ;  /* 0x0000000203027210 */ /* 0x010fc80007ffe1ff */
[----:B------:R-:W-:Y:S01]  /*14a60*/  SHF.R.S32.HI R7, RZ, 0x1f, R2 ;  /* 0x0000001fff077819 */ /* 0x000fe20000011402 */
[----:B--2---:R-:W-:Y:S02]  /*14a70*/  IMAD R3, R43, R2, RZ ;  /* 0x000000022b037224 */ /* 0x004fe400078e02ff */
[----:B------:R-:W-:-:S04]  /*14a80*/  IMAD.WIDE.U32 R14, R2, R42, R14 ;  /* 0x0000002a020e7225 */ /* 0x000fc800078e000e */
[----:B------:R-:W-:Y:S02]  /*14a90*/  IMAD R3, R42, R7, R3 ;  /* 0x000000072a037224 */ /* 0x000fe400078e0203 */
[----:B------:R-:W-:-:S03]  /*14aa0*/  IMAD.MOV.U32 R2, RZ, RZ, R14 ;  /* 0x000000ffff027224 */ /* 0x000fc600078e000e */
[----:B------:R-:W-:Y:S01]  /*14ab0*/  IADD3 R3, R15, R3, RZ ;  /* 0x000000030f037210 */ /* 0x000fe20007ffe0ff */
[----:B------:R-:W-:Y:S05]  /*14ac0*/  BRA `(.L_x_1066) ;  /* 0x00000000000c7947 */ /* 0x000fea0003800000 */
.L_x_1065:
[----:B------:R-:W2:Y:S02]  /*14ad0*/  LD.E R2, desc[UR6][R16.64+0x38] ;  /* 0x0000380610027980 */ /* 0x000ea4000c101900 */
[----:B--2---:R-:W-:-:S04]  /*14ae0*/  LEA R2, -R2, RZ, 0x6 ;  /* 0x000000ff02027211 */ /* 0x004fc800078e31ff */
[----:B------:R-:W-:Y:S02]  /*14af0*/  SHF.R.S32.HI R3, RZ, 0x1f, R2 ;  /* 0x0000001fff037819 */ /* 0x000fe40000011402 */
.L_x_1066:
[----:B------:R-:W-:Y:S05]  /*14b00*/  BSYNC B0 ;  /* 0x0000000000007941 */ /* 0x000fea0003800000 */
.L_x_1064:
[C---:B------:R-:W-:Y:S02]  /*14b10*/  LOP3.LUT P3, RZ, R214.reuse, 0x2, RZ, 0xc0, !PT ;  /* 0x00000002d6ff7812 */ /* 0x040fe4000786c0ff */
[C---:B------:R-:W-:Y:S02]  /*14b20*/  LOP3.LUT P2, RZ, R214.reuse, 0x4, RZ, 0xc0, !PT ;  /* 0x00000004d6ff7812 */ /* 0x040fe4000784c0ff */
[----:B------:R-:W-:Y:S02]  /*14b30*/  LOP3.LUT P6, RZ, R214, 0x1, RZ, 0xc0, !PT ;  /* 0x00000001d6ff7812 */ /* 0x000fe400078cc0ff */
[C---:B------:R-:W-:Y:S02]  /*14b40*/  IADD3 R157, P5, R2.reuse, R156, RZ ;  /* 0x0000009c029d7210 */ /* 0x040fe40007fbe0ff */
[C---:B------:R-:W-:Y:S02]  /*14b50*/  LEA R40, P1, R2.reuse, R204, 0x1 ;  /* 0x000000cc02287211 */ /* 0x040fe400078208ff */
[C---:B------:R-:W-:Y:S01]  /*14b60*/  IADD3 R10, P0, R2.reuse, R201, RZ ;  /* 0x000000c9020a7210 */ /* 0x040fe20007f1e0ff */
[----:B------:R-:W-:Y:S01]  /*14b70*/  IMAD.X R154, R3, 0x1, R155, P5 ;  /* 0x00000001039a7824 */ /* 0x000fe200028e069b */
[----:B------:R-:W-:-:S02]  /*14b80*/  LEA.HI.X R41, R2, R203, R3, 0x1, P1 ;  /* 0x000000cb02297211 */ /* 0x000fc400008f0c03 */
[-C--:B------:R-:W-:Y:S01]  /*14b90*/  @P3 LEA R14, P5, R157, R158.reuse, 0x1 ;  /* 0x0000009e9d0e3211 */ /* 0x080fe200078a08ff */
[----:B------:R-:W-:Y:S01]  /*14ba0*/  IMAD.X R3, R3, 0x1, R202, P0 ;  /* 0x0000000103037824 */ /* 0x000fe200000e06ca */
[C---:B------:R-:W-:Y:S01]  /*14bb0*/  @P2 LEA R42, P1, R157.reuse, R158, 0x1 ;  /* 0x0000009e9d2a2211 */ /* 0x040fe200078208ff */
[----:B------:R-:W-:Y:S01]  /*14bc0*/  @!PT LDS RZ, [RZ] ;  /* 0x00000000fffff984 */ /* 0x000fe20000000800 */
[----:B------:R-:W-:Y:S01]  /*14bd0*/  @!PT LDS RZ, [RZ] ;  /* 0x00000000fffff984 */ /* 0x000fe20000000800 */
[----:B------:R-:W-:Y:S01]  /*14be0*/  @!PT LDS RZ, [RZ] ;  /* 0x00000000fffff984 */ /* 0x000fe20000000800 */
[----:B------:R1:W-:Y:S01]  /*14bf0*/  @P6 LDGSTS.E.BYPASS.LTC128B.128 [R211+0x6000], desc[UR6][R40.64] ;  /* 0x0600000028d36fae */ /* 0x0003e2000b901d46 */
[C-C-:B------:R-:W-:Y:S02]  /*14c00*/  @P3 LEA.HI.X R15, R157.reuse, R159, R154.reuse, 0x1, P5 ;  /* 0x0000009f9d0f3211 */ /* 0x140fe400028f0c9a */
[C---:B------:R-:W-:Y:S01]  /*14c10*/  IADD3 R5, P5, R10.reuse, R201, RZ ;  /* 0x000000c90a057210 */ /* 0x040fe20007fbe0ff */
[----:B------:R1:W-:Y:S01]  /*14c20*/  @!P6 STS.128 [R211+0x6000], RZ ;  /* 0x006000ffd300e388 */ /* 0x0003e20000000c00 */
[CC--:B------:R-:W-:Y:S02]  /*14c30*/  @P6 LEA R44, P0, R10.reuse, R204.reuse, 0x1 ;  /* 0x000000cc0a2c6211 */ /* 0x0c0fe400078008ff */
[----:B------:R-:W-:Y:S01]  /*14c40*/  @P2 LEA.HI.X R43, R157, R159, R154, 0x1, P1 ;  /* 0x0000009f9d2b2211 */ /* 0x000fe200008f0c9a */
[----:B------:R-:W-:Y:S01]  /*14c50*/  IMAD.X R2, R3, 0x1, R202, P5 ;  /* 0x0000000103027824 */ /* 0x000fe200028e06ca */
[C---:B------:R-:W-:Y:S01]  /*14c60*/  @P6 LEA.HI.X R45, R10.reuse, R203, R3, 0x1, P0 ;  /* 0x000000cb0a2d6211 */ /* 0x040fe200000f0c03 */
[----:B------:R-:W-:Y:S01]  /*14c70*/  @!PT LDS RZ, [RZ] ;  /* 0x00000000fffff984 */ /* 0x000fe20000000800 */
[----:B------:R-:W-:Y:S01]  /*14c80*/  @!PT LDS RZ, [RZ] ;  /* 0x00000000fffff984 */ /* 0x000fe20000000800 */
[----:B------:R-:W-:Y:S01]  /*14c90*/  @!PT LDS RZ, [RZ] ;  /* 0x00000000fffff984 */ /* 0x000fe20000000800 */
[----:B------:R1:W-:Y:S01]  /*14ca0*/  @P3 LDGSTS.E.BYPASS.LTC128B.128 [R211+0x8000], desc[UR6][R14.64+0x80] ;  /* 0x080000800ed33fae */ /* 0x0003e2000b901d46 */
[----:B------:R-:W-:-:S02]  /*14cb0*/  @P3 LEA R48, P1, R10, R204, 0x1 ;  /* 0x000000cc0a303211 */ /* 0x000fc400078208ff */
[CC--:B------:R-:W-:Y:S01]  /*14cc0*/  @P2 LEA R46, P0, R10.reuse, R204.reuse, 0x1 ;  /* 0x000000cc0a2e2211 */ /* 0x0c0fe200078008ff */
[----:B------:R1:W-:Y:S01]  /*14cd0*/  @!P3 STS.128 [R211+0x8000], RZ ;  /* 0x008000ffd300b388 */ /* 0x0003e20000000c00 */
[CC--:B------:R-:W-:Y:S02]  /*14ce0*/  @P6 LEA R50, P5, R5.reuse, R204.reuse, 0x1 ;  /* 0x000000cc05326211 */ /* 0x0c0fe400078a08ff */
[CCC-:B------:R-:W-:Y:S01]  /*14cf0*/  @P3 LEA.HI.X R49, R10.reuse, R203.reuse, R3.reuse, 0x1, P1 ;  /* 0x000000cb0a313211 */ /* 0x1c0fe200008f0c03 */
[----:B------:R-:W-:Y:S01]  /*14d00*/  @!PT LDS RZ, [RZ] ;  /* 0x00000000fffff984 */ /* 0x000fe20000000800 */
[----:B------:R-:W-:Y:S01]  /*14d10*/  @!PT LDS RZ, [RZ] ;  /* 0x00000000fffff984 */ /* 0x000fe20000000800 */
[----:B------:R-:W-:Y:S01]  /*14d20*/  @!PT LDS RZ, [RZ] ;  /* 0x00000000fffff984 */ /* 0x000fe20000000800 */
[----:B------:R1:W-:Y:S01]  /*14d30*/  @P2 LDGSTS.E.BYPASS.LTC128B.128 [R211+0xa000], desc[UR6][R42.64+0x100] ;  /* 0x0a0001002ad32fae */ /* 0x0003e2000b901d46 */
[-C--:B------:R-:W-:Y:S02]  /*14d40*/  @P2 LEA.HI.X R47, R10, R203.reuse, R3, 0x1, P0 ;  /* 0x000000cb0a2f2211 */ /* 0x080fe400000f0c03 */
[C---:B------:R-:W-:Y:S01]  /*14d50*/  @P6 LEA.HI.X R51, R5.reuse, R203, R2, 0x1, P5 ;  /* 0x000000cb05336211 */ /* 0x040fe200028f0c02 */
[----:B------:R1:W-:Y:S01]  /*14d60*/  @!P2 STS.128 [R211+0xa000], RZ ;  /* 0x00a000ffd300a388 */ /* 0x0003e20000000c00 */
[----:B------:R-:W-:-:S02]  /*14d70*/  @P3 LEA R52, P1, R5, R204, 0x1 ;  /* 0x000000cc05343211 */ /* 0x000fc400078208ff */
[CC--:B------:R-:W-:Y:S01]  /*14d80*/  @P2 LEA R10, P0, R5.reuse, R204.reuse, 0x1 ;  /* 0x000000cc050a2211 */ /* 0x0c0fe200078008ff */
[----:B------:R-:W-:Y:S01]  /*14d90*/  @!PT LDS RZ, [RZ] ;  /* 0x00000000fffff984 */ /* 0x000fe20000000800 */
[----:B------:R-:W-:Y:S01]  /*14da0*/  @!PT LDS RZ, [RZ] ;  /* 0x00000000fffff984 */ /* 0x000fe20000000800 */
[----:B------:R-:W-:Y:S01]  /*14db0*/  @!PT LDS RZ, [RZ] ;  /* 0x00000000fffff984 */ /* 0x000fe20000000800 */
[----:B------:R1:W-:Y:S01]  /*14dc0*/  @P6 LDGSTS.E.BYPASS.LTC128B.128 [R211+0x6800], desc[UR6][R44.64] ;  /* 0x068000002cd36fae */ /* 0x0003e2000b901d46 */
[C---:B------:R-:W-:Y:S02]  /*14dd0*/  IADD3 R3, P5, R5.reuse, R201, RZ ;  /* 0x000000c905037210 */ /* 0x040fe40007fbe0ff */
[CCC-:B------:R-:W-:Y:S01]  /*14de0*/  @P3 LEA.HI.X R53, R5.reuse, R203.reuse, R2.reuse, 0x1, P1 ;  /* 0x000000cb05353211 */ /* 0x1c0fe200008f0c02 */
[----:B------:R1:W-:Y:S01]  /*14df0*/  @!P6 STS.128 [R211+0x6800], RZ ;  /* 0x006800ffd300e388 */ /* 0x0003e20000000c00 */
[----:B------:R-:W-:Y:S01]  /*14e00*/  @P2 LEA.HI.X R11, R5, R203, R2, 0x1, P0 ;  /* 0x000000cb050b2211 */ /* 0x000fe200000f0c02 */
[----:B------:R-:W-:Y:S01]  /*14e10*/  IMAD.X R2, R2, 0x1, R202, P5 ;  /* 0x0000000102027824 */ /* 0x000fe200028e06ca */
[CC--:B------:R-:W-:Y:S01]  /*14e20*/  @P6 LEA R60, P5, R3.reuse, R204.reuse, 0x1 ;  /* 0x000000cc033c6211 */ /* 0x0c0fe200078a08ff */
[----:B------:R-:W-:Y:S01]  /*14e30*/  @!PT LDS RZ, [RZ] ;  /* 0x00000000fffff984 */ /* 0x000fe20000000800 */
[----:B------:R-:W-:Y:S01]  /*14e40*/  @!PT LDS RZ, [RZ] ;  /* 0x00000000fffff984 */ /* 0x000fe20000000800 */
[----:B------:R-:W-:Y:S01]  /*14e50*/  @!PT LDS RZ, [RZ] ;  /* 0x00000000fffff984 */ /* 0x000fe20000000800 */
[----:B------:R1:W-:Y:S01]  /*14e60*/  @P3 LDGSTS.E.BYPASS.LTC128B.128 [R211+0x8800], desc[UR6][R48.64+0x80] ;  /* 0x0880008030d33fae */ /* 0x0003e2000b901d46 */
[----:B------:R-:W-:-:S02]  /*14e70*/  @P3 LEA R58, P1, R3, R204, 0x1 ;  /* 0x000000cc033a3211 */ /* 0x000fc400078208ff */
[C---:B------:R-:W-:Y:S01]  /*14e80*/  @P2 LEA R62, P0, R3.reuse, R204, 0x1 ;  /* 0x000000cc033e2211 */ /* 0x040fe200078008ff */
[----:B------:R1:W-:Y:S01]  /*14e90*/  @!P3 STS.128 [R211+0x8800], RZ ;  /* 0x008800ffd300b388 */ /* 0x0003e20000000c00 */
[CC--:B------:R-:W-:Y:S01]  /*14ea0*/  @P6 LEA.HI.X R61, R3.reuse, R203.reuse, R2, 0x1, P5 ;  /* 0x000000cb033d6211 */ /* 0x0c0fe200028f0c02 */
[----:B------:R-:W-:Y:S01]  /*14eb0*/  IMAD.MOV.U32 R204, RZ, RZ, R40 ;  /* 0x000000ffffcc7224 */ /* 0x000fe200078e0028 */
[CCC-:B------:R-:W-:Y:S01]  /*14ec0*/  @P3 LEA.HI.X R59, R3.reuse, R203.reuse, R2.reuse, 0x1, P1 ;  /* 0x000000cb033b3211 */ /* 0x1c0fe200008f0c02 */
[----:B------:R-:W-:Y:S01]  /*14ed0*/  @!PT LDS RZ, [RZ] ;  /* 0x00000000fffff984 */ /* 0x000fe20000000800 */
[----:B------:R-:W-:Y:S01]  /*14ee0*/  @!PT LDS RZ, [RZ] ;  /* 0x00000000fffff984 */ /* 0x000fe20000000800 */
[----:B------:R-:W-:Y:S01]  /*14ef0*/  @!PT LDS RZ, [RZ] ;  /* 0x00000000fffff984 */ /* 0x000fe20000000800 */
[----:B------:R1:W-:Y:S01]  /*14f00*/  @P2 LDGSTS.E.BYPASS.LTC128B.128 [R211+0xa800], desc[UR6][R46.64+0x100] ;  /* 0x0a8001002ed32fae */ /* 0x0003e2000b901d46 */
[----:B------:R-:W-:Y:S01]  /*14f10*/  @P2 LEA.HI.X R63, R3, R203, R2, 0x1, P0 ;  /* 0x000000cb033f2211 */ /* 0x000fe200000f0c02 */
[----:B------:R-:W-:Y:S02]  /*14f20*/  IMAD.MOV.U32 R203, RZ, RZ, R41 ;  /* 0x000000ffffcb7224 */ /* 0x000fe400078e0029 */
[----:B------:R1:W-:Y:S04]  /*14f30*/  @!P2 STS.128 [R211+0xa800], RZ ;  /* 0x00a800ffd300a388 */ /* 0x0003e80000000c00 */
        /* <DEDUP_REMOVED lines=30> */
[----:B------:R-:W0:Y:S02]  /*15120*/  LDGDEPBAR ;  /* 0x00000000000079af */ /* 0x000e240000000000 */
.L_x_1063:
[----:B------:R-:W-:Y:S05]  /*15130*/  BSYNC B1 ;  /* 0x0000000000017941 */ /* 0x000fea0003800000 */
.L_x_1062:
[----:B------:R-:W2:Y:S01]  /*15140*/  LD.E R168, desc[UR6][R16.64+0xdc] ;  /* 0x0000dc0610a87980 */ /* 0x000ea2000c101900 */
        /* <DEDUP_REMOVED lines=24> */
[----:B-1----:R-:W-:Y:S02]  /*152d0*/  FMNMX.FTZ R10, R174, R3, !PT ;  /* 0x00000003ae0a7209 */ /* 0x002fe40007810000 */
        /* <DEDUP_REMOVED lines=8> */
[----:B------:R-:W3:Y:S01]  /*15360*/  SHFL.BFLY PT, R2, R7, 0x2, 0x1f ;  /* 0x0c401f0007027f89 */ /* 0x000ee200000e0000 */
        /* <DEDUP_REMOVED lines=8> */
[----:B---3--:R-:W-:-:S03]  /*153f0*/  FMNMX.FTZ R2, R7, R2, !PT ;  /* 0x0000000207027209 */ /* 0x008fc60007810000 */
[----:B------:R-:W1:Y:S04]  /*15400*/  SHFL.BFLY PT, R132, R5, 0x1, 0x1f ;  /* 0x0c201f0005847f89 */ /* 0x000e6800000e0000 */
[----:B------:R-:W3:Y:S04]  /*15410*/  SHFL.BFLY PT, R3, R2, 0x1, 0x1f ;  /* 0x0c201f0002037f89 */ /* 0x000ee800000e0000 */
[----:B------:R-:W4:Y:S04]  /*15420*/  LDSM.16.MT88.4 R104, [R197+0x10000] ;  /* 0x01000000c568783b */ /* 0x000f280000004200 */
[----:B------:R-:W-:Y:S04]  /*15430*/  LDSM.16.MT88.4 R48, [R196+0xc000] ;  /* 0x00c00000c430783b */ /* 0x000fe80000004200 */
[----:B------:R-:W-:Y:S04]  /*15440*/  LDSM.16.MT88.4 R124, [R198+0xc000] ;  /* 0x00c00000c67c783b */ /* 0x000fe80000004200 */
[----:B------:R-:W-:Y:S01]  /*15450*/  LDSM.16.MT88.4 R56, [R195+0xc000] ;  /* 0x00c00000c338783b */ /* 0x000fe20000004200 */
[----:B-1----:R-:W-:-:S03]  /*15460*/  FMNMX.FTZ R132, R5, R132, !PT ;  /* 0x0000008405847209 */ /* 0x002fc60007810000 */
[----:B------:R-:W-:Y:S01]  /*15470*/  LDSM.16.MT88.4 R72, [R197+0xe000] ;  /* 0x00e00000c548783b */ /* 0x000fe20000004200 */
[----:B---3--:R-:W-:-:S03]  /*15480*/  FMNMX.FTZ R3, R2, R3, !PT ;  /* 0x0000000302037209 */ /* 0x008fc60007810000 */
[----:B------:R-:W-:Y:S01]  /*15490*/  LDSM.16.MT88.4 R108, [R196+0x10000] ;  /* 0x01000000c46c783b */ /* 0x000fe20000004200 */
[----:B------:R-:W-:-:S03]  /*154a0*/  FSETP.NEU.FTZ.AND P0, PT, R132, -INF , PT ;  /* 0xff8000008400780b */ /* 0x000fc60003f1d000 */
[----:B------:R-:W-:Y:S04]  /*154b0*/  LDSM.16.MT88.4 R140, [R195+0x10000] ;  /* 0x01000000c38c783b */ /* 0x000fe80000004200 */
[----:B------:R-:W-:Y:S01]  /*154c0*/  LDSM.16.MT88.4 R136, [R198+0xc800] ;  /* 0x00c80000c688783b */ /* 0x000fe20000004200 */
[C---:B--2---:R-:W-:Y:S01]  /*154d0*/  FMUL.FTZ R175, R168.reuse, R132 ;  /* 0x00000084a8af7220 */ /* 0x044fe20000410000 */
[----:B------:R-:W-:-:S04]  /*154e0*/  FMUL.FTZ R167, R168, R3 ;  /* 0x00000003a8a77220 */ /* 0x000fc80000410000 */
[----:B------:R-:W-:Y:S02]  /*154f0*/  FSEL R175, R175, RZ, P0 ;  /* 0x000000ffafaf7208 */ /* 0x000fe40000000000 */
[----:B------:R-:W-:-:S03]  /*15500*/  FSETP.NEU.FTZ.AND P0, PT, R3, -INF , PT ;  /* 0xff8000000300780b */ /* 0x000fc60003f1d000 */
[-CC-:B------:R-:W-:Y:S01]  /*15510*/  FFMA.FTZ R155, R32, R168.reuse, -R175.reuse ;  /* 0x000000a8209b7223 */ /* 0x180fe200000108af */
[----:B------:R-:W-:Y:S01]  /*15520*/  FSEL R167, R167, RZ, P0 ;  /* 0x000000ffa7a77208 */ /* 0x000fe20000000000 */
[-CC-:B------:R-:W-:Y:S01]  /*15530*/  FFMA.FTZ R150, R34, R168.reuse, -R175.reuse ;  /* 0x000000a822967223 */ /* 0x180fe200000108af */
[-CC-:B------:R-:W-:Y:S01]  /*15540*/  FFMA.FTZ R151, R36, R168.reuse, -R175.reuse ;  /* 0x000000a824977223 */ /* 0x180fe200000108af */
[-CC-:B------:R-:W-:Y:S01]  /*15550*/  FFMA.FTZ R146, R38, R168.reuse, -R175.reuse ;  /* 0x000000a826927223 */ /* 0x180fe200000108af */
[-C--:B------:R-:W-:Y:S01]  /*15560*/  FFMA.FTZ R145, R12, R168.reuse, -R175 ;  /* 0x000000a80c917223 */ /* 0x080fe200000108af */
[-CC-:B------:R-:W-:Y:S01]  /*15570*/  FFMA.FTZ R152, R30, R168.reuse, -R167.reuse ;  /* 0x000000a81e987223 */ /* 0x180fe200000108a7 */
[-CC-:B------:R-:W-:Y:S01]  /*15580*/  FFMA.FTZ R157, R28, R168.reuse, -R167.reuse ;  /* 0x000000a81c9d7223 */ /* 0x180fe200000108a7 */
[-CC-:B------:R-:W-:Y:S01]  /*15590*/  FFMA.FTZ R153, R26, R168.reuse, -R167.reuse ;  /* 0x000000a81a997223 */ /* 0x180fe200000108a7 */
[-CC-:B------:R-:W-:Y:S01]  /*155a0*/  FFMA.FTZ R148, R24, R168.reuse, -R167.reuse ;  /* 0x000000a818947223 */ /* 0x180fe200000108a7 */
[----:B------:R-:W-:Y:S01]  /*155b0*/  MUFU.EX2 R155, R155 ;  /* 0x0000009b009b7308 */ /* 0x000fe20000000800 */
[-C--:B------:R-:W-:Y:S01]  /*155c0*/  FFMA.FTZ R134, R8, R168.reuse, -R167 ;  /* 0x000000a808867223 */ /* 0x080fe200000108a7 */
[----:B------:R-:W1:Y:S01]  /*155d0*/  LDSM.16.MT88.4 R12, [R197+0xc800] ;  /* 0x00c80000c50c783b */ /* 0x000e620000004200 */
[-CC-:B------:R-:W-:Y:S01]  /*155e0*/  FFMA.FTZ R149, R20, R168.reuse, -R175.reuse ;  /* 0x000000a814957223 */ /* 0x180fe200000108af */
[-CC-:B------:R-:W-:Y:S01]  /*155f0*/  FFMA.FTZ R144, R18, R168.reuse, -R175.reuse ;  /* 0x000000a812907223 */ /* 0x180fe200000108af */
[-C--:B------:R-:W-:Y:S01]  /*15600*/  FFMA.FTZ R0, R0, R168.reuse, -R175 ;  /* 0x000000a800007223 */ /* 0x080fe200000108af */
[----:B------:R-:W2:Y:S01]  /*15610*/  LDSM.16.MT88.4 R8, [R198+0xe800] ;  /* 0x00e80000c608783b */ /* 0x000ea20000004200 */
[-CC-:B------:R-:W-:Y:S01]  /*15620*/  FFMA.FTZ R147, R22, R168.reuse, -R167.reuse ;  /* 0x000000a816937223 */ /* 0x180fe200000108a7 */
[----:B------:R-:W3:Y:S01]  /*15630*/  MUFU.EX2 R150, R150 ;  /* 0x0000009600967308 */ /* 0x000ee20000000800 */
[-CC-:B------:R-:W-:Y:S01]  /*15640*/  FFMA.FTZ R135, R6, R168.reuse, -R167.reuse ;  /* 0x000000a806877223 */ /* 0x180fe200000108a7 */
[-C--:B------:R-:W-:Y:S01]  /*15650*/  FFMA.FTZ R2, R4, R168.reuse, -R167 ;  /* 0x000000a804027223 */ /* 0x080fe200000108a7 */
[----:B------:R-:W5:Y:S01]  /*15660*/  LDSM.16.MT88.4 R20, [R196+0xe800] ;  /* 0x00e80000c414783b */ /* 0x000f620000004200 */
[-CC-:B------:R-:W-:Y:S01]  /*15670*/  FFMA.FTZ R154, R230, R168.reuse, -R175.reuse ;  /* 0x000000a8e69a7223 */ /* 0x180fe200000108af */
[-CC-:B------:R-:W-:Y:S01]  /*15680*/  FFMA.FTZ R159, R228, R168.reuse, -R175.reuse ;  /* 0x000000a8e49f7223 */ /* 0x180fe200000108af */
[-CC-:B------:R-:W-:Y:S01]  /*15690*/  FFMA.FTZ R156, R226, R168.reuse, -R175.reuse ;  /* 0x000000a8e29c7223 */ /* 0x180fe200000108af */
[----:B------:R-:W5:Y:S01]  /*156a0*/  LDSM.16.MT88.4 R16, [R195+0xe800] ;  /* 0x00e80000c310783b */ /* 0x000f620000004200 */
[----:B------:R-:W-:Y:S01]  /*156b0*/  MUFU.EX2 R151, R151 ;  /* 0x0000009700977308 */ /* 0x000fe20000000800 */
[-C--:B------:R-:W-:Y:S01]  /*156c0*/  FFMA.FTZ R163, R224, R168.reuse, -R175 ;  /* 0x000000a8e0a37223 */ /* 0x080fe200000108af */
[-CC-:B------:R-:W-:Y:S01]  /*156d0*/  FFMA.FTZ R158, R222, R168.reuse, -R167.reuse ;  /* 0x000000a8de9e7223 */ /* 0x180fe200000108a7 */
[----:B------:R-:W-:Y:S01]  /*156e0*/  LDSM.16.MT88.4 R32, [R196+0xc800] ;  /* 0x00c80000c420783b */ /* 0x000fe20000004200 */
[-CC-:B------:R-:W-:Y:S01]  /*156f0*/  FFMA.FTZ R165, R220, R168.reuse, -R167.reuse ;  /* 0x000000a8dca57223 */ /* 0x180fe200000108a7 */
[-CC-:B------:R-:W-:Y:S01]  /*15700*/  FFMA.FTZ R169, R218, R168.reuse, -R167.reuse ;  /* 0x000000a8daa97223 */ /* 0x180fe200000108a7 */
[-C--:B------:R-:W-:Y:S01]  /*15710*/  FFMA.FTZ R172, R172, R168.reuse, -R167 ;  /* 0x000000a8acac7223 */ /* 0x080fe200000108a7 */
[----:B------:R-:W-:Y:S01]  /*15720*/  LDSM.16.MT88.4 R28, [R195+0xc800] ;  /* 0x00c80000c31c783b */ /* 0x000fe20000004200 */
[----:B------:R-:W4:Y:S01]  /*15730*/  MUFU.EX2 R146, R146 ;  /* 0x0000009200927308 */ /* 0x000f220000000800 */
[----:B---3--:R-:W-:Y:S01]  /*15740*/  F2FP.BF16.F32.PACK_AB R112, R150, R155 ;  /* 0x0000009b9670723e */ /* 0x008fe200000010ff */
[-CC-:B------:R-:W-:Y:S01]  /*15750*/  FFMA.FTZ R215, R216, R168.reuse, -R175.reuse ;  /* 0x000000a8d8d77223 */ /* 0x180fe200000108af */
[----:B------:R-:W-:Y:S01]  /*15760*/  LDSM.16.MT88.4 R24, [R197+0xe800] ;  /* 0x00e80000c518783b */ /* 0x000fe20000004200 */
[-CC-:B------:R-:W-:Y:S01]  /*15770*/  FFMA.FTZ R216, R171, R168.reuse, -R175.reuse ;  /* 0x000000a8abd87223 */ /* 0x180fe200000108af */
[-CC-:B------:R-:W-:Y:S01]  /*15780*/  FFMA.FTZ R174, R174, R168.reuse, -R175.reuse ;  /* 0x000000a8aeae7223 */ /* 0x180fe200000108af */
[-C--:B------:R-:W-:Y:S01]  /*15790*/  FFMA.FTZ R173, R173, R168.reuse, -R175 ;  /* 0x000000a8adad7223 */ /* 0x080fe200000108af */
[-CC-:B------:R-:W-:Y:S01]  /*157a0*/  FFMA.FTZ R170, R170, R168.reuse, -R167.reuse ;  /* 0x000000a8aaaa7223 */ /* 0x180fe200000108a7 */
[----:B------:R-:W-:Y:S01]  /*157b0*/  MUFU.EX2 R152, R152 ;  /* 0x0000009800987308 */ /* 0x000fe20000000800 */
[-CC-:B------:R-:W-:Y:S01]  /*157c0*/  FFMA.FTZ R171, R166, R168.reuse, -R167.reuse ;  /* 0x000000a8a6ab7223 */ /* 0x180fe200000108a7 */
[-CC-:B------:R-:W-:Y:S01]  /*157d0*/  FFMA.FTZ R164, R164, R168.reuse, -R167.reuse ;  /* 0x000000a8a4a47223 */ /* 0x180fe200000108a7 */
[----:B------:R-:W-:Y:S01]  /*157e0*/  FFMA.FTZ R217, R162, R168, -R167 ;  /* 0x000000a8a2d97223 */ /* 0x000fe200000108a7 */
[----:B------:R-:W-:-:S04]  /*157f0*/  FADD.FTZ R150, R155, R150 ;  /* 0x000000969b967221 */ /* 0x000fc80000010000 */
[----:B------:R-:W3:Y:S01]  /*15800*/  MUFU.EX2 R157, R157 ;  /* 0x0000009d009d7308 */ /* 0x000ee20000000800 */
[----:B----4-:R-:W-:Y:S01]  /*15810*/  F2FP.BF16.F32.PACK_AB R114, R146, R151 ;  /* 0x000000979272723e */ /* 0x010fe200000010ff */
[----:B------:R-:W-:-:S04]  /*15820*/  FADD.FTZ R151, R151, R150 ;  /* 0x0000009697977221 */ /* 0x000fc80000010000 */
[----:B------:R-:W-:Y:S02]  /*15830*/  FADD.FTZ R146, R146, R151 ;  /* 0x0000009792927221 */ /* 0x000fe40000010000 */
[----:B------:R-:W-:Y:S08]  /*15840*/  MUFU.EX2 R153, R153 ;  /* 0x0000009900997308 */ /* 0x000ff00000000800 */
[----:B------:R-:W4:Y:S01]  /*15850*/  MUFU.EX2 R148, R148 ;  /* 0x0000009400947308 */ /* 0x000f220000000800 */
[----:B---3--:R-:W-:Y:S01]  /*15860*/  F2FP.BF16.F32.PACK_AB R113, R157, R152 ;  /* 0x000000989d71723e */ /* 0x008fe200000010ff */
[----:B------:R-:W-:-:S06]  /*15870*/  FADD.FTZ R152, R152, R157 ;  /* 0x0000009d98987221 */ /* 0x000fcc0000010000 */
[----:B------:R-:W-:Y:S08]  /*15880*/  MUFU.EX2 R149, R149 ;  /* 0x0000009500957308 */ /* 0x000ff00000000800 */
[----:B------:R-:W3:Y:S01]  /*15890*/  MUFU.EX2 R144, R144 ;  /* 0x0000009000907308 */ /* 0x000ee20000000800 */
[----:B----4-:R-:W-:Y:S01]  /*158a0*/  F2FP.BF16.F32.PACK_AB R115, R148, R153 ;  /* 0x000000999473723e */ /* 0x010fe200000010ff */
[----:B------:R-:W-:-:S04]  /*158b0*/  FADD.FTZ R153, R153, R152 ;  /* 0x0000009899997221 */ /* 0x000fc80000010000 */
[----:B------:R-:W-:Y:S02]  /*158c0*/  FADD.FTZ R148, R148, R153 ;  /* 0x0000009994947221 */ /* 0x000fe40000010000 */
[C---:B------:R-:W-:Y:S01]  /*158d0*/  HMMA.16816.F32.BF16 R36, R112.reuse, R40, RZ ;  /* 0x000000287024723c */ /* 0x040fe200000418ff */
[----:B------:R-:W-:Y:S05]  /*158e0*/  MUFU.EX2 R145, R145 ;  /* 0x0000009100917308 */ /* 0x000fea0000000800 */
[C---:B------:R-:W-:Y:S03]  /*158f0*/  HMMA.16816.F32.BF16 R60, R112.reuse, R64, RZ ;  /* 0x00000040703c723c */ /* 0x040fe600000418ff */
[----:B------:R-:W4:Y:S01]  /*15900*/  MUFU.EX2 R0, R0 ;  /* 0x0000000000007308 */ /* 0x000f220000000800 */
[C---:B---3--:R-:W-:Y:S01]  /*15910*/  F2FP.BF16.F32.PACK_AB R4, R144.reuse, R149 ;  /* 0x000000959004723e */ /* 0x048fe200000010ff */
[----:B------:R-:W-:Y:S01]  /*15920*/  FADD.FTZ R149, R149, R146 ;  /* 0x0000009295957221 */ /* 0x000fe20000010000 */
[----:B------:R-:W-:Y:S03]  /*15930*/  HMMA.16816.F32.BF16 R40, R112, R42, RZ ;  /* 0x0000002a7028723c */ /* 0x000fe600000418ff */
[----:B------:R-:W-:-:S02]  /*15940*/  FADD.FTZ R144, R144, R149 ;  /* 0x0000009590907221 */ /* 0x000fc40000010000 */
[----:B------:R-:W-:Y:S01]  /*15950*/  MUFU.EX2 R147, R147 ;  /* 0x0000009300937308 */ /* 0x000fe20000000800 */
[C---:B------:R-:W-:Y:S06]  /*15960*/  HMMA.16816.F32.BF16 R64, R112.reuse, R66, RZ ;  /* 0x000000427040723c */ /* 0x040fec00000418ff */
[----:B------:R-:W-:Y:S01]  /*15970*/  HMMA.16816.F32.BF16 R76, R112, R80, RZ ;  /* 0x00000050704c723c */ /* 0x000fe200000418ff */
[----:B------:R-:W3:Y:S01]  /*15980*/  MUFU.EX2 R134, R134 ;  /* 0x0000008600867308 */ /* 0x000ee20000000800 */
[----:B----4-:R-:W-:Y:S01]  /*15990*/  F2FP.BF16.F32.PACK_AB R6, R0, R145 ;  /* 0x000000910006723e */ /* 0x010fe200000010ff */
[----:B------:R-:W-:-:S03]  /*159a0*/  FADD.FTZ R145, R145, R144 ;  /* 0x0000009091917221 */ /* 0x000fc60000010000 */
[C---:B------:R-:W-:Y:S01]  /*159b0*/  HMMA.16816.F32.BF16 R84, R112.reuse, R88, RZ ;  /* 0x000000587054723c */ /* 0x040fe200000418ff */
[----:B------:R-:W-:Y:S02]  /*159c0*/  FADD.FTZ R145, R0, R145 ;  /* 0x0000009100917221 */ /* 0x000fe40000010000 */
[----:B------:R-:W-:Y:S03]  /*159d0*/  MUFU.EX2 R135, R135 ;  /* 0x0000008700877308 */ /* 0x000fe60000000800 */
[C---:B------:R-:W-:Y:S05]  /*159e0*/  HMMA.16816.F32.BF16 R80, R112.reuse, R82, RZ ;  /* 0x000000527050723c */ /* 0x040fea00000418ff */
[----:B------:R-:W4:Y:S01]  /*159f0*/  MUFU.EX2 R2, R2 ;  /* 0x0000000200027308 */ /* 0x000f220000000800 */
[----:B---3--:R-:W-:Y:S01]  /*15a00*/  F2FP.BF16.F32.PACK_AB R5, R134, R147 ;  /* 0x000000938605723e */ /* 0x008fe200000010ff */
[----:B------:R-:W-:Y:S01]  /*15a10*/  HMMA.16816.F32.BF16 R88, R112, R90, RZ ;  /* 0x0000005a7058723c */ /* 0x000fe200000418ff */
[----:B------:R-:W-:-:S04]  /*15a20*/  FADD.FTZ R147, R147, R148 ;  /* 0x0000009493937221 */ /* 0x000fc80000010000 */
[----:B------:R-:W-:Y:S01]  /*15a30*/  FADD.FTZ R134, R134, R147 ;  /* 0x0000009386867221 */ /* 0x000fe20000010000 */
[C---:B------:R-:W-:Y:S01]  /*15a40*/  HMMA.16816.F32.BF16 R92, R112.reuse, R96, RZ ;  /* 0x00000060705c723c */ /* 0x040fe200000418ff */
[----:B------:R-:W-:Y:S05]  /*15a50*/  MUFU.EX2 R154, R154 ;  /* 0x0000009a009a7308 */ /* 0x000fea0000000800 */
[----:B------:R-:W-:Y:S01]  /*15a60*/  HMMA.16816.F32.BF16 R100, R112, R104, RZ ;  /* 0x000000687064723c */ /* 0x000fe200000418ff */
[----:B----4-:R-:W-:Y:S02]  /*15a70*/  F2FP.BF16.F32.PACK_AB R7, R2, R135 ;  /* 0x000000870207723e */ /* 0x010fe400000010ff */
        /* <DEDUP_REMOVED lines=157> */
[----:B------:R-:W-:Y:S02]  /*16450*/  IADD3 R215, R133, -0x2, RZ ;  /* 0xfffffffe85d77810 */ /* 0x000fe40007ffe0ff */
[----:B------:R-:W-:Y:S02]  /*16460*/  MOV R0, R3 ;  /* 0x0000000300007202 */ /* 0x000fe40000000f00 */
[----:B------:R-:W-:-:S07]  /*16470*/  MOV R135, R132 ;  /* 0x0000008400877202 */ /* 0x000fce0000000f00 */
.L_x_1076:
[----:B------:R-:W1:Y:S01]  /*16480*/  LDC.64 R2, c[0x0][0x198] ;  /* 0x00006600ff027b82 */ /* 0x000e620000000a00 */
[----:B------:R-:W-:Y:S04]  /*16490*/  DEPBAR.LE SB0, 0x0 ;  /* 0x000080000000791a */ /* 0x000fe80000000000 */
[----:B------:R-:W-:Y:S05]  /*164a0*/  WARPSYNC.ALL ;  /* 0x0000000000007948 */ /* 0x000fea0003800000 */
[----:B------:R-:W2:Y:S08]  /*164b0*/  LDC.64 R132, c[0x0][0x208] ;  /* 0x00008200ff847b82 */ /* 0x000eb00000000a00 */
[----:B------:R-:W-:Y:S01]  /*164c0*/  BAR.SYNC.DEFER_BLOCKING 0x0 ;  /* 0x0000000000007b1d */ /* 0x000fe20000010000 */
[----:B------:R-:W-:Y:S04]  /*164d0*/  ISETP.NE.U32.AND P0, PT, R212, RZ, PT ;  /* 0x000000ffd400720c */ /* 0x000fe80003f05070 */
[----:B------:R-:W-:Y:S01]  /*164e0*/  ISETP.NE.AND.EX P0, PT, R213, RZ, PT, P0 ;  /* 0x000000ffd500720c */ /* 0x000fe20003f05300 */
[----:B------:R-:W-:Y:S11]  /*164f0*/  BSSY B0, `(.L_x_1068) ;  /* 0x000004f000007945 */ /* 0x000ff60003800000 */
[----:B------:R-:W-:Y:S01]  /*16500*/  @!UPT UIADD3 URZ, URZ, URZ, URZ ;  /* 0x0000003f3f3ff290 */ /* 0x000fe2000fffe03f */
[----:B------:R-:W-:Y:S05]  /*16510*/  @!P0 BRA `(.L_x_1069) ;  /* 0x0000000400188947 */ /* 0x000fea0003800000 */
[C---:B--2---:R-:W-:Y:S02]  /*16520*/  R2UR UR4, R132.reuse ;  /* 0x00000000840472ca */ /* 0x044fe400000e0000 */
[C---:B------:R-:W-:Y:S02]  /*16530*/  R2UR UR5, R133.reuse ;  /* 0x00000000850572ca */ /* 0x040fe400000e0000 */
[C---:B------:R-:W-:Y:S02]  /*16540*/  R2UR UR10, R132.reuse ;  /* 0x00000000840a72ca */ /* 0x040fe400000e0000 */
[C---:B------:R-:W-:Y:S02]  /*16550*/  R2UR UR11, R133.reuse ;  /* 0x00000000850b72ca */ /* 0x040fe400000e0000 */
[C---:B------:R-:W-:Y:S02]  /*16560*/  R2UR UR12, R132.reuse ;  /* 0x00000000840c72ca */ /* 0x040fe400000e0000 */
[C---:B------:R-:W-:Y:S02]  /*16570*/  R2UR UR13, R133.reuse ;  /* 0x00000000850d72ca */ /* 0x040fe400000e0000 */
[----:B------:R-:W-:Y:S02]  /*16580*/  R2UR UR8, R132 ;  /* 0x00000000840872ca */ /* 0x000fe400000e0000 */
[----:B------:R-:W-:Y:S01]  /*16590*/  R2UR UR9, R133 ;  /* 0x00000000850972ca */ /* 0x000fe200000e0000 */
[----:B-1----:R-:W2:Y:S02]  /*165a0*/  LD.E R11, desc[UR4][R2.64+0x170] ;  /* 0x00017004020b7980 */ /* 0x002ea4000c101900 */
[-C--:B--2---:R-:W-:Y:S02]  /*165b0*/  IABS R8, R11.reuse ;  /* 0x0000000b00087213 */ /* 0x084fe40000000000 */
[-C--:B------:R-:W-:Y:S02]  /*165c0*/  IABS R6, R11.reuse ;  /* 0x0000000b00067213 */ /* 0x080fe40000000000 */
[----:B------:R-:W1:Y:S03]  /*165d0*/  I2F.RP R7, R8 ;  /* 0x0000000800077306 */ /* 0x000e660000209400 */
[----:B------:R-:W-:Y:S07]  /*165e0*/  IMAD.MOV R6, RZ, RZ, -R6 ;  /* 0x000000ffff067224 */ /* 0x000fee00078e0a06 */
[----:B-1----:R-:W1:Y:S02]  /*165f0*/  MUFU.RCP R4, R7 ;  /* 0x0000000700047308 */ /* 0x002e640000001000 */
[----:B-1----:R-:W-:Y:S02]  /*16600*/  VIADD R14, R4, 0xffffffe ;  /* 0x0ffffffe040e7836 */ /* 0x002fe40000000000 */
[----:B------:R-:W-:Y:S06]  /*16610*/  IMAD.SHL.U32 R4, R215, 0x40, RZ ;  /* 0x00000040d7047824 */ /* 0x000fec00078e00ff */
[----:B------:R-:W1:Y:S01]  /*16620*/  F2I.FTZ.U32.TRUNC.NTZ R15, R14 ;  /* 0x0000000e000f7305 */ /* 0x000e62000021f000 */
[----:B------:R-:W-:Y:S05]  /*16630*/  VIADD R12, R4, 0x40 ;  /* 0x00000040040c7836 */ /* 0x000fea0000000000 */
[----:B------:R-:W-:Y:S02]  /*16640*/  IABS R7, R12 ;  /* 0x0000000c00077213 */ /* 0x000fe40000000000 */
[-C--:B------:R-:W-:Y:S01]  /*16650*/  LOP3.LUT R12, R12, R11.reuse, RZ, 0x3c, !PT ;  /* 0x0000000b0c0c7212 */ /* 0x080fe200078e3cff */
[--C-:B-1----:R-:W-:Y:S02]  /*16660*/  IMAD.MOV R5, RZ, RZ, -R15.reuse ;  /* 0x000000ffff057224 */ /* 0x102fe400078e0a0f */
[----:B------:R-:W-:Y:S02]  /*16670*/  IMAD.MOV.U32 R14, RZ, RZ, RZ ;  /* 0x000000ffff0e7224 */ /* 0x000fe400078e00ff */
[----:B------:R-:W-:Y:S01]  /*16680*/  IMAD R10, R5, R8, RZ ;  /* 0x00000008050a7224 */ /* 0x000fe200078e02ff */
[----:B------:R-:W-:Y:S02]  /*16690*/  IABS R5, R4 ;  /* 0x0000000400057213 */ /* 0x000fe40000000000 */
[----:B------:R-:W-:Y:S01]  /*166a0*/  LOP3.LUT R4, R4, R11, RZ, 0x3c, !PT ;  /* 0x0000000b04047212 */ /* 0x000fe200078e3cff */
[----:B------:R-:W-:Y:S02]  /*166b0*/  IMAD.HI.U32 R10, R15, R10, R14 ;  /* 0x0000000a0f0a7227 */ /* 0x000fe400078e000e */
[----:B------:R-:W2:Y:S01]  /*166c0*/  LD.E.64 R14, desc[UR8][R2.64+0x28] ;  /* 0x00002808020e7980 */ /* 0x000ea2000c101b00 */
[----:B------:R-:W-:Y:S03]  /*166d0*/  ISETP.GE.AND P0, PT, R4, RZ, PT ;  /* 0x000000ff0400720c */ /* 0x000fe60003f06270 */
[C---:B------:R-:W-:Y:S04]  /*166e0*/  IMAD.HI.U32 R9, R10.reuse, R5, RZ ;  /* 0x000000050a097227 */ /* 0x040fe800078e00ff */
[----:B------:R-:W-:Y:S04]  /*166f0*/  IMAD.HI.U32 R10, R10, R7, RZ ;  /* 0x000000070a0a7227 */ /* 0x000fe800078e00ff */
[-C--:B------:R-:W-:Y:S02]  /*16700*/  IMAD R5, R9, R6.reuse, R5 ;  /* 0x0000000609057224 */ /* 0x080fe400078e0205 */
[----:B------:R-:W-:Y:S03]  /*16710*/  IMAD R7, R10, R6, R7 ;  /* 0x000000060a077224 */ /* 0x000fe600078e0207 */
[C---:B------:R-:W-:Y:S02]  /*16720*/  ISETP.GT.U32.AND P1, PT, R8.reuse, R5, PT ;  /* 0x000000050800720c */ /* 0x040fe40003f24070 */
[----:B------:R-:W-:Y:S11]  /*16730*/  ISETP.GT.U32.AND P2, PT, R8, R7, PT ;  /* 0x000000070800720c */ /* 0x000ff60003f44070 */
[--C-:B------:R-:W-:Y:S02]  /*16740*/  @!P1 IMAD.IADD R5, R5, 0x1, -R8.reuse ;  /* 0x0000000105059824 */ /* 0x100fe400078e0a08 */
[----:B------:R-:W-:Y:S01]  /*16750*/  @!P2 IMAD.IADD R7, R7, 0x1, -R8 ;  /* 0x000000010707a824 */ /* 0x000fe200078e0a08 */
[----:B------:R-:W-:Y:S01]  /*16760*/  @!P2 IADD3 R10, R10, 0x1, RZ ;  /* 0x000000010a0aa810 */ /* 0x000fe20007ffe0ff */
[----:B------:R-:W-:Y:S01]  /*16770*/  @!P1 VIADD R9, R9, 0x1 ;  /* 0x0000000109099836 */ /* 0x000fe20000000000 */
[-C--:B------:R-:W-:Y:S02]  /*16780*/  ISETP.GE.U32.AND P3, PT, R5, R8.reuse, PT ;  /* 0x000000080500720c */ /* 0x080fe40003f66070 */
[----:B------:R-:W-:Y:S02]  /*16790*/  ISETP.GE.U32.AND P4, PT, R7, R8, PT ;  /* 0x000000080700720c */ /* 0x000fe40003f86070 */
[----:B------:R-:W-:Y:S02]  /*167a0*/  ISETP.GE.AND P1, PT, R12, RZ, PT ;  /* 0x000000ff0c00720c */ /* 0x000fe40003f26270 */
[----:B------:R-:W3:Y:S01]  /*167b0*/  LD.E.64 R12, desc[UR4][R2.64+0x40] ;  /* 0x00004004020c7980 */ /* 0x000ee2000c101b00 */
[----:B------:R-:W-:Y:S02]  /*167c0*/  ISETP.NE.AND P2, PT, R11, RZ, PT ;  /* 0x000000ff0b00720c */ /* 0x000fe40003f45270 */
[----:B------:R-:W-:Y:S04]  /*167d0*/  LOP3.LUT R7, RZ, R11, RZ, 0x33, !PT ;  /* 0x0000000bff077212 */ /* 0x000fe800078e33ff */
[----:B------:R-:W-:Y:S02]  /*167e0*/  @P3 VIADD R9, R9, 0x1 ;  /* 0x0000000109093836 */ /* 0x000fe40000000000 */
[----:B------:R-:W-:Y:S02]  /*167f0*/  @P4 VIADD R10, R10, 0x1 ;  /* 0x000000010a0a4836 */ /* 0x000fe40000000000 */
[----:B------:R-:W-:Y:S02]  /*16800*/  @!P0 IMAD.MOV R9, RZ, RZ, -R9 ;  /* 0x000000ffff098224 */ /* 0x000fe400078e0a09 */
[----:B------:R-:W-:Y:S03]  /*16810*/  @!P1 IMAD.MOV R10, RZ, RZ, -R10 ;  /* 0x000000ffff0a9224 */ /* 0x000fe600078e0a0a */
[C---:B------:R-:W-:Y:S02]  /*16820*/  SEL R9, R7.reuse, R9, !P2 ;  /* 0x0000000907097207 */ /* 0x040fe40005000000 */
[----:B------:R-:W-:Y:S02]  /*16830*/  SEL R7, R7, R10, !P2 ;  /* 0x0000000a07077207 */ /* 0x000fe40005000000 */
[-C--:B------:R-:W-:Y:S02]  /*16840*/  LEA R18, P1, R9, R212.reuse, 0x2 ;  /* 0x000000d409127211 */ /* 0x080fe400078210ff */
[----:B------:R-:W-:Y:S02]  /*16850*/  LEA R16, P0, R7, R212, 0x2 ;  /* 0x000000d407107211 */ /* 0x000fe400078010ff */
[-C--:B------:R-:W-:Y:S02]  /*16860*/  LEA.HI.X.SX32 R19, R9, R213.reuse, 0x2, P1 ;  /* 0x000000d509137211 */ /* 0x080fe400008f16ff */
[C---:B------:R-:W-:Y:S02]  /*16870*/  LEA.HI.X.SX32 R17, R7.reuse, R213, 0x2, P0 ;  /* 0x000000d507117211 */ /* 0x040fe400000f16ff */
[----:B------:R-:W-:Y:S01]  /*16880*/  IADD3 R6, R7, -R9, RZ ;  /* 0x8000000907067210 */ /* 0x000fe20007ffe0ff */
[----:B------:R-:W4:Y:S04]  /*16890*/  LD.E R4, desc[UR10][R18.64] ;  /* 0x0000000a12047980 */ /* 0x000f28000c101900 */
[----:B------:R-:W-:Y:S01]  /*168a0*/  IMAD R11, R11, R6, -0x40 ;  /* 0xffffffc00b0b7424 */ /* 0x000fe200078e0206 */
[----:B------:R-:W4:Y:S04]  /*168b0*/  LD.E R5, desc[UR12][R16.64] ;  /* 0x0000000c10057980 */ /* 0x000f28000c101900 */
[----:B------:R-:W-:Y:S01]  /*168c0*/  SHF.R.S32.HI R7, RZ, 0x1f, R11 ;  /* 0x0000001fff077819 */ /* 0x000fe2000001140b */
[-C--:B---3--:R-:W-:Y:S02]  /*168d0*/  IMAD R6, R13, R11.reuse, RZ ;  /* 0x0000000b0d067224 */ /* 0x088fe400078e02ff */
[C---:B------:R-:W-:Y:S04]  /*168e0*/  IMAD.WIDE.U32 R8, R12.reuse, R11, RZ ;  /* 0x0000000b0c087225 */ /* 0x040fe800078e00ff */
[----:B------:R-:W-:Y:S04]  /*168f0*/  IMAD R6, R12, R7, R6 ;  /* 0x000000070c067224 */ /* 0x000fe800078e0206 */
[----:B------:R-:W-:Y:S02]  /*16900*/  IMAD.IADD R9, R9, 0x1, R6 ;  /* 0x0000000109097824 */ /* 0x000fe400078e0206 */
[----:B----4-:R-:W-:Y:S04]  /*16910*/  IMAD.IADD R5, R4, 0x1, -R5 ;  /* 0x0000000104057824 */ /* 0x010fe800078e0a05 */
[----:B--2---:R-:W-:Y:S01]  /*16920*/  IMAD R7, R15, R5, RZ ;  /* 0x000000050f077224 */ /* 0x004fe200078e02ff */
[----:B------:R-:W-:Y:S01]  /*16930*/  SHF.R.S32.HI R4, RZ, 0x1f, R5 ;  /* 0x0000001fff047819 */ /* 0x000fe20000011405 */
[----:B------:R-:W-:Y:S04]  /*16940*/  IMAD.WIDE.U32 R8, R5, R14, R8 ;  /* 0x0000000e05087225 */ /* 0x000fe800078e0008 */
[----:B------:R-:W-:Y:S04]  /*16950*/  IMAD R7, R14, R4, R7 ;  /* 0x000000040e077224 */ /* 0x000fe800078e0207 */
[----:B------:R-:W-:Y:S01]  /*16960*/  IMAD.IADD R5, R9, 0x1, R7 ;  /* 0x0000000109057824 */ /* 0x000fe200078e0207 */
[----:B------:R-:W-:Y:S05]  /*16970*/  BRA `(.L_x_1070) ;  /* 0x0000000000187947 */ /* 0x000fea0003800000 */
.L_x_1069:
[----:B--2---:R-:W-:Y:S02]  /*16980*/  R2UR UR4, R132 ;  /* 0x00000000840472ca */ /* 0x004fe400000e0000 */
[----:B------:R-:W-:Y:S11]  /*16990*/  R2UR UR5, R133 ;  /* 0x00000000850572ca */ /* 0x000ff600000e0000 */
[----:B------:R-:W-:Y:S02]  /*169a0*/  @!UPT UIADD3 URZ, URZ, URZ, URZ ;  /* 0x0000003f3f3ff290 */ /* 0x000fe4000fffe03f */
[----:B-1----:R-:W2:Y:S02]  /*169b0*/  LD.E R8, desc[UR4][R2.64+0x40] ;  /* 0x0000400402087980 */ /* 0x002ea4000c101900 */
[----:B--2---:R-:W-:Y:S05]  /*169c0*/  IMAD.U32 R8, R8, -0x40, RZ ;  /* 0xffffffc008087824 */ /* 0x004fea00078e00ff */
[----:B------:R-:W-:Y:S02]  /*169d0*/  SHF.R.S32.HI R5, RZ, 0x1f, R8 ;  /* 0x0000001fff057819 */ /* 0x000fe40000011408 */
.L_x_1070:
[----:B------:R-:W-:Y:S05]  /*169e0*/  BSYNC B0 ;  /* 0x0000000000007941 */ /* 0x000fea0003800000 */
.L_x_1068:
[C---:B------:R-:W-:Y:S01]  /*169f0*/  LOP3.LUT P4, RZ, R214.reuse, 0x1, RZ, 0xc0, !PT ;  /* 0x00000001d6ff7812 */ /* 0x040fe2000788c0ff */
[----:B------:R-:W-:Y:S01]  /*16a00*/  BSSY B1, `(.L_x_1071) ;  /* 0x00001d8000017945 */ /* 0x000fe20003800000 */
[C---:B------:R-:W-:Y:S02]  /*16a10*/  LOP3.LUT P3, RZ, R214.reuse, 0x2, RZ, 0xc0, !PT ;  /* 0x00000002d6ff7812 */ /* 0x040fe4000786c0ff */
[----:B------:R-:W-:Y:S02]  /*16a20*/  LOP3.LUT P2, RZ, R214, 0x4, RZ, 0xc0, !PT ;  /* 0x00000004d6ff7812 */ /* 0x000fe4000784c0ff */
[CC--:B------:R-:W-:Y:S04]  /*16a30*/  LEA R220, P0, R8.reuse, R160.reuse, 0x1 ;  /* 0x000000a008dc7211 */ /* 0x0c0fe800078008ff */
[C---:B------:R-:W-:Y:S02]  /*16a40*/  LEA.HI.X R221, R8.reuse, R161, R5, 0x1, P0 ;  /* 0x000000a108dd7211 */ /* 0x040fe400000f0c05 */
[----:B------:R-:W-:Y:S02]  /*16a50*/  IADD3 R7, P0, R8, R199, RZ ;  /* 0x000000c708077210 */ /* 0x000fe40007f1e0ff */
[C---:B------:R-:W-:Y:S02]  /*16a60*/  @P4 R2UR UR4, R132.reuse ;  /* 0x00000000840442ca */ /* 0x040fe400000e0000 */
[----:B------:R-:W-:Y:S01]  /*16a70*/  @P4 R2UR UR5, R133 ;  /* 0x00000000850542ca */ /* 0x000fe200000e0000 */
[----:B------:R-:W-:Y:S01]  /*16a80*/  IMAD.X R6, R5, 0x1, R200, P0 ;  /* 0x0000000105067824 */ /* 0x000fe200000e06c8 */
[C---:B------:R-:W-:Y:S02]  /*16a90*/  @P3 R2UR UR8, R132.reuse ;  /* 0x00000000840832ca */ /* 0x040fe400000e0000 */
[C---:B------:R-:W-:Y:S02]  /*16aa0*/  @P3 R2UR UR9, R133.reuse ;  /* 0x00000000850932ca */ /* 0x040fe400000e0000 */
[C---:B------:R-:W-:Y:S02]  /*16ab0*/  @P4 R2UR UR12, R132.reuse ;  /* 0x00000000840c42ca */ /* 0x040fe400000e0000 */
[----:B------:R-:W-:Y:S02]  /*16ac0*/  @P4 R2UR UR13, R133 ;  /* 0x00000000850d42ca */ /* 0x000fe400000e0000 */
[-C--:B------:R-:W-:Y:S02]  /*16ad0*/  @P4 LEA R12, P6, R7, R160.reuse, 0x1 ;  /* 0x000000a0070c4211 */ /* 0x080fe400078c08ff */
[C---:B------:R-:W-:Y:S01]  /*16ae0*/  @P3 R2UR UR10, R132.reuse ;  /* 0x00000000840a32ca */ /* 0x040fe200000e0000 */
[----:B------:R-:W-:Y:S01]  /*16af0*/  @!PT LDS RZ, [RZ] ;  /* 0x00000000fffff984 */ /* 0x000fe20000000800 */
[----:B------:R-:W-:Y:S01]  /*16b00*/  @!PT LDS RZ, [RZ] ;  /* 0x00000000fffff984 */ /* 0x000fe20000000800 */
[----:B------:R-:W-:Y:S01]  /*16b10*/  @!PT LDS RZ, [RZ] ;  /* 0x00000000fffff984 */ /* 0x000fe20000000800 */
[----:B------:R-:W-:Y:S01]  /*16b20*/  @P4 LDGSTS.E.BYPASS.LTC128B.128 [R211+0xc000], desc[UR4][R220.64] ;  /* 0x0c000000dcd34fae */ /* 0x000fe2000b901d44 */
[C---:B------:R-:W-:Y:S02]  /*16b30*/  @P2 R2UR UR4, R132.reuse ;  /* 0x00000000840422ca */ /* 0x040fe400000e0000 */
[----:B------:R-:W-:Y:S01]  /*16b40*/  @P2 R2UR UR5, R133 ;  /* 0x00000000850522ca */ /* 0x000fe200000e0000 */
[----:B------:R-:W-:Y:S01]  /*16b50*/  @!P4 STS.128 [R211+0xc000], RZ ;  /* 0x00c000ffd300c388 */ /* 0x000fe20000000c00 */
[-CC-:B------:R-:W-:Y:S02]  /*16b60*/  @P4 LEA.HI.X R13, R7, R161.reuse, R6.reuse, 0x1, P6 ;  /* 0x000000a1070d4211 */ /* 0x180fe400030f0c06 */
[----:B------:R-:W-:Y:S01]  /*16b70*/  @P3 R2UR UR11, R133 ;  /* 0x00000000850b32ca */ /* 0x000fe200000e0000 */
[----:B------:R-:W-:Y:S01]  /*16b80*/  @!PT LDS RZ, [RZ] ;  /* 0x00000000fffff984 */ /* 0x000fe20000000800 */
[----:B------:R-:W-:Y:S01]  /*16b90*/  @!PT LDS RZ, [RZ] ;  /* 0x00000000fffff984 */ /* 0x000fe20000000800 */
[----:B------:R-:W-:Y:S01]  /*16ba0*/  @!PT LDS RZ, [RZ] ;  /* 0x00000000fffff984 */ /* 0x000fe20000000800 */
[----:B------:R-:W-:Y:S01]  /*16bb0*/  @P3 LDGSTS.E.BYPASS.LTC128B.128 [R211+0xe000], desc[UR8][R220.64+0x80] ;  /* 0x0e000080dcd33fae */ /* 0x000fe2000b901d48 */
[CC--:B------:R-:W-:Y:S02]  /*16bc0*/  @P3 LEA R10, P1, R7.reuse, R160.reuse, 0x1 ;  /* 0x000000a0070a3211 */ /* 0x0c0fe400078208ff */
[C---:B------:R-:W-:Y:S01]  /*16bd0*/  @P2 R2UR UR8, R132.reuse ;  /* 0x00000000840822ca */ /* 0x040fe200000e0000 */
[----:B------:R-:W-:Y:S01]  /*16be0*/  @!P3 STS.128 [R211+0xe000], RZ ;  /* 0x00e000ffd300b388 */ /* 0x000fe20000000c00 */
[--C-:B------:R-:W-:Y:S02]  /*16bf0*/  @P3 LEA.HI.X R11, R7, R161, R6.reuse, 0x1, P1 ;  /* 0x000000a1070b3211 */ /* 0x100fe400008f0c06 */
[----:B------:R-:W-:Y:S01]  /*16c00*/  @P2 R2UR UR9, R133 ;  /* 0x00000000850922ca */ /* 0x000fe200000e0000 */
[----:B------:R-:W-:Y:S01]  /*16c10*/  @!PT LDS RZ, [RZ] ;  /* 0x00000000fffff984 */ /* 0x000fe20000000800 */
[----:B------:R-:W-:Y:S01]  /*16c20*/  @!PT LDS RZ, [RZ] ;  /* 0x00000000fffff984 */ /* 0x000fe20000000800 */
[----:B------:R-:W-:Y:S01]  /*16c30*/  @!PT LDS RZ, [RZ] ;  /* 0x00000000fffff984 */ /* 0x000fe20000000800 */
[----:B------:R-:W-:Y:S01]  /*16c40*/  @P2 LDGSTS.E.BYPASS.LTC128B.128 [R211+0x10000], desc[UR4][R220.64+0x100] ;  /* 0x10000100dcd32fae */ /* 0x000fe2000b901d44 */
[CC--:B------:R-:W-:Y:S02]  /*16c50*/  @P2 LEA R8, P0, R7.reuse, R160.reuse, 0x1 ;  /* 0x000000a007082211 */ /* 0x0c0fe400078008ff */
[C---:B------:R-:W-:Y:S01]  /*16c60*/  IADD3 R5, P5, R7.reuse, R199, RZ ;  /* 0x000000c707057210 */ /* 0x040fe20007fbe0ff */
[----:B------:R-:W-:Y:S01]  /*16c70*/  @!P2 STS.128 [R211+0x10000], RZ ;  /* 0x010000ffd300a388 */ /* 0x000fe20000000c00 */
[-C--:B------:R-:W-:Y:S02]  /*16c80*/  @P2 LEA.HI.X R9, R7, R161.reuse, R6, 0x1, P0 ;  /* 0x000000a107092211 */ /* 0x080fe400000f0c06 */
[----:B------:R-:W-:Y:S01]  /*16c90*/  @P4 R2UR UR4, R132 ;  /* 0x00000000840442ca */ /* 0x000fe200000e0000 */
[----:B------:R-:W-:Y:S01]  /*16ca0*/  @!PT LDS RZ, [RZ] ;  /* 0x00000000fffff984 */ /* 0x000fe20000000800 */
[----:B------:R-:W-:Y:S01]  /*16cb0*/  @!PT LDS RZ, [RZ] ;  /* 0x00000000fffff984 */ /* 0x000fe20000000800 */
[----:B------:R-:W-:Y:S01]  /*16cc0*/  @!PT LDS RZ, [RZ] ;  /* 0x00000000fffff984 */ /* 0x000fe20000000800 */
[----:B------:R-:W-:Y:S01]  /*16cd0*/  @P4 LDGSTS.E.BYPASS.LTC128B.128 [R211+0xc800], desc[UR12][R12.64] ;  /* 0x0c8000000cd34fae */ /* 0x000fe2000b901d4c */
[----:B------:R-:W-:Y:S01]  /*16ce0*/  @P4 R2UR UR5, R133 ;  /* 0x00000000850542ca */ /* 0x000fe200000e0000 */
[----:B------:R-:W-:Y:S01]  /*16cf0*/  IMAD.X R6, R6, 0x1, R200, P5 ;  /* 0x0000000106067824 */ /* 0x000fe200028e06c8 */
[CC--:B------:R-:W-:Y:S01]  /*16d00*/  @P4 LEA R18, P6, R5.reuse, R160.reuse, 0x1 ;  /* 0x000000a005124211 */ /* 0x0c0fe200078c08ff */
[----:B------:R-:W-:Y:S01]  /*16d10*/  @!P4 STS.128 [R211+0xc800], RZ ;  /* 0x00c800ffd300c388 */ /* 0x000fe20000000c00 */
[C---:B------:R-:W-:Y:S02]  /*16d20*/  @P3 R2UR UR14, R132.reuse ;  /* 0x00000000840e32ca */ /* 0x040fe400000e0000 */
[-CC-:B------:R-:W-:Y:S01]  /*16d30*/  @P4 LEA.HI.X R19, R5, R161.reuse, R6.reuse, 0x1, P6 ;  /* 0x000000a105134211 */ /* 0x180fe200030f0c06 */
[----:B------:R-:W-:Y:S01]  /*16d40*/  @!PT LDS RZ, [RZ] ;  /* 0x00000000fffff984 */ /* 0x000fe20000000800 */
[----:B------:R-:W-:Y:S01]  /*16d50*/  @!PT LDS RZ, [RZ] ;  /* 0x00000000fffff984 */ /* 0x000fe20000000800 */
[----:B------:R-:W-:Y:S01]  /*16d60*/  @!PT LDS RZ, [RZ] ;  /* 0x00000000fffff984 */ /* 0x000fe20000000800 */
[----:B------:R-:W-:Y:S01]  /*16d70*/  @P3 LDGSTS.E.BYPASS.LTC128B.128 [R211+0xe800], desc[UR10][R10.64+0x80] ;  /* 0x0e8000800ad33fae */ /* 0x000fe2000b901d4a */
[----:B------:R-:W-:Y:S02]  /*16d80*/  @P3 R2UR UR15, R133 ;  /* 0x00000000850f32ca */ /* 0x000fe400000e0000 */
[CC--:B------:R-:W-:Y:S01]  /*16d90*/  @P3 LEA R16, P1, R5.reuse, R160.reuse, 0x1 ;  /* 0x000000a005103211 */ /* 0x0c0fe200078208ff */
[----:B------:R-:W-:Y:S01]  /*16da0*/  @!P3 STS.128 [R211+0xe800], RZ ;  /* 0x00e800ffd300b388 */ /* 0x000fe20000000c00 */
[C---:B------:R-:W-:Y:S02]  /*16db0*/  @P2 R2UR UR12, R132.reuse ;  /* 0x00000000840c22ca */ /* 0x040fe400000e0000 */
[--C-:B------:R-:W-:Y:S01]  /*16dc0*/  @P3 LEA.HI.X R17, R5, R161, R6.reuse, 0x1, P1 ;  /* 0x000000a105113211 */ /* 0x100fe200008f0c06 */
[----:B------:R-:W-:Y:S01]  /*16dd0*/  @!PT LDS RZ, [RZ] ;  /* 0x00000000fffff984 */ /* 0x000fe20000000800 */
[----:B------:R-:W-:Y:S01]  /*16de0*/  @!PT LDS RZ, [RZ] ;  /* 0x00000000fffff984 */ /* 0x000fe20000000800 */
[----:B------:R-:W-:Y:S01]  /*16df0*/  @!PT LDS RZ, [RZ] ;  /* 0x00000000fffff984 */ /* 0x000fe20000000800 */
[----:B------:R1:W-:Y:S01]  /*16e00*/  @P2 LDGSTS.E.BYPASS.LTC128B.128 [R211+0x10800], desc[UR8][R8.64+0x100] ;  /* 0x1080010008d32fae */ /* 0x0003e2000b901d48 */
[----:B------:R-:W-:Y:S02]  /*16e10*/  @P2 R2UR UR13, R133 ;  /* 0x00000000850d22ca */ /* 0x000fe400000e0000 */
[CC--:B------:R-:W-:Y:S01]  /*16e20*/  @P2 LEA R14, P0, R5.reuse, R160.reuse, 0x1 ;  /* 0x000000a0050e2211 */ /* 0x0c0fe200078008ff */
[----:B------:R-:W-:Y:S01]  /*16e30*/  @!P2 STS.128 [R211+0x10800], RZ ;  /* 0x010800ffd300a388 */ /* 0x000fe20000000c00 */
[C---:B------:R-:W-:Y:S02]  /*16e40*/  IADD3 R4, P5, R5.reuse, R199, RZ ;  /* 0x000000c705047210 */ /* 0x040fe40007fbe0ff */
[-C--:B------:R-:W-:Y:S01]  /*16e50*/  @P2 LEA.HI.X R15, R5, R161.reuse, R6, 0x1, P0 ;  /* 0x000000a1050f2211 */ /* 0x080fe200000f0c06 */
[----:B------:R-:W-:Y:S01]  /*16e60*/  @!PT LDS RZ, [RZ] ;  /* 0x00000000fffff984 */ /* 0x000fe20000000800 */
[----:B------:R-:W-:Y:S01]  /*16e70*/  @!PT LDS RZ, [RZ] ;  /* 0x00000000fffff984 */ /* 0x000fe20000000800 */
[----:B------:R-:W-:Y:S01]  /*16e80*/  @!PT LDS RZ, [RZ] ;  /* 0x00000000fffff984 */ /* 0x000fe20000000800 */
[----:B------:R-:W-:Y:S01]  /*16e90*/  @P4 LDGSTS.E.BYPASS.LTC128B.128 [R211+0xd000], desc[UR4][R18.64] ;  /* 0x0d00000012d34fae */ /* 0x000fe2000b901d44 */
[----:B------:R-:W-:Y:S01]  /*16ea0*/  @P4 R2UR UR10, R132 ;  /* 0x00000000840a42ca */ /* 0x000fe200000e0000 */
[----:B------:R-:W-:Y:S01]  /*16eb0*/  IMAD.X R6, R6, 0x1, R200, P5 ;  /* 0x0000000106067824 */ /* 0x000fe200028e06c8 */
[C---:B------:R-:W-:Y:S01]  /*16ec0*/  @P4 R2UR UR11, R133.reuse ;  /* 0x00000000850b42ca */ /* 0x040fe200000e0000 */
[----:B------:R-:W-:Y:S01]  /*16ed0*/  @!P4 STS.128 [R211+0xd000], RZ ;  /* 0x00d000ffd300c388 */ /* 0x000fe20000000c00 */
[-C--:B------:R-:W-:Y:S02]  /*16ee0*/  @P4 LEA R22, P5, R4, R160.reuse, 0x1 ;  /* 0x000000a004164211 */ /* 0x080fe400078a08ff */
[----:B------:R-:W-:Y:S01]  /*16ef0*/  @P3 R2UR UR8, R132 ;  /* 0x00000000840832ca */ /* 0x000fe200000e0000 */
[----:B------:R-:W-:Y:S01]  /*16f00*/  @!PT LDS RZ, [RZ] ;  /* 0x00000000fffff984 */ /* 0x000fe20000000800 */
[----:B------:R-:W-:Y:S01]  /*16f10*/  @!PT LDS RZ, [RZ] ;  /* 0x00000000fffff984 */ /* 0x000fe20000000800 */
[----:B------:R-:W-:Y:S01]  /*16f20*/  @!PT LDS RZ, [RZ] ;  /* 0x00000000fffff984 */ /* 0x000fe20000000800 */
[----:B------:R-:W-:Y:S01]  /*16f30*/  @P3 LDGSTS.E.BYPASS.LTC128B.128 [R211+0xf000], desc[UR14][R16.64+0x80] ;  /* 0x0f00008010d33fae */ /* 0x000fe2000b901d4e */
[CCC-:B------:R-:W-:Y:S02]  /*16f40*/  @P4 LEA.HI.X R23, R4.reuse, R161.reuse, R6.reuse, 0x1, P5 ;  /* 0x000000a104174211 */ /* 0x1c0fe400028f0c06 */
[C---:B------:R-:W-:Y:S01]  /*16f50*/  @P3 R2UR UR9, R133.reuse ;  /* 0x00000000850932ca */ /* 0x040fe200000e0000 */
[----:B------:R-:W-:Y:S01]  /*16f60*/  @!P3 STS.128 [R211+0xf000], RZ ;  /* 0x00f000ffd300b388 */ /* 0x000fe20000000c00 */
[-C--:B------:R-:W-:Y:S02]  /*16f70*/  @P3 LEA R20, P1, R4, R160.reuse, 0x1 ;  /* 0x000000a004143211 */ /* 0x080fe400078208ff */
[----:B------:R-:W-:Y:S01]  /*16f80*/  @P2 R2UR UR4, R132 ;  /* 0x00000000840422ca */ /* 0x000fe200000e0000 */
[----:B------:R-:W-:Y:S01]  /*16f90*/  @!PT LDS RZ, [RZ] ;  /* 0x00000000fffff984 */ /* 0x000fe20000000800 */
[----:B------:R-:W-:Y:S01]  /*16fa0*/  @!PT LDS RZ, [RZ] ;  /* 0x00000000fffff984 */ /* 0x000fe20000000800 */
[----:B------:R-:W-:Y:S01]  /*16fb0*/  @!PT LDS RZ, [RZ] ;  /* 0x00000000fffff984 */ /* 0x000fe20000000800 */
[----:B------:R2:W-:Y:S01]  /*16fc0*/  @P2 LDGSTS.E.BYPASS.LTC128B.128 [R211+0x11000], desc[UR12][R14.64+0x100] ;  /* 0x110001000ed32fae */ /* 0x0005e2000b901d4c */
[CCC-:B------:R-:W-:Y:S02]  /*16fd0*/  @P3 LEA.HI.X R21, R4.reuse, R161.reuse, R6.reuse, 0x1, P1 ;  /* 0x000000a104153211 */ /* 0x1c0fe400008f0c06 */
[----:B------:R-:W-:Y:S01]  /*16fe0*/  @P2 R2UR UR5, R133 ;  /* 0x00000000850522ca */ /* 0x000fe200000e0000 */
[----:B------:R-:W-:Y:S01]  /*16ff0*/  @!P2 STS.128 [R211+0x11000], RZ ;  /* 0x011000ffd300a388 */ /* 0x000fe20000000c00 */
[C---:B------:R-:W-:Y:S03]  /*17000*/  @P2 LEA R24, P0, R4.reuse, R160, 0x1 ;  /* 0x000000a004182211 */ /* 0x040fe600078008ff */
[----:B------:R-:W-:Y:S01]  /*17010*/  @!PT LDS RZ, [RZ] ;  /* 0x00000000fffff984 */ /* 0x000fe20000000800 */
[----:B------:R-:W-:Y:S01]  /*17020*/  @!PT LDS RZ, [RZ] ;  /* 0x00000000fffff984 */ /* 0x000fe20000000800 */
[----:B------:R-:W-:Y:S01]  /*17030*/  @!PT LDS RZ, [RZ] ;  /* 0x00000000fffff984 */ /* 0x000fe20000000800 */
[----:B------:R-:W-:Y:S01]  /*17040*/  @P4 LDGSTS.E.BYPASS.LTC128B.128 [R211+0xd800], desc[UR10][R22.64] ;  /* 0x0d80000016d34fae */ /* 0x000fe2000b901d4a */
[----:B------:R-:W-:Y:S02]  /*17050*/  @P2 LEA.HI.X R25, R4, R161, R6, 0x1, P0 ;  /* 0x000000a104192211 */ /* 0x000fe400000f0c06 */
[----:B------:R-:W-:Y:S01]  /*17060*/  ISETP.GE.AND P0, PT, R215, 0x1, PT ;  /* 0x00000001d700780c */ /* 0x000fe20003f06270 */
[----:B------:R-:W-:Y:S04]  /*17070*/  @!P4 STS.128 [R211+0xd800], RZ ;  /* 0x00d800ffd300c388 */ /* 0x000fe80000000c00 */
[----:B------:R-:W-:Y:S01]  /*17080*/  @!PT LDS RZ, [RZ] ;  /* 0x00000000fffff984 */ /* 0x000fe20000000800 */
[----:B------:R-:W-:Y:S01]  /*17090*/  @!PT LDS RZ, [RZ] ;  /* 0x00000000fffff984 */ /* 0x000fe20000000800 */
[----:B------:R-:W-:Y:S01]  /*170a0*/  @!PT LDS RZ, [RZ] ;  /* 0x00000000fffff984 */ /* 0x000fe20000000800 */
[----:B------:R3:W-:Y:S04]  /*170b0*/  @P3 LDGSTS.E.BYPASS.LTC128B.128 [R211+0xf800], desc[UR8][R20.64+0x80] ;  /* 0x0f80008014d33fae */ /* 0x0007e8000b901d48 */
[----:B------:R-:W-:Y:S04]  /*170c0*/  @!P3 STS.128 [R211+0xf800], RZ ;  /* 0x00f800ffd300b388 */ /* 0x000fe80000000c00 */
[----:B------:R-:W-:Y:S01]  /*170d0*/  @!PT LDS RZ, [RZ] ;  /* 0x00000000fffff984 */ /* 0x000fe20000000800 */
[----:B------:R-:W-:Y:S01]  /*170e0*/  @!PT LDS RZ, [RZ] ;  /* 0x00000000fffff984 */ /* 0x000fe20000000800 */
[----:B------:R-:W-:Y:S01]  /*170f0*/  @!PT LDS RZ, [RZ] ;  /* 0x00000000fffff984 */ /* 0x000fe20000000800 */
[----:B------:R4:W-:Y:S04]  /*17100*/  @P2 LDGSTS.E.BYPASS.LTC128B.128 [R211+0x11800], desc[UR4][R24.64+0x100] ;  /* 0x1180010018d32fae */ /* 0x0009e8000b901d44 */
[----:B------:R-:W-:Y:S04]  /*17110*/  @!P2 STS.128 [R211+0x11800], RZ ;  /* 0x011800ffd300a388 */ /* 0x000fe80000000c00 */
[----:B------:R-:W-:Y:S04]  /*17120*/  LDSM.16.M88.4 R136, [R194] ;  /* 0x00000000c288783b */ /* 0x000fe80000000200 */
[----:B------:R-:W5:Y:S04]  /*17130*/  LDSM.16.M88.4 R140, [R193+0x6000] ;  /* 0x00600000c18c783b */ /* 0x000f680000000200 */
[----:B------:R-:W2:Y:S04]  /*17140*/  LDSM.16.M88.4 R144, [R193+0x6800] ;  /* 0x00680000c190783b */ /* 0x000ea80000000200 */
[----:B------:R-:W3:Y:S04]  /*17150*/  LDSM.16.M88.4 R148, [R193+0x7000] ;  /* 0x00700000c194783b */ /* 0x000ee80000000200 */
[----:B------:R-:W4:Y:S04]  /*17160*/  LDSM.16.M88.4 R152, [R193+0x7800] ;  /* 0x00780000c198783b */ /* 0x000f280000000200 */
[----:B------:R-:W0:Y:S04]  /*17170*/  LDGDEPBAR ;  /* 0x00000000000079af */ /* 0x000e280000000000 */
[----:B------:R-:W-:Y:S04]  /*17180*/  LDSM.16.M88.4 R156, [R192] ;  /* 0x00000000c09c783b */ /* 0x000fe80000000200 */
[----:B------:R-:W4:Y:S04]  /*17190*/  LDSM.16.M88.4 R160, [R191] ;  /* 0x00000000bfa0783b */ /* 0x000f280000000200 */
[----:B------:R-:W4:Y:S04]  /*171a0*/  LDSM.16.M88.4 R164, [R187] ;  /* 0x00000000bba4783b */ /* 0x000f280000000200 */
[----:B------:R-:W4:Y:S04]  /*171b0*/  LDSM.16.M88.4 R168, [R186] ;  /* 0x00000000baa8783b */ /* 0x000f280000000200 */
[----:B------:R-:W4:Y:S01]  /*171c0*/  LDSM.16.M88.4 R172, [R185] ;  /* 0x00000000b9ac783b */ /* 0x000f220000000200 */
[C---:B-----5:R-:W-:Y:S06]  /*171d0*/  HMMA.16816.F32.BF16 R4, R136.reuse, R140, RZ ;  /* 0x0000008c8804723c */ /* 0x060fec00000418ff */
[C---:B-1----:R-:W-:Y:S01]  /*171e0*/  HMMA.16816.F32.BF16 R8, R136.reuse, R142, RZ ;  /* 0x0000008e8808723c */ /* 0x042fe200000418ff */
[----:B------:R-:W-:Y:S05]  /*171f0*/  LDSM.16.M88.4 R140, [R190] ;  /* 0x00000000be8c783b */ /* 0x000fea0000000200 */
[C---:B--2---:R-:W-:Y:S06]  /*17200*/  HMMA.16816.F32.BF16 R12, R136.reuse, R144, RZ ;  /* 0x00000090880c723c */ /* 0x044fec00000418ff */
[C---:B------:R-:W-:Y:S01]  /*17210*/  HMMA.16816.F32.BF16 R16, R136.reuse, R146, RZ ;  /* 0x000000928810723c */ /* 0x040fe200000418ff */
[----:B------:R-:W1:Y:S05]  /*17220*/  LDSM.16.M88.4 R144, [R188+0x6000] ;  /* 0x00600000bc90783b */ /* 0x000e6a0000000200 */
[C---:B---3--:R-:W-:Y:S06]  /*17230*/  HMMA.16816.F32.BF16 R20, R136.reuse, R148, RZ ;  /* 0x000000948814723c */ /* 0x048fec00000418ff */
[C---:B----4-:R-:W-:Y:S01]  /*17240*/  HMMA.16816.F32.BF16 R24, R136.reuse, R150, RZ ;  /* 0x000000968818723c */ /* 0x050fe200000418ff */
[----:B------:R-:W2:Y:S05]  /*17250*/  LDSM.16.M88.4 R148, [R188+0x6800] ;  /* 0x00680000bc94783b */ /* 0x000eaa0000000200 */
[C---:B------:R-:W-:Y:S06]  /*17260*/  HMMA.16816.F32.BF16 R28, R136.reuse, R152, RZ ;  /* 0x00000098881c723c */ /* 0x040fec00000418ff */
[----:B------:R-:W-:Y:S01]  /*17270*/  HMMA.16816.F32.BF16 R32, R136, R154, RZ ;  /* 0x0000009a8820723c */ /* 0x000fe200000418ff */
[----:B------:R-:W3:Y:S04]  /*17280*/  LDSM.16.M88.4 R136, [R188+0x7000] ;  /* 0x00700000bc88783b */ /* 0x000ee80000000200 */
[----:B------:R-:W4:Y:S01]  /*17290*/  LDSM.16.M88.4 R152, [R188+0x7800] ;  /* 0x00780000bc98783b */ /* 0x000f220000000200 */
[C---:B------:R-:W-:Y:S06]  /*172a0*/  HMMA.16816.F32.BF16 R4, R156.reuse, R160, R4 ;  /* 0x000000a09c04723c */ /* 0x040fec0000041804 */
[C---:B------:R-:W-:Y:S01]  /*172b0*/  HMMA.16816.F32.BF16 R8, R156.reuse, R162, R8 ;  /* 0x000000a29c08723c */ /* 0x040fe20000041808 */
[----:B------:R-:W-:Y:S05]  /*172c0*/  LDSM.16.M88.4 R160, [R189] ;  /* 0x00000000bda0783b */ /* 0x000fea0000000200 */
[C---:B------:R-:W-:Y:S06]  /*172d0*/  HMMA.16816.F32.BF16 R12, R156.reuse, R164, R12 ;  /* 0x000000a49c0c723c */ /* 0x040fec000004180c */
[C---:B------:R-:W-:Y:S01]  /*172e0*/  HMMA.16816.F32.BF16 R16, R156.reuse, R166, R16 ;  /* 0x000000a69c10723c */ /* 0x040fe20000041810 */
[----:B------:R-:W5:Y:S05]  /*172f0*/  LDSM.16.M88.4 R164, [R184] ;  /* 0x00000000b8a4783b */ /* 0x000f6a0000000200 */
[C---:B------:R-:W-:Y:S06]  /*17300*/  HMMA.16816.F32.BF16 R20, R156.reuse, R168, R20 ;  /* 0x000000a89c14723c */ /* 0x040fec0000041814 */
[C---:B------:R-:W-:Y:S01]  /*17310*/  HMMA.16816.F32.BF16 R24, R156.reuse, R170, R24 ;  /* 0x000000aa9c18723c */ /* 0x040fe20000041818 */
[----:B------:R-:W5:Y:S05]  /*17320*/  LDSM.16.M88.4 R168, [R184+0x800] ;  /* 0x00080000b8a8783b */ /* 0x000f6a0000000200 */
[C---:B------:R-:W-:Y:S06]  /*17330*/  HMMA.16816.F32.BF16 R28, R156.reuse, R172, R28 ;  /* 0x000000ac9c1c723c */ /* 0x040fec000004181c */
[----:B------:R-:W-:Y:S01]  /*17340*/  HMMA.16816.F32.BF16 R32, R156, R174, R32 ;  /* 0x000000ae9c20723c */ /* 0x000fe20000041820 */
[----:B------:R-:W5:Y:S04]  /*17350*/  LDSM.16.M88.4 R156, [R184+0x1000] ;  /* 0x00100000b89c783b */ /* 0x000f680000000200 */
[----:B------:R-:W5:Y:S01]  /*17360*/  LDSM.16.M88.4 R172, [R184+0x1800] ;  /* 0x00180000b8ac783b */ /* 0x000f620000000200 */
[C---:B-1----:R-:W-:Y:S06]  /*17370*/  HMMA.16816.F32.BF16 R4, R140.reuse, R144, R4 ;  /* 0x000000908c04723c */ /* 0x042fec0000041804 */
[C---:B------:R-:W-:Y:S01]  /*17380*/  HMMA.16816.F32.BF16 R8, R140.reuse, R146, R8 ;  /* 0x000000928c08723c */ /* 0x040fe20000041808 */
[----:B------:R-:W-:Y:S05]  /*17390*/  LDSM.16.M88.4 R144, [R193+0x8000] ;  /* 0x00800000c190783b */ /* 0x000fea0000000200 */
[C---:B--2---:R-:W-:Y:S06]  /*173a0*/  HMMA.16816.F32.BF16 R12, R140.reuse, R148, R12 ;  /* 0x000000948c0c723c */ /* 0x044fec000004180c */
[C---:B------:R-:W-:Y:S01]  /*173b0*/  HMMA.16816.F32.BF16 R16, R140.reuse, R150, R16 ;  /* 0x000000968c10723c */ /* 0x040fe20000041810 */
[----:B------:R-:W-:Y:S05]  /*173c0*/  LDSM.16.M88.4 R148, [R193+0x8800] ;  /* 0x00880000c194783b */ /* 0x000fea0000000200 */
[C---:B---3--:R-:W-:Y:S06]  /*173d0*/  HMMA.16816.F32.BF16 R20, R140.reuse, R136, R20 ;  /* 0x000000888c14723c */ /* 0x048fec0000041814 */
[C---:B------:R-:W-:Y:S01]  /*173e0*/  HMMA.16816.F32.BF16 R24, R140.reuse, R138, R24 ;  /* 0x0000008a8c18723c */ /* 0x040fe20000041818 */
[----:B------:R-:W1:Y:S05]  /*173f0*/  LDSM.16.M88.4 R136, [R194+0x2000] ;  /* 0x00200000c288783b */ /* 0x000e6a0000000200 */
[C---:B----4-:R-:W-:Y:S06]  /*17400*/  HMMA.16816.F32.BF16 R28, R140.reuse, R152, R28 ;  /* 0x000000988c1c723c */ /* 0x050fec000004181c */
[----:B------:R-:W-:Y:S01]  /*17410*/  HMMA.16816.F32.BF16 R32, R140, R154, R32 ;  /* 0x0000009a8c20723c */ /* 0x000fe20000041820 */
[----:B------:R-:W2:Y:S04]  /*17420*/  LDSM.16.M88.4 R140, [R193+0x9000] ;  /* 0x00900000c18c783b */ /* 0x000ea80000000200 */
[----:B------:R-:W3:Y:S01]  /*17430*/  LDSM.16.M88.4 R152, [R193+0x9800] ;  /* 0x00980000c198783b */ /* 0x000ee20000000200 */
[C---:B-----5:R-:W-:Y:S06]  /*17440*/  HMMA.16816.F32.BF16 R4, R160.reuse, R164, R4 ;  /* 0x000000a4a004723c */ /* 0x060fec0000041804 */
[C---:B------:R-:W-:Y:S01]  /*17450*/  HMMA.16816.F32.BF16 R8, R160.reuse, R166, R8 ;  /* 0x000000a6a008723c */ /* 0x040fe20000041808 */
[----:B------:R-:W-:Y:S05]  /*17460*/  LDSM.16.M88.4 R164, [R183] ;  /* 0x00000000b7a4783b */ /* 0x000fea0000000200 */
[C---:B------:R-:W-:Y:S06]  /*17470*/  HMMA.16816.F32.BF16 R12, R160.reuse, R168, R12 ;  /* 0x000000a8a00c723c */ /* 0x040fec000004180c */
[C---:B------:R-:W-:Y:S01]  /*17480*/  HMMA.16816.F32.BF16 R16, R160.reuse, R170, R16 ;  /* 0x000000aaa010723c */ /* 0x040fe20000041810 */
[----:B------:R-:W-:Y:S05]  /*17490*/  LDSM.16.M88.4 R168, [R182] ;  /* 0x00000000b6a8783b */ /* 0x000fea0000000200 */
[C---:B------:R-:W-:Y:S06]  /*174a0*/  HMMA.16816.F32.BF16 R20, R160.reuse, R156, R20 ;  /* 0x0000009ca014723c */ /* 0x040fec0000041814 */
[C---:B------:R-:W-:Y:S01]  /*174b0*/  HMMA.16816.F32.BF16 R24, R160.reuse, R158, R24 ;  /* 0x0000009ea018723c */ /* 0x040fe20000041818 */
[----:B------:R-:W4:Y:S05]  /*174c0*/  LDSM.16.M88.4 R156, [R192+0x2000] ;  /* 0x00200000c09c783b */ /* 0x000f2a0000000200 */
[C---:B------:R-:W-:Y:S06]  /*174d0*/  HMMA.16816.F32.BF16 R28, R160.reuse, R172, R28 ;  /* 0x000000aca01c723c */ /* 0x040fec000004181c */
[----:B------:R-:W-:Y:S01]  /*174e0*/  HMMA.16816.F32.BF16 R32, R160, R174, R32 ;  /* 0x000000aea020723c */ /* 0x000fe20000041820 */
[----:B------:R-:W5:Y:S04]  /*174f0*/  LDSM.16.M88.4 R160, [R181] ;  /* 0x00000000b5a0783b */ /* 0x000f680000000200 */
[----:B------:R-:W5:Y:S01]  /*17500*/  LDSM.16.M88.4 R172, [R180] ;  /* 0x00000000b4ac783b */ /* 0x000f620000000200 */
[C---:B-1----:R-:W-:Y:S06]  /*17510*/  HMMA.16816.F32.BF16 R4, R136.reuse, R144, R4 ;  /* 0x000000908804723c */ /* 0x042fec0000041804 */
[C---:B------:R-:W-:Y:S01]  /*17520*/  HMMA.16816.F32.BF16 R8, R136.reuse, R146, R8 ;  /* 0x000000928808723c */ /* 0x040fe20000041808 */
[----:B------:R-:W-:Y:S05]  /*17530*/  LDSM.16.M88.4 R144, [R188+0x8000] ;  /* 0x00800000bc90783b */ /* 0x000fea0000000200 */
[C---:B------:R-:W-:Y:S06]  /*17540*/  HMMA.16816.F32.BF16 R12, R136.reuse, R148, R12 ;  /* 0x00000094880c723c */ /* 0x040fec000004180c */
[C---:B------:R-:W-:Y:S01]  /*17550*/  HMMA.16816.F32.BF16 R16, R136.reuse, R150, R16 ;  /* 0x000000968810723c */ /* 0x040fe20000041810 */
[----:B------:R-:W-:Y:S05]  /*17560*/  LDSM.16.M88.4 R148, [R188+0x8800] ;  /* 0x00880000bc94783b */ /* 0x000fea0000000200 */
[C---:B--2---:R-:W-:Y:S06]  /*17570*/  HMMA.16816.F32.BF16 R20, R136.reuse, R140, R20 ;  /* 0x0000008c8814723c */ /* 0x044fec0000041814 */
[C---:B------:R-:W-:Y:S01]  /*17580*/  HMMA.16816.F32.BF16 R24, R136.reuse, R142, R24 ;  /* 0x0000008e8818723c */ /* 0x040fe20000041818 */
[----:B------:R-:W1:Y:S05]  /*17590*/  LDSM.16.M88.4 R140, [R190+0x2000] ;  /* 0x00200000be8c783b */ /* 0x000e6a0000000200 */
[C---:B---3--:R-:W-:Y:S06]  /*175a0*/  HMMA.16816.F32.BF16 R28, R136.reuse, R152, R28 ;  /* 0x00000098881c723c */ /* 0x048fec000004181c */
[----:B------:R-:W-:Y:S01]  /*175b0*/  HMMA.16816.F32.BF16 R32, R136, R154, R32 ;  /* 0x0000009a8820723c */ /* 0x000fe20000041820 */
[----:B------:R-:W2:Y:S04]  /*175c0*/  LDSM.16.M88.4 R136, [R188+0x9000] ;  /* 0x00900000bc88783b */ /* 0x000ea80000000200 */
[----:B------:R-:W3:Y:S01]  /*175d0*/  LDSM.16.M88.4 R152, [R188+0x9800] ;  /* 0x00980000bc98783b */ /* 0x000ee20000000200 */
[C---:B----4-:R-:W-:Y:S06]  /*175e0*/  HMMA.16816.F32.BF16 R4, R156.reuse, R164, R4 ;  /* 0x000000a49c04723c */ /* 0x050fec0000041804 */
[C---:B------:R-:W-:Y:S01]  /*175f0*/  HMMA.16816.F32.BF16 R8, R156.reuse, R166, R8 ;  /* 0x000000a69c08723c */ /* 0x040fe20000041808 */
[----:B------:R-:W-:Y:S05]  /*17600*/  LDSM.16.M88.4 R164, [R184+0x2000] ;  /* 0x00200000b8a4783b */ /* 0x000fea0000000200 */
[C---:B------:R-:W-:Y:S06]  /*17610*/  HMMA.16816.F32.BF16 R12, R156.reuse, R168, R12 ;  /* 0x000000a89c0c723c */ /* 0x040fec000004180c */
[C---:B------:R-:W-:Y:S01]  /*17620*/  HMMA.16816.F32.BF16 R16, R156.reuse, R170, R16 ;  /* 0x000000aa9c10723c */ /* 0x040fe20000041810 */
[----:B------:R-:W-:Y:S05]  /*17630*/  LDSM.16.M88.4 R168, [R184+0x2800] ;  /* 0x00280000b8a8783b */ /* 0x000fea0000000200 */
[C---:B-----5:R-:W-:Y:S06]  /*17640*/  HMMA.16816.F32.BF16 R20, R156.reuse, R160, R20 ;  /* 0x000000a09c14723c */ /* 0x060fec0000041814 */
[C---:B------:R-:W-:Y:S01]  /*17650*/  HMMA.16816.F32.BF16 R24, R156.reuse, R162, R24 ;  /* 0x000000a29c18723c */ /* 0x040fe20000041818 */
[----:B------:R-:W4:Y:S05]  /*17660*/  LDSM.16.M88.4 R160, [R189+0x2000] ;  /* 0x00200000bda0783b */ /* 0x000f2a0000000200 */
[C---:B------:R-:W-:Y:S06]  /*17670*/  HMMA.16816.F32.BF16 R28, R156.reuse, R172, R28 ;  /* 0x000000ac9c1c723c */ /* 0x040fec000004181c */
[----:B------:R-:W-:Y:S01]  /*17680*/  HMMA.16816.F32.BF16 R32, R156, R174, R32 ;  /* 0x000000ae9c20723c */ /* 0x000fe20000041820 */
[----:B------:R-:W5:Y:S04]  /*17690*/  LDSM.16.M88.4 R156, [R184+0x3000] ;  /* 0x00300000b89c783b */ /* 0x000f680000000200 */
[----:B------:R-:W5:Y:S01]  /*176a0*/  LDSM.16.M88.4 R172, [R184+0x3800] ;  /* 0x00380000b8ac783b */ /* 0x000f620000000200 */
        /* <DEDUP_REMOVED lines=15> */
[----:B------:R-:W-:Y:S05]  /*177a0*/  LDSM.16.M88.4 R164, [R179] ;  /* 0x00000000b3a4783b */ /* 0x000fea0000000200 */
[C---:B------:R-:W-:Y:S06]  /*177b0*/  HMMA.16816.F32.BF16 R12, R160.reuse, R168, R12 ;  /* 0x000000a8a00c723c */ /* 0x040fec000004180c */
[C---:B------:R-:W-:Y:S01]  /*177c0*/  HMMA.16816.F32.BF16 R16, R160.reuse, R170, R16 ;  /* 0x000000aaa010723c */ /* 0x040fe20000041810 */
[----:B------:R-:W-:Y:S05]  /*177d0*/  LDSM.16.M88.4 R168, [R178] ;  /* 0x00000000b2a8783b */ /* 0x000fea0000000200 */
[C---:B-----5:R-:W-:Y:S06]  /*177e0*/  HMMA.16816.F32.BF16 R20, R160.reuse, R156, R20 ;  /* 0x0000009ca014723c */ /* 0x060fec0000041814 */
        /* <DEDUP_REMOVED lines=32> */
[C---:B-1----:R-:W-:Y:S01]  /*179f0*/  HMMA.16816.F32.BF16 R4, R140.reuse, R144, R4 ;  /* 0x000000908c04723c */ /* 0x042fe20000041804 */
[----:B------:R-:W-:Y:S04]  /*17a00*/  DEPBAR.LE SB0, 0x0 ;  /* 0x000080000000791a */ /* 0x000fe80000000000 */
[----:B------:R-:W-:Y:S01]  /*17a10*/  BAR.SYNC.DEFER_BLOCKING 0x0 ;  /* 0x0000000000007b1d */ /* 0x000fe20000010000 */
[C---:B------:R-:W-:Y:S06]  /*17a20*/  HMMA.16816.F32.BF16 R8, R140.reuse, R146, R8 ;  /* 0x000000928c08723c */ /* 0x040fec0000041808 */
[C---:B------:R-:W-:Y:S06]  /*17a30*/  HMMA.16816.F32.BF16 R12, R140.reuse, R148, R12 ;  /* 0x000000948c0c723c */ /* 0x040fec000004180c */
[C---:B------:R-:W-:Y:S06]  /*17a40*/  HMMA.16816.F32.BF16 R16, R140.reuse, R150, R16 ;  /* 0x000000968c10723c */ /* 0x040fec0000041810 */
[C---:B--2---:R-:W-:Y:S06]  /*17a50*/  HMMA.16816.F32.BF16 R20, R140.reuse, R136, R20 ;  /* 0x000000888c14723c */ /* 0x044fec0000041814 */
[C---:B------:R-:W-:Y:S06]  /*17a60*/  HMMA.16816.F32.BF16 R24, R140.reuse, R138, R24 ;  /* 0x0000008a8c18723c */ /* 0x040fec0000041818 */
[C---:B---3--:R-:W-:Y:S06]  /*17a70*/  HMMA.16816.F32.BF16 R28, R140.reuse, R152, R28 ;  /* 0x000000988c1c723c */ /* 0x048fec000004181c */
[----:B------:R-:W-:Y:S06]  /*17a80*/  HMMA.16816.F32.BF16 R32, R140, R154, R32 ;  /* 0x0000009a8c20723c */ /* 0x000fec0000041820 */
[C---:B----4-:R-:W-:Y:S06]  /*17a90*/  HMMA.16816.F32.BF16 R4, R160.reuse, R164, R4 ;  /* 0x000000a4a004723c */ /* 0x050fec0000041804 */
[C---:B------:R-:W-:Y:S06]  /*17aa0*/  HMMA.16816.F32.BF16 R8, R160.reuse, R166, R8 ;  /* 0x000000a6a008723c */ /* 0x040fec0000041808 */
[C---:B------:R-:W-:Y:S06]  /*17ab0*/  HMMA.16816.F32.BF16 R12, R160.reuse, R168, R12 ;  /* 0x000000a8a00c723c */ /* 0x040fec000004180c */
[C---:B------:R-:W-:Y:S06]  /*17ac0*/  HMMA.16816.F32.BF16 R16, R160.reuse, R170, R16 ;  /* 0x000000aaa010723c */ /* 0x040fec0000041810 */
[C---:B-----5:R-:W-:Y:S06]  /*17ad0*/  HMMA.16816.F32.BF16 R20, R160.reuse, R156, R20 ;  /* 0x0000009ca014723c */ /* 0x060fec0000041814 */
[C---:B------:R-:W-:Y:S06]  /*17ae0*/  HMMA.16816.F32.BF16 R24, R160.reuse, R158, R24 ;  /* 0x0000009ea018723c */ /* 0x040fec0000041818 */
[C---:B------:R-:W-:Y:S06]  /*17af0*/  HMMA.16816.F32.BF16 R28, R160.reuse, R172, R28 ;  /* 0x000000aca01c723c */ /* 0x040fec000004181c */
[----:B------:R-:W-:Y:S07]  /*17b00*/  HMMA.16816.F32.BF16 R32, R160, R174, R32 ;  /* 0x000000aea020723c */ /* 0x000fee0000041820 */
[----:B------:R-:W-:Y:S04]  /*17b10*/  IMAD.MOV.U32 R160, RZ, RZ, R220 ;  /* 0x000000ffffa07224 */ /* 0x000fe800078e00dc */
[----:B------:R-:W-:Y:S01]  /*17b20*/  IMAD.MOV.U32 R161, RZ, RZ, R221 ;  /* 0x000000ffffa17224 */ /* 0x000fe200078e00dd */
[----:B------:R-:W-:Y:S01]  /*17b30*/  @!UPT UIADD3 URZ, URZ, URZ, URZ ;  /* 0x0000003f3f3ff290 */ /* 0x000fe2000fffe03f */
[----:B------:R-:W-:Y:S11]  /*17b40*/  @!P0 BRA `(.L_x_1072) ;  /* 0x0000000c000c8947 */ /* 0x000ff60003800000 */
[----:B------:R-:W-:Y:S01]  /*17b50*/  ISETP.NE.U32.AND P0, PT, R212, RZ, PT ;  /* 0x000000ffd400720c */ /* 0x000fe20003f05070 */
[----:B------:R-:W-:Y:S03]  /*17b60*/  BSSY B0, `(.L_x_1073) ;  /* 0x0000050000007945 */ /* 0x000fe60003800000 */
[----:B------:R-:W-:Y:S11]  /*17b70*/  ISETP.NE.AND.EX P0, PT, R213, RZ, PT, P0 ;  /* 0x000000ffd500720c */ /* 0x000ff60003f05300 */
[----:B------:R-:W-:Y:S02]  /*17b80*/  @!UPT UIADD3 URZ, URZ, URZ, URZ ;  /* 0x0000003f3f3ff290 */ /* 0x000fe4000fffe03f */
[----:B------:R-:W-:Y:S05]  /*17b90*/  @!P0 BRA `(.L_x_1074) ;  /* 0x0000000400188947 */ /* 0x000fea0003800000 */
[C---:B------:R-:W-:Y:S02]  /*17ba0*/  R2UR UR4, R132.reuse ;  /* 0x00000000840472ca */ /* 0x040fe400000e0000 */
[C---:B------:R-:W-:Y:S02]  /*17bb0*/  R2UR UR5, R133.reuse ;  /* 0x00000000850572ca */ /* 0x040fe400000e0000 */
[C---:B------:R-:W-:Y:S02]  /*17bc0*/  R2UR UR10, R132.reuse ;  /* 0x00000000840a72ca */ /* 0x040fe400000e0000 */
[C---:B------:R-:W-:Y:S02]  /*17bd0*/  R2UR UR11, R133.reuse ;  /* 0x00000000850b72ca */ /* 0x040fe400000e0000 */
[C---:B------:R-:W-:Y:S02]  /*17be0*/  R2UR UR12, R132.reuse ;  /* 0x00000000840c72ca */ /* 0x040fe400000e0000 */
[C---:B------:R-:W-:Y:S02]  /*17bf0*/  R2UR UR13, R133.reuse ;  /* 0x00000000850d72ca */ /* 0x040fe400000e0000 */
[----:B------:R-:W-:Y:S02]  /*17c00*/  R2UR UR8, R132 ;  /* 0x00000000840872ca */ /* 0x000fe400000e0000 */
[----:B------:R-:W-:Y:S01]  /*17c10*/  R2UR UR9, R133 ;  /* 0x00000000850972ca */ /* 0x000fe200000e0000 */
[----:B------:R-:W2:Y:S02]  /*17c20*/  LD.E R143, desc[UR4][R2.64+0x170] ;  /* 0x00017004028f7980 */ /* 0x000ea4000c101900 */
        /* <DEDUP_REMOVED lines=8> */
[C---:B------:R-:W-:Y:S01]  /*17cb0*/  VIADD R141, R134.reuse, 0xffffffc0 ;  /* 0xffffffc0868d7836 */ /* 0x040fe20000000000 */
[----:B------:R-:W-:Y:S02]  /*17cc0*/  IABS R138, R134 ;  /* 0x00000086008a7213 */ /* 0x000fe40000000000 */
[----:B------:R-:W-:Y:S01]  /*17cd0*/  LOP3.LUT R134, R134, R143, RZ, 0x3c, !PT ;  /* 0x0000008f86867212 */ /* 0x000fe200078e3cff */
[--C-:B-1----:R-:W-:Y:S02]  /*17ce0*/  IMAD.MOV R136, RZ, RZ, -R145.reuse ;  /* 0x000000ffff887224 */ /* 0x102fe400078e0a91 */
[----:B------:R-:W-:Y:S02]  /*17cf0*/  IMAD.MOV.U32 R144, RZ, RZ, RZ ;  /* 0x000000ffff907224 */ /* 0x000fe400078e00ff */
[----:B------:R-:W-:Y:S01]  /*17d00*/  IMAD R147, R136, R139, RZ ;  /* 0x0000008b88937224 */ /* 0x000fe200078e02ff */
[----:B------:R-:W-:Y:S02]  /*17d10*/  IABS R136, R141 ;  /* 0x0000008d00887213 */ /* 0x000fe40000000000 */
[----:B------:R-:W-:Y:S01]  /*17d20*/  LOP3.LUT R141, R141, R143, RZ, 0x3c, !PT ;  /* 0x0000008f8d8d7212 */ /* 0x000fe200078e3cff */
[----:B------:R-:W-:Y:S02]  /*17d30*/  IMAD.HI.U32 R145, R145, R147, R144 ;  /* 0x0000009391917227 */ /* 0x000fe400078e0090 */
[----:B------:R-:W2:Y:S04]  /*17d40*/  LD.E.64 R146, desc[UR8][R2.64+0x20] ;  /* 0x0000200802927980 */ /* 0x000ea8000c101b00 */
[C---:B------:R-:W-:Y:S04]  /*17d50*/  IMAD.HI.U32 R140, R145.reuse, R136, RZ ;  /* 0x00000088918c7227 */ /* 0x040fe800078e00ff */
[----:B------:R-:W-:Y:S02]  /*17d60*/  IMAD.HI.U32 R142, R145, R138, RZ ;  /* 0x0000008a918e7227 */ /* 0x000fe400078e00ff */
[----:B------:R-:W3:Y:S02]  /*17d70*/  LD.E.64 R144, desc[UR4][R2.64+0x38] ;  /* 0x0000380402907980 */ /* 0x000ee4000c101b00 */
        /* <DEDUP_REMOVED lines=11> */
[----:B------:R-:W-:Y:S02]  /*17e30*/  ISETP.GE.AND P1, PT, R134, RZ, PT ;  /* 0x000000ff8600720c */ /* 0x000fe40003f26270 */
[----:B------:R-:W-:Y:S05]  /*17e40*/  LOP3.LUT R139, RZ, R143, RZ, 0x33, !PT ;  /* 0x0000008fff8b7212 */ /* 0x000fea00078e33ff */
[----:B------:R-:W-:Y:S01]  /*17e50*/  @P5 VIADD R140, R140, 0x1 ;  /* 0x000000018c8c5836 */ /* 0x000fe20000000000 */
[----:B------:R-:W-:Y:S01]  /*17e60*/  ISETP.NE.AND P5, PT, R143, RZ, PT ;  /* 0x000000ff8f00720c */ /* 0x000fe20003fa5270 */
        /* <DEDUP_REMOVED lines=25> */
.L_x_1074:
[----:B------:R-:W-:Y:S02]  /*18000*/  R2UR UR4, R132 ;  /* 0x00000000840472ca */ /* 0x000fe400000e0000 */
[----:B------:R-:W-:Y:S11]  /*18010*/  R2UR UR5, R133 ;  /* 0x00000000850572ca */ /* 0x000ff600000e0000 */
[----:B------:R-:W-:Y:S02]  /*18020*/  @!UPT UIADD3 URZ, URZ, URZ, URZ ;  /* 0x0000003f3f3ff290 */ /* 0x000fe4000fffe03f */
[----:B------:R-:W2:Y:S02]  /*18030*/  LD.E R140, desc[UR4][R2.64+0x38] ;  /* 0x00003804028c7980 */ /* 0x000ea4000c101900 */
[----:B--2---:R-:W-:Y:S05]  /*18040*/  IMAD.U32 R140, R140, -0x40, RZ ;  /* 0xffffffc08c8c7824 */ /* 0x004fea00078e00ff */
[----:B------:R-:W-:Y:S02]  /*18050*/  SHF.R.S32.HI R137, RZ, 0x1f, R140 ;  /* 0x0000001fff897819 */ /* 0x000fe4000001148c */
.L_x_1075:
[----:B------:R-:W-:Y:S05]  /*18060*/  BSYNC B0 ;  /* 0x0000000000007941 */ /* 0x000fea0003800000 */
.L_x_1073:
[----:B------:R-:W-:Y:S02]  /*18070*/  @P4 R2UR UR4, R132 ;  /* 0x00000000840442ca */ /* 0x000fe400000e0000 */
[C---:B------:R-:W-:Y:S02]  /*18080*/  @P4 R2UR UR5, R133.reuse ;  /* 0x00000000850542ca */ /* 0x040fe400000e0000 */
[-C--:B------:R-:W-:Y:S02]  /*18090*/  LEA R144, P0, R140, R204.reuse, 0x1 ;  /* 0x000000cc8c907211 */ /* 0x080fe400078008ff */
[----:B------:R-:W-:Y:S02]  /*180a0*/  @P3 R2UR UR8, R132 ;  /* 0x00000000840832ca */ /* 0x000fe400000e0000 */
[----:B------:R-:W-:Y:S02]  /*180b0*/  LEA.HI.X R145, R140, R203, R137, 0x1, P0 ;  /* 0x000000cb8c917211 */ /* 0x000fe400000f0c89 */
[C---:B------:R-:W-:Y:S02]  /*180c0*/  @P3 R2UR UR9, R133.reuse ;  /* 0x00000000850932ca */ /* 0x040fe400000e0000 */
[C---:B------:R-:W-:Y:S02]  /*180d0*/  @P4 R2UR UR12, R132.reuse ;  /* 0x00000000840c42ca */ /* 0x040fe400000e0000 */
[C---:B------:R-:W-:Y:S01]  /*180e0*/  @P4 R2UR UR13, R133.reuse ;  /* 0x00000000850d42ca */ /* 0x040fe200000e0000 */
[----:B------:R-:W-:Y:S01]  /*180f0*/  @!PT LDS RZ, [RZ] ;  /* 0x00000000fffff984 */ /* 0x000fe20000000800 */
[----:B------:R-:W-:Y:S01]  /*18100*/  @!PT LDS RZ, [RZ] ;  /* 0x00000000fffff984 */ /* 0x000fe20000000800 */
[----:B------:R-:W-:Y:S01]  /*18110*/  @!PT LDS RZ, [RZ] ;  /* 0x00000000fffff984 */ /* 0x000fe20000000800 */
[----:B------:R1:W-:Y:S01]  /*18120*/  @P4 LDGSTS.E.BYPASS.LTC128B.128 [R211+0x6000], desc[UR4][R144.64] ;  /* 0x0600000090d34fae */ /* 0x0003e2000b901d44 */
[C---:B------:R-:W-:Y:S02]  /*18130*/  @P2 R2UR UR4, R132.reuse ;  /* 0x00000000840422ca */ /* 0x040fe400000e0000 */
[C---:B------:R-:W-:Y:S01]  /*18140*/  @P2 R2UR UR5, R133.reuse ;  /* 0x00000000850522ca */ /* 0x040fe200000e0000 */
[----:B------:R1:W-:Y:S01]  /*18150*/  @!P4 STS.128 [R211+0x6000], RZ ;  /* 0x006000ffd300c388 */ /* 0x0003e20000000c00 */
[----:B------:R-:W-:Y:S02]  /*18160*/  @P3 R2UR UR10, R132 ;  /* 0x00000000840a32ca */ /* 0x000fe400000e0000 */
[----:B------:R-:W-:Y:S01]  /*18170*/  @P3 R2UR UR11, R133 ;  /* 0x00000000850b32ca */ /* 0x000fe200000e0000 */
[----:B------:R-:W-:Y:S01]  /*18180*/  @!PT LDS RZ, [RZ] ;  /* 0x00000000fffff984 */ /* 0x000fe20000000800 */
[----:B------:R-:W-:Y:S01]  /*18190*/  @!PT LDS RZ, [RZ] ;  /* 0x00000000fffff984 */ /* 0x000fe20000000800 */
[----:B------:R-:W-:Y:S01]  /*181a0*/  @!PT LDS RZ, [RZ] ;  /* 0x00000000fffff984 */ /* 0x000fe20000000800 */
[----:B------:R1:W-:Y:S01]  /*181b0*/  @P3 LDGSTS.E.BYPASS.LTC128B.128 [R211+0x8000], desc[UR8][R144.64+0x80] ;  /* 0x0800008090d33fae */ /* 0x0003e2000b901d48 */
[----:B------:R-:W-:Y:S02]  /*181c0*/  IADD3 R139, P0, R140, R201, RZ ;  /* 0x000000c98c8b7210 */ /* 0x000fe40007f1e0ff */
[C---:B------:R-:W-:Y:S01]  /*181d0*/  @P2 R2UR UR8, R132.reuse ;  /* 0x00000000840822ca */ /* 0x040fe200000e0000 */
[----:B------:R1:W-:Y:S01]  /*181e0*/  @!P3 STS.128 [R211+0x8000], RZ ;  /* 0x008000ffd300b388 */ /* 0x0003e20000000c00 */
[-C--:B------:R-:W-:Y:S01]  /*181f0*/  @P4 LEA R142, P6, R139, R204.reuse, 0x1 ;  /* 0x000000cc8b8e4211 */ /* 0x080fe200078c08ff */
[----:B------:R-:W-:Y:S01]  /*18200*/  IMAD.X R136, R137, 0x1, R202, P0 ;  /* 0x0000000189887824 */ /* 0x000fe200000e06ca */
[-C--:B------:R-:W-:Y:S01]  /*18210*/  @P3 LEA R140, P1, R139, R204.reuse, 0x1 ;  /* 0x000000cc8b8c3211 */ /* 0x080fe200078208ff */
[----:B------:R-:W-:Y:S01]  /*18220*/  @!PT LDS RZ, [RZ] ;  /* 0x00000000fffff984 */ /* 0x000fe20000000800 */
[----:B------:R-:W-:Y:S01]  /*18230*/  @!PT LDS RZ, [RZ] ;  /* 0x00000000fffff984 */ /* 0x000fe20000000800 */
[----:B------:R-:W-:Y:S01]  /*18240*/  @!PT LDS RZ, [RZ] ;  /* 0x00000000fffff984 */ /* 0x000fe20000000800 */
[----:B------:R1:W-:Y:S01]  /*18250*/  @P2 LDGSTS.E.BYPASS.LTC128B.128 [R211+0xa000], desc[UR4][R144.64+0x100] ;  /* 0x0a00010090d32fae */ /* 0x0003e2000b901d44 */
[----:B------:R-:W-:Y:S02]  /*18260*/  @P2 R2UR UR9, R133 ;  /* 0x00000000850922ca */ /* 0x000fe400000e0000 */
[CCC-:B------:R-:W-:Y:S01]  /*18270*/  @P4 LEA.HI.X R143, R139.reuse, R203.reuse, R136.reuse, 0x1, P6 ;  /* 0x000000cb8b8f4211 */ /* 0x1c0fe200030f0c88 */
[----:B------:R1:W-:Y:S01]  /*18280*/  @!P2 STS.128 [R211+0xa000], RZ ;  /* 0x00a000ffd300a388 */ /* 0x0003e20000000c00 */
[C-C-:B------:R-:W-:Y:S02]  /*18290*/  @P3 LEA.HI.X R141, R139.reuse, R203, R136.reuse, 0x1, P1 ;  /* 0x000000cb8b8d3211 */ /* 0x140fe400008f0c88 */
[-C--:B------:R-:W-:Y:S01]  /*182a0*/  @P2 LEA R138, P0, R139, R204.reuse, 0x1 ;  /* 0x000000cc8b8a2211 */ /* 0x080fe200078008ff */
        /* <DEDUP_REMOVED lines=13> */
[C---:B------:R-:W-:Y:S02]  /*18380*/  IADD3 R137, P5, R139.reuse, R201, RZ ;  /* 0x000000c98b897210 */ /* 0x040fe40007fbe0ff */
[-C--:B------:R-:W-:Y:S01]  /*18390*/  @P2 LEA.HI.X R139, R139, R203.reuse, R136, 0x1, P0 ;  /* 0x000000cb8b8b2211 */ /* 0x080fe200000f0c88 */
[----:B------:R1:W-:Y:S01]  /*183a0*/  @!P3 STS.128 [R211+0x8800], RZ ;  /* 0x008800ffd300b388 */ /* 0x0003e20000000c00 */
[CC--:B------:R-:W-:Y:S01]  /*183b0*/  @P4 LEA R150, P6, R137.reuse, R204.reuse, 0x1 ;  /* 0x000000cc89964211 */ /* 0x0c0fe200078c08ff */
[----:B------:R-:W-:Y:S01]  /*183c0*/  IMAD.X R136, R136, 0x1, R202, P5 ;  /* 0x0000000188887824 */ /* 0x000fe200028e06ca */
[CC--:B------:R-:W-:Y:S01]  /*183d0*/  @P3 LEA R148, P1, R137.reuse, R204.reuse, 0x1 ;  /* 0x000000cc89943211 */ /* 0x0c0fe200078208ff */
[----:B------:R-:W-:Y:S01]  /*183e0*/  @!PT LDS RZ, [RZ] ;  /* 0x00000000fffff984 */ /* 0x000fe20000000800 */
[----:B------:R-:W-:Y:S01]  /*183f0*/  @!PT LDS RZ, [RZ] ;  /* 0x00000000fffff984 */ /* 0x000fe20000000800 */
[----:B------:R-:W-:Y:S01]  /*18400*/  @!PT LDS RZ, [RZ] ;  /* 0x00000000fffff984 */ /* 0x000fe20000000800 */
[----:B------:R1:W-:Y:S01]  /*18410*/  @P2 LDGSTS.E.BYPASS.LTC128B.128 [R211+0xa800], desc[UR8][R138.64+0x100] ;  /* 0x0a8001008ad32fae */ /* 0x0003e2000b901d48 */
[C---:B------:R-:W-:Y:S02]  /*18420*/  @P2 R2UR UR12, R132.reuse ;  /* 0x00000000840c22ca */ /* 0x040fe400000e0000 */
[CCC-:B------:R-:W-:Y:S01]  /*18430*/  @P4 LEA.HI.X R151, R137.reuse, R203.reuse, R136.reuse, 0x1, P6 ;  /* 0x000000cb89974211 */ /* 0x1c0fe200030f0c88 */
[----:B------:R1:W-:Y:S01]  /*18440*/  @!P2 STS.128 [R211+0xa800], RZ ;  /* 0x00a800ffd300a388 */ /* 0x0003e20000000c00 */
[-CC-:B------:R-:W-:Y:S02]  /*18450*/  @P3 LEA.HI.X R149, R137, R203.reuse, R136.reuse, 0x1, P1 ;  /* 0x000000cb89953211 */ /* 0x180fe400008f0c88 */
[----:B------:R-:W-:Y:S01]  /*18460*/  @P2 R2UR UR13, R133 ;  /* 0x00000000850d22ca */ /* 0x000fe200000e0000 */
[----:B------:R-:W-:Y:S01]  /*18470*/  @!PT LDS RZ, [RZ] ;  /* 0x00000000fffff984 */ /* 0x000fe20000000800 */
[----:B------:R-:W-:Y:S01]  /*18480*/  @!PT LDS RZ, [RZ] ;  /* 0x00000000fffff984 */ /* 0x000fe20000000800 */
[----:B------:R-:W-:Y:S01]  /*18490*/  @!PT LDS RZ, [RZ] ;  /* 0x00000000fffff984 */ /* 0x000fe20000000800 */
[----:B------:R1:W-:Y:S01]  /*184a0*/  @P4 LDGSTS.E.BYPASS.LTC128B.128 [R211+0x7000], desc[UR4][R150.64] ;  /* 0x0700000096d34fae */ /* 0x0003e2000b901d44 */
[CC--:B------:R-:W-:Y:S02]  /*184b0*/  @P2 LEA R146, P0, R137.reuse, R204.reuse, 0x1 ;  /* 0x000000cc89922211 */ /* 0x0c0fe400078008ff */
[C---:B------:R-:W-:Y:S01]  /*184c0*/  @P4 R2UR UR10, R132.reuse ;  /* 0x00000000840a42ca */ /* 0x040fe200000e0000 */
[----:B------:R1:W-:Y:S01]  /*184d0*/  @!P4 STS.128 [R211+0x7000], RZ ;  /* 0x007000ffd300c388 */ /* 0x0003e20000000c00 */
[----:B------:R-:W-:Y:S02]  /*184e0*/  @P2 LEA.HI.X R147, R137, R203, R136, 0x1, P0 ;  /* 0x000000cb89932211 */ /* 0x000fe400000f0c88 */
[----:B------:R-:W-:Y:S01]  /*184f0*/  @P4 R2UR UR11, R133 ;  /* 0x00000000850b42ca */ /* 0x000fe200000e0000 */
[----:B------:R-:W-:Y:S01]  /*18500*/  @!PT LDS RZ, [RZ] ;  /* 0x00000000fffff984 */ /* 0x000fe20000000800 */
[----:B------:R-:W-:Y:S01]  /*18510*/  @!PT LDS RZ, [RZ] ;  /* 0x00000000fffff984 */ /* 0x000fe20000000800 */
[----:B------:R-:W-:Y:S01]  /*18520*/  @!PT LDS RZ, [RZ] ;  /* 0x00000000fffff984 */ /* 0x000fe20000000800 */
[----:B------:R1:W-:Y:S01]  /*18530*/  @P3 LDGSTS.E.BYPASS.LTC128B.128 [R211+0x9000], desc[UR14][R148.64+0x80] ;  /* 0x0900008094d33fae */ /* 0x0003e2000b901d4e */
[----:B------:R-:W-:Y:S02]  /*18540*/  IADD3 R134, P5, R137, R201, RZ ;  /* 0x000000c989867210 */ /* 0x000fe40007fbe0ff */
[----:B------:R-:W-:Y:S01]  /*18550*/  @P3 R2UR UR8, R132 ;  /* 0x00000000840832ca */ /* 0x000fe200000e0000 */
[----:B------:R1:W-:Y:S01]  /*18560*/  @!P3 STS.128 [R211+0x9000], RZ ;  /* 0x009000ffd300b388 */ /* 0x0003e20000000c00 */
[C---:B------:R-:W-:Y:S01]  /*18570*/  @P3 R2UR UR9, R133.reuse ;  /* 0x00000000850932ca */ /* 0x040fe200000e0000 */
[----:B------:R-:W-:Y:S01]  /*18580*/  IMAD.X R136, R136, 0x1, R202, P5 ;  /* 0x0000000188887824 */ /* 0x000fe200028e06ca */
[CC--:B------:R-:W-:Y:S01]  /*18590*/  @P4 LEA R154, P5, R134.reuse, R204.reuse, 0x1 ;  /* 0x000000cc869a4211 */ /* 0x0c0fe200078a08ff */
[----:B------:R-:W-:Y:S01]  /*185a0*/  @!PT LDS RZ, [RZ] ;  /* 0x00000000fffff984 */ /* 0x000fe20000000800 */
[----:B------:R-:W-:Y:S01]  /*185b0*/  @!PT LDS RZ, [RZ] ;  /* 0x00000000fffff984 */ /* 0x000fe20000000800 */
[----:B------:R-:W-:Y:S01]  /*185c0*/  @!PT LDS RZ, [RZ] ;  /* 0x00000000fffff984 */ /* 0x000fe20000000800 */
[----:B------:R1:W-:Y:S01]  /*185d0*/  @P2 LDGSTS.E.BYPASS.LTC128B.128 [R211+0xb000], desc[UR12][R146.64+0x100] ;  /* 0x0b00010092d32fae */ /* 0x0003e2000b901d4c */
[CC--:B------:R-:W-:Y:S02]  /*185e0*/  @P3 LEA R152, P1, R134.reuse, R204.reuse, 0x1 ;  /* 0x000000cc86983211 */ /* 0x0c0fe400078208ff */
[CCC-:B------:R-:W-:Y:S01]  /*185f0*/  @P4 LEA.HI.X R155, R134.reuse, R203.reuse, R136.reuse, 0x1, P5 ;  /* 0x000000cb869b4211 */ /* 0x1c0fe200028f0c88 */
[----:B------:R1:W-:Y:S01]  /*18600*/  @!P2 STS.128 [R211+0xb000], RZ ;  /* 0x00b000ffd300a388 */ /* 0x0003e20000000c00 */
[-C--:B------:R-:W-:Y:S02]  /*18610*/  @P3 LEA.HI.X R153, R134, R203.reuse, R136, 0x1, P1 ;  /* 0x000000cb86993211 */ /* 0x080fe400008f0c88 */
[----:B------:R-:W-:Y:S01]  /*18620*/  @P2 R2UR UR4, R132 ;  /* 0x00000000840422ca */ /* 0x000fe200000e0000 */
[----:B------:R-:W-:Y:S01]  /*18630*/  @!PT LDS RZ, [RZ] ;  /* 0x00000000fffff984 */ /* 0x000fe20000000800 */
[----:B------:R-:W-:Y:S01]  /*18640*/  @!PT LDS RZ, [RZ] ;  /* 0x00000000fffff984 */ /* 0x000fe20000000800 */
[----:B------:R-:W-:Y:S01]  /*18650*/  @!PT LDS RZ, [RZ] ;  /* 0x00000000fffff984 */ /* 0x000fe20000000800 */
[----:B------:R1:W-:Y:S01]  /*18660*/  @P4 LDGSTS.E.BYPASS.LTC128B.128 [R211+0x7800], desc[UR10][R154.64] ;  /* 0x078000009ad34fae */ /* 0x0003e2000b901d4a */
[----:B------:R-:W-:Y:S02]  /*18670*/  @P2 R2UR UR5, R133 ;  /* 0x00000000850522ca */ /* 0x000fe400000e0000 */
[C---:B------:R-:W-:Y:S01]  /*18680*/  @P2 LEA R156, P0, R134.reuse, R204, 0x1 ;  /* 0x000000cc869c2211 */ /* 0x040fe200078008ff */
[----:B------:R1:W-:Y:S01]  /*18690*/  @!P4 STS.128 [R211+0x7800], RZ ;  /* 0x007800ffd300c388 */ /* 0x0003e20000000c00 */
[----:B------:R-:W-:Y:S02]  /*186a0*/  IMAD.MOV.U32 R204, RZ, RZ, R144 ;  /* 0x000000ffffcc7224 */ /* 0x000fe400078e0090 */
[----:B------:R-:W-:Y:S01]  /*186b0*/  @P2 LEA.HI.X R157, R134, R203, R136, 0x1, P0 ;  /* 0x000000cb869d2211 */ /* 0x000fe200000f0c88 */
[----:B------:R-:W-:Y:S01]  /*186c0*/  @!PT LDS RZ, [RZ] ;  /* 0x00000000fffff984 */ /* 0x000fe20000000800 */
[----:B------:R-:W-:Y:S01]  /*186d0*/  @!PT LDS RZ, [RZ] ;  /* 0x00000000fffff984 */ /* 0x000fe20000000800 */
[----:B------:R-:W-:Y:S01]  /*186e0*/  @!PT LDS RZ, [RZ] ;  /* 0x00000000fffff984 */ /* 0x000fe20000000800 */
[----:B------:R1:W-:Y:S01]  /*186f0*/  @P3 LDGSTS.E.BYPASS.LTC128B.128 [R211+0x9800], desc[UR8][R152.64+0x80] ;  /* 0x0980008098d33fae */ /* 0x0003e2000b901d48 */
[----:B------:R-:W-:Y:S03]  /*18700*/  IMAD.MOV.U32 R203, RZ, RZ, R145 ;  /* 0x000000ffffcb7224 */ /* 0x000fe600078e0091 */
[----:B------:R1:W-:Y:S04]  /*18710*/  @!P3 STS.128 [R211+0x9800], RZ ;  /* 0x009800ffd300b388 */ /* 0x0003e80000000c00 */
[----:B------:R-:W-:Y:S01]  /*18720*/  @!PT LDS RZ, [RZ] ;  /* 0x00000000fffff984 */ /* 0x000fe20000000800 */
[----:B------:R-:W-:Y:S01]  /*18730*/  @!PT LDS RZ, [RZ] ;  /* 0x00000000fffff984 */ /* 0x000fe20000000800 */
[----:B------:R-:W-:Y:S01]  /*18740*/  @!PT LDS RZ, [RZ] ;  /* 0x00000000fffff984 */ /* 0x000fe20000000800 */
[----:B------:R1:W-:Y:S04]  /*18750*/  @P2 LDGSTS.E.BYPASS.LTC128B.128 [R211+0xb800], desc[UR4][R156.64+0x100] ;  /* 0x0b8001009cd32fae */ /* 0x0003e8000b901d44 */
[----:B------:R1:W-:Y:S04]  /*18760*/  @!P2 STS.128 [R211+0xb800], RZ ;  /* 0x00b800ffd300a388 */ /* 0x0003e80000000c00 */
[----:B------:R-:W0:Y:S02]  /*18770*/  LDGDEPBAR ;  /* 0x00000000000079af */ /* 0x000e240000000000 */
.L_x_1072:
[----:B------:R-:W-:Y:S05]  /*18780*/  BSYNC B1 ;  /* 0x0000000000017941 */ /* 0x000fea0003800000 */
.L_x_1071:
[----:B------:R-:W-:Y:S01]  /*18790*/  R2UR UR4, R132 ;  /* 0x00000000840472ca */ /* 0x000fe200000e0000 */
[----:B-1----:R-:W-:Y:S01]  /*187a0*/  LDSM.16.MT88.4 R140, [R197+0xc000] ;  /* 0x00c00000c58c783b */ /* 0x002fe20000004200 */
[----:B------:R-:W-:Y:S02]  /*187b0*/  R2UR UR5, R133 ;  /* 0x00000000850572ca */ /* 0x000fe400000e0000 */
        /* <DEDUP_REMOVED lines=8> */
[----:B------:R1:W2:Y:S01]  /*18840*/  LD.E R133, desc[UR4][R2.64+0xdc] ;  /* 0x0000dc0402857980 */ /* 0x0002a2000c101900 */
[----:B------:R-:W-:Y:S02]  /*18850*/  FMNMX.FTZ R139, R11, R136, !PT ;  /* 0x000000880b8b7209 */ /* 0x000fe40007810000 */
[----:B------:R-:W-:Y:S01]  /*18860*/  FMNMX.FTZ R134, R12, R137, !PT ;  /* 0x000000890c867209 */ /* 0x000fe20007810000 */
[----:B------:R-:W-:Y:S03]  /*18870*/  LDSM.16.MT88.4 R148, [R195+0xc000] ;  /* 0x00c00000c394783b */ /* 0x000fe60000004200 */
[----:B------:R-:W-:Y:S02]  /*18880*/  FMNMX.FTZ R137, R13, R134, !PT ;  /* 0x000000860d897209 */ /* 0x000fe40007810000 */
[----:B------:R-:W-:Y:S03]  /*18890*/  FMNMX.FTZ R134, R14, R139, !PT ;  /* 0x0000008b0e867209 */ /* 0x000fe60007810000 */
[----:B------:R-:W-:Y:S08]  /*188a0*/  LDSM.16.MT88.4 R152, [R197+0xe800] ;  /* 0x00e80000c598783b */ /* 0x000ff00000004200 */
[----:B------:R-:W-:Y:S01]  /*188b0*/  LDSM.16.MT88.4 R156, [R196+0xe800] ;  /* 0x00e80000c49c783b */ /* 0x000fe20000004200 */
[----:B-1----:R-:W-:Y:S02]  /*188c0*/  FMNMX.FTZ R2, R16, R137, !PT ;  /* 0x0000008910027209 */ /* 0x002fe40007810000 */
[----:B------:R-:W-:Y:S02]  /*188d0*/  FMNMX.FTZ R137, R15, R134, !PT ;  /* 0x000000860f897209 */ /* 0x000fe40007810000 */
        /* <DEDUP_REMOVED lines=17> */
[----:B------:R-:W-:Y:S03]  /*189f0*/  FMNMX.FTZ R2, R34, R3, !PT ;  /* 0x0000000322027209 */ /* 0x000fe60007810000 */
[----:B------:R-:W1:Y:S01]  /*18a00*/  SHFL.BFLY PT, R3, R138, 0x2, 0x1f ;  /* 0x0c401f008a037f89 */ /* 0x000e6200000e0000 */
[----:B------:R-:W-:Y:S07]  /*18a10*/  FMNMX.FTZ R137, R35, R2, !PT ;  /* 0x0000000223897209 */ /* 0x000fee0007810000 */
[----:B------:R-:W3:Y:S01]  /*18a20*/  SHFL.BFLY PT, R2, R137, 0x2, 0x1f ;  /* 0x0c401f0089027f89 */ /* 0x000ee200000e0000 */
[----:B-1----:R-:W-:Y:S07]  /*18a30*/  FMNMX.FTZ R139, R138, R3, !PT ;  /* 0x000000038a8b7209 */ /* 0x002fee0007810000 */
[----:B------:R-:W1:Y:S01]  /*18a40*/  SHFL.BFLY PT, R136, R139, 0x1, 0x1f ;  /* 0x0c201f008b887f89 */ /* 0x000e6200000e0000 */
[----:B---3--:R-:W-:Y:S07]  /*18a50*/  FMNMX.FTZ R134, R137, R2, !PT ;  /* 0x0000000289867209 */ /* 0x008fee0007810000 */
[----:B------:R-:W3:Y:S01]  /*18a60*/  SHFL.BFLY PT, R3, R134, 0x1, 0x1f ;  /* 0x0c201f0086037f89 */ /* 0x000ee200000e0000 */
[----:B-1----:R-:W-:Y:S04]  /*18a70*/  FMNMX.FTZ R132, R139, R136, !PT ;  /* 0x000000888b847209 */ /* 0x002fe80007810000 */
[C---:B------:R-:W-:Y:S01]  /*18a80*/  FSETP.NEU.FTZ.AND P0, PT, R132.reuse, -INF , PT ;  /* 0xff8000008400780b */ /* 0x040fe20003f1d000 */
[----:B------:R-:W-:Y:S01]  /*18a90*/  FADD.FTZ R2, -R132, R135 ;  /* 0x0000008784027221 */ /* 0x000fe20000010100 */
[----:B---3--:R-:W-:Y:S05]  /*18aa0*/  FMNMX.FTZ R3, R134, R3, !PT ;  /* 0x0000000386037209 */ /* 0x008fea0007810000 */
[----:B------:R-:W-:Y:S04]  /*18ab0*/  FADD.FTZ R0, -R3, R0 ;  /* 0x0000000003007221 */ /* 0x000fe80000010100 */
[C---:B--2---:R-:W-:Y:S01]  /*18ac0*/  FMUL.FTZ R136, R133.reuse, R0 ;  /* 0x0000000085887220 */ /* 0x044fe20000410000 */
[C---:B------:R-:W-:Y:S01]  /*18ad0*/  FMUL.FTZ R135, R133.reuse, R2 ;  /* 0x0000000285877220 */ /* 0x040fe20000410000 */
[C---:B------:R-:W-:Y:S01]  /*18ae0*/  FMUL.FTZ R168, R133.reuse, R132 ;  /* 0x0000008485a87220 */ /* 0x040fe20000410000 */
[----:B------:R-:W-:Y:S01]  /*18af0*/  FMUL.FTZ R166, R133, R3 ;  /* 0x0000000385a67220 */ /* 0x000fe20000410000 */
[----:B------:R1:W2:Y:S03]  /*18b00*/  MUFU.EX2 R0, R136 ;  /* 0x0000008800007308 */ /* 0x0002a60000000800 */
[----:B------:R-:W-:Y:S02]  /*18b10*/  FSEL R168, R168, RZ, P0 ;  /* 0x000000ffa8a87208 */ /* 0x000fe40000000000 */
[----:B------:R-:W-:Y:S05]  /*18b20*/  FSETP.NEU.FTZ.AND P0, PT, R3, -INF , PT ;  /* 0xff8000000300780b */ /* 0x000fea0003f1d000 */
[----:B------:R3:W4:Y:S01]  /*18b30*/  MUFU.EX2 R2, R135 ;  /* 0x0000008700027308 */ /* 0x0007220000000800 */
[----:B------:R-:W-:Y:S01]  /*18b40*/  FSEL R166, R166, RZ, P0 ;  /* 0x000000ffa6a67208 */ /* 0x000fe20000000000 */
[-CC-:B------:R-:W-:Y:S01]  /*18b50*/  FFMA.FTZ R163, R4, R133.reuse, -R168.reuse ;  /* 0x0000008504a37223 */ /* 0x180fe200000108a8 */
[-CC-:B------:R-:W-:Y:S01]  /*18b60*/  FFMA.FTZ R134, R5, R133.reuse, -R168.reuse ;  /* 0x0000008505867223 */ /* 0x180fe200000108a8 */
[-CC-:B------:R-:W-:Y:S01]  /*18b70*/  FFMA.FTZ R162, R8, R133.reuse, -R168.reuse ;  /* 0x0000008508a27223 */ /* 0x180fe200000108a8 */
[-C--:B------:R-:W-:Y:S01]  /*18b80*/  FFMA.FTZ R165, R9, R133.reuse, -R168 ;  /* 0x0000008509a57223 */ /* 0x080fe200000108a8 */
[-CC-:B------:R-:W-:Y:S01]  /*18b90*/  FFMA.FTZ R167, R6, R133.reuse, -R166.reuse ;  /* 0x0000008506a77223 */ /* 0x180fe200000108a6 */
[-CC-:B------:R-:W-:Y:S01]  /*18ba0*/  FFMA.FTZ R164, R10, R133.reuse, -R166.reuse ;  /* 0x000000850aa47223 */ /* 0x180fe200000108a6 */
[--C-:B------:R-:W-:Y:S01]  /*18bb0*/  FFMA.FTZ R169, R11, R133, -R166.reuse ;  /* 0x000000850ba97223 */ /* 0x100fe200000108a6 */
[----:B-1----:R-:W1:Y:S01]  /*18bc0*/  LDSM.16.MT88.4 R136, [R198+0xc000] ;  /* 0x00c00000c688783b */ /* 0x002e620000004200 */
[----:B------:R-:W-:Y:S01]  /*18bd0*/  MUFU.EX2 R163, R163 ;  /* 0x000000a300a37308 */ /* 0x000fe20000000800 */
[C---:B--2---:R-:W-:Y:S01]  /*18be0*/  FMUL.FTZ R6, R0.reuse, R130 ;  /* 0x0000008200067220 */ /* 0x044fe20000410000 */
[C---:B------:R-:W-:Y:S01]  /*18bf0*/  FMUL.FTZ R10, R0.reuse, R126 ;  /* 0x0000007e000a7220 */ /* 0x040fe20000410000 */
[C---:B------:R-:W-:Y:S01]  /*18c00*/  FMUL.FTZ R11, R0.reuse, R127 ;  /* 0x0000007f000b7220 */ /* 0x040fe20000410000 */
[C---:B------:R-:W-:Y:S01]  /*18c10*/  FMUL.FTZ R38, R0.reuse, R38 ;  /* 0x0000002600267220 */ /* 0x040fe20000410000 */
[C---:B------:R-:W-:Y:S01]  /*18c20*/  FMUL.FTZ R39, R0.reuse, R39 ;  /* 0x0000002700277220 */ /* 0x040fe20000410000 */
[----:B------:R-:W-:Y:S01]  /*18c30*/  FMUL.FTZ R42, R0, R42 ;  /* 0x0000002a002a7220 */ /* 0x000fe20000410000 */
[----:B---3--:R-:W-:Y:S03]  /*18c40*/  FFMA.FTZ R135, R7, R133, -R166 ;  /* 0x0000008507877223 */ /* 0x008fe600000108a6 */
[----:B------:R-:W2:Y:S01]  /*18c50*/  MUFU.EX2 R134, R134 ;  /* 0x0000008600867308 */ /* 0x000ea20000000800 */
[C---:B----4-:R-:W-:Y:S01]  /*18c60*/  FMUL.FTZ R4, R2.reuse, R128 ;  /* 0x0000008002047220 */ /* 0x050fe20000410000 */
[----:B------:R-:W-:Y:S01]  /*18c70*/  FMUL.FTZ R5, R2, R129 ;  /* 0x0000008102057220 */ /* 0x000fe20000410000 */
[----:B------:R-:W-:Y:S01]  /*18c80*/  FMUL.FTZ R7, R0, R131 ;  /* 0x0000008300077220 */ /* 0x000fe20000410000 */
[C---:B------:R-:W-:Y:S01]  /*18c90*/  FMUL.FTZ R8, R2.reuse, R124 ;  /* 0x0000007c02087220 */ /* 0x040fe20000410000 */
[C---:B------:R-:W-:Y:S01]  /*18ca0*/  FMUL.FTZ R9, R2.reuse, R125 ;  /* 0x0000007d02097220 */ /* 0x040fe20000410000 */
[C---:B------:R-:W-:Y:S01]  /*18cb0*/  FMUL.FTZ R36, R2.reuse, R36 ;  /* 0x0000002402247220 */ /* 0x040fe20000410000 */
[C---:B------:R-:W-:Y:S03]  /*18cc0*/  FMUL.FTZ R37, R2.reuse, R37 ;  /* 0x0000002502257220 */ /* 0x040fe60000410000 */
[----:B------:R-:W-:Y:S01]  /*18cd0*/  MUFU.EX2 R167, R167 ;  /* 0x000000a700a77308 */ /* 0x000fe20000000800 */
[----:B------:R-:W3:Y:S01]  /*18ce0*/  LDSM.16.MT88.4 R124, [R198+0xe000] ;  /* 0x00e00000c67c783b */ /* 0x000ee20000004200 */
[C---:B------:R-:W-:Y:S01]  /*18cf0*/  FMUL.FTZ R40, R2.reuse, R40 ;  /* 0x0000002802287220 */ /* 0x040fe20000410000 */
[----:B------:R-:W-:Y:S01]  /*18d00*/  FMUL.FTZ R41, R2, R41 ;  /* 0x0000002902297220 */ /* 0x000fe20000410000 */
[----:B------:R-:W-:Y:S01]  /*18d10*/  FMUL.FTZ R43, R0, R43 ;  /* 0x0000002b002b7220 */ /* 0x000fe20000410000 */
[-CC-:B------:R-:W-:Y:S01]  /*18d20*/  FFMA.FTZ R218, R28, R133.reuse, -R168.reuse ;  /* 0x000000851cda7223 */ /* 0x180fe200000108a8 */
[-C--:B------:R-:W-:Y:S01]  /*18d30*/  FFMA.FTZ R223, R29, R133.reuse, -R168 ;  /* 0x000000851ddf7223 */ /* 0x080fe200000108a8 */
[--C-:B------:R-:W-:Y:S03]  /*18d40*/  FFMA.FTZ R220, R30, R133, -R166.reuse ;  /* 0x000000851edc7223 */ /* 0x100fe600000108a6 */
[----:B------:R-:W4:Y:S01]  /*18d50*/  MUFU.EX2 R135, R135 ;  /* 0x0000008700877308 */ /* 0x000f220000000800 */
[----:B--2---:R-:W-:Y:S01]  /*18d60*/  F2FP.BF16.F32.PACK_AB R128, R134, R163 ;  /* 0x000000a38680723e */ /* 0x004fe200000010ff */
[-C--:B------:R-:W-:Y:S01]  /*18d70*/  FFMA.FTZ R225, R31, R133.reuse, -R166 ;  /* 0x000000851fe17223 */ /* 0x080fe200000108a6 */
[-C--:B------:R-:W-:Y:S01]  /*18d80*/  FFMA.FTZ R222, R32, R133.reuse, -R168 ;  /* 0x0000008520de7223 */ /* 0x080fe200000108a8 */
[----:B------:R-:W-:Y:S01]  /*18d90*/  LDSM.16.MT88.4 R28, [R198+0xd800] ;  /* 0x00d80000c61c783b */ /* 0x000fe20000004200 */
[----:B------:R-:W-:Y:S01]  /*18da0*/  FFMA.FTZ R224, R34, R133, -R166 ;  /* 0x0000008522e07223 */ /* 0x000fe200000108a6 */
        /* <DEDUP_REMOVED lines=9> */
[C---:B------:R-:W-:Y:S03]  /*18e40*/  FMUL.FTZ R52, R2.reuse, R52 ;  /* 0x0000003402347220 */ /* 0x040fe60000410000 */
[----:B------:R-:W2:Y:S01]  /*18e50*/  MUFU.EX2 R165, R165 ;  /* 0x000000a500a57308 */ /* 0x000ea20000000800 */
[----:B----4-:R-:W-:Y:S01]  /*18e60*/  F2FP.BF16.F32.PACK_AB R129, R135, R167 ;  /* 0x000000a78781723e */ /* 0x010fe200000010ff */
        /* <DEDUP_REMOVED lines=14> */
[----:B------:R-:W4:Y:S01]  /*18f50*/  MUFU.EX2 R169, R169 ;  /* 0x000000a900a97308 */ /* 0x000f220000000800 */
        /* <DEDUP_REMOVED lines=16> */
[----:B----4-:R-:W-:Y:S01]  /*19060*/  F2FP.BF16.F32.PACK_AB R131, R169, R164 ;  /* 0x000000a4a983723e */ /* 0x010fe200000010ff */
        /* <DEDUP_REMOVED lines=24> */
[----:B------:R-:W4:Y:S02]  /*191f0*/  LDSM.16.MT88.4 R144, [R195+0xe000] ;  /* 0x00e00000c390783b */ /* 0x000f240000004200 */
[C---:B------:R-:W-:Y:S03]  /*19200*/  FMUL.FTZ R92, R2.reuse, R92 ;  /* 0x0000005c025c7220 */ /* 0x040fe60000410000 */
[C---:B------:R-:W-:Y:S02]  /*19210*/  HMMA.16816.F32.BF16 R52, R128.reuse, R148, R52 ;  /* 0x000000948034723c */ /* 0x040fe40000041834 */
[----:B------:R-:W-:Y:S03]  /*19220*/  MUFU.EX2 R222, R222 ;  /* 0x000000de00de7308 */ /* 0x000fe60000000800 */
[----:B------:R-:W-:Y:S01]  /*19230*/  FMUL.FTZ R93, R2, R93 ;  /* 0x0000005d025d7220 */ /* 0x000fe20000410000 */
[C---:B------:R-:W-:Y:S01]  /*19240*/  HMMA.16816.F32.BF16 R56, R128.reuse, R150, R56 ;  /* 0x000000968038723c */ /* 0x040fe20000041838 */
[----:B------:R-:W-:Y:S05]  /*19250*/  LDSM.16.MT88.4 R148, [R198+0xe800] ;  /* 0x00e80000c694783b */ /* 0x000fea0000004200 */
[----:B------:R-:W-:Y:S01]  /*19260*/  MUFU.EX2 R224, R224 ;  /* 0x000000e000e07308 */ /* 0x000fe20000000800 */
[C---:B------:R-:W-:Y:S01]  /*19270*/  FMUL.FTZ R94, R0.reuse, R94 ;  /* 0x0000005e005e7220 */ /* 0x040fe20000410000 */
[C---:B---3--:R-:W-:Y:S03]  /*19280*/  HMMA.16816.F32.BF16 R60, R128.reuse, R124, R60 ;  /* 0x0000007c803c723c */ /* 0x048fe6000004183c */
[----:B------:R-:W-:Y:S03]  /*19290*/  FMUL.FTZ R95, R0, R95 ;  /* 0x0000005f005f7220 */ /* 0x000fe60000410000 */
[C---:B------:R-:W-:Y:S01]  /*192a0*/  HMMA.16816.F32.BF16 R64, R128.reuse, R126, R64 ;  /* 0x0000007e8040723c */ /* 0x040fe20000041840 */
[----:B------:R-:W3:Y:S04]  /*192b0*/  LDSM.16.MT88.4 R124, [R198+0x10000] ;  /* 0x01000000c67c783b */ /* 0x000ee80000004200 */
[-CC-:B------:R-:W-:Y:S01]  /*192c0*/  FFMA.FTZ R170, R12, R133.reuse, -R168.reuse ;  /* 0x000000850caa7223 */ /* 0x180fe200000108a8 */
[C---:B-1----:R-:W-:Y:S05]  /*192d0*/  HMMA.16816.F32.BF16 R68, R128.reuse, R136, R68 ;  /* 0x000000888044723c */ /* 0x042fea0000041844 */
[C---:B------:R-:W-:Y:S01]  /*192e0*/  FMUL.FTZ R12, R2.reuse, R120 ;  /* 0x00000078020c7220 */ /* 0x040fe20000410000 */
[C---:B------:R-:W-:Y:S01]  /*192f0*/  HMMA.16816.F32.BF16 R72, R128.reuse, R138, R72 ;  /* 0x0000008a8048723c */ /* 0x040fe20000041848 */
[----:B------:R-:W1:Y:S01]  /*19300*/  LDSM.16.MT88.4 R136, [R197+0x10000] ;  /* 0x01000000c588783b */ /* 0x000e620000004200 */
[----:B------:R-:W-:Y:S03]  /*19310*/  MUFU.EX2 R170, R170 ;  /* 0x000000aa00aa7308 */ /* 0x000fe60000000800 */
[----:B------:R-:W-:Y:S01]  /*19320*/  FFMA.FTZ R171, R13, R133, -R168 ;  /* 0x000000850dab7223 */ /* 0x000fe200000108a8 */
[C---:B--2---:R-:W-:Y:S05]  /*19330*/  HMMA.16816.F32.BF16 R76, R128.reuse, R140, R76 ;  /* 0x0000008c804c723c */ /* 0x044fea000004184c */
[----:B------:R-:W-:Y:S01]  /*19340*/  FMUL.FTZ R13, R2, R121 ;  /* 0x00000079020d7220 */ /* 0x000fe20000410000 */
[C---:B------:R-:W-:Y:S01]  /*19350*/  HMMA.16816.F32.BF16 R80, R128.reuse, R142, R80 ;  /* 0x0000008e8050723c */ /* 0x040fe20000041850 */
[----:B------:R-:W2:Y:S01]  /*19360*/  LDSM.16.MT88.4 R140, [R196+0x10000] ;  /* 0x01000000c48c783b */ /* 0x000ea20000004200 */
[----:B------:R-:W5:Y:S03]  /*19370*/  MUFU.EX2 R171, R171 ;  /* 0x000000ab00ab7308 */ /* 0x000f660000000800 */
[-CC-:B------:R-:W-:Y:S01]  /*19380*/  FFMA.FTZ R172, R14, R133.reuse, -R166.reuse ;  /* 0x000000850eac7223 */ /* 0x180fe200000108a6 */
[C---:B----4-:R-:W-:Y:S05]  /*19390*/  HMMA.16816.F32.BF16 R84, R128.reuse, R144, R84 ;  /* 0x000000908054723c */ /* 0x050fea0000041854 */
[----:B------:R-:W-:Y:S01]  /*193a0*/  FFMA.FTZ R173, R15, R133, -R166 ;  /* 0x000000850fad7223 */ /* 0x000fe200000108a6 */
[C---:B------:R-:W-:Y:S01]  /*193b0*/  HMMA.16816.F32.BF16 R88, R128.reuse, R146, R88 ;  /* 0x000000928058723c */ /* 0x040fe20000041858 */
[----:B------:R-:W-:Y:S01]  /*193c0*/  LDSM.16.MT88.4 R144, [R196+0xc800] ;  /* 0x00c80000c490783b */ /* 0x000fe20000004200 */
[----:B------:R-:W-:Y:S03]  /*193d0*/  MUFU.EX2 R172, R172 ;  /* 0x000000ac00ac7308 */ /* 0x000fe60000000800 */
[C---:B------:R-:W-:Y:S01]  /*193e0*/  FMUL.FTZ R14, R0.reuse, R122 ;  /* 0x0000007a000e7220 */ /* 0x040fe20000410000 */
[C---:B---3--:R-:W-:Y:S06]  /*193f0*/  HMMA.16816.F32.BF16 R92, R128.reuse, R124, R92 ;  /* 0x0000007c805c723c */ /* 0x048fec000004185c */
[----:B------:R-:W3:Y:S01]  /*19400*/  MUFU.EX2 R173, R173 ;  /* 0x000000ad00ad7308 */ /* 0x000ee20000000800 */
[----:B------:R-:W-:Y:S01]  /*19410*/  FMUL.FTZ R15, R0, R123 ;  /* 0x0000007b000f7220 */ /* 0x000fe20000410000 */
[C---:B------:R-:W-:Y:S01]  /*19420*/  FMUL.FTZ R96, R2.reuse, R96 ;  /* 0x0000006002607220 */ /* 0x040fe20000410000 */
[----:B------:R-:W4:Y:S02]  /*19430*/  LDSM.16.MT88.4 R120, [R195+0x10000] ;  /* 0x01000000c378783b */ /* 0x000f240000004200 */
        /* <DEDUP_REMOVED lines=9> */
[C---:B------:R-:W-:Y:S01]  /*194d0*/  HMMA.16816.F32.BF16 R96, R128.reuse, R126, R96 ;  /* 0x0000007e8060723c */ /* 0x040fe20000041860 */
[----:B------:R-:W3:Y:S02]  /*194e0*/  LDSM.16.MT88.4 R124, [R198+0xc800] ;  /* 0x00c80000c67c783b */ /* 0x000ee40000004200 */
[C---:B------:R-:W-:Y:S01]  /*194f0*/  FMUL.FTZ R106, R0.reuse, R106 ;  /* 0x0000006a006a7220 */ /* 0x040fe20000410000 */
[----:B------:R-:W-:Y:S01]  /*19500*/  FMUL.FTZ R107, R0, R107 ;  /* 0x0000006b006b7220 */ /* 0x000fe20000410000 */
[-CC-:B------:R-:W-:Y:S01]  /*19510*/  FFMA.FTZ R174, R16, R133.reuse, -R168.reuse ;  /* 0x0000008510ae7223 */ /* 0x180fe200000108a8 */
[C---:B-1----:R-:W-:Y:S05]  /*19520*/  HMMA.16816.F32.BF16 R100, R128.reuse, R136, R100 ;  /* 0x000000888064723c */ /* 0x042fea0000041864 */
[-C--:B------:R-:W-:Y:S01]  /*19530*/  FFMA.FTZ R175, R17, R133.reuse, -R168 ;  /* 0x0000008511af7223 */ /* 0x080fe200000108a8 */
[C---:B------:R-:W-:Y:S01]  /*19540*/  HMMA.16816.F32.BF16 R104, R128.reuse, R138, R104 ;  /* 0x0000008a8068723c */ /* 0x040fe20000041868 */
[----:B------:R-:W1:Y:S01]  /*19550*/  LDSM.16.MT88.4 R136, [R197+0xc800] ;  /* 0x00c80000c588783b */ /* 0x000e620000004200 */
[----:B------:R-:W-:Y:S03]  /*19560*/  MUFU.EX2 R174, R174 ;  /* 0x000000ae00ae7308 */ /* 0x000fe60000000800 */
[-CC-:B------:R-:W-:Y:S01]  /*19570*/  FFMA.FTZ R216, R18, R133.reuse, -R166.reuse ;  /* 0x0000008512d87223 */ /* 0x180fe200000108a6 */
[C---:B--2---:R-:W-:Y:S06]  /*19580*/  HMMA.16816.F32.BF16 R12, R128.reuse, R140, R12 ;  /* 0x0000008c800c723c */ /* 0x044fec000004180c */
[----:B------:R-:W2:Y:S01]  /*19590*/  MUFU.EX2 R175, R175 ;  /* 0x000000af00af7308 */ /* 0x000ea20000000800 */
[----:B------:R-:W-:Y:S01]  /*195a0*/  FFMA.FTZ R221, R19, R133, -R166 ;  /* 0x0000008513dd7223 */ /* 0x000fe200000108a6 */
[C---:B------:R-:W-:Y:S03]  /*195b0*/  FMUL.FTZ R108, R2.reuse, R108 ;  /* 0x0000006c026c7220 */ /* 0x040fe60000410000 */
        /* <DEDUP_REMOVED lines=8> */
[----:B-----5:R-:W-:Y:S01]  /*19640*/  F2FP.BF16.F32.PACK_AB R116, R171, R170 ;  /* 0x000000aaab74723e */ /* 0x020fe200000010ff */
[C---:B------:R-:W-:Y:S01]  /*19650*/  HMMA.16816.F32.BF16 R108, R128.reuse, R142, R108 ;  /* 0x0000008e806c723c */ /* 0x040fe2000004186c */
[----:B------:R-:W5:Y:S03]  /*19660*/  LDSM.16.MT88.4 R140, [R195+0xc800] ;  /* 0x00c80000c38c783b */ /* 0x000f660000004200 */
[----:B------:R-:W1:Y:S01]  /*19670*/  MUFU.EX2 R221, R221 ;  /* 0x000000dd00dd7308 */ /* 0x000e620000000800 */
[C---:B------:R-:W-:Y:S01]  /*19680*/  FMUL.FTZ R112, R2.reuse, R112 ;  /* 0x0000007002707220 */ /* 0x040fe20000410000 */
[----:B------:R-:W-:Y:S01]  /*19690*/  FMUL.FTZ R113, R2, R113 ;  /* 0x0000007102717220 */ /* 0x000fe20000410000 */
[C---:B------:R-:W-:Y:S01]  /*196a0*/  FMUL.FTZ R114, R0.reuse, R114 ;  /* 0x0000007200727220 */ /* 0x040fe20000410000 */
[C---:B----4-:R-:W-:Y:S03]  /*196b0*/  HMMA.16816.F32.BF16 R16, R128.reuse, R120, R16 ;  /* 0x000000788010723c */ /* 0x050fe60000041810 */
[----:B------:R-:W-:Y:S01]  /*196c0*/  FMUL.FTZ R115, R0, R115 ;  /* 0x0000007300737220 */ /* 0x000fe20000410000 */
[----:B---3--:R-:W-:Y:S01]  /*196d0*/  F2FP.BF16.F32.PACK_AB R117, R173, R172 ;  /* 0x000000acad75723e */ /* 0x008fe200000010ff */
[----:B------:R-:W-:Y:S01]  /*196e0*/  FFMA.FTZ R163, R2, R219, R163 ;  /* 0x000000db02a37223 */ /* 0x000fe200000100a3 */
[----:B--2---:R-:W-:Y:S01]  /*196f0*/  F2FP.BF16.F32.PACK_AB R118, R175, R174 ;  /* 0x000000aeaf76723e */ /* 0x004fe200000010ff */
[----:B------:R-:W-:Y:S03]  /*19700*/  FFMA.FTZ R167, R0, R217, R167 ;  /* 0x000000d900a77223 */ /* 0x000fe600000100a7 */
[----:B------:R-:W-:Y:S01]  /*19710*/  HMMA.16816.F32.BF16 R112, R128, R122, R112 ;  /* 0x0000007a8070723c */ /* 0x000fe20000041870 */
[----:B------:R-:W2:Y:S02]  /*19720*/  LDSM.16.MT88.4 R120, [R195+0xe800] ;  /* 0x00e80000c378783b */ /* 0x000ea40000004200 */
[----:B-1----:R-:W-:Y:S01]  /*19730*/  F2FP.BF16.F32.PACK_AB R119, R221, R216 ;  /* 0x000000d8dd77723e */ /* 0x002fe200000010ff */
[----:B------:R-:W-:Y:S01]  /*19740*/  FADD.FTZ R163, R134, R163 ;  /* 0x000000a386a37221 */ /* 0x000fe20000010000 */
[----:B------:R-:W-:Y:S01]  /*19750*/  IADD3 R0, R215, -0x1, RZ ;  /* 0xffffffffd7007810 */ /* 0x000fe20007ffe0ff */
[----:B------:R-:W-:Y:S01]  /*19760*/  FADD.FTZ R167, R135, R167 ;  /* 0x000000a787a77221 */ /* 0x000fe20000010000 */
[----:B------:R-:W-:Y:S01]  /*19770*/  MOV R135, R132 ;  /* 0x0000008400877202 */ /* 0x000fe20000000f00 */
[----:B------:R-:W-:Y:S01]  /*19780*/  FADD.FTZ R162, R162, R163 ;  /* 0x000000a3a2a27221 */ /* 0x000fe20000010000 */
[----:B------:R-:W-:Y:S01]  /*19790*/  LDSM.16.MT88.4 R128, [R197+0x10800] ;  /* 0x01080000c580783b */ /* 0x000fe20000004200 */
[C---:B------:R-:W-:Y:S05]  /*197a0*/  HMMA.16816.F32.BF16 R4, R116.reuse, R124, R4 ;  /* 0x0000007c7404723c */ /* 0x040fea0000041804 */
[----:B------:R-:W-:Y:S01]  /*197b0*/  FADD.FTZ R164, R164, R167 ;  /* 0x000000a7a4a47221 */ /* 0x000fe20000010000 */
[C---:B------:R-:W-:Y:S01]  /*197c0*/  HMMA.16816.F32.BF16 R8, R116.reuse, R126, R8 ;  /* 0x0000007e7408723c */ /* 0x040fe20000041808 */
[----:B------:R-:W1:Y:S04]  /*197d0*/  LDSM.16.MT88.4 R124, [R198+0x10800] ;  /* 0x01080000c67c783b */ /* 0x000e680000004200 */
[----:B------:R-:W-:Y:S01]  /*197e0*/  FADD.FTZ R165, R165, R162 ;  /* 0x000000a2a5a57221 */ /* 0x000fe20000010000 */
[C---:B------:R-:W-:Y:S05]  /*197f0*/  HMMA.16816.F32.BF16 R36, R116.reuse, R136, R36 ;  /* 0x000000887424723c */ /* 0x040fea0000041824 */
[----:B------:R-:W-:Y:S01]  /*19800*/  FADD.FTZ R169, R169, R164 ;  /* 0x000000a4a9a97221 */ /* 0x000fe20000010000 */
[C---:B------:R-:W-:Y:S01]  /*19810*/  HMMA.16816.F32.BF16 R40, R116.reuse, R138, R40 ;  /* 0x0000008a7428723c */ /* 0x040fe20000041828 */
[----:B------:R-:W3:Y:S04]  /*19820*/  LDSM.16.MT88.4 R136, [R196+0x10800] ;  /* 0x01080000c488783b */ /* 0x000ee80000004200 */
[----:B------:R-:W-:Y:S01]  /*19830*/  FADD.FTZ R170, R170, R165 ;  /* 0x000000a5aaaa7221 */ /* 0x000fe20000010000 */
[C---:B------:R-:W-:Y:S05]  /*19840*/  HMMA.16816.F32.BF16 R44, R116.reuse, R144, R44 ;  /* 0x00000090742c723c */ /* 0x040fea000004182c */
[----:B------:R-:W-:Y:S01]  /*19850*/  FADD.FTZ R172, R172, R169 ;  /* 0x000000a9acac7221 */ /* 0x000fe20000010000 */
[C---:B------:R-:W-:Y:S01]  /*19860*/  HMMA.16816.F32.BF16 R48, R116.reuse, R146, R48 ;  /* 0x000000927430723c */ /* 0x040fe20000041830 */
[----:B------:R-:W-:Y:S04]  /*19870*/  LDSM.16.MT88.4 R144, [R198+0xf000] ;  /* 0x00f00000c690783b */ /* 0x000fe80000004200 */
[----:B------:R-:W-:Y:S01]  /*19880*/  FADD.FTZ R171, R171, R170 ;  /* 0x000000aaabab7221 */ /* 0x000fe20000010000 */
[C---:B-----5:R-:W-:Y:S05]  /*19890*/  HMMA.16816.F32.BF16 R52, R116.reuse, R140, R52 ;  /* 0x0000008c7434723c */ /* 0x060fea0000041834 */
        /* <DEDUP_REMOVED lines=12> */
[-CC-:B------:R-:W-:Y:S01]  /*19960*/  FFMA.FTZ R152, R20, R133.reuse, -R168.reuse ;  /* 0x0000008514987223 */ /* 0x180fe200000108a8 */
[C---:B------:R-:W-:Y:S05]  /*19970*/  HMMA.16816.F32.BF16 R76, R116.reuse, R156, R76 ;  /* 0x0000009c744c723c */ /* 0x040fea000004184c */
[-C--:B------:R-:W-:Y:S01]  /*19980*/  FFMA.FTZ R153, R21, R133.reuse, -R168 ;  /* 0x0000008515997223 */ /* 0x080fe200000108a8 */
[C---:B------:R-:W-:Y:S01]  /*19990*/  HMMA.16816.F32.BF16 R80, R116.reuse, R158, R80 ;  /* 0x0000009e7450723c */ /* 0x040fe20000041850 */
[----:B------:R-:W-:Y:S04]  /*199a0*/  MUFU.EX2 R152, R152 ;  /* 0x0000009800987308 */ /* 0x000fe80000000800 */
[-CC-:B------:R-:W-:Y:S01]  /*199b0*/  FFMA.FTZ R154, R22, R133.reuse, -R166.reuse ;  /* 0x00000085169a7223 */ /* 0x180fe200000108a6 */
[C---:B--2---:R-:W-:Y:S05]  /*199c0*/  HMMA.16816.F32.BF16 R84, R116.reuse, R120, R84 ;  /* 0x000000787454723c */ /* 0x044fea0000041854 */
[----:B------:R-:W2:Y:S01]  /*199d0*/  MUFU.EX2 R153, R153 ;  /* 0x0000009900997308 */ /* 0x000ea20000000800 */
[-C--:B------:R-:W-:Y:S01]  /*199e0*/  FFMA.FTZ R155, R23, R133.reuse, -R166 ;  /* 0x00000085179b7223 */ /* 0x080fe200000108a6 */
[C---:B------:R-:W-:Y:S01]  /*199f0*/  HMMA.16816.F32.BF16 R88, R116.reuse, R122, R88 ;  /* 0x0000007a7458723c */ /* 0x040fe20000041858 */
[----:B------:R-:W4:Y:S03]  /*19a00*/  LDSM.16.MT88.4 R20, [R195+0x10800] ;  /* 0x01080000c314783b */ /* 0x000f260000004200 */
[-CC-:B------:R-:W-:Y:S02]  /*19a10*/  FFMA.FTZ R156, R24, R133.reuse, -R168.reuse ;  /* 0x00000085189c7223 */ /* 0x180fe400000108a8 */
[C---:B-1----:R-:W-:Y:S02]  /*19a20*/  HMMA.16816.F32.BF16 R92, R116.reuse, R124, R92 ;  /* 0x0000007c745c723c */ /* 0x042fe4000004185c */
[----:B------:R-:W-:Y:S01]  /*19a30*/  MUFU.EX2 R154, R154 ;  /* 0x0000009a009a7308 */ /* 0x000fe20000000800 */
[----:B------:R-:W1:Y:S02]  /*19a40*/  LDSM.16.MT88.4 R120, [R198+0xd000] ;  /* 0x00d00000c678783b */ /* 0x000e640000004200 */
[-C--:B------:R-:W-:Y:S01]  /*19a50*/  FFMA.FTZ R157, R25, R133.reuse, -R168 ;  /* 0x00000085199d7223 */ /* 0x080fe200000108a8 */
[C---:B------:R-:W-:Y:S06]  /*19a60*/  HMMA.16816.F32.BF16 R96, R116.reuse, R126, R96 ;  /* 0x0000007e7460723c */ /* 0x040fec0000041860 */
[----:B------:R-:W5:Y:S01]  /*19a70*/  MUFU.EX2 R155, R155 ;  /* 0x0000009b009b7308 */ /* 0x000f620000000800 */
[----:B------:R-:W1:Y:S01]  /*19a80*/  LDSM.16.MT88.4 R124, [R197+0xd000] ;  /* 0x00d00000c57c783b */ /* 0x000e620000004200 */
[C---:B------:R-:W-:Y:S03]  /*19a90*/  HMMA.16816.F32.BF16 R100, R116.reuse, R128, R100 ;  /* 0x000000807464723c */ /* 0x040fe60000041864 */
[----:B--2---:R-:W-:Y:S03]  /*19aa0*/  F2FP.BF16.F32.PACK_AB R24, R153, R152 ;  /* 0x000000989918723e */ /* 0x004fe600000010ff */
[C---:B------:R-:W-:Y:S01]  /*19ab0*/  HMMA.16816.F32.BF16 R104, R116.reuse, R130, R104 ;  /* 0x000000827468723c */ /* 0x040fe20000041868 */
[----:B------:R-:W2:Y:S01]  /*19ac0*/  LDSM.16.MT88.4 R128, [R196+0xd000] ;  /* 0x00d00000c480783b */ /* 0x000ea20000004200 */
[----:B------:R-:W-:Y:S03]  /*19ad0*/  MUFU.EX2 R156, R156 ;  /* 0x0000009c009c7308 */ /* 0x000fe60000000800 */
[-CC-:B------:R-:W-:Y:S01]  /*19ae0*/  FFMA.FTZ R158, R26, R133.reuse, -R166.reuse ;  /* 0x000000851a9e7223 */ /* 0x180fe200000108a6 */
[C---:B---3--:R-:W-:Y:S06]  /*19af0*/  HMMA.16816.F32.BF16 R12, R116.reuse, R136, R12 ;  /* 0x00000088740c723c */ /* 0x048fec000004180c */
[----:B------:R-:W3:Y:S01]  /*19b00*/  MUFU.EX2 R157, R157 ;  /* 0x0000009d009d7308 */ /* 0x000ee20000000800 */
[-C--:B------:R-:W-:Y:S01]  /*19b10*/  FFMA.FTZ R159, R27, R133.reuse, -R166 ;  /* 0x000000851b9f7223 */ /* 0x080fe200000108a6 */
[C---:B------:R-:W-:Y:S01]  /*19b20*/  HMMA.16816.F32.BF16 R108, R116.reuse, R138, R108 ;  /* 0x0000008a746c723c */ /* 0x040fe2000004186c */
[----:B------:R-:W2:Y:S02]  /*19b30*/  LDSM.16.MT88.4 R136, [R197+0xf000] ;  /* 0x00f00000c588783b */ /* 0x000ea40000004200 */
[----:B-----5:R-:W-:Y:S03]  /*19b40*/  F2FP.BF16.F32.PACK_AB R25, R155, R154 ;  /* 0x0000009a9b19723e */ /* 0x020fe600000010ff */
[C---:B----4-:R-:W-:Y:S02]  /*19b50*/  HMMA.16816.F32.BF16 R16, R116.reuse, R20, R16 ;  /* 0x000000147410723c */ /* 0x050fe40000041810 */
[----:B------:R-:W-:Y:S03]  /*19b60*/  MUFU.EX2 R158, R158 ;  /* 0x0000009e009e7308 */ /* 0x000fe60000000800 */
[-C--:B------:R-:W-:Y:S01]  /*19b70*/  FFMA.FTZ R168, R33, R133.reuse, -R168 ;  /* 0x0000008521a87223 */ /* 0x080fe200000108a8 */
[----:B------:R-:W-:Y:S01]  /*19b80*/  HMMA.16816.F32.BF16 R112, R116, R22, R112 ;  /* 0x000000167470723c */ /* 0x000fe20000041870 */
[----:B------:R-:W4:Y:S05]  /*19b90*/  LDSM.16.MT88.4 R20, [R195+0xf000] ;  /* 0x00f00000c314783b */ /* 0x000f2a0000004200 */
[----:B------:R-:W5:Y:S01]  /*19ba0*/  MUFU.EX2 R159, R159 ;  /* 0x0000009f009f7308 */ /* 0x000f620000000800 */
[----:B---3--:R-:W-:Y:S01]  /*19bb0*/  F2FP.BF16.F32.PACK_AB R26, R157, R156 ;  /* 0x0000009c9d1a723e */ /* 0x008fe200000010ff */
[----:B------:R-:W-:Y:S03]  /*19bc0*/  FFMA.FTZ R166, R35, R133, -R166 ;  /* 0x0000008523a67223 */ /* 0x000fe600000108a6 */
[----:B------:R-:W-:Y:S01]  /*19bd0*/  FADD.FTZ R152, R152, R175 ;  /* 0x000000af98987221 */ /* 0x000fe20000010000 */
[----:B------:R-:W-:Y:S01]  /*19be0*/  MOV R215, R0 ;  /* 0x0000000000d77202 */ /* 0x000fe20000000f00 */
[----:B------:R-:W3:Y:S03]  /*19bf0*/  LDSM.16.MT88.4 R116, [R198+0x11000] ;  /* 0x01100000c674783b */ /* 0x000ee60000004200 */
[----:B------:R-:W3:Y:S01]  /*19c00*/  MUFU.EX2 R227, R168 ;  /* 0x000000a800e37308 */ /* 0x000ee20000000800 */
[----:B------:R-:W-:Y:S01]  /*19c10*/  FADD.FTZ R154, R154, R221 ;  /* 0x000000dd9a9a7221 */ /* 0x000fe20000010000 */
[----:B------:R-:W-:Y:S01]  /*19c20*/  FADD.FTZ R153, R153, R152 ;  /* 0x0000009899997221 */ /* 0x000fe20000010000 */
[----:B------:R-:W-:Y:S02]  /*19c30*/  MOV R0, R3 ;  /* 0x0000000300007202 */ /* 0x000fe40000000f00 */
[----:B------:R-:W-:Y:S01]  /*19c40*/  FADD.FTZ R155, R155, R154 ;  /* 0x0000009a9b9b7221 */ /* 0x000fe20000010000 */
[----:B------:R-:W-:Y:S01]  /*19c50*/  LDSM.16.MT88.4 R32, [R195+0xd800] ;  /* 0x00d80000c320783b */ /* 0x000fe20000004200 */
[----:B------:R-:W-:Y:S03]  /*19c60*/  FADD.FTZ R156, R156, R153 ;  /* 0x000000999c9c7221 */ /* 0x000fe60000010000 */
[----:B------:R-:W3:Y:S01]  /*19c70*/  MUFU.EX2 R229, R166 ;  /* 0x000000a600e57308 */ /* 0x000ee20000000800 */
[----:B-----5:R-:W-:Y:S01]  /*19c80*/  F2FP.BF16.F32.PACK_AB R27, R159, R158 ;  /* 0x0000009e9f1b723e */ /* 0x020fe200000010ff */
[----:B------:R-:W-:Y:S01]  /*19c90*/  FADD.FTZ R158, R158, R155 ;  /* 0x0000009b9e9e7221 */ /* 0x000fe20000010000 */
[----:B------:R-:W-:Y:S03]  /*19ca0*/  FADD.FTZ R157, R157, R156 ;  /* 0x0000009c9d9d7221 */ /* 0x000fe60000010000 */
[----:B------:R-:W-:Y:S02]  /*19cb0*/  FADD.FTZ R159, R159, R158 ;  /* 0x0000009e9f9f7221 */ /* 0x000fe40000010000 */
[C---:B-1----:R-:W-:Y:S06]  /*19cc0*/  HMMA.16816.F32.BF16 R4, R24.reuse, R120, R4 ;  /* 0x000000781804723c */ /* 0x042fec0000041804 */
[C---:B------:R-:W-:Y:S01]  /*19cd0*/  HMMA.16816.F32.BF16 R8, R24.reuse, R122, R8 ;  /* 0x0000007a1808723c */ /* 0x040fe20000041808 */
[----:B------:R-:W1:Y:S05]  /*19ce0*/  LDSM.16.MT88.4 R120, [R197+0x11000] ;  /* 0x01100000c578783b */ /* 0x000e6a0000004200 */
[C---:B------:R-:W-:Y:S06]  /*19cf0*/  HMMA.16816.F32.BF16 R36, R24.reuse, R124, R36 ;  /* 0x0000007c1824723c */ /* 0x040fec0000041824 */
[C---:B------:R-:W-:Y:S01]  /*19d00*/  HMMA.16816.F32.BF16 R40, R24.reuse, R126, R40 ;  /* 0x0000007e1828723c */ /* 0x040fe20000041828 */
[----:B------:R-:W5:Y:S05]  /*19d10*/  LDSM.16.MT88.4 R124, [R196+0x11000] ;  /* 0x01100000c47c783b */ /* 0x000f6a0000004200 */
[C---:B--2---:R-:W-:Y:S06]  /*19d20*/  HMMA.16816.F32.BF16 R44, R24.reuse, R128, R44 ;  /* 0x00000080182c723c */ /* 0x044fec000004182c */
[C---:B------:R-:W-:Y:S01]  /*19d30*/  HMMA.16816.F32.BF16 R48, R24.reuse, R130, R48 ;  /* 0x000000821830723c */ /* 0x040fe20000041830 */
[----:B------:R-:W2:Y:S05]  /*19d40*/  LDSM.16.MT88.4 R128, [R195+0x11000] ;  /* 0x01100000c380783b */ /* 0x000eaa0000004200 */
        /* <DEDUP_REMOVED lines=12> */
[C---:B----4-:R-:W-:Y:S06]  /*19e10*/  HMMA.16816.F32.BF16 R84, R24.reuse, R20, R84 ;  /* 0x000000141854723c */ /* 0x050fec0000041854 */
[C---:B------:R-:W-:Y:S05]  /*19e20*/  HMMA.16816.F32.BF16 R88, R24.reuse, R22, R88 ;  /* 0x000000161858723c */ /* 0x040fea0000041858 */
[----:B------:R-:W-:Y:S01]  /*19e30*/  F2FP.BF16.F32.PACK_AB R20, R223, R218 ;  /* 0x000000dadf14723e */ /* 0x000fe200000010ff */
[C---:B---3--:R-:W-:Y:S05]  /*19e40*/  HMMA.16816.F32.BF16 R92, R24.reuse, R116, R92 ;  /* 0x00000074185c723c */ /* 0x048fea000004185c */
[----:B------:R-:W-:Y:S01]  /*19e50*/  F2FP.BF16.F32.PACK_AB R21, R225, R220 ;  /* 0x000000dce115723e */ /* 0x000fe200000010ff */
[C---:B------:R-:W-:Y:S01]  /*19e60*/  HMMA.16816.F32.BF16 R96, R24.reuse, R118, R96 ;  /* 0x000000761860723c */ /* 0x040fe20000041860 */
[----:B------:R-:W3:Y:S04]  /*19e70*/  LDSM.16.MT88.4 R116, [R197+0xd800] ;  /* 0x00d80000c574783b */ /* 0x000ee80000004200 */
[----:B------:R-:W-:Y:S01]  /*19e80*/  F2FP.BF16.F32.PACK_AB R22, R227, R222 ;  /* 0x000000dee316723e */ /* 0x000fe200000010ff */
[C---:B-1----:R-:W-:Y:S05]  /*19e90*/  HMMA.16816.F32.BF16 R100, R24.reuse, R120, R100 ;  /* 0x000000781864723c */ /* 0x042fea0000041864 */
[----:B------:R-:W-:Y:S01]  /*19ea0*/  F2FP.BF16.F32.PACK_AB R23, R229, R224 ;  /* 0x000000e0e517723e */ /* 0x000fe200000010ff */
[C---:B------:R-:W-:Y:S01]  /*19eb0*/  HMMA.16816.F32.BF16 R104, R24.reuse, R122, R104 ;  /* 0x0000007a1868723c */ /* 0x040fe20000041868 */
[----:B------:R-:W1:Y:S04]  /*19ec0*/  LDSM.16.MT88.4 R120, [R198+0xf800] ;  /* 0x00f80000c678783b */ /* 0x000e680000004200 */
[----:B------:R-:W-:Y:S01]  /*19ed0*/  FADD.FTZ R218, R218, R157 ;  /* 0x0000009ddada7221 */ /* 0x000fe20000010000 */
[C---:B-----5:R-:W-:Y:S05]  /*19ee0*/  HMMA.16816.F32.BF16 R12, R24.reuse, R124, R12 ;  /* 0x0000007c180c723c */ /* 0x060fea000004180c */
[----:B------:R-:W-:Y:S01]  /*19ef0*/  FADD.FTZ R220, R220, R159 ;  /* 0x0000009fdcdc7221 */ /* 0x000fe20000010000 */
[C---:B------:R-:W-:Y:S05]  /*19f00*/  HMMA.16816.F32.BF16 R108, R24.reuse, R126, R108 ;  /* 0x0000007e186c723c */ /* 0x040fea000004186c */
        /* <DEDUP_REMOVED lines=10> */
[----:B------:R-:W5:Y:S01]  /*19fb0*/  LDSM.16.MT88.4 R8, [R196+0x11800] ;  /* 0x01180000c408783b */ /* 0x000f620000004200 */
[C---:B---3--:R-:W-:Y:S05]  /*19fc0*/  HMMA.16816.F32.BF16 R36, R20.reuse, R116, R36 ;  /* 0x000000741424723c */ /* 0x048fea0000041824 */
[----:B------:R-:W-:Y:S01]  /*19fd0*/  FADD.FTZ R219, R227, R222 ;  /* 0x000000dee3db7221 */ /* 0x000fe20000010000 */
[C---:B------:R-:W-:Y:S01]  /*19fe0*/  HMMA.16816.F32.BF16 R40, R20.reuse, R118, R40 ;  /* 0x000000761428723c */ /* 0x040fe20000041828 */
[----:B------:R-:W3:Y:S04]  /*19ff0*/  LDSM.16.MT88.4 R28, [R195+0x11800] ;  /* 0x01180000c31c783b */ /* 0x000ee80000004200 */
[----:B------:R-:W-:Y:S01]  /*1a000*/  FADD.FTZ R217, R229, R224 ;  /* 0x000000e0e5d97221 */ /* 0x000fe20000010000 */
[C---:B------:R-:W-:Y:S06]  /*1a010*/  HMMA.16816.F32.BF16 R44, R20.reuse, R136, R44 ;  /* 0x00000088142c723c */ /* 0x040fec000004182c */
[C---:B------:R-:W-:Y:S06]  /*1a020*/  HMMA.16816.F32.BF16 R48, R20.reuse, R138, R48 ;  /* 0x0000008a1430723c */ /* 0x040fec0000041830 */
[C---:B------:R-:W-:Y:S06]  /*1a030*/  HMMA.16816.F32.BF16 R52, R20.reuse, R32, R52 ;  /* 0x000000201434723c */ /* 0x040fec0000041834 */
[C---:B------:R-:W-:Y:S06]  /*1a040*/  HMMA.16816.F32.BF16 R56, R20.reuse, R34, R56 ;  /* 0x000000221438723c */ /* 0x040fec0000041838 */
[C---:B-1----:R-:W-:Y:S06]  /*1a050*/  HMMA.16816.F32.BF16 R60, R20.reuse, R120, R60 ;  /* 0x00000078143c723c */ /* 0x042fec000004183c */
[C---:B------:R-:W-:Y:S06]  /*1a060*/  HMMA.16816.F32.BF16 R64, R20.reuse, R122, R64 ;  /* 0x0000007a1440723c */ /* 0x040fec0000041840 */
[C---:B------:R-:W-:Y:S06]  /*1a070*/  HMMA.16816.F32.BF16 R68, R20.reuse, R140, R68 ;  /* 0x0000008c1444723c */ /* 0x040fec0000041844 */
[C---:B------:R-:W-:Y:S06]  /*1a080*/  HMMA.16816.F32.BF16 R72, R20.reuse, R142, R72 ;  /* 0x0000008e1448723c */ /* 0x040fec0000041848 */
[C---:B------:R-:W-:Y:S06]  /*1a090*/  HMMA.16816.F32.BF16 R76, R20.reuse, R144, R76 ;  /* 0x00000090144c723c */ /* 0x040fec000004184c */
[C---:B------:R-:W-:Y:S06]  /*1a0a0*/  HMMA.16816.F32.BF16 R80, R20.reuse, R146, R80 ;  /* 0x000000921450723c */ /* 0x040fec0000041850 */
[C---:B------:R-:W-:Y:S06]  /*1a0b0*/  HMMA.16816.F32.BF16 R84, R20.reuse, R148, R84 ;  /* 0x000000941454723c */ /* 0x040fec0000041854 */
[C---:B------:R-:W-:Y:S06]  /*1a0c0*/  HMMA.16816.F32.BF16 R88, R20.reuse, R150, R88 ;  /* 0x000000961458723c */ /* 0x040fec0000041858 */
[C---:B--2---:R-:W-:Y:S06]  /*1a0d0*/  HMMA.16816.F32.BF16 R92, R20.reuse, R24, R92 ;  /* 0x00000018145c723c */ /* 0x044fec000004185c */
[C---:B------:R-:W-:Y:S06]  /*1a0e0*/  HMMA.16816.F32.BF16 R96, R20.reuse, R26, R96 ;  /* 0x0000001a1460723c */ /* 0x040fec0000041860 */
[C---:B----4-:R-:W-:Y:S06]  /*1a0f0*/  HMMA.16816.F32.BF16 R100, R20.reuse, R4, R100 ;  /* 0x000000041464723c */ /* 0x050fec0000041864 */
[C---:B------:R-:W-:Y:S06]  /*1a100*/  HMMA.16816.F32.BF16 R104, R20.reuse, R6, R104 ;  /* 0x000000061468723c */ /* 0x040fec0000041868 */
[C---:B-----5:R-:W-:Y:S06]  /*1a110*/  HMMA.16816.F32.BF16 R120, R20.reuse, R8, R12 ;  /* 0x000000081478723c */ /* 0x060fec000004180c */
[C---:B------:R-:W-:Y:S06]  /*1a120*/  HMMA.16816.F32.BF16 R108, R20.reuse, R10, R108 ;  /* 0x0000000a146c723c */ /* 0x040fec000004186c */
[C---:B---3--:R-:W-:Y:S06]  /*1a130*/  HMMA.16816.F32.BF16 R116, R20.reuse, R28, R16 ;  /* 0x0000001c1474723c */ /* 0x048fec0000041810 */
[----:B------:R-:W-:Y:S01]  /*1a140*/  HMMA.16816.F32.BF16 R112, R20, R30, R112 ;  /* 0x0000001e1470723c */ /* 0x000fe20000041870 */
[----:B------:R-:W-:Y:S11]  /*1a150*/  @!UPT UIADD3 URZ, URZ, URZ, URZ ;  /* 0x0000003f3f3ff290 */ /* 0x000ff6000fffe03f */
[----:B------:R-:W-:Y:S01]  /*1a160*/  @!UPT UIADD3 URZ, URZ, URZ, URZ ;  /* 0x0000003f3f3ff290 */ /* 0x000fe2000fffe03f */
[----:B------:R-:W-:Y:S11]  /*1a170*/  @P0 BRA `(.L_x_1076) ;  /* 0xffffffc000c00947 */ /* 0x000ff6000383ffff */
.L_x_1067:
[----:B------:R-:W1:Y:S08]  /*1a180*/  LDC.64 R6, c[0x0][0x208] ;  /* 0x00008200ff067b82 */ /* 0x000e700000000a00 */
[----:B------:R-:W2:Y:S01]  /*1a190*/  LDC.64 R10, c[0x0][0x198] ;  /* 0x00006600ff0a7b82 */ /* 0x000ea20000000a00 */
[----:B-1----:R-:W-:Y:S02]  /*1a1a0*/  R2UR UR4, R6 ;  /* 0x00000000060472ca */ /* 0x002fe400000e0000 */
[----:B------:R-:W-:-:S13]  /*1a1b0*/  R2UR UR5, R7 ;  /* 0x00000000070572ca */ /* 0x000fda00000e0000 */
[----:B--2---:R1:W5:Y:S01]  /*1a1c0*/  LD.E R4, desc[UR4][R10.64+0xd8] ;  /* 0x0000d8040a047980 */ /* 0x004362000c101900 */
[----:B------:R-:W-:-:S03]  /*1a1d0*/  UMOV UR4, 0xffffffff ;  /* 0xffffffff00047882 */ /* 0x000fc60000000000 */
[----:B------:R-:W-:Y:S05]  /*1a1e0*/  BRA.DIV UR4, `(.L_x_1077) ;  /* 0x0000001e04847947 */ /* 0x000fea000b800000 */
[----:B------:R-:W2:Y:S04]  /*1a1f0*/  SHFL.BFLY PT, R8, R219, 0x2, 0x1f ;  /* 0x0c401f00db087f89 */ /* 0x000ea800000e0000 */
[----:B------:R-:W3:Y:S01]  /*1a200*/  SHFL.BFLY PT, R13, R217, 0x2, 0x1f ;  /* 0x0c401f00d90d7f89 */ /* 0x000ee200000e0000 */
[----:B--2---:R-:W-:Y:S01]  /*1a210*/  FADD.FTZ R9, R8, R219 ;  /* 0x000000db08097221 */ /* 0x004fe20000010000 */
[----:B---3--:R-:W-:-:S04]  /*1a220*/  FADD.FTZ R12, R13, R217 ;  /* 0x000000d90d0c7221 */ /* 0x008fc80000010000 */
[----:B------:R-:W2:Y:S04]  /*1a230*/  SHFL.BFLY PT, R8, R9, 0x1, 0x1f ;  /* 0x0c201f0009087f89 */ /* 0x000ea800000e0000 */
[----:B------:R3:W4:Y:S01]  /*1a240*/  SHFL.BFLY PT, R13, R12, 0x1, 0x1f ;  /* 0x0c201f000c0d7f89 */ /* 0x00072200000e0000 */
[----:B--2---:R-:W-:-:S07]  /*1a250*/  FADD.FTZ R8, R9, R8 ;  /* 0x0000000809087221 */ /* 0x004fce0000010000 */
.L_x_1093:
[----:B------:R-:W2:Y:S01]  /*1a260*/  S2R R2, SR_TID.X ;  /* 0x0000000000027919 */ /* 0x000ea20000002100 */
[----:B------:R-:W-:Y:S01]  /*1a270*/  FSETP.NE.FTZ.AND P4, PT, R8, RZ, PT ;  /* 0x000000ff0800720b */ /* 0x000fe20003f95000 */
[----:B----4-:R-:W-:Y:S01]  /*1a280*/  FADD.FTZ R13, R12, R13 ;  /* 0x0000000d0c0d7221 */ /* 0x010fe20000010000 */
[----:B------:R-:W-:Y:S01]  /*1a290*/  MOV R0, 0x3f800000 ;  /* 0x3f80000000007802 */ /* 0x000fe20000000f00 */
[----:B------:R-:W4:Y:S01]  /*1a2a0*/  S2UR UR4, SR_CgaCtaId ;  /* 0x00000000000479c3 */ /* 0x000f220000008800 */
[----:B------:R-:W-:Y:S01]  /*1a2b0*/  UMOV UR5, 0x400 ;  /* 0x0000040000057882 */ /* 0x000fe20000000000 */
[----:B------:R-:W-:Y:S02]  /*1a2c0*/  R2UR UR10, R6 ;  /* 0x00000000060a72ca */ /* 0x000fe400000e0000 */
[----:B------:R-:W-:Y:S02]  /*1a2d0*/  FSETP.NE.FTZ.AND P3, PT, R13, RZ, PT ;  /* 0x000000ff0d00720b */ /* 0x000fe40003f75000 */
[----:B------:R-:W-:-:S04]  /*1a2e0*/  R2UR UR11, R7 ;  /* 0x00000000070b72ca */ /* 0x000fc800000e0000 */
[----:B------:R-:W1:Y:S01]  /*1a2f0*/  @P4 MUFU.RCP R0, R8 ;  /* 0x0000000800004308 */ /* 0x000e620000001000 */
[----:B----4-:R-:W-:Y:S01]  /*1a300*/  ULEA UR4, UR4, UR5, 0x18 ;  /* 0x0000000504047291 */ /* 0x010fe2000f8ec03f */
[----:B------:R-:W-:Y:S01]  /*1a310*/  R2UR UR5, R7 ;  /* 0x00000000070572ca */ /* 0x000fe200000e0000 */
[C---:B-1----:R-:W-:Y:S01]  /*1a320*/  FMUL.FTZ R128, R0.reuse, R128 ;  /* 0x0000008000807220 */ /* 0x042fe20000410000 */
[----:B--2---:R-:W-:Y:S01]  /*1a330*/  SHF.R.S32.HI R5, RZ, 0x1f, R2 ;  /* 0x0000001fff057819 */ /* 0x004fe20000011402 */
[C---:B------:R-:W-:Y:S01]  /*1a340*/  FMUL.FTZ R129, R0.reuse, R129 ;  /* 0x0000008100817220 */ /* 0x040fe20000410000 */
[C---:B------:R-:W-:Y:S01]  /*1a350*/  FMUL.FTZ R124, R0.reuse, R124 ;  /* 0x0000007c007c7220 */ /* 0x040fe20000410000 */
[C---:B------:R-:W-:Y:S01]  /*1a360*/  FMUL.FTZ R125, R0.reuse, R125 ;  /* 0x0000007d007d7220 */ /* 0x040fe20000410000 */
[----:B------:R-:W-:Y:S01]  /*1a370*/  LEA.HI R9, R5, R2, RZ, 0x2 ;  /* 0x0000000205097211 */ /* 0x000fe200078f10ff */
[C---:B------:R-:W-:Y:S01]  /*1a380*/  FMUL.FTZ R36, R0.reuse, R36 ;  /* 0x0000002400247220 */ /* 0x040fe20000410000 */
[C---:B------:R-:W-:Y:S01]  /*1a390*/  FMUL.FTZ R37, R0.reuse, R37 ;  /* 0x0000002500257220 */ /* 0x040fe20000410000 */
[C---:B------:R-:W-:Y:S01]  /*1a3a0*/  FMUL.FTZ R40, R0.reuse, R40 ;  /* 0x0000002800287220 */ /* 0x040fe20000410000 */
[--C-:B------:R-:W-:Y:S01]  /*1a3b0*/  SHF.R.S32.HI R15, RZ, 0x2, R9.reuse ;  /* 0x00000002ff0f7819 */ /* 0x100fe20000011409 */
[C---:B------:R-:W-:Y:S01]  /*1a3c0*/  FMUL.FTZ R41, R0.reuse, R41 ;  /* 0x0000002900297220 */ /* 0x040fe20000410000 */
[----:B---3--:R-:W-:Y:S01]  /*1a3d0*/  SHF.R.S32.HI R12, RZ, 0x1f, R9 ;  /* 0x0000001fff0c7819 */ /* 0x008fe20000011409 */
[C---:B------:R-:W-:Y:S01]  /*1a3e0*/  FMUL.FTZ R44, R0.reuse, R44 ;  /* 0x0000002c002c7220 */ /* 0x040fe20000410000 */
[C---:B------:R-:W-:Y:S01]  /*1a3f0*/  FMUL.FTZ R45, R0.reuse, R45 ;  /* 0x0000002d002d7220 */ /* 0x040fe20000410000 */
[----:B------:R-:W-:Y:S01]  /*1a400*/  FMUL.FTZ R48, R0, R48 ;  /* 0x0000003000307220 */ /* 0x000fe20000410000 */
[----:B------:R-:W-:Y:S01]  /*1a410*/  LEA.HI R12, R12, R15, RZ, 0x3 ;  /* 0x0000000f0c0c7211 */ /* 0x000fe200078f18ff */
[C---:B------:R-:W-:Y:S01]  /*1a420*/  FMUL.FTZ R49, R0.reuse, R49 ;  /* 0x0000003100317220 */ /* 0x040fe20000410000 */
[C---:B------:R-:W-:Y:S01]  /*1a430*/  FMUL.FTZ R52, R0.reuse, R52 ;  /* 0x0000003400347220 */ /* 0x040fe20000410000 */
[----:B------:R-:W-:Y:S01]  /*1a440*/  FMUL.FTZ R53, R0, R53 ;  /* 0x0000003500357220 */ /* 0x000fe20000410000 */
[----:B------:R-:W-:Y:S01]  /*1a450*/  LOP3.LUT R12, R12, 0xfffffff8, RZ, 0xc0, !PT ;  /* 0xfffffff80c0c7812 */ /* 0x000fe200078ec0ff */
[C---:B------:R-:W-:Y:S01]  /*1a460*/  FMUL.FTZ R56, R0.reuse, R56 ;  /* 0x0000003800387220 */ /* 0x040fe20000410000 */
        /* <DEDUP_REMOVED lines=32> */
[----:B------:R-:W-:Y:S01]  /*1a670*/  FMUL.FTZ R113, R0, R113 ;  /* 0x0000007100717220 */ /* 0x000fe20000410000 */
[----:B------:R-:W-:-:S02]  /*1a680*/  MOV R0, 0x3f800000 ;  /* 0x3f80000000007802 */ /* 0x000fc40000000f00 */
[----:B------:R-:W-:Y:S02]  /*1a690*/  IADD3 R15, R15, -R12, RZ ;  /* 0x8000000c0f0f7210 */ /* 0x000fe40007ffe0ff */
[-C--:B------:R-:W-:Y:S02]  /*1a6a0*/  LEA.HI R12, R5, R2.reuse, RZ, 0x5 ;  /* 0x00000002050c7211 */ /* 0x080fe400078f28ff */
[----:B------:R-:W1:Y:S01]  /*1a6b0*/  @P3 MUFU.RCP R0, R13 ;  /* 0x0000000d00003308 */ /* 0x000e620000001000 */
[----:B------:R-:W-:Y:S02]  /*1a6c0*/  LOP3.LUT R9, R9, 0x3ffffffc, RZ, 0xc0, !PT ;  /* 0x3ffffffc09097812 */ /* 0x000fe400078ec0ff */
[----:B------:R-:W-:Y:S02]  /*1a6d0*/  SHF.L.U32 R16, R15, 0x6, RZ ;  /* 0x000000060f107819 */ /* 0x000fe400000006ff */
[----:B------:R-:W-:Y:S02]  /*1a6e0*/  SHF.R.S32.HI R14, RZ, 0x5, R12 ;  /* 0x00000005ff0e7819 */ /* 0x000fe4000001140c */
[----:B------:R-:W-:-:S02]  /*1a6f0*/  IADD3 R9, -R9, R2, RZ ;  /* 0x0000000209097210 */ /* 0x000fc40007ffe1ff */
[----:B------:R-:W-:Y:S02]  /*1a700*/  LOP3.LUT R16, R16, 0x1c0, RZ, 0xc0, !PT ;  /* 0x000001c010107812 */ /* 0x000fe400078ec0ff */
[----:B------:R-:W-:Y:S02]  /*1a710*/  LOP3.LUT R17, R15, 0x1, RZ, 0xc0, !PT ;  /* 0x000000010f117812 */ /* 0x000fe400078ec0ff */
[----:B------:R-:W-:Y:S02]  /*1a720*/  LEA R9, R14, R9, 0x9 ;  /* 0x000000090e097211 */ /* 0x000fe400078e48ff */
[----:B------:R-:W-:Y:S02]  /*1a730*/  LEA.HI R16, R16, R16, RZ, 0x1d ;  /* 0x0000001010107211 */ /* 0x000fe400078fe8ff */
[----:B------:R-:W-:Y:S01]  /*1a740*/  ISETP.NE.U32.AND P0, PT, R17, 0x1, PT ;  /* 0x000000011100780c */ /* 0x000fe20003f05070 */
[C---:B-1----:R-:W-:Y:S01]  /*1a750*/  FMUL.FTZ R131, R0.reuse, R131 ;  /* 0x0000008300837220 */ /* 0x042fe20000410000 */
[----:B------:R-:W-:Y:S01]  /*1a760*/  LEA R9, R9, R16, 0x1 ;  /* 0x0000001009097211 */ /* 0x000fe200078e08ff */
[C---:B------:R-:W-:Y:S01]  /*1a770*/  FMUL.FTZ R130, R0.reuse, R130 ;  /* 0x0000008200827220 */ /* 0x040fe20000410000 */
[----:B------:R-:W-:Y:S01]  /*1a780*/  R2P PR, R15, 0x6 ;  /* 0x000000060f007804 */ /* 0x000fe20000000000 */
[C---:B------:R-:W-:Y:S01]  /*1a790*/  FMUL.FTZ R127, R0.reuse, R127 ;  /* 0x0000007f007f7220 */ /* 0x040fe20000410000 */
[----:B------:R-:W-:Y:S01]  /*1a7a0*/  MOV R15, 0x20 ;  /* 0x00000020000f7802 */ /* 0x000fe20000000f00 */
[C---:B------:R-:W-:Y:S01]  /*1a7b0*/  FMUL.FTZ R126, R0.reuse, R126 ;  /* 0x0000007e007e7220 */ /* 0x040fe20000410000 */
[----:B------:R-:W-:Y:S01]  /*1a7c0*/  LEA R9, R9, UR4, 0x1 ;  /* 0x0000000409097c11 */ /* 0x000fe2000f8e08ff */
[C---:B------:R-:W-:Y:S01]  /*1a7d0*/  FMUL.FTZ R39, R0.reuse, R39 ;  /* 0x0000002700277220 */ /* 0x040fe20000410000 */
[----:B------:R-:W-:Y:S01]  /*1a7e0*/  SEL R16, R15, 0xffffffe0, !P1 ;  /* 0xffffffe00f107807 */ /* 0x000fe20004800000 */
[C---:B------:R-:W-:Y:S01]  /*1a7f0*/  FMUL.FTZ R38, R0.reuse, R38 ;  /* 0x0000002600267220 */ /* 0x040fe20000410000 */
[----:B------:R-:W-:Y:S01]  /*1a800*/  MOV R15, 0x40 ;  /* 0x00000040000f7802 */ /* 0x000fe20000000f00 */
[C---:B------:R-:W-:Y:S01]  /*1a810*/  FMUL.FTZ R43, R0.reuse, R43 ;  /* 0x0000002b002b7220 */ /* 0x040fe20000410000 */
[C---:B------:R-:W-:Y:S01]  /*1a820*/  FMUL.FTZ R42, R0.reuse, R42 ;  /* 0x0000002a002a7220 */ /* 0x040fe20000410000 */
[C---:B------:R-:W-:Y:S01]  /*1a830*/  IADD3 R17, R9.reuse, -0x10, RZ ;  /* 0xfffffff009117810 */ /* 0x040fe20007ffe0ff */
[C---:B------:R-:W-:Y:S01]  /*1a840*/  FMUL.FTZ R47, R0.reuse, R47 ;  /* 0x0000002f002f7220 */ /* 0x040fe20000410000 */
[C---:B------:R-:W-:Y:S01]  /*1a850*/  FMUL.FTZ R46, R0.reuse, R46 ;  /* 0x0000002e002e7220 */ /* 0x040fe20000410000 */
[----:B------:R-:W-:Y:S01]  /*1a860*/  @P0 IADD3 R17, R9, 0x10, RZ ;  /* 0x0000001009110810 */ /* 0x000fe20007ffe0ff */
[C---:B------:R-:W-:Y:S01]  /*1a870*/  FMUL.FTZ R51, R0.reuse, R51 ;  /* 0x0000003300337220 */ /* 0x040fe20000410000 */
[----:B------:R-:W-:Y:S01]  /*1a880*/  F2FP.BF16.F32.PACK_AB R128, R129, R128 ;  /* 0x000000808180723e */ /* 0x000fe200000010ff */
[C---:B------:R-:W-:Y:S01]  /*1a890*/  FMUL.FTZ R50, R0.reuse, R50 ;  /* 0x0000003200327220 */ /* 0x040fe20000410000 */
[----:B------:R-:W-:Y:S01]  /*1a8a0*/  F2FP.BF16.F32.PACK_AB R130, R131, R130 ;  /* 0x000000828382723e */ /* 0x000fe200000010ff */
[C---:B------:R-:W-:Y:S01]  /*1a8b0*/  FMUL.FTZ R55, R0.reuse, R55 ;  /* 0x0000003700377220 */ /* 0x040fe20000410000 */
[----:B------:R-:W-:Y:S01]  /*1a8c0*/  SEL R18, R15, 0xffffffc0, !P2 ;  /* 0xffffffc00f127807 */ /* 0x000fe20005000000 */
[C---:B------:R-:W-:Y:S01]  /*1a8d0*/  FMUL.FTZ R54, R0.reuse, R54 ;  /* 0x0000003600367220 */ /* 0x040fe20000410000 */
[----:B------:R-:W-:Y:S01]  /*1a8e0*/  F2FP.BF16.F32.PACK_AB R124, R125, R124 ;  /* 0x0000007c7d7c723e */ /* 0x000fe200000010ff */
[C---:B------:R-:W-:Y:S01]  /*1a8f0*/  FMUL.FTZ R59, R0.reuse, R59 ;  /* 0x0000003b003b7220 */ /* 0x040fe20000410000 */
[----:B------:R-:W-:Y:S01]  /*1a900*/  F2FP.BF16.F32.PACK_AB R126, R127, R126 ;  /* 0x0000007e7f7e723e */ /* 0x000fe200000010ff */
[C---:B------:R-:W-:Y:S01]  /*1a910*/  FMUL.FTZ R58, R0.reuse, R58 ;  /* 0x0000003a003a7220 */ /* 0x040fe20000410000 */
[----:B------:R-:W-:Y:S01]  /*1a920*/  F2FP.BF16.F32.PACK_AB R36, R37, R36 ;  /* 0x000000242524723e */ /* 0x000fe200000010ff */
[C---:B------:R-:W-:Y:S01]  /*1a930*/  FMUL.FTZ R63, R0.reuse, R63 ;  /* 0x0000003f003f7220 */ /* 0x040fe20000410000 */
[----:B------:R-:W-:Y:S01]  /*1a940*/  F2FP.BF16.F32.PACK_AB R38, R39, R38 ;  /* 0x000000262726723e */ /* 0x000fe200000010ff */
[C---:B------:R-:W-:Y:S01]  /*1a950*/  FMUL.FTZ R62, R0.reuse, R62 ;  /* 0x0000003e003e7220 */ /* 0x040fe20000410000 */
[----:B------:R-:W-:Y:S01]  /*1a960*/  IADD3 R19, R9, R16, RZ ;  /* 0x0000001009137210 */ /* 0x000fe20007ffe0ff */
[C---:B------:R-:W-:Y:S01]  /*1a970*/  FMUL.FTZ R67, R0.reuse, R67 ;  /* 0x0000004300437220 */ /* 0x040fe20000410000 */
[----:B------:R-:W-:Y:S01]  /*1a980*/  F2FP.BF16.F32.PACK_AB R40, R41, R40 ;  /* 0x000000282928723e */ /* 0x000fe200000010ff */
[C---:B------:R-:W-:Y:S01]  /*1a990*/  FMUL.FTZ R66, R0.reuse, R66 ;  /* 0x0000004200427220 */ /* 0x040fe20000410000 */
[----:B------:R-:W-:Y:S01]  /*1a9a0*/  F2FP.BF16.F32.PACK_AB R42, R43, R42 ;  /* 0x0000002a2b2a723e */ /* 0x000fe200000010ff */
[----:B------:R-:W-:Y:S01]  /*1a9b0*/  FMUL.FTZ R71, R0, R71 ;  /* 0x0000004700477220 */ /* 0x000fe20000410000 */
[----:B------:R-:W-:Y:S01]  /*1a9c0*/  IADD3 R15, R16, R17, RZ ;  /* 0x00000011100f7210 */ /* 0x000fe20007ffe0ff */
[C---:B------:R-:W-:Y:S01]  /*1a9d0*/  FMUL.FTZ R70, R0.reuse, R70 ;  /* 0x0000004600467220 */ /* 0x040fe20000410000 */
[----:B------:R-:W-:Y:S01]  /*1a9e0*/  F2FP.BF16.F32.PACK_AB R44, R45, R44 ;  /* 0x0000002c2d2c723e */ /* 0x000fe200000010ff */
[----:B------:R-:W-:Y:S01]  /*1a9f0*/  STS [R9], R128 ;  /* 0x0000008009007388 */ /* 0x000fe20000000800 */
[----:B------:R-:W-:Y:S01]  /*1aa00*/  F2FP.BF16.F32.PACK_AB R46, R47, R46 ;  /* 0x0000002e2f2e723e */ /* 0x000fe200000010ff */
[C---:B------:R-:W-:Y:S01]  /*1aa10*/  FMUL.FTZ R75, R0.reuse, R75 ;  /* 0x0000004b004b7220 */ /* 0x040fe20000410000 */
[----:B------:R-:W-:Y:S01]  /*1aa20*/  IADD3 R21, R9, R18, RZ ;  /* 0x0000001209157210 */ /* 0x000fe20007ffe0ff */
[----:B------:R-:W-:Y:S01]  /*1aa30*/  STS [R9+0x400], R130 ;  /* 0x0004008209007388 */ /* 0x000fe20000000800 */
[----:B------:R-:W-:Y:S01]  /*1aa40*/  F2FP.BF16.F32.PACK_AB R48, R49, R48 ;  /* 0x000000303130723e */ /* 0x000fe200000010ff */
[----:B------:R-:W-:Y:S01]  /*1aa50*/  FMUL.FTZ R74, R0, R74 ;  /* 0x0000004a004a7220 */ /* 0x000fe20000410000 */
[----:B------:R-:W-:Y:S01]  /*1aa60*/  F2FP.BF16.F32.PACK_AB R50, R51, R50 ;  /* 0x000000323332723e */ /* 0x000fe200000010ff */
[----:B------:R-:W-:Y:S01]  /*1aa70*/  STS [R17], R124 ;  /* 0x0000007c11007388 */ /* 0x000fe20000000800 */
[----:B------:R-:W-:Y:S01]  /*1aa80*/  IADD3 R23, R18, R17, RZ ;  /* 0x0000001112177210 */ /* 0x000fe20007ffe0ff */
[C---:B------:R-:W-:Y:S01]  /*1aa90*/  FMUL.FTZ R79, R0.reuse, R79 ;  /* 0x0000004f004f7220 */ /* 0x040fe20000410000 */
[----:B------:R-:W-:Y:S01]  /*1aaa0*/  F2FP.BF16.F32.PACK_AB R52, R53, R52 ;  /* 0x000000343534723e */ /* 0x000fe200000010ff */
[----:B------:R-:W-:Y:S01]  /*1aab0*/  STS [R17+0x400], R126 ;  /* 0x0004007e11007388 */ /* 0x000fe20000000800 */
[----:B------:R-:W-:Y:S01]  /*1aac0*/  F2FP.BF16.F32.PACK_AB R54, R55, R54 ;  /* 0x000000363736723e */ /* 0x000fe200000010ff */
[C---:B------:R-:W-:Y:S01]  /*1aad0*/  FMUL.FTZ R78, R0.reuse, R78 ;  /* 0x0000004e004e7220 */ /* 0x040fe20000410000 */
[----:B------:R-:W-:Y:S01]  /*1aae0*/  IADD3 R25, R19, R18, RZ ;  /* 0x0000001213197210 */ /* 0x000fe20007ffe0ff */
[----:B------:R-:W-:Y:S01]  /*1aaf0*/  STS [R19], R36 ;  /* 0x0000002413007388 */ /* 0x000fe20000000800 */
[----:B------:R-:W-:Y:S01]  /*1ab00*/  F2FP.BF16.F32.PACK_AB R56, R57, R56 ;  /* 0x000000383938723e */ /* 0x000fe200000010ff */
[C---:B------:R-:W-:Y:S01]  /*1ab10*/  FMUL.FTZ R83, R0.reuse, R83 ;  /* 0x0000005300537220 */ /* 0x040fe20000410000 */
[----:B------:R-:W-:Y:S01]  /*1ab20*/  F2FP.BF16.F32.PACK_AB R58, R59, R58 ;  /* 0x0000003a3b3a723e */ /* 0x000fe200000010ff */
[----:B------:R-:W-:Y:S01]  /*1ab30*/  STS [R19+0x400], R38 ;  /* 0x0004002613007388 */ /* 0x000fe20000000800 */
[----:B------:R-:W-:Y:S01]  /*1ab40*/  IADD3 R27, R15, R18, RZ ;  /* 0x000000120f1b7210 */ /* 0x000fe20007ffe0ff */
[----:B------:R-:W-:Y:S01]  /*1ab50*/  FMUL.FTZ R82, R0, R82 ;  /* 0x0000005200527220 */ /* 0x000fe20000410000 */
[----:B------:R-:W-:Y:S01]  /*1ab60*/  ISETP.NE.AND P0, PT, R210, -0x1, PT ;  /* 0xffffffffd200780c */ /* 0x000fe20003f05270 */
[----:B------:R-:W-:Y:S01]  /*1ab70*/  STS [R15], R40 ;  /* 0x000000280f007388 */ /* 0x000fe20000000800 */
[----:B------:R-:W-:Y:S01]  /*1ab80*/  F2FP.BF16.F32.PACK_AB R60, R61, R60 ;  /* 0x0000003c3d3c723e */ /* 0x000fe200000010ff */
[C---:B------:R-:W-:Y:S01]  /*1ab90*/  FMUL.FTZ R87, R0.reuse, R87 ;  /* 0x0000005700577220 */ /* 0x040fe20000410000 */
[----:B------:R-:W-:Y:S01]  /*1aba0*/  F2FP.BF16.F32.PACK_AB R62, R63, R62 ;  /* 0x0000003e3f3e723e */ /* 0x000fe200000010ff */
[----:B------:R-:W-:Y:S01]  /*1abb0*/  STS [R15+0x400], R42 ;  /* 0x0004002a0f007388 */ /* 0x000fe20000000800 */
[----:B------:R-:W-:Y:S01]  /*1abc0*/  F2FP.BF16.F32.PACK_AB R64, R65, R64 ;  /* 0x000000404140723e */ /* 0x000fe200000010ff */
[C---:B------:R-:W-:Y:S01]  /*1abd0*/  FMUL.FTZ R86, R0.reuse, R86 ;  /* 0x0000005600567220 */ /* 0x040fe20000410000 */
[----:B------:R-:W-:Y:S01]  /*1abe0*/  F2FP.BF16.F32.PACK_AB R66, R67, R66 ;  /* 0x000000424342723e */ /* 0x000fe200000010ff */
[----:B------:R-:W-:Y:S01]  /*1abf0*/  STS [R21], R44 ;  /* 0x0000002c15007388 */ /* 0x000fe20000000800 */
[----:B------:R-:W-:Y:S01]  /*1ac00*/  F2FP.BF16.F32.PACK_AB R68, R69, R68 ;  /* 0x000000444544723e */ /* 0x000fe200000010ff */
[C---:B------:R-:W-:Y:S01]  /*1ac10*/  FMUL.FTZ R91, R0.reuse, R91 ;  /* 0x0000005b005b7220 */ /* 0x040fe20000410000 */
[C---:B------:R-:W-:Y:S01]  /*1ac20*/  FMUL.FTZ R90, R0.reuse, R90 ;  /* 0x0000005a005a7220 */ /* 0x040fe20000410000 */
[----:B------:R-:W-:Y:S01]  /*1ac30*/  STS [R21+0x400], R46 ;  /* 0x0004002e15007388 */ /* 0x000fe20000000800 */
[----:B------:R-:W-:Y:S01]  /*1ac40*/  F2FP.BF16.F32.PACK_AB R70, R71, R70 ;  /* 0x000000464746723e */ /* 0x000fe200000010ff */
[C---:B------:R-:W-:Y:S01]  /*1ac50*/  FMUL.FTZ R95, R0.reuse, R95 ;  /* 0x0000005f005f7220 */ /* 0x040fe20000410000 */
[----:B------:R-:W-:Y:S01]  /*1ac60*/  F2FP.BF16.F32.PACK_AB R72, R73, R72 ;  /* 0x000000484948723e */ /* 0x000fe200000010ff */
[----:B------:R-:W-:Y:S01]  /*1ac70*/  STS [R23], R48 ;  /* 0x0000003017007388 */ /* 0x000fe20000000800 */
[C---:B------:R-:W-:Y:S01]  /*1ac80*/  FMUL.FTZ R94, R0.reuse, R94 ;  /* 0x0000005e005e7220 */ /* 0x040fe20000410000 */
[----:B------:R-:W-:Y:S01]  /*1ac90*/  F2FP.BF16.F32.PACK_AB R74, R75, R74 ;  /* 0x0000004a4b4a723e */ /* 0x000fe200000010ff */
[C---:B------:R-:W-:Y:S01]  /*1aca0*/  FMUL.FTZ R99, R0.reuse, R99 ;  /* 0x0000006300637220 */ /* 0x040fe20000410000 */
        /* <DEDUP_REMOVED lines=20> */
[----:B------:R-:W-:Y:S01]  /*1adf0*/  STS [R9+0x2000], R60 ;  /* 0x0020003c09007388 */ /* 0x000fe20000000800 */
[----:B------:R-:W-:Y:S01]  /*1ae00*/  F2FP.BF16.F32.PACK_AB R92, R93, R92 ;  /* 0x0000005c5d5c723e */ /* 0x000fe200000010ff */
[C---:B------:R-:W-:Y:S01]  /*1ae10*/  FMUL.FTZ R111, R0.reuse, R111 ;  /* 0x0000006f006f7220 */ /* 0x040fe20000410000 */
[C---:B------:R-:W-:Y:S01]  /*1ae20*/  FMUL.FTZ R110, R0.reuse, R110 ;  /* 0x0000006e006e7220 */ /* 0x040fe20000410000 */
[----:B------:R-:W-:Y:S01]  /*1ae30*/  STS [R9+0x2400], R62 ;  /* 0x0024003e09007388 */ /* 0x000fe20000000800 */
[----:B------:R-:W-:Y:S01]  /*1ae40*/  F2FP.BF16.F32.PACK_AB R94, R95, R94 ;  /* 0x0000005e5f5e723e */ /* 0x000fe200000010ff */
[----:B------:R-:W-:Y:S01]  /*1ae50*/  FMUL.FTZ R119, R0, R119 ;  /* 0x0000007700777220 */ /* 0x000fe20000410000 */
[----:B------:R-:W-:Y:S01]  /*1ae60*/  R2UR UR4, R6 ;  /* 0x00000000060472ca */ /* 0x000fe200000e0000 */
[----:B------:R-:W-:Y:S01]  /*1ae70*/  STS [R17+0x2000], R64 ;  /* 0x0020004011007388 */ /* 0x000fe20000000800 */
[----:B------:R-:W-:Y:S01]  /*1ae80*/  F2FP.BF16.F32.PACK_AB R96, R97, R96 ;  /* 0x000000606160723e */ /* 0x000fe200000010ff */
[C---:B------:R-:W-:Y:S01]  /*1ae90*/  FMUL.FTZ R118, R0.reuse, R118 ;  /* 0x0000007600767220 */ /* 0x040fe20000410000 */
[C---:B------:R-:W-:Y:S01]  /*1aea0*/  FMUL.FTZ R115, R0.reuse, R115 ;  /* 0x0000007300737220 */ /* 0x040fe20000410000 */
[----:B------:R-:W-:Y:S01]  /*1aeb0*/  STS [R17+0x2400], R66 ;  /* 0x0024004211007388 */ /* 0x000fe20000000800 */
[----:B------:R-:W-:Y:S01]  /*1aec0*/  F2FP.BF16.F32.PACK_AB R98, R99, R98 ;  /* 0x000000626362723e */ /* 0x000fe200000010ff */
[----:B------:R-:W-:Y:S01]  /*1aed0*/  FMUL.FTZ R0, R0, R114 ;  /* 0x0000007200007220 */ /* 0x000fe20000410000 */
[----:B------:R-:W-:Y:S01]  /*1aee0*/  F2FP.BF16.F32.PACK_AB R100, R101, R100 ;  /* 0x000000646564723e */ /* 0x000fe200000010ff */
[----:B------:R-:W-:Y:S01]  /*1aef0*/  STS [R19+0x2000], R68 ;  /* 0x0020004413007388 */ /* 0x000fe20000000800 */
[----:B------:R-:W-:-:S02]  /*1af00*/  F2FP.BF16.F32.PACK_AB R102, R103, R102 ;  /* 0x000000666766723e */ /* 0x000fc400000010ff */
[----:B------:R-:W-:Y:S01]  /*1af10*/  F2FP.BF16.F32.PACK_AB R104, R105, R104 ;  /* 0x000000686968723e */ /* 0x000fe200000010ff */
[----:B------:R-:W-:Y:S01]  /*1af20*/  STS [R19+0x2400], R70 ;  /* 0x0024004613007388 */ /* 0x000fe20000000800 */
[----:B------:R-:W-:Y:S02]  /*1af30*/  F2FP.BF16.F32.PACK_AB R106, R107, R106 ;  /* 0x0000006a6b6a723e */ /* 0x000fe400000010ff */
[----:B------:R-:W-:Y:S01]  /*1af40*/  F2FP.BF16.F32.PACK_AB R120, R121, R120 ;  /* 0x000000787978723e */ /* 0x000fe200000010ff */
[----:B------:R-:W-:Y:S01]  /*1af50*/  STS [R15+0x2000], R72 ;  /* 0x002000480f007388 */ /* 0x000fe20000000800 */
[----:B------:R-:W-:Y:S02]  /*1af60*/  F2FP.BF16.F32.PACK_AB R122, R123, R122 ;  /* 0x0000007a7b7a723e */ /* 0x000fe400000010ff */
[----:B------:R-:W-:Y:S01]  /*1af70*/  @!P0 R2UR UR8, R6 ;  /* 0x00000000060882ca */ /* 0x000fe200000e0000 */
[----:B------:R-:W-:Y:S01]  /*1af80*/  STS [R15+0x2400], R74 ;  /* 0x0024004a0f007388 */ /* 0x000fe20000000800 */
[----:B------:R-:W-:-:S02]  /*1af90*/  @!P0 R2UR UR9, R7 ;  /* 0x00000000070982ca */ /* 0x000fc400000e0000 */
[----:B------:R-:W-:Y:S01]  /*1afa0*/  F2FP.BF16.F32.PACK_AB R108, R109, R108 ;  /* 0x0000006c6d6c723e */ /* 0x000fe200000010ff */
[----:B------:R-:W-:Y:S01]  /*1afb0*/  STS [R21+0x2000], R76 ;  /* 0x0020004c15007388 */ /* 0x000fe20000000800 */
[----:B------:R-:W-:Y:S02]  /*1afc0*/  F2FP.BF16.F32.PACK_AB R110, R111, R110 ;  /* 0x0000006e6f6e723e */ /* 0x000fe400000010ff */
[----:B------:R-:W-:Y:S01]  /*1afd0*/  F2FP.BF16.F32.PACK_AB R116, R117, R116 ;  /* 0x000000747574723e */ /* 0x000fe200000010ff */
[----:B------:R-:W-:Y:S01]  /*1afe0*/  STS [R21+0x2400], R78 ;  /* 0x0024004e15007388 */ /* 0x000fe20000000800 */
[----:B------:R-:W-:Y:S02]  /*1aff0*/  F2FP.BF16.F32.PACK_AB R118, R119, R118 ;  /* 0x000000767776723e */ /* 0x000fe400000010ff */
[----:B------:R-:W-:Y:S01]  /*1b000*/  F2FP.BF16.F32.PACK_AB R112, R113, R112 ;  /* 0x000000707170723e */ /* 0x000fe200000010ff */
[----:B------:R-:W-:Y:S01]  /*1b010*/  STS [R23+0x2000], R80 ;  /* 0x0020005017007388 */ /* 0x000fe20000000800 */
[----:B------:R-:W-:-:S03]  /*1b020*/  F2FP.BF16.F32.PACK_AB R0, R115, R0 ;  /* 0x000000007300723e */ /* 0x000fc600000010ff */
[----:B------:R-:W-:Y:S04]  /*1b030*/  STS [R23+0x2400], R82 ;  /* 0x0024005217007388 */ /* 0x000fe80000000800 */
[----:B------:R-:W-:Y:S04]  /*1b040*/  STS [R25+0x2000], R84 ;  /* 0x0020005419007388 */ /* 0x000fe80000000800 */
[----:B------:R-:W-:Y:S04]  /*1b050*/  STS [R25+0x2400], R86 ;  /* 0x0024005619007388 */ /* 0x000fe80000000800 */
[----:B------:R-:W-:Y:S04]  /*1b060*/  STS [R27+0x2000], R88 ;  /* 0x002000581b007388 */ /* 0x000fe80000000800 */
[----:B------:R-:W-:Y:S04]  /*1b070*/  STS [R27+0x2400], R90 ;  /* 0x0024005a1b007388 */ /* 0x000fe80000000800 */
[----:B------:R-:W-:Y:S04]  /*1b080*/  STS [R9+0x4000], R92 ;  /* 0x0040005c09007388 */ /* 0x000fe80000000800 */
[----:B------:R1:W-:Y:S04]  /*1b090*/  STS [R9+0x4400], R94 ;  /* 0x0044005e09007388 */ /* 0x0003e80000000800 */
[----:B------:R-:W-:Y:S04]  /*1b0a0*/  STS [R17+0x4000], R96 ;  /* 0x0040006011007388 */ /* 0x000fe80000000800 */
[----:B------:R-:W-:Y:S04]  /*1b0b0*/  STS [R17+0x4400], R98 ;  /* 0x0044006211007388 */ /* 0x000fe80000000800 */
[----:B------:R-:W-:Y:S04]  /*1b0c0*/  STS [R19+0x4000], R100 ;  /* 0x0040006413007388 */ /* 0x000fe80000000800 */
[----:B------:R2:W-:Y:S04]  /*1b0d0*/  STS [R19+0x4400], R102 ;  /* 0x0044006613007388 */ /* 0x0005e80000000800 */
[----:B------:R-:W-:Y:S04]  /*1b0e0*/  STS [R15+0x4000], R104 ;  /* 0x004000680f007388 */ /* 0x000fe80000000800 */
[----:B------:R3:W-:Y:S04]  /*1b0f0*/  STS [R15+0x4400], R106 ;  /* 0x0044006a0f007388 */ /* 0x0007e80000000800 */
[----:B------:R-:W-:Y:S04]  /*1b100*/  STS [R21+0x4000], R120 ;  /* 0x0040007815007388 */ /* 0x000fe80000000800 */
[----:B------:R-:W-:Y:S04]  /*1b110*/  STS [R21+0x4400], R122 ;  /* 0x0044007a15007388 */ /* 0x000fe80000000800 */
[----:B------:R-:W-:Y:S04]  /*1b120*/  STS [R23+0x4000], R108 ;  /* 0x0040006c17007388 */ /* 0x000fe80000000800 */
[----:B------:R-:W-:Y:S04]  /*1b130*/  STS [R23+0x4400], R110 ;  /* 0x0044006e17007388 */ /* 0x000fe80000000800 */
[----:B------:R-:W-:Y:S04]  /*1b140*/  STS [R25+0x4000], R116 ;  /* 0x0040007419007388 */ /* 0x000fe80000000800 */
[----:B------:R-:W-:Y:S04]  /*1b150*/  STS [R25+0x4400], R118 ;  /* 0x0044007619007388 */ /* 0x000fe80000000800 */
[----:B------:R-:W-:Y:S04]  /*1b160*/  STS [R27+0x4000], R112 ;  /* 0x004000701b007388 */ /* 0x000fe80000000800 */
[----:B------:R4:W-:Y:S04]  /*1b170*/  STS [R27+0x4400], R0 ;  /* 0x004400001b007388 */ /* 0x0009e80000000800 */
[----:B-1----:R-:W3:Y:S04]  /*1b180*/  LD.E.U8 R9, desc[UR4][R10.64+0x1c8] ;  /* 0x0001c8040a097980 */ /* 0x002ee8000c101100 */
[----:B--2---:R-:W2:Y:S04]  /*1b190*/  @!P0 LD.E.64 R18, desc[UR8][R10.64+0x80] ;  /* 0x000080080a128980 */ /* 0x004ea8000c101b00 */
[----:B------:R-:W4:Y:S01]  /*1b1a0*/  LD.E.64 R66, desc[UR10][R10.64+0x88] ;  /* 0x0000880a0a427980 */ /* 0x000f22000c101b00 */
[----:B------:R-:W1:Y:S08]  /*1b1b0*/  @P4 MUFU.LG2 R17, R8 ;  /* 0x0000000800114308 */ /* 0x000e700000000c00 */
[----:B------:R-:W1:Y:S01]  /*1b1c0*/  @P3 MUFU.LG2 R16, R13 ;  /* 0x0000000d00103308 */ /* 0x000e620000000c00 */
[----:B------:R-:W-:Y:S01]  /*1b1d0*/  @!P0 SHF.R.S32.HI R20, RZ, 0x1f, R207 ;  /* 0x0000001fff148819 */ /* 0x000fe200000114cf */
[----:B------:R2:W5:Y:S01]  /*1b1e0*/  LD.E.64 R64, desc[UR4][R10.64+0x90] ;  /* 0x000090040a407980 */ /* 0x000562000c101b00 */
[----:B------:R-:W-:Y:S01]  /*1b1f0*/  BSSY B0, `(.L_x_1078) ;  /* 0x0000024000007945 */ /* 0x000fe20003800000 */
[----:B------:R-:W-:Y:S01]  /*1b200*/  MOV R60, 0x7f800000 ;  /* 0x7f800000003c7802 */ /* 0x000fe20000000f00 */
[----:B-1----:R-:W-:Y:S01]  /*1b210*/  @P4 FMUL.FTZ R17, R17, 0.69314718246459960938 ;  /* 0x3f31721811114820 */ /* 0x002fe20000410000 */
[----:B------:R-:W-:-:S04]  /*1b220*/  @P3 FMUL.FTZ R16, R16, 0.69314718246459960938 ;  /* 0x3f31721810103820 */ /* 0x000fc80000410000 */
[----:B-----5:R-:W-:Y:S01]  /*1b230*/  @P3 FFMA.FTZ R60, R4, R3, R16 ;  /* 0x00000003043c3223 */ /* 0x020fe20000010010 */
[----:B---3--:R-:W-:Y:S01]  /*1b240*/  ISETP.NE.AND P1, PT, R9, RZ, PT ;  /* 0x000000ff0900720c */ /* 0x008fe20003f25270 */
[----:B--2---:R-:W-:-:S04]  /*1b250*/  @!P0 IMAD R15, R19, R207, RZ ;  /* 0x000000cf130f8224 */ /* 0x004fc800078e02ff */
[----:B------:R-:W-:Y:S02]  /*1b260*/  @!P0 IMAD R15, R18, R20, R15 ;  /* 0x00000014120f8224 */ /* 0x000fe400078e020f */
[-C--:B----4-:R-:W-:Y:S02]  /*1b270*/  @P0 IMAD R0, R67, R210.reuse, RZ ;  /* 0x000000d243000224 */ /* 0x090fe400078e02ff */
[----:B------:R-:W-:-:S04]  /*1b280*/  @P0 IMAD.WIDE.U32 R20, R66, R210, RZ ;  /* 0x000000d242140225 */ /* 0x000fc800078e00ff */
[----:B------:R-:W-:Y:S01]  /*1b290*/  @!P0 IMAD.WIDE.U32 R18, R18, R207, RZ ;  /* 0x000000cf12128225 */ /* 0x000fe200078e00ff */
[----:B------:R-:W-:-:S03]  /*1b2a0*/  MOV R9, 0x7f800000 ;  /* 0x7f80000000097802 */ /* 0x000fc60000000f00 */
[----:B------:R-:W-:Y:S01]  /*1b2b0*/  @P4 FFMA.FTZ R9, R4, R132, R17 ;  /* 0x0000008404094223 */ /* 0x000fe20000010011 */
[----:B------:R-:W-:Y:S02]  /*1b2c0*/  @P0 IADD3 R0, R21, R0, RZ ;  /* 0x0000000015000210 */ /* 0x000fe40007ffe0ff */
[----:B------:R-:W-:Y:S02]  /*1b2d0*/  @P0 MOV R8, R20 ;  /* 0x0000001400080202 */ /* 0x000fe40000000f00 */
[----:B------:R-:W-:Y:S02]  /*1b2e0*/  @!P0 IADD3 R0, R19, R15, RZ ;  /* 0x0000000f13008210 */ /* 0x000fe40007ffe0ff */
[----:B------:R-:W-:Y:S01]  /*1b2f0*/  @!P0 MOV R8, R18 ;  /* 0x0000001200088202 */ /* 0x000fe20000000f00 */
[----:B------:R-:W-:Y:S06]  /*1b300*/  @!P1 BRA `(.L_x_1079) ;  /* 0x0000000000289947 */ /* 0x000fec0003800000 */
[----:B------:R-:W-:Y:S02]  /*1b310*/  ISETP.NE.AND P0, PT, R210, -0x1, PT ;  /* 0xffffffffd200780c */ /* 0x000fe40003f05270 */
[----:B------:R-:W-:Y:S02]  /*1b320*/  R2UR UR8, R6 ;  /* 0x00000000060872ca */ /* 0x000fe400000e0000 */
[----:B------:R-:W-:-:S09]  /*1b330*/  R2UR UR9, R7 ;  /* 0x00000000070972ca */ /* 0x000fd200000e0000 */
[----:B------:R-:W-:Y:S02]  /*1b340*/  @!P0 R2UR UR4, R6 ;  /* 0x00000000060482ca */ /* 0x000fe400000e0000 */
[----:B------:R-:W-:Y:S02]  /*1b350*/  @!P0 R2UR UR5, R7 ;  /* 0x00000000070582ca */ /* 0x000fe400000e0000 */
[----:B------:R-:W2:Y:S11]  /*1b360*/  LD.E R3, desc[UR8][R10.64+0xd4] ;  /* 0x0000d4080a037980 */ /* 0x000eb6000c101900 */
[----:B------:R-:W3:Y:S02]  /*1b370*/  @!P0 LD.E R4, desc[UR4][R10.64+0xb4] ;  /* 0x0000b4040a048980 */ /* 0x000ee4000c101900 */
[----:B---3--:R-:W-:-:S04]  /*1b380*/  @!P0 IMAD R210, R4, R207, RZ ;  /* 0x000000cf04d28224 */ /* 0x008fc800078e02ff */
[----:B--2---:R-:W-:Y:S01]  /*1b390*/  IMAD R3, R3, R205, R210 ;  /* 0x000000cd03037224 */ /* 0x004fe200078e02d2 */
[----:B------:R-:W-:Y:S05]  /*1b3a0*/  BRA `(.L_x_1080) ;  /* 0x0000000000207947 */ /* 0x000fea0003800000 */
.L_x_1079:
[C---:B------:R-:W-:Y:S02]  /*1b3b0*/  R2UR UR8, R6.reuse ;  /* 0x00000000060872ca */ /* 0x040fe400000e0000 */
[C---:B------:R-:W-:Y:S02]  /*1b3c0*/  R2UR UR9, R7.reuse ;  /* 0x00000000070972ca */ /* 0x040fe400000e0000 */
[----:B------:R-:W-:Y:S02]  /*1b3d0*/  R2UR UR4, R6 ;  /* 0x00000000060472ca */ /* 0x000fe400000e0000 */
[----:B------:R-:W-:-:S09]  /*1b3e0*/  R2UR UR5, R7 ;  /* 0x00000000070572ca */ /* 0x000fd200000e0000 */
[----:B------:R-:W2:Y:S04]  /*1b3f0*/  LD.E R4, desc[UR8][R10.64+0x60] ;  /* 0x000060080a047980 */ /* 0x000ea8000c101900 */
[----:B------:R-:W3:Y:S01]  /*1b400*/  LD.E R3, desc[UR4][R10.64+0xb4] ;  /* 0x0000b4040a037980 */ /* 0x000ee2000c101900 */
[----:B--2---:R-:W-:-:S04]  /*1b410*/  IMAD R4, R4, R207, R205 ;  /* 0x000000cf04047224 */ /* 0x004fc800078e02cd */
[----:B---3--:R-:W-:Y:S02]  /*1b420*/  IMAD R3, R3, R4, RZ ;  /* 0x0000000403037224 */ /* 0x008fe400078e02ff */
.L_x_1080:
[----:B------:R-:W-:Y:S05]  /*1b430*/  BSYNC B0 ;  /* 0x0000000000007941 */ /* 0x000fea0003800000 */
.L_x_1078:
[C---:B------:R-:W-:Y:S02]  /*1b440*/  R2UR UR8, R6.reuse ;  /* 0x00000000060872ca */ /* 0x040fe400000e0000 */
[C---:B------:R-:W-:Y:S02]  /*1b450*/  R2UR UR9, R7.reuse ;  /* 0x00000000070972ca */ /* 0x040fe400000e0000 */
[----:B------:R-:W-:Y:S02]  /*1b460*/  R2UR UR4, R6 ;  /* 0x00000000060472ca */ /* 0x000fe400000e0000 */
[----:B------:R-:W-:Y:S02]  /*1b470*/  R2UR UR5, R7 ;  /* 0x00000000070572ca */ /* 0x000fe400000e0000 */
[----:B------:R-:W-:Y:S02]  /*1b480*/  LOP3.LUT R15, R12, 0xffffffe0, RZ, 0xc0, !PT ;  /* 0xffffffe00c0f7812 */ /* 0x000fe400078ec0ff */
[----:B------:R-:W-:-:S03]  /*1b490*/  SHF.R.S32.HI R13, RZ, 0x1f, R14 ;  /* 0x0000001fff0d7819 */ /* 0x000fc6000001140e */
[----:B------:R-:W-:Y:S01]  /*1b4a0*/  IMAD.IADD R15, R2, 0x1, -R15 ;  /* 0x00000001020f7824 */ /* 0x000fe200078e0a0f */
[----:B------:R-:W-:Y:S01]  /*1b4b0*/  LEA.HI R13, R13, R14, RZ, 0x2 ;  /* 0x0000000e0d0d7211 */ /* 0x000fe200078f10ff */
[----:B------:R1:W5:Y:S03]  /*1b4c0*/  LD.E.64 R68, desc[UR8][R10.64+0x70] ;  /* 0x000070080a447980 */ /* 0x000366000c101b00 */
[----:B------:R-:W-:Y:S01]  /*1b4d0*/  SHF.R.S32.HI R4, RZ, 0x1f, R15 ;  /* 0x0000001fff047819 */ /* 0x000fe2000001140f */
[----:B------:R1:W5:Y:S01]  /*1b4e0*/  LD.E.64 R70, desc[UR4][R10.64+0xa0] ;  /* 0x0000a0040a467980 */ /* 0x000362000c101b00 */
[----:B------:R-:W-:Y:S05]  /*1b4f0*/  WARPSYNC.ALL ;  /* 0x0000000000007948 */ /* 0x000fea0003800000 */
[----:B------:R-:W-:Y:S01]  /*1b500*/  BAR.SYNC.DEFER_BLOCKING 0x0 ;  /* 0x0000000000007b1d */ /* 0x000fe20000010000 */
[----:B------:R-:W-:-:S02]  /*1b510*/  LOP3.LUT R13, R13, 0xffffffc, RZ, 0xc0, !PT ;  /* 0x0ffffffc0d0d7812 */ /* 0x000fc400078ec0ff */
[----:B------:R-:W-:Y:S02]  /*1b520*/  LEA.HI R4, R4, R15, RZ, 0x2 ;  /* 0x0000000f04047211 */ /* 0x000fe400078f10ff */
[----:B------:R-:W-:Y:S01]  /*1b530*/  LOP3.LUT P0, RZ, R15, 0x3, RZ, 0xc0, !PT ;  /* 0x000000030fff7812 */ /* 0x000fe2000780c0ff */
[----:B------:R-:W-:Y:S01]  /*1b540*/  IMAD.IADD R13, R14, 0x1, -R13 ;  /* 0x000000010e0d7824 */ /* 0x000fe200078e0a0d */
[----:B------:R-:W-:-:S05]  /*1b550*/  SHF.R.S32.HI R4, RZ, 0x2, R4 ;  /* 0x00000002ff047819 */ /* 0x000fca0000011404 */
[----:B------:R-:W-:Y:S01]  /*1b560*/  IMAD R4, R13, 0x10, R4 ;  /* 0x000000100d047824 */ /* 0x000fe200078e0204 */
[----:B------:R1:W2:Y:S04]  /*1b570*/  LDS.128 R52, [R211] ;  /* 0x00000000d3347984 */ /* 0x0002a80000000c00 */
[----:B------:R1:W3:Y:S04]  /*1b580*/  LDS.128 R48, [R211+0x800] ;  /* 0x00080000d3307984 */ /* 0x0002e80000000c00 */
[----:B------:R1:W4:Y:S04]  /*1b590*/  LDS.128 R44, [R211+0x1000] ;  /* 0x00100000d32c7984 */ /* 0x0003280000000c00 */
[----:B------:R1:W1:Y:S04]  /*1b5a0*/  LDS.128 R40, [R211+0x1800] ;  /* 0x00180000d3287984 */ /* 0x0002680000000c00 */
[----:B------:R1:W1:Y:S04]  /*1b5b0*/  LDS.128 R36, [R211+0x2000] ;  /* 0x00200000d3247984 */ /* 0x0002680000000c00 */
[----:B------:R1:W1:Y:S04]  /*1b5c0*/  LDS.128 R32, [R211+0x2800] ;  /* 0x00280000d3207984 */ /* 0x0002680000000c00 */
[----:B------:R1:W1:Y:S04]  /*1b5d0*/  LDS.128 R28, [R211+0x3000] ;  /* 0x00300000d31c7984 */ /* 0x0002680000000c00 */
[----:B------:R1:W1:Y:S04]  /*1b5e0*/  LDS.128 R24, [R211+0x3800] ;  /* 0x00380000d3187984 */ /* 0x0002680000000c00 */
[----:B------:R1:W1:Y:S04]  /*1b5f0*/  LDS.128 R20, [R211+0x4000] ;  /* 0x00400000d3147984 */ /* 0x0002680000000c00 */
[----:B------:R1:W1:Y:S04]  /*1b600*/  LDS.128 R16, [R211+0x4800] ;  /* 0x00480000d3107984 */ /* 0x0002680000000c00 */
[----:B------:R1:W1:Y:S04]  /*1b610*/  LDS.128 R12, [R211+0x5000] ;  /* 0x00500000d30c7984 */ /* 0x0002680000000c00 */
[----:B------:R1:W1:Y:S01]  /*1b620*/  LDS.128 R56, [R211+0x5800] ;  /* 0x00580000d3387984 */ /* 0x0002620000000c00 */
[----:B------:R-:W-:Y:S04]  /*1b630*/  BSSY B0, `(.L_x_1081) ;  /* 0x0000012000007945 */ /* 0x000fe80003800000 */
[----:B--234-:R-:W-:Y:S05]  /*1b640*/  @P0 BRA `(.L_x_1082) ;  /* 0x0000000000400947 */ /* 0x01cfea0003800000 */
[----:B------:R-:W-:Y:S02]  /*1b650*/  IMAD R61, R208, -0x40, R209 ;  /* 0xffffffc0d03d7824 */ /* 0x000fe400078e02d1 */
[----:B------:R-:W-:Y:S02]  /*1b660*/  VIADD R62, R4, 0x8 ;  /* 0x00000008043e7836 */ /* 0x000fe40000000000 */
[----:B------:R-:W-:Y:S01]  /*1b670*/  IMAD R3, R208, 0x40, R3 ;  /* 0x00000040d0037824 */ /* 0x000fe200078e0203 */
[-C--:B------:R-:W-:Y:S02]  /*1b680*/  ISETP.GE.AND P2, PT, R4, R61.reuse, PT ;  /* 0x0000003d0400720c */ /* 0x080fe40003f46270 */
[----:B------:R-:W-:Y:S02]  /*1b690*/  ISETP.GE.AND P1, PT, R62, R61, PT ;  /* 0x0000003d3e00720c */ /* 0x000fe40003f26270 */
[----:B------:R-:W-:Y:S02]  /*1b6a0*/  SHF.R.S32.HI R61, RZ, 0x1f, R3 ;  /* 0x0000001fff3d7819 */ /* 0x000fe40000011403 */
[----:B------:R-:W-:-:S04]  /*1b6b0*/  IADD3 R3, P0, R4, R3, RZ ;  /* 0x0000000304037210 */ /* 0x000fc80007f1e0ff */
[----:B------:R-:W-:Y:S02]  /*1b6c0*/  LEA.HI.X.SX32 R4, R4, R61, 0x1, P0 ;  /* 0x0000003d04047211 */ /* 0x000fe400000f0eff */
[----:B-----5:R-:W-:Y:S02]  /*1b6d0*/  LEA R62, P0, R3, R70, 0x2 ;  /* 0x00000046033e7211 */ /* 0x020fe400078010ff */
[C---:B------:R-:W-:Y:S02]  /*1b6e0*/  @!P2 R2UR UR8, R6.reuse ;  /* 0x000000000608a2ca */ /* 0x040fe400000e0000 */
[C---:B------:R-:W-:Y:S02]  /*1b6f0*/  @!P2 R2UR UR9, R7.reuse ;  /* 0x000000000709a2ca */ /* 0x040fe400000e0000 */
[----:B------:R-:W-:Y:S02]  /*1b700*/  @!P1 R2UR UR4, R6 ;  /* 0x00000000060492ca */ /* 0x000fe400000e0000 */
[----:B------:R-:W-:-:S02]  /*1b710*/  @!P1 R2UR UR5, R7 ;  /* 0x00000000070592ca */ /* 0x000fc400000e0000 */
[----:B------:R-:W-:-:S07]  /*1b720*/  LEA.HI.X R63, R3, R71, R4, 0x2, P0 ;  /* 0x00000047033f7211 */ /* 0x000fce00000f1404 */
[----:B------:R2:W-:Y:S04]  /*1b730*/  @!P2 ST.E desc[UR8][R62.64], R9 ;  /* 0x000000093e00a985 */ /* 0x0005e8000c101908 */
[----:B------:R2:W-:Y:S02]  /*1b740*/  @!P1 ST.E desc[UR4][R62.64+0x20], R60 ;  /* 0x0000203c3e009985 */ /* 0x0005e4000c101904 */
.L_x_1082:
[----:B------:R-:W-:Y:S05]  /*1b750*/  BSYNC B0 ;  /* 0x0000000000007941 */ /* 0x000fea0003800000 */
.L_x_1081:
[----:B------:R-:W3:Y:S01]  /*1b760*/  S2R R3, SR_TID.X ;  /* 0x0000000000037919 */ /* 0x000ee20000002100 */
[----:B------:R-:W-:Y:S02]  /*1b770*/  LEA.HI R5, R5, R2, RZ, 0x3 ;  /* 0x0000000205057211 */ /* 0x000fe400078f18ff */
[----:B------:R-:W-:Y:S02]  /*1b780*/  R2UR UR4, R6 ;  /* 0x00000000060472ca */ /* 0x000fe400000e0000 */
[----:B------:R-:W-:Y:S02]  /*1b790*/  LOP3.LUT R5, R5, 0xfffffff8, RZ, 0xc0, !PT ;  /* 0xfffffff805057812 */ /* 0x000fe400078ec0ff */
[----:B------:R-:W-:-:S03]  /*1b7a0*/  R2UR UR5, R7 ;  /* 0x00000000070572ca */ /* 0x000fc600000e0000 */
[----:B------:R-:W-:-:S04]  /*1b7b0*/  IMAD.IADD R5, R2, 0x1, -R5 ;  /* 0x0000000102057824 */ /* 0x000fc800078e0a05 */
[----:B-----5:R-:W-:Y:S02]  /*1b7c0*/  IMAD.SHL.U32 R70, R5, 0x8, RZ ;  /* 0x0000000805467824 */ /* 0x020fe400078e00ff */
[----:B------:R-:W-:-:S03]  /*1b7d0*/  IMAD.SHL.U32 R208, R208, 0x40, RZ ;  /* 0x00000040d0d07824 */ /* 0x000fc600078e00ff */
[----:B------:R-:W-:Y:S01]  /*1b7e0*/  SHF.R.S32.HI R71, RZ, 0x1f, R70 ;  /* 0x0000001fff477819 */ /* 0x000fe20000011446 */
[----:B-1----:R1:W5:Y:S01]  /*1b7f0*/  LD.E R10, desc[UR4][R10.64+0xc0] ;  /* 0x0000c0040a0a7980 */ /* 0x002362000c101900 */
[--C-:B--2---:R-:W-:Y:S01]  /*1b800*/  SHF.R.S32.HI R62, RZ, 0x1f, R208.reuse ;  /* 0x0000001fff3e7819 */ /* 0x104fe200000114d0 */
[----:B------:R-:W-:Y:S01]  /*1b810*/  IMAD.IADD R60, R209, 0x1, -R208 ;  /* 0x00000001d13c7824 */ /* 0x000fe200078e0ad0 */
[----:B------:R-:W-:Y:S01]  /*1b820*/  SHF.R.S32.HI R5, RZ, 0x1f, R205 ;  /* 0x0000001fff057819 */ /* 0x000fe200000114cd */
[----:B------:R-:W-:Y:S01]  /*1b830*/  IMAD.WIDE.U32 R72, R66, R208, R70 ;  /* 0x000000d042487225 */ /* 0x000fe200078e0046 */
[----:B------:R-:W-:Y:S03]  /*1b840*/  BSSY B0, `(.L_x_1083) ;  /* 0x000002d000007945 */ /* 0x000fe60003800000 */
[----:B------:R-:W-:Y:S01]  /*1b850*/  IMAD R2, R65, R205, RZ ;  /* 0x000000cd41027224 */ /* 0x000fe200078e02ff */
[----:B---3--:R-:W-:-:S03]  /*1b860*/  SHF.R.S32.HI R4, RZ, 0x1f, R3 ;  /* 0x0000001fff047819 */ /* 0x008fc60000011403 */
[----:B------:R-:W-:Y:S01]  /*1b870*/  IMAD R2, R64, R5, R2 ;  /* 0x0000000540027224 */ /* 0x000fe200078e0202 */
[----:B------:R-:W-:-:S04]  /*1b880*/  LEA.HI R4, R4, R3, RZ, 0x3 ;  /* 0x0000000304047211 */ /* 0x000fc800078f18ff */
[----:B------:R-:W-:Y:S02]  /*1b890*/  SHF.R.S32.HI R9, RZ, 0x3, R4 ;  /* 0x00000003ff097819 */ /* 0x000fe40000011404 */
[----:B------:R-:W-:Y:S01]  /*1b8a0*/  LOP3.LUT R4, R4, 0xfffffff8, RZ, 0xc0, !PT ;  /* 0xfffffff804047812 */ /* 0x000fe200078ec0ff */
[----:B-1----:R-:W-:Y:S02]  /*1b8b0*/  IMAD R11, R67, R208, RZ ;  /* 0x000000d0430b7224 */ /* 0x002fe400078e02ff */
[----:B------:R-:W-:Y:S02]  /*1b8c0*/  VIADD R5, R9, 0x10 ;  /* 0x0000001009057836 */ /* 0x000fe40000000000 */
[----:B------:R-:W-:Y:S01]  /*1b8d0*/  IMAD R11, R66, R62, R11 ;  /* 0x0000003e420b7224 */ /* 0x000fe200078e020b */
[----:B------:R-:W-:Y:S01]  /*1b8e0*/  IADD3 R62, P0, R8, R72, RZ ;  /* 0x00000048083e7210 */ /* 0x000fe20007f1e0ff */
[----:B------:R-:W-:Y:S01]  /*1b8f0*/  IMAD.IADD R4, R3, 0x1, -R4 ;  /* 0x0000000103047824 */ /* 0x000fe200078e0a04 */
[-C--:B------:R-:W-:Y:S01]  /*1b900*/  ISETP.GE.AND P3, PT, R5, R60.reuse, PT ;  /* 0x0000003c0500720c */ /* 0x080fe20003f66270 */
[C---:B------:R-:W-:Y:S01]  /*1b910*/  VIADD R3, R9.reuse, 0x20 ;  /* 0x0000002009037836 */ /* 0x040fe20000000000 */
[----:B------:R-:W-:Y:S01]  /*1b920*/  IADD3.X R63, R0, R73, R11, P0, !PT ;  /* 0x00000049003f7210 */ /* 0x000fe200007fe40b */
[C---:B------:R-:W-:Y:S01]  /*1b930*/  VIADD R5, R9.reuse, 0x30 ;  /* 0x0000003009057836 */ /* 0x040fe20000000000 */
[-C--:B------:R-:W-:Y:S01]  /*1b940*/  ISETP.GE.AND P0, PT, R9, R60.reuse, PT ;  /* 0x0000003c0900720c */ /* 0x080fe20003f06270 */
[----:B------:R-:W-:Y:S01]  /*1b950*/  IMAD.SHL.U32 R4, R4, 0x8, RZ ;  /* 0x0000000804047824 */ /* 0x000fe200078e00ff */
[-C--:B------:R-:W-:Y:S01]  /*1b960*/  ISETP.GE.AND P2, PT, R3, R60.reuse, PT ;  /* 0x0000003c0300720c */ /* 0x080fe20003f46270 */
[----:B------:R-:W-:Y:S01]  /*1b970*/  IMAD.WIDE.U32 R64, R64, R205, R62 ;  /* 0x000000cd40407225 */ /* 0x000fe200078e003e */
[----:B------:R-:W-:-:S02]  /*1b980*/  ISETP.GE.AND P1, PT, R5, R60, PT ;  /* 0x0000003c0500720c */ /* 0x000fc40003f26270 */
[----:B------:R-:W-:Y:S01]  /*1b990*/  SHF.R.S32.HI R5, RZ, 0x1f, R9 ;  /* 0x0000001fff057819 */ /* 0x000fe20000011409 */
[C---:B------:R-:W-:Y:S02]  /*1b9a0*/  VIADD R3, R4.reuse, 0x40 ;  /* 0x0000004004037836 */ /* 0x040fe40000000000 */
[----:B------:R-:W-:Y:S02]  /*1b9b0*/  VIADD R11, R4, 0x80 ;  /* 0x00000080040b7836 */ /* 0x000fe40000000000 */
[----:B------:R-:W-:Y:S02]  /*1b9c0*/  IMAD.IADD R63, R65, 0x1, R2 ;  /* 0x00000001413f7824 */ /* 0x000fe400078e0202 */
[----:B------:R-:W-:Y:S05]  /*1b9d0*/  @P0 BRA `(.L_x_1084) ;  /* 0x00000000004c0947 */ /* 0x000fea0003800000 */
[-C--:B-----5:R-:W-:Y:S01]  /*1b9e0*/  ISETP.GE.AND P6, PT, R70, R10.reuse, PT ;  /* 0x0000000a4600720c */ /* 0x0a0fe20003fc6270 */
[----:B------:R-:W-:Y:S01]  /*1b9f0*/  IMAD R0, R67, R9, RZ ;  /* 0x0000000943007224 */ /* 0x000fe200078e02ff */
[-C--:B------:R-:W-:Y:S01]  /*1ba00*/  ISETP.GE.AND P5, PT, R3, R10.reuse, PT ;  /* 0x0000000a0300720c */ /* 0x080fe20003fa6270 */
[----:B------:R-:W-:Y:S01]  /*1ba10*/  IMAD.MOV.U32 R62, RZ, RZ, R64 ;  /* 0x000000ffff3e7224 */ /* 0x000fe200078e0040 */
[----:B------:R-:W-:Y:S01]  /*1ba20*/  ISETP.GE.AND P4, PT, R11, R10, PT ;  /* 0x0000000a0b00720c */ /* 0x000fe20003f86270 */
[----:B------:R-:W-:Y:S02]  /*1ba30*/  IMAD R0, R66, R5, R0 ;  /* 0x0000000542007224 */ /* 0x000fe400078e0200 */
[----:B------:R-:W-:-:S04]  /*1ba40*/  IMAD.WIDE.U32 R60, R9, R66, R62 ;  /* 0x00000042093c7225 */ /* 0x000fc800078e003e */
[----:B------:R-:W-:Y:S01]  /*1ba50*/  IMAD.IADD R61, R61, 0x1, R0 ;  /* 0x000000013d3d7824 */ /* 0x000fe200078e0200 */
[----:B------:R-:W-:Y:S02]  /*1ba60*/  LEA R72, P0, R60, R68, 0x1 ;  /* 0x000000443c487211 */ /* 0x000fe400078008ff */
[C---:B------:R-:W-:Y:S02]  /*1ba70*/  @!P6 R2UR UR10, R6.reuse ;  /* 0x00000000060ae2ca */ /* 0x040fe400000e0000 */
[C---:B------:R-:W-:Y:S02]  /*1ba80*/  @!P6 R2UR UR11, R7.reuse ;  /* 0x00000000070be2ca */ /* 0x040fe400000e0000 */
[C---:B------:R-:W-:Y:S02]  /*1ba90*/  @!P5 R2UR UR8, R6.reuse ;  /* 0x000000000608d2ca */ /* 0x040fe400000e0000 */
[----:B------:R-:W-:Y:S02]  /*1baa0*/  @!P5 R2UR UR9, R7 ;  /* 0x000000000709d2ca */ /* 0x000fe400000e0000 */
[----:B------:R-:W-:-:S02]  /*1bab0*/  @!P4 R2UR UR4, R6 ;  /* 0x000000000604c2ca */ /* 0x000fc400000e0000 */
[----:B------:R-:W-:Y:S02]  /*1bac0*/  @!P4 R2UR UR5, R7 ;  /* 0x000000000705c2ca */ /* 0x000fe400000e0000 */
[----:B------:R-:W-:-:S05]  /*1bad0*/  LEA.HI.X R73, R60, R69, R61, 0x1, P0 ;  /* 0x000000453c497211 */ /* 0x000fca00000f0c3d */
[----:B------:R1:W-:Y:S04]  /*1bae0*/  @!P6 ST.E.128 desc[UR10][R72.64], R52 ;  /* 0x000000344800e985 */ /* 0x0003e8000c101d0a */
[----:B------:R1:W-:Y:S04]  /*1baf0*/  @!P5 ST.E.128 desc[UR8][R72.64+0x80], R36 ;  /* 0x000080244800d985 */ /* 0x0003e8000c101d08 */
[----:B------:R1:W-:Y:S02]  /*1bb00*/  @!P4 ST.E.128 desc[UR4][R72.64+0x100], R20 ;  /* 0x000100144800c985 */ /* 0x0003e4000c101d04 */
.L_x_1084:
[----:B------:R-:W-:Y:S05]  /*1bb10*/  BSYNC B0 ;  /* 0x0000000000007941 */ /* 0x000fea0003800000 */
.L_x_1083:
[----:B------:R-:W-:Y:S04]  /*1bb20*/  BSSY B0, `(.L_x_1085) ;  /* 0x0000018000007945 */ /* 0x000fe80003800000 */
[----:B------:R-:W-:Y:S05]  /*1bb30*/  @P3 BRA `(.L_x_1086) ;  /* 0x0000000000583947 */ /* 0x000fea0003800000 */
[----:B-1----:R-:W-:Y:S01]  /*1bb40*/  IADD3 R23, P4, R9, 0x10, RZ ;  /* 0x0000001009177810 */ /* 0x002fe20007f9e0ff */
[----:B------:R-:W-:Y:S01]  /*1bb50*/  IMAD.MOV.U32 R36, RZ, RZ, R64 ;  /* 0x000000ffff247224 */ /* 0x000fe200078e0040 */
[-C--:B-----5:R-:W-:Y:S01]  /*1bb60*/  ISETP.GE.AND P5, PT, R70, R10.reuse, PT ;  /* 0x0000000a4600720c */ /* 0x0a0fe20003fa6270 */
[----:B------:R-:W-:Y:S01]  /*1bb70*/  IMAD.MOV.U32 R37, RZ, RZ, R63 ;  /* 0x000000ffff257224 */ /* 0x000fe200078e003f */
[-C--:B------:R-:W-:Y:S01]  /*1bb80*/  ISETP.GE.AND P3, PT, R3, R10.reuse, PT ;  /* 0x0000000a0300720c */ /* 0x080fe20003f66270 */
[----:B------:R-:W-:Y:S01]  /*1bb90*/  IMAD.X R21, RZ, RZ, R5, P4 ;  /* 0x000000ffff157224 */ /* 0x000fe200020e0605 */
[----:B------:R-:W-:Y:S01]  /*1bba0*/  ISETP.GE.AND P0, PT, R11, R10, PT ;  /* 0x0000000a0b00720c */ /* 0x000fe20003f06270 */
[----:B------:R-:W-:-:S04]  /*1bbb0*/  IMAD.WIDE.U32 R36, R66, R23, R36 ;  /* 0x0000001742247225 */ /* 0x000fc800078e0024 */
[----:B------:R-:W-:Y:S01]  /*1bbc0*/  IMAD R21, R21, R66, RZ ;  /* 0x0000004215157224 */ /* 0x000fe200078e02ff */
[----:B------:R-:W-:-:S03]  /*1bbd0*/  LEA R20, P4, R36, R68, 0x1 ;  /* 0x0000004424147211 */ /* 0x000fc600078808ff */
[----:B------:R-:W-:Y:S01]  /*1bbe0*/  IMAD R21, R67, R23, R21 ;  /* 0x0000001743157224 */ /* 0x000fe200078e0215 */
[C---:B------:R-:W-:Y:S02]  /*1bbf0*/  @!P5 R2UR UR10, R6.reuse ;  /* 0x00000000060ad2ca */ /* 0x040fe400000e0000 */
[----:B------:R-:W-:Y:S01]  /*1bc00*/  @!P5 R2UR UR11, R7 ;  /* 0x00000000070bd2ca */ /* 0x000fe200000e0000 */
[----:B------:R-:W-:Y:S01]  /*1bc10*/  IMAD.IADD R21, R37, 0x1, R21 ;  /* 0x0000000125157824 */ /* 0x000fe200078e0215 */
[C---:B------:R-:W-:Y:S02]  /*1bc20*/  @!P3 R2UR UR8, R6.reuse ;  /* 0x000000000608b2ca */ /* 0x040fe400000e0000 */
[C---:B------:R-:W-:Y:S02]  /*1bc30*/  @!P3 R2UR UR9, R7.reuse ;  /* 0x000000000709b2ca */ /* 0x040fe400000e0000 */
[----:B------:R-:W-:Y:S02]  /*1bc40*/  @!P0 R2UR UR4, R6 ;  /* 0x00000000060482ca */ /* 0x000fe400000e0000 */
[----:B------:R-:W-:-:S02]  /*1bc50*/  @!P0 R2UR UR5, R7 ;  /* 0x00000000070582ca */ /* 0x000fc400000e0000 */
[----:B------:R-:W-:-:S05]  /*1bc60*/  LEA.HI.X R21, R36, R69, R21, 0x1, P4 ;  /* 0x0000004524157211 */ /* 0x000fca00020f0c15 */
[----:B------:R2:W-:Y:S04]  /*1bc70*/  @!P5 ST.E.128 desc[UR10][R20.64], R48 ;  /* 0x000000301400d985 */ /* 0x0005e8000c101d0a */
[----:B------:R2:W-:Y:S04]  /*1bc80*/  @!P3 ST.E.128 desc[UR8][R20.64+0x80], R32 ;  /* 0x000080201400b985 */ /* 0x0005e8000c101d08 */
[----:B------:R2:W-:Y:S02]  /*1bc90*/  @!P0 ST.E.128 desc[UR4][R20.64+0x100], R16 ;  /* 0x0001001014008985 */ /* 0x0005e4000c101d04 */
.L_x_1086:
[----:B------:R-:W-:Y:S05]  /*1bca0*/  BSYNC B0 ;  /* 0x0000000000007941 */ /* 0x000fea0003800000 */
.L_x_1085:
[----:B------:R-:W-:Y:S04]  /*1bcb0*/  BSSY B0, `(.L_x_1087) ;  /* 0x0000018000007945 */ /* 0x000fe80003800000 */
[----:B------:R-:W-:Y:S05]  /*1bcc0*/  @P2 BRA `(.L_x_1088) ;  /* 0x0000000000582947 */ /* 0x000fea0003800000 */
[----:B--2---:R-:W-:Y:S01]  /*1bcd0*/  IADD3 R19, P3, R9, 0x20, RZ ;  /* 0x0000002009137810 */ /* 0x004fe20007f7e0ff */
[----:B-1----:R-:W-:Y:S01]  /*1bce0*/  IMAD.MOV.U32 R20, RZ, RZ, R64 ;  /* 0x000000ffff147224 */ /* 0x002fe200078e0040 */
        /* <DEDUP_REMOVED lines=20> */
.L_x_1088:
[----:B------:R-:W-:Y:S05]  /*1be30*/  BSYNC B0 ;  /* 0x0000000000007941 */ /* 0x000fea0003800000 */
.L_x_1087:
[----:B------:R-:W-:-:S04]  /*1be40*/  MOV R207, 0x0 ;  /* 0x0000000000cf7802 */ /* 0x000fc80000000f00 */
[----:B-123-5:R-:W-:Y:S05]  /*1be50*/  @P1 RET.REL.NODEC R206 `(_ZN5flash24flash_fwd_splitkv_kernelI23Flash_fwd_kernel_traitsILi192ELi64ELi64ELi4ELb0ELb0EN7cutlass10bfloat16_tE19Flash_kernel_traitsILi192ELi64ELi64ELi4ES3_EELb0ELb0ELb0ELb0ELb0ELb0ELb0ELb1EEEvNS_16Flash_fwd_paramsE) ;  /* 0xfffffe40ce681950 */ /* 0x02efea0003c3ffff */
[----:B------:R-:W-:Y:S01]  /*1be60*/  IADD3 R9, P0, R9, 0x30, RZ ;  /* 0x0000003009097810 */ /* 0x000fe20007f1e0ff */
[----:B------:R-:W-:Y:S01]  /*1be70*/  IMAD.MOV.U32 R2, RZ, RZ, R64 ;  /* 0x000000ffff027224 */ /* 0x000fe200078e0040 */
[-C--:B------:R-:W-:Y:S01]  /*1be80*/  ISETP.GE.AND P2, PT, R70, R10.reuse, PT ;  /* 0x0000000a4600720c */ /* 0x080fe20003f46270 */
[----:B------:R-:W-:Y:S01]  /*1be90*/  IMAD.MOV.U32 R207, RZ, RZ, 0x0 ;  /* 0x00000000ffcf7424 */ /* 0x000fe200078e00ff */
[-C--:B------:R-:W-:Y:S01]  /*1bea0*/  ISETP.GE.AND P1, PT, R3, R10.reuse, PT ;  /* 0x0000000a0300720c */ /* 0x080fe20003f26270 */
[----:B------:R-:W-:Y:S01]  /*1beb0*/  IMAD.X R5, RZ, RZ, R5, P0 ;  /* 0x000000ffff057224 */ /* 0x000fe200000e0605 */
[----:B------:R-:W-:Y:S01]  /*1bec0*/  ISETP.GE.AND P0, PT, R11, R10, PT ;  /* 0x0000000a0b00720c */ /* 0x000fe20003f06270 */
[----:B------:R-:W-:Y:S02]  /*1bed0*/  IMAD.MOV.U32 R3, RZ, RZ, R63 ;  /* 0x000000ffff037224 */ /* 0x000fe400078e003f */
[----:B------:R-:W-:Y:S02]  /*1bee0*/  IMAD R5, R5, R66, RZ ;  /* 0x0000004205057224 */ /* 0x000fe400078e02ff */
[----:B------:R-:W-:-:S04]  /*1bef0*/  IMAD.WIDE.U32 R2, R66, R9, R2 ;  /* 0x0000000942027225 */ /* 0x000fc800078e0002 */
[----:B------:R-:W-:Y:S01]  /*1bf00*/  IMAD R5, R67, R9, R5 ;  /* 0x0000000943057224 */ /* 0x000fe200078e0205 */
[C---:B------:R-:W-:Y:S02]  /*1bf10*/  @!P2 R2UR UR8, R6.reuse ;  /* 0x000000000608a2ca */ /* 0x040fe400000e0000 */
[----:B------:R-:W-:Y:S01]  /*1bf20*/  @!P2 R2UR UR9, R7 ;  /* 0x000000000709a2ca */ /* 0x000fe200000e0000 */
[----:B------:R-:W-:Y:S01]  /*1bf30*/  IMAD.IADD R5, R3, 0x1, R5 ;  /* 0x0000000103057824 */ /* 0x000fe200078e0205 */
[----:B------:R-:W-:Y:S02]  /*1bf40*/  @!P1 R2UR UR4, R6 ;  /* 0x00000000060492ca */ /* 0x000fe400000e0000 */
[----:B------:R-:W-:Y:S02]  /*1bf50*/  @!P1 R2UR UR5, R7 ;  /* 0x00000000070592ca */ /* 0x000fe400000e0000 */
[----:B------:R-:W-:-:S04]  /*1bf60*/  LEA R4, P3, R2, R68, 0x1 ;  /* 0x0000004402047211 */ /* 0x000fc800078608ff */
[----:B------:R-:W-:-:S05]  /*1bf70*/  LEA.HI.X R5, R2, R69, R5, 0x1, P3 ;  /* 0x0000004502057211 */ /* 0x000fca00018f0c05 */
[----:B------:R-:W-:Y:S04]  /*1bf80*/  @!P2 ST.E.128 desc[UR8][R4.64], R40 ;  /* 0x000000280400a985 */ /* 0x000fe8000c101d08 */
[----:B------:R1:W-:Y:S02]  /*1bf90*/  @!P1 ST.E.128 desc[UR4][R4.64+0x80], R24 ;  /* 0x0000801804009985 */ /* 0x0003e4000c101d04 */
[----:B-1----:R-:W-:Y:S05]  /*1bfa0*/  @P0 RET.REL.NODEC R206 `(_ZN5flash24flash_fwd_splitkv_kernelI23Flash_fwd_kernel_traitsILi192ELi64ELi64ELi4ELb0ELb0EN7cutlass10bfloat16_tE19Flash_kernel_traitsILi192ELi64ELi64ELi4ES3_EELb0ELb0ELb0ELb0ELb0ELb0ELb0ELb1EEEvNS_16Flash_fwd_paramsE) ;  /* 0xfffffe40ce140950 */ /* 0x002fea0003c3ffff */
[----:B------:R-:W-:Y:S01]  /*1bfb0*/  R2UR UR4, R6 ;  /* 0x00000000060472ca */ /* 0x000fe200000e0000 */
[----:B------:R-:W-:Y:S01]  /*1bfc0*/  IMAD.MOV.U32 R207, RZ, RZ, 0x0 ;  /* 0x00000000ffcf7424 */ /* 0x000fe200078e00ff */
[----:B------:R-:W-:-:S13]  /*1bfd0*/  R2UR UR5, R7 ;  /* 0x00000000070572ca */ /* 0x000fda00000e0000 */
[----:B------:R1:W-:Y:S02]  /*1bfe0*/  ST.E.128 desc[UR4][R4.64+0x100], R56 ;  /* 0x0001003804007985 */ /* 0x0003e4000c101d04 */
[----:B-1----:R-:W-:Y:S05]  /*1bff0*/  RET.REL.NODEC R206 `(_ZN5flash24flash_fwd_splitkv_kernelI23Flash_fwd_kernel_traitsILi192ELi64ELi64ELi4ELb0ELb0EN7cutlass10bfloat16_tE19Flash_kernel_traitsILi192ELi64ELi64ELi4ES3_EELb0ELb0ELb0ELb0ELb0ELb0ELb0ELb1EEEvNS_16Flash_fwd_paramsE) ;  /* 0xfffffe40ce007950 */ /* 0x002fea0003c3ffff */
.L_x_1077:
[----:B------:R-:W-:Y:S01]  /*1c000*/  MOV R5, 0x2 ;  /* 0x0000000200057802 */ /* 0x000fe20000000f00 */
[----:B------:R-:W-:Y:S01]  /*1c010*/  IMAD.MOV.U32 R0, RZ, RZ, 0x1f ;  /* 0x0000001fff007424 */ /* 0x000fe200078e00ff */
[----:B------:R-:W-:-:S07]  /*1c020*/  MOV R2, 0xffffffff ;  /* 0xffffffff00027802 */ /* 0x000fce0000000f00 */
[----:B-1---5:R-:W-:Y:S05]  /*1c030*/  WARPSYNC.COLLECTIVE R2, `(.L_x_1089) ;  /* 0x0000000002087348 */ /* 0x022fea0003c00000 */
[----:B------:R2:W3:Y:S02]  /*1c040*/  SHFL.BFLY P0, R13, R219, R5, R0 ;  /* 0x0c000005db0d7389 */ /* 0x0004e40000000000 */
[----:B-123-5:R-:W-:Y:S01]  /*1c050*/  ENDCOLLECTIVE ;  /* 0x000000000000791b */ /* 0x02efe20003800000 */
.L_x_1089:
[----:B------:R-:W-:Y:S02]  /*1c060*/  IMAD.MOV.U32 R8, RZ, RZ, R13 ;  /* 0x000000ffff087224 */ /* 0x000fe400078e000d */
[----:B------:R-:W-:Y:S02]  /*1c070*/  IMAD.MOV.U32 R5, RZ, RZ, 0x1 ;  /* 0x00000001ff057424 */ /* 0x000fe400078e00ff */
[----:B------:R-:W-:-:S05]  /*1c080*/  FADD.FTZ R9, R8, R219 ;  /* 0x000000db08097221 */ /* 0x000fca0000010000 */
[----:B------:R-:W-:-:S07]  /*1c090*/  MOV R219, R9 ;  /* 0x0000000900db7202 */ /* 0x000fce0000000f00 */
[----:B------:R-:W-:Y:S05]  /*1c0a0*/  WARPSYNC.COLLECTIVE R2, `(.L_x_1090) ;  /* 0x0000000002087348 */ /* 0x000fea0003c00000 */
[----:B------:R1:W2:Y:S02]  /*1c0b0*/  SHFL.BFLY P0, R13, R219, R5, R0 ;  /* 0x0c000005db0d7389 */ /* 0x0002a40000000000 */
[----:B-12---:R-:W-:Y:S01]  /*1c0c0*/  ENDCOLLECTIVE ;  /* 0x000000000000791b */ /* 0x006fe20003800000 */
.L_x_1090:
[----:B------:R-:W-:Y:S01]  /*1c0d0*/  MOV R219, R217 ;  /* 0x000000d900db7202 */ /* 0x000fe20000000f00 */
[----:B------:R-:W-:Y:S01]  /*1c0e0*/  IMAD.MOV.U32 R5, RZ, RZ, 0x2 ;  /* 0x00000002ff057424 */ /* 0x000fe200078e00ff */
[----:B------:R-:W-:-:S07]  /*1c0f0*/  MOV R8, R13 ;  /* 0x0000000d00087202 */ /* 0x000fce0000000f00 */
[----:B------:R-:W-:Y:S05]  /*1c100*/  WARPSYNC.COLLECTIVE R2, `(.L_x_1091) ;  /* 0x0000000002087348 */ /* 0x000fea0003c00000 */
[----:B------:R1:W2:Y:S02]  /*1c110*/  SHFL.BFLY P0, R13, R219, R5, R0 ;  /* 0x0c000005db0d7389 */ /* 0x0002a40000000000 */
[----:B-12---:R-:W-:Y:S01]  /*1c120*/  ENDCOLLECTIVE ;  /* 0x000000000000791b */ /* 0x006fe20003800000 */
.L_x_1091:
[----:B------:R-:W-:Y:S01]  /*1c130*/  FADD.FTZ R8, R9, R8 ;  /* 0x0000000809087221 */ /* 0x000fe20000010000 */
[----:B------:R-:W-:Y:S01]  /*1c140*/  FADD.FTZ R12, R13, R217 ;  /* 0x000000d90d0c7221 */ /* 0x000fe20000010000 */
[----:B------:R-:W-:-:S04]  /*1c150*/  MOV R5, 0x1 ;  /* 0x0000000100057802 */ /* 0x000fc80000000f00 */
[----:B------:R-:W-:-:S07]  /*1c160*/  MOV R219, R12 ;  /* 0x0000000c00db7202 */ /* 0x000fce0000000f00 */
[----:B------:R-:W-:Y:S05]  /*1c170*/  WARPSYNC.COLLECTIVE R2, `(.L_x_1092) ;  /* 0x0000000002087348 */ /* 0x000fea0003c00000 */
[----:B------:R1:W2:Y:S02]  /*1c180*/  SHFL.BFLY P0, R13, R219, R5, R0 ;  /* 0x0c000005db0d7389 */ /* 0x0002a40000000000 */
[----:B-12---:R-:W-:Y:S01]  /*1c190*/  ENDCOLLECTIVE ;  /* 0x000000000000791b */ /* 0x006fe20003800000 */
.L_x_1092:
[----:B------:R-:W-:Y:S05]  /*1c1a0*/  BRA `(.L_x_1093) ;  /* 0xffffffe0002c7947 */ /* 0x000fea000383ffff */
.L_x_1094:
        /* <DEDUP_REMOVED lines=13> */
.L_x_7898:


//--------------------- .text._ZN5flash24flash_fwd_splitkv_kernelI23Flash_fwd_kernel_traitsILi192ELi64ELi64ELi4ELb0ELb0EN7cutlass10bfloat16_tE19Flash_kernel_traitsILi192ELi64ELi64ELi4ES3_EELb0ELb0ELb0ELb0ELb0ELb1ELb0ELb1EEEvNS_16Flash_fwd_paramsE --------------------------
	.section	.text._ZN5flash24flash_fwd_splitkv_kernelI23Flash_fwd_kernel_traitsILi192ELi64ELi64ELi4ELb0ELb0EN7cutlass10bfloat16_tE19Flash_kernel_traitsILi192ELi64ELi64ELi4ES3_EELb0ELb0ELb0ELb0ELb0ELb1ELb0ELb1EEEvNS_16Flash_fwd_paramsE,"ax",@progbits
	.align	128
        .global         _ZN5flash24flash_fwd_splitkv_kernelI23Flash_fwd_kernel_traitsILi192ELi64ELi64ELi4ELb0ELb0EN7cutlass10bfloat16_tE19Flash_kernel_traitsILi192ELi64ELi64ELi4ES3_EELb0ELb0ELb0ELb0ELb0ELb1ELb0ELb1EEEvNS_16Flash_fwd_paramsE
        .type           _ZN5flash24flash_fwd_splitkv_kernelI23Flash_fwd_kernel_traitsILi192ELi64ELi64ELi4ELb0ELb0EN7cutlass10bfloat16_tE19Flash_kernel_traitsILi192ELi64ELi64ELi4ES3_EELb0ELb0ELb0ELb0ELb0ELb1ELb0ELb1EEEvNS_16Flash_fwd_paramsE,@function
        .size           _ZN5flash24flash_fwd_splitkv_kernelI23Flash_fwd_kernel_traitsILi192ELi64ELi64ELi4ELb0ELb0EN7cutlass10bfloat16_tE19Flash_kernel_traitsILi192ELi64ELi64ELi4ES3_EELb0ELb0ELb0ELb0ELb0ELb1ELb0ELb1EEEvNS_16Flash_fwd_paramsE,(.L_x_7899 - _ZN5flash24flash_fwd_splitkv_kernelI23Flash_fwd_kernel_traitsILi192ELi64ELi64ELi4ELb0ELb0EN7cutlass10bfloat16_tE19Flash_kernel_traitsILi192ELi64ELi64ELi4ES3_EELb0ELb0ELb0ELb0ELb0ELb1ELb0ELb1EEEvNS_16Flash_fwd_paramsE)
        .other          _ZN5flash24flash_fwd_splitkv_kernelI23Flash_fwd_kernel_traitsILi192ELi64ELi64ELi4ELb0ELb0EN7cutlass10bfloat16_tE19Flash_kernel_traitsILi192ELi64ELi64ELi4ES3_EELb0ELb0ELb0ELb0ELb0ELb1ELb0ELb1EEEvNS_16Flash_fwd_paramsE,@"STO_CUDA_ENTRY STV_DEFAULT"
_ZN5flash24flash_fwd_splitkv_kernelI23Flash_fwd_kernel_traitsILi192ELi64ELi64ELi4ELb0ELb0EN7cutlass10bfloat16_tE19Flash_kernel_traitsILi192ELi64ELi64ELi4ES3_EELb0ELb0ELb0ELb0ELb0ELb1ELb0ELb1EEEvNS_16Flash_fwd_paramsE:
.text._ZN5flash24flash_fwd_splitkv_kernelI23Flash_fwd_kernel_traitsILi192ELi64ELi64ELi4ELb0ELb0EN7cutlass10bfloat16_tE19Flash_kernel_traitsILi192ELi64ELi64ELi4ES3_EELb0ELb0ELb0ELb0ELb0ELb1ELb0ELb1EEEvNS_16Flash_fwd_paramsE:
[----:B------:R-:W-:Y:S01]  /*0000*/  LDC R1, c[0x0][0x28] ;  /* 0x00000a00ff017b82 */ /* 0x000fe20000000800 */
[----:B------:R-:W1:Y:S07]  /*0010*/  S2R R215, SR_CTAID.X ;  /* 0x0000000000d77919 */ /* 0x000e6e0000002500 */
[----:B------:R-:W2:Y:S01]  /*0020*/  LDC.64 R16, c[0x0][0x198] ;  /* 0x00006600ff107b82 */ /* 0x000ea20000000a00 */
[----:B------:R-:W-:Y:S01]  /*0030*/  BSSY B4, `(.L_x_1095) ;  /* 0x0000005000047945 */ /* 0x000fe20003800000 */
[----:B------:R-:W-:Y:S01]  /*0040*/  MOV R212, 0x80 ;  /* 0x0000008000d47802 */ /* 0x000fe20000000f00 */
[----:B------:R-:W3:Y:S01]  /*0050*/  S2R R214, SR_CTAID.Y ;  /* 0x0000000000d67919 */ /* 0x000ee20000002600 */
[----:B------:R-:W4:Y:S05]  /*0060*/  S2R R213, SR_CTAID.Z ;  /* 0x0000000000d57919 */ /* 0x000f2a0000002700 */
[----:B-1234-:R-:W-:Y:S05]  /*0070*/  CALL.REL.NOINC `($_ZN5flash24flash_fwd_splitkv_kernelI23Flash_fwd_kernel_traitsILi192ELi64ELi64ELi4ELb0ELb0EN7cutlass10bfloat16_tE19Flash_kernel_traitsILi192ELi64ELi64ELi4ES3_EELb0ELb0ELb0ELb0ELb0ELb1ELb0ELb1EEEvNS_16Flash_fwd_paramsE$_ZN5flash30compute_attn_1rowblock_splitkvI23Flash_fwd_kernel_traitsILi192ELi64ELi64ELi4ELb0ELb0EN7cutlass10bfloat16_tE19Flash_kernel_traitsILi192ELi64ELi64ELi4ES3_EELb0ELb0ELb0ELb0ELb0ELb1ELb0ELb1ENS_16Flash_fwd_paramsEEEvRKT8_iiiii) ;  /* 0x0000000000087944 */ /* 0x01efea0003c00000 */
[----:B------:R-:W-:Y:S05]  /*0080*/  BSYNC B4 ;  /* 0x0000000000047941 */ /* 0x000fea0003800000 */
.L_x_1095:
[----:B------:R-:W-:Y:S05]  /*0090*/  EXIT ;  /* 0x000000000000794d */ /* 0x000fea0003800000 */
        .type           $_ZN5flash24flash_fwd_splitkv_kernelI23Flash_fwd_kernel_traitsILi192ELi64ELi64ELi4ELb0ELb0EN7cutlass10bfloat16_tE19Flash_kernel_traitsILi192ELi64ELi64ELi4ES3_EELb0ELb0ELb0ELb0ELb0ELb1ELb0ELb1EEEvNS_16Flash_fwd_paramsE$_ZN5flash30compute_attn_1rowblock_splitkvI23Flash_fwd_kernel_traitsILi192ELi64ELi64ELi4ELb0ELb0EN7cutlass10bfloat16_tE19Flash_kernel_traitsILi192ELi64ELi64ELi4ES3_EELb0ELb0ELb0ELb0ELb0ELb1ELb0ELb1ENS_16Flash_fwd_paramsEEEvRKT8_iiiii,@function
        .size           $_ZN5flash24flash_fwd_splitkv_kernelI23Flash_fwd_kernel_traitsILi192ELi64ELi64ELi4ELb0ELb0EN7cutlass10bfloat16_tE19Flash_kernel_traitsILi192ELi64ELi64ELi4ES3_EELb0ELb0ELb0ELb0ELb0ELb1ELb0ELb1EEEvNS_16Flash_fwd_paramsE$_ZN5flash30compute_attn_1rowblock_splitkvI23Flash_fwd_kernel_traitsILi192ELi64ELi64ELi4ELb0ELb0EN7cutlass10bfloat16_tE19Flash_kernel_traitsILi192ELi64ELi64ELi4ES3_EELb0ELb0ELb0ELb0ELb0ELb1ELb0ELb1ENS_16Flash_fwd_paramsEEEvRKT8_iiiii,(.L_x_7899 - $_ZN5flash24flash_fwd_splitkv_kernelI23Flash_fwd_kernel_traitsILi192ELi64ELi64ELi4ELb0ELb0EN7cutlass10bfloat16_tE19Flash_kernel_traitsILi192ELi64ELi64ELi4ES3_EELb0ELb0ELb0ELb0ELb0ELb1ELb0ELb1EEEvNS_16Flash_fwd_paramsE$_ZN5flash30compute_attn_1rowblock_splitkvI23Flash_fwd_kernel_traitsILi192ELi64ELi64ELi4ELb0ELb0EN7cutlass10bfloat16_tE19Flash_kernel_traitsILi192ELi64ELi64ELi4ES3_EELb0ELb0ELb0ELb0ELb0ELb1ELb0ELb1ENS_16Flash_fwd_paramsEEEvRKT8_iiiii)
$_ZN5flash24flash_fwd_splitkv_kernelI23Flash_fwd_kernel_traitsILi192ELi64ELi64ELi4ELb0ELb0EN7cutlass10bfloat16_tE19Flash_kernel_traitsILi192ELi64ELi64ELi4ES3_EELb0ELb0ELb0ELb0ELb0ELb1ELb0ELb1EEEvNS_16Flash_fwd_paramsE$_ZN5flash30compute_attn_1rowblock_splitkvI23Flash_fwd_kernel_traitsILi192ELi64ELi64ELi4ELb0ELb0EN7cutlass10bfloat16_tE19Flash_kernel_traitsILi192ELi64ELi64ELi4ES3_EELb0ELb0ELb0ELb0ELb0ELb1ELb0ELb1ENS_16Flash_fwd_paramsEEEvRKT8_iiiii:
        /* <DEDUP_REMOVED lines=28> */
.L_x_1097:
[----:B------:R-:W-:Y:S05]  /*0260*/  BSYNC B0 ;  /* 0x0000000000007941 */ /* 0x000fea0003800000 */
.L_x_1096:
        /* <DEDUP_REMOVED lines=8> */
.L_x_1099:
[----:B------:R3:W5:Y:S02]  /*02f0*/  LD.E R0, desc[UR6][R16.64+0xb8] ;  /* 0x0000b80610007980 */ /* 0x000764000c101900 */
.L_x_1100:
[----:B------:R-:W-:Y:S05]  /*0300*/  BSYNC B0 ;  /* 0x0000000000007941 */ /* 0x000fea0003800000 */
.L_x_1098:
        /* <DEDUP_REMOVED lines=10> */
.L_x_1102:
[----:B------:R-:W2:Y:S01]  /*03b0*/  LD.E.64 R2, desc[UR6][R16.64+0x108] ;  /* 0x0001080610027980 */ /* 0x000ea2000c101b00 */
[----:B------:R-:W-:Y:S01]  /*03c0*/  BSSY B0, `(.L_x_1104) ;  /* 0x0000006000007945 */ /* 0x000fe20003800000 */
[----:B------:R-:W-:Y:S01]  /*03d0*/  IMAD.MOV.U32 R0, RZ, RZ, RZ ;  /* 0x000000ffff007224 */ /* 0x000fe200078e00ff */
[----:B--2---:R-:W-:-:S04]  /*03e0*/  ISETP.NE.U32.AND P0, PT, R2, RZ, PT ;  /* 0x000000ff0200720c */ /* 0x004fc80003f05070 */
[----:B------:R-:W-:-:S13]  /*03f0*/  ISETP.NE.AND.EX P0, PT, R3, RZ, PT, P0 ;  /* 0x000000ff0300720c */ /* 0x000fda0003f05300 */
[----:B------:R-:W-:Y:S05]  /*0400*/  @!P0 BRA `(.L_x_1105) ;  /* 0x0000000000048947 */ /* 0x000fea0003800000 */
[----:B------:R2:W5:Y:S02]  /*0410*/  LD.E R0, desc[UR6][R16.64+0xbc] ;  /* 0x0000bc0610007980 */ /* 0x000564000c101900 */
.L_x_1105:
[----:B------:R-:W-:Y:S05]  /*0420*/  BSYNC B0 ;  /* 0x0000000000007941 */ /* 0x000fea0003800000 */
.L_x_1104:
[----:B-----5:R-:W-:Y:S02]  /*0430*/  IADD3 R69, R73, R0, RZ ;  /* 0x0000000049457210 */ /* 0x020fe40007ffe0ff */
.L_x_1103:
[----:B------:R-:W-:Y:S05]  /*0440*/  BSYNC B1 ;  /* 0x0000000000017941 */ /* 0x000fea0003800000 */
.L_x_1101:
[----:B------:R-:W-:Y:S01]  /*0450*/  IMAD.SHL.U32 R77, R215, 0x40, RZ ;  /* 0x00000040d74d7824 */ /* 0x000fe200078e00ff */
[----:B------:R-:W-:Y:S01]  /*0460*/  MOV R2, R212 ;  /* 0x000000d400027202 */ /* 0x000fe20000000f00 */
[----:B------:R-:W-:-:S03]  /*0470*/  IMAD.MOV.U32 R3, RZ, RZ, 0x0 ;  /* 0x00000000ff037424 */ /* 0x000fc600078e00ff */
[----:B------:R-:W-:-:S13]  /*0480*/  ISETP.GT.AND P0, PT, R216, R77, PT ;  /* 0x0000004dd800720c */ /* 0x000fda0003f04270 */
[----:B-1234-:R-:W-:Y:S05]  /*0490*/  @!P0 RET.REL.NODEC R2 `(_ZN5flash24flash_fwd_splitkv_kernelI23Flash_fwd_kernel_traitsILi192ELi64ELi64ELi4ELb0ELb0EN7cutlass10bfloat16_tE19Flash_kernel_traitsILi192ELi64ELi64ELi4ES3_EELb0ELb0ELb0ELb0ELb0ELb1ELb0ELb1EEEvNS_16Flash_fwd_paramsE) ;  /* 0xfffffff802d88950 */ /* 0x01efea0003c3ffff */
        /* <DEDUP_REMOVED lines=28> */
[--C-:B------:R-:W-:Y:S01]  /*0660*/  SHF.R.S32.HI R8, RZ, 0x1f, R77.reuse ;  /* 0x0000001fff087819 */ /* 0x100fe2000001144d */
[----:B------:R-:W-:Y:S01]  /*0670*/  IMAD.IADD R216, R216, 0x1, -R77 ;  /* 0x00000001d8d87824 */ /* 0x000fe200078e0a4d */
        /* <DEDUP_REMOVED lines=11> */
[----:B------:R-:W-:Y:S02]  /*0730*/  IMAD R13, R7, R77, RZ ;  /* 0x0000004d070d7224 */ /* 0x000fe400078e02ff */
[----:B------:R-:W-:Y:S01]  /*0740*/  IMAD.WIDE.U32 R14, R77, R6, R24 ;  /* 0x000000064d0e7225 */ /* 0x000fe200078e0018 */
[----:B------:R-:W-:-:S03]  /*0750*/  @P0 IADD3 R11, R219, R11, RZ ;  /* 0x0000000bdb0b0210 */ /* 0x000fc60007ffe0ff */
[----:B------:R-:W-:Y:S01]  /*0760*/  @!P0 IMAD.MOV.U32 R10, RZ, RZ, R16 ;  /* 0x000000ffff0a8224 */ /* 0x000fe200078e0010 */
[----:B------:R-:W-:Y:S01]  /*0770*/  @!P0 IADD3 R11, R17, R12, RZ ;  /* 0x0000000c110b8210 */ /* 0x000fe20007ffe0ff */
[----:B------:R-:W-:-:S03]  /*0780*/  IMAD R8, R6, R8, R13 ;  /* 0x0000000806087224 */ /* 0x000fc600078e020d */
[----:B------:R-:W-:-:S04]  /*0790*/  IADD3 R10, P0, R10, R14, RZ ;  /* 0x0000000e0a0a7210 */ /* 0x000fc80007f1e0ff */
        /* <DEDUP_REMOVED lines=26> */
.L_x_1108:
[----:B------:R-:W-:Y:S05]  /*0940*/  BSYNC B0 ;  /* 0x0000000000007941 */ /* 0x000fea0003800000 */
.L_x_1107:
[----:B------:R-:W-:Y:S01]  /*0950*/  BSSY B0, `(.L_x_1109) ;  /* 0x0000013000007945 */ /* 0x000fe20003800000 */
[----:B------:R-:W-:-:S03]  /*0960*/  ISETP.GE.AND P0, PT, R17, R216, PT ;  /* 0x000000d81100720c */ /* 0x000fc60003f06270 */
[----:B------:R-:W-:Y:S10]  /*0970*/  @P1 BRA `(.L_x_1110) ;  /* 0x0000000000401947 */ /* 0x000ff40003800000 */
[----:B-1----:R-:W-:Y:S01]  /*0980*/  IADD3 R13, P1, R9, 0x10, RZ ;  /* 0x00000010090d7810 */ /* 0x002fe20007f3e0ff */
[----:B------:R-:W-:Y:S01]  /*0990*/  IMAD.MOV.U32 R30, RZ, RZ, R26 ;  /* 0x000000ffff1e7224 */ /* 0x000fe200078e001a */
[----:B------:R-:W-:Y:S02]  /*09a0*/  MOV R31, R29 ;  /* 0x0000001d001f7202 */ /* 0x000fe40000000f00 */
[-C--:B-----5:R-:W-:Y:S01]  /*09b0*/  ISETP.GE.AND P4, PT, R24, R2.reuse, PT ;  /* 0x000000021800720c */ /* 0x0a0fe20003f86270 */
        /* <DEDUP_REMOVED lines=12> */
.L_x_1110:
[----:B------:R-:W-:Y:S05]  /*0a80*/  BSYNC B0 ;  /* 0x0000000000007941 */ /* 0x000fea0003800000 */
.L_x_1109:
[----:B-----5:R-:W-:Y:S01]  /*0a90*/  IMAD R3, R214, R3, R213 ;  /* 0x00000003d6037224 */ /* 0x020fe200078e02d5 */
[----:B------:R-:W-:Y:S01]  /*0aa0*/  BSSY B0, `(.L_x_1111) ;  /* 0x0000014000007945 */ /* 0x000fe20003800000 */
[----:B------:R-:W-:Y:S02]  /*0ab0*/  ISETP.GE.OR P6, PT, R9, R216, P3 ;  /* 0x000000d80900720c */ /* 0x000fe40001fc6670 */
[----:B------:R-:W-:Y:S01]  /*0ac0*/  IMAD R0, R0, R3, R77 ;  /* 0x0000000300007224 */ /* 0x000fe200078e024d */
[----:B------:R-:W-:Y:S10]  /*0ad0*/  @P0 BRA `(.L_x_1112) ;  /* 0x0000000000400947 */ /* 0x000ff40003800000 */
[----:B--2---:R-:W-:Y:S01]  /*0ae0*/  IADD3 R11, P0, R9, 0x20, RZ ;  /* 0x00000020090b7810 */ /* 0x004fe20007f1e0ff */
[----:B-1----:R-:W-:Y:S01]  /*0af0*/  IMAD.MOV.U32 R12, RZ, RZ, R26 ;  /* 0x000000ffff0c7224 */ /* 0x002fe200078e001a */
        /* <DEDUP_REMOVED lines=14> */
.L_x_1112:
[----:B------:R-:W-:Y:S05]  /*0be0*/  BSYNC B0 ;  /* 0x0000000000007941 */ /* 0x000fea0003800000 */
.L_x_1111:
[----:B--23--:R-:W-:Y:S01]  /*0bf0*/  VIADD R11, R9, 0x30 ;  /* 0x00000030090b7836 */ /* 0x00cfe20000000000 */
[-C--:B------:R-:W-:Y:S01]  /*0c00*/  ISETP.GE.OR P4, PT, R17, R216.reuse, P3 ;  /* 0x000000d81100720c */ /* 0x080fe20001f86670 */
[----:B------:R-:W-:Y:S01]  /*0c10*/  BSSY B0, `(.L_x_1113) ;  /* 0x000001b000007945 */ /* 0x000fe20003800000 */
[C---:B------:R-:W-:Y:S02]  /*0c20*/  IADD3 R3, P0, R0.reuse, R9, RZ ;  /* 0x0000000900037210 */ /* 0x040fe40007f1e0ff */
        /* <DEDUP_REMOVED lines=10> */
[----:B-1----:R-:W-:Y:S01]  /*0cd0*/  IMAD.MOV.U32 R12, RZ, RZ, R26 ;  /* 0x000000ffff0c7224 */ /* 0x002fe200078e001a */
        /* <DEDUP_REMOVED lines=14> */
.L_x_1114:
[----:B------:R-:W-:Y:S05]  /*0dc0*/  BSYNC B0 ;  /* 0x0000000000007941 */ /* 0x000fea0003800000 */
.L_x_1113:
[----:B------:R-:W-:Y:S01]  /*0dd0*/  MOV R213, 0x0 ;  /* 0x0000000000d57802 */ /* 0x000fe20000000f00 */
[----:B------:R-:W-:Y:S04]  /*0de0*/  @!P6 ST.E desc[UR6][R10.64], R4 ;  /* 0x000000040a00e985 */ /* 0x000fe8000c101906 */
[----:B------:R-:W-:Y:S04]  /*0df0*/  @!P5 ST.E desc[UR6][R10.64+0x40], R3 ;  /* 0x000040030a00d985 */ /* 0x000fe8000c101906 */
[----:B------:R1:W-:Y:S02]  /*0e00*/  @!P4 ST.E desc[UR6][R10.64+0x80], R0 ;  /* 0x000080000a00c985 */ /* 0x0003e4000c101906 */
[----:B-12---:R-:W-:Y:S05]  /*0e10*/  @P3 RET.REL.NODEC R212 `(_ZN5flash24flash_fwd_splitkv_kernelI23Flash_fwd_kernel_traitsILi192ELi64ELi64ELi4ELb0ELb0EN7cutlass10bfloat16_tE19Flash_kernel_traitsILi192ELi64ELi64ELi4ES3_EELb0ELb0ELb0ELb0ELb0ELb1ELb0ELb1EEEvNS_16Flash_fwd_paramsE) ;  /* 0xfffffff0d4783950 */ /* 0x006fea0003c3ffff */
[----:B------:R-:W-:Y:S02]  /*0e20*/  MOV R3, 0x7f800000 ;  /* 0x7f80000000037802 */ /* 0x000fe40000000f00 */
[----:B------:R-:W-:-:S03]  /*0e30*/  MOV R213, 0x0 ;  /* 0x0000000000d57802 */ /* 0x000fc60000000f00 */
[----:B------:R1:W-:Y:S02]  /*0e40*/  ST.E desc[UR6][R10.64+0xc0], R3 ;  /* 0x0000c0030a007985 */ /* 0x0003e4000c101906 */
[----:B-1----:R-:W-:Y:S05]  /*0e50*/  RET.REL.NODEC R212 `(_ZN5flash24flash_fwd_splitkv_kernelI23Flash_fwd_kernel_traitsILi192ELi64ELi64ELi4ELb0ELb0EN7cutlass10bfloat16_tE19Flash_kernel_traitsILi192ELi64ELi64ELi4ES3_EELb0ELb0ELb0ELb0ELb0ELb1ELb0ELb1EEEvNS_16Flash_fwd_paramsE) ;  /* 0xfffffff0d4687950 */ /* 0x002fea0003c3ffff */
.L_x_1106:
        /* <DEDUP_REMOVED lines=81> */
[----:B--2---:R-:W-:Y:S01]  /*1370*/  SHF.R.S32.HI R9, RZ, 0x1f, R0 ;  /* 0x0000001fff097819 */ /* 0x004fe20000011400 */
[-C--:B----4-:R-:W-:Y:S02]  /*1380*/  IMAD R4, R19, R0.reuse, RZ ;  /* 0x0000000013047224 */ /* 0x090fe400078e02ff */
[----:B------:R-:W-:-:S04]  /*1390*/  IMAD.WIDE.U32 R12, R18, R0, RZ ;  /* 0x00000000120c7225 */ /* 0x000fc800078e00ff */
[----:B------:R-:W-:Y:S01]  /*13a0*/  IMAD R4, R18, R9, R4 ;  /* 0x0000000912047224 */ /* 0x000fe200078e0204 */
[----:B------:R-:W-:-:S04]  /*13b0*/  SHF.R.S32.HI R19, RZ, 0x1f, R7 ;  /* 0x0000001fff137819 */ /* 0x000fc80000011407 */
        /* <DEDUP_REMOVED lines=11> */
[----:B------:R-:W-:-:S04]  /*1470*/  IMAD.WIDE.U32 R22, R14, R0, RZ ;  /* 0x000000000e167225 */ /* 0x000fc800078e00ff */
[----:B------:R-:W-:Y:S02]  /*1480*/  IMAD R3, R20, R5, R3 ;  /* 0x0000000514037224 */ /* 0x000fe400078e0203 */
[----:B------:R-:W-:-:S04]  /*1490*/  IMAD.WIDE.U32 R12, R4, R20, R12 ;  /* 0x00000014040c7225 */ /* 0x000fc800078e000c */
[----:B------:R-:W-:Y:S01]  /*14a0*/  IMAD R9, R14, R9, R2 ;  /* 0x000000090e097224 */ /* 0x000fe200078e0202 */
[----:B------:R-:W-:Y:S02]  /*14b0*/  MOV R2, R22 ;  /* 0x0000001600027202 */ /* 0x000fe40000000f00 */
[----:B------:R-:W-:Y:S01]  /*14c0*/  IADD3 R3, R13, R3, RZ ;  /* 0x000000030d037210 */ /* 0x000fe20007ffe0ff */
[----:B------:R-:W-:Y:S01]  /*14d0*/  IMAD.IADD R9, R23, 0x1, R9 ;  /* 0x0000000117097824 */ /* 0x000fe200078e0209 */
[----:B------:R-:W-:Y:S01]  /*14e0*/  MOV R0, R12 ;  /* 0x0000000c00007202 */ /* 0x000fe20000000f00 */
[----:B------:R-:W-:Y:S05]  /*14f0*/  BRA `(.L_x_1117) ;  /* 0x0000000400387947 */ /* 0x000fea0003800000 */
.L_x_1116:
        /* <DEDUP_REMOVED lines=8> */
[----:B------:R-:W-:Y:S01]  /*1580*/  IMAD.MOV.U32 R8, RZ, RZ, RZ ;  /* 0x000000ffff087224 */ /* 0x000fe200078e00ff */
[----:B--2---:R-:W-:-:S04]  /*1590*/  IABS R3, R4 ;  /* 0x0000000400037213 */ /* 0x004fc80000000000 */
[----:B------:R-:W2:Y:S08]  /*15a0*/  I2F.RP R6, R3 ;  /* 0x0000000300067306 */ /* 0x000eb00000209400 */
[----:B--2---:R-:W2:Y:S02]  /*15b0*/  MUFU.RCP R2, R6 ;  /* 0x0000000600027308 */ /* 0x004ea40000001000 */
[----:B--2---:R-:W-:-:S06]  /*15c0*/  IADD3 R2, R2, 0xffffffe, RZ ;  /* 0x0ffffffe02027810 */ /* 0x004fcc0007ffe0ff */
[----:B------:R-:W2:Y:S01]  /*15d0*/  F2I.FTZ.U32.TRUNC.NTZ R9, R2 ;  /* 0x0000000200097305 */ /* 0x000ea2000021f000 */
[----:B------:R-:W-:Y:S02]  /*15e0*/  IABS R7, R4 ;  /* 0x0000000400077213 */ /* 0x000fe40000000000 */
[----:B--2---:R-:W-:-:S05]  /*15f0*/  IADD3 R0, RZ, -R9, RZ ;  /* 0x80000009ff007210 */ /* 0x004fca0007ffe0ff */
[----:B------:R-:W-:Y:S01]  /*1600*/  IMAD R5, R0, R3, RZ ;  /* 0x0000000300057224 */ /* 0x000fe200078e02ff */
[----:B------:R-:W-:-:S03]  /*1610*/  IABS R0, R213 ;  /* 0x000000d500007213 */ /* 0x000fc60000000000 */
[----:B------:R-:W-:Y:S01]  /*1620*/  IMAD.HI.U32 R5, R9, R5, R8 ;  /* 0x0000000509057227 */ /* 0x000fe200078e0008 */
[----:B------:R-:W-:-:S05]  /*1630*/  IADD3 R7, RZ, -R7, RZ ;  /* 0x80000007ff077210 */ /* 0x000fca0007ffe0ff */
[----:B------:R-:W-:-:S04]  /*1640*/  IMAD.HI.U32 R2, R5, R0, RZ ;  /* 0x0000000005027227 */ /* 0x000fc800078e00ff */
[----:B------:R-:W-:-:S05]  /*1650*/  IMAD R0, R2, R7, R0 ;  /* 0x0000000702007224 */ /* 0x000fca00078e0200 */
[----:B------:R-:W-:Y:S01]  /*1660*/  ISETP.GT.U32.AND P0, PT, R3, R0, PT ;  /* 0x000000000300720c */ /* 0x000fe20003f04070 */
[-C--:B---3--:R-:W-:Y:S01]  /*1670*/  @!P3 IMAD R5, R67, R13.reuse, RZ ;  /* 0x0000000d4305b224 */ /* 0x088fe200078e02ff */
[----:B------:R-:W-:Y:S01]  /*1680*/  @!P3 SHF.R.S32.HI R6, RZ, 0x1f, R13 ;  /* 0x0000001fff06b819 */ /* 0x000fe2000001140d */
[----:B------:R-:W-:-:S04]  /*1690*/  @!P3 IMAD.WIDE.U32 R24, R66, R13, RZ ;  /* 0x0000000d4218b225 */ /* 0x000fc800078e00ff */
[----:B------:R-:W-:Y:S01]  /*16a0*/  @!P3 IMAD R5, R6, R66, R5 ;  /* 0x000000420605b224 */ /* 0x000fe200078e0205 */
[----:B-----5:R-:W-:Y:S01]  /*16b0*/  @!P3 SHF.R.S32.HI R6, RZ, 0x1f, R12 ;  /* 0x0000001fff06b819 */ /* 0x020fe2000001140c */
[----:B------:R-:W-:-:S04]  /*16c0*/  @P3 IMAD.IADD R7, R13, 0x1, R14 ;  /* 0x000000010d073824 */ /* 0x000fc800078e020e */
[----:B------:R-:W-:Y:S02]  /*16d0*/  @!P0 IADD3 R0, R0, -R3, RZ ;  /* 0x8000000300008210 */ /* 0x000fe40007ffe0ff */
[----:B------:R-:W-:Y:S01]  /*16e0*/  @!P3 IADD3 R25, R25, R5, RZ ;  /* 0x000000051919b210 */ /* 0x000fe20007ffe0ff */
[----:B----4-:R-:W-:Y:S01]  /*16f0*/  @!P3 IMAD R5, R19, R12, RZ ;  /* 0x0000000c1305b224 */ /* 0x010fe200078e02ff */
[----:B------:R-:W-:Y:S01]  /*1700*/  ISETP.GE.U32.AND P2, PT, R0, R3, PT ;  /* 0x000000030000720c */ /* 0x000fe20003f46070 */
[-C--:B------:R-:W-:Y:S01]  /*1710*/  @P3 IMAD R9, R67, R7.reuse, RZ ;  /* 0x0000000743093224 */ /* 0x080fe200078e02ff */
[----:B------:R-:W-:Y:S01]  /*1720*/  LOP3.LUT R0, R213, R4, RZ, 0x3c, !PT ;  /* 0x00000004d5007212 */ /* 0x000fe200078e3cff */
[----:B------:R-:W-:-:S04]  /*1730*/  @P3 IMAD.WIDE.U32 R28, R66, R7, RZ ;  /* 0x00000007421c3225 */ /* 0x000fc800078e00ff */
[C---:B------:R-:W-:Y:S02]  /*1740*/  @!P3 IMAD R5, R18.reuse, R6, R5 ;  /* 0x000000061205b224 */ /* 0x040fe400078e0205 */
[----:B------:R-:W-:Y:S01]  /*1750*/  @!P3 IMAD.WIDE.U32 R18, R18, R12, R24 ;  /* 0x0000000c1212b225 */ /* 0x000fe200078e0018 */
[----:B------:R-:W-:Y:S02]  /*1760*/  ISETP.GE.AND P1, PT, R0, RZ, PT ;  /* 0x000000ff0000720c */ /* 0x000fe40003f26270 */
[----:B------:R-:W-:Y:S02]  /*1770*/  @!P0 IADD3 R2, R2, 0x1, RZ ;  /* 0x0000000102028810 */ /* 0x000fe40007ffe0ff */
[----:B------:R-:W-:Y:S02]  /*1780*/  @P3 IADD3 R9, R29, R9, RZ ;  /* 0x000000091d093210 */ /* 0x000fe40007ffe0ff */
[----:B------:R-:W-:Y:S02]  /*1790*/  ISETP.NE.AND P0, PT, R4, RZ, PT ;  /* 0x000000ff0400720c */ /* 0x000fe40003f05270 */
[----:B------:R-:W-:Y:S01]  /*17a0*/  @!P3 IADD3 R9, R19, R5, RZ ;  /* 0x000000051309b210 */ /* 0x000fe20007ffe0ff */
[-C--:B------:R-:W-:Y:S01]  /*17b0*/  @!P3 IMAD R5, R65, R13.reuse, RZ ;  /* 0x0000000d4105b224 */ /* 0x080fe200078e02ff */
[----:B------:R-:W-:Y:S01]  /*17c0*/  @!P3 SHF.R.S32.HI R3, RZ, 0x1f, R13 ;  /* 0x0000001fff03b819 */ /* 0x000fe2000001140d */
[----:B------:R-:W-:Y:S01]  /*17d0*/  @P3 IMAD.MOV.U32 R8, RZ, RZ, R28 ;  /* 0x000000ffff083224 */ /* 0x000fe200078e001c */
[----:B------:R-:W-:Y:S01]  /*17e0*/  @P2 IADD3 R2, R2, 0x1, RZ ;  /* 0x0000000102022810 */ /* 0x000fe20007ffe0ff */
[----:B------:R-:W-:Y:S01]  /*17f0*/  @!P3 IMAD.WIDE.U32 R28, R64, R13, RZ ;  /* 0x0000000d401cb225 */ /* 0x000fe200078e00ff */
[----:B------:R-:W-:-:S03]  /*1800*/  LEA R7, R133, 0xffffffc0, 0x6 ;  /* 0xffffffc085077811 */ /* 0x000fc600078e30ff */
[----:B------:R-:W-:Y:S01]  /*1810*/  @!P3 IMAD R3, R3, R64, R5 ;  /* 0x000000400303b224 */ /* 0x000fe200078e0205 */
[----:B------:R-:W-:Y:S01]  /*1820*/  MOV R15, R2 ;  /* 0x00000002000f7202 */ /* 0x000fe20000000f00 */
[----:B------:R-:W-:Y:S01]  /*1830*/  @!P3 IMAD.MOV.U32 R8, RZ, RZ, R18 ;  /* 0x000000ffff08b224 */ /* 0x000fe200078e0012 */
[----:B------:R-:W-:Y:S01]  /*1840*/  SHF.R.S32.HI R19, RZ, 0x1f, R7 ;  /* 0x0000001fff137819 */ /* 0x000fe20000011407 */
[----:B------:R-:W-:Y:S01]  /*1850*/  IMAD R6, R67, R7, RZ ;  /* 0x0000000743067224 */ /* 0x000fe200078e02ff */
[----:B------:R-:W-:Y:S01]  /*1860*/  @!P3 IADD3 R29, R29, R3, RZ ;  /* 0x000000031d1db210 */ /* 0x000fe20007ffe0ff */
[----:B------:R-:W-:Y:S01]  /*1870*/  @!P3 IMAD R0, R23, R12, RZ ;  /* 0x0000000c1700b224 */ /* 0x000fe200078e02ff */
[----:B------:R-:W-:Y:S02]  /*1880*/  @!P1 IADD3 R15, -R15, RZ, RZ ;  /* 0x000000ff0f0f9210 */ /* 0x000fe40007ffe1ff */
[----:B------:R-:W-:Y:S01]  /*1890*/  @!P3 SHF.R.S32.HI R3, RZ, 0x1f, R12 ;  /* 0x0000001fff03b819 */ /* 0x000fe2000001140c */
[----:B------:R-:W-:Y:S01]  /*18a0*/  IMAD R6, R19, R66, R6 ;  /* 0x0000004213067224 */ /* 0x000fe200078e0206 */
[----:B------:R-:W-:Y:S01]  /*18b0*/  @!P0 LOP3.LUT R15, RZ, R4, RZ, 0x33, !PT ;  /* 0x00000004ff0f8212 */ /* 0x000fe200078e33ff */
[----:B------:R-:W-:-:S03]  /*18c0*/  IMAD.WIDE.U32 R24, R66, R7, R8 ;  /* 0x0000000742187225 */ /* 0x000fc600078e0008 */
[----:B------:R-:W-:Y:S01]  /*18d0*/  SHF.R.S32.HI R5, RZ, 0x1f, R15 ;  /* 0x0000001fff057819 */ /* 0x000fe2000001140f */
[----:B------:R-:W-:Y:S02]  /*18e0*/  @P3 IMAD.IADD R13, R13, 0x1, R14 ;  /* 0x000000010d0d3824 */ /* 0x000fe400078e020e */
[----:B------:R-:W-:Y:S02]  /*18f0*/  @!P3 IMAD R0, R22, R3, R0 ;  /* 0x000000031600b224 */ /* 0x000fe400078e0200 */
[----:B------:R-:W-:Y:S02]  /*1900*/  IMAD.IADD R25, R25, 0x1, R6 ;  /* 0x0000000119197824 */ /* 0x000fe400078e0206 */
[----:B------:R-:W-:Y:S02]  /*1910*/  IMAD R3, R21, R15, RZ ;  /* 0x0000000f15037224 */ /* 0x000fe400078e02ff */
[-C--:B------:R-:W-:Y:S02]  /*1920*/  @P3 IMAD R9, R65, R13.reuse, RZ ;  /* 0x0000000d41093224 */ /* 0x080fe400078e02ff */
[----:B------:R-:W-:-:S04]  /*1930*/  @P3 IMAD.WIDE.U32 R30, R64, R13, RZ ;  /* 0x0000000d401e3225 */ /* 0x000fc800078e00ff */
        /* <DEDUP_REMOVED lines=10> */
.L_x_1117:
[----:B------:R-:W-:Y:S05]  /*19e0*/  BSYNC B0 ;  /* 0x0000000000007941 */ /* 0x000fea0003800000 */
.L_x_1115:
        /* <DEDUP_REMOVED lines=13> */
[----:B------:R-:W-:-:S03]  /*1ac0*/  LOP3.LUT R8, R70, 0xfffffff0, RZ, 0xc0, !PT ;  /* 0xfffffff046087812 */ /* 0x000fc600078ec0ff */
[C---:B------:R-:W-:Y:S02]  /*1ad0*/  IMAD.IADD R68, R57.reuse, 0x1, -R68 ;  /* 0x0000000139447824 */ /* 0x040fe400078e0a44 */
[----:B-1----:R-:W-:Y:S01]  /*1ae0*/  IMAD.IADD R11, R57, 0x1, -R8 ;  /* 0x00000001390b7824 */ /* 0x002fe200078e0a08 */
[----:B------:R-:W-:Y:S01]  /*1af0*/  SHF.R.S32.HI R13, RZ, 0x4, R70 ;  /* 0x00000004ff0d7819 */ /* 0x000fe20000011446 */
[----:B------:R-:W-:Y:S01]  /*1b00*/  IMAD.SHL.U32 R12, R68, 0x8, RZ ;  /* 0x00000008440c7824 */ /* 0x000fe200078e00ff */
[----:B------:R-:W-:Y:S02]  /*1b10*/  SHF.R.S32.HI R166, RZ, 0x3, R166 ;  /* 0x00000003ffa67819 */ /* 0x000fe400000114a6 */
[----:B------:R-:W-:Y:S02]  /*1b20*/  SHF.R.S32.HI R8, RZ, 0x1f, R11 ;  /* 0x0000001fff087819 */ /* 0x000fe4000001140b */
[----:B------:R-:W-:Y:S02]  /*1b30*/  LEA.HI R70, R70, R13, RZ, 0x1 ;  /* 0x0000000d46467211 */ /* 0x000fe400078f08ff */
[----:B------:R-:W-:-:S02]  /*1b40*/  IADD3 R20, P1, R12, R2, RZ ;  /* 0x000000020c147210 */ /* 0x000fc40007f3e0ff */
[----:B------:R-:W-:Y:S01]  /*1b50*/  LEA.HI R2, R8, R11, RZ, 0x3 ;  /* 0x0000000b08027211 */ /* 0x000fe200078f18ff */
[----:B------:R-:W-:Y:S01]  /*1b60*/  IMAD.SHL.U32 R21, R166, 0x40, RZ ;  /* 0x00000040a6157824 */ /* 0x000fe200078e00ff */
[----:B------:R-:W-:Y:S02]  /*1b70*/  LOP3.LUT R70, R70, 0xfffffffe, RZ, 0xc0, !PT ;  /* 0xfffffffe46467812 */ /* 0x000fe400078ec0ff */
[----:B------:R-:W-:Y:S02]  /*1b80*/  LOP3.LUT R10, R2, 0xfffffff8, RZ, 0xc0, !PT ;  /* 0xfffffff8020a7812 */ /* 0x000fe400078ec0ff */
[----:B------:R-:W-:Y:S01]  /*1b90*/  LOP3.LUT R21, R21, 0x1c0, RZ, 0xc0, !PT ;  /* 0x000001c015157812 */ /* 0x000fe200078ec0ff */
[----:B------:R-:W-:Y:S01]  /*1ba0*/  IMAD.IADD R70, R13, 0x1, -R70 ;  /* 0x000000010d467824 */ /* 0x000fe200078e0a46 */
[----:B------:R-:W-:Y:S01]  /*1bb0*/  SHF.R.S32.HI R13, RZ, 0x1f, R12 ;  /* 0x0000001fff0d7819 */ /* 0x000fe2000001140c */
[----:B------:R-:W-:Y:S01]  /*1bc0*/  IMAD.IADD R10, R11, 0x1, -R10 ;  /* 0x000000010b0a7824 */ /* 0x000fe200078e0a0a */
[----:B------:R-:W-:-:S02]  /*1bd0*/  LOP3.LUT R15, R21, 0x38, R12, 0xf8, !PT ;  /* 0x00000038150f7812 */ /* 0x000fc400078ef80c */
[----:B------:R-:W-:Y:S01]  /*1be0*/  SHF.R.U32.HI R14, RZ, 0x3, R21 ;  /* 0x00000003ff0e7819 */ /* 0x000fe20000011615 */
[----:B------:R-:W-:Y:S02]  /*1bf0*/  IMAD.X R21, R13, 0x1, R9, P1 ;  /* 0x000000010d157824 */ /* 0x000fe400008e0609 */
[-C--:B------:R-:W-:Y:S02]  /*1c00*/  IMAD R8, R19, R64.reuse, RZ ;  /* 0x0000004013087224 */ /* 0x080fe400078e02ff */
[----:B------:R-:W-:Y:S01]  /*1c10*/  IMAD.SHL.U32 R9, R10, 0x40, RZ ;  /* 0x000000400a097824 */ /* 0x000fe200078e00ff */
[----:B------:R-:W-:Y:S01]  /*1c20*/  LEA.HI R11, R6, R57, RZ, 0x6 ;  /* 0x00000039060b7211 */ /* 0x000fe200078f30ff */
[C---:B------:R-:W-:Y:S02]  /*1c30*/  IMAD R8, R7.reuse, R65, R8 ;  /* 0x0000004107087224 */ /* 0x040fe400078e0208 */
[----:B------:R-:W-:Y:S01]  /*1c40*/  IMAD.WIDE.U32 R20, R7, R64, R20 ;  /* 0x0000004007147225 */ /* 0x000fe200078e0014 */
[----:B------:R-:W-:-:S03]  /*1c50*/  LOP3.LUT R7, R9, 0x1c0, RZ, 0xc0, !PT ;  /* 0x000001c009077812 */ /* 0x000fc600078ec0ff */
[----:B------:R-:W-:Y:S01]  /*1c60*/  IMAD.SHL.U32 R6, R70, 0x8, RZ ;  /* 0x0000000846067824 */ /* 0x000fe200078e00ff */
[----:B------:R-:W-:-:S04]  /*1c70*/  SHF.R.U32.HI R55, RZ, 0x3, R7 ;  /* 0x00000003ff377819 */ /* 0x000fc80000011607 */
[----:B------:R-:W-:Y:S01]  /*1c80*/  LOP3.LUT R6, R7, 0x8, R6, 0xf8, !PT ;  /* 0x0000000807067812 */ /* 0x000fe200078ef806 */
[----:B------:R-:W-:Y:S01]  /*1c90*/  IMAD.SHL.U32 R11, R11, 0x8, RZ ;  /* 0x000000080b0b7824 */ /* 0x000fe200078e00ff */
[----:B------:R-:W-:Y:S02]  /*1ca0*/  SHF.R.S32.HI R71, RZ, 0x1f, R214 ;  /* 0x0000001fff477819 */ /* 0x000fe400000114d6 */
[----:B------:R-:W-:Y:S02]  /*1cb0*/  LOP3.LUT R55, R6, R55, RZ, 0x3c, !PT ;  /* 0x0000003706377212 */ /* 0x000fe400078e3cff */
[----:B------:R-:W-:-:S04]  /*1cc0*/  LOP3.LUT R14, R15, R14, RZ, 0x3c, !PT ;  /* 0x0000000e0f0e7212 */ /* 0x000fc800078e3cff */
[----:B------:R-:W-:Y:S01]  /*1cd0*/  LOP3.LUT R154, R14, 0xfffffe00, R11, 0xf8, !PT ;  /* 0xfffffe000e9a7812 */ /* 0x000fe200078ef80b */
[----:B------:R-:W-:Y:S01]  /*1ce0*/  IMAD.IADD R11, R21, 0x1, R8 ;  /* 0x00000001150b7824 */ /* 0x000fe200078e0208 */
[C---:B------:R-:W-:Y:S01]  /*1cf0*/  LOP3.LUT P3, RZ, R10.reuse, 0x4, RZ, 0xc0, !PT ;  /* 0x000000040aff7812 */ /* 0x040fe2000786c0ff */
[----:B------:R-:W-:Y:S01]  /*1d00*/  IMAD R160, R27, R4, RZ ;  /* 0x000000041ba07224 */ /* 0x000fe200078e02ff */
[----:B------:R-:W-:Y:S01]  /*1d10*/  LOP3.LUT P2, RZ, R10, 0x2, RZ, 0xc0, !PT ;  /* 0x000000020aff7812 */ /* 0x000fe2000784c0ff */
[----:B------:R-:W-:Y:S01]  /*1d20*/  IMAD.SHL.U32 R2, R2, 0x40, RZ ;  /* 0x0000004002027824 */ /* 0x000fe200078e00ff */
[----:B------:R-:W-:Y:S01]  /*1d30*/  MOV R10, R20 ;  /* 0x00000014000a7202 */ /* 0x000fe20000000f00 */
[----:B------:R-:W-:-:S03]  /*1d40*/  IMAD R160, R5, R26, R160 ;  /* 0x0000001a05a07224 */ /* 0x000fc600078e02a0 */
[----:B------:R-:W-:Y:S01]  /*1d50*/  LOP3.LUT R55, R55, 0xfffffe00, R2, 0xf8, !PT ;  /* 0xfffffe0037377812 */ /* 0x000fe200078ef802 */
[----:B------:R-:W-:Y:S01]  /*1d60*/  IMAD.WIDE.U32 R26, R4, R26, R10 ;  /* 0x0000001a041a7225 */ /* 0x000fe200078e000a */
[----:B------:R-:W-:-:S03]  /*1d70*/  SHF.R.S32.HI R98, RZ, 0x1f, R73 ;  /* 0x0000001fff627819 */ /* 0x000fc60000011449 */
[----:B------:R-:W-:Y:S01]  /*1d80*/  VIADD R10, R12, 0x40 ;  /* 0x000000400c0a7836 */ /* 0x000fe20000000000 */
[----:B------:R-:W-:-:S04]  /*1d90*/  LEA.HI R98, R98, R73, RZ, 0x6 ;  /* 0x0000004962627211 */ /* 0x000fc800078f30ff */
[----:B------:R-:W-:Y:S02]  /*1da0*/  SHF.R.S32.HI R98, RZ, 0x6, R98 ;  /* 0x00000006ff627819 */ /* 0x000fe40000011462 */
[--C-:B------:R-:W-:Y:S02]  /*1db0*/  SHF.R.S32.HI R167, RZ, 0x1f, R166.reuse ;  /* 0x0000001fffa77819 */ /* 0x100fe400000114a6 */
[----:B------:R-:W-:Y:S01]  /*1dc0*/  VIMNMX R98, RZ, R98, !PT ;  /* 0x00000062ff627248 */ /* 0x000fe20007fe0100 */
[----:B------:R-:W-:Y:S01]  /*1dd0*/  IMAD R155, R67, R166, RZ ;  /* 0x000000a6439b7224 */ /* 0x000fe200078e02ff */
[----:B------:R-:W-:Y:S01]  /*1de0*/  IADD3 R161, R27, R160, RZ ;  /* 0x000000a01ba17210 */ /* 0x000fe20007ffe0ff */
[----:B------:R-:W-:-:S04]  /*1df0*/  IMAD.WIDE R170, R215, 0x40, R166 ;  /* 0x00000040d7aa7825 */ /* 0x000fc800078e02a6 */
[----:B------:R-:W-:Y:S02]  /*1e00*/  IMAD.MOV.U32 R160, RZ, RZ, R26 ;  /* 0x000000ffffa07224 */ /* 0x000fe400078e001a */
        /* <DEDUP_REMOVED lines=9> */
[C---:B------:R-:W-:Y:S01]  /*1ea0*/  SHF.L.U64.HI R207, R64.reuse, 0x4, R65 ;  /* 0x0000000440cf7819 */ /* 0x040fe20000010241 */
[----:B------:R-:W-:Y:S01]  /*1eb0*/  IMAD.SHL.U32 R206, R64, 0x10, RZ ;  /* 0x0000001040ce7824 */ /* 0x000fe200078e00ff */
[----:B------:R-:W-:Y:S01]  /*1ec0*/  SEL R56, R56, 0xfffffff0, !P2 ;  /* 0xfffffff038387807 */ /* 0x000fe20005000000 */
[----:B------:R-:W-:Y:S01]  /*1ed0*/  IMAD.SHL.U32 R72, R68, 0x4, RZ ;  /* 0x0000000444487824 */ /* 0x000fe200078e00ff */
[----:B------:R-:W-:Y:S01]  /*1ee0*/  SEL R54, R54, 0xffffffe0, !P3 ;  /* 0xffffffe036367807 */ /* 0x000fe20005800000 */
[----:B--2---:R-:W-:-:S04]  /*1ef0*/  @P0 IMAD.WIDE.U32 R8, R174, R218, RZ ;  /* 0x000000daae080225 */ /* 0x004fc800078e00ff */
[----:B------:R-:W-:Y:S02]  /*1f00*/  @P0 IMAD R7, R175, R218, RZ ;  /* 0x000000daaf070224 */ /* 0x000fe400078e02ff */
[----:B---3--:R-:W-:-:S04]  /*1f10*/  @!P0 IMAD R6, R25, R214, RZ ;  /* 0x000000d619068224 */ /* 0x008fc800078e02ff */
[C---:B------:R-:W-:Y:S02]  /*1f20*/  @!P0 IMAD R6, R24.reuse, R71, R6 ;  /* 0x0000004718068224 */ /* 0x040fe400078e0206 */
[----:B------:R-:W-:-:S04]  /*1f30*/  @!P0 IMAD.WIDE.U32 R24, R24, R214, RZ ;  /* 0x000000d618188225 */ /* 0x000fc800078e00ff */
[----:B------:R-:W-:Y:S02]  /*1f40*/  @!P0 IMAD.MOV.U32 R8, RZ, RZ, R24 ;  /* 0x000000ffff088224 */ /* 0x000fe400078e0018 */
[----:B------:R-:W-:Y:S01]  /*1f50*/  @P0 IMAD.IADD R7, R9, 0x1, R7 ;  /* 0x0000000109070824 */ /* 0x000fe200078e0207 */
[----:B------:R-:W-:Y:S01]  /*1f60*/  SHF.R.S32.HI R9, RZ, 0x1f, R213 ;  /* 0x0000001fff097819 */ /* 0x000fe200000114d5 */
[----:B------:R-:W-:Y:S01]  /*1f70*/  @!P0 IMAD.IADD R7, R25, 0x1, R6 ;  /* 0x0000000119078824 */ /* 0x000fe200078e0206 */
[----:B------:R-:W-:Y:S01]  /*1f80*/  IADD3 R6, P1, R12, R8, RZ ;  /* 0x000000080c067210 */ /* 0x000fe20007f3e0ff */
[----:B------:R-:W-:Y:S01]  /*1f90*/  IMAD R2, R23, R213, RZ ;  /* 0x000000d517027224 */ /* 0x000fe200078e02ff */
[----:B----4-:R-:W-:-:S03]  /*1fa0*/  ISETP.GE.AND P0, PT, R10, R75, PT ;  /* 0x0000004b0a00720c */ /* 0x010fc60003f06270 */
[----:B------:R-:W-:Y:S02]  /*1fb0*/  IMAD.X R7, R13, 0x1, R7, P1 ;  /* 0x000000010d077824 */ /* 0x000fe400008e0607 */
[----:B------:R-:W-:Y:S02]  /*1fc0*/  IMAD R2, R22, R9, R2 ;  /* 0x0000000916027224 */ /* 0x000fe400078e0202 */
[----:B------:R-:W-:Y:S02]  /*1fd0*/  VIADD R9, R12, 0x80 ;  /* 0x000000800c097836 */ /* 0x000fe40000000000 */
[----:B------:R-:W-:Y:S01]  /*1fe0*/  IMAD.WIDE.U32 R22, R213, R22, R6 ;  /* 0x00000016d5167225 */ /* 0x000fe200078e0006 */
[----:B------:R-:W-:Y:S02]  /*1ff0*/  SEL R7, RZ, 0xffffffff, P0 ;  /* 0xffffffffff077807 */ /* 0x000fe40000000000 */
[----:B------:R-:W-:Y:S01]  /*2000*/  ISETP.GE.AND P0, PT, R9, R75, PT ;  /* 0x0000004b0900720c */ /* 0x000fe20003f06270 */
[----:B------:R-:W-:-:S03]  /*2010*/  @!P4 IMAD.MOV.U32 R18, RZ, RZ, RZ ;  /* 0x000000ffff12c224 */ /* 0x000fc600078e00ff */
[----:B------:R-:W-:Y:S02]  /*2020*/  SEL R74, RZ, 0x4, P0 ;  /* 0x00000004ff4a7807 */ /* 0x000fe40000000000 */
[C---:B------:R-:W-:Y:S02]  /*2030*/  IADD3 R156, P0, R12.reuse, R0, RZ ;  /* 0x000000000c9c7210 */ /* 0x040fe40007f1e0ff */
[----:B------:R-:W-:Y:S02]  /*2040*/  ISETP.GT.AND P4, PT, R133, R98, PT ;  /* 0x000000628500720c */ /* 0x000fe40003f84270 */
[----:B------:R-:W-:Y:S02]  /*2050*/  IADD3.X R157, R13, R3, RZ, P0, !PT ;  /* 0x000000030d9d7210 */ /* 0x000fe400007fe4ff */
[----:B------:R-:W-:Y:S01]  /*2060*/  ISETP.GE.AND P1, PT, R12, R75, PT ;  /* 0x0000004b0c00720c */ /* 0x000fe20003f26270 */
[----:B------:R-:W-:Y:S02]  /*2070*/  IMAD.SHL.U32 R7, R7, 0x2, RZ ;  /* 0x0000000207077824 */ /* 0x000fe400078e00ff */
[----:B------:R-:W-:Y:S01]  /*2080*/  IMAD R173, R171, R174, RZ ;  /* 0x000000aeabad7224 */ /* 0x000fe200078e02ff */
[----:B------:R-:W-:Y:S01]  /*2090*/  SEL R6, RZ, 0x1, P1 ;  /* 0x00000001ff067807 */ /* 0x000fe20000800000 */
        /* <DEDUP_REMOVED lines=24> */
[----:B------:R-:W-:Y:S01]  /*2220*/  LEA R19, R133, 0xffffffc0, 0x6 ;  /* 0xffffffc085137811 */ /* 0x000fe200078e30ff */
[----:B------:R-:W-:Y:S01]  /*2230*/  IMAD.WIDE.U32 R178, R64, 0x60, RZ ;  /* 0x0000006040b27825 */ /* 0x000fe200078e00ff */
[----:B------:R-:W-:-:S02]  /*2240*/  LOP3.LUT R150, R74, 0xffff, RZ, 0xc0, !PT ;  /* 0x0000ffff4a967812 */ /* 0x000fc400078ec0ff */
        /* <DEDUP_REMOVED lines=16> */
[-C--:B--2---:R-:W-:Y:S02]  /*2350*/  IMAD R2, R31, R214.reuse, RZ ;  /* 0x000000d61f027224 */ /* 0x084fe400078e02ff */
[----:B---3--:R-:W-:Y:S02]  /*2360*/  IMAD R0, R33, R214, RZ ;  /* 0x000000d621007224 */ /* 0x008fe400078e02ff */
[----:B------:R-:W-:Y:S02]  /*2370*/  IMAD R2, R30, R71, R2 ;  /* 0x000000471e027224 */ /* 0x000fe400078e0202 */
[----:B------:R-:W-:-:S04]  /*2380*/  IMAD.WIDE.U32 R30, R214, R30, R12 ;  /* 0x0000001ed61e7225 */ /* 0x000fc800078e000c */
[----:B------:R-:W-:-:S04]  /*2390*/  IMAD.WIDE.U32 R28, R214, R32, R12 ;  /* 0x00000020d61c7225 */ /* 0x000fc800078e000c */
[----:B------:R-:W-:Y:S02]  /*23a0*/  IMAD R0, R32, R71, R0 ;  /* 0x0000004720007224 */ /* 0x000fe400078e0200 */
[----:B------:R-:W-:Y:S01]  /*23b0*/  IMAD.IADD R31, R31, 0x1, R2 ;  /* 0x000000011f1f7824 */ /* 0x000fe200078e0202 */
[----:B------:R-:W-:Y:S01]  /*23c0*/  SHF.R.S32.HI R2, RZ, 0x1f, R19 ;  /* 0x0000001fff027819 */ /* 0x000fe20000011413 */
[-C--:B----4-:R-:W-:Y:S02]  /*23d0*/  IMAD R3, R183, R19.reuse, RZ ;  /* 0x00000013b7037224 */ /* 0x090fe400078e02ff */
[----:B------:R-:W-:Y:S02]  /*23e0*/  IMAD.IADD R29, R29, 0x1, R0 ;  /* 0x000000011d1d7824 */ /* 0x000fe400078e0200 */
[----:B------:R-:W-:Y:S02]  /*23f0*/  IMAD R11, R181, R19, RZ ;  /* 0x00000013b50b7224 */ /* 0x000fe400078e02ff */
[----:B------:R-:W-:-:S02]  /*2400*/  IMAD R3, R182, R2, R3 ;  /* 0x00000002b6037224 */ /* 0x000fc400078e0203 */
        /* <DEDUP_REMOVED lines=11> */
[----:B------:R-:W-:-:S04]  /*24c0*/  IMAD.WIDE.U32 R26, R26, R4, R30 ;  /* 0x000000041a1a7225 */ /* 0x000fc800078e001e */
[----:B------:R-:W-:Y:S01]  /*24d0*/  IMAD.X R11, R167, 0x1, ~R11, P0 ;  /* 0x00000001a70b7824 */ /* 0x000fe200000e0e0b */
[----:B------:R-:W-:Y:S01]  /*24e0*/  SHF.R.S32.HI R147, RZ, 0x1, R147 ;  /* 0x00000001ff937819 */ /* 0x000fe20000011493 */
[C---:B------:R-:W-:Y:S02]  /*24f0*/  IMAD R0, R24.reuse, R5, R0 ;  /* 0x0000000518007224 */ /* 0x040fe400078e0200 */
[----:B------:R-:W-:-:S04]  /*2500*/  IMAD.WIDE.U32 R24, R24, R4, R28 ;  /* 0x0000000418187225 */ /* 0x000fc800078e001c */
[----:B------:R-:W-:Y:S02]  /*2510*/  IMAD.IADD R27, R27, 0x1, R2 ;  /* 0x000000011b1b7824 */ /* 0x000fe400078e0202 */
[----:B------:R-:W-:Y:S02]  /*2520*/  IMAD R119, R11, R180, RZ ;  /* 0x000000b40b777224 */ /* 0x000fe400078e02ff */
[----:B-----5:R-:W-:Y:S01]  /*2530*/  IMAD.IADD R4, R19, 0x1, R18 ;  /* 0x0000000113047824 */ /* 0x020fe200078e0212 */
[----:B------:R-:W-:Y:S01]  /*2540*/  IADD3 R25, R25, R0, RZ ;  /* 0x0000000019197210 */ /* 0x000fe20007ffe0ff */
[-C--:B------:R-:W-:Y:S02]  /*2550*/  IMAD R119, R181, R3.reuse, R119 ;  /* 0x00000003b5777224 */ /* 0x080fe400078e0277 */
[----:B------:R-:W-:-:S04]  /*2560*/  IMAD.WIDE.U32 R18, R180, R3, R26 ;  /* 0x00000003b4127225 */ /* 0x000fc800078e001a */
[----:B------:R-:W-:Y:S02]  /*2570*/  IMAD R4, R147, R4, RZ ;  /* 0x0000000493047224 */ /* 0x000fe400078e02ff */
[----:B------:R-:W-:Y:S02]  /*2580*/  IMAD R5, R166, R147, R72 ;  /* 0x00000093a6057224 */ /* 0x000fe400078e0248 */
[----:B------:R-:W-:Y:S01]  /*2590*/  IMAD R123, R11, R182, RZ ;  /* 0x000000b60b7b7224 */ /* 0x000fe200078e02ff */
[----:B------:R-:W-:Y:S01]  /*25a0*/  LEA R120, P1, R18, R20, 0x1 ;  /* 0x0000001412787211 */ /* 0x000fe200078208ff */
[----:B------:R-:W-:Y:S01]  /*25b0*/  IMAD.IADD R119, R19, 0x1, R119 ;  /* 0x0000000113777824 */ /* 0x000fe200078e0277 */
[----:B------:R-:W-:Y:S01]  /*25c0*/  SHF.R.S32.HI R2, RZ, 0x1f, R4 ;  /* 0x0000001fff027819 */ /* 0x000fe20000011404 */
[----:B------:R-:W-:Y:S01]  /*25d0*/  IMAD R123, R183, R3, R123 ;  /* 0x00000003b77b7224 */ /* 0x000fe200078e027b */
[----:B------:R-:W-:Y:S01]  /*25e0*/  IADD3 R0, P3, R4, R5, RZ ;  /* 0x0000000504007210 */ /* 0x000fe20007f7e0ff */
[----:B------:R-:W-:Y:S01]  /*25f0*/  IMAD.WIDE.U32 R24, R182, R3, R24 ;  /* 0x00000003b6187225 */ /* 0x000fe200078e0018 */
[----:B------:R-:W-:-:S02]  /*2600*/  LEA.HI.X R119, R18, R21, R119, 0x1, P1 ;  /* 0x0000001512777211 */ /* 0x000fc400008f0c77 */
[----:B------:R-:W-:Y:S01]  /*2610*/  SHF.L.U32 R18, R0, 0x1, RZ ;  /* 0x0000000100127819 */ /* 0x000fe200000006ff */
[----:B------:R-:W-:Y:S01]  /*2620*/  IMAD.IADD R3, R72, 0x1, R5 ;  /* 0x0000000148037824 */ /* 0x000fe200078e0205 */
[----:B------:R-:W-:Y:S01]  /*2630*/  LEA.HI.X.SX32 R5, R5, R2, 0x1, P3 ;  /* 0x0000000205057211 */ /* 0x000fe200018f0eff */
[----:B------:R-:W-:Y:S01]  /*2640*/  IMAD.IADD R123, R25, 0x1, R123 ;  /* 0x00000001197b7824 */ /* 0x000fe200078e027b */
[----:B------:R-:W-:Y:S02]  /*2650*/  LEA R122, P0, R24, R22, 0x1 ;  /* 0x00000016187a7211 */ /* 0x000fe400078008ff */
[----:B------:R-:W-:Y:S02]  /*2660*/  IADD3 R127, P2, R4, R3, RZ ;  /* 0x00000003047f7210 */ /* 0x000fe40007f5e0ff */
[----:B------:R-:W-:Y:S02]  /*2670*/  SHF.L.U64.HI R0, R0, 0x1, R5 ;  /* 0x0000000100007819 */ /* 0x000fe40000010205 */
[----:B------:R-:W-:-:S02]  /*2680*/  IADD3 R58, P1, R14, R18, RZ ;  /* 0x000000120e3a7210 */ /* 0x000fc40007f3e0ff */
[----:B------:R-:W-:Y:S02]  /*2690*/  LEA.HI.X R123, R24, R23, R123, 0x1, P0 ;  /* 0x00000017187b7211 */ /* 0x000fe400000f0c7b */
[----:B------:R-:W-:Y:S01]  /*26a0*/  IADD3 R18, P0, R6, R18, RZ ;  /* 0x0000001206127210 */ /* 0x000fe20007f1e0ff */
[----:B------:R-:W-:Y:S01]  /*26b0*/  IMAD.SHL.U32 R126, R127, 0x2, RZ ;  /* 0x000000027f7e7824 */ /* 0x000fe200078e00ff */
[----:B------:R-:W-:Y:S01]  /*26c0*/  LEA.HI.X.SX32 R2, R3, R2, 0x1, P2 ;  /* 0x0000000203027211 */ /* 0x000fe200010f0eff */
[----:B------:R-:W-:Y:S01]  /*26d0*/  IMAD.X R59, R15, 0x1, R0, P1 ;  /* 0x000000010f3b7824 */ /* 0x000fe200008e0600 */
        /* <DEDUP_REMOVED lines=11> */
[----:B------:R-:W-:Y:S01]  /*2790*/  SHF.L.U32 R100, R182, 0x4, RZ ;  /* 0x00000004b6647819 */ /* 0x000fe200000006ff */
        /* <DEDUP_REMOVED lines=54> */
.L_x_1212:
[----:B------:R-:W-:Y:S01]  /*2b00*/  IMAD.SHL.U32 R15, R11, 0x40, RZ ;  /* 0x000000400b0f7824 */ /* 0x000fe200078e00ff */
[----:B------:R-:W-:Y:S01]  /*2b10*/  BSSY B0, `(.L_x_1119) ;  /* 0x0000017000007945 */ /* 0x000fe20003800000 */
[----:B-----5:R-:W-:Y:S02]  /*2b20*/  IMAD.MOV.U32 R121, RZ, RZ, R119 ;  /* 0x000000ffff797224 */ /* 0x020fe400078e0077 */
[----:B------:R-:W-:Y:S04]  /*2b30*/  VIADD R14, R15, 0xffffffc0 ;  /* 0xffffffc00f0e7836 */ /* 0x000fe80000000000 */
[--C-:B------:R-:W-:Y:S02]  /*2b40*/  IMAD.IADD R187, R69, 0x1, -R14.reuse ;  /* 0x0000000145bb7824 */ /* 0x100fe400078e0a0e */
[----:B------:R-:W-:Y:S03]  /*2b50*/  IMAD.IADD R185, R73, 0x1, -R14 ;  /* 0x0000000149b97824 */ /* 0x000fe600078e0a0e */
[CC--:B------:R-:W-:Y:S02]  /*2b60*/  ISETP.GE.AND P2, PT, R166.reuse, R187.reuse, PT ;  /* 0x000000bba600720c */ /* 0x0c0fe40003f46270 */
[C---:B------:R-:W-:Y:S02]  /*2b70*/  ISETP.GE.AND P0, PT, R79.reuse, R187, PT ;  /* 0x000000bb4f00720c */ /* 0x040fe40003f06270 */
[----:B------:R-:W-:Y:S02]  /*2b80*/  ISETP.GE.AND P2, PT, R166, R185, !P2 ;  /* 0x000000b9a600720c */ /* 0x000fe40005746270 */
[-C--:B------:R-:W-:Y:S02]  /*2b90*/  ISETP.GE.AND P4, PT, R78, R187.reuse, PT ;  /* 0x000000bb4e00720c */ /* 0x080fe40003f86270 */
        /* <DEDUP_REMOVED lines=14> */
.L_x_1120:
[----:B------:R-:W-:Y:S05]  /*2c80*/  BSYNC B0 ;  /* 0x0000000000007941 */ /* 0x000fea0003800000 */
.L_x_1119:
[----:B------:R-:W-:Y:S04]  /*2c90*/  BSSY B0, `(.L_x_1121) ;  /* 0x000000f000007945 */ /* 0x000fe80003800000 */
[----:B------:R-:W-:Y:S05]  /*2ca0*/  @!P0 BRA `(.L_x_1122) ;  /* 0x0000000000348947 */ /* 0x000fea0003800000 */
[----:B------:R-:W-:Y:S02]  /*2cb0*/  ISETP.NE.AND P1, PT, R152, RZ, PT ;  /* 0x000000ff9800720c */ /* 0x000fe40003f25270 */
[----:B------:R-:W-:Y:S02]  /*2cc0*/  IADD3 R28, P0, R120, R115, RZ ;  /* 0x00000073781c7210 */ /* 0x000fe40007f1e0ff */
[C---:B------:R-:W-:Y:S03]  /*2cd0*/  LEA R2, P5, R206.reuse, R130, 0x1 ;  /* 0x00000082ce027211 */ /* 0x040fe600078a08ff */
        /* <DEDUP_REMOVED lines=10> */
.L_x_1122:
[----:B------:R-:W-:Y:S05]  /*2d80*/  BSYNC B0 ;  /* 0x0000000000007941 */ /* 0x000fea0003800000 */
.L_x_1121:
        /* <DEDUP_REMOVED lines=15> */
.L_x_1124:
[----:B------:R-:W-:Y:S05]  /*2e80*/  BSYNC B0 ;  /* 0x0000000000007941 */ /* 0x000fea0003800000 */
.L_x_1123:
        /* <DEDUP_REMOVED lines=15> */
.L_x_1126:
[----:B------:R-:W-:Y:S05]  /*2f80*/  BSYNC B0 ;  /* 0x0000000000007941 */ /* 0x000fea0003800000 */
.L_x_1125:
        /* <DEDUP_REMOVED lines=66> */
.L_x_1133:
[----:B------:R-:W-:Y:S05]  /*33b0*/  BSYNC B0 ;  /* 0x0000000000007941 */ /* 0x000fea0003800000 */
.L_x_1132:
        /* <DEDUP_REMOVED lines=48> */
.L_x_1135:
[----:B------:R-:W-:Y:S05]  /*36c0*/  BSYNC B0 ;  /* 0x0000000000007941 */ /* 0x000fea0003800000 */
.L_x_1134:
        /* <DEDUP_REMOVED lines=47> */
.L_x_1131:
[----:B------:R-:W-:Y:S05]  /*39c0*/  BSYNC B1 ;  /* 0x0000000000017941 */ /* 0x000fea0003800000 */
.L_x_1130:
        /* <DEDUP_REMOVED lines=65> */
.L_x_1139:
[----:B------:R-:W-:Y:S05]  /*3de0*/  BSYNC B0 ;  /* 0x0000000000007941 */ /* 0x000fea0003800000 */
.L_x_1138:
        /* <DEDUP_REMOVED lines=51> */
.L_x_1141:
[----:B------:R-:W-:Y:S05]  /*4120*/  BSYNC B0 ;  /* 0x0000000000007941 */ /* 0x000fea0003800000 */
.L_x_1140:
        /* <DEDUP_REMOVED lines=50> */
.L_x_1137:
[----:B------:R-:W-:Y:S05]  /*4450*/  BSYNC B1 ;  /* 0x0000000000017941 */ /* 0x000fea0003800000 */
.L_x_1136:
        /* <DEDUP_REMOVED lines=65> */
.L_x_1145:
[----:B------:R-:W-:Y:S05]  /*4870*/  BSYNC B0 ;  /* 0x0000000000007941 */ /* 0x000fea0003800000 */
.L_x_1144:
        /* <DEDUP_REMOVED lines=51> */
.L_x_1147:
[----:B------:R-:W-:Y:S05]  /*4bb0*/  BSYNC B0 ;  /* 0x0000000000007941 */ /* 0x000fea0003800000 */
.L_x_1146:
        /* <DEDUP_REMOVED lines=50> */
.L_x_1143:
[----:B------:R-:W-:Y:S05]  /*4ee0*/  BSYNC B1 ;  /* 0x0000000000017941 */ /* 0x000fea0003800000 */
.L_x_1142:
        /* <DEDUP_REMOVED lines=67> */
.L_x_1151:
[----:B------:R-:W-:Y:S05]  /*5320*/  BSYNC B0 ;  /* 0x0000000000007941 */ /* 0x000fea0003800000 */
.L_x_1150:
        /* <DEDUP_REMOVED lines=51> */
.L_x_1153:
[----:B------:R-:W-:Y:S05]  /*5660*/  BSYNC B0 ;  /* 0x0000000000007941 */ /* 0x000fea0003800000 */
.L_x_1152:
        /* <DEDUP_REMOVED lines=50> */
.L_x_1149:
[----:B------:R-:W-:Y:S05]  /*5990*/  BSYNC B1 ;  /* 0x0000000000017941 */ /* 0x000fea0003800000 */
.L_x_1148:
[----:B------:R-:W2:Y:S02]  /*59a0*/  LD.E R3, desc[UR6][R16.64+0xd0] ;  /* 0x0000d00610037980 */ /* 0x000ea4000c101900 */
[----:B--2---:R-:W-:Y:S05]  /*59b0*/  IMAD.U32 R3, R3, -0x20, RZ ;  /* 0xffffffe003037824 */ /* 0x004fea00078e00ff */
[C---:B------:R-:W-:Y:S02]  /*59c0*/  LEA R18, P1, R3.reuse, R18, 0x1 ;  /* 0x0000001203127211 */ /* 0x040fe400078208ff */
[C---:B------:R-:W-:Y:S02]  /*59d0*/  LEA R58, P0, R3.reuse, R58, 0x1 ;  /* 0x0000003a033a7211 */ /* 0x040fe400078008ff */
[C---:B------:R-:W-:Y:S02]  /*59e0*/  LEA.HI.X.SX32 R19, R3.reuse, R19, 0x1, P1 ;  /* 0x0000001303137211 */ /* 0x040fe400008f0eff */
[----:B------:R-:W-:Y:S01]  /*59f0*/  LEA.HI.X.SX32 R59, R3, R59, 0x1, P0 ;  /* 0x0000003b033b7211 */ /* 0x000fe200000f0eff */
[----:B------:R-:W-:Y:S05]  /*5a00*/  BRA `(.L_x_1154) ;  /* 0x0000004c00a87947 */ /* 0x000fea0003800000 */
.L_x_1129:
        /* <DEDUP_REMOVED lines=89> */
.L_x_1160:
[----:B------:R-:W-:Y:S05]  /*5fa0*/  BSYNC B0 ;  /* 0x0000000000007941 */ /* 0x000fea0003800000 */
.L_x_1159:
[----:B-----5:R2:W-:Y:S02]  /*5fb0*/  ST.E.128 desc[UR6][R128.64], R48 ;  /* 0x0000003080007985 */ /* 0x0205e4000c101d06 */
.L_x_1158:
[----:B------:R-:W-:Y:S05]  /*5fc0*/  BSYNC B1 ;  /* 0x0000000000017941 */ /* 0x000fea0003800000 */
.L_x_1157:
        /* <DEDUP_REMOVED lines=87> */
.L_x_1164:
[----:B------:R-:W-:Y:S05]  /*6540*/  BSYNC B0 ;  /* 0x0000000000007941 */ /* 0x000fea0003800000 */
.L_x_1163:
[----:B-----5:R3:W-:Y:S02]  /*6550*/  ST.E.128 desc[UR6][R128.64+0x80], R48 ;  /* 0x0000803080007985 */ /* 0x0207e4000c101d06 */
.L_x_1162:
[----:B------:R-:W-:Y:S05]  /*6560*/  BSYNC B1 ;  /* 0x0000000000017941 */ /* 0x000fea0003800000 */
.L_x_1161:
        /* <DEDUP_REMOVED lines=86> */
.L_x_1166:
[----:B------:R-:W-:Y:S05]  /*6ad0*/  BSYNC B0 ;  /* 0x0000000000007941 */ /* 0x000fea0003800000 */
.L_x_1165:
[----:B-----5:R4:W-:Y:S02]  /*6ae0*/  ST.E.128 desc[UR6][R128.64+0x100], R48 ;  /* 0x0001003080007985 */ /* 0x0209e4000c101d06 */
.L_x_1156:
[----:B------:R-:W-:Y:S05]  /*6af0*/  BSYNC B2 ;  /* 0x0000000000027941 */ /* 0x000fea0003800000 */
.L_x_1155:
        /* <DEDUP_REMOVED lines=34> */
[----:B------:R-:W-:Y:S02]  /*6d20*/  LEA.HI.X.SX32 R23, R186, R191, 0x1, P0 ;  /* 0x000000bfba177211 */ /* 0x000fe400000f0eff */
[----:B------:R-:W-:Y:S02]  /*6d30*/  LEA.HI.X.SX32 R184, R184, R141, 0x1, P2 ;  /* 0x0000008db8b87211 */ /* 0x000fe400010f0eff */
[C---:B--2---:R-:W-:Y:S01]  /*6d40*/  LEA R190, P0, R189.reuse, R124, 0x1 ;  /* 0x0000007cbdbe7211 */ /* 0x044fe200078008ff */
[----:B------:R-:W2:Y:S03]  /*6d50*/  LD.E.128 R24, desc[UR6][R22.64] ;  /* 0x0000000616187980 */ /* 0x000ea6000c101d00 */
[----:B------:R-:W-:Y:S01]  /*6d60*/  LEA.HI.X R191, R189, R125, R184, 0x1, P0 ;  /* 0x0000007dbdbf7211 */ /* 0x000fe200000f0cb8 */
[----:B------:R-:W-:Y:S01]  /*6d70*/  IMAD.MOV.U32 R184, RZ, RZ, RZ ;  /* 0x000000ffffb87224 */ /* 0x000fe200078e00ff */
[----:B------:R-:W-:Y:S04]  /*6d80*/  @P1 IADD3 R184, -R53, RZ, RZ ;  /* 0x000000ff35b81210 */ /* 0x000fe80007ffe1ff */
[----:B------:R-:W-:Y:S01]  /*6d90*/  IADD3 R53, P0, R153, R184, RZ ;  /* 0x000000b899357210 */ /* 0x000fe20007f1e0ff */
[----:B------:R-:W3:Y:S03]  /*6da0*/  LD.E.128 R188, desc[UR6][R190.64] ;  /* 0x00000006bebc7980 */ /* 0x000ee6000c101d00 */
        /* <DEDUP_REMOVED lines=25> */
[----:B------:R-:W-:Y:S01]  /*6f40*/  @!P1 FADD.FTZ R33, -R33, -RZ ;  /* 0x800000ff21219221 */ /* 0x000fe20000010100 */
[C---:B----4-:R-:W-:Y:S01]  /*6f50*/  LOP3.LUT R38, R60.reuse, 0xffff0000, RZ, 0xc0, !PT ;  /* 0xffff00003c267812 */ /* 0x050fe200078ec0ff */
        /* <DEDUP_REMOVED lines=29> */
.L_x_1172:
[----:B------:R-:W-:Y:S05]  /*7130*/  BSYNC B0 ;  /* 0x0000000000007941 */ /* 0x000fea0003800000 */
.L_x_1171:
[----:B-----5:R3:W-:Y:S02]  /*7140*/  ST.E.128 desc[UR6][R192.64], R48 ;  /* 0x00000030c0007985 */ /* 0x0207e4000c101d06 */
.L_x_1170:
[----:B------:R-:W-:Y:S05]  /*7150*/  BSYNC B1 ;  /* 0x0000000000017941 */ /* 0x000fea0003800000 */
.L_x_1169:
        /* <DEDUP_REMOVED lines=27> */
[----:B------:R-:W-:Y:S02]  /*7310*/  LEA R22, P0, R186, R190, 0x1 ;  /* 0x000000beba167211 */ /* 0x000fe400078008ff */
        /* <DEDUP_REMOVED lines=66> */
.L_x_1176:
[----:B------:R-:W-:Y:S05]  /*7740*/  BSYNC B0 ;  /* 0x0000000000007941 */ /* 0x000fea0003800000 */
.L_x_1175:
[----:B-----5:R3:W-:Y:S02]  /*7750*/  ST.E.128 desc[UR6][R192.64], R48 ;  /* 0x00000030c0007985 */ /* 0x0207e4000c101d06 */
.L_x_1174:
[----:B------:R-:W-:Y:S05]  /*7760*/  BSYNC B1 ;  /* 0x0000000000017941 */ /* 0x000fea0003800000 */
.L_x_1173:
        /* <DEDUP_REMOVED lines=93> */
.L_x_1178:
[----:B------:R-:W-:Y:S05]  /*7d40*/  BSYNC B0 ;  /* 0x0000000000007941 */ /* 0x000fea0003800000 */
.L_x_1177:
[----:B-----5:R3:W-:Y:S02]  /*7d50*/  ST.E.128 desc[UR6][R192.64], R48 ;  /* 0x00000030c0007985 */ /* 0x0207e4000c101d06 */
.L_x_1168:
[----:B------:R-:W-:Y:S05]  /*7d60*/  BSYNC B2 ;  /* 0x0000000000027941 */ /* 0x000fea0003800000 */
.L_x_1167:
        /* <DEDUP_REMOVED lines=99> */
.L_x_1184:
[----:B------:R-:W-:Y:S05]  /*83a0*/  BSYNC B0 ;  /* 0x0000000000007941 */ /* 0x000fea0003800000 */
.L_x_1183:
[----:B-----5:R3:W-:Y:S02]  /*83b0*/  ST.E.128 desc[UR6][R192.64], R48 ;  /* 0x00000030c0007985 */ /* 0x0207e4000c101d06 */
.L_x_1182:
[----:B------:R-:W-:Y:S05]  /*83c0*/  BSYNC B1 ;  /* 0x0000000000017941 */ /* 0x000fea0003800000 */
.L_x_1181:
        /* <DEDUP_REMOVED lines=94> */
.L_x_1188:
[----:B------:R-:W-:Y:S05]  /*89b0*/  BSYNC B0 ;  /* 0x0000000000007941 */ /* 0x000fea0003800000 */
.L_x_1187:
[----:B-----5:R3:W-:Y:S02]  /*89c0*/  ST.E.128 desc[UR6][R192.64], R48 ;  /* 0x00000030c0007985 */ /* 0x0207e4000c101d06 */
.L_x_1186:
[----:B------:R-:W-:Y:S05]  /*89d0*/  BSYNC B1 ;  /* 0x0000000000017941 */ /* 0x000fea0003800000 */
.L_x_1185:
        /* <DEDUP_REMOVED lines=93> */
.L_x_1190:
[----:B------:R-:W-:Y:S05]  /*8fb0*/  BSYNC B0 ;  /* 0x0000000000007941 */ /* 0x000fea0003800000 */
.L_x_1189:
[----:B-----5:R3:W-:Y:S02]  /*8fc0*/  ST.E.128 desc[UR6][R192.64], R48 ;  /* 0x00000030c0007985 */ /* 0x0207e4000c101d06 */
.L_x_1180:
[----:B------:R-:W-:Y:S05]  /*8fd0*/  BSYNC B2 ;  /* 0x0000000000027941 */ /* 0x000fea0003800000 */
.L_x_1179:
        /* <DEDUP_REMOVED lines=101> */
.L_x_1196:
[----:B------:R-:W-:Y:S05]  /*9630*/  BSYNC B0 ;  /* 0x0000000000007941 */ /* 0x000fea0003800000 */
.L_x_1195:
[----:B-----5:R3:W-:Y:S02]  /*9640*/  ST.E.128 desc[UR6][R188.64], R48 ;  /* 0x00000030bc007985 */ /* 0x0207e4000c101d06 */
.L_x_1194:
[----:B------:R-:W-:Y:S05]  /*9650*/  BSYNC B1 ;  /* 0x0000000000017941 */ /* 0x000fea0003800000 */
.L_x_1193:
        /* <DEDUP_REMOVED lines=94> */
.L_x_1200:
[----:B------:R-:W-:Y:S05]  /*9c40*/  BSYNC B0 ;  /* 0x0000000000007941 */ /* 0x000fea0003800000 */
.L_x_1199:
[----:B-----5:R3:W-:Y:S02]  /*9c50*/  ST.E.128 desc[UR6][R188.64], R48 ;  /* 0x00000030bc007985 */ /* 0x0207e4000c101d06 */
.L_x_1198:
[----:B------:R-:W-:Y:S05]  /*9c60*/  BSYNC B1 ;  /* 0x0000000000017941 */ /* 0x000fea0003800000 */
.L_x_1197:
        /* <DEDUP_REMOVED lines=93> */
.L_x_1202:
[----:B------:R-:W-:Y:S05]  /*a240*/  BSYNC B0 ;  /* 0x0000000000007941 */ /* 0x000fea0003800000 */
.L_x_1201:
[----:B-----5:R3:W-:Y:S02]  /*a250*/  ST.E.128 desc[UR6][R188.64], R48 ;  /* 0x00000030bc007985 */ /* 0x0207e4000c101d06 */
.L_x_1192:
[----:B------:R-:W-:Y:S05]  /*a260*/  BSYNC B2 ;  /* 0x0000000000027941 */ /* 0x000fea0003800000 */
.L_x_1191:
[----:B------:R-:W4:Y:S02]  /*a270*/  LD.E R3, desc[UR6][R16.64+0xd0] ;  /* 0x0000d00610037980 */ /* 0x000f24000c101900 */
[----:B----4-:R-:W-:Y:S05]  /*a280*/  IMAD.U32 R3, R3, -0x20, RZ ;  /* 0xffffffe003037824 */ /* 0x010fea00078e00ff */
[C---:B------:R-:W-:Y:S02]  /*a290*/  LEA R126, P1, R3.reuse, R126, 0x1 ;  /* 0x0000007e037e7211 */ /* 0x040fe400078208ff */
[C---:B------:R-:W-:Y:S02]  /*a2a0*/  LEA R124, P0, R3.reuse, R124, 0x1 ;  /* 0x0000007c037c7211 */ /* 0x040fe400078008ff */
[C---:B------:R-:W-:Y:S02]  /*a2b0*/  LEA.HI.X.SX32 R127, R3.reuse, R127, 0x1, P1 ;  /* 0x0000007f037f7211 */ /* 0x040fe400008f0eff */
[----:B------:R-:W-:Y:S01]  /*a2c0*/  LEA.HI.X.SX32 R125, R3, R125, 0x1, P0 ;  /* 0x0000007d037d7211 */ /* 0x000fe200000f0eff */
[----:B------:R-:W-:Y:S05]  /*a2d0*/  BRA `(.L_x_1154) ;  /* 0x0000000400747947 */ /* 0x000fea0003800000 */
.L_x_1128:
[CC--:B------:R-:W-:Y:S01]  /*a2e0*/  ISETP.GE.AND P3, PT, R79.reuse, R187.reuse, PT ;  /* 0x000000bb4f00720c */ /* 0x0c0fe20003f66270 */
[----:B------:R-:W-:Y:S01]  /*a2f0*/  BSSY B0, `(.L_x_1203) ;  /* 0x0000011000007945 */ /* 0x000fe20003800000 */
[-C--:B------:R-:W-:Y:S02]  /*a300*/  ISETP.GE.AND P1, PT, R78, R187.reuse, PT ;  /* 0x000000bb4e00720c */ /* 0x080fe40003f26270 */
        /* <DEDUP_REMOVED lines=15> */
.L_x_1204:
[----:B------:R-:W-:Y:S05]  /*a400*/  BSYNC B0 ;  /* 0x0000000000007941 */ /* 0x000fea0003800000 */
.L_x_1203:
[----:B------:R-:W-:Y:S04]  /*a410*/  BSSY B0, `(.L_x_1205) ;  /* 0x0000018000007945 */ /* 0x000fe80003800000 */
[----:B------:R-:W-:Y:S05]  /*a420*/  @!P3 BRA `(.L_x_1206) ;  /* 0x000000000058b947 */ /* 0x000fea0003800000 */
[----:B------:R-:W-:Y:S02]  /*a430*/  ISETP.NE.AND P4, PT, R152, RZ, PT ;  /* 0x000000ff9800720c */ /* 0x000fe40003f85270 */
[----:B------:R-:W-:Y:S11]  /*a440*/  ISETP.NE.AND P5, PT, R151, RZ, PT ;  /* 0x000000ff9700720c */ /* 0x000ff60003fa5270 */
[----:B-1----:R-:W-:Y:S02]  /*a450*/  @P4 LEA R4, P2, R100, R122, 0x1 ;  /* 0x0000007a64044211 */ /* 0x002fe400078408ff */
[----:B------:R-:W-:Y:S02]  /*a460*/  @P4 LEA R32, P3, R208, R128, 0x1 ;  /* 0x00000080d0204211 */ /* 0x000fe400078608ff */
        /* <DEDUP_REMOVED lines=18> */
.L_x_1206:
[----:B------:R-:W-:Y:S05]  /*a590*/  BSYNC B0 ;  /* 0x0000000000007941 */ /* 0x000fea0003800000 */
.L_x_1205:
        /* <DEDUP_REMOVED lines=24> */
.L_x_1208:
[----:B------:R-:W-:Y:S05]  /*a720*/  BSYNC B0 ;  /* 0x0000000000007941 */ /* 0x000fea0003800000 */
.L_x_1207:
        /* <DEDUP_REMOVED lines=24> */
.L_x_1154:
[----:B------:R-:W-:Y:S05]  /*a8b0*/  BSYNC B3 ;  /* 0x0000000000037941 */ /* 0x000fea0003800000 */
.L_x_1127:
        /* <DEDUP_REMOVED lines=89> */
.L_x_1210:
        /* <DEDUP_REMOVED lines=8> */
.L_x_1211:
[----:B------:R-:W-:Y:S05]  /*aed0*/  BSYNC B0 ;  /* 0x0000000000007941 */ /* 0x000fea0003800000 */
.L_x_1209:
[----:B------:R-:W-:Y:S04]  /*aee0*/  IADD3 R11, R11, -0x1, RZ ;  /* 0xffffffff0b0b7810 */ /* 0x000fe80007ffe0ff */
[----:B------:R-:W-:Y:S11]  /*aef0*/  ISETP.GT.AND P0, PT, R11, R98, PT ;  /* 0x000000620b00720c */ /* 0x000ff60003f04270 */
[----:B------:R-:W-:Y:S02]  /*af00*/  @!UPT UIADD3 URZ, URZ, URZ, URZ ;  /* 0x0000003f3f3ff290 */ /* 0x000fe4000fffe03f */
[----:B------:R-:W-:Y:S05]  /*af10*/  @P0 BRA `(.L_x_1212) ;  /* 0xffffff7800f80947 */ /* 0x000fea000383ffff */
.L_x_1118:
        /* <DEDUP_REMOVED lines=40> */
[C---:B-1----:R-:W-:Y:S02]  /*b1a0*/  LEA R18, P1, R172.reuse, R176, 0x1 ;  /* 0x000000b0ac127211 */ /* 0x042fe400078208ff */
[----:B------:R-:W-:Y:S02]  /*b1b0*/  ISETP.GT.AND P0, PT, R57, -0x8, !P0 ;  /* 0xfffffff83900780c */ /* 0x000fe40004704270 */
[----:B------:R-:W-:Y:S01]  /*b1c0*/  LEA.HI.X R19, R172, R177, R3, 0x1, P1 ;  /* 0x000000b1ac137211 */ /* 0x000fe200008f0c03 */
[----:B--2---:R-:W-:Y:S01]  /*b1d0*/  IMAD.IADD R73, R73, 0x1, R0 ;  /* 0x0000000149497824 */ /* 0x004fe200078e0200 */
[----:B------:R-:W-:-:S04]  /*b1e0*/  LEA.HI R0, R7, R7, RZ, 0x1 ;  /* 0x0000000707007211 */ /* 0x000fc800078f08ff */
[----:B------:R-:W-:-:S05]  /*b1f0*/  SHF.R.S32.HI R0, RZ, 0x1, R0 ;  /* 0x00000001ff007819 */ /* 0x000fca0000011400 */
[----:B------:R-:W-:-:S05]  /*b200*/  IMAD R73, R0, R73, RZ ;  /* 0x0000004900497224 */ /* 0x000fca00078e02ff */
[----:B------:R-:W-:Y:S02]  /*b210*/  SHF.R.S32.HI R5, RZ, 0x1f, R73 ;  /* 0x0000001fff057819 */ /* 0x000fe40000011449 */
[-C--:B------:R-:W-:Y:S02]  /*b220*/  IADD3 R2, P2, R12, R73.reuse, RZ ;  /* 0x000000490c027210 */ /* 0x080fe40007f5e0ff */
[----:B------:R-:W-:-:S03]  /*b230*/  IADD3 R4, P3, R72, R73, RZ ;  /* 0x0000004948047210 */ /* 0x000fc60007f7e0ff */
[----:B------:R-:W-:Y:S01]  /*b240*/  IMAD.X R3, R13, 0x1, R5, P2 ;  /* 0x000000010d037824 */ /* 0x000fe200010e0605 */
[----:B------:R-:W-:Y:S01]  /*b250*/  LEA.HI.X.SX32 R21, R72, R5, 0x1, P3 ;  /* 0x0000000548157211 */ /* 0x000fe200018f0eff */
[----:B------:R-:W-:Y:S01]  /*b260*/  IMAD.MOV.U32 R5, RZ, RZ, R0 ;  /* 0x000000ffff057224 */ /* 0x000fe200078e0000 */
        /* <DEDUP_REMOVED lines=55> */
.L_x_1221:
[----:B------:R-:W-:Y:S05]  /*b5e0*/  BSYNC B0 ;  /* 0x0000000000007941 */ /* 0x000fea0003800000 */
.L_x_1220:
[----:B-----5:R3:W-:Y:S02]  /*b5f0*/  STS.128 [R217], R20 ;  /* 0x00000014d9007388 */ /* 0x0207e40000000c00 */
.L_x_1219:
[----:B------:R-:W-:Y:S05]  /*b600*/  BSYNC B1 ;  /* 0x0000000000017941 */ /* 0x000fea0003800000 */
.L_x_1218:
        /* <DEDUP_REMOVED lines=46> */
.L_x_1225:
[----:B------:R-:W-:Y:S05]  /*b8f0*/  BSYNC B0 ;  /* 0x0000000000007941 */ /* 0x000fea0003800000 */
.L_x_1224:
[----:B-----5:R1:W-:Y:S02]  /*b900*/  STS.128 [R217+0x2000], R20 ;  /* 0x00200014d9007388 */ /* 0x0203e40000000c00 */
.L_x_1223:
[----:B------:R-:W-:Y:S05]  /*b910*/  BSYNC B1 ;  /* 0x0000000000017941 */ /* 0x000fea0003800000 */
.L_x_1222:
        /* <DEDUP_REMOVED lines=45> */
.L_x_1227:
[----:B------:R-:W-:Y:S05]  /*bbf0*/  BSYNC B0 ;  /* 0x0000000000007941 */ /* 0x000fea0003800000 */
.L_x_1226:
[----:B-----5:R3:W-:Y:S02]  /*bc00*/  STS.128 [R217+0x4000], R20 ;  /* 0x00400014d9007388 */ /* 0x0207e40000000c00 */
.L_x_1217:
[----:B------:R-:W-:Y:S05]  /*bc10*/  BSYNC B2 ;  /* 0x0000000000027941 */ /* 0x000fea0003800000 */
.L_x_1216:
        /* <DEDUP_REMOVED lines=51> */
.L_x_1233:
[----:B------:R-:W-:Y:S05]  /*bf50*/  BSYNC B0 ;  /* 0x0000000000007941 */ /* 0x000fea0003800000 */
.L_x_1232:
[----:B-----5:R3:W-:Y:S02]  /*bf60*/  STS.128 [R217+0x800], R20 ;  /* 0x00080014d9007388 */ /* 0x0207e40000000c00 */
.L_x_1231:
[----:B------:R-:W-:Y:S05]  /*bf70*/  BSYNC B1 ;  /* 0x0000000000017941 */ /* 0x000fea0003800000 */
.L_x_1230:
        /* <DEDUP_REMOVED lines=46> */
.L_x_1237:
[----:B------:R-:W-:Y:S05]  /*c260*/  BSYNC B0 ;  /* 0x0000000000007941 */ /* 0x000fea0003800000 */
.L_x_1236:
[----:B-----5:R3:W-:Y:S02]  /*c270*/  STS.128 [R217+0x2800], R20 ;  /* 0x00280014d9007388 */ /* 0x0207e40000000c00 */
.L_x_1235:
[----:B------:R-:W-:Y:S05]  /*c280*/  BSYNC B1 ;  /* 0x0000000000017941 */ /* 0x000fea0003800000 */
.L_x_1234:
        /* <DEDUP_REMOVED lines=45> */
.L_x_1239:
[----:B------:R-:W-:Y:S05]  /*c560*/  BSYNC B0 ;  /* 0x0000000000007941 */ /* 0x000fea0003800000 */
.L_x_1238:
[----:B-----5:R1:W-:Y:S02]  /*c570*/  STS.128 [R217+0x4800], R40 ;  /* 0x00480028d9007388 */ /* 0x0203e40000000c00 */
.L_x_1229:
[----:B------:R-:W-:Y:S05]  /*c580*/  BSYNC B2 ;  /* 0x0000000000027941 */ /* 0x000fea0003800000 */
.L_x_1228:
        /* <DEDUP_REMOVED lines=51> */
.L_x_1245:
[----:B------:R-:W-:Y:S05]  /*c8c0*/  BSYNC B0 ;  /* 0x0000000000007941 */ /* 0x000fea0003800000 */
.L_x_1244:
[----:B-----5:R3:W-:Y:S02]  /*c8d0*/  STS.128 [R217+0x1000], R20 ;  /* 0x00100014d9007388 */ /* 0x0207e40000000c00 */
.L_x_1243:
[----:B------:R-:W-:Y:S05]  /*c8e0*/  BSYNC B1 ;  /* 0x0000000000017941 */ /* 0x000fea0003800000 */
.L_x_1242:
        /* <DEDUP_REMOVED lines=46> */
.L_x_1249:
[----:B------:R-:W-:Y:S05]  /*cbd0*/  BSYNC B0 ;  /* 0x0000000000007941 */ /* 0x000fea0003800000 */
.L_x_1248:
[----:B-----5:R3:W-:Y:S02]  /*cbe0*/  STS.128 [R217+0x3000], R20 ;  /* 0x00300014d9007388 */ /* 0x0207e40000000c00 */
.L_x_1247:
[----:B------:R-:W-:Y:S05]  /*cbf0*/  BSYNC B1 ;  /* 0x0000000000017941 */ /* 0x000fea0003800000 */
.L_x_1246:
        /* <DEDUP_REMOVED lines=45> */
.L_x_1251:
[----:B------:R-:W-:Y:S05]  /*ced0*/  BSYNC B0 ;  /* 0x0000000000007941 */ /* 0x000fea0003800000 */
.L_x_1250:
[----:B-----5:R1:W-:Y:S02]  /*cee0*/  STS.128 [R217+0x5000], R36 ;  /* 0x00500024d9007388 */ /* 0x0203e40000000c00 */
.L_x_1241:
[----:B------:R-:W-:Y:S05]  /*cef0*/  BSYNC B2 ;  /* 0x0000000000027941 */ /* 0x000fea0003800000 */
.L_x_1240:
        /* <DEDUP_REMOVED lines=14> */
[----:B-----5:R-:W-:Y:S01]  /*cfe0*/  SHF.L.U32 R12, R21, 0x10, RZ ;  /* 0x00000010150c7819 */ /* 0x020fe200000006ff */
[----:B------:R-:W-:Y:S01]  /*cff0*/  IMAD.U32 R31, R23, 0x10000, RZ ;  /* 0x00010000171f7824 */ /* 0x000fe200078e00ff */
[----:B------:R-:W-:Y:S02]  /*d000*/  LOP3.LUT R0, R21, 0xffff0000, RZ, 0xc0, !PT ;  /* 0xffff000015007812 */ /* 0x000fe400078ec0ff */
[----:B------:R-:W-:Y:S02]  /*d010*/  LOP3.LUT R29, R23, 0xffff0000, RZ, 0xc0, !PT ;  /* 0xffff0000171d7812 */ /* 0x000fe400078ec0ff */
[----:B------:R-:W-:-:S02]  /*d020*/  SHF.L.U32 R13, R20, 0x10, RZ ;  /* 0x00000010140d7819 */ /* 0x000fc400000006ff */
[----:B------:R-:W-:Y:S02]  /*d030*/  LOP3.LUT R30, R20, 0xffff0000, RZ, 0xc0, !PT ;  /* 0xffff0000141e7812 */ /* 0x000fe400078ec0ff */
[C---:B------:R-:W-:Y:S02]  /*d040*/  SHF.L.U32 R28, R22.reuse, 0x10, RZ ;  /* 0x00000010161c7819 */ /* 0x040fe400000006ff */
[----:B------:R-:W-:Y:S02]  /*d050*/  LOP3.LUT R33, R22, 0xffff0000, RZ, 0xc0, !PT ;  /* 0xffff000016217812 */ /* 0x000fe400078ec0ff */
[C---:B---3--:R-:W-:Y:S01]  /*d060*/  LOP3.LUT R21, R2.reuse, 0xffff0000, RZ, 0xc0, !PT ;  /* 0xffff000002157812 */ /* 0x048fe200078ec0ff */
[----:B------:R-:W-:Y:S01]  /*d070*/  IMAD.U32 R2, R2, 0x10000, RZ ;  /* 0x0001000002027824 */ /* 0x000fe200078e00ff */
        /* <DEDUP_REMOVED lines=12> */
[----:B------:R-:W-:Y:S01]  /*d140*/  FFMA.FTZ R22, R31, R20, -R22 ;  /* 0x000000141f167223 */ /* 0x000fe20000010816 */
[C---:B------:R-:W-:Y:S01]  /*d150*/  FMUL.FTZ R23, R30.reuse, R4 ;  /* 0x000000041e177220 */ /* 0x040fe20000410000 */
[----:B------:R-:W-:Y:S01]  /*d160*/  FMUL.FTZ R21, R33, R3 ;  /* 0x0000000321157220 */ /* 0x000fe20000410000 */
[----:B------:R-:W-:Y:S01]  /*d170*/  FFMA.FTZ R31, R31, R14, R12 ;  /* 0x0000000e1f1f7223 */ /* 0x000fe2000001000c */
[-C--:B------:R-:W-:Y:S01]  /*d180*/  FMUL.FTZ R12, R30, R2.reuse ;  /* 0x000000021e0c7220 */ /* 0x080fe20000410000 */
[-C--:B------:R-:W-:Y:S01]  /*d190*/  FMUL.FTZ R14, R33, R5.reuse ;  /* 0x00000005210e7220 */ /* 0x080fe20000410000 */
[C---:B------:R-:W-:Y:S01]  /*d1a0*/  FFMA.FTZ R23, R13.reuse, R2, R23 ;  /* 0x000000020d177223 */ /* 0x040fe20000010017 */
[C---:B------:R-:W-:Y:S01]  /*d1b0*/  FFMA.FTZ R21, R28.reuse, R5, -R21 ;  /* 0x000000051c157223 */ /* 0x040fe20000010815 */
[----:B------:R-:W-:Y:S01]  /*d1c0*/  FFMA.FTZ R12, R13, R4, -R12 ;  /* 0x000000040d0c7223 */ /* 0x000fe2000001080c */
[----:B------:R-:W-:Y:S01]  /*d1d0*/  FFMA.FTZ R14, R28, R3, R14 ;  /* 0x000000031c0e7223 */ /* 0x000fe2000001000e */
[----:B------:R-:W-:-:S02]  /*d1e0*/  F2FP.BF16.F32.PACK_AB R0, R0, R15 ;  /* 0x0000000f0000723e */ /* 0x000fc400000010ff */
[----:B------:R-:W-:Y:S02]  /*d1f0*/  F2FP.BF16.F32.PACK_AB R31, R31, R22 ;  /* 0x000000161f1f723e */ /* 0x000fe400000010ff */
[----:B------:R-:W-:Y:S02]  /*d200*/  F2FP.BF16.F32.PACK_AB R20, R23, R12 ;  /* 0x0000000c1714723e */ /* 0x000fe400000010ff */
[----:B------:R-:W-:Y:S02]  /*d210*/  F2FP.BF16.F32.PACK_AB R22, R14, R21 ;  /* 0x000000150e16723e */ /* 0x000fe400000010ff */
[----:B------:R-:W-:Y:S02]  /*d220*/  MOV R21, R0 ;  /* 0x0000000000157202 */ /* 0x000fe40000000f00 */
[----:B------:R-:W-:Y:S02]  /*d230*/  MOV R23, R31 ;  /* 0x0000001f00177202 */ /* 0x000fe40000000f00 */
.L_x_1256:
[----:B------:R-:W-:Y:S05]  /*d240*/  BSYNC B0 ;  /* 0x0000000000007941 */ /* 0x000fea0003800000 */
.L_x_1255:
[----:B-----5:R3:W-:Y:S02]  /*d250*/  STS.128 [R217+0x1800], R20 ;  /* 0x00180014d9007388 */ /* 0x0207e40000000c00 */
.L_x_1254:
[----:B------:R-:W-:Y:S05]  /*d260*/  BSYNC B1 ;  /* 0x0000000000017941 */ /* 0x000fea0003800000 */
.L_x_1253:
        /* <DEDUP_REMOVED lines=11> */
[----:B-1-3--:R-:W-:Y:S01]  /*d320*/  IMAD.U32 R22, R14, 0x10000, RZ ;  /* 0x000100000e167824 */ /* 0x00afe200078e00ff */
[----:B------:R-:W-:Y:S02]  /*d330*/  SHF.L.U32 R10, R13, 0x10, RZ ;  /* 0x000000100d0a7819 */ /* 0x000fe400000006ff */
        /* <DEDUP_REMOVED lines=33> */
.L_x_1260:
[----:B------:R-:W-:Y:S05]  /*d550*/  BSYNC B0 ;  /* 0x0000000000007941 */ /* 0x000fea0003800000 */
.L_x_1259:
[----:B-----5:R1:W-:Y:S02]  /*d560*/  STS.128 [R217+0x3800], R12 ;  /* 0x0038000cd9007388 */ /* 0x0203e40000000c00 */
.L_x_1258:
[----:B------:R-:W-:Y:S05]  /*d570*/  BSYNC B1 ;  /* 0x0000000000017941 */ /* 0x000fea0003800000 */
.L_x_1257:
        /* <DEDUP_REMOVED lines=9> */
[C---:B---3-5:R-:W-:Y:S02]  /*d610*/  SHF.L.U32 R20, R15.reuse, 0x10, RZ ;  /* 0x000000100f147819 */ /* 0x068fe400000006ff */
[----:B-1----:R-:W-:Y:S02]  /*d620*/  LOP3.LUT R18, R15, 0xffff0000, RZ, 0xc0, !PT ;  /* 0xffff00000f127812 */ /* 0x002fe400078ec0ff */
[----:B------:R-:W-:Y:S02]  /*d630*/  LOP3.LUT R0, R13, 0xffff0000, RZ, 0xc0, !PT ;  /* 0xffff00000d007812 */ /* 0x000fe400078ec0ff */
[----:B------:R-:W-:-:S02]  /*d640*/  SHF.L.U32 R9, R12, 0x10, RZ ;  /* 0x000000100c097819 */ /* 0x000fc400000006ff */
[----:B------:R-:W-:Y:S01]  /*d650*/  LOP3.LUT R21, R12, 0xffff0000, RZ, 0xc0, !PT ;  /* 0xffff00000c157812 */ /* 0x000fe200078ec0ff */
[C---:B------:R-:W-:Y:S01]  /*d660*/  IMAD.U32 R19, R14.reuse, 0x10000, RZ ;  /* 0x000100000e137824 */ /* 0x040fe200078e00ff */
[----:B------:R-:W-:Y:S02]  /*d670*/  SHF.L.U32 R7, R13, 0x10, RZ ;  /* 0x000000100d077819 */ /* 0x000fe400000006ff */
[----:B------:R-:W-:Y:S02]  /*d680*/  LOP3.LUT R14, R14, 0xffff0000, RZ, 0xc0, !PT ;  /* 0xffff00000e0e7812 */ /* 0x000fe400078ec0ff */
[C---:B--2---:R-:W-:Y:S02]  /*d690*/  LOP3.LUT R15, R4.reuse, 0xffff0000, RZ, 0xc0, !PT ;  /* 0xffff0000040f7812 */ /* 0x044fe400078ec0ff */
[----:B------:R-:W-:Y:S02]  /*d6a0*/  SHF.L.U32 R4, R4, 0x10, RZ ;  /* 0x0000001004047819 */ /* 0x000fe400000006ff */
[----:B----4-:R-:W-:-:S02]  /*d6b0*/  LOP3.LUT R12, R2, 0xffff0000, RZ, 0xc0, !PT ;  /* 0xffff0000020c7812 */ /* 0x010fc400078ec0ff */
[----:B------:R-:W-:Y:S01]  /*d6c0*/  SHF.L.U32 R2, R2, 0x10, RZ ;  /* 0x0000001002027819 */ /* 0x000fe200000006ff */
[C---:B------:R-:W-:Y:S01]  /*d6d0*/  FMUL.FTZ R23, R0.reuse, R15 ;  /* 0x0000000f00177220 */ /* 0x040fe20000410000 */
[----:B------:R-:W-:Y:S01]  /*d6e0*/  LOP3.LUT R11, R3, 0xffff0000, RZ, 0xc0, !PT ;  /* 0xffff0000030b7812 */ /* 0x000fe200078ec0ff */
[----:B------:R-:W-:Y:S01]  /*d6f0*/  FMUL.FTZ R10, R0, R12 ;  /* 0x0000000c000a7220 */ /* 0x000fe20000410000 */
[----:B------:R-:W-:Y:S01]  /*d700*/  LOP3.LUT R13, R5, 0xffff0000, RZ, 0xc0, !PT ;  /* 0xffff0000050d7812 */ /* 0x000fe200078ec0ff */
[----:B------:R-:W-:Y:S01]  /*d710*/  IMAD.U32 R3, R3, 0x10000, RZ ;  /* 0x0001000003037824 */ /* 0x000fe200078e00ff */
[----:B------:R-:W-:Y:S01]  /*d720*/  SHF.L.U32 R5, R5, 0x10, RZ ;  /* 0x0000001005057819 */ /* 0x000fe200000006ff */
[C---:B------:R-:W-:Y:S01]  /*d730*/  FMUL.FTZ R0, R21.reuse, R2 ;  /* 0x0000000215007220 */ /* 0x040fe20000410000 */
[----:B------:R-:W-:Y:S01]  /*d740*/  FMUL.FTZ R21, R21, R4 ;  /* 0x0000000415157220 */ /* 0x000fe20000410000 */
[C---:B------:R-:W-:Y:S01]  /*d750*/  FFMA.FTZ R23, R7.reuse, R12, R23 ;  /* 0x0000000c07177223 */ /* 0x040fe20000010017 */
[----:B------:R-:W-:Y:S01]  /*d760*/  FMUL.FTZ R12, R14, R3 ;  /* 0x000000030e0c7220 */ /* 0x000fe20000410000 */
[----:B------:R-:W-:Y:S01]  /*d770*/  FMUL.FTZ R25, R18, R11 ;  /* 0x0000000b12197220 */ /* 0x000fe20000410000 */
[----:B------:R-:W-:Y:S01]  /*d780*/  FFMA.FTZ R10, R7, R15, -R10 ;  /* 0x0000000f070a7223 */ /* 0x000fe2000001080a */
[----:B------:R-:W-:Y:S01]  /*d790*/  FMUL.FTZ R14, R14, R5 ;  /* 0x000000050e0e7220 */ /* 0x000fe20000410000 */
[-C--:B------:R-:W-:Y:S01]  /*d7a0*/  FMUL.FTZ R7, R18, R13.reuse ;  /* 0x0000000d12077220 */ /* 0x080fe20000410000 */
[C---:B------:R-:W-:Y:S01]  /*d7b0*/  FFMA.FTZ R0, R9.reuse, R4, -R0 ;  /* 0x0000000409007223 */ /* 0x040fe20000010800 */
[----:B------:R-:W-:Y:S01]  /*d7c0*/  FFMA.FTZ R21, R9, R2, R21 ;  /* 0x0000000209157223 */ /* 0x000fe20000010015 */
        /* <DEDUP_REMOVED lines=8> */
[----:B------:R-:W-:Y:S02]  /*d850*/  MOV R12, R0 ;  /* 0x00000000000c7202 */ /* 0x000fe40000000f00 */
.L_x_1262:
[----:B------:R-:W-:Y:S05]  /*d860*/  BSYNC B0 ;  /* 0x0000000000007941 */ /* 0x000fea0003800000 */
.L_x_1261:
[----:B-----5:R1:W-:Y:S01]  /*d870*/  STS.128 [R217+0x5800], R12 ;  /* 0x0058000cd9007388 */ /* 0x0203e20000000c00 */
[----:B------:R-:W-:Y:S05]  /*d880*/  BRA `(.L_x_1252) ;  /* 0x0000004c000c7947 */ /* 0x000fea0003800000 */
.L_x_1215:
        /* <DEDUP_REMOVED lines=89> */
.L_x_1268:
[----:B------:R-:W-:Y:S05]  /*de20*/  BSYNC B0 ;  /* 0x0000000000007941 */ /* 0x000fea0003800000 */
.L_x_1267:
[----:B-----5:R3:W-:Y:S02]  /*de30*/  STS.128 [R217], R32 ;  /* 0x00000020d9007388 */ /* 0x0207e40000000c00 */
.L_x_1266:
[----:B------:R-:W-:Y:S05]  /*de40*/  BSYNC B1 ;  /* 0x0000000000017941 */ /* 0x000fea0003800000 */
.L_x_1265:
        /* <DEDUP_REMOVED lines=87> */
.L_x_1272:
[----:B------:R-:W-:Y:S05]  /*e3c0*/  BSYNC B0 ;  /* 0x0000000000007941 */ /* 0x000fea0003800000 */
.L_x_1271:
[----:B-----5:R1:W-:Y:S02]  /*e3d0*/  STS.128 [R217+0x2000], R32 ;  /* 0x00200020d9007388 */ /* 0x0203e40000000c00 */
.L_x_1270:
[----:B------:R-:W-:Y:S05]  /*e3e0*/  BSYNC B1 ;  /* 0x0000000000017941 */ /* 0x000fea0003800000 */
.L_x_1269:
        /* <DEDUP_REMOVED lines=86> */
.L_x_1274:
[----:B------:R-:W-:Y:S05]  /*e950*/  BSYNC B0 ;  /* 0x0000000000007941 */ /* 0x000fea0003800000 */
.L_x_1273:
[----:B-----5:R3:W-:Y:S02]  /*e960*/  STS.128 [R217+0x4000], R32 ;  /* 0x00400020d9007388 */ /* 0x0207e40000000c00 */
.L_x_1264:
[----:B------:R-:W-:Y:S05]  /*e970*/  BSYNC B2 ;  /* 0x0000000000027941 */ /* 0x000fea0003800000 */
.L_x_1263:
        /* <DEDUP_REMOVED lines=92> */
.L_x_1280:
[----:B------:R-:W-:Y:S05]  /*ef40*/  BSYNC B0 ;  /* 0x0000000000007941 */ /* 0x000fea0003800000 */
.L_x_1279:
[----:B-----5:R3:W-:Y:S02]  /*ef50*/  STS.128 [R217+0x800], R32 ;  /* 0x00080020d9007388 */ /* 0x0207e40000000c00 */
.L_x_1278:
[----:B------:R-:W-:Y:S05]  /*ef60*/  BSYNC B1 ;  /* 0x0000000000017941 */ /* 0x000fea0003800000 */
.L_x_1277:
        /* <DEDUP_REMOVED lines=87> */
.L_x_1284:
[----:B------:R-:W-:Y:S05]  /*f4e0*/  BSYNC B0 ;  /* 0x0000000000007941 */ /* 0x000fea0003800000 */
.L_x_1283:
[----:B-----5:R3:W-:Y:S02]  /*f4f0*/  STS.128 [R217+0x2800], R32 ;  /* 0x00280020d9007388 */ /* 0x0207e40000000c00 */
.L_x_1282:
[----:B------:R-:W-:Y:S05]  /*f500*/  BSYNC B1 ;  /* 0x0000000000017941 */ /* 0x000fea0003800000 */
.L_x_1281:
        /* <DEDUP_REMOVED lines=86> */
.L_x_1286:
[----:B------:R-:W-:Y:S05]  /*fa70*/  BSYNC B0 ;  /* 0x0000000000007941 */ /* 0x000fea0003800000 */
.L_x_1285:
[----:B-----5:R3:W-:Y:S02]  /*fa80*/  STS.128 [R217+0x4800], R32 ;  /* 0x00480020d9007388 */ /* 0x0207e40000000c00 */
.L_x_1276:
[----:B------:R-:W-:Y:S05]  /*fa90*/  BSYNC B2 ;  /* 0x0000000000027941 */ /* 0x000fea0003800000 */
.L_x_1275:
        /* <DEDUP_REMOVED lines=92> */
.L_x_1292:
[----:B------:R-:W-:Y:S05]  /*10060*/  BSYNC B0 ;  /* 0x0000000000007941 */ /* 0x000fea0003800000 */
.L_x_1291:
[----:B-----5:R3:W-:Y:S02]  /*10070*/  STS.128 [R217+0x1000], R32 ;  /* 0x00100020d9007388 */ /* 0x0207e40000000c00 */
.L_x_1290:
[----:B------:R-:W-:Y:S05]  /*10080*/  BSYNC B1 ;  /* 0x0000000000017941 */ /* 0x000fea0003800000 */
.L_x_1289:
        /* <DEDUP_REMOVED lines=87> */
.L_x_1296:
[----:B------:R-:W-:Y:S05]  /*10600*/  BSYNC B0 ;  /* 0x0000000000007941 */ /* 0x000fea0003800000 */
.L_x_1295:
[----:B-----5:R3:W-:Y:S02]  /*10610*/  STS.128 [R217+0x3000], R32 ;  /* 0x00300020d9007388 */ /* 0x0207e40000000c00 */
.L_x_1294:
[----:B------:R-:W-:Y:S05]  /*10620*/  BSYNC B1 ;  /* 0x0000000000017941 */ /* 0x000fea0003800000 */
.L_x_1293:
        /* <DEDUP_REMOVED lines=86> */
.L_x_1298:
[----:B------:R-:W-:Y:S05]  /*10b90*/  BSYNC B0 ;  /* 0x0000000000007941 */ /* 0x000fea0003800000 */
.L_x_1297:
[----:B-----5:R3:W-:Y:S02]  /*10ba0*/  STS.128 [R217+0x5000], R32 ;  /* 0x00500020d9007388 */ /* 0x0207e40000000c00 */
.L_x_1288:
[----:B------:R-:W-:Y:S05]  /*10bb0*/  BSYNC B2 ;  /* 0x0000000000027941 */ /* 0x000fea0003800000 */
.L_x_1287:
[----:B-1-3--:R-:W-:-:S05]  /*10bc0*/  VIADD R32, R166, 0x30 ;  /* 0x00000030a6207836 */ /* 0x00afca0000000000 */
        /* <DEDUP_REMOVED lines=29> */
[----:B------:R-:W3:Y:S01]  /*10da0*/  LD.E.128 R28, desc[UR6][R28.64] ;  /* 0x000000061c1c7980 */ /* 0x000ee2000c101d00 */
[C---:B-----5:R-:W-:Y:S01]  /*10db0*/  LOP3.LUT R4, R21.reuse, 0xffff0000, RZ, 0xc0, !PT ;  /* 0xffff000015047812 */ /* 0x060fe200078ec0ff */
[----:B------:R-:W-:Y:S01]  /*10dc0*/  IMAD.U32 R35, R21, 0x10000, RZ ;  /* 0x0001000015237824 */ /* 0x000fe200078e00ff */
[C---:B------:R-:W-:Y:S01]  /*10dd0*/  LOP3.LUT R21, R23.reuse, 0xffff0000, RZ, 0xc0, !PT ;  /* 0xffff000017157812 */ /* 0x040fe200078ec0ff */
[----:B------:R-:W-:Y:S01]  /*10de0*/  IMAD.U32 R37, R23, 0x10000, RZ ;  /* 0x0001000017257824 */ /* 0x000fe200078e00ff */
[----:B------:R-:W-:Y:S02]  /*10df0*/  SHF.L.U32 R33, R20, 0x10, RZ ;  /* 0x0000001014217819 */ /* 0x000fe400000006ff */
[----:B------:R-:W-:Y:S02]  /*10e00*/  SHF.L.U32 R34, R22, 0x10, RZ ;  /* 0x0000001016227819 */ /* 0x000fe400000006ff */
[----:B------:R-:W-:Y:S02]  /*10e10*/  LOP3.LUT R20, R20, 0xffff0000, RZ, 0xc0, !PT ;  /* 0xffff000014147812 */ /* 0x000fe400078ec0ff */
        /* <DEDUP_REMOVED lines=24> */
[----:B---3--:R-:W-:-:S02]  /*10fa0*/  IMAD.U32 R13, R29, 0x10000, RZ ;  /* 0x000100001d0d7824 */ /* 0x008fc400078e00ff */
        /* <DEDUP_REMOVED lines=29> */
.L_x_1302:
[----:B------:R-:W-:Y:S05]  /*11180*/  BSYNC B0 ;  /* 0x0000000000007941 */ /* 0x000fea0003800000 */
.L_x_1301:
[----:B-----5:R1:W-:Y:S02]  /*11190*/  STS.128 [R217+0x1800], R20 ;  /* 0x00180014d9007388 */ /* 0x0203e40000000c00 */
.L_x_1300:
[----:B------:R-:W-:Y:S05]  /*111a0*/  BSYNC B1 ;  /* 0x0000000000017941 */ /* 0x000fea0003800000 */
.L_x_1299:
        /* <DEDUP_REMOVED lines=14> */
[----:B------:R-:W-:Y:S02]  /*11290*/  IMAD.MOV.U32 R29, RZ, RZ, RZ ;  /* 0x000000ffff1d7224 */ /* 0x000fe400078e00ff */
[----:B------:R-:W-:Y:S01]  /*112a0*/  IMAD.WIDE R20, R21, 0x2, R18 ;  /* 0x0000000215147825 */ /* 0x000fe200078e0212 */
[----:B------:R-:W-:Y:S02]  /*112b0*/  LEA.HI.X.SX32 R25, R25, R3, 0x1, P1 ;  /* 0x0000000319197211 */ /* 0x000fe400008f0eff */
[C---:B------:R-:W-:Y:S02]  /*112c0*/  LEA R24, P1, R27.reuse, R38, 0x1 ;  /* 0x000000261b187211 */ /* 0x040fe400078208ff */
[----:B------:R-:W-:Y:S01]  /*112d0*/  @P0 IADD3 R29, -R0, RZ, RZ ;  /* 0x000000ff001d0210 */ /* 0x000fe20007ffe1ff */
[----:B------:R-:W2:Y:S01]  /*112e0*/  LD.E.128 R20, desc[UR6][R20.64+0x80] ;  /* 0x0000800614147980 */ /* 0x000ea2000c101d00 */
[----:B------:R-:W-:-:S02]  /*112f0*/  LEA.HI.X R25, R27, R39, R25, 0x1, P1 ;  /* 0x000000271b197211 */ /* 0x000fc400008f0c19 */
[----:B------:R-:W-:-:S04]  /*11300*/  IADD3 R31, P1, R29, R2, RZ ;  /* 0x000000021d1f7210 */ /* 0x000fc80007f3e0ff */
[----:B------:R-:W3:Y:S01]  /*11310*/  LD.E.128 R24, desc[UR6][R24.64+0x80] ;  /* 0x0000800618187980 */ /* 0x000ee2000c101d00 */
[----:B------:R-:W-:Y:S02]  /*11320*/  LEA.HI.X.SX32 R29, R29, R3, 0x1, P1 ;  /* 0x000000031d1d7211 */ /* 0x000fe400008f0eff */
[----:B------:R-:W-:-:S04]  /*11330*/  LEA R28, P1, R31, R40, 0x1 ;  /* 0x000000281f1c7211 */ /* 0x000fc800078208ff */
[----:B------:R-:W-:-:S06]  /*11340*/  LEA.HI.X R29, R31, R41, R29, 0x1, P1 ;  /* 0x000000291f1d7211 */ /* 0x000fcc00008f0c1d */
[----:B------:R-:W4:Y:S01]  /*11350*/  LD.E.128 R28, desc[UR6][R28.64+0x80] ;  /* 0x000080061c1c7980 */ /* 0x000f22000c101d00 */
[C---:B-----5:R-:W-:Y:S01]  /*11360*/  LOP3.LUT R4, R13.reuse, 0xffff0000, RZ, 0xc0, !PT ;  /* 0xffff00000d047812 */ /* 0x060fe200078ec0ff */
[----:B------:R-:W-:Y:S01]  /*11370*/  IMAD.U32 R34, R14, 0x10000, RZ ;  /* 0x000100000e227824 */ /* 0x000fe200078e00ff */
[----:B------:R-:W-:Y:S01]  /*11380*/  SHF.L.U32 R35, R13, 0x10, RZ ;  /* 0x000000100d237819 */ /* 0x000fe200000006ff */
[----:B------:R-:W-:Y:S01]  /*11390*/  IMAD.U32 R33, R12, 0x10000, RZ ;  /* 0x000100000c217824 */ /* 0x000fe200078e00ff */
[----:B------:R-:W-:Y:S02]  /*113a0*/  LOP3.LUT R13, R14, 0xffff0000, RZ, 0xc0, !PT ;  /* 0xffff00000e0d7812 */ /* 0x000fe400078ec0ff */
[----:B------:R-:W-:Y:S02]  /*113b0*/  LOP3.LUT R10, R12, 0xffff0000, RZ, 0xc0, !PT ;  /* 0xffff00000c0a7812 */ /* 0x000fe400078ec0ff */
[C---:B------:R-:W-:Y:S02]  /*113c0*/  LOP3.LUT R12, R15.reuse, 0xffff0000, RZ, 0xc0, !PT ;  /* 0xffff00000f0c7812 */ /* 0x040fe400078ec0ff */
[----:B------:R-:W-:-:S02]  /*113d0*/  SHF.L.U32 R37, R15, 0x10, RZ ;  /* 0x000000100f257819 */ /* 0x000fc400000006ff */
[C---:B--2---:R-:W-:Y:S01]  /*113e0*/  SHF.L.U32 R14, R21.reuse, 0x10, RZ ;  /* 0x00000010150e7819 */ /* 0x044fe200000006ff */
[----:B------:R-:W-:Y:S01]  /*113f0*/  IMAD.U32 R42, R22, 0x10000, RZ ;  /* 0x00010000162a7824 */ /* 0x000fe200078e00ff */
[----:B------:R-:W-:Y:S01]  /*11400*/  LOP3.LUT R43, R21, 0xffff0000, RZ, 0xc0, !PT ;  /* 0xffff0000152b7812 */ /* 0x000fe200078ec0ff */
[----:B------:R-:W-:Y:S01]  /*11410*/  IMAD.U32 R36, R20, 0x10000, RZ ;  /* 0x0001000014247824 */ /* 0x000fe200078e00ff */
[----:B------:R-:W-:Y:S02]  /*11420*/  LOP3.LUT R21, R22, 0xffff0000, RZ, 0xc0, !PT ;  /* 0xffff000016157812 */ /* 0x000fe400078ec0ff */
[----:B------:R-:W-:Y:S01]  /*11430*/  LOP3.LUT R15, R20, 0xffff0000, RZ, 0xc0, !PT ;  /* 0xffff0000140f7812 */ /* 0x000fe200078ec0ff */
[C---:B---3--:R-:W-:Y:S01]  /*11440*/  IMAD.U32 R45, R24.reuse, 0x10000, RZ ;  /* 0x00010000182d7824 */ /* 0x048fe200078e00ff */
[----:B------:R-:W-:Y:S01]  /*11450*/  LOP3.LUT R22, R24, 0xffff0000, RZ, 0xc0, !PT ;  /* 0xffff000018167812 */ /* 0x000fe200078ec0ff */
[C---:B------:R-:W-:Y:S01]  /*11460*/  IMAD.U32 R47, R26.reuse, 0x10000, RZ ;  /* 0x000100001a2f7824 */ /* 0x040fe200078e00ff */
[----:B------:R-:W-:Y:S01]  /*11470*/  LOP3.LUT R24, R26, 0xffff0000, RZ, 0xc0, !PT ;  /* 0xffff00001a187812 */ /* 0x000fe200078ec0ff */
[----:B------:R-:W-:Y:S01]  /*11480*/  @!P0 FADD.FTZ R45, -R45, -RZ ;  /* 0x800000ff2d2d8221 */ /* 0x000fe20000010100 */
[C---:B------:R-:W-:Y:S01]  /*11490*/  SHF.L.U32 R20, R23.reuse, 0x10, RZ ;  /* 0x0000001017147819 */ /* 0x040fe200000006ff */
[----:B------:R-:W-:Y:S01]  /*114a0*/  @!P0 FADD.FTZ R22, -R22, -RZ ;  /* 0x800000ff16168221 */ /* 0x000fe20000010100 */
[----:B------:R-:W-:Y:S01]  /*114b0*/  LOP3.LUT R44, R23, 0xffff0000, RZ, 0xc0, !PT ;  /* 0xffff0000172c7812 */ /* 0x000fe200078ec0ff */
[----:B------:R-:W-:Y:S01]  /*114c0*/  @!P0 FADD.FTZ R24, -R24, -RZ ;  /* 0x800000ff18188221 */ /* 0x000fe20000010100 */
[----:B------:R-:W-:Y:S01]  /*114d0*/  SHF.L.U32 R23, R25, 0x10, RZ ;  /* 0x0000001019177819 */ /* 0x000fe200000006ff */
[----:B------:R-:W-:Y:S01]  /*114e0*/  @!P0 FADD.FTZ R47, -R47, -RZ ;  /* 0x800000ff2f2f8221 */ /* 0x000fe20000010100 */
[----:B------:R-:W-:Y:S01]  /*114f0*/  LOP3.LUT R46, R25, 0xffff0000, RZ, 0xc0, !PT ;  /* 0xffff0000192e7812 */ /* 0x000fe200078ec0ff */
[----:B------:R-:W-:Y:S01]  /*11500*/  FMUL.FTZ R24, R21, R24 ;  /* 0x0000001815187220 */ /* 0x000fe20000410000 */
[----:B------:R-:W-:Y:S01]  /*11510*/  SHF.L.U32 R25, R27, 0x10, RZ ;  /* 0x000000101b197819 */ /* 0x000fe200000006ff */
[----:B------:R-:W-:Y:S01]  /*11520*/  @!P0 FADD.FTZ R23, -R23, -RZ ;  /* 0x800000ff17178221 */ /* 0x000fe20000010100 */
[----:B------:R-:W-:Y:S01]  /*11530*/  LOP3.LUT R27, R27, 0xffff0000, RZ, 0xc0, !PT ;  /* 0xffff00001b1b7812 */ /* 0x000fe200078ec0ff */
[----:B------:R-:W-:Y:S01]  /*11540*/  @!P0 FADD.FTZ R46, -R46, -RZ ;  /* 0x800000ff2e2e8221 */ /* 0x000fe20000010100 */
[----:B----4-:R-:W-:Y:S01]  /*11550*/  SHF.L.U32 R21, R29, 0x10, RZ ;  /* 0x000000101d157819 */ /* 0x010fe200000006ff */
[----:B------:R-:W-:Y:S01]  /*11560*/  FMUL.FTZ R15, R15, R22 ;  /* 0x000000160f0f7220 */ /* 0x000fe20000410000 */
[----:B------:R-:W-:Y:S01]  /*11570*/  LOP3.LUT R29, R29, 0xffff0000, RZ, 0xc0, !PT ;  /* 0xffff00001d1d7812 */ /* 0x000fe200078ec0ff */
[----:B------:R-:W-:Y:S01]  /*11580*/  FMUL.FTZ R14, R14, R23 ;  /* 0x000000170e0e7220 */ /* 0x000fe20000410000 */
[----:B------:R-:W-:Y:S01]  /*11590*/  FMUL.FTZ R43, R43, R46 ;  /* 0x0000002e2b2b7220 */ /* 0x000fe20000410000 */
[----:B------:R-:W-:Y:S01]  /*115a0*/  @!P0 FADD.FTZ R25, -R25, -RZ ;  /* 0x800000ff19198221 */ /* 0x000fe20000010100 */
[C---:B------:R-:W-:Y:S01]  /*115b0*/  IMAD.U32 R23, R28.reuse, 0x10000, RZ ;  /* 0x000100001c177824 */ /* 0x040fe200078e00ff */
[----:B------:R-:W-:Y:S01]  /*115c0*/  LOP3.LUT R22, R28, 0xffff0000, RZ, 0xc0, !PT ;  /* 0xffff00001c167812 */ /* 0x000fe200078ec0ff */
[----:B------:R-:W-:Y:S01]  /*115d0*/  @!P0 FADD.FTZ R27, -R27, -RZ ;  /* 0x800000ff1b1b8221 */ /* 0x000fe20000010100 */
[----:B------:R-:W-:Y:S01]  /*115e0*/  LOP3.LUT R26, R30, 0xffff0000, RZ, 0xc0, !PT ;  /* 0xffff00001e1a7812 */ /* 0x000fe200078ec0ff */
[----:B------:R-:W-:Y:S01]  /*115f0*/  FMUL.FTZ R47, R42, R47 ;  /* 0x0000002f2a2f7220 */ /* 0x000fe20000410000 */
[----:B------:R-:W-:-:S02]  /*11600*/  IMAD.U32 R28, R30, 0x10000, RZ ;  /* 0x000100001e1c7824 */ /* 0x000fc400078e00ff */
[----:B------:R-:W-:Y:S01]  /*11610*/  FMUL.FTZ R20, R20, R25 ;  /* 0x0000001914147220 */ /* 0x000fe20000410000 */
[----:B------:R-:W-:Y:S01]  /*11620*/  FFMA.FTZ R14, R35, R21, R14 ;  /* 0x00000015230e7223 */ /* 0x000fe2000001000e */
[----:B------:R-:W-:Y:S01]  /*11630*/  FFMA.FTZ R29, R4, R29, R43 ;  /* 0x0000001d041d7223 */ /* 0x000fe2000001002b */
[C---:B------:R-:W-:Y:S01]  /*11640*/  SHF.L.U32 R25, R31.reuse, 0x10, RZ ;  /* 0x000000101f197819 */ /* 0x040fe200000006ff */
[----:B------:R-:W-:Y:S01]  /*11650*/  FMUL.FTZ R36, R36, R45 ;  /* 0x0000002d24247220 */ /* 0x000fe20000410000 */
[----:B------:R-:W-:Y:S01]  /*11660*/  LOP3.LUT R30, R31, 0xffff0000, RZ, 0xc0, !PT ;  /* 0xffff00001f1e7812 */ /* 0x000fe200078ec0ff */
[----:B------:R-:W-:Y:S01]  /*11670*/  FMUL.FTZ R27, R44, R27 ;  /* 0x0000001b2c1b7220 */ /* 0x000fe20000410000 */
[----:B------:R-:W-:Y:S01]  /*11680*/  FFMA.FTZ R28, R34, R28, R47 ;  /* 0x0000001c221c7223 */ /* 0x000fe2000001002f */
[----:B------:R-:W-:Y:S01]  /*11690*/  FFMA.FTZ R13, R13, R26, R24 ;  /* 0x0000001a0d0d7223 */ /* 0x000fe20000010018 */
[----:B------:R-:W-:Y:S01]  /*116a0*/  F2FP.BF16.F32.PACK_AB R14, R29, R14 ;  /* 0x0000000e1d0e723e */ /* 0x000fe200000010ff */
[----:B------:R-:W-:Y:S01]  /*116b0*/  FFMA.FTZ R23, R33, R23, R36 ;  /* 0x0000001721177223 */ /* 0x000fe20000010024 */
[----:B------:R-:W-:Y:S01]  /*116c0*/  FFMA.FTZ R10, R10, R22, R15 ;  /* 0x000000160a0a7223 */ /* 0x000fe2000001000f */
[----:B------:R-:W-:Y:S01]  /*116d0*/  FFMA.FTZ R20, R37, R25, R20 ;  /* 0x0000001925147223 */ /* 0x000fe20000010014 */
[----:B------:R-:W-:Y:S01]  /*116e0*/  FFMA.FTZ R27, R12, R30, R27 ;  /* 0x0000001e0c1b7223 */ /* 0x000fe2000001001b */
[----:B------:R-:W-:Y:S01]  /*116f0*/  F2FP.BF16.F32.PACK_AB R28, R13, R28 ;  /* 0x0000001c0d1c723e */ /* 0x000fe200000010ff */
[----:B------:R-:W-:Y:S01]  /*11700*/  IMAD.MOV.U32 R13, RZ, RZ, R14 ;  /* 0x000000ffff0d7224 */ /* 0x000fe200078e000e */
[----:B------:R-:W-:-:S02]  /*11710*/  F2FP.BF16.F32.PACK_AB R12, R10, R23 ;  /* 0x000000170a0c723e */ /* 0x000fc400000010ff */
[----:B------:R-:W-:Y:S02]  /*11720*/  F2FP.BF16.F32.PACK_AB R15, R27, R20 ;  /* 0x000000141b0f723e */ /* 0x000fe400000010ff */
[----:B------:R-:W-:Y:S02]  /*11730*/  MOV R14, R28 ;  /* 0x0000001c000e7202 */ /* 0x000fe40000000f00 */
.L_x_1306:
[----:B------:R-:W-:Y:S05]  /*11740*/  BSYNC B0 ;  /* 0x0000000000007941 */ /* 0x000fea0003800000 */
.L_x_1305:
[----:B-----5:R1:W-:Y:S02]  /*11750*/  STS.128 [R217+0x3800], R12 ;  /* 0x0038000cd9007388 */ /* 0x0203e40000000c00 */
.L_x_1304:
[----:B------:R-:W-:Y:S05]  /*11760*/  BSYNC B1 ;  /* 0x0000000000017941 */ /* 0x000fea0003800000 */
.L_x_1303:
        /* <DEDUP_REMOVED lines=24> */
[----:B------:R-:W4:Y:S03]  /*118f0*/  LD.E.128 R24, desc[UR6][R24.64] ;  /* 0x0000000618187980 */ /* 0x000f26000c101d00 */
[----:B------:R-:W-:Y:S02]  /*11900*/  LEA.HI.X.SX32 R3, R4, R3, 0x1, P1 ;  /* 0x0000000304037211 */ /* 0x000fe400008f0eff */
[----:B------:R-:W-:-:S04]  /*11910*/  LEA R28, P1, R5, R40, 0x1 ;  /* 0x00000028051c7211 */ /* 0x000fc800078208ff */
[----:B------:R-:W-:-:S06]  /*11920*/  LEA.HI.X R29, R5, R41, R3, 0x1, P1 ;  /* 0x00000029051d7211 */ /* 0x000fcc00008f0c03 */
[----:B------:R-:W4:Y:S01]  /*11930*/  LD.E.128 R28, desc[UR6][R28.64] ;  /* 0x000000061c1c7980 */ /* 0x000f22000c101d00 */
[----:B-----5:R-:W-:Y:S01]  /*11940*/  SHF.L.U32 R7, R14, 0x10, RZ ;  /* 0x000000100e077819 */ /* 0x020fe200000006ff */
[----:B------:R-:W-:Y:S01]  /*11950*/  IMAD.U32 R3, R12, 0x10000, RZ ;  /* 0x000100000c037824 */ /* 0x000fe200078e00ff */
[----:B------:R-:W-:Y:S01]  /*11960*/  LOP3.LUT R5, R14, 0xffff0000, RZ, 0xc0, !PT ;  /* 0xffff00000e057812 */ /* 0x000fe200078ec0ff */
[C---:B------:R-:W-:Y:S01]  /*11970*/  IMAD.U32 R14, R15.reuse, 0x10000, RZ ;  /* 0x000100000f0e7824 */ /* 0x040fe200078e00ff */
[----:B------:R-:W-:Y:S02]  /*11980*/  LOP3.LUT R4, R15, 0xffff0000, RZ, 0xc0, !PT ;  /* 0xffff00000f047812 */ /* 0x000fe400078ec0ff */
[----:B------:R-:W-:Y:S01]  /*11990*/  LOP3.LUT R2, R12, 0xffff0000, RZ, 0xc0, !PT ;  /* 0xffff00000c027812 */ /* 0x000fe200078ec0ff */
[C---:B------:R-:W-:Y:S01]  /*119a0*/  IMAD.U32 R12, R13.reuse, 0x10000, RZ ;  /* 0x000100000d0c7824 */ /* 0x040fe200078e00ff */
[----:B------:R-:W-:Y:S02]  /*119b0*/  LOP3.LUT R0, R13, 0xffff0000, RZ, 0xc0, !PT ;  /* 0xffff00000d007812 */ /* 0x000fe400078ec0ff */
[C---:B--2---:R-:W-:Y:S01]  /*119c0*/  SHF.L.U32 R11, R20.reuse, 0x10, RZ ;  /* 0x00000010140b7819 */ /* 0x044fe200000006ff */
[----:B------:R-:W-:Y:S01]  /*119d0*/  IMAD.U32 R9, R21, 0x10000, RZ ;  /* 0x0001000015097824 */ /* 0x000fe200078e00ff */
[----:B------:R-:W-:Y:S01]  /*119e0*/  LOP3.LUT R10, R20, 0xffff0000, RZ, 0xc0, !PT ;  /* 0xffff0000140a7812 */ /* 0x000fe200078ec0ff */
[----:B------:R-:W-:Y:S01]  /*119f0*/  IMAD.U32 R13, R23, 0x10000, RZ ;  /* 0x00010000170d7824 */ /* 0x000fe200078e00ff */
[----:B------:R-:W-:-:S02]  /*11a00*/  LOP3.LUT R20, R21, 0xffff0000, RZ, 0xc0, !PT ;  /* 0xffff000015147812 */ /* 0x000fc400078ec0ff */
[C---:B-1-3--:R-:W-:Y:S02]  /*11a10*/  SHF.L.U32 R18, R22.reuse, 0x10, RZ ;  /* 0x0000001016127819 */ /* 0x04afe400000006ff */
[----:B------:R-:W-:Y:S02]  /*11a20*/  LOP3.LUT R15, R22, 0xffff0000, RZ, 0xc0, !PT ;  /* 0xffff0000160f7812 */ /* 0x000fe400078ec0ff */
[----:B----4-:R-:W-:Y:S01]  /*11a30*/  SHF.L.U32 R21, R26, 0x10, RZ ;  /* 0x000000101a157819 */ /* 0x010fe200000006ff */
[C---:B------:R-:W-:Y:S01]  /*11a40*/  IMAD.U32 R22, R25.reuse, 0x10000, RZ ;  /* 0x0001000019167824 */ /* 0x040fe200078e00ff */
[----:B------:R-:W-:Y:S02]  /*11a50*/  SHF.L.U32 R34, R24, 0x10, RZ ;  /* 0x0000001018227819 */ /* 0x000fe400000006ff */
[----:B------:R-:W-:Y:S01]  /*11a60*/  LOP3.LUT R26, R26, 0xffff0000, RZ, 0xc0, !PT ;  /* 0xffff00001a1a7812 */ /* 0x000fe200078ec0ff */
[----:B------:R-:W-:Y:S01]  /*11a70*/  @!P0 FADD.FTZ R22, -R22, -RZ ;  /* 0x800000ff16168221 */ /* 0x000fe20000010100 */
[----:B------:R-:W-:Y:S01]  /*11a80*/  LOP3.LUT R19, R24, 0xffff0000, RZ, 0xc0, !PT ;  /* 0xffff000018137812 */ /* 0x000fe200078ec0ff */
[----:B------:R-:W-:Y:S01]  /*11a90*/  @!P0 FADD.FTZ R34, -R34, -RZ ;  /* 0x800000ff22228221 */ /* 0x000fe20000010100 */
[----:B------:R-:W-:Y:S01]  /*11aa0*/  LOP3.LUT R25, R25, 0xffff0000, RZ, 0xc0, !PT ;  /* 0xffff000019197812 */ /* 0x000fe200078ec0ff */
[----:B------:R-:W-:Y:S01]  /*11ab0*/  @!P0 FADD.FTZ R26, -R26, -RZ ;  /* 0x800000ff1a1a8221 */ /* 0x000fe20000010100 */
[C---:B------:R-:W-:Y:S01]  /*11ac0*/  LOP3.LUT R36, R27.reuse, 0xffff0000, RZ, 0xc0, !PT ;  /* 0xffff00001b247812 */ /* 0x040fe200078ec0ff */
[----:B------:R-:W-:-:S02]  /*11ad0*/  IMAD.U32 R24, R27, 0x10000, RZ ;  /* 0x000100001b187824 */ /* 0x000fc400078e00ff */
[----:B------:R-:W-:Y:S01]  /*11ae0*/  @!P0 FADD.FTZ R19, -R19, -RZ ;  /* 0x800000ff13138221 */ /* 0x000fe20000010100 */
[----:B------:R-:W-:Y:S01]  /*11af0*/  @!P0 FADD.FTZ R25, -R25, -RZ ;  /* 0x800000ff19198221 */ /* 0x000fe20000010100 */
[----:B------:R-:W-:Y:S01]  /*11b00*/  @!P0 FADD.FTZ R21, -R21, -RZ ;  /* 0x800000ff15158221 */ /* 0x000fe20000010100 */
[----:B------:R-:W-:Y:S01]  /*11b10*/  FMUL.FTZ R34, R11, R34 ;  /* 0x000000220b227220 */ /* 0x000fe20000410000 */
[----:B------:R-:W-:Y:S01]  /*11b20*/  FMUL.FTZ R26, R15, R26 ;  /* 0x0000001a0f1a7220 */ /* 0x000fe20000410000 */
[----:B------:R-:W-:Y:S01]  /*11b30*/  LOP3.LUT R23, R23, 0xffff0000, RZ, 0xc0, !PT ;  /* 0xffff000017177812 */ /* 0x000fe200078ec0ff */
[----:B------:R-:W-:Y:S01]  /*11b40*/  FMUL.FTZ R19, R10, R19 ;  /* 0x000000130a137220 */ /* 0x000fe20000410000 */
[----:B------:R-:W-:Y:S01]  /*11b50*/  SHF.L.U32 R15, R28, 0x10, RZ ;  /* 0x000000101c0f7819 */ /* 0x000fe200000006ff */
[----:B------:R-:W-:Y:S01]  /*11b60*/  @!P0 FADD.FTZ R24, -R24, -RZ ;  /* 0x800000ff18188221 */ /* 0x000fe20000010100 */
[----:B------:R-:W-:Y:S01]  /*11b70*/  LOP3.LUT R11, R28, 0xffff0000, RZ, 0xc0, !PT ;  /* 0xffff00001c0b7812 */ /* 0x000fe200078ec0ff */
[----:B------:R-:W-:Y:S01]  /*11b80*/  @!P0 FADD.FTZ R36, -R36, -RZ ;  /* 0x800000ff24248221 */ /* 0x000fe20000010100 */
[----:B------:R-:W-:Y:S01]  /*11b90*/  LOP3.LUT R28, R29, 0xffff0000, RZ, 0xc0, !PT ;  /* 0xffff00001d1c7812 */ /* 0x000fe200078ec0ff */
[----:B------:R-:W-:Y:S01]  /*11ba0*/  FMUL.FTZ R9, R9, R22 ;  /* 0x0000001609097220 */ /* 0x000fe20000410000 */
[----:B------:R-:W-:Y:S01]  /*11bb0*/  FMUL.FTZ R25, R20, R25 ;  /* 0x0000001914197220 */ /* 0x000fe20000410000 */
[----:B------:R-:W-:Y:S01]  /*11bc0*/  FMUL.FTZ R18, R18, R21 ;  /* 0x0000001512127220 */ /* 0x000fe20000410000 */
[----:B------:R-:W-:Y:S01]  /*11bd0*/  IMAD.U32 R10, R29, 0x10000, RZ ;  /* 0x000100001d0a7824 */ /* 0x000fe200078e00ff */
[C---:B------:R-:W-:Y:S01]  /*11be0*/  SHF.L.U32 R22, R30.reuse, 0x10, RZ ;  /* 0x000000101e167819 */ /* 0x040fe200000006ff */
[----:B------:R-:W-:Y:S01]  /*11bf0*/  FMUL.FTZ R13, R13, R24 ;  /* 0x000000180d0d7220 */ /* 0x000fe20000410000 */
[----:B------:R-:W-:Y:S01]  /*11c00*/  LOP3.LUT R21, R30, 0xffff0000, RZ, 0xc0, !PT ;  /* 0xffff00001e157812 */ /* 0x000fe200078ec0ff */
[----:B------:R-:W-:Y:S01]  /*11c10*/  FMUL.FTZ R23, R23, R36 ;  /* 0x0000002417177220 */ /* 0x000fe20000410000 */
[C---:B------:R-:W-:Y:S01]  /*11c20*/  LOP3.LUT R30, R31.reuse, 0xffff0000, RZ, 0xc0, !PT ;  /* 0xffff00001f1e7812 */ /* 0x040fe200078ec0ff */
[----:B------:R-:W-:-:S02]  /*11c30*/  IMAD.U32 R20, R31, 0x10000, RZ ;  /* 0x000100001f147824 */ /* 0x000fc400078e00ff */
        /* <DEDUP_REMOVED lines=8> */
[----:B------:R-:W-:Y:S02]  /*11cc0*/  F2FP.BF16.F32.PACK_AB R0, R0, R9 ;  /* 0x000000090000723e */ /* 0x000fe400000010ff */
[----:B------:R-:W-:-:S02]  /*11cd0*/  F2FP.BF16.F32.PACK_AB R15, R4, R13 ;  /* 0x0000000d040f723e */ /* 0x000fc400000010ff */
[----:B------:R-:W-:Y:S02]  /*11ce0*/  F2FP.BF16.F32.PACK_AB R12, R2, R3 ;  /* 0x00000003020c723e */ /* 0x000fe400000010ff */
[----:B------:R-:W-:Y:S02]  /*11cf0*/  F2FP.BF16.F32.PACK_AB R14, R26, R7 ;  /* 0x000000071a0e723e */ /* 0x000fe400000010ff */
[----:B------:R-:W-:Y:S02]  /*11d00*/  MOV R13, R0 ;  /* 0x00000000000d7202 */ /* 0x000fe40000000f00 */
.L_x_1308:
[----:B------:R-:W-:Y:S05]  /*11d10*/  BSYNC B0 ;  /* 0x0000000000007941 */ /* 0x000fea0003800000 */
.L_x_1307:
[----:B-----5:R1:W-:Y:S01]  /*11d20*/  STS.128 [R217+0x5800], R12 ;  /* 0x0058000cd9007388 */ /* 0x0203e20000000c00 */
[----:B------:R-:W-:Y:S05]  /*11d30*/  BRA `(.L_x_1252) ;  /* 0x0000000400e07947 */ /* 0x000fea0003800000 */
.L_x_1214:
        /* <DEDUP_REMOVED lines=35> */
.L_x_1310:
[----:B------:R-:W-:Y:S05]  /*11f70*/  BSYNC B0 ;  /* 0x0000000000007941 */ /* 0x000fea0003800000 */
.L_x_1309:
        /* <DEDUP_REMOVED lines=27> */
.L_x_1312:
[----:B------:R-:W-:Y:S05]  /*12130*/  BSYNC B0 ;  /* 0x0000000000007941 */ /* 0x000fea0003800000 */
.L_x_1311:
        /* <DEDUP_REMOVED lines=27> */
.L_x_1314:
[----:B------:R-:W-:Y:S05]  /*122f0*/  BSYNC B0 ;  /* 0x0000000000007941 */ /* 0x000fea0003800000 */
.L_x_1313:
[----:B------:R-:W-:Y:S05]  /*12300*/  @P4 BRA `(.L_x_1252) ;  /* 0x00000000006c4947 */ /* 0x000fea0003800000 */
[----:B------:R-:W-:Y:S01]  /*12310*/  ISETP.GE.AND P3, PT, R12, R75, PT ;  /* 0x0000004b0c00720c */ /* 0x000fe20003f66270 */
[----:B------:R-:W-:Y:S02]  /*12320*/  IMAD.MOV.U32 R171, RZ, RZ, R173 ;  /* 0x000000ffffab7224 */ /* 0x000fe400078e00ad */
[----:B------:R-:W-:Y:S02]  /*12330*/  IMAD R0, R175, 0x30, RZ ;  /* 0x00000030af007824 */ /* 0x000fe400078e02ff */
[----:B------:R-:W-:-:S04]  /*12340*/  IMAD.WIDE.U32 R174, R174, 0x30, R170 ;  /* 0x00000030aeae7825 */ /* 0x000fc800078e00aa */
[----:B--2-4-:R-:W-:Y:S01]  /*12350*/  IMAD.IADD R3, R0, 0x1, R175 ;  /* 0x0000000100037824 */ /* 0x014fe200078e02af */
        /* <DEDUP_REMOVED lines=22> */
.L_x_1252:
[----:B------:R-:W-:Y:S05]  /*124c0*/  BSYNC B3 ;  /* 0x0000000000037941 */ /* 0x000fea0003800000 */
.L_x_1213:
[----:B------:R-:W-:Y:S01]  /*124d0*/  LEA R0, R133, 0xffffffc0, 0x6 ;  /* 0xffffffc085007811 */ /* 0x000fe200078e30ff */
[----:B------:R-:W-:Y:S01]  /*124e0*/  BSSY B0, `(.L_x_1315) ;  /* 0x000001b000007945 */ /* 0x000fe20003800000 */
[----:B------:R-:W-:-:S03]  /*124f0*/  LOP3.LUT R219, R74, 0xff, RZ, 0xc0, !PT ;  /* 0x000000ff4adb7812 */ /* 0x000fc600078ec0ff */
[----:B--2-4-:R-:W-:-:S05]  /*12500*/  IMAD.IADD R3, R69, 0x1, -R0 ;  /* 0x0000000145037824 */ /* 0x014fca00078e0a00 */
[----:B------:R-:W-:-:S13]  /*12510*/  ISETP.GE.AND P0, PT, R166, R3, PT ;  /* 0x00000003a600720c */ /* 0x000fda0003f06270 */
[----:B------:R-:W-:Y:S05]  /*12520*/  @P0 BRA `(.L_x_1316) ;  /* 0x0000000000580947 */ /* 0x000fea0003800000 */
[C---:B------:R-:W-:Y:S02]  /*12530*/  LOP3.LUT R2, R219.reuse, 0x1, RZ, 0xc0, !PT ;  /* 0x00000001db027812 */ /* 0x040fe400078ec0ff */
[----:B------:R-:W-:Y:S02]  /*12540*/  R2P PR, R219, 0x6 ;  /* 0x00000006db007804 */ /* 0x000fe40000000000 */
[----:B------:R-:W-:-:S13]  /*12550*/  ISETP.NE.U32.AND P0, PT, R2, 0x1, PT ;  /* 0x000000010200780c */ /* 0x000fda0003f05070 */
[----:B-1----:R-:W-:Y:S02]  /*12560*/  @!P0 IMAD.MOV.U32 R4, RZ, RZ, R210 ;  /* 0x000000ffff048224 */ /* 0x002fe400078e00d2 */
        /* <DEDUP_REMOVED lines=17> */
.L_x_1317:
[----:B------:R4:W-:Y:S02]  /*12680*/  STS.128 [R217+0xa000], RZ ;  /* 0x00a000ffd9007388 */ /* 0x0009e40000000c00 */
.L_x_1316:
[----:B------:R-:W-:Y:S05]  /*12690*/  BSYNC B0 ;  /* 0x0000000000007941 */ /* 0x000fea0003800000 */
.L_x_1315:
[----:B------:R-:W-:Y:S01]  /*126a0*/  ISETP.GE.AND P0, PT, R6, R3, PT ;  /* 0x000000030600720c */ /* 0x000fe20003f06270 */
[----:B------:R-:W-:-:S12]  /*126b0*/  BSSY B0, `(.L_x_1318) ;  /* 0x000001f000007945 */ /* 0x000fd80003800000 */
[----:B------:R-:W-:Y:S05]  /*126c0*/  @P0 BRA `(.L_x_1319) ;  /* 0x0000000000740947 */ /* 0x000fea0003800000 */
[C---:B------:R-:W-:Y:S02]  /*126d0*/  LOP3.LUT R2, R219.reuse, 0x1, RZ, 0xc0, !PT ;  /* 0x00000001db027812 */ /* 0x040fe400078ec0ff */
[----:B------:R-:W-:Y:S02]  /*126e0*/  LOP3.LUT P0, RZ, R219, 0x2, RZ, 0xc0, !PT ;  /* 0x00000002dbff7812 */ /* 0x000fe4000780c0ff */
[----:B------:R-:W-:Y:S02]  /*126f0*/  ISETP.NE.U32.AND P1, PT, R2, 0x1, PT ;  /* 0x000000010200780c */ /* 0x000fe40003f25070 */
[----:B------:R-:W-:-:S05]  /*12700*/  IADD3 R7, P2, R208, R156, RZ ;  /* 0x0000009cd0077210 */ /* 0x000fca0007f5e0ff */
[----:B-1----:R-:W-:-:S04]  /*12710*/  IMAD.X R5, R209, 0x1, R155, P2 ;  /* 0x00000001d1057824 */ /* 0x002fc800010e069b */
        /* <DEDUP_REMOVED lines=23> */
.L_x_1320:
[----:B------:R3:W-:Y:S02]  /*12890*/  STS.128 [R217+0xa800], RZ ;  /* 0x00a800ffd9007388 */ /* 0x0007e40000000c00 */
.L_x_1319:
[----:B------:R-:W-:Y:S05]  /*128a0*/  BSYNC B0 ;  /* 0x0000000000007941 */ /* 0x000fea0003800000 */
.L_x_1318:
[----:B------:R-:W-:Y:S01]  /*128b0*/  ISETP.GE.AND P0, PT, R8, R3, PT ;  /* 0x000000030800720c */ /* 0x000fe20003f06270 */
[----:B------:R-:W-:-:S12]  /*128c0*/  BSSY B0, `(.L_x_1321) ;  /* 0x0000021000007945 */ /* 0x000fd80003800000 */
[----:B------:R-:W-:Y:S05]  /*128d0*/  @P0 BRA `(.L_x_1322) ;  /* 0x00000000007c0947 */ /* 0x000fea0003800000 */
[C---:B------:R-:W-:Y:S02]  /*128e0*/  LOP3.LUT R2, R219.reuse, 0x1, RZ, 0xc0, !PT ;  /* 0x00000001db027812 */ /* 0x040fe400078ec0ff */
[----:B------:R-:W-:Y:S02]  /*128f0*/  LOP3.LUT P0, RZ, R219, 0x2, RZ, 0xc0, !PT ;  /* 0x00000002dbff7812 */ /* 0x000fe4000780c0ff */
[----:B------:R-:W-:Y:S01]  /*12900*/  ISETP.NE.U32.AND P1, PT, R2, 0x1, PT ;  /* 0x000000010200780c */ /* 0x000fe20003f25070 */
[C---:B------:R-:W-:Y:S01]  /*12910*/  IMAD.SHL.U32 R2, R66.reuse, 0x20, RZ ;  /* 0x0000002042027824 */ /* 0x040fe200078e00ff */
[C---:B------:R-:W-:Y:S02]  /*12920*/  LEA R7, P2, R66.reuse, R156, 0x5 ;  /* 0x0000009c42077211 */ /* 0x040fe400078428ff */
[C-C-:B-1-3--:R-:W-:Y:S02]  /*12930*/  SHF.L.U64.HI R4, R66.reuse, 0x5, R67.reuse ;  /* 0x0000000542047819 */ /* 0x14afe40000010243 */
[----:B------:R-:W-:-:S05]  /*12940*/  LEA.HI.X R5, R66, R155, R67, 0x5, P2 ;  /* 0x0000009b42057211 */ /* 0x000fca00010f2c43 */
[C---:B------:R-:W-:Y:S02]  /*12950*/  @P0 LEA R10, P2, R7.reuse, R158, 0x1 ;  /* 0x0000009e070a0211 */ /* 0x040fe400078408ff */
        /* <DEDUP_REMOVED lines=22> */
.L_x_1323:
[----:B------:R3:W-:Y:S02]  /*12ac0*/  STS.128 [R217+0xb000], RZ ;  /* 0x00b000ffd9007388 */ /* 0x0007e40000000c00 */
.L_x_1322:
[----:B------:R-:W-:Y:S05]  /*12ad0*/  BSYNC B0 ;  /* 0x0000000000007941 */ /* 0x000fea0003800000 */
.L_x_1321:
[----:B------:R-:W-:Y:S01]  /*12ae0*/  ISETP.GE.AND P0, PT, R32, R3, PT ;  /* 0x000000032000720c */ /* 0x000fe20003f06270 */
[----:B------:R-:W-:-:S12]  /*12af0*/  BSSY B0, `(.L_x_1324) ;  /* 0x0000020000007945 */ /* 0x000fd80003800000 */
[----:B------:R-:W-:Y:S05]  /*12b00*/  @P0 BRA `(.L_x_1325) ;  /* 0x0000000000780947 */ /* 0x000fea0003800000 */
[C---:B------:R-:W-:Y:S01]  /*12b10*/  LOP3.LUT R2, R219.reuse, 0x1, RZ, 0xc0, !PT ;  /* 0x00000001db027812 */ /* 0x040fe200078ec0ff */
[----:B------:R-:W-:Y:S01]  /*12b20*/  IMAD.MOV.U32 R154, RZ, RZ, R156 ;  /* 0x000000ffff9a7224 */ /* 0x000fe200078e009c */
[----:B------:R-:W-:Y:S02]  /*12b30*/  LOP3.LUT P2, RZ, R219, 0x2, RZ, 0xc0, !PT ;  /* 0x00000002dbff7812 */ /* 0x000fe4000784c0ff */
[----:B------:R-:W-:Y:S01]  /*12b40*/  ISETP.NE.U32.AND P3, PT, R2, 0x1, PT ;  /* 0x000000010200780c */ /* 0x000fe20003f65070 */
[----:B------:R-:W-:Y:S01]  /*12b50*/  IMAD R2, R67, 0x30, RZ ;  /* 0x0000003043027824 */ /* 0x000fe200078e02ff */
[----:B------:R-:W-:Y:S01]  /*12b60*/  LOP3.LUT P1, RZ, R219, 0x4, RZ, 0xc0, !PT ;  /* 0x00000004dbff7812 */ /* 0x000fe2000782c0ff */
[----:B-1-3--:R-:W-:-:S04]  /*12b70*/  IMAD.WIDE.U32 R4, R66, 0x30, R154 ;  /* 0x0000003042047825 */ /* 0x00afc800078e009a */
        /* <DEDUP_REMOVED lines=23> */
.L_x_1325:
[----:B------:R-:W-:Y:S05]  /*12cf0*/  BSYNC B0 ;  /* 0x0000000000007941 */ /* 0x000fea0003800000 */
.L_x_1324:
        /* <DEDUP_REMOVED lines=9> */
[C---:B------:R-:W-:Y:S02]  /*12d90*/  LOP3.LUT R2, R219.reuse, 0x1, RZ, 0xc0, !PT ;  /* 0x00000001db027812 */ /* 0x040fe400078ec0ff */
[----:B------:R-:W-:Y:S02]  /*12da0*/  R2P PR, R219, 0x6 ;  /* 0x00000006db007804 */ /* 0x000fe40000000000 */
[----:B------:R-:W-:-:S13]  /*12db0*/  ISETP.NE.U32.AND P0, PT, R2, 0x1, PT ;  /* 0x000000010200780c */ /* 0x000fda0003f05070 */
[----:B-1-3--:R-:W-:Y:S02]  /*12dc0*/  @!P0 IMAD.MOV.U32 R4, RZ, RZ, R168 ;  /* 0x000000ffff048224 */ /* 0x00afe400078e00a8 */
        /* <DEDUP_REMOVED lines=17> */
.L_x_1328:
[----:B------:R3:W-:Y:S02]  /*12ee0*/  STS.128 [R217+0x10000], RZ ;  /* 0x010000ffd9007388 */ /* 0x0007e40000000c00 */
.L_x_1327:
[----:B------:R-:W-:Y:S05]  /*12ef0*/  BSYNC B0 ;  /* 0x0000000000007941 */ /* 0x000fea0003800000 */
.L_x_1326:
        /* <DEDUP_REMOVED lines=10> */
[----:B-1-3--:R-:W-:-:S04]  /*12fa0*/  IMAD.X R5, R207, 0x1, R163, P2 ;  /* 0x00000001cf057824 */ /* 0x00afc800010e06a3 */
        /* <DEDUP_REMOVED lines=23> */
.L_x_1331:
[----:B------:R3:W-:Y:S02]  /*13120*/  STS.128 [R217+0x10800], RZ ;  /* 0x010800ffd9007388 */ /* 0x0007e40000000c00 */
.L_x_1330:
[----:B------:R-:W-:Y:S05]  /*13130*/  BSYNC B0 ;  /* 0x0000000000007941 */ /* 0x000fea0003800000 */
.L_x_1329:
        /* <DEDUP_REMOVED lines=36> */
.L_x_1334:
[----:B------:R3:W-:Y:S02]  /*13380*/  STS.128 [R217+0x11000], RZ ;  /* 0x011000ffd9007388 */ /* 0x0007e40000000c00 */
.L_x_1333:
[----:B------:R-:W-:Y:S05]  /*13390*/  BSYNC B0 ;  /* 0x0000000000007941 */ /* 0x000fea0003800000 */
.L_x_1332:
[----:B------:R-:W-:Y:S01]  /*133a0*/  ISETP.GE.AND P0, PT, R32, R3, PT ;  /* 0x000000032000720c */ /* 0x000fe20003f06270 */
[----:B------:R-:W-:Y:S01]  /*133b0*/  IMAD.SHL.U32 R2, R68, 0x40, RZ ;  /* 0x0000004044027824 */ /* 0x000fe200078e00ff */
[----:B-1-3--:R-:W-:Y:S01]  /*133c0*/  SHF.R.S32.HI R4, RZ, 0x1f, R57 ;  /* 0x0000001fff047819 */ /* 0x00afe20000011439 */
        /* <DEDUP_REMOVED lines=46> */
.L_x_1336:
[----:B------:R-:W-:Y:S05]  /*136b0*/  BSYNC B0 ;  /* 0x0000000000007941 */ /* 0x000fea0003800000 */
.L_x_1335:
[----:B------:R-:W-:Y:S01]  /*136c0*/  LDSM.16.M88.4 R36, [R201] ;  /* 0x00000000c924783b */ /* 0x000fe20000000200 */
[----:B------:R-:W-:Y:S01]  /*136d0*/  R2P PR, R68, 0x6 ;  /* 0x0000000644007804 */ /* 0x000fe20000000000 */
[C---:B---3--:R-:W-:Y:S02]  /*136e0*/  VIADD R2, R200.reuse, 0x6000 ;  /* 0x00006000c8027836 */ /* 0x048fe40000000000 */
[----:B------:R-:W3:Y:S01]  /*136f0*/  LDSM.16.M88.4 R20, [R200+0x6000] ;  /* 0x00600000c814783b */ /* 0x000ee20000000200 */
[----:B------:R-:W-:Y:S02]  /*13700*/  VIADD R198, R200, 0x6020 ;  /* 0x00006020c8c67836 */ /* 0x000fe40000000000 */
[----:B------:R-:W-:Y:S01]  /*13710*/  IMAD R199, R56, 0x2, R201 ;  /* 0x0000000238c77824 */ /* 0x000fe200078e02c9 */
[----:B------:R-:W2:Y:S01]  /*13720*/  LDSM.16.M88.4 R44, [R200+0x6800] ;  /* 0x00680000c82c783b */ /* 0x000ea20000000200 */
[----:B------:R-:W-:-:S03]  /*13730*/  IMAD.MOV.U32 R3, RZ, RZ, 0x40 ;  /* 0x00000040ff037424 */ /* 0x000fc600078e00ff */
[----:B------:R-:W-:Y:S02]  /*13740*/  LDSM.16.M88.4 R12, [R199] ;  /* 0x00000000c70c783b */ /* 0x000fe40000000200 */
[----:B------:R-:W-:Y:S02]  /*13750*/  @P1 IADD3 R198, R2, -0x20, RZ ;  /* 0xffffffe002c61810 */ /* 0x000fe40007ffe0ff */
[----:B------:R-:W4:Y:S04]  /*13760*/  LD.E R2, desc[UR6][R16.64+0x18c] ;  /* 0x00018c0610027980 */ /* 0x000f28000c101900 */
[----:B------:R-:W1:Y:S01]  /*13770*/  LDSM.16.M88.4 R28, [R198] ;  /* 0x00000000c61c783b */ /* 0x000e620000000200 */
[----:B------:R-:W-:Y:S01]  /*13780*/  SEL R3, R3, 0xffffffc0, !P2 ;  /* 0xffffffc003037807 */ /* 0x000fe20005000000 */
[----:B------:R-:W-:-:S02]  /*13790*/  IMAD R197, R54, 0x2, R201 ;  /* 0x0000000236c57824 */ /* 0x000fc400078e02c9 */
[----:B------:R-:W1:Y:S02]  /*137a0*/  LDSM.16.M88.4 R84, [R200+0x7000] ;  /* 0x00700000c854783b */ /* 0x000e640000000200 */
[----:B------:R-:W-:Y:S02]  /*137b0*/  IMAD.IADD R195, R200, 0x1, R3 ;  /* 0x00000001c8c37824 */ /* 0x000fe400078e0203 */
[----:B------:R-:W-:Y:S04]  /*137c0*/  LDSM.16.M88.4 R96, [R197] ;  /* 0x00000000c560783b */ /* 0x000fe80000000200 */
[----:B------:R-:W1:Y:S04]  /*137d0*/  LDSM.16.M88.4 R100, [R195+0x6000] ;  /* 0x00600000c364783b */ /* 0x000e680000000200 */
[----:B------:R-:W1:Y:S04]  /*137e0*/  LDSM.16.M88.4 R24, [R200+0x7800] ;  /* 0x00780000c818783b */ /* 0x000e680000000200 */
[----:B------:R-:W-:Y:S01]  /*137f0*/  LDSM.16.M88.4 R108, [R200+0xa800] ;  /* 0x00a80000c86c783b */ /* 0x000fe20000000200 */
[C---:B---3--:R-:W-:Y:S01]  /*13800*/  HMMA.16816.F32.BF16 R4, R36.reuse, R20, RZ ;  /* 0x000000142404723c */ /* 0x048fe200000418ff */
[----:B------:R-:W-:Y:S01]  /*13810*/  LEA R196, R54, R199, 0x1 ;  /* 0x000000c736c47211 */ /* 0x000fe200078e08ff */
[----:B------:R-:W-:Y:S01]  /*13820*/  IMAD.IADD R191, R3, 0x1, R198 ;  /* 0x0000000103bf7824 */ /* 0x000fe200078e02c6 */
[----:B------:R-:W3:Y:S03]  /*13830*/  LDSM.16.M88.4 R104, [R198+0x800] ;  /* 0x00080000c668783b */ /* 0x000ee60000000200 */
[C---:B------:R-:W-:Y:S01]  /*13840*/  HMMA.16816.F32.BF16 R20, R36.reuse, R22, RZ ;  /* 0x000000162414723c */ /* 0x040fe200000418ff */
[----:B------:R-:W-:Y:S04]  /*13850*/  LDSM.16.M88.4 R8, [R196] ;  /* 0x00000000c408783b */ /* 0x000fe80000000200 */
[----:B------:R-:W3:Y:S04]  /*13860*/  LDSM.16.M88.4 R60, [R191] ;  /* 0x00000000bf3c783b */ /* 0x000ee80000000200 */
[----:B------:R-:W3:Y:S04]  /*13870*/  LDSM.16.M88.4 R92, [R198+0x1000] ;  /* 0x00100000c65c783b */ /* 0x000ee80000000200 */
[----:B------:R-:W3:Y:S01]  /*13880*/  LDSM.16.M88.4 R72, [R198+0x1800] ;  /* 0x00180000c648783b */ /* 0x000ee20000000200 */
[----:B--2---:R-:W-:Y:S03]  /*13890*/  HMMA.16816.F32.BF16 R32, R36, R44, RZ ;  /* 0x0000002c2420723c */ /* 0x004fe600000418ff */
[----:B------:R-:W2:Y:S03]  /*138a0*/  LDSM.16.M88.4 R88, [R195+0x6800] ;  /* 0x00680000c358783b */ /* 0x000ea60000000200 */
[C---:B-1----:R-:W-:Y:S01]  /*138b0*/  HMMA.16816.F32.BF16 R4, R12.reuse, R28, R4 ;  /* 0x0000001c0c04723c */ /* 0x042fe20000041804 */
[----:B------:R-:W-:Y:S04]  /*138c0*/  LDSM.16.M88.4 R48, [R195+0x7000] ;  /* 0x00700000c330783b */ /* 0x000fe80000000200 */
[----:B------:R-:W-:Y:S01]  /*138d0*/  LDSM.16.M88.4 R40, [R195+0x7800] ;  /* 0x00780000c328783b */ /* 0x000fe20000000200 */
[----:B------:R-:W-:Y:S03]  /*138e0*/  HMMA.16816.F32.BF16 R20, R12, R30, R20 ;  /* 0x0000001e0c14723c */ /* 0x000fe60000041814 */
[----:B------:R-:W-:Y:S03]  /*138f0*/  LDSM.16.M88.4 R28, [R201+0x2000] ;  /* 0x00200000c91c783b */ /* 0x000fe60000000200 */
[C---:B------:R-:W-:Y:S01]  /*13900*/  HMMA.16816.F32.BF16 R44, R36.reuse, R46, RZ ;  /* 0x0000002e242c723c */ /* 0x040fe200000418ff */
[----:B------:R-:W-:Y:S04]  /*13910*/  LDSM.16.M88.4 R76, [R191+0x800] ;  /* 0x00080000bf4c783b */ /* 0x000fe80000000200 */
[----:B------:R-:W-:Y:S01]  /*13920*/  LDSM.16.M88.4 R112, [R195+0x9000] ;  /* 0x00900000c370783b */ /* 0x000fe20000000200 */
[----:B------:R-:W-:Y:S03]  /*13930*/  HMMA.16816.F32.BF16 R64, R36, R84, RZ ;  /* 0x000000542440723c */ /* 0x000fe600000418ff */
[----:B------:R-:W-:Y:S03]  /*13940*/  LDSM.16.M88.4 R116, [R198+0x3800] ;  /* 0x00380000c674783b */ /* 0x000fe60000000200 */
[----:B------:R-:W-:Y:S01]  /*13950*/  HMMA.16816.F32.BF16 R4, R96, R100, R4 ;  /* 0x000000646004723c */ /* 0x000fe20000041804 */
[----:B------:R-:W0:Y:S05]  /*13960*/  LDGDEPBAR ;  /* 0x00000000000079af */ /* 0x000e2a0000000000 */
[C---:B------:R-:W-:Y:S06]  /*13970*/  HMMA.16816.F32.BF16 R84, R36.reuse, R86, RZ ;  /* 0x000000562454723c */ /* 0x040fec00000418ff */
[----:B------:R-:W-:Y:S06]  /*13980*/  HMMA.16816.F32.BF16 R80, R36, R24, RZ ;  /* 0x000000182450723c */ /* 0x000fec00000418ff */
[----:B------:R-:W-:Y:S01]  /*13990*/  HMMA.16816.F32.BF16 R20, R96, R102, R20 ;  /* 0x000000666014723c */ /* 0x000fe20000041814 */
[----:B------:R-:W-:Y:S05]  /*139a0*/  LDSM.16.M88.4 R100, [R199+0x2000] ;  /* 0x00200000c764783b */ /* 0x000fea0000000200 */
[----:B------:R-:W-:Y:S01]  /*139b0*/  HMMA.16816.F32.BF16 R36, R36, R26, RZ ;  /* 0x0000001a2424723c */ /* 0x000fe200000418ff */
[----:B------:R-:W1:Y:S05]  /*139c0*/  LDSM.16.M88.4 R24, [R200+0x8000] ;  /* 0x00800000c818783b */ /* 0x000e6a0000000200 */
[C---:B---3--:R-:W-:Y:S06]  /*139d0*/  HMMA.16816.F32.BF16 R32, R12.reuse, R104, R32 ;  /* 0x000000680c20723c */ /* 0x048fec0000041820 */
[----:B------:R-:W-:Y:S01]  /*139e0*/  HMMA.16816.F32.BF16 R44, R12, R106, R44 ;  /* 0x0000006a0c2c723c */ /* 0x000fe2000004182c */
[----:B------:R-:W-:Y:S05]  /*139f0*/  LDSM.16.M88.4 R104, [R195+0xa000] ;  /* 0x00a00000c368783b */ /* 0x000fea0000000200 */
[----:B------:R-:W-:Y:S06]  /*13a00*/  HMMA.16816.F32.BF16 R4, R8, R60, R4 ;  /* 0x0000003c0804723c */ /* 0x000fec0000041804 */
[C---:B------:R-:W-:Y:S06]  /*13a10*/  HMMA.16816.F32.BF16 R64, R12.reuse, R92, R64 ;  /* 0x0000005c0c40723c */ /* 0x040fec0000041840 */
[C---:B------:R-:W-:Y:S01]  /*13a20*/  HMMA.16816.F32.BF16 R84, R12.reuse, R94, R84 ;  /* 0x0000005e0c54723c */ /* 0x040fe20000041854 */
[----:B------:R-:W-:Y:S05]  /*13a30*/  LDSM.16.M88.4 R92, [R197+0x2000] ;  /* 0x00200000c55c783b */ /* 0x000fea0000000200 */
[----:B------:R-:W-:Y:S06]  /*13a40*/  HMMA.16816.F32.BF16 R80, R12, R72, R80 ;  /* 0x000000480c50723c */ /* 0x000fec0000041850 */
[----:B------:R-:W-:Y:S01]  /*13a50*/  HMMA.16816.F32.BF16 R20, R8, R62, R20 ;  /* 0x0000003e0814723c */ /* 0x000fe20000041814 */
[----:B------:R-:W-:Y:S05]  /*13a60*/  LDSM.16.M88.4 R60, [R200+0x8800] ;  /* 0x00880000c83c783b */ /* 0x000fea0000000200 */
[----:B------:R-:W-:Y:S01]  /*13a70*/  HMMA.16816.F32.BF16 R12, R12, R74, R36 ;  /* 0x0000004a0c0c723c */ /* 0x000fe20000041824 */
[----:B------:R-:W3:Y:S04]  /*13a80*/  LDSM.16.M88.4 R36, [R198+0x2000] ;  /* 0x00200000c624783b */ /* 0x000ee80000000200 */
[----:B------:R-:W3:Y:S01]  /*13a90*/  LDSM.16.M88.4 R72, [R191+0x1000] ;  /* 0x00100000bf48783b */ /* 0x000ee20000000200 */
[C---:B--2---:R-:W-:Y:S06]  /*13aa0*/  HMMA.16816.F32.BF16 R32, R96.reuse, R88, R32 ;  /* 0x000000586020723c */ /* 0x044fec0000041820 */
[----:B------:R-:W-:Y:S01]  /*13ab0*/  HMMA.16816.F32.BF16 R44, R96, R90, R44 ;  /* 0x0000005a602c723c */ /* 0x000fe2000004182c */
[----:B------:R-:W-:Y:S05]  /*13ac0*/  LDSM.16.M88.4 R88, [R200+0x9800] ;  /* 0x00980000c858783b */ /* 0x000fea0000000200 */
[----:B-1----:R-:W-:Y:S06]  /*13ad0*/  HMMA.16816.F32.BF16 R4, R28, R24, R4 ;  /* 0x000000181c04723c */ /* 0x002fec0000041804 */
[C---:B------:R-:W-:Y:S06]  /*13ae0*/  HMMA.16816.F32.BF16 R64, R96.reuse, R48, R64 ;  /* 0x000000306040723c */ /* 0x040fec0000041840 */
[C---:B------:R-:W-:Y:S01]  /*13af0*/  HMMA.16816.F32.BF16 R84, R96.reuse, R50, R84 ;  /* 0x000000326054723c */ /* 0x040fe20000041854 */
[----:B------:R-:W-:Y:S05]  /*13b00*/  LDSM.16.M88.4 R48, [R191+0x1800] ;  /* 0x00180000bf30783b */ /* 0x000fea0000000200 */
[----:B------:R-:W-:Y:S06]  /*13b10*/  HMMA.16816.F32.BF16 R80, R96, R40, R80 ;  /* 0x000000286050723c */ /* 0x000fec0000041850 */
[----:B------:R-:W-:Y:S01]  /*13b20*/  HMMA.16816.F32.BF16 R20, R28, R26, R20 ;  /* 0x0000001a1c14723c */ /* 0x000fe20000041814 */
[----:B------:R-:W-:Y:S05]  /*13b30*/  LDSM.16.M88.4 R24, [R198+0x2800] ;  /* 0x00280000c618783b */ /* 0x000fea0000000200 */
[----:B------:R-:W-:Y:S01]  /*13b40*/  HMMA.16816.F32.BF16 R96, R96, R42, R12 ;  /* 0x0000002a6060723c */ /* 0x000fe2000004180c */
[----:B------:R-:W1:Y:S04]  /*13b50*/  LDSM.16.M88.4 R12, [R195+0x8000] ;  /* 0x00800000c30c783b */ /* 0x000e680000000200 */
[----:B------:R-:W2:Y:S01]  /*13b60*/  LDSM.16.M88.4 R40, [R200+0x9000] ;  /* 0x00900000c828783b */ /* 0x000ea20000000200 */
[C---:B------:R-:W-:Y:S06]  /*13b70*/  HMMA.16816.F32.BF16 R32, R8.reuse, R76, R32 ;  /* 0x0000004c0820723c */ /* 0x040fec0000041820 */
[----:B------:R-:W-:Y:S01]  /*13b80*/  HMMA.16816.F32.BF16 R44, R8, R78, R44 ;  /* 0x0000004e082c723c */ /* 0x000fe2000004182c */
[----:B------:R-:W-:Y:S05]  /*13b90*/  LDSM.16.M88.4 R76, [R196+0x2000] ;  /* 0x00200000c44c783b */ /* 0x000fea0000000200 */
[C---:B---3--:R-:W-:Y:S06]  /*13ba0*/  HMMA.16816.F32.BF16 R4, R100.reuse, R36, R4 ;  /* 0x000000246404723c */ /* 0x048fec0000041804 */
[----:B------:R-:W-:Y:S01]  /*13bb0*/  HMMA.16816.F32.BF16 R20, R100, R38, R20 ;  /* 0x000000266414723c */ /* 0x000fe20000041814 */
[----:B------:R-:W-:Y:S05]  /*13bc0*/  LDSM.16.M88.4 R36, [R195+0x8800] ;  /* 0x00880000c324783b */ /* 0x000fea0000000200 */
[C---:B------:R-:W-:Y:S06]  /*13bd0*/  HMMA.16816.F32.BF16 R64, R8.reuse, R72, R64 ;  /* 0x000000480840723c */ /* 0x040fec0000041840 */
[----:B------:R-:W-:Y:S01]  /*13be0*/  HMMA.16816.F32.BF16 R84, R8, R74, R84 ;  /* 0x0000004a0854723c */ /* 0x000fe20000041854 */
[----:B------:R-:W3:Y:S05]  /*13bf0*/  LDSM.16.M88.4 R72, [R191+0x2000] ;  /* 0x00200000bf48783b */ /* 0x000eea0000000200 */
[C---:B------:R-:W-:Y:S06]  /*13c00*/  HMMA.16816.F32.BF16 R32, R28.reuse, R60, R32 ;  /* 0x0000003c1c20723c */ /* 0x040fec0000041820 */
[----:B------:R-:W-:Y:S01]  /*13c10*/  HMMA.16816.F32.BF16 R44, R28, R62, R44 ;  /* 0x0000003e1c2c723c */ /* 0x000fe2000004182c */
[----:B------:R-:W-:Y:S05]  /*13c20*/  LDSM.16.M88.4 R60, [R201+0x4000] ;  /* 0x00400000c93c783b */ /* 0x000fea0000000200 */
[C---:B-1----:R-:W-:Y:S06]  /*13c30*/  HMMA.16816.F32.BF16 R4, R92.reuse, R12, R4 ;  /* 0x0000000c5c04723c */ /* 0x042fec0000041804 */
[----:B------:R-:W-:Y:S01]  /*13c40*/  HMMA.16816.F32.BF16 R20, R92, R14, R20 ;  /* 0x0000000e5c14723c */ /* 0x000fe20000041814 */
[----:B------:R-:W1:Y:S05]  /*13c50*/  LDSM.16.M88.4 R12, [R198+0x3000] ;  /* 0x00300000c60c783b */ /* 0x000e6a0000000200 */
[C---:B------:R-:W-:Y:S06]  /*13c60*/  HMMA.16816.F32.BF16 R80, R8.reuse, R48, R80 ;  /* 0x000000300850723c */ /* 0x040fec0000041850 */
[----:B------:R-:W-:Y:S01]  /*13c70*/  HMMA.16816.F32.BF16 R96, R8, R50, R96 ;  /* 0x000000320860723c */ /* 0x000fe20000041860 */
[----:B------:R-:W4:Y:S04]  /*13c80*/  LDSM.16.M88.4 R8, [R200+0xa000] ;  /* 0x00a00000c808783b */ /* 0x000f280000000200 */
[----:B------:R-:W4:Y:S01]  /*13c90*/  LDSM.16.M88.4 R48, [R191+0x2800] ;  /* 0x00280000bf30783b */ /* 0x000f220000000200 */
[----:B--2---:R-:W-:Y:S06]  /*13ca0*/  HMMA.16816.F32.BF16 R64, R28, R40, R64 ;  /* 0x000000281c40723c */ /* 0x004fec0000041840 */
[C---:B------:R-:W-:Y:S06]  /*13cb0*/  HMMA.16816.F32.BF16 R32, R100.reuse, R24, R32 ;  /* 0x000000186420723c */ /* 0x040fec0000041820 */
[----:B------:R-:W-:Y:S01]  /*13cc0*/  HMMA.16816.F32.BF16 R44, R100, R26, R44 ;  /* 0x0000001a642c723c */ /* 0x000fe2000004182c */
[----:B------:R-:W-:Y:S05]  /*13cd0*/  LDSM.16.M88.4 R24, [R198+0x4000] ;  /* 0x00400000c618783b */ /* 0x000fea0000000200 */
[C---:B---3--:R-:W-:Y:S06]  /*13ce0*/  HMMA.16816.F32.BF16 R4, R76.reuse, R72, R4 ;  /* 0x000000484c04723c */ /* 0x048fec0000041804 */
[----:B------:R-:W-:Y:S01]  /*13cf0*/  HMMA.16816.F32.BF16 R20, R76, R74, R20 ;  /* 0x0000004a4c14723c */ /* 0x000fe20000041814 */
[----:B------:R-:W-:Y:S05]  /*13d00*/  LDSM.16.M88.4 R72, [R191+0x3000] ;  /* 0x00300000bf48783b */ /* 0x000fea0000000200 */
[----:B------:R-:W-:Y:S01]  /*13d10*/  HMMA.16816.F32.BF16 R84, R28, R42, R84 ;  /* 0x0000002a1c54723c */ /* 0x000fe20000041854 */
[----:B------:R-:W2:Y:S05]  /*13d20*/  LDSM.16.M88.4 R40, [R199+0x4000] ;  /* 0x00400000c728783b */ /* 0x000eaa0000000200 */
[----:B-1----:R-:W-:Y:S06]  /*13d30*/  HMMA.16816.F32.BF16 R64, R100, R12, R64 ;  /* 0x0000000c6440723c */ /* 0x002fec0000041840 */
[----:B------:R-:W-:Y:S06]  /*13d40*/  HMMA.16816.F32.BF16 R32, R92, R36, R32 ;  /* 0x000000245c20723c */ /* 0x000fec0000041820 */
[----:B----4-:R-:W-:Y:S06]  /*13d50*/  HMMA.16816.F32.BF16 R4, R60, R8, R4 ;  /* 0x000000083c04723c */ /* 0x010fec0000041804 */
[----:B------:R-:W-:Y:S01]  /*13d60*/  HMMA.16816.F32.BF16 R44, R92, R38, R44 ;  /* 0x000000265c2c723c */ /* 0x000fe2000004182c */
[----:B------:R-:W-:Y:S05]  /*13d70*/  LDSM.16.M88.4 R36, [R198+0x4800] ;  /* 0x00480000c624783b */ /* 0x000fea0000000200 */
[----:B------:R-:W-:Y:S01]  /*13d80*/  HMMA.16816.F32.BF16 R20, R60, R10, R20 ;  /* 0x0000000a3c14723c */ /* 0x000fe20000041814 */
[----:B------:R-:W-:Y:S05]  /*13d90*/  LDSM.16.M88.4 R8, [R191+0x4000] ;  /* 0x00400000bf08783b */ /* 0x000fea0000000200 */
[C---:B------:R-:W-:Y:S06]  /*13da0*/  HMMA.16816.F32.BF16 R80, R28.reuse, R88, R80 ;  /* 0x000000581c50723c */ /* 0x040fec0000041850 */
[----:B------:R-:W-:Y:S01]  /*13db0*/  HMMA.16816.F32.BF16 R96, R28, R90, R96 ;  /* 0x0000005a1c60723c */ /* 0x000fe20000041860 */
[----:B------:R-:W1:Y:S04]  /*13dc0*/  LDSM.16.M88.4 R28, [R197+0x4000] ;  /* 0x00400000c51c783b */ /* 0x000e680000000200 */
[----:B------:R-:W-:Y:S01]  /*13dd0*/  LDSM.16.M88.4 R88, [R195+0x9800] ;  /* 0x00980000c358783b */ /* 0x000fe20000000200 */
[----:B------:R-:W-:Y:S06]  /*13de0*/  HMMA.16816.F32.BF16 R64, R92, R112, R64 ;  /* 0x000000705c40723c */ /* 0x000fec0000041840 */
[----:B------:R-:W-:Y:S06]  /*13df0*/  HMMA.16816.F32.BF16 R32, R76, R48, R32 ;  /* 0x000000304c20723c */ /* 0x000fec0000041820 */
[----:B--2---:R-:W-:Y:S06]  /*13e00*/  HMMA.16816.F32.BF16 R4, R40, R24, R4 ;  /* 0x000000182804723c */ /* 0x004fec0000041804 */
[----:B------:R-:W-:Y:S01]  /*13e10*/  HMMA.16816.F32.BF16 R44, R76, R50, R44 ;  /* 0x000000324c2c723c */ /* 0x000fe2000004182c */
[----:B------:R-:W2:Y:S05]  /*13e20*/  LDSM.16.M88.4 R48, [R200+0xb000] ;  /* 0x00b00000c830783b */ /* 0x000eaa0000000200 */
[----:B------:R-:W-:Y:S01]  /*13e30*/  HMMA.16816.F32.BF16 R20, R40, R26, R20 ;  /* 0x0000001a2814723c */ /* 0x000fe20000041814 */
[----:B------:R-:W-:Y:S05]  /*13e40*/  LDSM.16.M88.4 R24, [R195+0xa800] ;  /* 0x00a80000c318783b */ /* 0x000fea0000000200 */
[----:B------:R-:W-:Y:S01]  /*13e50*/  HMMA.16816.F32.BF16 R84, R100, R14, R84 ;  /* 0x0000000e6454723c */ /* 0x000fe20000041854 */
[----:B------:R-:W3:Y:S05]  /*13e60*/  LDSM.16.M88.4 R12, [R196+0x4000] ;  /* 0x00400000c40c783b */ /* 0x000eea0000000200 */
[----:B------:R-:W-:Y:S06]  /*13e70*/  HMMA.16816.F32.BF16 R64, R76, R72, R64 ;  /* 0x000000484c40723c */ /* 0x000fec0000041840 */
[----:B------:R-:W-:Y:S06]  /*13e80*/  HMMA.16816.F32.BF16 R32, R60, R108, R32 ;  /* 0x0000006c3c20723c */ /* 0x000fec0000041820 */
[----:B-1----:R-:W-:Y:S06]  /*13e90*/  HMMA.16816.F32.BF16 R4, R28, R104, R4 ;  /* 0x000000681c04723c */ /* 0x002fec0000041804 */
[----:B------:R-:W-:Y:S06]  /*13ea0*/  HMMA.16816.F32.BF16 R44, R60, R110, R44 ;  /* 0x0000006e3c2c723c */ /* 0x000fec000004182c */
[C---:B------:R-:W-:Y:S06]  /*13eb0*/  HMMA.16816.F32.BF16 R80, R100.reuse, R116, R80 ;  /* 0x000000746450723c */ /* 0x040fec0000041850 */
[----:B------:R-:W-:Y:S01]  /*13ec0*/  HMMA.16816.F32.BF16 R96, R100, R118, R96 ;  /* 0x000000766460723c */ /* 0x000fe20000041860 */
[----:B------:R-:W1:Y:S05]  /*13ed0*/  LDSM.16.M88.4 R100, [R198+0x5000] ;  /* 0x00500000c664783b */ /* 0x000e6a0000000200 */
[----:B------:R-:W-:Y:S06]  /*13ee0*/  HMMA.16816.F32.BF16 R20, R28, R106, R20 ;  /* 0x0000006a1c14723c */ /* 0x000fec0000041814 */
[----:B------:R-:W-:Y:S06]  /*13ef0*/  HMMA.16816.F32.BF16 R84, R92, R114, R84 ;  /* 0x000000725c54723c */ /* 0x000fec0000041854 */
[----:B--2---:R-:W-:Y:S06]  /*13f00*/  HMMA.16816.F32.BF16 R64, R60, R48, R64 ;  /* 0x000000303c40723c */ /* 0x004fec0000041840 */
[----:B------:R-:W-:Y:S06]  /*13f10*/  HMMA.16816.F32.BF16 R32, R40, R36, R32 ;  /* 0x000000242820723c */ /* 0x000fec0000041820 */
[----:B---3--:R-:W-:Y:S06]  /*13f20*/  HMMA.16816.F32.BF16 R4, R12, R8, R4 ;  /* 0x000000080c04723c */ /* 0x008fec0000041804 */
[----:B------:R-:W-:Y:S01]  /*13f30*/  HMMA.16816.F32.BF16 R44, R40, R38, R44 ;  /* 0x00000026282c723c */ /* 0x000fe2000004182c */
[----:B------:R-:W2:Y:S05]  /*13f40*/  LDSM.16.M88.4 R36, [R191+0x3800] ;  /* 0x00380000bf24783b */ /* 0x000eaa0000000200 */
[----:B------:R-:W-:Y:S01]  /*13f50*/  HMMA.16816.F32.BF16 R20, R12, R10, R20 ;  /* 0x0000000a0c14723c */ /* 0x000fe20000041814 */
[----:B------:R-:W3:Y:S05]  /*13f60*/  LDSM.16.M88.4 R8, [R195+0xb000] ;  /* 0x00b00000c308783b */ /* 0x000eea0000000200 */
[C---:B------:R-:W-:Y:S06]  /*13f70*/  HMMA.16816.F32.BF16 R80, R92.reuse, R88, R80 ;  /* 0x000000585c50723c */ /* 0x040fec0000041850 */
[----:B------:R-:W-:Y:S01]  /*13f80*/  HMMA.16816.F32.BF16 R96, R92, R90, R96 ;  /* 0x0000005a5c60723c */ /* 0x000fe20000041860 */
[----:B------:R-:W4:Y:S01]  /*13f90*/  LDSM.16.M88.4 R88, [R191+0x4800] ;  /* 0x00480000bf58783b */ /* 0x000f220000000200 */
[-C--:B------:R-:W-:Y:S01]  /*13fa0*/  FMUL.FTZ R3, R4, R2.reuse ;  /* 0x0000000204037220 */ /* 0x080fe20000410000 */
[-C--:B-----5:R-:W-:Y:S01]  /*13fb0*/  FMUL.FTZ R18, R5, R2.reuse ;  /* 0x0000000205127220 */ /* 0x0a0fe20000410000 */
[-C--:B------:R-:W-:Y:S01]  /*13fc0*/  FMUL.FTZ R19, R6, R2.reuse ;  /* 0x0000000206137220 */ /* 0x080fe20000410000 */
[-C--:B------:R-:W-:Y:S01]  /*13fd0*/  FMUL.FTZ R48, R7, R2.reuse ;  /* 0x0000000207307220 */ /* 0x080fe20000410000 */
[----:B------:R-:W-:Y:S01]  /*13fe0*/  HMMA.16816.F32.BF16 R84, R76, R74, R84 ;  /* 0x0000004a4c54723c */ /* 0x000fe20000041854 */
[----:B------:R-:W4:Y:S05]  /*13ff0*/  LDSM.16.M88.4 R4, [R200+0xb800] ;  /* 0x00b80000c804783b */ /* 0x000f2a0000000200 */
[----:B-1----:R-:W-:Y:S06]  /*14000*/  HMMA.16816.F32.BF16 R64, R40, R100, R64 ;  /* 0x000000642840723c */ /* 0x002fec0000041840 */
[----:B------:R-:W-:Y:S06]  /*14010*/  HMMA.16816.F32.BF16 R32, R28, R24, R32 ;  /* 0x000000181c20723c */ /* 0x000fec0000041820 */
[----:B--2---:R-:W-:Y:S01]  /*14020*/  HMMA.16816.F32.BF16 R80, R76, R36, R80 ;  /* 0x000000244c50723c */ /* 0x004fe20000041850 */
[----:B------:R-:W-:-:S05]  /*14030*/  FMUL.FTZ R49, R20, R2 ;  /* 0x0000000214317220 */ /* 0x000fca0000410000 */
[----:B------:R-:W-:Y:S01]  /*14040*/  HMMA.16816.F32.BF16 R84, R60, R50, R84 ;  /* 0x000000323c54723c */ /* 0x000fe20000041854 */
[----:B------:R-:W-:-:S05]  /*14050*/  FMUL.FTZ R36, R22, R2 ;  /* 0x0000000216247220 */ /* 0x000fca0000410000 */
[----:B---3--:R-:W-:Y:S01]  /*14060*/  HMMA.16816.F32.BF16 R64, R28, R8, R64 ;  /* 0x000000081c40723c */ /* 0x008fe20000041840 */
[----:B------:R-:W-:-:S05]  /*14070*/  FMUL.FTZ R50, R21, R2 ;  /* 0x0000000215327220 */ /* 0x000fca0000410000 */
[----:B----4-:R-:W-:Y:S01]  /*14080*/  HMMA.16816.F32.BF16 R32, R12, R88, R32 ;  /* 0x000000580c20723c */ /* 0x010fe20000041820 */
[----:B------:R-:W-:Y:S02]  /*14090*/  FMUL.FTZ R8, R23, R2 ;  /* 0x0000000217087220 */ /* 0x000fe40000410000 */
[----:B------:R-:W1:Y:S03]  /*140a0*/  LDSM.16.M88.4 R20, [R198+0x5800] ;  /* 0x00580000c614783b */ /* 0x000e660000000200 */
[----:B------:R-:W-:Y:S06]  /*140b0*/  HMMA.16816.F32.BF16 R80, R60, R4, R80 ;  /* 0x000000043c50723c */ /* 0x000fec0000041850 */
[----:B------:R-:W-:-:S12]  /*140c0*/  HMMA.16816.F32.BF16 R96, R76, R38, R96 ;  /* 0x000000264c60723c */ /* 0x000fd80000041860 */
[-C--:B------:R-:W-:Y:S01]  /*140d0*/  FMUL.FTZ R9, R32, R2.reuse ;  /* 0x0000000220097220 */ /* 0x080fe20000410000 */
[-C--:B------:R-:W-:Y:S01]  /*140e0*/  FMUL.FTZ R37, R33, R2.reuse ;  /* 0x0000000221257220 */ /* 0x080fe20000410000 */
[-C--:B------:R-:W-:Y:S01]  /*140f0*/  FMUL.FTZ R51, R34, R2.reuse ;  /* 0x0000000222337220 */ /* 0x080fe20000410000 */
[----:B------:R-:W-:Y:S02]  /*14100*/  FMUL.FTZ R38, R35, R2 ;  /* 0x0000000223267220 */ /* 0x000fe40000410000 */
[----:B------:R-:W2:Y:S07]  /*14110*/  LDSM.16.M88.4 R32, [R195+0xb800] ;  /* 0x00b80000c320783b */ /* 0x000eae0000000200 */
[----:B------:R-:W-:Y:S01]  /*14120*/  HMMA.16816.F32.BF16 R96, R60, R6, R96 ;  /* 0x000000063c60723c */ /* 0x000fe20000041860 */
[----:B------:R-:W3:Y:S05]  /*14130*/  LDSM.16.M88.4 R4, [R191+0x5800] ;  /* 0x00580000bf04783b */ /* 0x000eea0000000200 */
[C---:B-1----:R-:W-:Y:S06]  /*14140*/  HMMA.16816.F32.BF16 R80, R40.reuse, R20, R80 ;  /* 0x000000142850723c */ /* 0x042fec0000041850 */
[----:B------:R-:W-:Y:S06]  /*14150*/  HMMA.16816.F32.BF16 R84, R40, R102, R84 ;  /* 0x000000662854723c */ /* 0x000fec0000041854 */
[----:B------:R-:W-:Y:S01]  /*14160*/  HMMA.16816.F32.BF16 R44, R28, R26, R44 ;  /* 0x0000001a1c2c723c */ /* 0x000fe2000004182c */
[----:B------:R-:W1:Y:S01]  /*14170*/  LDSM.16.M88.4 R24, [R191+0x5000] ;  /* 0x00500000bf18783b */ /* 0x000e620000000200 */
[----:B------:R-:W4:Y:S01]  /*14180*/  MUFU.TANH R3, R3 ;  /* 0x0000000300037308 */ /* 0x000f220000002400 */
[----:B------:R-:W-:-:S04]  /*14190*/  DEPBAR.LE SB0, 0x0 ;  /* 0x000080000000791a */ /* 0x000fc80000000000 */
[----:B------:R-:W-:Y:S06]  /*141a0*/  HMMA.16816.F32.BF16 R96, R40, R22, R96 ;  /* 0x000000162860723c */ /* 0x000fec0000041860 */
[C---:B--2---:R-:W-:Y:S06]  /*141b0*/  HMMA.16816.F32.BF16 R80, R28.reuse, R32, R80 ;  /* 0x000000201c50723c */ /* 0x044fec0000041850 */
[----:B------:R-:W-:Y:S07]  /*141c0*/  HMMA.16816.F32.BF16 R84, R28, R10, R84 ;  /* 0x0000000a1c54723c */ /* 0x000fee0000041854 */
[----:B------:R-:W-:-:S05]  /*141d0*/  IMAD.SHL.U32 R10, R57, 0x2, RZ ;  /* 0x00000002390a7824 */ /* 0x000fca00078e00ff */
[----:B------:R-:W-:Y:S01]  /*141e0*/  LOP3.LUT R10, R10, 0x6, RZ, 0xc0, !PT ;  /* 0x000000060a0a7812 */ /* 0x000fe200078ec0ff */
[----:B------:R-:W-:Y:S04]  /*141f0*/  HMMA.16816.F32.BF16 R96, R28, R34, R96 ;  /* 0x000000221c60723c */ /* 0x000fe80000041860 */
[----:B------:R-:W-:Y:S02]  /*14200*/  IMAD R23, R133, 0x40, R10 ;  /* 0x0000004085177824 */ /* 0x000fe400078e020a */
[C---:B---3--:R-:W-:Y:S01]  /*14210*/  HMMA.16816.F32.BF16 R80, R12.reuse, R4, R80 ;  /* 0x000000040c50723c */ /* 0x048fe20000041850 */
[----:B------:R-:W2:Y:S06]  /*14220*/  MUFU.TANH R19, R19 ;  /* 0x0000001300137308 */ /* 0x000eac0000002400 */
[C---:B------:R-:W-:Y:S01]  /*14230*/  IADD3 R4, R23.reuse, -0x40, RZ ;  /* 0xffffffc017047810 */ /* 0x040fe20007ffe0ff */
[----:B------:R-:W-:Y:S03]  /*14240*/  HMMA.16816.F32.BF16 R44, R12, R90, R44 ;  /* 0x0000005a0c2c723c */ /* 0x000fe6000004182c */
[----:B------:R-:W-:Y:S01]  /*14250*/  ISETP.GE.AND P1, PT, R4, R69, PT ;  /* 0x000000450400720c */ /* 0x000fe20003f26270 */
[----:B------:R-:W-:-:S02]  /*14260*/  VIADD R4, R23, 0xffffffc9 ;  /* 0xffffffc917047836 */ /* 0x000fc40000000000 */
[----:B-1----:R-:W-:Y:S01]  /*14270*/  HMMA.16816.F32.BF16 R64, R12, R24, R64 ;  /* 0x000000180c40723c */ /* 0x002fe20000041840 */
[----:B------:R-:W-:Y:S02]  /*14280*/  MUFU.TANH R18, R18 ;  /* 0x0000001200127308 */ /* 0x000fe40000002400 */
[----:B------:R-:W-:Y:S01]  /*14290*/  ISETP.GE.AND P6, PT, R4, R69, PT ;  /* 0x000000450400720c */ /* 0x000fe20003fc6270 */
[----:B------:R-:W-:-:S05]  /*142a0*/  VIADD R4, R23, 0xffffffd8 ;  /* 0xffffffd817047836 */ /* 0x000fca0000000000 */
[----:B------:R-:W1:Y:S01]  /*142b0*/  MUFU.TANH R48, R48 ;  /* 0x0000003000307308 */ /* 0x000e620000002400 */
[----:B------:R-:W-:Y:S01]  /*142c0*/  ISETP.GE.AND P2, PT, R4, R69, PT ;  /* 0x000000450400720c */ /* 0x000fe20003f46270 */
[C---:B------:R-:W-:Y:S02]  /*142d0*/  VIADD R20, R23.reuse, 0xffffffc1 ;  /* 0xffffffc117147836 */ /* 0x040fe40000000000 */
[----:B------:R-:W-:-:S04]  /*142e0*/  VIADD R4, R23, 0xffffffd9 ;  /* 0xffffffd917047836 */ /* 0x000fc80000000000 */
[----:B------:R-:W-:Y:S01]  /*142f0*/  MUFU.TANH R49, R49 ;  /* 0x0000003100317308 */ /* 0x000fe20000002400 */
[----:B------:R-:W-:Y:S01]  /*14300*/  HMMA.16816.F32.BF16 R84, R12, R26, R84 ;  /* 0x0000001a0c54723c */ /* 0x000fe20000041854 */
[----:B----4-:R-:W-:-:S06]  /*14310*/  FSEL R28, R3, -INF , !P1 ;  /* 0xff800000031c7808 */ /* 0x010fcc0004800000 */
[----:B------:R-:W3:Y:S01]  /*14320*/  MUFU.TANH R36, R36 ;  /* 0x0000002400247308 */ /* 0x000ee20000002400 */
[----:B--2---:R-:W-:Y:S01]  /*14330*/  FSEL R26, R19, -INF , !P1 ;  /* 0xff800000131a7808 */ /* 0x004fe20004800000 */
[----:B------:R-:W-:Y:S01]  /*14340*/  VIADD R10, R23, 0xffffffc8 ;  /* 0xffffffc8170a7836 */ /* 0x000fe20000000000 */
[-C--:B------:R-:W-:Y:S01]  /*14350*/  ISETP.GE.AND P0, PT, R20, R69.reuse, PT ;  /* 0x000000451400720c */ /* 0x080fe20003f06270 */
[----:B------:R-:W-:Y:S01]  /*14360*/  HMMA.16816.F32.BF16 R96, R12, R6, R96 ;  /* 0x000000060c60723c */ /* 0x000fe20000041860 */
[----:B------:R-:W-:-:S03]  /*14370*/  ISETP.GE.AND P1, PT, R4, R69, PT ;  /* 0x000000450400720c */ /* 0x000fc60003f26270 */
[----:B------:R-:W-:Y:S01]  /*14380*/  MUFU.TANH R50, R50 ;  /* 0x0000003200327308 */ /* 0x000fe20000002400 */
[----:B------:R-:W-:Y:S02]  /*14390*/  IADD3 R4, R23, -0x20, RZ ;  /* 0xffffffe017047810 */ /* 0x000fe40007ffe0ff */
[----:B-1----:R-:W-:-:S05]  /*143a0*/  FSEL R48, R48, -INF , !P0 ;  /* 0xff80000030307808 */ /* 0x002fca0004000000 */
[----:B------:R-:W1:Y:S01]  /*143b0*/  MUFU.TANH R8, R8 ;  /* 0x0000000800087308 */ /* 0x000e620000002400 */
[----:B------:R-:W-:Y:S02]  /*143c0*/  FSEL R30, R18, -INF , !P0 ;  /* 0xff800000121e7808 */ /* 0x000fe40004000000 */
[-C--:B------:R-:W-:Y:S01]  /*143d0*/  ISETP.GE.AND P0, PT, R4, R69.reuse, PT ;  /* 0x000000450400720c */ /* 0x080fe20003f06270 */
[----:B------:R-:W-:Y:S01]  /*143e0*/  VIADD R4, R23, 0xffffffe1 ;  /* 0xffffffe117047836 */ /* 0x000fe20000000000 */
[----:B------:R-:W-:Y:S01]  /*143f0*/  ISETP.GE.AND P4, PT, R10, R69, PT ;  /* 0x000000450a00720c */ /* 0x000fe20003f86270 */
[-C--:B------:R-:W-:Y:S02]  /*14400*/  FMUL.FTZ R24, R44, R2.reuse ;  /* 0x000000022c187220 */ /* 0x080fe40000410000 */
[----:B------:R-:W-:Y:S01]  /*14410*/  MUFU.TANH R9, R9 ;  /* 0x0000000900097308 */ /* 0x000fe20000002400 */
[-C--:B------:R-:W-:Y:S01]  /*14420*/  FMUL.FTZ R65, R65, R2.reuse ;  /* 0x0000000241417220 */ /* 0x080fe20000410000 */
[-C--:B------:R-:W-:Y:S01]  /*14430*/  FMUL.FTZ R67, R67, R2.reuse ;  /* 0x0000000243437220 */ /* 0x080fe20000410000 */
[----:B------:R-:W-:-:S05]  /*14440*/  FMUL.FTZ R21, R46, R2 ;  /* 0x000000022e157220 */ /* 0x000fca0000410000 */
[----:B------:R-:W2:Y:S01]  /*14450*/  MUFU.TANH R51, R51 ;  /* 0x0000003300337308 */ /* 0x000ea20000002400 */
[----:B---3--:R-:W-:Y:S02]  /*14460*/  FSEL R36, R36, -INF , !P4 ;  /* 0xff80000024247808 */ /* 0x008fe40006000000 */
[----:B------:R-:W-:Y:S01]  /*14470*/  FSEL R32, R49, -INF , !P4 ;  /* 0xff80000031207808 */ /* 0x000fe20006000000 */
[-C--:B------:R-:W-:Y:S01]  /*14480*/  FMUL.FTZ R11, R45, R2.reuse ;  /* 0x000000022d0b7220 */ /* 0x080fe20000410000 */
[----:B------:R-:W-:Y:S01]  /*14490*/  ISETP.GE.AND P4, PT, R4, R69, PT ;  /* 0x000000450400720c */ /* 0x000fe20003f86270 */
[----:B------:R-:W-:Y:S02]  /*144a0*/  FMUL.FTZ R25, R47, R2 ;  /* 0x000000022f197220 */ /* 0x000fe40000410000 */
[----:B------:R-:W-:Y:S01]  /*144b0*/  MUFU.TANH R37, R37 ;  /* 0x0000002500257308 */ /* 0x000fe20000002400 */
[C---:B------:R-:W-:Y:S01]  /*144c0*/  VIADD R4, R23.reuse, 0xffffffe8 ;  /* 0xffffffe817047836 */ /* 0x040fe20000000000 */
[----:B------:R-:W-:-:S06]  /*144d0*/  IADD3 R20, R23, -0x30, RZ ;  /* 0xffffffd017147810 */ /* 0x000fcc0007ffe0ff */
[----:B------:R-:W3:Y:S01]  /*144e0*/  MUFU.TANH R38, R38 ;  /* 0x0000002600267308 */ /* 0x000ee20000002400 */
[----:B------:R-:W-:Y:S01]  /*144f0*/  VIADD R10, R23, 0xffffffd1 ;  /* 0xffffffd1170a7836 */ /* 0x000fe20000000000 */
[----:B-1----:R-:W-:Y:S02]  /*14500*/  FSEL R22, R8, -INF , !P6 ;  /* 0xff80000008167808 */ /* 0x002fe40007000000 */
[----:B------:R-:W-:-:S04]  /*14510*/  FSEL R50, R50, -INF , !P6 ;  /* 0xff80000032327808 */ /* 0x000fc80007000000 */
[----:B------:R-:W1:Y:S01]  /*14520*/  MUFU.TANH R24, R24 ;  /* 0x0000001800187308 */ /* 0x000e620000002400 */
[-C--:B------:R-:W-:Y:S01]  /*14530*/  ISETP.GE.AND P6, PT, R4, R69.reuse, PT ;  /* 0x000000450400720c */ /* 0x080fe20003fc6270 */
[----:B------:R-:W-:Y:S01]  /*14540*/  VIADD R4, R23, 0xffffffe9 ;  /* 0xffffffe917047836 */ /* 0x000fe20000000000 */
[----:B------:R-:W-:-:S05]  /*14550*/  ISETP.GE.AND P5, PT, R20, R69, PT ;  /* 0x000000451400720c */ /* 0x000fca0003fa6270 */
[----:B------:R-:W-:Y:S01]  /*14560*/  MUFU.TANH R224, R65 ;  /* 0x0000004100e07308 */ /* 0x000fe20000002400 */
[----:B------:R-:W-:-:S07]  /*14570*/  FMUL.FTZ R64, R64, R2 ;  /* 0x0000000240407220 */ /* 0x000fce0000410000 */
[----:B------:R-:W4:Y:S01]  /*14580*/  MUFU.TANH R180, R67 ;  /* 0x0000004300b47308 */ /* 0x000f220000002400 */
[----:B------:R-:W-:Y:S01]  /*14590*/  FMUL.FTZ R66, R66, R2 ;  /* 0x0000000242427220 */ /* 0x000fe20000410000 */
[----:B------:R-:W-:-:S06]  /*145a0*/  ISETP.GE.AND P3, PT, R10, R69, PT ;  /* 0x000000450a00720c */ /* 0x000fcc0003f66270 */
[----:B------:R-:W4:Y:S01]  /*145b0*/  MUFU.TANH R21, R21 ;  /* 0x0000001500157308 */ /* 0x000f220000002400 */
[----:B--2---:R-:W-:Y:S02]  /*145c0*/  FSEL R10, R51, -INF , !P5 ;  /* 0xff800000330a7808 */ /* 0x004fe40006800000 */
[----:B------:R-:W-:-:S05]  /*145d0*/  FSEL R20, R9, -INF , !P5 ;  /* 0xff80000009147808 */ /* 0x000fca0006800000 */
[----:B------:R-:W-:Y:S01]  /*145e0*/  MUFU.TANH R11, R11 ;  /* 0x0000000b000b7308 */ /* 0x000fe20000002400 */
[----:B------:R-:W-:-:S07]  /*145f0*/  ISETP.GE.AND P5, PT, R4, R69, PT ;  /* 0x000000450400720c */ /* 0x000fce0003fa6270 */
[----:B------:R-:W2:Y:S01]  /*14600*/  MUFU.TANH R25, R25 ;  /* 0x0000001900197308 */ /* 0x000ea20000002400 */
[----:B------:R-:W-:Y:S01]  /*14610*/  IADD3 R4, R23, -0x10, RZ ;  /* 0xfffffff017047810 */ /* 0x000fe20007ffe0ff */
[-C--:B------:R-:W-:Y:S01]  /*14620*/  FMUL.FTZ R84, R84, R2.reuse ;  /* 0x0000000254547220 */ /* 0x080fe20000410000 */
[-C--:B------:R-:W-:Y:S01]  /*14630*/  FMUL.FTZ R85, R85, R2.reuse ;  /* 0x0000000255557220 */ /* 0x080fe20000410000 */
[-C--:B------:R-:W-:Y:S01]  /*14640*/  FMUL.FTZ R86, R86, R2.reuse ;  /* 0x0000000256567220 */ /* 0x080fe20000410000 */
[-C--:B------:R-:W-:Y:S01]  /*14650*/  FMUL.FTZ R87, R87, R2.reuse ;  /* 0x0000000257577220 */ /* 0x080fe20000410000 */
[-C--:B------:R-:W-:Y:S01]  /*14660*/  FMUL.FTZ R80, R80, R2.reuse ;  /* 0x0000000250507220 */ /* 0x080fe20000410000 */
[-C--:B------:R-:W-:Y:S01]  /*14670*/  FMUL.FTZ R81, R81, R2.reuse ;  /* 0x0000000251517220 */ /* 0x080fe20000410000 */
[----:B------:R-:W-:Y:S01]  /*14680*/  MUFU.TANH R226, R64 ;  /* 0x0000004000e27308 */ /* 0x000fe20000002400 */
[-C--:B------:R-:W-:Y:S01]  /*14690*/  FMUL.FTZ R82, R82, R2.reuse ;  /* 0x0000000252527220 */ /* 0x080fe20000410000 */
[-C--:B------:R-:W-:Y:S01]  /*146a0*/  FMUL.FTZ R83, R83, R2.reuse ;  /* 0x0000000253537220 */ /* 0x080fe20000410000 */
[-C--:B------:R-:W-:Y:S01]  /*146b0*/  FMUL.FTZ R96, R96, R2.reuse ;  /* 0x0000000260607220 */ /* 0x080fe20000410000 */
[-C--:B------:R-:W-:Y:S01]  /*146c0*/  FMUL.FTZ R98, R98, R2.reuse ;  /* 0x0000000262627220 */ /* 0x080fe20000410000 */
[-C--:B------:R-:W-:Y:S01]  /*146d0*/  FMUL.FTZ R97, R97, R2.reuse ;  /* 0x0000000261617220 */ /* 0x080fe20000410000 */
[----:B------:R-:W-:-:S02]  /*146e0*/  FMUL.FTZ R99, R99, R2 ;  /* 0x0000000263637220 */ /* 0x000fc40000410000 */
[----:B------:R-:W2:Y:S01]  /*146f0*/  MUFU.TANH R162, R66 ;  /* 0x0000004200a27308 */ /* 0x000ea20000002400 */
[----:B---3--:R-:W-:Y:S02]  /*14700*/  FSEL R8, R38, -INF , !P3 ;  /* 0xff80000026087808 */ /* 0x008fe40005800000 */
[----:B------:R-:W-:Y:S02]  /*14710*/  FSEL R18, R37, -INF , !P3 ;  /* 0xff80000025127808 */ /* 0x000fe40005800000 */
[----:B------:R-:W-:Y:S01]  /*14720*/  ISETP.GE.AND P3, PT, R4, R69, PT ;  /* 0x000000450400720c */ /* 0x000fe20003f66270 */
[C---:B------:R-:W-:Y:S01]  /*14730*/  VIADD R4, R23.reuse, 0xfffffff1 ;  /* 0xfffffff117047836 */ /* 0x040fe20000000000 */
[----:B-1----:R-:W-:Y:S01]  /*14740*/  FSEL R14, R24, -INF , !P2 ;  /* 0xff800000180e7808 */ /* 0x002fe20005000000 */
[----:B------:R-:W-:Y:S01]  /*14750*/  MUFU.TANH R222, R84 ;  /* 0x0000005400de7308 */ /* 0x000fe20000002400 */
[----:B----4-:R-:W-:Y:S01]  /*14760*/  FSEL R180, R180, -INF , !P4 ;  /* 0xff800000b4b47808 */ /* 0x010fe20006000000 */
[----:B------:R-:W-:Y:S01]  /*14770*/  VIADD R24, R23, 0xfffffff8 ;  /* 0xfffffff817187836 */ /* 0x000fe20000000000 */
[----:B------:R-:W-:-:S02]  /*14780*/  FSEL R224, R224, -INF , !P4 ;  /* 0xff800000e0e07808 */ /* 0x000fc40006000000 */
[----:B------:R-:W-:-:S03]  /*14790*/  ISETP.GE.AND P4, PT, R133, 0x2, PT ;  /* 0x000000028500780c */ /* 0x000fc60003f86270 */
[----:B------:R-:W-:Y:S01]  /*147a0*/  MUFU.TANH R182, R85 ;  /* 0x0000005500b67308 */ /* 0x000fe20000002400 */
[----:B------:R-:W-:Y:S02]  /*147b0*/  FSEL R6, R21, -INF , !P2 ;  /* 0xff80000015067808 */ /* 0x000fe40005000000 */
[----:B------:R-:W-:-:S05]  /*147c0*/  ISETP.GE.AND P2, PT, R4, R69, PT ;  /* 0x000000450400720c */ /* 0x000fca0003f46270 */
[----:B------:R-:W1:Y:S01]  /*147d0*/  MUFU.TANH R170, R86 ;  /* 0x0000005600aa7308 */ /* 0x000e620000002400 */
[----:B--2---:R-:W-:-:S07]  /*147e0*/  FSEL R4, R25, -INF , !P1 ;  /* 0xff80000019047808 */ /* 0x004fce0004800000 */
[----:B------:R-:W2:Y:S01]  /*147f0*/  MUFU.TANH R178, R87 ;  /* 0x0000005700b27308 */ /* 0x000ea20000002400 */
[----:B------:R-:W-:-:S07]  /*14800*/  FSEL R12, R11, -INF , !P1 ;  /* 0xff8000000b0c7808 */ /* 0x000fce0004800000 */
[----:B------:R-:W-:Y:S01]  /*14810*/  MUFU.TANH R176, R80 ;  /* 0x0000005000b07308 */ /* 0x000fe20000002400 */
[----:B------:R-:W-:-:S07]  /*14820*/  ISETP.GE.AND P1, PT, R24, R69, PT ;  /* 0x000000451800720c */ /* 0x000fce0003f26270 */
[----:B------:R-:W-:Y:S08]  /*14830*/  MUFU.TANH R174, R81 ;  /* 0x0000005100ae7308 */ /* 0x000ff00000002400 */
[----:B------:R-:W3:Y:S08]  /*14840*/  MUFU.TANH R172, R82 ;  /* 0x0000005200ac7308 */ /* 0x000ef00000002400 */
[----:B------:R-:W4:Y:S08]  /*14850*/  MUFU.TANH R164, R83 ;  /* 0x0000005300a47308 */ /* 0x000f300000002400 */
[----:B------:R-:W-:Y:S08]  /*14860*/  MUFU.TANH R175, R96 ;  /* 0x0000006000af7308 */ /* 0x000ff00000002400 */
[----:B------:R-:W4:Y:S08]  /*14870*/  MUFU.TANH R163, R98 ;  /* 0x0000006200a37308 */ /* 0x000f300000002400 */
[----:B------:R-:W4:Y:S08]  /*14880*/  MUFU.TANH R160, R99 ;  /* 0x0000006300a07308 */ /* 0x000f300000002400 */
[----:B------:R-:W4:Y:S01]  /*14890*/  MUFU.TANH R173, R97 ;  /* 0x0000006100ad7308 */ /* 0x000f220000002400 */
[----:B------:R-:W-:Y:S01]  /*148a0*/  VIADD R24, R23, 0xfffffff9 ;  /* 0xfffffff917187836 */ /* 0x000fe20000000000 */
[----:B------:R-:W-:-:S02]  /*148b0*/  FSEL R162, R162, -INF , !P0 ;  /* 0xff800000a2a27808 */ /* 0x000fc40004000000 */
[----:B------:R-:W-:Y:S01]  /*148c0*/  FSEL R226, R226, -INF , !P0 ;  /* 0xff800000e2e27808 */ /* 0x000fe20004000000 */
[----:B------:R-:W-:Y:S01]  /*148d0*/  BSSY B1, `(.L_x_1337) ;  /* 0x00000c1000017945 */ /* 0x000fe20003800000 */
[----:B------:R-:W-:Y:S01]  /*148e0*/  ISETP.GE.AND P0, PT, R24, R69, PT ;  /* 0x000000451800720c */ /* 0x000fe20003f06270 */
[C---:B------:R-:W-:Y:S01]  /*148f0*/  VIADD R193, R198.reuse, 0x1000 ;  /* 0x00001000c6c17836 */ /* 0x040fe20000000000 */
[C---:B------:R-:W-:Y:S01]  /*14900*/  IADD3 R194, R198.reuse, 0x800, RZ ;  /* 0x00000800c6c27810 */ /* 0x040fe20007ffe0ff */
[C---:B------:R-:W-:Y:S01]  /*14910*/  VIADD R192, R198.reuse, 0x1800 ;  /* 0x00001800c6c07836 */ /* 0x040fe20000000000 */
[C---:B------:R-:W-:Y:S01]  /*14920*/  IADD3 R190, R198.reuse, 0x2000, RZ ;  /* 0x00002000c6be7810 */ /* 0x040fe20007ffe0ff */
[C---:B------:R-:W-:Y:S01]  /*14930*/  VIADD R189, R198.reuse, 0x2800 ;  /* 0x00002800c6bd7836 */ /* 0x040fe20000000000 */
[C---:B------:R-:W-:Y:S01]  /*14940*/  IADD3 R187, R198.reuse, 0x3800, RZ ;  /* 0x00003800c6bb7810 */ /* 0x040fe20007ffe0ff */
[C---:B------:R-:W-:Y:S01]  /*14950*/  VIADD R188, R198.reuse, 0x3000 ;  /* 0x00003000c6bc7836 */ /* 0x040fe20000000000 */
[C---:B------:R-:W-:Y:S01]  /*14960*/  IADD3 R184, R198.reuse, 0x5000, RZ ;  /* 0x00005000c6b87810 */ /* 0x040fe20007ffe0ff */
[----:B------:R-:W-:Y:S01]  /*14970*/  VIADD R186, R198, 0x4000 ;  /* 0x00004000c6ba7836 */ /* 0x000fe20000000000 */
[----:B-1----:R-:W-:Y:S01]  /*14980*/  FSEL R170, R170, -INF , !P6 ;  /* 0xff800000aaaa7808 */ /* 0x002fe20007000000 */
[----:B------:R-:W-:Y:S01]  /*14990*/  VIADD R185, R198, 0x4800 ;  /* 0x00004800c6b97836 */ /* 0x000fe20000000000 */
[----:B------:R-:W-:Y:S01]  /*149a0*/  FSEL R222, R222, -INF , !P6 ;  /* 0xff800000dede7808 */ /* 0x000fe20007000000 */
[----:B------:R-:W-:Y:S01]  /*149b0*/  VIADD R136, R198, 0x5800 ;  /* 0x00005800c6887836 */ /* 0x000fe20000000000 */
[----:B--2---:R-:W-:-:S02]  /*149c0*/  FSEL R178, R178, -INF , !P5 ;  /* 0xff800000b2b27808 */ /* 0x004fc40006800000 */
[----:B------:R-:W-:Y:S02]  /*149d0*/  FSEL R182, R182, -INF , !P5 ;  /* 0xff800000b6b67808 */ /* 0x000fe40006800000 */
[----:B---3--:R-:W-:Y:S02]  /*149e0*/  FSEL R172, R172, -INF , !P3 ;  /* 0xff800000acac7808 */ /* 0x008fe40005800000 */
[----:B------:R-:W-:Y:S02]  /*149f0*/  FSEL R176, R176, -INF , !P3 ;  /* 0xff800000b0b07808 */ /* 0x000fe40005800000 */
[----:B----4-:R-:W-:Y:S02]  /*14a00*/  FSEL R164, R164, -INF , !P2 ;  /* 0xff800000a4a47808 */ /* 0x010fe40005000000 */
        /* <DEDUP_REMOVED lines=14> */
[-C--:B--2---:R-:W-:Y:S02]  /*14af0*/  IABS R5, R13.reuse ;  /* 0x0000000d00057213 */ /* 0x084fe40000000000 */
[-C--:B------:R-:W-:Y:S02]  /*14b00*/  IABS R3, R13.reuse ;  /* 0x0000000d00037213 */ /* 0x080fe40000000000 */
[----:B------:R-:W1:Y:S01]  /*14b10*/  I2F.RP R11, R5 ;  /* 0x00000005000b7306 */ /* 0x000e620000209400 */
[----:B------:R-:W-:-:S02]  /*14b20*/  LOP3.LUT R0, R0, R13, RZ, 0x3c, !PT ;  /* 0x0000000d00007212 */ /* 0x000fc400078e3cff */
[----:B------:R-:W-:Y:S02]  /*14b30*/  IADD3 R3, RZ, -R3, RZ ;  /* 0x80000003ff037210 */ /* 0x000fe40007ffe0ff */
[----:B------:R-:W-:-:S03]  /*14b40*/  ISETP.GE.AND P2, PT, R0, RZ, PT ;  /* 0x000000ff0000720c */ /* 0x000fc60003f46270 */
[----:B-1----:R-:W1:Y:S02]  /*14b50*/  MUFU.RCP R34, R11 ;  /* 0x0000000b00227308 */ /* 0x002e640000001000 */
[----:B-1----:R-:W-:-:S06]  /*14b60*/  VIADD R34, R34, 0xffffffe ;  /* 0x0ffffffe22227836 */ /* 0x002fcc0000000000 */
[----:B------:R-:W1:Y:S02]  /*14b70*/  F2I.FTZ.U32.TRUNC.NTZ R35, R34 ;  /* 0x0000002200237305 */ /* 0x000e64000021f000 */
[--C-:B-1----:R-:W-:Y:S02]  /*14b80*/  IMAD.MOV R2, RZ, RZ, -R35.reuse ;  /* 0x000000ffff027224 */ /* 0x102fe400078e0a23 */
[----:B------:R-:W-:Y:S02]  /*14b90*/  IMAD.MOV.U32 R34, RZ, RZ, RZ ;  /* 0x000000ffff227224 */ /* 0x000fe400078e00ff */
[----:B------:R-:W-:Y:S01]  /*14ba0*/  IMAD R7, R2, R5, RZ ;  /* 0x0000000502077224 */ /* 0x000fe200078e02ff */
[----:B------:R-:W-:Y:S02]  /*14bb0*/  IABS R2, R9 ;  /* 0x0000000900027213 */ /* 0x000fe40000000000 */
[----:B------:R-:W-:Y:S01]  /*14bc0*/  LOP3.LUT R9, R9, R13, RZ, 0x3c, !PT ;  /* 0x0000000d09097212 */ /* 0x000fe200078e3cff */
[----:B------:R-:W-:-:S02]  /*14bd0*/  IMAD.HI.U32 R7, R35, R7, R34 ;  /* 0x0000000723077227 */ /* 0x000fc400078e0022 */
[----:B------:R-:W2:Y:S01]  /*14be0*/  LD.E.64 R34, desc[UR6][R16.64+0x20] ;  /* 0x0000200610227980 */ /* 0x000ea2000c101b00 */
[----:B------:R-:W-:-:S03]  /*14bf0*/  ISETP.GE.AND P0, PT, R9, RZ, PT ;  /* 0x000000ff0900720c */ /* 0x000fc60003f06270 */
        /* <DEDUP_REMOVED lines=13> */
[----:B------:R-:W-:-:S02]  /*14cd0*/  ISETP.NE.AND P1, PT, R13, RZ, PT ;  /* 0x000000ff0d00720c */ /* 0x000fc40003f25270 */
[----:B------:R-:W-:-:S07]  /*14ce0*/  LOP3.LUT R2, RZ, R13, RZ, 0x33, !PT ;  /* 0x0000000dff027212 */ /* 0x000fce00078e33ff */
        /* <DEDUP_REMOVED lines=19> */
[----:B--2---:R-:W-:-:S04]  /*14e20*/  IMAD R3, R35, R0, RZ ;  /* 0x0000000023037224 */ /* 0x004fc800078e02ff */
[----:B------:R-:W-:Y:S02]  /*14e30*/  IMAD R3, R34, R5, R3 ;  /* 0x0000000522037224 */ /* 0x000fe400078e0203 */
[----:B------:R-:W-:-:S05]  /*14e40*/  IMAD.WIDE.U32 R34, R0, R34, R38 ;  /* 0x0000002200227225 */ /* 0x000fca00078e0026 */
[----:B------:R-:W-:Y:S01]  /*14e50*/  IADD3 R0, R35, R3, RZ ;  /* 0x0000000323007210 */ /* 0x000fe20007ffe0ff */
[----:B------:R-:W-:Y:S01]  /*14e60*/  IMAD.MOV.U32 R3, RZ, RZ, R34 ;  /* 0x000000ffff037224 */ /* 0x000fe200078e0022 */
[----:B------:R-:W-:Y:S05]  /*14e70*/  BRA `(.L_x_1341) ;  /* 0x00000000000c7947 */ /* 0x000fea0003800000 */
.L_x_1340:
[----:B------:R-:W2:Y:S02]  /*14e80*/  LD.E R3, desc[UR6][R16.64+0x38] ;  /* 0x0000380610037980 */ /* 0x000ea4000c101900 */
[----:B--2---:R-:W-:-:S04]  /*14e90*/  LEA R3, -R3, RZ, 0x6 ;  /* 0x000000ff03037211 */ /* 0x004fc800078e31ff */
[----:B------:R-:W-:Y:S02]  /*14ea0*/  SHF.R.S32.HI R0, RZ, 0x1f, R3 ;  /* 0x0000001fff007819 */ /* 0x000fe40000011403 */
.L_x_1341:
[----:B------:R-:W-:Y:S05]  /*14eb0*/  BSYNC B0 ;  /* 0x0000000000007941 */ /* 0x000fea0003800000 */
.L_x_1339:
        /* <DEDUP_REMOVED lines=8> */
[CC--:B------:R-:W-:Y:S01]  /*14f40*/  @P3 LEA R2, P5, R157.reuse, R158.reuse, 0x1 ;  /* 0x0000009e9d023211 */ /* 0x0c0fe200078a08ff */
[--C-:B------:R-:W-:Y:S01]  /*14f50*/  IMAD.X R0, R0, 0x1, R209.reuse, P0 ;  /* 0x0000000100007824 */ /* 0x100fe200000e06d1 */
[C---:B------:R-:W-:Y:S01]  /*14f60*/  @P2 LEA R38, P1, R157.reuse, R158, 0x1 ;  /* 0x0000009e9d262211 */ /* 0x040fe200078208ff */
[----:B------:R-:W-:Y:S01]  /*14f70*/  @!PT LDS RZ, [RZ] ;  /* 0x00000000fffff984 */ /* 0x000fe20000000800 */
[----:B------:R-:W-:Y:S01]  /*14f80*/  @!PT LDS RZ, [RZ] ;  /* 0x00000000fffff984 */ /* 0x000fe20000000800 */
[----:B------:R-:W-:Y:S01]  /*14f90*/  @!PT LDS RZ, [RZ] ;  /* 0x00000000fffff984 */ /* 0x000fe20000000800 */
[----:B------:R1:W-:Y:S01]  /*14fa0*/  @P6 LDGSTS.E.BYPASS.LTC128B.128 [R217+0x6000], desc[UR6][R24.64] ;  /* 0x0600000018d96fae */ /* 0x0003e2000b901d46 */
[-CC-:B------:R-:W-:Y:S02]  /*14fb0*/  @P3 LEA.HI.X R3, R157, R159.reuse, R154.reuse, 0x1, P5 ;  /* 0x0000009f9d033211 */ /* 0x180fe400028f0c9a */
[C---:B------:R-:W-:Y:S01]  /*14fc0*/  IADD3 R7, P5, R5.reuse, R208, RZ ;  /* 0x000000d005077210 */ /* 0x040fe20007fbe0ff */
[----:B------:R1:W-:Y:S01]  /*14fd0*/  @!P6 STS.128 [R217+0x6000], RZ ;  /* 0x006000ffd900e388 */ /* 0x0003e20000000c00 */
[-C--:B------:R-:W-:Y:S02]  /*14fe0*/  @P6 LEA R40, P0, R5, R210.reuse, 0x1 ;  /* 0x000000d205286211 */ /* 0x080fe400078008ff */
        /* <DEDUP_REMOVED lines=8> */
[-C--:B------:R-:W-:Y:S01]  /*15070*/  @P2 LEA R42, P0, R5, R210.reuse, 0x1 ;  /* 0x000000d2052a2211 */ /* 0x080fe200078008ff */
[----:B------:R1:W-:Y:S01]  /*15080*/  @!P3 STS.128 [R217+0x8000], RZ ;  /* 0x008000ffd900b388 */ /* 0x0003e20000000c00 */
[-C--:B------:R-:W-:Y:S02]  /*15090*/  @P6 LEA R46, P5, R7, R210.reuse, 0x1 ;  /* 0x000000d2072e6211 */ /* 0x080fe400078a08ff */
        /* <DEDUP_REMOVED lines=9> */
[C---:B------:R-:W-:Y:S01]  /*15130*/  @P2 LEA R52, P0, R7.reuse, R210, 0x1 ;  /* 0x000000d207342211 */ /* 0x040fe200078008ff */
        /* <DEDUP_REMOVED lines=58> */
.L_x_1338:
[----:B------:R-:W-:Y:S05]  /*154e0*/  BSYNC B1 ;  /* 0x0000000000017941 */ /* 0x000fea0003800000 */
.L_x_1337:
[----:B------:R-:W2:Y:S01]  /*154f0*/  LD.E R166, desc[UR6][R16.64+0xdc] ;  /* 0x0000dc0610a67980 */ /* 0x000ea2000c101900 */
[----:B------:R-:W-:Y:S02]  /*15500*/  FMNMX.FTZ R5, R28, R30, !PT ;  /* 0x0000001e1c057209 */ /* 0x000fe40007810000 */
[----:B-1----:R-:W-:Y:S02]  /*15510*/  FMNMX.FTZ R3, R26, R48, !PT ;  /* 0x000000301a037209 */ /* 0x002fe40007810000 */
        /* <DEDUP_REMOVED lines=66> */
[-C--:B------:R-:W-:Y:S01]  /*15940*/  FFMA.FTZ R150, R22, R166.reuse, -R167 ;  /* 0x000000a616967223 */ /* 0x080fe200000108a7 */
[----:B------:R-:W-:Y:S01]  /*15950*/  MUFU.EX2 R155, R155 ;  /* 0x0000009b009b7308 */ /* 0x000fe20000000800 */
[-C--:B------:R-:W-:Y:S01]  /*15960*/  FFMA.FTZ R0, R12, R166.reuse, -R177 ;  /* 0x000000a60c007223 */ /* 0x080fe200000108b1 */
[-CC-:B------:R-:W-:Y:S01]  /*15970*/  FFMA.FTZ R139, R10, R166.reuse, -R167.reuse ;  /* 0x000000a60a8b7223 */ /* 0x180fe200000108a7 */
[-C--:B------:R-:W-:Y:S01]  /*15980*/  FFMA.FTZ R134, R8, R166.reuse, -R167 ;  /* 0x000000a608867223 */ /* 0x080fe200000108a7 */
[----:B------:R-:W1:Y:S01]  /*15990*/  LDSM.16.MT88.4 R12, [R204+0xc800] ;  /* 0x00c80000cc0c783b */ /* 0x000e620000004200 */
[-CC-:B------:R-:W-:Y:S01]  /*159a0*/  FFMA.FTZ R149, R20, R166.reuse, -R177.reuse ;  /* 0x000000a614957223 */ /* 0x180fe200000108b1 */
[-C--:B------:R-:W-:Y:S01]  /*159b0*/  FFMA.FTZ R138, R18, R166.reuse, -R177 ;  /* 0x000000a6128a7223 */ /* 0x080fe200000108b1 */
[-CC-:B------:R-:W-:Y:S01]  /*159c0*/  FFMA.FTZ R135, R6, R166.reuse, -R167.reuse ;  /* 0x000000a606877223 */ /* 0x180fe200000108a7 */
[----:B------:R-:W2:Y:S01]  /*159d0*/  MUFU.EX2 R152, R152 ;  /* 0x0000009800987308 */ /* 0x000ea20000000800 */
[----:B------:R-:W3:Y:S01]  /*159e0*/  LDSM.16.MT88.4 R8, [R205+0xe800] ;  /* 0x00e80000cd08783b */ /* 0x000ee20000004200 */
[-C--:B------:R-:W-:Y:S01]  /*159f0*/  FFMA.FTZ R2, R4, R166.reuse, -R167 ;  /* 0x000000a604027223 */ /* 0x080fe200000108a7 */
[-CC-:B------:R-:W-:Y:S01]  /*15a00*/  FFMA.FTZ R156, R226, R166.reuse, -R177.reuse ;  /* 0x000000a6e29c7223 */ /* 0x180fe200000108b1 */
[-CC-:B------:R-:W-:Y:S01]  /*15a10*/  FFMA.FTZ R159, R224, R166.reuse, -R177.reuse ;  /* 0x000000a6e09f7223 */ /* 0x180fe200000108b1 */
[----:B------:R-:W5:Y:S01]  /*15a20*/  LDSM.16.MT88.4 R20, [R203+0xe800] ;  /* 0x00e80000cb14783b */ /* 0x000f620000004200 */
[-CC-:B------:R-:W-:Y:S01]  /*15a30*/  FFMA.FTZ R158, R222, R166.reuse, -R177.reuse ;  /* 0x000000a6de9e7223 */ /* 0x180fe200000108b1 */
[-C--:B------:R-:W-:Y:S01]  /*15a40*/  FFMA.FTZ R161, R182, R166.reuse, -R177 ;  /* 0x000000a6b6a17223 */ /* 0x080fe200000108b1 */
[----:B------:R-:W-:Y:S01]  /*15a50*/  MUFU.EX2 R151, R151 ;  /* 0x0000009700977308 */ /* 0x000fe20000000800 */
[----:B------:R-:W5:Y:S01]  /*15a60*/  LDSM.16.MT88.4 R16, [R202+0xe800] ;  /* 0x00e80000ca10783b */ /* 0x000f620000004200 */
[-CC-:B------:R-:W-:Y:S01]  /*15a70*/  FFMA.FTZ R162, R162, R166.reuse, -R167.reuse ;  /* 0x000000a6a2a27223 */ /* 0x180fe200000108a7 */
[-CC-:B------:R-:W-:Y:S01]  /*15a80*/  FFMA.FTZ R165, R180, R166.reuse, -R167.reuse ;  /* 0x000000a6b4a57223 */ /* 0x180fe200000108a7 */
[-CC-:B------:R-:W-:Y:S01]  /*15a90*/  FFMA.FTZ R170, R170, R166.reuse, -R167.reuse ;  /* 0x000000a6aaaa7223 */ /* 0x180fe200000108a7 */
[----:B------:R-:W-:Y:S01]  /*15aa0*/  LDSM.16.MT88.4 R48, [R204+0xe000] ;  /* 0x00e00000cc30783b */ /* 0x000fe20000004200 */
[-C--:B------:R-:W-:Y:S01]  /*15ab0*/  FFMA.FTZ R171, R178, R166.reuse, -R167 ;  /* 0x000000a6b2ab7223 */ /* 0x080fe200000108a7 */
[-CC-:B------:R-:W-:Y:S01]  /*15ac0*/  FFMA.FTZ R179, R174, R166.reuse, -R177.reuse ;  /* 0x000000a6aeb37223 */ /* 0x180fe200000108b1 */
[----:B------:R-:W4:Y:S01]  /*15ad0*/  MUFU.EX2 R148, R148 ;  /* 0x0000009400947308 */ /* 0x000f220000000800 */
[----:B--2---:R-:W-:Y:S01]  /*15ae0*/  F2FP.BF16.F32.PACK_AB R96, R152, R155 ;  /* 0x0000009b9860723e */ /* 0x004fe200000010ff */
[----:B------:R-:W-:Y:S01]  /*15af0*/  LDSM.16.MT88.4 R32, [R203+0xc800] ;  /* 0x00c80000cb20783b */ /* 0x000fe20000004200 */
[-CC-:B------:R-:W-:Y:S01]  /*15b00*/  FFMA.FTZ R225, R173, R166.reuse, -R177.reuse ;  /* 0x000000a6ade17223 */ /* 0x180fe200000108b1 */
[-CC-:B------:R-:W-:Y:S01]  /*15b10*/  FFMA.FTZ R176, R176, R166.reuse, -R177.reuse ;  /* 0x000000a6b0b07223 */ /* 0x180fe200000108b1 */
[-C--:B------:R-:W-:Y:S01]  /*15b20*/  FFMA.FTZ R174, R175, R166.reuse, -R177 ;  /* 0x000000a6afae7223 */ /* 0x080fe200000108b1 */
[----:B------:R-:W-:Y:S01]  /*15b30*/  LDSM.16.MT88.4 R28, [R202+0xc800] ;  /* 0x00c80000ca1c783b */ /* 0x000fe20000004200 */
[-CC-:B------:R-:W-:Y:S01]  /*15b40*/  FFMA.FTZ R172, R172, R166.reuse, -R167.reuse ;  /* 0x000000a6acac7223 */ /* 0x180fe200000108a7 */
[----:B------:R-:W-:Y:S01]  /*15b50*/  MUFU.EX2 R154, R154 ;  /* 0x0000009a009a7308 */ /* 0x000fe20000000800 */
[-CC-:B------:R-:W-:Y:S01]  /*15b60*/  FFMA.FTZ R173, R164, R166.reuse, -R167.reuse ;  /* 0x000000a6a4ad7223 */ /* 0x180fe200000108a7 */
[----:B------:R-:W-:Y:S01]  /*15b70*/  LDSM.16.MT88.4 R24, [R204+0xe800] ;  /* 0x00e80000cc18783b */ /* 0x000fe20000004200 */
[-CC-:B------:R-:W-:Y:S01]  /*15b80*/  FFMA.FTZ R163, R163, R166.reuse, -R167.reuse ;  /* 0x000000a6a3a37223 */ /* 0x180fe200000108a7 */
[----:B------:R-:W-:Y:S01]  /*15b90*/  FFMA.FTZ R160, R160, R166, -R167 ;  /* 0x000000a6a0a07223 */ /* 0x000fe200000108a7 */
[----:B------:R-:W-:-:S03]  /*15ba0*/  FADD.FTZ R152, R155, R152 ;  /* 0x000000989b987221 */ /* 0x000fc60000010000 */
[----:B------:R-:W2:Y:S01]  /*15bb0*/  MUFU.EX2 R157, R157 ;  /* 0x0000009d009d7308 */ /* 0x000ea20000000800 */
[----:B----4-:R-:W-:Y:S01]  /*15bc0*/  F2FP.BF16.F32.PACK_AB R98, R148, R151 ;  /* 0x000000979462723e */ /* 0x010fe200000010ff */
[----:B------:R-:W-:-:S04]  /*15bd0*/  FADD.FTZ R151, R151, R152 ;  /* 0x0000009897977221 */ /* 0x000fc80000010000 */
[----:B------:R-:W-:Y:S02]  /*15be0*/  FADD.FTZ R148, R148, R151 ;  /* 0x0000009794947221 */ /* 0x000fe40000010000 */
[----:B------:R-:W-:Y:S08]  /*15bf0*/  MUFU.EX2 R153, R153 ;  /* 0x0000009900997308 */ /* 0x000ff00000000800 */
[----:B------:R-:W4:Y:S01]  /*15c00*/  MUFU.EX2 R150, R150 ;  /* 0x0000009600967308 */ /* 0x000f220000000800 */
[----:B--2---:R-:W-:Y:S01]  /*15c10*/  F2FP.BF16.F32.PACK_AB R97, R157, R154 ;  /* 0x0000009a9d61723e */ /* 0x004fe200000010ff */
[----:B------:R-:W-:-:S06]  /*15c20*/  FADD.FTZ R154, R154, R157 ;  /* 0x0000009d9a9a7221 */ /* 0x000fcc0000010000 */
[----:B------:R-:W-:Y:S08]  /*15c30*/  MUFU.EX2 R149, R149 ;  /* 0x0000009500957308 */ /* 0x000ff00000000800 */
[----:B------:R-:W2:Y:S01]  /*15c40*/  MUFU.EX2 R138, R138 ;  /* 0x0000008a008a7308 */ /* 0x000ea20000000800 */
[----:B----4-:R-:W-:Y:S01]  /*15c50*/  F2FP.BF16.F32.PACK_AB R99, R150, R153 ;  /* 0x000000999663723e */ /* 0x010fe200000010ff */
[----:B------:R-:W-:-:S04]  /*15c60*/  FADD.FTZ R153, R153, R154 ;  /* 0x0000009a99997221 */ /* 0x000fc80000010000 */
[----:B------:R-:W-:Y:S02]  /*15c70*/  FADD.FTZ R150, R150, R153 ;  /* 0x0000009996967221 */ /* 0x000fe40000010000 */
[C---:B------:R-:W-:Y:S01]  /*15c80*/  HMMA.16816.F32.BF16 R120, R96.reuse, R116, RZ ;  /* 0x000000746078723c */ /* 0x040fe200000418ff */
[----:B------:R-:W-:Y:S05]  /*15c90*/  MUFU.EX2 R137, R137 ;  /* 0x0000008900897308 */ /* 0x000fea0000000800 */
[C---:B------:R-:W-:Y:S03]  /*15ca0*/  HMMA.16816.F32.BF16 R36, R96.reuse, R40, RZ ;  /* 0x000000286024723c */ /* 0x040fe600000418ff */
[----:B------:R-:W4:Y:S01]  /*15cb0*/  MUFU.EX2 R0, R0 ;  /* 0x0000000000007308 */ /* 0x000f220000000800 */
[C---:B--2---:R-:W-:Y:S01]  /*15cc0*/  F2FP.BF16.F32.PACK_AB R4, R138.reuse, R149 ;  /* 0x000000958a04723e */ /* 0x044fe200000010ff */
[----:B------:R-:W-:Y:S01]  /*15cd0*/  FADD.FTZ R149, R149, R148 ;  /* 0x0000009495957221 */ /* 0x000fe20000010000 */
[----:B------:R-:W-:Y:S03]  /*15ce0*/  HMMA.16816.F32.BF16 R116, R96, R118, RZ ;  /* 0x000000766074723c */ /* 0x000fe600000418ff */
[----:B------:R-:W-:-:S02]  /*15cf0*/  FADD.FTZ R138, R138, R149 ;  /* 0x000000958a8a7221 */ /* 0x000fc40000010000 */
[----:B------:R-:W-:Y:S01]  /*15d00*/  MUFU.EX2 R139, R139 ;  /* 0x0000008b008b7308 */ /* 0x000fe20000000800 */
[C---:B------:R-:W-:Y:S06]  /*15d10*/  HMMA.16816.F32.BF16 R40, R96.reuse, R42, RZ ;  /* 0x0000002a6028723c */ /* 0x040fec00000418ff */
[----:B------:R-:W-:Y:S01]  /*15d20*/  HMMA.16816.F32.BF16 R52, R96, R56, RZ ;  /* 0x000000386034723c */ /* 0x000fe200000418ff */
[----:B------:R-:W2:Y:S01]  /*15d30*/  MUFU.EX2 R134, R134 ;  /* 0x0000008600867308 */ /* 0x000ea20000000800 */
[----:B----4-:R-:W-:Y:S01]  /*15d40*/  F2FP.BF16.F32.PACK_AB R6, R0, R137 ;  /* 0x000000890006723e */ /* 0x010fe200000010ff */
[----:B------:R-:W-:-:S03]  /*15d50*/  FADD.FTZ R137, R137, R138 ;  /* 0x0000008a89897221 */ /* 0x000fc60000010000 */
[C---:B------:R-:W-:Y:S01]  /*15d60*/  HMMA.16816.F32.BF16 R60, R96.reuse, R64, RZ ;  /* 0x00000040603c723c */ /* 0x040fe200000418ff */
[----:B------:R-:W-:Y:S02]  /*15d70*/  FADD.FTZ R137, R0, R137 ;  /* 0x0000008900897221 */ /* 0x000fe40000010000 */
[----:B------:R-:W-:Y:S03]  /*15d80*/  MUFU.EX2 R135, R135 ;  /* 0x0000008700877308 */ /* 0x000fe60000000800 */
[C---:B------:R-:W-:Y:S05]  /*15d90*/  HMMA.16816.F32.BF16 R56, R96.reuse, R58, RZ ;  /* 0x0000003a6038723c */ /* 0x040fea00000418ff */
[----:B------:R-:W4:Y:S01]  /*15da0*/  MUFU.EX2 R2, R2 ;  /* 0x0000000200027308 */ /* 0x000f220000000800 */
[----:B--2---:R-:W-:Y:S01]  /*15db0*/  F2FP.BF16.F32.PACK_AB R5, R134, R139 ;  /* 0x0000008b8605723e */ /* 0x004fe200000010ff */
[----:B------:R-:W-:Y:S01]  /*15dc0*/  HMMA.16816.F32.BF16 R64, R96, R66, RZ ;  /* 0x000000426040723c */ /* 0x000fe200000418ff */
[----:B------:R-:W-:-:S04]  /*15dd0*/  FADD.FTZ R139, R139, R150 ;  /* 0x000000968b8b7221 */ /* 0x000fc80000010000 */
[----:B------:R-:W-:Y:S01]  /*15de0*/  FADD.FTZ R134, R134, R139 ;  /* 0x0000008b86867221 */ /* 0x000fe20000010000 */
[C---:B------:R-:W-:Y:S01]  /*15df0*/  HMMA.16816.F32.BF16 R68, R96.reuse, R72, RZ ;  /* 0x000000486044723c */ /* 0x040fe200000418ff */
[----:B------:R-:W-:Y:S05]  /*15e00*/  MUFU.EX2 R156, R156 ;  /* 0x0000009c009c7308 */ /* 0x000fea0000000800 */
[----:B------:R-:W-:Y:S01]  /*15e10*/  HMMA.16816.F32.BF16 R76, R96, R80, RZ ;  /* 0x00000050604c723c */ /* 0x000fe200000418ff */
[----:B----4-:R-:W-:Y:S02]  /*15e20*/  F2FP.BF16.F32.PACK_AB R7, R2, R135 ;  /* 0x000000870207723e */ /* 0x010fe400000010ff */
[----:B------:R-:W2:Y:S01]  /*15e30*/  MUFU.EX2 R159, R159 ;  /* 0x0000009f009f7308 */ /* 0x000ea20000000800 */
        /* <DEDUP_REMOVED lines=8> */
[C---:B---3--:R-:W-:Y:S05]  /*15ec0*/  HMMA.16816.F32.BF16 R36, R4.reuse, R8, R36 ;  /* 0x000000080424723c */ /* 0x048fea0000041824 */
[----:B------:R-:W-:Y:S01]  /*15ed0*/  MUFU.EX2 R162, R162 ;  /* 0x000000a200a27308 */ /* 0x000fe20000000800 */
[----:B------:R-:W-:Y:S01]  /*15ee0*/  HMMA.16816.F32.BF16 R40, R4, R10, R40 ;  /* 0x0000000a0428723c */ /* 0x000fe20000041828 */
[----:B------:R-:W3:Y:S05]  /*15ef0*/  LDSM.16.MT88.4 R8, [R204+0x10800] ;  /* 0x01080000cc08783b */ /* 0x000eea0000004200 */
[C---:B------:R-:W-:Y:S01]  /*15f00*/  HMMA.16816.F32.BF16 R80, R96.reuse, R82, RZ ;  /* 0x000000526050723c */ /* 0x040fe200000418ff */
[----:B------:R-:W4:Y:S05]  /*15f10*/  MUFU.EX2 R165, R165 ;  /* 0x000000a500a57308 */ /* 0x000f2a0000000800 */
[----:B------:R-:W-:Y:S03]  /*15f20*/  HMMA.16816.F32.BF16 R112, R96, R108, RZ ;  /* 0x0000006c6070723c */ /* 0x000fe600000418ff */
[----:B------:R-:W-:Y:S03]  /*15f30*/  MUFU.EX2 R170, R170 ;  /* 0x000000aa00aa7308 */ /* 0x000fe60000000800 */
[C---:B-----5:R-:W-:Y:S05]  /*15f40*/  HMMA.16816.F32.BF16 R52, R4.reuse, R20, R52 ;  /* 0x000000140434723c */ /* 0x060fea0000041834 */
[----:B------:R-:W5:Y:S01]  /*15f50*/  MUFU.EX2 R171, R171 ;  /* 0x000000ab00ab7308 */ /* 0x000f620000000800 */
[C---:B------:R-:W-:Y:S01]  /*15f60*/  HMMA.16816.F32.BF16 R56, R4.reuse, R22, R56 ;  /* 0x000000160438723c */ /* 0x040fe20000041838 */
[----:B------:R-:W2:Y:S05]  /*15f70*/  LDSM.16.MT88.4 R20, [R203+0x10800] ;  /* 0x01080000cb14783b */ /* 0x000eaa0000004200 */
        /* <DEDUP_REMOVED lines=62> */
[C---:B---3--:R-:W-:Y:S06]  /*16360*/  HMMA.16816.F32.BF16 R52, R4.reuse, R8, R52 ;  /* 0x000000080434723c */ /* 0x048fec0000041834 */
[C---:B------:R-:W-:Y:S01]  /*16370*/  HMMA.16816.F32.BF16 R56, R4.reuse, R10, R56 ;  /* 0x0000000a0438723c */ /* 0x040fe20000041838 */
[----:B------:R-:W3:Y:S05]  /*16380*/  LDSM.16.MT88.4 R8, [R203+0x11000] ;  /* 0x01100000cb08783b */ /* 0x000eea0000004200 */
[C---:B--2---:R-:W-:Y:S06]  /*16390*/  HMMA.16816.F32.BF16 R60, R4.reuse, R20, R60 ;  /* 0x00000014043c723c */ /* 0x044fec000004183c */
[C---:B------:R-:W-:Y:S01]  /*163a0*/  HMMA.16816.F32.BF16 R64, R4.reuse, R22, R64 ;  /* 0x000000160440723c */ /* 0x040fe20000041840 */
[----:B------:R-:W2:Y:S05]  /*163b0*/  LDSM.16.MT88.4 R20, [R202+0x11000] ;  /* 0x01100000ca14783b */ /* 0x000eaa0000004200 */
[C---:B----4-:R-:W-:Y:S06]  /*163c0*/  HMMA.16816.F32.BF16 R68, R4.reuse, R16, R68 ;  /* 0x000000100444723c */ /* 0x050fec0000041844 */
[C---:B------:R-:W-:Y:S01]  /*163d0*/  HMMA.16816.F32.BF16 R72, R4.reuse, R18, R72 ;  /* 0x000000120448723c */ /* 0x040fe20000041848 */
[----:B------:R-:W4:Y:S05]  /*163e0*/  LDSM.16.MT88.4 R16, [R205+0xd800] ;  /* 0x00d80000cd10783b */ /* 0x000f2a0000004200 */
[C---:B-1----:R-:W-:Y:S06]  /*163f0*/  HMMA.16816.F32.BF16 R76, R4.reuse, R12, R76 ;  /* 0x0000000c044c723c */ /* 0x042fec000004184c */
[C---:B------:R-:W-:Y:S01]  /*16400*/  HMMA.16816.F32.BF16 R80, R4.reuse, R14, R80 ;  /* 0x0000000e0450723c */ /* 0x040fe20000041850 */
[----:B------:R-:W1:Y:S05]  /*16410*/  LDSM.16.MT88.4 R12, [R204+0xd800] ;  /* 0x00d80000cc0c783b */ /* 0x000e6a0000004200 */
        /* <DEDUP_REMOVED lines=18> */
[C---:B--2---:R-:W-:Y:S06]  /*16540*/  HMMA.16816.F32.BF16 R92, R4.reuse, R20, R92 ;  /* 0x00000014045c723c */ /* 0x044fec000004185c */
[----:B------:R-:W-:Y:S01]  /*16550*/  HMMA.16816.F32.BF16 R96, R4, R22, R96 ;  /* 0x000000160460723c */ /* 0x000fe20000041860 */
[----:B------:R-:W2:Y:S06]  /*16560*/  LDSM.16.MT88.4 R20, [R205+0x11800] ;  /* 0x01180000cd14783b */ /* 0x000eac0000004200 */
        /* <DEDUP_REMOVED lines=35> */
[C---:B-1----:R-:W-:Y:S06]  /*167a0*/  HMMA.16816.F32.BF16 R84, R4.reuse, R12, R84 ;  /* 0x0000000c0454723c */ /* 0x042fec0000041854 */
[C---:B------:R-:W-:Y:S06]  /*167b0*/  HMMA.16816.F32.BF16 R88, R4.reuse, R14, R88 ;  /* 0x0000000e0458723c */ /* 0x040fec0000041858 */
[C---:B---3--:R-:W-:Y:S06]  /*167c0*/  HMMA.16816.F32.BF16 R92, R4.reuse, R8, R92 ;  /* 0x00000008045c723c */ /* 0x048fec000004185c */
[----:B------:R-:W-:Y:S01]  /*167d0*/  HMMA.16816.F32.BF16 R96, R4, R10, R96 ;  /* 0x0000000a0460723c */ /* 0x000fe20000041860 */
[----:B------:R-:W-:-:S08]  /*167e0*/  NOP ;  /* 0x0000000000007918 */ /* 0x000fd00000000000 */
[----:B------:R-:W-:-:S15]  /*167f0*/  @!P4 BRA `(.L_x_1342) ;  /* 0x000000400058c947 */ /* 0x000fde0003800000 */
[----:B------:R-:W-:Y:S02]  /*16800*/  IADD3 R222, R133, -0x2, RZ ;  /* 0xfffffffe85de7810 */ /* 0x000fe40007ffe0ff */
[----:B------:R-:W-:Y:S02]  /*16810*/  MOV R0, R3 ;  /* 0x0000000300007202 */ /* 0x000fe40000000f00 */
[----:B------:R-:W-:-:S07]  /*16820*/  MOV R137, R132 ;  /* 0x0000008400897202 */ /* 0x000fce0000000f00 */
.L_x_1351:
        /* <DEDUP_REMOVED lines=10> */
[C---:B-1----:R-:W-:Y:S02]  /*168d0*/  R2UR UR4, R138.reuse ;  /* 0x000000008a0472ca */ /* 0x042fe400000e0000 */
[C---:B------:R-:W-:Y:S02]  /*168e0*/  R2UR UR5, R139.reuse ;  /* 0x000000008b0572ca */ /* 0x040fe400000e0000 */
[C---:B------:R-:W-:Y:S02]  /*168f0*/  R2UR UR10, R138.reuse ;  /* 0x000000008a0a72ca */ /* 0x040fe400000e0000 */
[C---:B------:R-:W-:Y:S02]  /*16900*/  R2UR UR11, R139.reuse ;  /* 0x000000008b0b72ca */ /* 0x040fe400000e0000 */
[C---:B------:R-:W-:Y:S02]  /*16910*/  R2UR UR12, R138.reuse ;  /* 0x000000008a0c72ca */ /* 0x040fe400000e0000 */
[C---:B------:R-:W-:Y:S02]  /*16920*/  R2UR UR13, R139.reuse ;  /* 0x000000008b0d72ca */ /* 0x040fe400000e0000 */
[----:B------:R-:W-:Y:S02]  /*16930*/  R2UR UR8, R138 ;  /* 0x000000008a0872ca */ /* 0x000fe400000e0000 */
[----:B------:R-:W-:Y:S01]  /*16940*/  R2UR UR9, R139 ;  /* 0x000000008b0972ca */ /* 0x000fe200000e0000 */
[----:B--2---:R-:W2:Y:S02]  /*16950*/  LD.E R11, desc[UR4][R2.64+0x170] ;  /* 0x00017004020b7980 */ /* 0x004ea4000c101900 */
        /* <DEDUP_REMOVED lines=61> */
.L_x_1344:
[----:B-1----:R-:W-:Y:S02]  /*16d30*/  R2UR UR4, R138 ;  /* 0x000000008a0472ca */ /* 0x002fe400000e0000 */
[----:B------:R-:W-:Y:S11]  /*16d40*/  R2UR UR5, R139 ;  /* 0x000000008b0572ca */ /* 0x000ff600000e0000 */
[----:B------:R-:W-:Y:S02]  /*16d50*/  @!UPT UIADD3 URZ, URZ, URZ, URZ ;  /* 0x0000003f3f3ff290 */ /* 0x000fe4000fffe03f */
[----:B--2---:R-:W2:Y:S02]  /*16d60*/  LD.E R8, desc[UR4][R2.64+0x40] ;  /* 0x0000400402087980 */ /* 0x004ea4000c101900 */
[----:B--2---:R-:W-:Y:S05]  /*16d70*/  IMAD.U32 R8, R8, -0x40, RZ ;  /* 0xffffffc008087824 */ /* 0x004fea00078e00ff */
[----:B------:R-:W-:Y:S02]  /*16d80*/  SHF.R.S32.HI R6, RZ, 0x1f, R8 ;  /* 0x0000001fff067819 */ /* 0x000fe40000011408 */
.L_x_1345:
[----:B------:R-:W-:Y:S05]  /*16d90*/  BSYNC B0 ;  /* 0x0000000000007941 */ /* 0x000fea0003800000 */
.L_x_1343:
[C---:B------:R-:W-:Y:S01]  /*16da0*/  LOP3.LUT P4, RZ, R219.reuse, 0x1, RZ, 0xc0, !PT ;  /* 0x00000001dbff7812 */ /* 0x040fe2000788c0ff */
[----:B------:R-:W-:Y:S01]  /*16db0*/  BSSY B1, `(.L_x_1346) ;  /* 0x000021b000017945 */ /* 0x000fe20003800000 */
[C---:B------:R-:W-:Y:S02]  /*16dc0*/  LOP3.LUT P3, RZ, R219.reuse, 0x2, RZ, 0xc0, !PT ;  /* 0x00000002dbff7812 */ /* 0x040fe4000786c0ff */
[----:B------:R-:W-:Y:S02]  /*16dd0*/  LOP3.LUT P2, RZ, R219, 0x4, RZ, 0xc0, !PT ;  /* 0x00000004dbff7812 */ /* 0x000fe4000784c0ff */
[C---:B------:R-:W-:Y:S04]  /*16de0*/  LEA R226, P0, R8.reuse, R168, 0x1 ;  /* 0x000000a808e27211 */ /* 0x040fe800078008ff */
[CC--:B------:R-:W-:Y:S02]  /*16df0*/  LEA.HI.X R227, R8.reuse, R169.reuse, R6, 0x1, P0 ;  /* 0x000000a908e37211 */ /* 0x0c0fe400000f0c06 */
[----:B------:R-:W-:Y:S02]  /*16e00*/  IADD3 R7, P0, R8, R206, RZ ;  /* 0x000000ce08077210 */ /* 0x000fe40007f1e0ff */
[----:B------:R-:W-:Y:S02]  /*16e10*/  @P4 R2UR UR4, R138 ;  /* 0x000000008a0442ca */ /* 0x000fe400000e0000 */
[C---:B------:R-:W-:Y:S01]  /*16e20*/  @P4 R2UR UR5, R139.reuse ;  /* 0x000000008b0542ca */ /* 0x040fe200000e0000 */
[--C-:B------:R-:W-:Y:S01]  /*16e30*/  IMAD.X R6, R6, 0x1, R207.reuse, P0 ;  /* 0x0000000106067824 */ /* 0x100fe200000e06cf */
        /* <DEDUP_REMOVED lines=11> */
[----:B------:R-:W-:Y:S02]  /*16ef0*/  @P2 R2UR UR5, R139 ;  /* 0x000000008b0522ca */ /* 0x000fe400000e0000 */
[----:B------:R-:W-:Y:S01]  /*16f00*/  @!P4 STS.128 [R217+0xc000], RZ ;  /* 0x00c000ffd900c388 */ /* 0x000fe20000000c00 */
[-CC-:B------:R-:W-:Y:S02]  /*16f10*/  @P4 LEA.HI.X R13, R7, R169.reuse, R6.reuse, 0x1, P6 ;  /* 0x000000a9070d4211 */ /* 0x180fe400030f0c06 */
[----:B------:R-:W-:Y:S02]  /*16f20*/  @P3 R2UR UR11, R139 ;  /* 0x000000008b0b32ca */ /* 0x000fe400000e0000 */
[----:B------:R-:W-:Y:S01]  /*16f30*/  @!PT LDS RZ, [RZ] ;  /* 0x00000000fffff984 */ /* 0x000fe20000000800 */
[----:B------:R-:W-:Y:S01]  /*16f40*/  @!PT LDS RZ, [RZ] ;  /* 0x00000000fffff984 */ /* 0x000fe20000000800 */
[----:B------:R-:W-:Y:S01]  /*16f50*/  @!PT LDS RZ, [RZ] ;  /* 0x00000000fffff984 */ /* 0x000fe20000000800 */
[----:B------:R-:W-:Y:S01]  /*16f60*/  @P3 LDGSTS.E.BYPASS.LTC128B.128 [R217+0xe000], desc[UR8][R226.64+0x80] ;  /* 0x0e000080e2d93fae */ /* 0x000fe2000b901d48 */
[CC--:B------:R-:W-:Y:S02]  /*16f70*/  @P3 LEA R10, P1, R7.reuse, R168.reuse, 0x1 ;  /* 0x000000a8070a3211 */ /* 0x0c0fe400078208ff */
[C---:B------:R-:W-:Y:S02]  /*16f80*/  @P2 R2UR UR8, R138.reuse ;  /* 0x000000008a0822ca */ /* 0x040fe400000e0000 */
[----:B------:R-:W-:Y:S01]  /*16f90*/  @!P3 STS.128 [R217+0xe000], RZ ;  /* 0x00e000ffd900b388 */ /* 0x000fe20000000c00 */
[-CC-:B------:R-:W-:Y:S02]  /*16fa0*/  @P3 LEA.HI.X R11, R7, R169.reuse, R6.reuse, 0x1, P1 ;  /* 0x000000a9070b3211 */ /* 0x180fe400008f0c06 */
[----:B------:R-:W-:Y:S02]  /*16fb0*/  @P2 R2UR UR9, R139 ;  /* 0x000000008b0922ca */ /* 0x000fe400000e0000 */
[----:B------:R-:W-:Y:S01]  /*16fc0*/  @!PT LDS RZ, [RZ] ;  /* 0x00000000fffff984 */ /* 0x000fe20000000800 */
[----:B------:R-:W-:Y:S01]  /*16fd0*/  @!PT LDS RZ, [RZ] ;  /* 0x00000000fffff984 */ /* 0x000fe20000000800 */
[----:B------:R-:W-:Y:S01]  /*16fe0*/  @!PT LDS RZ, [RZ] ;  /* 0x00000000fffff984 */ /* 0x000fe20000000800 */
[----:B------:R-:W-:Y:S01]  /*16ff0*/  @P2 LDGSTS.E.BYPASS.LTC128B.128 [R217+0x10000], desc[UR4][R226.64+0x100] ;  /* 0x10000100e2d92fae */ /* 0x000fe2000b901d44 */
[C---:B------:R-:W-:Y:S02]  /*17000*/  @P2 LEA R8, P0, R7.reuse, R168, 0x1 ;  /* 0x000000a807082211 */ /* 0x040fe400078008ff */
[C---:B------:R-:W-:Y:S02]  /*17010*/  IADD3 R5, P5, R7.reuse, R206, RZ ;  /* 0x000000ce07057210 */ /* 0x040fe40007fbe0ff */
[----:B------:R-:W-:Y:S01]  /*17020*/  @!P2 STS.128 [R217+0x10000], RZ ;  /* 0x010000ffd900a388 */ /* 0x000fe20000000c00 */
[-C--:B------:R-:W-:Y:S02]  /*17030*/  @P2 LEA.HI.X R9, R7, R169.reuse, R6, 0x1, P0 ;  /* 0x000000a907092211 */ /* 0x080fe400000f0c06 */
[----:B------:R-:W-:Y:S02]  /*17040*/  @P4 R2UR UR4, R138 ;  /* 0x000000008a0442ca */ /* 0x000fe400000e0000 */
[----:B------:R-:W-:Y:S01]  /*17050*/  @!PT LDS RZ, [RZ] ;  /* 0x00000000fffff984 */ /* 0x000fe20000000800 */
[----:B------:R-:W-:Y:S01]  /*17060*/  @!PT LDS RZ, [RZ] ;  /* 0x00000000fffff984 */ /* 0x000fe20000000800 */
[----:B------:R-:W-:Y:S01]  /*17070*/  @!PT LDS RZ, [RZ] ;  /* 0x00000000fffff984 */ /* 0x000fe20000000800 */
[----:B------:R-:W-:Y:S01]  /*17080*/  @P4 LDGSTS.E.BYPASS.LTC128B.128 [R217+0xc800], desc[UR12][R12.64] ;  /* 0x0c8000000cd94fae */ /* 0x000fe2000b901d4c */
[----:B------:R-:W-:Y:S01]  /*17090*/  @P4 R2UR UR5, R139 ;  /* 0x000000008b0542ca */ /* 0x000fe200000e0000 */
[--C-:B------:R-:W-:Y:S01]  /*170a0*/  IMAD.X R6, R6, 0x1, R207.reuse, P5 ;  /* 0x0000000106067824 */ /* 0x100fe200028e06cf */
[CC--:B------:R-:W-:Y:S02]  /*170b0*/  @P4 LEA R18, P6, R5.reuse, R168.reuse, 0x1 ;  /* 0x000000a805124211 */ /* 0x0c0fe400078c08ff */
[----:B------:R-:W-:Y:S01]  /*170c0*/  @!P4 STS.128 [R217+0xc800], RZ ;  /* 0x00c800ffd900c388 */ /* 0x000fe20000000c00 */
[C---:B------:R-:W-:Y:S02]  /*170d0*/  @P3 R2UR UR14, R138.reuse ;  /* 0x000000008a0e32ca */ /* 0x040fe400000e0000 */
[-CC-:B------:R-:W-:Y:S02]  /*170e0*/  @P4 LEA.HI.X R19, R5, R169.reuse, R6.reuse, 0x1, P6 ;  /* 0x000000a905134211 */ /* 0x180fe400030f0c06 */
[----:B------:R-:W-:Y:S01]  /*170f0*/  @!PT LDS RZ, [RZ] ;  /* 0x00000000fffff984 */ /* 0x000fe20000000800 */
[----:B------:R-:W-:Y:S01]  /*17100*/  @!PT LDS RZ, [RZ] ;  /* 0x00000000fffff984 */ /* 0x000fe20000000800 */
[----:B------:R-:W-:Y:S01]  /*17110*/  @!PT LDS RZ, [RZ] ;  /* 0x00000000fffff984 */ /* 0x000fe20000000800 */
[----:B------:R-:W-:Y:S01]  /*17120*/  @P3 LDGSTS.E.BYPASS.LTC128B.128 [R217+0xe800], desc[UR10][R10.64+0x80] ;  /* 0x0e8000800ad93fae */ /* 0x000fe2000b901d4a */
[----:B------:R-:W-:Y:S02]  /*17130*/  @P3 R2UR UR15, R139 ;  /* 0x000000008b0f32ca */ /* 0x000fe400000e0000 */
[CC--:B------:R-:W-:Y:S02]  /*17140*/  @P3 LEA R16, P1, R5.reuse, R168.reuse, 0x1 ;  /* 0x000000a805103211 */ /* 0x0c0fe400078208ff */
[----:B------:R-:W-:Y:S01]  /*17150*/  @!P3 STS.128 [R217+0xe800], RZ ;  /* 0x00e800ffd900b388 */ /* 0x000fe20000000c00 */
[C---:B------:R-:W-:Y:S02]  /*17160*/  @P2 R2UR UR12, R138.reuse ;  /* 0x000000008a0c22ca */ /* 0x040fe400000e0000 */
[-CC-:B------:R-:W-:Y:S02]  /*17170*/  @P3 LEA.HI.X R17, R5, R169.reuse, R6.reuse, 0x1, P1 ;  /* 0x000000a905113211 */ /* 0x180fe400008f0c06 */
[----:B------:R-:W-:Y:S01]  /*17180*/  @!PT LDS RZ, [RZ] ;  /* 0x00000000fffff984 */ /* 0x000fe20000000800 */
[----:B------:R-:W-:Y:S01]  /*17190*/  @!PT LDS RZ, [RZ] ;  /* 0x00000000fffff984 */ /* 0x000fe20000000800 */
[----:B------:R-:W-:Y:S01]  /*171a0*/  @!PT LDS RZ, [RZ] ;  /* 0x00000000fffff984 */ /* 0x000fe20000000800 */
[----:B------:R1:W-:Y:S01]  /*171b0*/  @P2 LDGSTS.E.BYPASS.LTC128B.128 [R217+0x10800], desc[UR8][R8.64+0x100] ;  /* 0x1080010008d92fae */ /* 0x0003e2000b901d48 */
[----:B------:R-:W-:Y:S02]  /*171c0*/  @P2 R2UR UR13, R139 ;  /* 0x000000008b0d22ca */ /* 0x000fe400000e0000 */
[C---:B------:R-:W-:Y:S02]  /*171d0*/  @P2 LEA R14, P0, R5.reuse, R168, 0x1 ;  /* 0x000000a8050e2211 */ /* 0x040fe400078008ff */
[----:B------:R-:W-:Y:S01]  /*171e0*/  @!P2 STS.128 [R217+0x10800], RZ ;  /* 0x010800ffd900a388 */ /* 0x000fe20000000c00 */
[C---:B------:R-:W-:Y:S02]  /*171f0*/  IADD3 R4, P5, R5.reuse, R206, RZ ;  /* 0x000000ce05047210 */ /* 0x040fe40007fbe0ff */
[-C--:B------:R-:W-:Y:S02]  /*17200*/  @P2 LEA.HI.X R15, R5, R169.reuse, R6, 0x1, P0 ;  /* 0x000000a9050f2211 */ /* 0x080fe400000f0c06 */
[----:B------:R-:W-:Y:S01]  /*17210*/  @!PT LDS RZ, [RZ] ;  /* 0x00000000fffff984 */ /* 0x000fe20000000800 */
[----:B------:R-:W-:Y:S01]  /*17220*/  @!PT LDS RZ, [RZ] ;  /* 0x00000000fffff984 */ /* 0x000fe20000000800 */
[----:B------:R-:W-:Y:S01]  /*17230*/  @!PT LDS RZ, [RZ] ;  /* 0x00000000fffff984 */ /* 0x000fe20000000800 */
[----:B------:R-:W-:Y:S01]  /*17240*/  @P4 LDGSTS.E.BYPASS.LTC128B.128 [R217+0xd000], desc[UR4][R18.64] ;  /* 0x0d00000012d94fae */ /* 0x000fe2000b901d44 */
[----:B------:R-:W-:Y:S01]  /*17250*/  @P4 R2UR UR10, R138 ;  /* 0x000000008a0a42ca */ /* 0x000fe200000e0000 */
[----:B------:R-:W-:Y:S01]  /*17260*/  IMAD.X R6, R6, 0x1, R207, P5 ;  /* 0x0000000106067824 */ /* 0x000fe200028e06cf */
[C---:B------:R-:W-:Y:S02]  /*17270*/  @P4 R2UR UR11, R139.reuse ;  /* 0x000000008b0b42ca */ /* 0x040fe400000e0000 */
[----:B------:R-:W-:Y:S01]  /*17280*/  @!P4 STS.128 [R217+0xd000], RZ ;  /* 0x00d000ffd900c388 */ /* 0x000fe20000000c00 */
[-C--:B------:R-:W-:Y:S02]  /*17290*/  @P4 LEA R22, P5, R4, R168.reuse, 0x1 ;  /* 0x000000a804164211 */ /* 0x080fe400078a08ff */
[----:B------:R-:W-:Y:S02]  /*172a0*/  @P3 R2UR UR8, R138 ;  /* 0x000000008a0832ca */ /* 0x000fe400000e0000 */
[----:B------:R-:W-:Y:S01]  /*172b0*/  @!PT LDS RZ, [RZ] ;  /* 0x00000000fffff984 */ /* 0x000fe20000000800 */
[----:B------:R-:W-:Y:S01]  /*172c0*/  @!PT LDS RZ, [RZ] ;  /* 0x00000000fffff984 */ /* 0x000fe20000000800 */
[----:B------:R-:W-:Y:S01]  /*172d0*/  @!PT LDS RZ, [RZ] ;  /* 0x00000000fffff984 */ /* 0x000fe20000000800 */
[----:B------:R-:W-:Y:S01]  /*172e0*/  @P3 LDGSTS.E.BYPASS.LTC128B.128 [R217+0xf000], desc[UR14][R16.64+0x80] ;  /* 0x0f00008010d93fae */ /* 0x000fe2000b901d4e */
[CCC-:B------:R-:W-:Y:S02]  /*172f0*/  @P4 LEA.HI.X R23, R4.reuse, R169.reuse, R6.reuse, 0x1, P5 ;  /* 0x000000a904174211 */ /* 0x1c0fe400028f0c06 */
[C---:B------:R-:W-:Y:S02]  /*17300*/  @P3 R2UR UR9, R139.reuse ;  /* 0x000000008b0932ca */ /* 0x040fe400000e0000 */
[----:B------:R-:W-:Y:S01]  /*17310*/  @!P3 STS.128 [R217+0xf000], RZ ;  /* 0x00f000ffd900b388 */ /* 0x000fe20000000c00 */
[-C--:B------:R-:W-:Y:S02]  /*17320*/  @P3 LEA R20, P1, R4, R168.reuse, 0x1 ;  /* 0x000000a804143211 */ /* 0x080fe400078208ff */
[----:B------:R-:W-:Y:S02]  /*17330*/  @P2 R2UR UR4, R138 ;  /* 0x000000008a0422ca */ /* 0x000fe400000e0000 */
[----:B------:R-:W-:Y:S01]  /*17340*/  @!PT LDS RZ, [RZ] ;  /* 0x00000000fffff984 */ /* 0x000fe20000000800 */
[----:B------:R-:W-:Y:S01]  /*17350*/  @!PT LDS RZ, [RZ] ;  /* 0x00000000fffff984 */ /* 0x000fe20000000800 */
[----:B------:R-:W-:Y:S01]  /*17360*/  @!PT LDS RZ, [RZ] ;  /* 0x00000000fffff984 */ /* 0x000fe20000000800 */
[----:B------:R2:W-:Y:S01]  /*17370*/  @P2 LDGSTS.E.BYPASS.LTC128B.128 [R217+0x11000], desc[UR12][R14.64+0x100] ;  /* 0x110001000ed92fae */ /* 0x0005e2000b901d4c */
[CCC-:B------:R-:W-:Y:S02]  /*17380*/  @P3 LEA.HI.X R21, R4.reuse, R169.reuse, R6.reuse, 0x1, P1 ;  /* 0x000000a904153211 */ /* 0x1c0fe400008f0c06 */
[C---:B------:R-:W-:Y:S02]  /*17390*/  @P2 R2UR UR5, R139.reuse ;  /* 0x000000008b0522ca */ /* 0x040fe400000e0000 */
[----:B------:R-:W-:Y:S01]  /*173a0*/  @!P2 STS.128 [R217+0x11000], RZ ;  /* 0x011000ffd900a388 */ /* 0x000fe20000000c00 */
[C---:B------:R-:W-:Y:S04]  /*173b0*/  @P2 LEA R24, P0, R4.reuse, R168, 0x1 ;  /* 0x000000a804182211 */ /* 0x040fe800078008ff */
[----:B------:R-:W-:Y:S01]  /*173c0*/  @!PT LDS RZ, [RZ] ;  /* 0x00000000fffff984 */ /* 0x000fe20000000800 */
[----:B------:R-:W-:Y:S01]  /*173d0*/  @!PT LDS RZ, [RZ] ;  /* 0x00000000fffff984 */ /* 0x000fe20000000800 */
[----:B------:R-:W-:Y:S01]  /*173e0*/  @!PT LDS RZ, [RZ] ;  /* 0x00000000fffff984 */ /* 0x000fe20000000800 */
[----:B------:R-:W-:Y:S01]  /*173f0*/  @P4 LDGSTS.E.BYPASS.LTC128B.128 [R217+0xd800], desc[UR10][R22.64] ;  /* 0x0d80000016d94fae */ /* 0x000fe2000b901d4a */
[----:B------:R-:W-:Y:S02]  /*17400*/  @P2 LEA.HI.X R25, R4, R169, R6, 0x1, P0 ;  /* 0x000000a904192211 */ /* 0x000fe400000f0c06 */
[----:B------:R-:W-:Y:S02]  /*17410*/  ISETP.GE.AND P0, PT, R222, 0x1, PT ;  /* 0x00000001de00780c */ /* 0x000fe40003f06270 */
[----:B------:R-:W-:Y:S05]  /*17420*/  @!P4 STS.128 [R217+0xd800], RZ ;  /* 0x00d800ffd900c388 */ /* 0x000fea0000000c00 */
[----:B------:R-:W-:Y:S01]  /*17430*/  @!PT LDS RZ, [RZ] ;  /* 0x00000000fffff984 */ /* 0x000fe20000000800 */
[----:B------:R-:W-:Y:S01]  /*17440*/  @!PT LDS RZ, [RZ] ;  /* 0x00000000fffff984 */ /* 0x000fe20000000800 */
[----:B------:R-:W-:Y:S01]  /*17450*/  @!PT LDS RZ, [RZ] ;  /* 0x00000000fffff984 */ /* 0x000fe20000000800 */
[----:B------:R3:W-:Y:S05]  /*17460*/  @P3 LDGSTS.E.BYPASS.LTC128B.128 [R217+0xf800], desc[UR8][R20.64+0x80] ;  /* 0x0f80008014d93fae */ /* 0x0007ea000b901d48 */
[----:B------:R-:W-:Y:S05]  /*17470*/  @!P3 STS.128 [R217+0xf800], RZ ;  /* 0x00f800ffd900b388 */ /* 0x000fea0000000c00 */
[----:B------:R-:W-:Y:S01]  /*17480*/  @!PT LDS RZ, [RZ] ;  /* 0x00000000fffff984 */ /* 0x000fe20000000800 */
[----:B------:R-:W-:Y:S01]  /*17490*/  @!PT LDS RZ, [RZ] ;  /* 0x00000000fffff984 */ /* 0x000fe20000000800 */
[----:B------:R-:W-:Y:S01]  /*174a0*/  @!PT LDS RZ, [RZ] ;  /* 0x00000000fffff984 */ /* 0x000fe20000000800 */
[----:B------:R4:W-:Y:S01]  /*174b0*/  @P2 LDGSTS.E.BYPASS.LTC128B.128 [R217+0x11800], desc[UR4][R24.64+0x100] ;  /* 0x1180010018d92fae */ /* 0x0009e2000b901d44 */
[----:B------:R-:W-:Y:S02]  /*174c0*/  R2UR UR4, R138 ;  /* 0x000000008a0472ca */ /* 0x000fe400000e0000 */
[----:B------:R-:W-:Y:S02]  /*174d0*/  R2UR UR5, R139 ;  /* 0x000000008b0572ca */ /* 0x000fe400000e0000 */
[----:B------:R-:W-:Y:S05]  /*174e0*/  @!P2 STS.128 [R217+0x11800], RZ ;  /* 0x011800ffd900a388 */ /* 0x000fea0000000c00 */
[----:B------:R-:W-:Y:S05]  /*174f0*/  LDSM.16.M88.4 R140, [R201] ;  /* 0x00000000c98c783b */ /* 0x000fea0000000200 */
[----:B------:R-:W5:Y:S05]  /*17500*/  LDSM.16.M88.4 R144, [R200+0x6000] ;  /* 0x00600000c890783b */ /* 0x000f6a0000000200 */
[----:B------:R-:W2:Y:S05]  /*17510*/  LDSM.16.M88.4 R148, [R200+0x6800] ;  /* 0x00680000c894783b */ /* 0x000eaa0000000200 */
[----:B------:R-:W3:Y:S05]  /*17520*/  LDSM.16.M88.4 R152, [R200+0x7000] ;  /* 0x00700000c898783b */ /* 0x000eea0000000200 */
[----:B------:R-:W4:Y:S05]  /*17530*/  LDSM.16.M88.4 R156, [R200+0x7800] ;  /* 0x00780000c89c783b */ /* 0x000f2a0000000200 */
[----:B------:R-:W0:Y:S05]  /*17540*/  LDGDEPBAR ;  /* 0x00000000000079af */ /* 0x000e2a0000000000 */
[----:B------:R-:W-:Y:S05]  /*17550*/  LDSM.16.M88.4 R132, [R199] ;  /* 0x00000000c784783b */ /* 0x000fea0000000200 */
[----:B------:R-:W4:Y:S05]  /*17560*/  LDSM.16.M88.4 R160, [R198] ;  /* 0x00000000c6a0783b */ /* 0x000f2a0000000200 */
[----:B------:R-:W4:Y:S05]  /*17570*/  LDSM.16.M88.4 R164, [R194] ;  /* 0x00000000c2a4783b */ /* 0x000f2a0000000200 */
[----:B------:R-:W4:Y:S01]  /*17580*/  LDSM.16.M88.4 R168, [R193] ;  /* 0x00000000c1a8783b */ /* 0x000f220000000200 */
[C---:B-----5:R-:W-:Y:S04]  /*17590*/  HMMA.16816.F32.BF16 R4, R140.reuse, R144, RZ ;  /* 0x000000908c04723c */ /* 0x060fe800000418ff */
[----:B------:R-:W5:Y:S02]  /*175a0*/  LDSM.16.M88.4 R172, [R192] ;  /* 0x00000000c0ac783b */ /* 0x000f640000000200 */
[C---:B-1----:R-:W-:Y:S03]  /*175b0*/  HMMA.16816.F32.BF16 R8, R140.reuse, R146, RZ ;  /* 0x000000928c08723c */ /* 0x042fe600000418ff */
[----:B------:R-:W-:Y:S03]  /*175c0*/  LDSM.16.M88.4 R176, [R197] ;  /* 0x00000000c5b0783b */ /* 0x000fe60000000200 */
[C---:B--2---:R-:W-:Y:S02]  /*175d0*/  HMMA.16816.F32.BF16 R12, R140.reuse, R148, RZ ;  /* 0x000000948c0c723c */ /* 0x044fe400000418ff */
[----:B------:R-:W1:Y:S04]  /*175e0*/  LDSM.16.M88.4 R180, [R195+0x6000] ;  /* 0x00600000c3b4783b */ /* 0x000e680000000200 */
[C---:B------:R-:W-:Y:S01]  /*175f0*/  HMMA.16816.F32.BF16 R16, R140.reuse, R150, RZ ;  /* 0x000000968c10723c */ /* 0x040fe200000418ff */
[----:B------:R-:W-:Y:S05]  /*17600*/  LDSM.16.M88.4 R144, [R195+0x7000] ;  /* 0x00700000c390783b */ /* 0x000fea0000000200 */
[C---:B---3--:R-:W-:Y:S01]  /*17610*/  HMMA.16816.F32.BF16 R20, R140.reuse, R152, RZ ;  /* 0x000000988c14723c */ /* 0x048fe200000418ff */
[----:B------:R-:W-:Y:S05]  /*17620*/  LDSM.16.M88.4 R148, [R195+0x7800] ;  /* 0x00780000c394783b */ /* 0x000fea0000000200 */
[C---:B----4-:R-:W-:Y:S01]  /*17630*/  HMMA.16816.F32.BF16 R24, R140.reuse, R154, RZ ;  /* 0x0000009a8c18723c */ /* 0x050fe200000418ff */
[----:B------:R-:W-:Y:S05]  /*17640*/  LDSM.16.M88.4 R152, [R196] ;  /* 0x00000000c498783b */ /* 0x000fea0000000200 */
[C---:B------:R-:W-:Y:S01]  /*17650*/  HMMA.16816.F32.BF16 R28, R140.reuse, R156, RZ ;  /* 0x0000009c8c1c723c */ /* 0x040fe200000418ff */
[----:B------:R-:W2:Y:S05]  /*17660*/  LD.E R224, desc[UR4][R2.64+0x18c] ;  /* 0x00018c0402e07980 */ /* 0x000eaa000c101900 */
[----:B------:R-:W-:Y:S01]  /*17670*/  HMMA.16816.F32.BF16 R32, R140, R158, RZ ;  /* 0x0000009e8c20723c */ /* 0x000fe200000418ff */
[----:B------:R-:W3:Y:S05]  /*17680*/  LDSM.16.M88.4 R140, [R195+0x6800] ;  /* 0x00680000c38c783b */ /* 0x000eea0000000200 */
[C---:B------:R-:W-:Y:S01]  /*17690*/  HMMA.16816.F32.BF16 R4, R132.reuse, R160, R4 ;  /* 0x000000a08404723c */ /* 0x040fe20000041804 */
[----:B------:R-:W4:Y:S05]  /*176a0*/  LDSM.16.M88.4 R156, [R191] ;  /* 0x00000000bf9c783b */ /* 0x000f2a0000000200 */
        /* <DEDUP_REMOVED lines=8> */
[C---:B-----5:R-:W-:Y:S06]  /*17730*/  HMMA.16816.F32.BF16 R28, R132.reuse, R172, R28 ;  /* 0x000000ac841c723c */ /* 0x060fec000004181c */
[----:B------:R-:W-:Y:S01]  /*17740*/  HMMA.16816.F32.BF16 R32, R132, R174, R32 ;  /* 0x000000ae8420723c */ /* 0x000fe20000041820 */
[----:B------:R-:W5:Y:S05]  /*17750*/  LDSM.16.M88.4 R132, [R191+0x800] ;  /* 0x00080000bf84783b */ /* 0x000f6a0000000200 */
[C---:B-1----:R-:W-:Y:S01]  /*17760*/  HMMA.16816.F32.BF16 R4, R176.reuse, R180, R4 ;  /* 0x000000b4b004723c */ /* 0x042fe20000041804 */
[----:B------:R-:W1:Y:S05]  /*17770*/  LDSM.16.M88.4 R172, [R200+0x8000] ;  /* 0x00800000c8ac783b */ /* 0x000e6a0000000200 */
[C---:B------:R-:W-:Y:S01]  /*17780*/  HMMA.16816.F32.BF16 R8, R176.reuse, R182, R8 ;  /* 0x000000b6b008723c */ /* 0x040fe20000041808 */
[----:B------:R-:W-:Y:S05]  /*17790*/  LDSM.16.M88.4 R180, [R190] ;  /* 0x00000000beb4783b */ /* 0x000fea0000000200 */
[C---:B---3--:R-:W-:Y:S06]  /*177a0*/  HMMA.16816.F32.BF16 R12, R176.reuse, R140, R12 ;  /* 0x0000008cb00c723c */ /* 0x048fec000004180c */
[C---:B------:R-:W-:Y:S01]  /*177b0*/  HMMA.16816.F32.BF16 R16, R176.reuse, R142, R16 ;  /* 0x0000008eb010723c */ /* 0x040fe20000041810 */
[----:B------:R-:W3:Y:S05]  /*177c0*/  LDSM.16.M88.4 R140, [R200+0x8800] ;  /* 0x00880000c88c783b */ /* 0x000eea0000000200 */
[C---:B------:R-:W-:Y:S06]  /*177d0*/  HMMA.16816.F32.BF16 R20, R176.reuse, R144, R20 ;  /* 0x00000090b014723c */ /* 0x040fec0000041814 */
[C---:B------:R-:W-:Y:S01]  /*177e0*/  HMMA.16816.F32.BF16 R24, R176.reuse, R146, R24 ;  /* 0x00000092b018723c */ /* 0x040fe20000041818 */
[----:B------:R-:W3:Y:S05]  /*177f0*/  LDSM.16.M88.4 R144, [R200+0x9000] ;  /* 0x00900000c890783b */ /* 0x000eea0000000200 */
[C---:B------:R-:W-:Y:S06]  /*17800*/  HMMA.16816.F32.BF16 R28, R176.reuse, R148, R28 ;  /* 0x00000094b01c723c */ /* 0x040fec000004181c */
[----:B------:R-:W-:Y:S01]  /*17810*/  HMMA.16816.F32.BF16 R32, R176, R150, R32 ;  /* 0x00000096b020723c */ /* 0x000fe20000041820 */
[----:B------:R-:W3:Y:S05]  /*17820*/  LDSM.16.M88.4 R148, [R200+0x9800] ;  /* 0x00980000c894783b */ /* 0x000eea0000000200 */
[C---:B----4-:R-:W-:Y:S01]  /*17830*/  HMMA.16816.F32.BF16 R4, R152.reuse, R156, R4 ;  /* 0x0000009c9804723c */ /* 0x050fe20000041804 */
[----:B------:R-:W4:Y:S05]  /*17840*/  LDSM.16.M88.4 R176, [R199+0x2000] ;  /* 0x00200000c7b0783b */ /* 0x000f2a0000000200 */
[C---:B------:R-:W-:Y:S01]  /*17850*/  HMMA.16816.F32.BF16 R8, R152.reuse, R158, R8 ;  /* 0x0000009e9808723c */ /* 0x040fe20000041808 */
[----:B------:R-:W-:Y:S05]  /*17860*/  LDSM.16.M88.4 R156, [R187] ;  /* 0x00000000bb9c783b */ /* 0x000fea0000000200 */
[C---:B-----5:R-:W-:Y:S06]  /*17870*/  HMMA.16816.F32.BF16 R12, R152.reuse, R132, R12 ;  /* 0x00000084980c723c */ /* 0x060fec000004180c */
[C---:B------:R-:W-:Y:S01]  /*17880*/  HMMA.16816.F32.BF16 R16, R152.reuse, R134, R16 ;  /* 0x000000869810723c */ /* 0x040fe20000041810 */
[----:B------:R-:W5:Y:S05]  /*17890*/  LDSM.16.M88.4 R132, [R189] ;  /* 0x00000000bd84783b */ /* 0x000f6a0000000200 */
[C---:B------:R-:W-:Y:S06]  /*178a0*/  HMMA.16816.F32.BF16 R20, R152.reuse, R160, R20 ;  /* 0x000000a09814723c */ /* 0x040fec0000041814 */
[C---:B------:R-:W-:Y:S01]  /*178b0*/  HMMA.16816.F32.BF16 R24, R152.reuse, R162, R24 ;  /* 0x000000a29818723c */ /* 0x040fe20000041818 */
[----:B------:R-:W-:Y:S05]  /*178c0*/  LDSM.16.M88.4 R160, [R197+0x2000] ;  /* 0x00200000c5a0783b */ /* 0x000fea0000000200 */
[C---:B------:R-:W-:Y:S06]  /*178d0*/  HMMA.16816.F32.BF16 R28, R152.reuse, R164, R28 ;  /* 0x000000a4981c723c */ /* 0x040fec000004181c */
[----:B------:R-:W-:Y:S01]  /*178e0*/  HMMA.16816.F32.BF16 R32, R152, R166, R32 ;  /* 0x000000a69820723c */ /* 0x000fe20000041820 */
[----:B------:R-:W5:Y:S05]  /*178f0*/  LDSM.16.M88.4 R152, [R188] ;  /* 0x00000000bc98783b */ /* 0x000f6a0000000200 */
[C---:B-1----:R-:W-:Y:S01]  /*17900*/  HMMA.16816.F32.BF16 R4, R168.reuse, R172, R4 ;  /* 0x000000aca804723c */ /* 0x042fe20000041804 */
[----:B------:R-:W1:Y:S05]  /*17910*/  LDSM.16.M88.4 R164, [R195+0x8000] ;  /* 0x00800000c3a4783b */ /* 0x000e6a0000000200 */
[C---:B------:R-:W-:Y:S01]  /*17920*/  HMMA.16816.F32.BF16 R8, R168.reuse, R174, R8 ;  /* 0x000000aea808723c */ /* 0x040fe20000041808 */
[----:B------:R-:W-:Y:S05]  /*17930*/  LDSM.16.M88.4 R172, [R191+0x2000] ;  /* 0x00200000bfac783b */ /* 0x000fea0000000200 */
        /* <DEDUP_REMOVED lines=12> */
[----:B------:R-:W-:Y:S05]  /*17a00*/  LDSM.16.M88.4 R180, [R200+0xa000] ;  /* 0x00a00000c8b4783b */ /* 0x000fea0000000200 */
[C---:B-----5:R-:W-:Y:S06]  /*17a10*/  HMMA.16816.F32.BF16 R12, R176.reuse, R132, R12 ;  /* 0x00000084b00c723c */ /* 0x060fec000004180c */
[C---:B------:R-:W-:Y:S01]  /*17a20*/  HMMA.16816.F32.BF16 R16, R176.reuse, R134, R16 ;  /* 0x00000086b010723c */ /* 0x040fe20000041810 */
[----:B------:R-:W5:Y:S05]  /*17a30*/  LDSM.16.M88.4 R132, [R191+0x2800] ;  /* 0x00280000bf84783b */ /* 0x000f6a0000000200 */
[C---:B------:R-:W-:Y:S06]  /*17a40*/  HMMA.16816.F32.BF16 R20, R176.reuse, R152, R20 ;  /* 0x00000098b014723c */ /* 0x040fec0000041814 */
[C---:B------:R-:W-:Y:S01]  /*17a50*/  HMMA.16816.F32.BF16 R24, R176.reuse, R154, R24 ;  /* 0x0000009ab018723c */ /* 0x040fe20000041818 */
[----:B------:R-:W5:Y:S05]  /*17a60*/  LDSM.16.M88.4 R152, [R191+0x3000] ;  /* 0x00300000bf98783b */ /* 0x000f6a0000000200 */
[C---:B------:R-:W-:Y:S06]  /*17a70*/  HMMA.16816.F32.BF16 R28, R176.reuse, R156, R28 ;  /* 0x0000009cb01c723c */ /* 0x040fec000004181c */
[----:B------:R-:W-:Y:S01]  /*17a80*/  HMMA.16816.F32.BF16 R32, R176, R158, R32 ;  /* 0x0000009eb020723c */ /* 0x000fe20000041820 */
[----:B------:R-:W2:Y:S05]  /*17a90*/  LDSM.16.M88.4 R156, [R191+0x3800] ;  /* 0x00380000bf9c783b */ /* 0x000eaa0000000200 */
        /* <DEDUP_REMOVED lines=19> */
[----:B------:R-:W5:Y:S05]  /*17bd0*/  LDSM.16.M88.4 R132, [R185] ;  /* 0x00000000b984783b */ /* 0x000f6a0000000200 */
[C---:B------:R-:W-:Y:S06]  /*17be0*/  HMMA.16816.F32.BF16 R20, R168.reuse, R152, R20 ;  /* 0x00000098a814723c */ /* 0x040fec0000041814 */
[C---:B------:R-:W-:Y:S01]  /*17bf0*/  HMMA.16816.F32.BF16 R24, R168.reuse, R154, R24 ;  /* 0x0000009aa818723c */ /* 0x040fe20000041818 */
[----:B------:R-:W5:Y:S05]  /*17c00*/  LDSM.16.M88.4 R152, [R184] ;  /* 0x00000000b898783b */ /* 0x000f6a0000000200 */
[C---:B--2---:R-:W-:Y:S06]  /*17c10*/  HMMA.16816.F32.BF16 R28, R168.reuse, R156, R28 ;  /* 0x0000009ca81c723c */ /* 0x044fec000004181c */
[----:B------:R-:W-:Y:S01]  /*17c20*/  HMMA.16816.F32.BF16 R32, R168, R158, R32 ;  /* 0x0000009ea820723c */ /* 0x000fe20000041820 */
[----:B------:R-:W2:Y:S05]  /*17c30*/  LDSM.16.M88.4 R156, [R136] ;  /* 0x00000000889c783b */ /* 0x000eaa0000000200 */
        /* <DEDUP_REMOVED lines=13> */
[----:B------:R-:W3:Y:S01]  /*17d10*/  LDSM.16.M88.4 R176, [R196+0x4000] ;  /* 0x00400000c4b0783b */ /* 0x000ee20000000200 */
[C---:B----4-:R-:W-:Y:S06]  /*17d20*/  HMMA.16816.F32.BF16 R4, R160.reuse, R164, R4 ;  /* 0x000000a4a004723c */ /* 0x050fec0000041804 */
[C---:B------:R-:W-:Y:S06]  /*17d30*/  HMMA.16816.F32.BF16 R8, R160.reuse, R166, R8 ;  /* 0x000000a6a008723c */ /* 0x040fec0000041808 */
[C---:B-----5:R-:W-:Y:S06]  /*17d40*/  HMMA.16816.F32.BF16 R12, R160.reuse, R132, R12 ;  /* 0x00000084a00c723c */ /* 0x060fec000004180c */
[C---:B------:R-:W-:Y:S01]  /*17d50*/  HMMA.16816.F32.BF16 R16, R160.reuse, R134, R16 ;  /* 0x00000086a010723c */ /* 0x040fe20000041810 */
[----:B------:R-:W4:Y:S05]  /*17d60*/  LDSM.16.M88.4 R132, [R191+0x4800] ;  /* 0x00480000bf84783b */ /* 0x000f2a0000000200 */
[C---:B------:R-:W-:Y:S06]  /*17d70*/  HMMA.16816.F32.BF16 R20, R160.reuse, R152, R20 ;  /* 0x00000098a014723c */ /* 0x040fec0000041814 */
[C---:B------:R-:W-:Y:S06]  /*17d80*/  HMMA.16816.F32.BF16 R24, R160.reuse, R154, R24 ;  /* 0x0000009aa018723c */ /* 0x040fec0000041818 */
[C---:B--2---:R-:W-:Y:S06]  /*17d90*/  HMMA.16816.F32.BF16 R28, R160.reuse, R156, R28 ;  /* 0x0000009ca01c723c */ /* 0x044fec000004181c */
[----:B------:R-:W-:Y:S06]  /*17da0*/  HMMA.16816.F32.BF16 R32, R160, R158, R32 ;  /* 0x0000009ea020723c */ /* 0x000fec0000041820 */
[C---:B-1----:R-:W-:Y:S06]  /*17db0*/  HMMA.16816.F32.BF16 R4, R168.reuse, R172, R4 ;  /* 0x000000aca804723c */ /* 0x042fec0000041804 */
[C---:B------:R-:W-:Y:S06]  /*17dc0*/  HMMA.16816.F32.BF16 R8, R168.reuse, R174, R8 ;  /* 0x000000aea808723c */ /* 0x040fec0000041808 */
[C---:B---3--:R-:W-:Y:S06]  /*17dd0*/  HMMA.16816.F32.BF16 R12, R168.reuse, R140, R12 ;  /* 0x0000008ca80c723c */ /* 0x048fec000004180c */
[C---:B------:R-:W-:Y:S06]  /*17de0*/  HMMA.16816.F32.BF16 R16, R168.reuse, R142, R16 ;  /* 0x0000008ea810723c */ /* 0x040fec0000041810 */
[C---:B------:R-:W-:Y:S06]  /*17df0*/  HMMA.16816.F32.BF16 R20, R168.reuse, R144, R20 ;  /* 0x00000090a814723c */ /* 0x040fec0000041814 */
[C---:B------:R-:W-:Y:S06]  /*17e00*/  HMMA.16816.F32.BF16 R24, R168.reuse, R146, R24 ;  /* 0x00000092a818723c */ /* 0x040fec0000041818 */
[C---:B------:R-:W-:Y:S06]  /*17e10*/  HMMA.16816.F32.BF16 R28, R168.reuse, R148, R28 ;  /* 0x00000094a81c723c */ /* 0x040fec000004181c */
[----:B------:R-:W-:Y:S06]  /*17e20*/  HMMA.16816.F32.BF16 R32, R168, R150, R32 ;  /* 0x00000096a820723c */ /* 0x000fec0000041820 */
[C---:B------:R-:W-:Y:S05]  /*17e30*/  HMMA.16816.F32.BF16 R4, R176.reuse, R180, R4 ;  /* 0x000000b4b004723c */ /* 0x040fea0000041804 */
[----:B------:R-:W-:Y:S01]  /*17e40*/  IMAD.MOV.U32 R168, RZ, RZ, R226 ;  /* 0x000000ffffa87224 */ /* 0x000fe200078e00e2 */
[C---:B------:R-:W-:Y:S05]  /*17e50*/  HMMA.16816.F32.BF16 R8, R176.reuse, R182, R8 ;  /* 0x000000b6b008723c */ /* 0x040fea0000041808 */
[----:B------:R-:W-:Y:S01]  /*17e60*/  IMAD.MOV.U32 R169, RZ, RZ, R227 ;  /* 0x000000ffffa97224 */ /* 0x000fe200078e00e3 */
[C---:B----4-:R-:W-:Y:S06]  /*17e70*/  HMMA.16816.F32.BF16 R12, R176.reuse, R132, R12 ;  /* 0x00000084b00c723c */ /* 0x050fec000004180c */
[C---:B------:R-:W-:Y:S06]  /*17e80*/  HMMA.16816.F32.BF16 R16, R176.reuse, R134, R16 ;  /* 0x00000086b010723c */ /* 0x040fec0000041810 */
[-C--:B------:R-:W-:Y:S01]  /*17e90*/  FMUL.FTZ R174, R4, R224.reuse ;  /* 0x000000e004ae7220 */ /* 0x080fe20000410000 */
[-C--:B------:R-:W-:Y:S01]  /*17ea0*/  FMUL.FTZ R172, R5, R224.reuse ;  /* 0x000000e005ac7220 */ /* 0x080fe20000410000 */
[-C--:B------:R-:W-:Y:S03]  /*17eb0*/  FMUL.FTZ R170, R6, R224.reuse ;  /* 0x000000e006aa7220 */ /* 0x080fe60000410000 */
[-C--:B------:R-:W-:Y:S01]  /*17ec0*/  FMUL.FTZ R160, R7, R224.reuse ;  /* 0x000000e007a07220 */ /* 0x080fe20000410000 */
[----:B------:R-:W1:Y:S01]  /*17ed0*/  MUFU.TANH R174, R174 ;  /* 0x000000ae00ae7308 */ /* 0x000e620000002400 */
[----:B------:R-:W2:Y:S01]  /*17ee0*/  LDSM.16.M88.4 R4, [R191+0x5000] ;  /* 0x00500000bf04783b */ /* 0x000ea20000000200 */
[-C--:B------:R-:W-:Y:S01]  /*17ef0*/  FMUL.FTZ R8, R8, R224.reuse ;  /* 0x000000e008087220 */ /* 0x080fe20000410000 */
[-C--:B------:R-:W-:Y:S01]  /*17f00*/  FMUL.FTZ R9, R9, R224.reuse ;  /* 0x000000e009097220 */ /* 0x080fe20000410000 */
[-C--:B------:R-:W-:Y:S01]  /*17f10*/  FMUL.FTZ R10, R10, R224.reuse ;  /* 0x000000e00a0a7220 */ /* 0x080fe20000410000 */
[-C--:B------:R-:W-:Y:S01]  /*17f20*/  FMUL.FTZ R11, R11, R224.reuse ;  /* 0x000000e00b0b7220 */ /* 0x080fe20000410000 */
[-C--:B------:R-:W-:Y:S01]  /*17f30*/  FMUL.FTZ R12, R12, R224.reuse ;  /* 0x000000e00c0c7220 */ /* 0x080fe20000410000 */
[-C--:B------:R-:W-:Y:S03]  /*17f40*/  FMUL.FTZ R13, R13, R224.reuse ;  /* 0x000000e00d0d7220 */ /* 0x080fe60000410000 */
[----:B------:R-:W3:Y:S01]  /*17f50*/  MUFU.TANH R154, R8 ;  /* 0x00000008009a7308 */ /* 0x000ee20000002400 */
[-C--:B------:R-:W-:Y:S01]  /*17f60*/  FMUL.FTZ R14, R14, R224.reuse ;  /* 0x000000e00e0e7220 */ /* 0x080fe20000410000 */
[-C--:B------:R-:W-:Y:S01]  /*17f70*/  FMUL.FTZ R15, R15, R224.reuse ;  /* 0x000000e00f0f7220 */ /* 0x080fe20000410000 */
[-C--:B------:R-:W-:Y:S01]  /*17f80*/  FMUL.FTZ R16, R16, R224.reuse ;  /* 0x000000e010107220 */ /* 0x080fe20000410000 */
[-C--:B------:R-:W-:Y:S01]  /*17f90*/  FMUL.FTZ R17, R17, R224.reuse ;  /* 0x000000e011117220 */ /* 0x080fe20000410000 */
[-C--:B------:R-:W-:Y:S01]  /*17fa0*/  FMUL.FTZ R18, R18, R224.reuse ;  /* 0x000000e012127220 */ /* 0x080fe20000410000 */
[-C--:B------:R-:W-:Y:S04]  /*17fb0*/  FMUL.FTZ R19, R19, R224.reuse ;  /* 0x000000e013137220 */ /* 0x080fe80000410000 */
[----:B------:R-:W4:Y:S10]  /*17fc0*/  MUFU.TANH R150, R9 ;  /* 0x0000000900967308 */ /* 0x000f340000002400 */
[----:B------:R-:W1:Y:S10]  /*17fd0*/  MUFU.TANH R142, R10 ;  /* 0x0000000a008e7308 */ /* 0x000e740000002400 */
[----:B------:R5:W1:Y:S10]  /*17fe0*/  MUFU.TANH R165, R11 ;  /* 0x0000000b00a57308 */ /* 0x000a740000002400 */
[----:B------:R1:W1:Y:S01]  /*17ff0*/  MUFU.TANH R158, R160 ;  /* 0x000000a0009e7308 */ /* 0x0002620000002400 */
[C---:B--2---:R-:W-:Y:S06]  /*18000*/  HMMA.16816.F32.BF16 R20, R176.reuse, R4, R20 ;  /* 0x00000004b014723c */ /* 0x044fec0000041814 */
[C---:B------:R-:W-:Y:S03]  /*18010*/  HMMA.16816.F32.BF16 R24, R176.reuse, R6, R24 ;  /* 0x00000006b018723c */ /* 0x040fe60000041818 */
[----:B------:R-:W2:Y:S01]  /*18020*/  MUFU.TANH R172, R172 ;  /* 0x000000ac00ac7308 */ /* 0x000ea20000002400 */
[----:B-----5:R-:W5:Y:S02]  /*18030*/  LDSM.16.M88.4 R8, [R191+0x5800] ;  /* 0x00580000bf08783b */ /* 0x020f640000000200 */
[----:B------:R-:W-:Y:S07]  /*18040*/  DEPBAR.LE SB0, 0x0 ;  /* 0x000080000000791a */ /* 0x000fee0000000000 */
[----:B------:R-:W1:Y:S01]  /*18050*/  MUFU.TANH R170, R170 ;  /* 0x000000aa00aa7308 */ /* 0x000e620000002400 */
[----:B------:R-:W-:Y:S09]  /*18060*/  BAR.SYNC.DEFER_BLOCKING 0x0 ;  /* 0x0000000000007b1d */ /* 0x000ff20000010000 */
[----:B------:R1:W1:Y:S01]  /*18070*/  MUFU.TANH R146, R12 ;  /* 0x0000000c00927308 */ /* 0x0002620000002400 */
[-C--:B------:R-:W-:Y:S01]  /*18080*/  FMUL.FTZ R20, R20, R224.reuse ;  /* 0x000000e014147220 */ /* 0x080fe20000410000 */
[-C--:B------:R-:W-:Y:S01]  /*18090*/  FMUL.FTZ R21, R21, R224.reuse ;  /* 0x000000e015157220 */ /* 0x080fe20000410000 */
[-C--:B------:R-:W-:Y:S01]  /*180a0*/  FMUL.FTZ R22, R22, R224.reuse ;  /* 0x000000e016167220 */ /* 0x080fe20000410000 */
[-C--:B------:R-:W-:Y:S01]  /*180b0*/  FMUL.FTZ R23, R23, R224.reuse ;  /* 0x000000e017177220 */ /* 0x080fe20000410000 */
[-C--:B------:R-:W-:Y:S01]  /*180c0*/  FMUL.FTZ R24, R24, R224.reuse ;  /* 0x000000e018187220 */ /* 0x080fe20000410000 */
[-C--:B------:R-:W-:Y:S04]  /*180d0*/  FMUL.FTZ R25, R25, R224.reuse ;  /* 0x000000e019197220 */ /* 0x080fe80000410000 */
[----:B------:R1:W1:Y:S01]  /*180e0*/  MUFU.TANH R252, R13 ;  /* 0x0000000d00fc7308 */ /* 0x0002620000002400 */
[-C--:B------:R-:W-:Y:S01]  /*180f0*/  FMUL.FTZ R26, R26, R224.reuse ;  /* 0x000000e01a1a7220 */ /* 0x080fe20000410000 */
[-C--:B------:R-:W-:Y:S08]  /*18100*/  FMUL.FTZ R27, R27, R224.reuse ;  /* 0x000000e01b1b7220 */ /* 0x080ff00000410000 */
[----:B------:R1:W1:Y:S10]  /*18110*/  MUFU.TANH R250, R14 ;  /* 0x0000000e00fa7308 */ /* 0x0002740000002400 */
[----:B------:R1:W1:Y:S01]  /*18120*/  MUFU.TANH R248, R15 ;  /* 0x0000000f00f87308 */ /* 0x0002620000002400 */
[C---:B-----5:R-:W-:Y:S06]  /*18130*/  HMMA.16816.F32.BF16 R28, R176.reuse, R8, R28 ;  /* 0x00000008b01c723c */ /* 0x060fec000004181c */
[----:B------:R-:W-:Y:S03]  /*18140*/  HMMA.16816.F32.BF16 R32, R176, R10, R32 ;  /* 0x0000000ab020723c */ /* 0x000fe60000041820 */
[----:B------:R1:W1:Y:S10]  /*18150*/  MUFU.TANH R180, R16 ;  /* 0x0000001000b47308 */ /* 0x0002740000002400 */
[----:B------:R1:W1:Y:S10]  /*18160*/  MUFU.TANH R246, R17 ;  /* 0x0000001100f67308 */ /* 0x0002740000002400 */
[----:B------:R1:W1:Y:S01]  /*18170*/  MUFU.TANH R182, R18 ;  /* 0x0000001200b67308 */ /* 0x0002620000002400 */
[-C--:B------:R-:W-:Y:S01]  /*18180*/  FMUL.FTZ R28, R28, R224.reuse ;  /* 0x000000e01c1c7220 */ /* 0x080fe20000410000 */
[-C--:B------:R-:W-:Y:S01]  /*18190*/  FMUL.FTZ R29, R29, R224.reuse ;  /* 0x000000e01d1d7220 */ /* 0x080fe20000410000 */
[-C--:B------:R-:W-:Y:S01]  /*181a0*/  FMUL.FTZ R30, R30, R224.reuse ;  /* 0x000000e01e1e7220 */ /* 0x080fe20000410000 */
[-C--:B------:R-:W-:Y:S01]  /*181b0*/  FMUL.FTZ R31, R31, R224.reuse ;  /* 0x000000e01f1f7220 */ /* 0x080fe20000410000 */
[-C--:B------:R-:W-:Y:S05]  /*181c0*/  FMUL.FTZ R32, R32, R224.reuse ;  /* 0x000000e020207220 */ /* 0x080fea0000410000 */
[----:B------:R1:W1:Y:S01]  /*181d0*/  MUFU.TANH R244, R19 ;  /* 0x0000001300f47308 */ /* 0x0002620000002400 */
[-C--:B------:R-:W-:Y:S01]  /*181e0*/  FMUL.FTZ R33, R33, R224.reuse ;  /* 0x000000e021217220 */ /* 0x080fe20000410000 */
[-C--:B------:R-:W-:Y:S01]  /*181f0*/  FMUL.FTZ R34, R34, R224.reuse ;  /* 0x000000e022227220 */ /* 0x080fe20000410000 */
[----:B------:R-:W-:Y:S07]  /*18200*/  FMUL.FTZ R35, R35, R224 ;  /* 0x000000e023237220 */ /* 0x000fee0000410000 */
[----:B------:R1:W1:Y:S10]  /*18210*/  MUFU.TANH R242, R20 ;  /* 0x0000001400f27308 */ /* 0x0002740000002400 */
        /* <DEDUP_REMOVED lines=14> */
[----:B------:R1:W1:Y:S01]  /*18300*/  MUFU.TANH R133, R35 ;  /* 0x0000002300857308 */ /* 0x0002620000002400 */
[----:B--234-:R-:W-:Y:S05]  /*18310*/  @!P0 BRA `(.L_x_1347) ;  /* 0x0000000c00108947 */ /* 0x01cfea0003800000 */
        /* <DEDUP_REMOVED lines=13> */
[----:B-1----:R-:W2:Y:S11]  /*183f0*/  LD.E R13, desc[UR4][R2.64+0x170] ;  /* 0x00017004020d7980 */ /* 0x002eb6000c101900 */
[----:B------:R-:W-:Y:S01]  /*18400*/  @!UPT UIADD3 URZ, URZ, URZ, URZ ;  /* 0x0000003f3f3ff290 */ /* 0x000fe2000fffe03f */
[----:B------:R-:W3:Y:S01]  /*18410*/  LD.E.64 R16, desc[UR8][R2.64+0x20] ;  /* 0x0000200802107980 */ /* 0x000ee2000c101b00 */
        /* <DEDUP_REMOVED lines=49> */
[-C--:B--2---:R-:W-:Y:S02]  /*18730*/  IMAD R6, R15, R13.reuse, RZ ;  /* 0x0000000d0f067224 */ /* 0x084fe400078e02ff */
[C---:B------:R-:W-:Y:S04]  /*18740*/  IMAD.WIDE.U32 R8, R14.reuse, R13, RZ ;  /* 0x0000000d0e087225 */ /* 0x040fe800078e00ff */
[----:B------:R-:W-:Y:S04]  /*18750*/  IMAD R6, R14, R7, R6 ;  /* 0x000000070e067224 */ /* 0x000fe800078e0206 */
[----:B------:R-:W-:Y:S02]  /*18760*/  IMAD.IADD R9, R9, 0x1, R6 ;  /* 0x0000000109097824 */ /* 0x000fe400078e0206 */
[----:B----4-:R-:W-:Y:S04]  /*18770*/  IMAD.IADD R5, R4, 0x1, -R5 ;  /* 0x0000000104057824 */ /* 0x010fe800078e0a05 */
[----:B---3--:R-:W-:Y:S01]  /*18780*/  IMAD R7, R17, R5, RZ ;  /* 0x0000000511077224 */ /* 0x008fe200078e02ff */
[----:B------:R-:W-:Y:S01]  /*18790*/  SHF.R.S32.HI R4, RZ, 0x1f, R5 ;  /* 0x0000001fff047819 */ /* 0x000fe20000011405 */
[----:B------:R-:W-:Y:S04]  /*187a0*/  IMAD.WIDE.U32 R8, R5, R16, R8 ;  /* 0x0000001005087225 */ /* 0x000fe800078e0008 */
[----:B------:R-:W-:Y:S04]  /*187b0*/  IMAD R7, R16, R4, R7 ;  /* 0x0000000410077224 */ /* 0x000fe800078e0207 */
[----:B------:R-:W-:Y:S01]  /*187c0*/  IMAD.IADD R6, R9, 0x1, R7 ;  /* 0x0000000109067824 */ /* 0x000fe200078e0207 */
[----:B------:R-:W-:Y:S05]  /*187d0*/  BRA `(.L_x_1350) ;  /* 0x0000000000187947 */ /* 0x000fea0003800000 */
.L_x_1349:
[----:B------:R-:W-:Y:S02]  /*187e0*/  R2UR UR4, R138 ;  /* 0x000000008a0472ca */ /* 0x000fe400000e0000 */
[----:B------:R-:W-:Y:S11]  /*187f0*/  R2UR UR5, R139 ;  /* 0x000000008b0572ca */ /* 0x000ff600000e0000 */
[----:B------:R-:W-:Y:S02]  /*18800*/  @!UPT UIADD3 URZ, URZ, URZ, URZ ;  /* 0x0000003f3f3ff290 */ /* 0x000fe4000fffe03f */
[----:B------:R-:W2:Y:S02]  /*18810*/  LD.E R8, desc[UR4][R2.64+0x38] ;  /* 0x0000380402087980 */ /* 0x000ea4000c101900 */
[----:B--2---:R-:W-:Y:S05]  /*18820*/  IMAD.U32 R8, R8, -0x40, RZ ;  /* 0xffffffc008087824 */ /* 0x004fea00078e00ff */
[----:B------:R-:W-:Y:S02]  /*18830*/  SHF.R.S32.HI R6, RZ, 0x1f, R8 ;  /* 0x0000001fff067819 */ /* 0x000fe40000011408 */
.L_x_1350:
[----:B------:R-:W-:Y:S05]  /*18840*/  BSYNC B0 ;  /* 0x0000000000007941 */ /* 0x000fea0003800000 */
.L_x_1348:
[----:B------:R-:W-:Y:S02]  /*18850*/  @P4 R2UR UR4, R138 ;  /* 0x000000008a0442ca */ /* 0x000fe400000e0000 */
[C---:B------:R-:W-:Y:S02]  /*18860*/  @P4 R2UR UR5, R139.reuse ;  /* 0x000000008b0542ca */ /* 0x040fe400000e0000 */
[----:B-1----:R-:W-:Y:S02]  /*18870*/  LEA R14, P0, R8, R210, 0x1 ;  /* 0x000000d2080e7211 */ /* 0x002fe400078008ff */
[----:B------:R-:W-:Y:S02]  /*18880*/  @P3 R2UR UR8, R138 ;  /* 0x000000008a0832ca */ /* 0x000fe400000e0000 */
[-C--:B------:R-:W-:Y:S02]  /*18890*/  LEA.HI.X R15, R8, R211.reuse, R6, 0x1, P0 ;  /* 0x000000d3080f7211 */ /* 0x080fe400000f0c06 */
        /* <DEDUP_REMOVED lines=19> */
[CC--:B------:R-:W-:Y:S01]  /*189d0*/  @P4 LEA R12, P6, R7.reuse, R210.reuse, 0x1 ;  /* 0x000000d2070c4211 */ /* 0x0c0fe200078c08ff */
[--C-:B------:R-:W-:Y:S01]  /*189e0*/  IMAD.X R6, R6, 0x1, R209.reuse, P0 ;  /* 0x0000000106067824 */ /* 0x100fe200000e06d1 */
        /* <DEDUP_REMOVED lines=8> */
[CCC-:B------:R-:W-:Y:S02]  /*18a70*/  @P3 LEA.HI.X R11, R7.reuse, R211.reuse, R6.reuse, 0x1, P1 ;  /* 0x000000d3070b3211 */ /* 0x1c0fe400008f0c06 */
[C---:B------:R-:W-:Y:S01]  /*18a80*/  @P2 LEA R8, P0, R7.reuse, R210, 0x1 ;  /* 0x000000d207082211 */ /* 0x040fe200078008ff */
[----:B------:R-:W-:Y:S01]  /*18a90*/  @!PT LDS RZ, [RZ] ;  /* 0x00000000fffff984 */ /* 0x000fe20000000800 */
[----:B------:R-:W-:Y:S01]  /*18aa0*/  @!PT LDS RZ, [RZ] ;  /* 0x00000000fffff984 */ /* 0x000fe20000000800 */
[----:B------:R-:W-:Y:S01]  /*18ab0*/  @!PT LDS RZ, [RZ] ;  /* 0x00000000fffff984 */ /* 0x000fe20000000800 */
[----:B------:R2:W-:Y:S01]  /*18ac0*/  @P4 LDGSTS.E.BYPASS.LTC128B.128 [R217+0x6800], desc[UR12][R12.64] ;  /* 0x068000000cd94fae */ /* 0x0005e2000b901d4c */
[C---:B------:R-:W-:Y:S02]  /*18ad0*/  @P4 R2UR UR4, R138.reuse ;  /* 0x000000008a0442ca */ /* 0x040fe400000e0000 */
[-C--:B------:R-:W-:Y:S01]  /*18ae0*/  @P2 LEA.HI.X R9, R7, R211.reuse, R6, 0x1, P0 ;  /* 0x000000d307092211 */ /* 0x080fe200000f0c06 */
        /* <DEDUP_REMOVED lines=26> */
[C---:B------:R-:W-:Y:S02]  /*18c90*/  @P2 LEA R16, P0, R5.reuse, R210, 0x1 ;  /* 0x000000d205102211 */ /* 0x040fe400078008ff */
[C---:B------:R-:W-:Y:S01]  /*18ca0*/  @P4 R2UR UR10, R138.reuse ;  /* 0x000000008a0a42ca */ /* 0x040fe200000e0000 */
[----:B------:R2:W-:Y:S01]  /*18cb0*/  @!P4 STS.128 [R217+0x7000], RZ ;  /* 0x007000ffd900c388 */ /* 0x0005e20000000c00 */
[-C--:B------:R-:W-:Y:S02]  /*18cc0*/  @P2 LEA.HI.X R17, R5, R211.reuse, R6, 0x1, P0 ;  /* 0x000000d305112211 */ /* 0x080fe400000f0c06 */
        /* <DEDUP_REMOVED lines=41> */
.L_x_1347:
[----:B------:R-:W-:Y:S05]  /*18f60*/  BSYNC B1 ;  /* 0x0000000000017941 */ /* 0x000fea0003800000 */
.L_x_1346:
[----:B------:R-:W-:Y:S01]  /*18f70*/  R2UR UR4, R138 ;  /* 0x000000008a0472ca */ /* 0x000fe200000e0000 */
[----:B-12---:R-:W-:Y:S01]  /*18f80*/  LDSM.16.MT88.4 R16, [R205+0xc000] ;  /* 0x00c00000cd10783b */ /* 0x006fe20000004200 */
        /* <DEDUP_REMOVED lines=13> */
[----:B------:R-:W-:Y:S04]  /*19060*/  FMNMX.FTZ R5, R252, R5, !PT ;  /* 0x00000005fc057209 */ /* 0x000fe80007810000 */
[----:B------:R-:W-:Y:S04]  /*19070*/  FMNMX.FTZ R5, R180, R5, !PT ;  /* 0x00000005b4057209 */ /* 0x000fe80007810000 */
[----:B------:R-:W-:Y:S04]  /*19080*/  FMNMX.FTZ R5, R246, R5, !PT ;  /* 0x00000005f6057209 */ /* 0x000fe80007810000 */
[----:B------:R-:W-:Y:S04]  /*19090*/  FMNMX.FTZ R5, R242, R5, !PT ;  /* 0x00000005f2057209 */ /* 0x000fe80007810000 */
[----:B------:R-:W-:Y:S02]  /*190a0*/  FMNMX.FTZ R5, R240, R5, !PT ;  /* 0x00000005f0057209 */ /* 0x000fe40007810000 */
        /* <DEDUP_REMOVED lines=12> */
[----:B------:R-:W-:Y:S04]  /*19170*/  FMNMX.FTZ R3, R230, R3, !PT ;  /* 0x00000003e6037209 */ /* 0x000fe80007810000 */
[----:B------:R-:W-:Y:S04]  /*19180*/  FMNMX.FTZ R3, R228, R3, !PT ;  /* 0x00000003e4037209 */ /* 0x000fe80007810000 */
[----:B------:R-:W-:Y:S04]  /*19190*/  FMNMX.FTZ R3, R162, R3, !PT ;  /* 0x00000003a2037209 */ /* 0x000fe80007810000 */
[----:B------:R-:W-:Y:S02]  /*191a0*/  FMNMX.FTZ R2, R160, R3, !PT ;  /* 0x00000003a0027209 */ /* 0x000fe40007810000 */
[----:B------:R-:W1:Y:S02]  /*191b0*/  SHFL.BFLY PT, R3, R6, 0x2, 0x1f ;  /* 0x0c401f0006037f89 */ /* 0x000e6400000e0000 */
[----:B------:R-:W-:Y:S04]  /*191c0*/  FMNMX.FTZ R2, R135, R2, !PT ;  /* 0x0000000287027209 */ /* 0x000fe80007810000 */
[----:B------:R-:W-:Y:S05]  /*191d0*/  FMNMX.FTZ R7, R133, R2, !PT ;  /* 0x0000000285077209 */ /* 0x000fea0007810000 */
        /* <DEDUP_REMOVED lines=8> */
[----:B---3--:R-:W-:Y:S01]  /*19260*/  FMNMX.FTZ R3, R4, R3, !PT ;  /* 0x0000000304037209 */ /* 0x008fe20007810000 */
[C---:B--2---:R-:W-:Y:S04]  /*19270*/  FMUL.FTZ R151, R134.reuse, R132 ;  /* 0x0000008486977220 */ /* 0x044fe80000410000 */
[C---:B------:R-:W-:Y:S01]  /*19280*/  FMUL.FTZ R149, R134.reuse, R3 ;  /* 0x0000000386957220 */ /* 0x040fe20000410000 */
[C---:B------:R-:W-:Y:S01]  /*19290*/  FMUL.FTZ R2, R134.reuse, R5 ;  /* 0x0000000586027220 */ /* 0x040fe20000410000 */
[----:B------:R-:W-:Y:S01]  /*192a0*/  FADD.FTZ R5, -R3, R0 ;  /* 0x0000000003057221 */ /* 0x000fe20000010100 */
[----:B------:R-:W-:Y:S02]  /*192b0*/  FSEL R151, R151, RZ, P0 ;  /* 0x000000ff97977208 */ /* 0x000fe40000000000 */
[----:B------:R-:W-:Y:S01]  /*192c0*/  FSETP.NEU.FTZ.AND P0, PT, R3, -INF , PT ;  /* 0xff8000000300780b */ /* 0x000fe20003f1d000 */
[----:B------:R-:W-:Y:S01]  /*192d0*/  FMUL.FTZ R0, R134, R5 ;  /* 0x0000000586007220 */ /* 0x000fe20000410000 */
[----:B------:R-:W1:Y:S01]  /*192e0*/  MUFU.EX2 R2, R2 ;  /* 0x0000000200027308 */ /* 0x000e620000000800 */
[-CC-:B------:R-:W-:Y:S01]  /*192f0*/  FFMA.FTZ R177, R174, R134.reuse, -R151.reuse ;  /* 0x00000086aeb17223 */ /* 0x180fe20000010897 */
[----:B------:R-:W-:Y:S01]  /*19300*/  FSEL R149, R149, RZ, P0 ;  /* 0x000000ff95957208 */ /* 0x000fe20000000000 */
[-CC-:B------:R-:W-:Y:S01]  /*19310*/  FFMA.FTZ R174, R172, R134.reuse, -R151.reuse ;  /* 0x00000086acae7223 */ /* 0x180fe20000010897 */
[-CC-:B------:R-:W-:Y:S01]  /*19320*/  FFMA.FTZ R173, R154, R134.reuse, -R151.reuse ;  /* 0x000000869aad7223 */ /* 0x180fe20000010897 */
[-C--:B------:R-:W-:Y:S01]  /*19330*/  FFMA.FTZ R172, R150, R134.reuse, -R151 ;  /* 0x0000008696ac7223 */ /* 0x080fe20000010897 */
[----:B------:R-:W-:Y:S01]  /*19340*/  LDSM.16.MT88.4 R152, [R204+0xf800] ;  /* 0x00f80000cc98783b */ /* 0x000fe20000004200 */
[-CC-:B------:R-:W-:Y:S01]  /*19350*/  FFMA.FTZ R175, R170, R134.reuse, -R149.reuse ;  /* 0x00000086aaaf7223 */ /* 0x180fe20000010895 */
[-CC-:B------:R-:W-:Y:S01]  /*19360*/  FFMA.FTZ R171, R158, R134.reuse, -R149.reuse ;  /* 0x000000869eab7223 */ /* 0x180fe20000010895 */
[-CC-:B------:R-:W-:Y:S01]  /*19370*/  FFMA.FTZ R170, R142, R134.reuse, -R149.reuse ;  /* 0x000000868eaa7223 */ /* 0x180fe20000010895 */
[-C--:B------:R-:W-:Y:S01]  /*19380*/  FFMA.FTZ R137, R165, R134.reuse, -R149 ;  /* 0x00000086a5897223 */ /* 0x080fe20000010895 */
[----:B------:R-:W2:Y:S01]  /*19390*/  MUFU.EX2 R0, R0 ;  /* 0x0000000000007308 */ /* 0x000ea20000000800 */
[-C--:B------:R-:W-:Y:S01]  /*193a0*/  FFMA.FTZ R176, R146, R134.reuse, -R151 ;  /* 0x0000008692b07223 */ /* 0x080fe20000010897 */
[-CC-:B------:R-:W-:Y:S01]  /*193b0*/  FFMA.FTZ R178, R250, R134.reuse, -R149.reuse ;  /* 0x00000086fab27223 */ /* 0x180fe20000010895 */
[----:B------:R-:W3:Y:S01]  /*193c0*/  LDSM.16.MT88.4 R140, [R202+0xc000] ;  /* 0x00c00000ca8c783b */ /* 0x000ee20000004200 */
[-CC-:B------:R-:W-:Y:S01]  /*193d0*/  FFMA.FTZ R181, R248, R134.reuse, -R149.reuse ;  /* 0x00000086f8b57223 */ /* 0x180fe20000010895 */
[--C-:B------:R-:W-:Y:S01]  /*193e0*/  FFMA.FTZ R182, R182, R134, -R149.reuse ;  /* 0x00000086b6b67223 */ /* 0x100fe20000010895 */
[C---:B-1----:R-:W-:Y:S01]  /*193f0*/  FMUL.FTZ R4, R2.reuse, R128 ;  /* 0x0000008002047220 */ /* 0x042fe20000410000 */
[C---:B------:R-:W-:Y:S03]  /*19400*/  FMUL.FTZ R5, R2.reuse, R129 ;  /* 0x0000008102057220 */ /* 0x040fe60000410000 */
        /* <DEDUP_REMOVED lines=14> */
[C---:B------:R-:W-:Y:S01]  /*194f0*/  FMUL.FTZ R15, R0.reuse, R123 ;  /* 0x0000007b000f7220 */ /* 0x040fe20000410000 */
[C---:B------:R-:W-:Y:S03]  /*19500*/  FMUL.FTZ R22, R0.reuse, R114 ;  /* 0x0000007200167220 */ /* 0x040fe60000410000 */
[----:B------:R-:W-:Y:S01]  /*19510*/  MUFU.EX2 R175, R175 ;  /* 0x000000af00af7308 */ /* 0x000fe20000000800 */
[----:B------:R-:W2:Y:S01]  /*19520*/  LDSM.16.MT88.4 R120, [R205+0xe000] ;  /* 0x00e00000cd78783b */ /* 0x000ea20000004200 */
[----:B------:R-:W-:Y:S01]  /*19530*/  FMUL.FTZ R23, R0, R115 ;  /* 0x0000007300177220 */ /* 0x000fe20000410000 */
[----:B------:R-:W-:Y:S01]  /*19540*/  FMUL.FTZ R29, R2, R105 ;  /* 0x00000069021d7220 */ /* 0x000fe20000410000 */
[C---:B------:R-:W-:Y:S01]  /*19550*/  FMUL.FTZ R30, R0.reuse, R106 ;  /* 0x0000006a001e7220 */ /* 0x040fe20000410000 */
[----:B------:R-:W-:Y:S01]  /*19560*/  FMUL.FTZ R31, R0, R107 ;  /* 0x0000006b001f7220 */ /* 0x000fe20000410000 */
[-CC-:B------:R-:W-:Y:S01]  /*19570*/  FFMA.FTZ R227, R244, R134.reuse, -R149.reuse ;  /* 0x00000086f4e37223 */ /* 0x180fe20000010895 */
[-CC-:B------:R-:W-:Y:S03]  /*19580*/  FFMA.FTZ R226, R238, R134.reuse, -R149.reuse ;  /* 0x00000086eee27223 */ /* 0x180fe60000010895 */
[----:B------:R-:W4:Y:S01]  /*19590*/  MUFU.EX2 R171, R171 ;  /* 0x000000ab00ab7308 */ /* 0x000f220000000800 */
[----:B-1----:R-:W-:Y:S01]  /*195a0*/  F2FP.BF16.F32.PACK_AB R128, R174, R177 ;  /* 0x000000b1ae80723e */ /* 0x002fe200000010ff */
[----:B------:R-:W1:Y:S01]  /*195b0*/  LDSM.16.MT88.4 R104, [R204+0xe000] ;  /* 0x00e00000cc68783b */ /* 0x000e620000004200 */
[-CC-:B------:R-:W-:Y:S01]  /*195c0*/  FFMA.FTZ R231, R236, R134.reuse, -R149.reuse ;  /* 0x00000086ece77223 */ /* 0x180fe20000010895 */
[-CC-:B------:R-:W-:Y:S01]  /*195d0*/  FFMA.FTZ R230, R230, R134.reuse, -R149.reuse ;  /* 0x00000086e6e67223 */ /* 0x180fe20000010895 */
[-C--:B------:R-:W-:Y:S01]  /*195e0*/  FFMA.FTZ R235, R228, R134.reuse, -R149 ;  /* 0x00000086e4eb7223 */ /* 0x080fe20000010895 */
[-CC-:B------:R-:W-:Y:S01]  /*195f0*/  FFMA.FTZ R228, R166, R134.reuse, -R151.reuse ;  /* 0x00000086a6e47223 */ /* 0x180fe20000010897 */
[-CC-:B------:R-:W-:Y:S03]  /*19600*/  FFMA.FTZ R237, R164, R134.reuse, -R151.reuse ;  /* 0x00000086a4ed7223 */ /* 0x180fe60000010897 */
[----:B------:R-:W-:Y:S01]  /*19610*/  MUFU.EX2 R173, R173 ;  /* 0x000000ad00ad7308 */ /* 0x000fe20000000800 */
[-C--:B------:R-:W-:Y:S01]  /*19620*/  FFMA.FTZ R236, R163, R134.reuse, -R151 ;  /* 0x00000086a3ec7223 */ /* 0x080fe20000010897 */
[----:B------:R-:W-:Y:S01]  /*19630*/  LDSM.16.MT88.4 R112, [R205+0x10000] ;  /* 0x01000000cd70783b */ /* 0x000fe20000004200 */
[-CC-:B------:R-:W-:Y:S01]  /*19640*/  FFMA.FTZ R239, R160, R134.reuse, -R149.reuse ;  /* 0x00000086a0ef7223 */ /* 0x180fe20000010895 */
[----:B------:R-:W-:Y:S01]  /*19650*/  FFMA.FTZ R135, R135, R134, -R149 ;  /* 0x0000008687877223 */ /* 0x000fe20000010895 */
[C---:B------:R-:W-:Y:S01]  /*19660*/  FMUL.FTZ R36, R2.reuse, R36 ;  /* 0x0000002402247220 */ /* 0x040fe20000410000 */
[----:B------:R-:W-:Y:S01]  /*19670*/  FMUL.FTZ R37, R2, R37 ;  /* 0x0000002502257220 */ /* 0x000fe20000410000 */
[C---:B------:R-:W-:Y:S03]  /*19680*/  FMUL.FTZ R38, R0.reuse, R38 ;  /* 0x0000002600267220 */ /* 0x040fe60000410000 */
[----:B------:R-:W5:Y:S01]  /*19690*/  MUFU.EX2 R172, R172 ;  /* 0x000000ac00ac7308 */ /* 0x000f620000000800 */
[----:B----4-:R-:W-:Y:S01]  /*196a0*/  F2FP.BF16.F32.PACK_AB R129, R171, R175 ;  /* 0x000000afab81723e */ /* 0x010fe200000010ff */
[----:B------:R-:W-:Y:S01]  /*196b0*/  LDSM.16.MT88.4 R124, [R205+0xe800] ;  /* 0x00e80000cd7c783b */ /* 0x000fe20000004200 */
[----:B------:R-:W-:Y:S01]  /*196c0*/  FMUL.FTZ R39, R0, R39 ;  /* 0x0000002700277220 */ /* 0x000fe20000410000 */
        /* <DEDUP_REMOVED lines=13> */
[----:B-----5:R-:W-:Y:S01]  /*197a0*/  F2FP.BF16.F32.PACK_AB R130, R172, R173 ;  /* 0x000000adac82723e */ /* 0x020fe200000010ff */
[----:B------:R-:W-:Y:S01]  /*197b0*/  LDSM.16.MT88.4 R156, [R203+0xf800] ;  /* 0x00f80000cb9c783b */ /* 0x000fe20000004200 */
[C---:B------:R-:W-:Y:S01]  /*197c0*/  FMUL.FTZ R50, R0.reuse, R50 ;  /* 0x0000003200327220 */ /* 0x040fe20000410000 */
[----:B------:R-:W-:Y:S01]  /*197d0*/  FMUL.FTZ R51, R0, R51 ;  /* 0x0000003300337220 */ /* 0x000fe20000410000 */
[C---:B------:R-:W-:Y:S01]  /*197e0*/  FMUL.FTZ R52, R2.reuse, R52 ;  /* 0x0000003402347220 */ /* 0x040fe20000410000 */
[----:B------:R-:W-:Y:S01]  /*197f0*/  FMUL.FTZ R53, R2, R53 ;  /* 0x0000003502357220 */ /* 0x000fe20000410000 */
[C---:B------:R-:W-:Y:S01]  /*19800*/  FMUL.FTZ R54, R0.reuse, R54 ;  /* 0x0000003600367220 */ /* 0x040fe20000410000 */
[----:B------:R-:W-:Y:S01]  /*19810*/  FMUL.FTZ R55, R0, R55 ;  /* 0x0000003700377220 */ /* 0x000fe20000410000 */
[C---:B------:R-:W-:Y:S01]  /*19820*/  FMUL.FTZ R56, R2.reuse, R56 ;  /* 0x0000003802387220 */ /* 0x040fe20000410000 */
[----:B------:R-:W-:Y:S01]  /*19830*/  LDSM.16.MT88.4 R164, [R205+0x11800] ;  /* 0x01180000cda4783b */ /* 0x000fe20000004200 */
        /* <DEDUP_REMOVED lines=27> */
[----:B------:R-:W-:Y:S01]  /*199f0*/  FMUL.FTZ R25, R2, R109 ;  /* 0x0000006d02197220 */ /* 0x000fe20000410000 */
[C---:B------:R-:W-:Y:S01]  /*19a00*/  FMUL.FTZ R70, R0.reuse, R70 ;  /* 0x0000004600467220 */ /* 0x040fe20000410000 */
[----:B------:R-:W-:Y:S01]  /*19a10*/  FMUL.FTZ R71, R0, R71 ;  /* 0x0000004700477220 */ /* 0x000fe20000410000 */
[C---:B------:R-:W-:Y:S03]  /*19a20*/  HMMA.16816.F32.BF16 R16, R128.reuse, R26, R16 ;  /* 0x0000001a8010723c */ /* 0x040fe60000041810 */
[C---:B------:R-:W-:Y:S01]  /*19a30*/  FMUL.FTZ R72, R2.reuse, R72 ;  /* 0x0000004802487220 */ /* 0x040fe20000410000 */
[----:B------:R-:W-:Y:S01]  /*19a40*/  FMUL.FTZ R73, R2, R73 ;  /* 0x0000004902497220 */ /* 0x000fe20000410000 */
[C---:B------:R-:W-:Y:S01]  /*19a50*/  FMUL.FTZ R74, R0.reuse, R74 ;  /* 0x0000004a004a7220 */ /* 0x040fe20000410000 */
[C---:B------:R-:W-:Y:S01]  /*19a60*/  HMMA.16816.F32.BF16 R20, R128.reuse, R32, R20 ;  /* 0x000000208014723c */ /* 0x040fe20000041814 */
[----:B------:R-:W-:Y:S04]  /*19a70*/  MUFU.EX2 R182, R182 ;  /* 0x000000b600b67308 */ /* 0x000fe80000000800 */
[C---:B------:R-:W-:Y:S01]  /*19a80*/  FMUL.FTZ R26, R0.reuse, R110 ;  /* 0x0000006e001a7220 */ /* 0x040fe20000410000 */
[----:B------:R-:W-:Y:S01]  /*19a90*/  FMUL.FTZ R27, R0, R111 ;  /* 0x0000006f001b7220 */ /* 0x000fe20000410000 */
[C---:B------:R-:W-:Y:S01]  /*19aa0*/  FMUL.FTZ R32, R2.reuse, R100 ;  /* 0x0000006402207220 */ /* 0x040fe20000410000 */
[----:B------:R-:W4:Y:S03]  /*19ab0*/  LDSM.16.MT88.4 R108, [R203+0xe000] ;  /* 0x00e00000cb6c783b */ /* 0x000f260000004200 */
[----:B------:R-:W-:Y:S01]  /*19ac0*/  MUFU.EX2 R227, R227 ;  /* 0x000000e300e37308 */ /* 0x000fe20000000800 */
[----:B------:R-:W-:Y:S01]  /*19ad0*/  FMUL.FTZ R33, R2, R101 ;  /* 0x0000006502217220 */ /* 0x000fe20000410000 */
[----:B------:R-:W-:Y:S01]  /*19ae0*/  FMUL.FTZ R75, R0, R75 ;  /* 0x0000004b004b7220 */ /* 0x000fe20000410000 */
[C---:B------:R-:W-:Y:S03]  /*19af0*/  HMMA.16816.F32.BF16 R24, R128.reuse, R34, R24 ;  /* 0x000000228018723c */ /* 0x040fe60000041818 */
[C---:B------:R-:W-:Y:S01]  /*19b00*/  FMUL.FTZ R76, R2.reuse, R76 ;  /* 0x0000004c024c7220 */ /* 0x040fe20000410000 */
[----:B------:R-:W-:Y:S01]  /*19b10*/  FMUL.FTZ R77, R2, R77 ;  /* 0x0000004d024d7220 */ /* 0x000fe20000410000 */
[C---:B------:R-:W-:Y:S01]  /*19b20*/  FMUL.FTZ R78, R0.reuse, R78 ;  /* 0x0000004e004e7220 */ /* 0x040fe20000410000 */
[C---:B---3--:R-:W-:Y:S01]  /*19b30*/  HMMA.16816.F32.BF16 R28, R128.reuse, R140, R28 ;  /* 0x0000008c801c723c */ /* 0x048fe2000004181c */
[----:B------:R-:W-:Y:S04]  /*19b40*/  MUFU.EX2 R226, R226 ;  /* 0x000000e200e27308 */ /* 0x000fe80000000800 */
[C---:B------:R-:W-:Y:S01]  /*19b50*/  FMUL.FTZ R34, R0.reuse, R102 ;  /* 0x0000006600227220 */ /* 0x040fe20000410000 */
[C---:B------:R-:W-:Y:S01]  /*19b60*/  FMUL.FTZ R35, R0.reuse, R103 ;  /* 0x0000006700237220 */ /* 0x040fe20000410000 */
[----:B------:R-:W-:Y:S01]  /*19b70*/  FMUL.FTZ R79, R0, R79 ;  /* 0x0000004f004f7220 */ /* 0x000fe20000410000 */
[----:B------:R-:W3:Y:S03]  /*19b80*/  LDSM.16.MT88.4 R100, [R202+0xe000] ;  /* 0x00e00000ca64783b */ /* 0x000ee60000004200 */
[----:B------:R-:W-:Y:S01]  /*19b90*/  MUFU.EX2 R231, R231 ;  /* 0x000000e700e77308 */ /* 0x000fe20000000800 */
[C---:B------:R-:W-:Y:S01]  /*19ba0*/  FMUL.FTZ R80, R2.reuse, R80 ;  /* 0x0000005002507220 */ /* 0x040fe20000410000 */
[----:B------:R-:W-:Y:S01]  /*19bb0*/  FMUL.FTZ R81, R2, R81 ;  /* 0x0000005102517220 */ /* 0x000fe20000410000 */
[C---:B------:R-:W-:Y:S02]  /*19bc0*/  HMMA.16816.F32.BF16 R32, R128.reuse, R142, R32 ;  /* 0x0000008e8020723c */ /* 0x040fe40000041820 */
[----:B------:R-:W-:Y:S01]  /*19bd0*/  LDSM.16.MT88.4 R140, [R204+0xe800] ;  /* 0x00e80000cc8c783b */ /* 0x000fe20000004200 */
[C---:B------:R-:W-:Y:S01]  /*19be0*/  FMUL.FTZ R82, R0.reuse, R82 ;  /* 0x0000005200527220 */ /* 0x040fe20000410000 */
[----:B------:R-:W-:Y:S02]  /*19bf0*/  FMUL.FTZ R83, R0, R83 ;  /* 0x0000005300537220 */ /* 0x000fe40000410000 */
[C---:B--2---:R-:W-:Y:S01]  /*19c00*/  HMMA.16816.F32.BF16 R36, R128.reuse, R120, R36 ;  /* 0x000000788024723c */ /* 0x044fe20000041824 */
[----:B------:R-:W-:Y:S04]  /*19c10*/  MUFU.EX2 R230, R230 ;  /* 0x000000e600e67308 */ /* 0x000fe80000000800 */
[C---:B------:R-:W-:Y:S01]  /*19c20*/  FMUL.FTZ R84, R2.reuse, R84 ;  /* 0x0000005402547220 */ /* 0x040fe20000410000 */
[C---:B------:R-:W-:Y:S01]  /*19c30*/  HMMA.16816.F32.BF16 R40, R128.reuse, R122, R40 ;  /* 0x0000007a8028723c */ /* 0x040fe20000041828 */
[----:B------:R-:W-:Y:S04]  /*19c40*/  LDSM.16.MT88.4 R120, [R202+0xc800] ;  /* 0x00c80000ca78783b */ /* 0x000fe80000004200 */
[----:B------:R-:W-:Y:S01]  /*19c50*/  MUFU.EX2 R235, R235 ;  /* 0x000000eb00eb7308 */ /* 0x000fe20000000800 */
[----:B------:R-:W-:Y:S01]  /*19c60*/  FMUL.FTZ R85, R2, R85 ;  /* 0x0000005502557220 */ /* 0x000fe20000410000 */
[C---:B-1----:R-:W-:Y:S04]  /*19c70*/  HMMA.16816.F32.BF16 R44, R128.reuse, R104, R44 ;  /* 0x00000068802c723c */ /* 0x042fe8000004182c */
[C---:B------:R-:W-:Y:S02]  /*19c80*/  FMUL.FTZ R86, R0.reuse, R86 ;  /* 0x0000005600567220 */ /* 0x040fe40000410000 */
[C---:B------:R-:W-:Y:S01]  /*19c90*/  HMMA.16816.F32.BF16 R48, R128.reuse, R106, R48 ;  /* 0x0000006a8030723c */ /* 0x040fe20000041830 */
[----:B------:R-:W1:Y:S01]  /*19ca0*/  LDSM.16.MT88.4 R104, [R204+0x10000] ;  /* 0x01000000cc68783b */ /* 0x000e620000004200 */
[----:B------:R-:W-:Y:S03]  /*19cb0*/  MUFU.EX2 R228, R228 ;  /* 0x000000e400e47308 */ /* 0x000fe60000000800 */
[----:B------:R-:W-:Y:S01]  /*19cc0*/  FMUL.FTZ R87, R0, R87 ;  /* 0x0000005700577220 */ /* 0x000fe20000410000 */
[C---:B----4-:R-:W-:Y:S06]  /*19cd0*/  HMMA.16816.F32.BF16 R52, R128.reuse, R108, R52 ;  /* 0x0000006c8034723c */ /* 0x050fec0000041834 */
[----:B------:R-:W-:Y:S01]  /*19ce0*/  MUFU.EX2 R237, R237 ;  /* 0x000000ed00ed7308 */ /* 0x000fe20000000800 */
[-CC-:B------:R-:W-:Y:S01]  /*19cf0*/  FFMA.FTZ R179, R252, R134.reuse, -R151.reuse ;  /* 0x00000086fcb37223 */ /* 0x180fe20000010897 */
[C---:B------:R-:W-:Y:S01]  /*19d00*/  HMMA.16816.F32.BF16 R56, R128.reuse, R110, R56 ;  /* 0x0000006e8038723c */ /* 0x040fe20000041838 */
[----:B------:R-:W-:Y:S02]  /*19d10*/  LDSM.16.MT88.4 R108, [R205+0xc800] ;  /* 0x00c80000cd6c783b */ /* 0x000fe40000004200 */
[-CC-:B------:R-:W-:Y:S03]  /*19d20*/  FFMA.FTZ R180, R180, R134.reuse, -R151.reuse ;  /* 0x00000086b4b47223 */ /* 0x180fe60000010897 */
[C---:B---3--:R-:W-:Y:S02]  /*19d30*/  HMMA.16816.F32.BF16 R60, R128.reuse, R100, R60 ;  /* 0x00000064803c723c */ /* 0x048fe4000004183c */
[----:B------:R-:W2:Y:S03]  /*19d40*/  MUFU.EX2 R179, R179 ;  /* 0x000000b300b37308 */ /* 0x000ea60000000800 */
[--C-:B------:R-:W-:Y:S01]  /*19d50*/  FFMA.FTZ R183, R246, R134, -R151.reuse ;  /* 0x00000086f6b77223 */ /* 0x100fe20000010897 */
[C---:B------:R-:W-:Y:S01]  /*19d60*/  HMMA.16816.F32.BF16 R64, R128.reuse, R102, R64 ;  /* 0x000000668040723c */ /* 0x040fe20000041840 */
[----:B------:R-:W3:Y:S05]  /*19d70*/  LDSM.16.MT88.4 R100, [R203+0x10000] ;  /* 0x01000000cb64783b */ /* 0x000eea0000004200 */
[----:B------:R-:W-:Y:S01]  /*19d80*/  MUFU.EX2 R180, R180 ;  /* 0x000000b400b47308 */ /* 0x000fe20000000800 */
[C---:B------:R-:W-:Y:S01]  /*19d90*/  FMUL.FTZ R88, R2.reuse, R88 ;  /* 0x0000005802587220 */ /* 0x040fe20000410000 */
[C---:B------:R-:W-:Y:S03]  /*19da0*/  HMMA.16816.F32.BF16 R68, R128.reuse, R112, R68 ;  /* 0x000000708044723c */ /* 0x040fe60000041844 */
[----:B------:R-:W-:Y:S03]  /*19db0*/  FMUL.FTZ R89, R2, R89 ;  /* 0x0000005902597220 */ /* 0x000fe60000410000 */
[C---:B------:R-:W-:Y:S01]  /*19dc0*/  HMMA.16816.F32.BF16 R72, R128.reuse, R114, R72 ;  /* 0x000000728048723c */ /* 0x040fe20000041848 */
[----:B------:R-:W-:Y:S01]  /*19dd0*/  LDSM.16.MT88.4 R112, [R204+0xc800] ;  /* 0x00c80000cc70783b */ /* 0x000fe20000004200 */
[----:B------:R-:W4:Y:S03]  /*19de0*/  MUFU.EX2 R183, R183 ;  /* 0x000000b700b77308 */ /* 0x000f260000000800 */
[C---:B------:R-:W-:Y:S01]  /*19df0*/  FMUL.FTZ R90, R0.reuse, R90 ;  /* 0x0000005a005a7220 */ /* 0x040fe20000410000 */
[C---:B-1----:R-:W-:Y:S06]  /*19e00*/  HMMA.16816.F32.BF16 R76, R128.reuse, R104, R76 ;  /* 0x00000068804c723c */ /* 0x042fec000004184c */
[----:B------:R-:W-:Y:S01]  /*19e10*/  MUFU.EX2 R239, R239 ;  /* 0x000000ef00ef7308 */ /* 0x000fe20000000800 */
[----:B------:R-:W-:Y:S01]  /*19e20*/  FMUL.FTZ R91, R0, R91 ;  /* 0x0000005b005b7220 */ /* 0x000fe20000410000 */
[C---:B------:R-:W-:Y:S01]  /*19e30*/  HMMA.16816.F32.BF16 R80, R128.reuse, R106, R80 ;  /* 0x0000006a8050723c */ /* 0x040fe20000041850 */
[----:B------:R-:W1:Y:S02]  /*19e40*/  LDSM.16.MT88.4 R104, [R202+0x10000] ;  /* 0x01000000ca68783b */ /* 0x000e640000004200 */
[C---:B------:R-:W-:Y:S01]  /*19e50*/  FMUL.FTZ R92, R2.reuse, R92 ;  /* 0x0000005c025c7220 */ /* 0x040fe20000410000 */
[----:B------:R-:W-:Y:S01]  /*19e60*/  FMUL.FTZ R93, R2, R93 ;  /* 0x0000005d025d7220 */ /* 0x000fe20000410000 */
[C---:B------:R-:W-:Y:S01]  /*19e70*/  FMUL.FTZ R94, R0.reuse, R94 ;  /* 0x0000005e005e7220 */ /* 0x040fe20000410000 */
[----:B------:R-:W-:Y:S02]  /*19e80*/  FMUL.FTZ R95, R0, R95 ;  /* 0x0000005f005f7220 */ /* 0x000fe40000410000 */
[----:B------:R-:W-:Y:S03]  /*19e90*/  MUFU.EX2 R236, R236 ;  /* 0x000000ec00ec7308 */ /* 0x000fe60000000800 */
[C---:B------:R-:W-:Y:S01]  /*19ea0*/  FMUL.FTZ R96, R2.reuse, R96 ;  /* 0x0000006002607220 */ /* 0x040fe20000410000 */
[----:B------:R-:W-:Y:S01]  /*19eb0*/  FMUL.FTZ R97, R2, R97 ;  /* 0x0000006102617220 */ /* 0x000fe20000410000 */
[C---:B------:R-:W-:Y:S01]  /*19ec0*/  FMUL.FTZ R98, R0.reuse, R98 ;  /* 0x0000006200627220 */ /* 0x040fe20000410000 */
[----:B------:R-:W-:Y:S01]  /*19ed0*/  FMUL.FTZ R99, R0, R99 ;  /* 0x0000006300637220 */ /* 0x000fe20000410000 */
[-CC-:B------:R-:W-:Y:S01]  /*19ee0*/  FFMA.FTZ R224, R242, R134.reuse, -R151.reuse ;  /* 0x00000086f2e07223 */ /* 0x180fe20000010897 */
[-CC-:B------:R-:W-:Y:S01]  /*19ef0*/  FFMA.FTZ R229, R240, R134.reuse, -R151.reuse ;  /* 0x00000086f0e57223 */ /* 0x180fe20000010897 */
[C---:B---3--:R-:W-:Y:S01]  /*19f00*/  HMMA.16816.F32.BF16 R84, R128.reuse, R100, R84 ;  /* 0x000000648054723c */ /* 0x048fe20000041854 */
[----:B------:R-:W-:Y:S02]  /*19f10*/  MUFU.EX2 R135, R135 ;  /* 0x0000008700877308 */ /* 0x000fe40000000800 */
[-C--:B------:R-:W-:Y:S01]  /*19f20*/  FFMA.FTZ R233, R234, R134.reuse, -R151 ;  /* 0x00000086eae97223 */ /* 0x080fe20000010897 */
[-C--:B------:R-:W-:Y:S01]  /*19f30*/  FFMA.FTZ R234, R162, R134.reuse, -R149 ;  /* 0x00000086a2ea7223 */ /* 0x080fe20000010895 */
[--C-:B------:R-:W-:Y:S01]  /*19f40*/  FFMA.FTZ R232, R232, R134, -R151.reuse ;  /* 0x00000086e8e87223 */ /* 0x100fe20000010897 */
[C---:B------:R-:W-:Y:S05]  /*19f50*/  HMMA.16816.F32.BF16 R88, R128.reuse, R102, R88 ;  /* 0x000000668058723c */ /* 0x040fea0000041858 */
[----:B------:R-:W-:Y:S01]  /*19f60*/  MUFU.EX2 R224, R224 ;  /* 0x000000e000e07308 */ /* 0x000fe20000000800 */
[----:B--2---:R-:W-:Y:S01]  /*19f70*/  F2FP.BF16.F32.PACK_AB R100, R179, R176 ;  /* 0x000000b0b364723e */ /* 0x004fe200000010ff */
[----:B------:R-:W-:Y:S01]  /*19f80*/  FFMA.FTZ R151, R161, R134, -R151 ;  /* 0x00000086a1977223 */ /* 0x000fe20000010897 */
[----:B------:R-:W-:Y:S01]  /*19f90*/  F2FP.BF16.F32.PACK_AB R101, R181, R178 ;  /* 0x000000b2b565723e */ /* 0x000fe200000010ff */
[----:B------:R-:W-:Y:S02]  /*19fa0*/  LDSM.16.MT88.4 R160, [R202+0xf800] ;  /* 0x00f80000caa0783b */ /* 0x000fe40000004200 */
[----:B----4-:R-:W-:Y:S01]  /*19fb0*/  F2FP.BF16.F32.PACK_AB R102, R183, R180 ;  /* 0x000000b4b766723e */ /* 0x010fe200000010ff */
[----:B------:R-:W-:Y:S01]  /*19fc0*/  FFMA.FTZ R134, R133, R134, -R149 ;  /* 0x0000008685867223 */ /* 0x000fe20000010895 */
[----:B------:R-:W-:Y:S02]  /*19fd0*/  F2FP.BF16.F32.PACK_AB R103, R227, R182 ;  /* 0x000000b6e367723e */ /* 0x000fe400000010ff */
[----:B------:R2:W-:Y:S01]  /*19fe0*/  MUFU.EX2 R241, R151 ;  /* 0x0000009700f17308 */ /* 0x0005e20000000800 */
[----:B------:R-:W-:Y:S01]  /*19ff0*/  FFMA.FTZ R177, R2, R225, R177 ;  /* 0x000000e102b17223 */ /* 0x000fe200000100b1 */
[----:B------:R-:W-:Y:S01]  /*1a000*/  FFMA.FTZ R175, R0, R223, R175 ;  /* 0x000000df00af7223 */ /* 0x000fe200000100af */
[C---:B-1----:R-:W-:Y:S03]  /*1a010*/  HMMA.16816.F32.BF16 R92, R128.reuse, R104, R92 ;  /* 0x00000068805c723c */ /* 0x042fe6000004185c */
[----:B------:R-:W-:Y:S04]  /*1a020*/  FADD.FTZ R174, R174, R177 ;  /* 0x000000b1aeae7221 */ /* 0x000fe80000010000 */
[----:B------:R-:W1:Y:S01]  /*1a030*/  MUFU.EX2 R229, R229 ;  /* 0x000000e500e57308 */ /* 0x000e620000000800 */
[----:B------:R-:W-:Y:S01]  /*1a040*/  FADD.FTZ R175, R171, R175 ;  /* 0x000000afabaf7221 */ /* 0x000fe20000010000 */
[----:B------:R-:W-:Y:S01]  /*1a050*/  HMMA.16816.F32.BF16 R96, R128, R106, R96 ;  /* 0x0000006a8060723c */ /* 0x000fe20000041860 */
[----:B------:R-:W3:Y:S02]  /*1a060*/  LDSM.16.MT88.4 R104, [R202+0xe800] ;  /* 0x00e80000ca68783b */ /* 0x000ee40000004200 */
[----:B------:R-:W-:Y:S03]  /*1a070*/  FADD.FTZ R170, R170, R175 ;  /* 0x000000afaaaa7221 */ /* 0x000fe60000010000 */
[C---:B------:R-:W-:Y:S02]  /*1a080*/  HMMA.16816.F32.BF16 R4, R100.reuse, R108, R4 ;  /* 0x0000006c6404723c */ /* 0x040fe40000041804 */
[----:B------:R-:W-:Y:S01]  /*1a090*/  MUFU.EX2 R233, R233 ;  /* 0x000000e900e97308 */ /* 0x000fe20000000800 */
[----:B------:R-:W-:Y:S02]  /*1a0a0*/  LDSM.16.MT88.4 R128, [R202+0xd000] ;  /* 0x00d00000ca80783b */ /* 0x000fe40000004200 */
[----:B------:R-:W-:Y:S01]  /*1a0b0*/  FADD.FTZ R137, R137, R170 ;  /* 0x000000aa89897221 */ /* 0x000fe20000010000 */
[C---:B------:R-:W-:Y:S06]  /*1a0c0*/  HMMA.16816.F32.BF16 R8, R100.reuse, R110, R8 ;  /* 0x0000006e6408723c */ /* 0x040fec0000041808 */
[----:B------:R-:W4:Y:S01]  /*1a0d0*/  MUFU.EX2 R232, R232 ;  /* 0x000000e800e87308 */ /* 0x000f220000000800 */
[----:B------:R-:W5:Y:S01]  /*1a0e0*/  LDSM.16.MT88.4 R108, [R205+0x10800] ;  /* 0x01080000cd6c783b */ /* 0x000f620000004200 */
[C---:B------:R-:W-:Y:S08]  /*1a0f0*/  HMMA.16816.F32.BF16 R12, R100.reuse, R112, R12 ;  /* 0x00000070640c723c */ /* 0x040ff0000004180c */
[----:B------:R-:W4:Y:S01]  /*1a100*/  MUFU.EX2 R234, R234 ;  /* 0x000000ea00ea7308 */ /* 0x000f220000000800 */
[C---:B------:R-:W-:Y:S01]  /*1a110*/  HMMA.16816.F32.BF16 R16, R100.reuse, R114, R16 ;  /* 0x000000726410723c */ /* 0x040fe20000041810 */
[----:B------:R-:W4:Y:S02]  /*1a120*/  LDSM.16.MT88.4 R112, [R204+0x10800] ;  /* 0x01080000cc70783b */ /* 0x000f240000004200 */
[----:B------:R-:W-:Y:S03]  /*1a130*/  FADD.FTZ R178, R178, R137 ;  /* 0x00000089b2b27221 */ /* 0x000fe60000010000 */
[C---:B------:R-:W-:Y:S03]  /*1a140*/  HMMA.16816.F32.BF16 R20, R100.reuse, R116, R20 ;  /* 0x000000746414723c */ /* 0x040fe60000041814 */
[----:B------:R-:W4:Y:S01]  /*1a150*/  MUFU.EX2 R134, R134 ;  /* 0x0000008600867308 */ /* 0x000f220000000800 */
[----:B--2---:R-:W-:Y:S01]  /*1a160*/  LDSM.16.MT88.4 R148, [R205+0xf800] ;  /* 0x00f80000cd94783b */ /* 0x004fe20000004200 */
[----:B------:R-:W-:Y:S01]  /*1a170*/  MOV R137, R132 ;  /* 0x0000008400897202 */ /* 0x000fe20000000f00 */
[C---:B------:R-:W-:Y:S06]  /*1a180*/  HMMA.16816.F32.BF16 R24, R100.reuse, R118, R24 ;  /* 0x000000766418723c */ /* 0x040fec0000041818 */
[----:B------:R-:W2:Y:S01]  /*1a190*/  LDSM.16.MT88.4 R116, [R203+0x10800] ;  /* 0x01080000cb74783b */ /* 0x000ea20000004200 */
[C---:B------:R-:W-:Y:S04]  /*1a1a0*/  HMMA.16816.F32.BF16 R28, R100.reuse, R120, R28 ;  /* 0x00000078641c723c */ /* 0x040fe8000004181c */
[----:B------:R-:W-:Y:S02]  /*1a1b0*/  FADD.FTZ R181, R181, R178 ;  /* 0x000000b2b5b57221 */ /* 0x000fe40000010000 */
[C---:B------:R-:W-:Y:S01]  /*1a1c0*/  HMMA.16816.F32.BF16 R32, R100.reuse, R122, R32 ;  /* 0x0000007a6420723c */ /* 0x040fe20000041820 */
[----:B------:R-:W-:Y:S04]  /*1a1d0*/  LDSM.16.MT88.4 R120, [R205+0xd000] ;  /* 0x00d00000cd78783b */ /* 0x000fe80000004200 */
[----:B------:R-:W-:Y:S01]  /*1a1e0*/  FADD.FTZ R182, R182, R181 ;  /* 0x000000b5b6b67221 */ /* 0x000fe20000010000 */
[C---:B------:R-:W-:Y:S05]  /*1a1f0*/  HMMA.16816.F32.BF16 R36, R100.reuse, R124, R36 ;  /* 0x0000007c6424723c */ /* 0x040fea0000041824 */
[----:B------:R-:W-:Y:S01]  /*1a200*/  FADD.FTZ R227, R227, R182 ;  /* 0x000000b6e3e37221 */ /* 0x000fe20000010000 */
        /* <DEDUP_REMOVED lines=11> */
[C---:B-----5:R-:W-:Y:S06]  /*1a2c0*/  HMMA.16816.F32.BF16 R68, R100.reuse, R108, R68 ;  /* 0x0000006c6444723c */ /* 0x060fec0000041844 */
[C---:B------:R-:W-:Y:S05]  /*1a2d0*/  HMMA.16816.F32.BF16 R72, R100.reuse, R110, R72 ;  /* 0x0000006e6448723c */ /* 0x040fea0000041848 */
[----:B-1----:R-:W-:Y:S01]  /*1a2e0*/  F2FP.BF16.F32.PACK_AB R108, R229, R224 ;  /* 0x000000e0e56c723e */ /* 0x002fe200000010ff */
[C---:B----4-:R-:W-:Y:S05]  /*1a2f0*/  HMMA.16816.F32.BF16 R76, R100.reuse, R112, R76 ;  /* 0x00000070644c723c */ /* 0x050fea000004184c */
[----:B------:R-:W-:Y:S01]  /*1a300*/  F2FP.BF16.F32.PACK_AB R109, R231, R226 ;  /* 0x000000e2e76d723e */ /* 0x000fe200000010ff */
[C---:B------:R-:W-:Y:S01]  /*1a310*/  HMMA.16816.F32.BF16 R80, R100.reuse, R114, R80 ;  /* 0x000000726450723c */ /* 0x040fe20000041850 */
[----:B------:R-:W1:Y:S04]  /*1a320*/  LDSM.16.MT88.4 R112, [R203+0xd000] ;  /* 0x00d00000cb70783b */ /* 0x000e680000004200 */
[----:B------:R-:W-:Y:S01]  /*1a330*/  F2FP.BF16.F32.PACK_AB R110, R232, R233 ;  /* 0x000000e9e86e723e */ /* 0x000fe200000010ff */
[C---:B--2---:R-:W-:Y:S05]  /*1a340*/  HMMA.16816.F32.BF16 R84, R100.reuse, R116, R84 ;  /* 0x000000746454723c */ /* 0x044fea0000041854 */
[----:B------:R-:W-:Y:S01]  /*1a350*/  F2FP.BF16.F32.PACK_AB R111, R235, R230 ;  /* 0x000000e6eb6f723e */ /* 0x000fe200000010ff */
[C---:B------:R-:W-:Y:S01]  /*1a360*/  HMMA.16816.F32.BF16 R88, R100.reuse, R118, R88 ;  /* 0x000000766458723c */ /* 0x040fe20000041858 */
[----:B------:R-:W2:Y:S04]  /*1a370*/  LDSM.16.MT88.4 R116, [R204+0xf000] ;  /* 0x00f00000cc74783b */ /* 0x000ea80000004200 */
[----:B------:R-:W-:Y:S01]  /*1a380*/  FADD.FTZ R226, R226, R227 ;  /* 0x000000e3e2e27221 */ /* 0x000fe20000010000 */
[C---:B---3--:R-:W-:Y:S05]  /*1a390*/  HMMA.16816.F32.BF16 R92, R100.reuse, R104, R92 ;  /* 0x00000068645c723c */ /* 0x048fea000004185c */
[----:B------:R-:W-:Y:S01]  /*1a3a0*/  FADD.FTZ R231, R231, R226 ;  /* 0x000000e2e7e77221 */ /* 0x000fe20000010000 */
[----:B------:R-:W-:Y:S01]  /*1a3b0*/  HMMA.16816.F32.BF16 R96, R100, R106, R96 ;  /* 0x0000006a6460723c */ /* 0x000fe20000041860 */
[----:B------:R-:W3:Y:S04]  /*1a3c0*/  LDSM.16.MT88.4 R100, [R202+0xf000] ;  /* 0x00f00000ca64783b */ /* 0x000ee80000004200 */
[----:B------:R-:W-:Y:S01]  /*1a3d0*/  FADD.FTZ R230, R230, R231 ;  /* 0x000000e7e6e67221 */ /* 0x000fe20000010000 */
[C---:B------:R-:W-:Y:S03]  /*1a3e0*/  HMMA.16816.F32.BF16 R4, R108.reuse, R120, R4 ;  /* 0x000000786c04723c */ /* 0x040fe60000041804 */
[----:B------:R-:W4:Y:S02]  /*1a3f0*/  LDSM.16.MT88.4 R104, [R205+0x11000] ;  /* 0x01100000cd68783b */ /* 0x000f240000004200 */
[----:B------:R-:W-:Y:S01]  /*1a400*/  FADD.FTZ R235, R235, R230 ;  /* 0x000000e6ebeb7221 */ /* 0x000fe20000010000 */
[C---:B------:R-:W-:Y:S05]  /*1a410*/  HMMA.16816.F32.BF16 R8, R108.reuse, R122, R8 ;  /* 0x0000007a6c08723c */ /* 0x040fea0000041808 */
[----:B------:R-:W-:Y:S01]  /*1a420*/  LDSM.16.MT88.4 R120, [R202+0x11000] ;  /* 0x01100000ca78783b */ /* 0x000fe20000004200 */
[C---:B------:R-:W-:Y:S06]  /*1a430*/  HMMA.16816.F32.BF16 R12, R108.reuse, R124, R12 ;  /* 0x0000007c6c0c723c */ /* 0x040fec000004180c */
[C---:B------:R-:W-:Y:S01]  /*1a440*/  HMMA.16816.F32.BF16 R16, R108.reuse, R126, R16 ;  /* 0x0000007e6c10723c */ /* 0x040fe20000041810 */
[----:B------:R-:W-:Y:S05]  /*1a450*/  LDSM.16.MT88.4 R124, [R205+0xd800] ;  /* 0x00d80000cd7c783b */ /* 0x000fea0000004200 */
[C---:B-1----:R-:W-:Y:S06]  /*1a460*/  HMMA.16816.F32.BF16 R20, R108.reuse, R112, R20 ;  /* 0x000000706c14723c */ /* 0x042fec0000041814 */
[C---:B------:R-:W-:Y:S01]  /*1a470*/  HMMA.16816.F32.BF16 R24, R108.reuse, R114, R24 ;  /* 0x000000726c18723c */ /* 0x040fe20000041818 */
[----:B------:R-:W1:Y:S05]  /*1a480*/  LDSM.16.MT88.4 R112, [R204+0x11000] ;  /* 0x01100000cc70783b */ /* 0x000e6a0000004200 */
[C---:B------:R-:W-:Y:S06]  /*1a490*/  HMMA.16816.F32.BF16 R28, R108.reuse, R128, R28 ;  /* 0x000000806c1c723c */ /* 0x040fec000004181c */
[C---:B------:R-:W-:Y:S06]  /*1a4a0*/  HMMA.16816.F32.BF16 R32, R108.reuse, R130, R32 ;  /* 0x000000826c20723c */ /* 0x040fec0000041820 */
[C---:B------:R-:W-:Y:S06]  /*1a4b0*/  HMMA.16816.F32.BF16 R36, R108.reuse, R140, R36 ;  /* 0x0000008c6c24723c */ /* 0x040fec0000041824 */
[C---:B------:R-:W-:Y:S05]  /*1a4c0*/  HMMA.16816.F32.BF16 R40, R108.reuse, R142, R40 ;  /* 0x0000008e6c28723c */ /* 0x040fea0000041828 */
[----:B------:R-:W-:Y:S01]  /*1a4d0*/  F2FP.BF16.F32.PACK_AB R140, R237, R228 ;  /* 0x000000e4ed8c723e */ /* 0x000fe200000010ff */
[C---:B--2---:R-:W-:Y:S05]  /*1a4e0*/  HMMA.16816.F32.BF16 R44, R108.reuse, R116, R44 ;  /* 0x000000746c2c723c */ /* 0x044fea000004182c */
[----:B------:R-:W-:Y:S01]  /*1a4f0*/  F2FP.BF16.F32.PACK_AB R141, R239, R234 ;  /* 0x000000eaef8d723e */ /* 0x000fe200000010ff */
[C---:B------:R-:W-:Y:S01]  /*1a500*/  HMMA.16816.F32.BF16 R48, R108.reuse, R118, R48 ;  /* 0x000000766c30723c */ /* 0x040fe20000041830 */
[----:B------:R-:W2:Y:S04]  /*1a510*/  LDSM.16.MT88.4 R116, [R203+0x11000] ;  /* 0x01100000cb74783b */ /* 0x000ea80000004200 */
[----:B------:R-:W-:Y:S01]  /*1a520*/  F2FP.BF16.F32.PACK_AB R142, R241, R236 ;  /* 0x000000ecf18e723e */ /* 0x000fe200000010ff */
[C---:B------:R-:W-:Y:S05]  /*1a530*/  HMMA.16816.F32.BF16 R52, R108.reuse, R144, R52 ;  /* 0x000000906c34723c */ /* 0x040fea0000041834 */
[----:B------:R-:W-:Y:S01]  /*1a540*/  F2FP.BF16.F32.PACK_AB R143, R134, R135 ;  /* 0x00000087868f723e */ /* 0x000fe200000010ff */
[C---:B------:R-:W-:Y:S01]  /*1a550*/  HMMA.16816.F32.BF16 R56, R108.reuse, R146, R56 ;  /* 0x000000926c38723c */ /* 0x040fe20000041838 */
[----:B------:R-:W-:Y:S04]  /*1a560*/  LDSM.16.MT88.4 R144, [R202+0xd800] ;  /* 0x00d80000ca90783b */ /* 0x000fe80000004200 */
[----:B------:R-:W-:Y:S01]  /*1a570*/  FADD.FTZ R234, R234, R235 ;  /* 0x000000ebeaea7221 */ /* 0x000fe20000010000 */
[C---:B---3--:R-:W-:Y:S05]  /*1a580*/  HMMA.16816.F32.BF16 R60, R108.reuse, R100, R60 ;  /* 0x000000646c3c723c */ /* 0x048fea000004183c */
[----:B------:R-:W-:Y:S01]  /*1a590*/  FADD.FTZ R234, R239, R234 ;  /* 0x000000eaefea7221 */ /* 0x000fe20000010000 */
[C---:B------:R-:W-:Y:S01]  /*1a5a0*/  HMMA.16816.F32.BF16 R64, R108.reuse, R102, R64 ;  /* 0x000000666c40723c */ /* 0x040fe20000041840 */
[----:B------:R-:W3:Y:S04]  /*1a5b0*/  LDSM.16.MT88.4 R100, [R204+0xd800] ;  /* 0x00d80000cc64783b */ /* 0x000ee80000004200 */
[----:B------:R-:W-:Y:S01]  /*1a5c0*/  FADD.FTZ R135, R135, R234 ;  /* 0x000000ea87877221 */ /* 0x000fe20000010000 */
[C---:B----4-:R-:W-:Y:S05]  /*1a5d0*/  HMMA.16816.F32.BF16 R68, R108.reuse, R104, R68 ;  /* 0x000000686c44723c */ /* 0x050fea0000041844 */
[----:B------:R-:W-:Y:S01]  /*1a5e0*/  FADD.FTZ R223, R134, R135 ;  /* 0x0000008786df7221 */ /* 0x000fe20000010000 */
[C---:B------:R-:W-:Y:S01]  /*1a5f0*/  HMMA.16816.F32.BF16 R72, R108.reuse, R106, R72 ;  /* 0x0000006a6c48723c */ /* 0x040fe20000041848 */
[----:B------:R-:W4:Y:S05]  /*1a600*/  LDSM.16.MT88.4 R104, [R203+0xd800] ;  /* 0x00d80000cb68783b */ /* 0x000f2a0000004200 */
[C---:B-1----:R-:W-:Y:S06]  /*1a610*/  HMMA.16816.F32.BF16 R76, R108.reuse, R112, R76 ;  /* 0x000000706c4c723c */ /* 0x042fec000004184c */
[C---:B------:R-:W-:Y:S06]  /*1a620*/  HMMA.16816.F32.BF16 R80, R108.reuse, R114, R80 ;  /* 0x000000726c50723c */ /* 0x040fec0000041850 */
[C---:B--2---:R-:W-:Y:S06]  /*1a630*/  HMMA.16816.F32.BF16 R84, R108.reuse, R116, R84 ;  /* 0x000000746c54723c */ /* 0x044fec0000041854 */
[C---:B------:R-:W-:Y:S06]  /*1a640*/  HMMA.16816.F32.BF16 R88, R108.reuse, R118, R88 ;  /* 0x000000766c58723c */ /* 0x040fec0000041858 */
[C---:B------:R-:W-:Y:S06]  /*1a650*/  HMMA.16816.F32.BF16 R92, R108.reuse, R120, R92 ;  /* 0x000000786c5c723c */ /* 0x040fec000004185c */
[----:B------:R-:W-:Y:S06]  /*1a660*/  HMMA.16816.F32.BF16 R96, R108, R122, R96 ;  /* 0x0000007a6c60723c */ /* 0x000fec0000041860 */
[C---:B------:R-:W-:Y:S01]  /*1a670*/  HMMA.16816.F32.BF16 R128, R140.reuse, R124, R4 ;  /* 0x0000007c8c80723c */ /* 0x040fe20000041804 */
[----:B------:R-:W1:Y:S05]  /*1a680*/  LDSM.16.MT88.4 R4, [R204+0x11800] ;  /* 0x01180000cc04783b */ /* 0x000e6a0000004200 */
[C---:B------:R-:W-:Y:S03]  /*1a690*/  HMMA.16816.F32.BF16 R124, R140.reuse, R126, R8 ;  /* 0x0000007e8c7c723c */ /* 0x040fe60000041808 */
[----:B------:R-:W2:Y:S03]  /*1a6a0*/  LDSM.16.MT88.4 R8, [R203+0x11800] ;  /* 0x01180000cb08783b */ /* 0x000ea60000004200 */
[C---:B---3--:R-:W-:Y:S05]  /*1a6b0*/  HMMA.16816.F32.BF16 R120, R140.reuse, R100, R12 ;  /* 0x000000648c78723c */ /* 0x048fea000004180c */
[----:B------:R-:W3:Y:S01]  /*1a6c0*/  LDSM.16.MT88.4 R12, [R202+0x11800] ;  /* 0x01180000ca0c783b */ /* 0x000ee20000004200 */
[C---:B------:R-:W-:Y:S06]  /*1a6d0*/  HMMA.16816.F32.BF16 R116, R140.reuse, R102, R16 ;  /* 0x000000668c74723c */ /* 0x040fec0000041810 */
[C---:B----4-:R-:W-:Y:S05]  /*1a6e0*/  HMMA.16816.F32.BF16 R112, R140.reuse, R104, R20 ;  /* 0x000000688c70723c */ /* 0x050fea0000041814 */
[----:B------:R-:W-:Y:S01]  /*1a6f0*/  FADD.FTZ R17, R173, R174 ;  /* 0x000000aead117221 */ /* 0x000fe20000010000 */
[C---:B------:R-:W-:Y:S05]  /*1a700*/  HMMA.16816.F32.BF16 R108, R140.reuse, R106, R24 ;  /* 0x0000006a8c6c723c */ /* 0x040fea0000041818 */
        /* <DEDUP_REMOVED lines=16> */
[----:B------:R-:W-:Y:S01]  /*1a810*/  IADD3 R0, R222, -0x1, RZ ;  /* 0xffffffffde007810 */ /* 0x000fe20007ffe0ff */
        /* <DEDUP_REMOVED lines=8> */
[C---:B-1----:R-:W-:Y:S05]  /*1a8a0*/  HMMA.16816.F32.BF16 R76, R140.reuse, R4, R76 ;  /* 0x000000048c4c723c */ /* 0x042fea000004184c */
[----:B------:R-:W-:Y:S01]  /*1a8b0*/  MOV R222, R0 ;  /* 0x0000000000de7202 */ /* 0x000fe20000000f00 */
[C---:B------:R-:W-:Y:S05]  /*1a8c0*/  HMMA.16816.F32.BF16 R80, R140.reuse, R6, R80 ;  /* 0x000000068c50723c */ /* 0x040fea0000041850 */
[----:B------:R-:W-:Y:S01]  /*1a8d0*/  FADD.FTZ R225, R241, R236 ;  /* 0x000000ecf1e17221 */ /* 0x000fe20000010000 */
[C---:B--2---:R-:W-:Y:S05]  /*1a8e0*/  HMMA.16816.F32.BF16 R84, R140.reuse, R8, R84 ;  /* 0x000000088c54723c */ /* 0x044fea0000041854 */
[----:B------:R-:W-:Y:S01]  /*1a8f0*/  MOV R0, R3 ;  /* 0x0000000300007202 */ /* 0x000fe20000000f00 */
[C---:B------:R-:W-:Y:S06]  /*1a900*/  HMMA.16816.F32.BF16 R88, R140.reuse, R10, R88 ;  /* 0x0000000a8c58723c */ /* 0x040fec0000041858 */
[C---:B---3--:R-:W-:Y:S06]  /*1a910*/  HMMA.16816.F32.BF16 R92, R140.reuse, R12, R92 ;  /* 0x0000000c8c5c723c */ /* 0x048fec000004185c */
[----:B------:R-:W-:Y:S01]  /*1a920*/  HMMA.16816.F32.BF16 R96, R140, R14, R96 ;  /* 0x0000000e8c60723c */ /* 0x000fe20000041860 */
[----:B------:R-:W-:Y:S11]  /*1a930*/  @!UPT UIADD3 URZ, URZ, URZ, URZ ;  /* 0x0000003f3f3ff290 */ /* 0x000ff6000fffe03f */
[----:B------:R-:W-:Y:S01]  /*1a940*/  @!UPT UIADD3 URZ, URZ, URZ, URZ ;  /* 0x0000003f3f3ff290 */ /* 0x000fe2000fffe03f */
[----:B------:R-:W-:Y:S11]  /*1a950*/  @P0 BRA `(.L_x_1351) ;  /* 0xffffffbc00b40947 */ /* 0x000ff6000383ffff */
.L_x_1342:
        /* <DEDUP_REMOVED lines=14> */
.L_x_1368:
        /* <DEDUP_REMOVED lines=277> */
.L_x_1354:
        /* <DEDUP_REMOVED lines=8> */
.L_x_1355:
[----:B------:R-:W-:Y:S05]  /*1bc10*/  BSYNC B0 ;  /* 0x0000000000007941 */ /* 0x000fea0003800000 */
.L_x_1353:
        /* <DEDUP_REMOVED lines=49> */
.L_x_1357:
[----:B------:R-:W-:Y:S05]  /*1bf30*/  BSYNC B0 ;  /* 0x0000000000007941 */ /* 0x000fea0003800000 */
.L_x_1356:
[----:B------:R-:W3:Y:S01]  /*1bf40*/  S2R R3, SR_TID.X ;  /* 0x0000000000037919 */ /* 0x000ee20000002100 */
[----:B------:R-:W-:Y:S02]  /*1bf50*/  LEA.HI R5, R5, R2, RZ, 0x3 ;  /* 0x0000000205057211 */ /* 0x000fe400078f18ff */
[----:B------:R-:W-:Y:S02]  /*1bf60*/  R2UR UR4, R10 ;  /* 0x000000000a0472ca */ /* 0x000fe400000e0000 */
[----:B------:R-:W-:Y:S02]  /*1bf70*/  LOP3.LUT R5, R5, 0xfffffff8, RZ, 0xc0, !PT ;  /* 0xfffffff805057812 */ /* 0x000fe400078ec0ff */
[----:B------:R-:W-:-:S03]  /*1bf80*/  R2UR UR5, R11 ;  /* 0x000000000b0572ca */ /* 0x000fc600000e0000 */
[----:B------:R-:W-:-:S04]  /*1bf90*/  IMAD.IADD R5, R2, 0x1, -R5 ;  /* 0x0000000102057824 */ /* 0x000fc800078e0a05 */
[----:B--2---:R-:W-:Y:S02]  /*1bfa0*/  IMAD.SHL.U32 R62, R5, 0x8, RZ ;  /* 0x00000008053e7824 */ /* 0x004fe400078e00ff */
[----:B------:R-:W-:-:S03]  /*1bfb0*/  IMAD.SHL.U32 R9, R215, 0x40, RZ ;  /* 0x00000040d7097824 */ /* 0x000fc600078e00ff */
[--C-:B------:R-:W-:Y:S01]  /*1bfc0*/  SHF.R.S32.HI R63, RZ, 0x1f, R62.reuse ;  /* 0x0000001fff3f7819 */ /* 0x100fe2000001143e */
[--C-:B------:R-:W-:Y:S01]  /*1bfd0*/  IMAD.IADD R216, R216, 0x1, -R9.reuse ;  /* 0x00000001d8d87824 */ /* 0x100fe200078e0a09 */
[----:B------:R-:W-:Y:S01]  /*1bfe0*/  SHF.R.S32.HI R60, RZ, 0x1f, R9 ;  /* 0x0000001fff3c7819 */ /* 0x000fe20000011409 */
[----:B-1----:R1:W5:Y:S01]  /*1bff0*/  LD.E R6, desc[UR4][R6.64+0xc0] ;  /* 0x0000c00406067980 */ /* 0x002362000c101900 */
[----:B------:R-:W-:Y:S01]  /*1c000*/  SHF.R.S32.HI R5, RZ, 0x1f, R213 ;  /* 0x0000001fff057819 */ /* 0x000fe200000114d5 */
[-C--:B-----5:R-:W-:Y:S01]  /*1c010*/  IMAD.WIDE.U32 R70, R66, R9.reuse, R62 ;  /* 0x0000000942467225 */ /* 0x0a0fe200078e003e */
[----:B------:R-:W-:Y:S03]  /*1c020*/  BSSY B0, `(.L_x_1358) ;  /* 0x000002d000007945 */ /* 0x000fe60003800000 */
[----:B------:R-:W-:Y:S01]  /*1c030*/  IMAD R9, R67, R9, RZ ;  /* 0x0000000943097224 */ /* 0x000fe200078e02ff */
[----:B------:R-:W-:Y:S01]  /*1c040*/  IADD3 R8, P0, R8, R70, RZ ;  /* 0x0000004608087210 */ /* 0x000fe20007f1e0ff */
[----:B------:R-:W-:Y:S01]  /*1c050*/  IMAD R2, R65, R213, RZ ;  /* 0x000000d541027224 */ /* 0x000fe200078e02ff */
[----:B---3--:R-:W-:Y:S01]  /*1c060*/  SHF.R.S32.HI R4, RZ, 0x1f, R3 ;  /* 0x0000001fff047819 */ /* 0x008fe20000011403 */
[----:B------:R-:W-:-:S02]  /*1c070*/  IMAD R9, R66, R60, R9 ;  /* 0x0000003c42097224 */ /* 0x000fc400078e0209 */
[----:B------:R-:W-:Y:S01]  /*1c080*/  IMAD R2, R64, R5, R2 ;  /* 0x0000000540027224 */ /* 0x000fe200078e0202 */
[----:B------:R-:W-:Y:S02]  /*1c090*/  LEA.HI R4, R4, R3, RZ, 0x3 ;  /* 0x0000000304047211 */ /* 0x000fe400078f18ff */
[----:B------:R-:W-:-:S03]  /*1c0a0*/  IADD3.X R9, R0, R71, R9, P0, !PT ;  /* 0x0000004700097210 */ /* 0x000fc600007fe409 */
[----:B------:R-:W-:Y:S01]  /*1c0b0*/  IMAD.WIDE.U32 R64, R64, R213, R8 ;  /* 0x000000d540407225 */ /* 0x000fe200078e0008 */
[----:B-1----:R-:W-:-:S03]  /*1c0c0*/  SHF.R.S32.HI R7, RZ, 0x3, R4 ;  /* 0x00000003ff077819 */ /* 0x002fc60000011404 */
[----:B------:R-:W-:Y:S01]  /*1c0d0*/  IMAD.IADD R71, R65, 0x1, R2 ;  /* 0x0000000141477824 */ /* 0x000fe200078e0202 */
[----:B------:R-:W-:Y:S02]  /*1c0e0*/  LOP3.LUT R4, R4, 0xfffffff8, RZ, 0xc0, !PT ;  /* 0xfffffff804047812 */ /* 0x000fe400078ec0ff */
[CC--:B------:R-:W-:Y:S01]  /*1c0f0*/  ISETP.GE.AND P0, PT, R7.reuse, R216.reuse, PT ;  /* 0x000000d80700720c */ /* 0x0c0fe20003f06270 */
[----:B------:R-:W-:Y:S02]  /*1c100*/  VIADD R5, R7, 0x10 ;  /* 0x0000001007057836 */ /* 0x000fe40000000000 */
[----:B------:R-:W-:Y:S02]  /*1c110*/  IMAD.IADD R4, R3, 0x1, -R4 ;  /* 0x0000000103047824 */ /* 0x000fe400078e0a04 */
[----:B------:R-:W-:Y:S01]  /*1c120*/  VIADD R3, R7, 0x20 ;  /* 0x0000002007037836 */ /* 0x000fe20000000000 */
[----:B------:R-:W-:Y:S01]  /*1c130*/  ISETP.GE.AND P3, PT, R5, R216, PT ;  /* 0x000000d80500720c */ /* 0x000fe20003f66270 */
[----:B------:R-:W-:-:S02]  /*1c140*/  VIADD R5, R7, 0x30 ;  /* 0x0000003007057836 */ /* 0x000fc40000000000 */
[----:B------:R-:W-:Y:S01]  /*1c150*/  IMAD.SHL.U32 R4, R4, 0x8, RZ ;  /* 0x0000000804047824 */ /* 0x000fe200078e00ff */
[-C--:B------:R-:W-:Y:S02]  /*1c160*/  ISETP.GE.AND P2, PT, R3, R216.reuse, PT ;  /* 0x000000d80300720c */ /* 0x080fe40003f46270 */
[----:B------:R-:W-:Y:S01]  /*1c170*/  ISETP.GE.AND P1, PT, R5, R216, PT ;  /* 0x000000d80500720c */ /* 0x000fe20003f26270 */
[C---:B------:R-:W-:Y:S01]  /*1c180*/  VIADD R3, R4.reuse, 0x40 ;  /* 0x0000004004037836 */ /* 0x040fe20000000000 */
[----:B------:R-:W-:Y:S01]  /*1c190*/  SHF.R.S32.HI R5, RZ, 0x1f, R7 ;  /* 0x0000001fff057819 */ /* 0x000fe20000011407 */
[----:B------:R-:W-:Y:S01]  /*1c1a0*/  VIADD R9, R4, 0x80 ;  /* 0x0000008004097836 */ /* 0x000fe20000000000 */
[----:B------:R-:W-:Y:S09]  /*1c1b0*/  @P0 BRA `(.L_x_1359) ;  /* 0x00000000004c0947 */ /* 0x000ff20003800000 */
[-C--:B------:R-:W-:Y:S01]  /*1c1c0*/  ISETP.GE.AND P6, PT, R62, R6.reuse, PT ;  /* 0x000000063e00720c */ /* 0x080fe20003fc6270 */
        /* <DEDUP_REMOVED lines=18> */
.L_x_1359:
[----:B------:R-:W-:Y:S05]  /*1c2f0*/  BSYNC B0 ;  /* 0x0000000000007941 */ /* 0x000fea0003800000 */
.L_x_1358:
[----:B------:R-:W-:Y:S04]  /*1c300*/  BSSY B0, `(.L_x_1360) ;  /* 0x0000018000007945 */ /* 0x000fe80003800000 */
[----:B------:R-:W-:Y:S05]  /*1c310*/  @P3 BRA `(.L_x_1361) ;  /* 0x0000000000583947 */ /* 0x000fea0003800000 */
[----:B-1----:R-:W-:Y:S01]  /*1c320*/  IADD3 R23, P4, R7, 0x10, RZ ;  /* 0x0000001007177810 */ /* 0x002fe20007f9e0ff */
[----:B------:R-:W-:Y:S01]  /*1c330*/  IMAD.MOV.U32 R36, RZ, RZ, R64 ;  /* 0x000000ffff247224 */ /* 0x000fe200078e0040 */
[-C--:B------:R-:W-:Y:S01]  /*1c340*/  ISETP.GE.AND P5, PT, R62, R6.reuse, PT ;  /* 0x000000063e00720c */ /* 0x080fe20003fa6270 */
        /* <DEDUP_REMOVED lines=19> */
.L_x_1361:
[----:B------:R-:W-:Y:S05]  /*1c480*/  BSYNC B0 ;  /* 0x0000000000007941 */ /* 0x000fea0003800000 */
.L_x_1360:
[----:B------:R-:W-:Y:S04]  /*1c490*/  BSSY B0, `(.L_x_1362) ;  /* 0x0000018000007945 */ /* 0x000fe80003800000 */
[----:B------:R-:W-:Y:S05]  /*1c4a0*/  @P2 BRA `(.L_x_1363) ;  /* 0x0000000000582947 */ /* 0x000fea0003800000 */
[----:B--2---:R-:W-:Y:S01]  /*1c4b0*/  IADD3 R19, P3, R7, 0x20, RZ ;  /* 0x0000002007137810 */ /* 0x004fe20007f7e0ff */
[----:B-1----:R-:W-:Y:S01]  /*1c4c0*/  IMAD.MOV.U32 R20, RZ, RZ, R64 ;  /* 0x000000ffff147224 */ /* 0x002fe200078e0040 */
        /* <DEDUP_REMOVED lines=20> */
.L_x_1363:
[----:B------:R-:W-:Y:S05]  /*1c610*/  BSYNC B0 ;  /* 0x0000000000007941 */ /* 0x000fea0003800000 */
.L_x_1362:
[----:B------:R-:W-:-:S04]  /*1c620*/  MOV R213, 0x0 ;  /* 0x0000000000d57802 */ /* 0x000fc80000000f00 */
[----:B-123--:R-:W-:Y:S05]  /*1c630*/  @P1 RET.REL.NODEC R212 `(_ZN5flash24flash_fwd_splitkv_kernelI23Flash_fwd_kernel_traitsILi192ELi64ELi64ELi4ELb0ELb0EN7cutlass10bfloat16_tE19Flash_kernel_traitsILi192ELi64ELi64ELi4ES3_EELb0ELb0ELb0ELb0ELb0ELb1ELb0ELb1EEEvNS_16Flash_fwd_paramsE) ;  /* 0xfffffe38d4701950 */ /* 0x00efea0003c3ffff */
        /* <DEDUP_REMOVED lines=20> */
[----:B-1----:R-:W-:Y:S05]  /*1c780*/  @P0 RET.REL.NODEC R212 `(_ZN5flash24flash_fwd_splitkv_kernelI23Flash_fwd_kernel_traitsILi192ELi64ELi64ELi4ELb0ELb0EN7cutlass10bfloat16_tE19Flash_kernel_traitsILi192ELi64ELi64ELi4ES3_EELb0ELb0ELb0ELb0ELb0ELb1ELb0ELb1EEEvNS_16Flash_fwd_paramsE) ;  /* 0xfffffe38d41c0950 */ /* 0x002fea0003c3ffff */
[----:B------:R-:W-:Y:S01]  /*1c790*/  R2UR UR4, R10 ;  /* 0x000000000a0472ca */ /* 0x000fe200000e0000 */
[----:B------:R-:W-:Y:S01]  /*1c7a0*/  IMAD.MOV.U32 R213, RZ, RZ, 0x0 ;  /* 0x00000000ffd57424 */ /* 0x000fe200078e00ff */
[----:B------:R-:W-:-:S13]  /*1c7b0*/  R2UR UR5, R11 ;  /* 0x000000000b0572ca */ /* 0x000fda00000e0000 */
[----:B------:R1:W-:Y:S02]  /*1c7c0*/  ST.E.128 desc[UR4][R4.64+0x100], R56 ;  /* 0x0001003804007985 */ /* 0x0003e4000c101d04 */
[----:B-1----:R-:W-:Y:S05]  /*1c7d0*/  RET.REL.NODEC R212 `(_ZN5flash24flash_fwd_splitkv_kernelI23Flash_fwd_kernel_traitsILi192ELi64ELi64ELi4ELb0ELb0EN7cutlass10bfloat16_tE19Flash_kernel_traitsILi192ELi64ELi64ELi4ES3_EELb0ELb0ELb0ELb0ELb0ELb1ELb0ELb1EEEvNS_16Flash_fwd_paramsE) ;  /* 0xfffffe38d4087950 */ /* 0x002fea0003c3ffff */
.L_x_1352:
[----:B------:R-:W-:Y:S01]  /*1c7e0*/  MOV R5, 0x2 ;  /* 0x0000000200057802 */ /* 0x000fe20000000f00 */
[----:B------:R-:W-:Y:S01]  /*1c7f0*/  IMAD.MOV.U32 R0, RZ, RZ, 0x1f ;  /* 0x0000001fff007424 */ /* 0x000fe200078e00ff */
[----:B------:R-:W-:-:S07]  /*1c800*/  MOV R2, 0xffffffff ;  /* 0xffffffff00027802 */ /* 0x000fce0000000f00 */
[----:B-1---5:R-:W-:Y:S05]  /*1c810*/  WARPSYNC.COLLECTIVE R2, `(.L_x_1364) ;  /* 0x0000000002087348 */ /* 0x022fea0003c00000 */
[----:B------:R2:W3:Y:S02]  /*1c820*/  SHFL.BFLY P0, R13, R225, R5, R0 ;  /* 0x0c000005e10d7389 */ /* 0x0004e40000000000 */
[----:B-123-5:R-:W-:Y:S01]  /*1c830*/  ENDCOLLECTIVE ;  /* 0x000000000000791b */ /* 0x02efe20003800000 */
.L_x_1364:
[----:B------:R-:W-:Y:S02]  /*1c840*/  IMAD.MOV.U32 R8, RZ, RZ, R13 ;  /* 0x000000ffff087224 */ /* 0x000fe400078e000d */
[----:B------:R-:W-:Y:S02]  /*1c850*/  IMAD.MOV.U32 R5, RZ, RZ, 0x1 ;  /* 0x00000001ff057424 */ /* 0x000fe400078e00ff */
[----:B------:R-:W-:-:S05]  /*1c860*/  FADD.FTZ R9, R8, R225 ;  /* 0x000000e108097221 */ /* 0x000fca0000010000 */
[----:B------:R-:W-:-:S07]  /*1c870*/  MOV R225, R9 ;  /* 0x0000000900e17202 */ /* 0x000fce0000000f00 */
[----:B------:R-:W-:Y:S05]  /*1c880*/  WARPSYNC.COLLECTIVE R2, `(.L_x_1365) ;  /* 0x0000000002087348 */ /* 0x000fea0003c00000 */
[----:B------:R1:W2:Y:S02]  /*1c890*/  SHFL.BFLY P0, R13, R225, R5, R0 ;  /* 0x0c000005e10d7389 */ /* 0x0002a40000000000 */
[----:B-12---:R-:W-:Y:S01]  /*1c8a0*/  ENDCOLLECTIVE ;  /* 0x000000000000791b */ /* 0x006fe20003800000 */
.L_x_1365:
[----:B------:R-:W-:Y:S01]  /*1c8b0*/  MOV R225, R223 ;  /* 0x000000df00e17202 */ /* 0x000fe20000000f00 */
[----:B------:R-:W-:Y:S01]  /*1c8c0*/  IMAD.MOV.U32 R5, RZ, RZ, 0x2 ;  /* 0x00000002ff057424 */ /* 0x000fe200078e00ff */
[----:B------:R-:W-:-:S07]  /*1c8d0*/  MOV R8, R13 ;  /* 0x0000000d00087202 */ /* 0x000fce0000000f00 */
[----:B------:R-:W-:Y:S05]  /*1c8e0*/  WARPSYNC.COLLECTIVE R2, `(.L_x_1366) ;  /* 0x0000000002087348 */ /* 0x000fea0003c00000 */
[----:B------:R1:W2:Y:S02]  /*1c8f0*/  SHFL.BFLY P0, R13, R225, R5, R0 ;  /* 0x0c000005e10d7389 */ /* 0x0002a40000000000 */
[----:B-12---:R-:W-:Y:S01]  /*1c900*/  ENDCOLLECTIVE ;  /* 0x000000000000791b */ /* 0x006fe20003800000 */
.L_x_1366:
[----:B------:R-:W-:Y:S01]  /*1c910*/  FADD.FTZ R8, R9, R8 ;  /* 0x0000000809087221 */ /* 0x000fe20000010000 */
[----:B------:R-:W-:Y:S01]  /*1c920*/  FADD.FTZ R12, R13, R223 ;  /* 0x000000df0d0c7221 */ /* 0x000fe20000010000 */
[----:B------:R-:W-:-:S04]  /*1c930*/  MOV R5, 0x1 ;  /* 0x0000000100057802 */ /* 0x000fc80000000f00 */
[----:B------:R-:W-:-:S07]  /*1c940*/  MOV R225, R12 ;  /* 0x0000000c00e17202 */ /* 0x000fce0000000f00 */
[----:B------:R-:W-:Y:S05]  /*1c950*/  WARPSYNC.COLLECTIVE R2, `(.L_x_1367) ;  /* 0x0000000002087348 */ /* 0x000fea0003c00000 */
[----:B------:R1:W2:Y:S02]  /*1c960*/  SHFL.BFLY P0, R13, R225, R5, R0 ;  /* 0x0c000005e10d7389 */ /* 0x0002a40000000000 */
[----:B-12---:R-:W-:Y:S01]  /*1c970*/  ENDCOLLECTIVE ;  /* 0x000000000000791b */ /* 0x006fe20003800000 */
.L_x_1367:
[----:B------:R-:W-:Y:S05]  /*1c980*/  BRA `(.L_x_1368) ;  /* 0xffffffe0002c7947 */ /* 0x000fea000383ffff */
.L_x_1369:
        /* <DEDUP_REMOVED lines=15> */
.L_x_7899:


//--------------------- .text._ZN5flash24flash_fwd_splitkv_kernelI23Flash_fwd_kernel_traitsILi192ELi64ELi64ELi4ELb0ELb0EN7cutlass10bfloat16_tE19Flash_kernel_traitsILi192ELi64ELi64ELi4ES3_EELb0ELb0ELb0ELb0ELb0ELb0ELb1ELb0EEEvNS_16Flash_fwd_paramsE --------------------------
	.section	.text._ZN5flash24flash_fwd_splitkv_kernelI23Flash_fwd_kernel_traitsILi192ELi64ELi64ELi4ELb0ELb0EN7cutlass10bfloat16_tE19Flash_kernel_traitsILi192ELi64ELi64ELi4ES3_EELb0ELb0ELb0ELb0ELb0ELb0ELb1ELb0EEEvNS_16Flash_fwd_paramsE,"ax",@progbits
	.align	128
        .global         _ZN5flash24flash_fwd_splitkv_kernelI23Flash_fwd_kernel_traitsILi192ELi64ELi64ELi4ELb0ELb0EN7cutlass10bfloat16_tE19Flash_kernel_traitsILi192ELi64ELi64ELi4ES3_EELb0ELb0ELb0ELb0ELb0ELb0ELb1ELb0EEEvNS_16Flash_fwd_paramsE
        .type           _ZN5flash24flash_fwd_splitkv_kernelI23Flash_fwd_kernel_traitsILi192ELi64ELi64ELi4ELb0ELb0EN7cutlass10bfloat16_tE19Flash_kernel_traitsILi192ELi64ELi64ELi4ES3_EELb0ELb0ELb0ELb0ELb0ELb0ELb1ELb0EEEvNS_16Flash_fwd_paramsE,@function
        .size           _ZN5flash24flash_fwd_splitkv_kernelI23Flash_fwd_kernel_traitsILi192ELi64ELi64ELi4ELb0ELb0EN7cutlass10bfloat16_tE19Flash_kernel_traitsILi192ELi64ELi64ELi4ES3_EELb0ELb0ELb0ELb0ELb0ELb0ELb1ELb0EEEvNS_16Flash_fwd_paramsE,(.L_x_7936 - _ZN5flash24flash_fwd_splitkv_kernelI23Flash_fwd_kernel_traitsILi192ELi64ELi64ELi4ELb0ELb0EN7cutlass10bfloat16_tE19Flash_kernel_traitsILi192ELi64ELi64ELi4ES3_EELb0ELb0ELb0ELb0ELb0ELb0ELb1ELb0EEEvNS_16Flash_fwd_paramsE)
        .other          _ZN5flash24flash_fwd_splitkv_kernelI23Flash_fwd_kernel_traitsILi192ELi64ELi64ELi4ELb0ELb0EN7cutlass10bfloat16_tE19Flash_kernel_traitsILi192ELi64ELi64ELi4ES3_EELb0ELb0ELb0ELb0ELb0ELb0ELb1ELb0EEEvNS_16Flash_fwd_paramsE,@"STO_CUDA_ENTRY STV_DEFAULT"
_ZN5flash24flash_fwd_splitkv_kernelI23Flash_fwd_kernel_traitsILi192ELi64ELi64ELi4ELb0ELb0EN7cutlass10bfloat16_tE19Flash_kernel_traitsILi192ELi64ELi64ELi4ES3_EELb0ELb0ELb0ELb0ELb0ELb0ELb1ELb0EEEvNS_16Flash_fwd_paramsE:
.text._ZN5flash24flash_fwd_splitkv_kernelI23Flash_fwd_kernel_traitsILi192ELi64ELi64ELi4ELb0ELb0EN7cutlass10bfloat16_tE19Flash_kernel_traitsILi192ELi64ELi64ELi4ES3_EELb0ELb0ELb0ELb0ELb0ELb0ELb1ELb0EEEvNS_16Flash_fwd_paramsE:
[----:B------:R-:W-:Y:S08]  /*0000*/  LDC R1, c[0x0][0x28] ;  /* 0x00000a00ff017b82 */ /* 0x000ff00000000800 */
[----:B------:R-:W1:Y:S01]  /*0010*/  LDC R5, c[0x0][0x270] ;  /* 0x00009c00ff057b82 */ /* 0x000e620000000800 */
[----:B------:R-:W-:Y:S01]  /*0020*/  MOV R2, RZ ;  /* 0x000000ff00027202 */ /* 0x000fe20000000f00 */
[----:B------:R-:W-:Y:S01]  /*0030*/  ULDC.64 UR4, c[0x0][0x2f0] ;  /* 0x0000bc0000047ab9 */ /* 0x000fe20000000a00 */
[----:B------:R-:W-:Y:S01]  /*0040*/  ULDC.64 UR8, c[0x0][0x208] ;  /* 0x0000820000087ab9 */ /* 0x000fe20000000a00 */
[----:B------:R-:W-:-:S04]  /*0050*/  ISETP.NE.U32.AND P1, PT, RZ, UR4, PT ;  /* 0x00000004ff007c0c */ /* 0x000fc8000bf25070 */
[----:B------:R-:W2:Y:S01]  /*0060*/  S2UR UR6, SR_CTAID.Z ;  /* 0x00000000000679c3 */ /* 0x000ea20000002700 */
[----:B------:R-:W-:-:S07]  /*0070*/  ISETP.NE.AND.EX P1, PT, RZ, UR5, PT, P1 ;  /* 0x00000005ff007c0c */ /* 0x000fce000bf25310 */
[----:B------:R-:W3:Y:S01]  /*0080*/  LDC.64 R8, c[0x0][0x2f8] ;  /* 0x0000be00ff087b82 */ /* 0x000ee20000000a00 */
[----:B-1----:R-:W1:Y:S01]  /*0090*/  I2F.U32.RP R6, R5 ;  /* 0x0000000500067306 */ /* 0x002e620000209000 */
[----:B------:R-:W-:-:S07]  /*00a0*/  ISETP.NE.U32.AND P2, PT, R5, RZ, PT ;  /* 0x000000ff0500720c */ /* 0x000fce0003f45070 */
[----:B-1----:R-:W1:Y:S02]  /*00b0*/  MUFU.RCP R4, R6 ;  /* 0x0000000600047308 */ /* 0x002e640000001000 */
[----:B-1----:R-:W-:-:S06]  /*00c0*/  VIADD R4, R4, 0xffffffe ;  /* 0x0ffffffe04047836 */ /* 0x002fcc0000000000 */
[----:B------:R-:W1:Y:S02]  /*00d0*/  F2I.FTZ.U32.TRUNC.NTZ R3, R4 ;  /* 0x0000000400037305 */ /* 0x000e64000021f000 */
[----:B-1----:R-:W-:Y:S01]  /*00e0*/  IMAD.MOV R0, RZ, RZ, -R3 ;  /* 0x000000ffff007224 */ /* 0x002fe200078e0a03 */
[----:B------:R-:W1:Y:S03]  /*00f0*/  LDC.U8 R4, c[0x0][0x3c2] ;  /* 0x0000f080ff047b82 */ /* 0x000e660000000000 */
[----:B------:R-:W-:-:S04]  /*0100*/  IMAD R7, R0, R5, RZ ;  /* 0x0000000500077224 */ /* 0x000fc800078e02ff */
[----:B------:R-:W-:Y:S02]  /*0110*/  IMAD.HI.U32 R7, R3, R7, R2 ;  /* 0x0000000703077227 */ /* 0x000fe400078e0002 */
[----:B------:R-:W4:Y:S04]  /*0120*/  LDC.64 R2, c[0x0][0x300] ;  /* 0x0000c000ff027b82 */ /* 0x000f280000000a00 */
[----:B--2---:R-:W-:-:S04]  /*0130*/  IMAD.HI.U32 R207, R7, UR6, RZ ;  /* 0x0000000607cf7c27 */ /* 0x004fc8000f8e00ff */
[----:B------:R-:W-:Y:S01]  /*0140*/  IMAD.MOV R0, RZ, RZ, -R207 ;  /* 0x000000ffff007224 */ /* 0x000fe200078e0acf */
[----:B------:R-:W2:Y:S03]  /*0150*/  LDC.64 R6, c[0x0][0x2f0] ;  /* 0x0000bc00ff067b82 */ /* 0x000ea60000000a00 */
[----:B------:R-:W-:-:S05]  /*0160*/  IMAD R0, R5, R0, UR6 ;  /* 0x0000000605007e24 */ /* 0x000fca000f8e0200 */
[----:B------:R-:W-:Y:S02]  /*0170*/  ISETP.GE.U32.AND P4, PT, R0, R5, PT ;  /* 0x000000050000720c */ /* 0x000fe40003f86070 */
[----:B----4-:R-:W-:-:S04]  /*0180*/  ISETP.NE.U32.AND P0, PT, R2, RZ, PT ;  /* 0x000000ff0200720c */ /* 0x010fc80003f05070 */
[----:B------:R-:W-:-:S07]  /*0190*/  ISETP.NE.AND.EX P0, PT, R3, RZ, PT, P0 ;  /* 0x000000ff0300720c */ /* 0x000fce0003f05300 */
[----:B------:R-:W-:Y:S01]  /*01a0*/  @P4 IMAD.IADD R0, R0, 0x1, -R5 ;  /* 0x0000000100004824 */ /* 0x000fe200078e0a05 */
[----:B------:R-:W-:Y:S01]  /*01b0*/  @P4 IADD3 R207, R207, 0x1, RZ ;  /* 0x00000001cfcf4810 */ /* 0x000fe20007ffe0ff */
[----:B------:R-:W4:Y:S03]  /*01c0*/  LDC.64 R2, c[0x0][0x2f8] ;  /* 0x0000be00ff027b82 */ /* 0x000f260000000a00 */
[----:B------:R-:W-:Y:S02]  /*01d0*/  ISETP.GE.U32.AND P3, PT, R0, R5, PT ;  /* 0x000000050000720c */ /* 0x000fe40003f66070 */
[----:B------:R-:W-:-:S11]  /*01e0*/  MOV R0, 0xffffffff ;  /* 0xffffffff00007802 */ /* 0x000fd60000000f00 */
[----:B------:R-:W-:Y:S01]  /*01f0*/  @P3 VIADD R207, R207, 0x1 ;  /* 0x00000001cfcf3836 */ /* 0x000fe20000000000 */
[----:B------:R-:W-:-:S05]  /*0200*/  @!P2 LOP3.LUT R207, RZ, R5, RZ, 0x33, !PT ;  /* 0x00000005ffcfa212 */ /* 0x000fca00078e33ff */
[C---:B--2---:R-:W-:Y:S01]  /*0210*/  IMAD.WIDE R14, R207.reuse, 0x4, R6 ;  /* 0x00000004cf0e7825 */ /* 0x044fe200078e0206 */
[----:B-1----:R-:W-:Y:S01]  /*0220*/  ISETP.NE.AND P3, PT, R4, RZ, PT ;  /* 0x000000ff0400720c */ /* 0x002fe20003f65270 */
[----:B------:R-:W1:Y:S03]  /*0230*/  @P0 LDC.64 R6, c[0x0][0x300] ;  /* 0x0000c000ff060b82 */ /* 0x000e660000000a00 */
[----:B------:R-:W2:Y:S04]  /*0240*/  @P1 LDG.E R0, desc[UR8][R14.64] ;  /* 0x000000080e001981 */ /* 0x000ea8000c1e1900 */
[----:B------:R-:W2:Y:S01]  /*0250*/  @P1 LDG.E R199, desc[UR8][R14.64+0x4] ;  /* 0x000004080ec71981 */ /* 0x000ea2000c1e1900 */
[----:B----4-:R-:W-:Y:S01]  /*0260*/  ISETP.EQ.U32.AND P2, PT, R2, RZ, PT ;  /* 0x000000ff0200720c */ /* 0x010fe20003f42070 */
[----:B---3--:R-:W-:Y:S01]  /*0270*/  IMAD.WIDE R8, R207, 0x4, R8 ;  /* 0x00000004cf087825 */ /* 0x008fe200078e0208 */
[----:B------:R-:W-:-:S02]  /*0280*/  MOV R12, 0xffffffff ;  /* 0xffffffff000c7802 */ /* 0x000fc40000000f00 */
[----:B------:R-:W-:Y:S01]  /*0290*/  ISETP.EQ.OR.EX P2, PT, R3, RZ, !P3, P2 ;  /* 0x000000ff0300720c */ /* 0x000fe20005f42720 */
[----:B------:R-:W-:Y:S01]  /*02a0*/  IMAD.MOV.U32 R11, RZ, RZ, RZ ;  /* 0x000000ffff0b7224 */ /* 0x000fe200078e00ff */
[----:B------:R-:W3:Y:S01]  /*02b0*/  S2R R33, SR_CTAID.X ;  /* 0x0000000000217919 */ /* 0x000ee20000002500 */
[----:B------:R-:W4:Y:S01]  /*02c0*/  S2R R4, SR_CTAID.Y ;  /* 0x0000000000047919 */ /* 0x000f220000002600 */
[----:B-1----:R-:W-:-:S09]  /*02d0*/  @P0 IMAD.WIDE R6, R207, 0x4, R6 ;  /* 0x00000004cf060825 */ /* 0x002fd200078e0206 */
[----:B------:R1:W5:Y:S04]  /*02e0*/  @!P2 LDG.E R12, desc[UR8][R8.64] ;  /* 0x00000008080ca981 */ /* 0x000368000c1e1900 */
[----:B------:R1:W5:Y:S01]  /*02f0*/  @P0 LDG.E R11, desc[UR8][R6.64] ;  /* 0x00000008060b0981 */ /* 0x000362000c1e1900 */
[----:B------:R-:W-:Y:S01]  /*0300*/  ISETP.NE.U32.AND P0, PT, R2, RZ, PT ;  /* 0x000000ff0200720c */ /* 0x000fe20003f05070 */
[----:B------:R-:W1:Y:S03]  /*0310*/  S2R R82, SR_TID.X ;  /* 0x0000000000527919 */ /* 0x000e660000002100 */
[----:B------:R-:W-:Y:S02]  /*0320*/  ISETP.NE.AND.EX P0, PT, R3, RZ, PT, P0 ;  /* 0x000000ff0300720c */ /* 0x000fe40003f05300 */
[----:B------:R-:W-:-:S05]  /*0330*/  IADD3 R28, -R207, RZ, RZ ;  /* 0x000000ffcf1c7210 */ /* 0x000fca0007ffe1ff */
[----:B------:R-:W-:Y:S02]  /*0340*/  IMAD R28, R5, R28, UR6 ;  /* 0x00000006051c7e24 */ /* 0x000fe4000f8e021c */
[----:B--2---:R-:W-:-:S06]  /*0350*/  @P1 IMAD.IADD R199, R199, 0x1, -R0 ;  /* 0x00000001c7c71824 */ /* 0x004fcc00078e0a00 */
[----:B------:R-:W2:Y:S01]  /*0360*/  @!P1 LDC R199, c[0x0][0x2c4] ;  /* 0x0000b100ffc79b82 */ /* 0x000ea20000000800 */
[----:B-1-34-:R-:W-:Y:S05]  /*0370*/  @!P0 BRA `(.L_x_1370) ;  /* 0x0000000000108947 */ /* 0x01afea0003800000 */
[----:B------:R-:W3:Y:S02]  /*0380*/  @P3 LDG.E R3, desc[UR8][R8.64+0x4] ;  /* 0x0000040808033981 */ /* 0x000ee4000c1e1900 */
[----:B---3-5:R-:W-:-:S06]  /*0390*/  @P3 IADD3 R6, R3, -R12, RZ ;  /* 0x8000000c03063210 */ /* 0x028fcc0007ffe0ff */
[----:B------:R3:W5:Y:S01]  /*03a0*/  @!P3 LDG.E R6, desc[UR8][R8.64] ;  /* 0x000000080806b981 */ /* 0x000762000c1e1900 */
[----:B------:R-:W-:Y:S05]  /*03b0*/  BRA `(.L_x_1371) ;  /* 0x0000000000047947 */ /* 0x000fea0003800000 */
.L_x_1370:
[----:B------:R-:W1:Y:S02]  /*03c0*/  LDC R6, c[0x0][0x2c8] ;  /* 0x0000b200ff067b82 */ /* 0x000e640000000800 */
.L_x_1371:
[----:B------:R-:W4:Y:S02]  /*03d0*/  LDC.64 R2, c[0x0][0x308] ;  /* 0x0000c200ff027b82 */ /* 0x000f240000000a00 */
[----:B----4-:R-:W-:-:S04]  /*03e0*/  ISETP.NE.U32.AND P3, PT, R2, RZ, PT ;  /* 0x000000ff0200720c */ /* 0x010fc80003f65070 */
[----:B------:R-:W-:-:S13]  /*03f0*/  ISETP.NE.AND.EX P3, PT, R3, RZ, PT, P3 ;  /* 0x000000ff0300720c */ /* 0x000fda0003f65330 */
[----:B------:R-:W4:Y:S02]  /*0400*/  @P3 LDC.64 R2, c[0x0][0x308] ;  /* 0x0000c200ff023b82 */ /* 0x000f240000000a00 */
[----:B----4-:R-:W-:-:S05]  /*0410*/  @P3 IMAD.WIDE R2, R207, 0x4, R2 ;  /* 0x00000004cf023825 */ /* 0x010fca00078e0202 */
[----:B------:R4:W5:Y:S01]  /*0420*/  @P3 LDG.E R84, desc[UR8][R2.64] ;  /* 0x0000000802543981 */ /* 0x000962000c1e1900 */
[----:B---3--:R-:W-:-:S05]  /*0430*/  IMAD.SHL.U32 R8, R33, 0x40, RZ ;  /* 0x0000004021087824 */ /* 0x008fca00078e00ff */
[----:B--2---:R-:W-:-:S13]  /*0440*/  ISETP.GT.AND P0, PT, R199, R8, PT ;  /* 0x00000008c700720c */ /* 0x004fda0003f04270 */
[----:B------:R-:W-:Y:S05]  /*0450*/  @!P0 EXIT ;  /* 0x000000000000894d */ /* 0x000fea0003800000 */
[----:B------:R-:W2:Y:S01]  /*0460*/  LDC R9, c[0x0][0x10] ;  /* 0x00000400ff097b82 */ /* 0x000ea20000000800 */
[----:B-----5:R-:W-:-:S07]  /*0470*/  @P3 IMAD.IADD R84, R84, 0x1, -R11 ;  /* 0x0000000154543824 */ /* 0x020fce00078e0a0b */
[----:B----4-:R-:W3:Y:S01]  /*0480*/  LDC R3, c[0x0][0x2c8] ;  /* 0x0000b200ff037b82 */ /* 0x010ee20000000800 */
[----:B--2---:R-:W-:-:S04]  /*0490*/  IABS R13, R9 ;  /* 0x00000009000d7213 */ /* 0x004fc80000000000 */
[----:B------:R-:W2:Y:S01]  /*04a0*/  I2F.RP R7, R13 ;  /* 0x0000000d00077306 */ /* 0x000ea20000209400 */
[----:B---3--:R-:W-:-:S05]  /*04b0*/  VIADD R3, R3, 0x3f ;  /* 0x0000003f03037836 */ /* 0x008fca0000000000 */
[----:B------:R-:W-:-:S04]  /*04c0*/  SHF.R.S32.HI R16, RZ, 0x1f, R3 ;  /* 0x0000001fff107819 */ /* 0x000fc80000011403 */
[----:B------:R-:W-:Y:S01]  /*04d0*/  LEA.HI R16, R16, R3, RZ, 0x6 ;  /* 0x0000000310107211 */ /* 0x000fe200078f30ff */
[----:B--2---:R-:W2:Y:S03]  /*04e0*/  MUFU.RCP R14, R7 ;  /* 0x00000007000e7308 */ /* 0x004ea60000001000 */
[----:B------:R-:W-:-:S05]  /*04f0*/  LEA.HI.SX32 R16, R16, R9, 0x1a ;  /* 0x0000000910107211 */ /* 0x000fca00078fd2ff */
[----:B------:R-:W-:-:S05]  /*0500*/  VIADD R16, R16, 0xffffffff ;  /* 0xffffffff10107836 */ /* 0x000fca0000000000 */
[----:B------:R-:W-:Y:S02]  /*0510*/  IABS R3, R16 ;  /* 0x0000001000037213 */ /* 0x000fe40000000000 */
[----:B------:R-:W-:Y:S01]  /*0520*/  LOP3.LUT R16, R16, R9, RZ, 0x3c, !PT ;  /* 0x0000000910107212 */ /* 0x000fe200078e3cff */
[----:B--2---:R-:W-:-:S03]  /*0530*/  VIADD R14, R14, 0xffffffe ;  /* 0x0ffffffe0e0e7836 */ /* 0x004fc60000000000 */
[----:B------:R-:W-:Y:S01]  /*0540*/  ISETP.GE.AND P0, PT, R16, RZ, PT ;  /* 0x000000ff1000720c */ /* 0x000fe20003f06270 */
[----:B------:R-:W2:Y:S02]  /*0550*/  F2I.FTZ.U32.TRUNC.NTZ R15, R14 ;  /* 0x0000000e000f7305 */ /* 0x000ea4000021f000 */
[----:B--2---:R-:W-:Y:S02]  /*0560*/  IMAD.MOV R2, RZ, RZ, -R15 ;  /* 0x000000ffff027224 */ /* 0x004fe400078e0a0f */
[----:B------:R-:W-:Y:S02]  /*0570*/  IMAD.MOV.U32 R14, RZ, RZ, RZ ;  /* 0x000000ffff0e7224 */ /* 0x000fe400078e00ff */
[----:B------:R-:W-:Y:S01]  /*0580*/  IMAD R7, R2, R13, RZ ;  /* 0x0000000d02077224 */ /* 0x000fe200078e02ff */
[----:B------:R-:W-:-:S03]  /*0590*/  IABS R2, R9 ;  /* 0x0000000900027213 */ /* 0x000fc60000000000 */
[----:B------:R-:W-:-:S04]  /*05a0*/  IMAD.HI.U32 R7, R15, R7, R14 ;  /* 0x000000070f077227 */ /* 0x000fc800078e000e */
[----:B------:R-:W-:Y:S02]  /*05b0*/  IMAD.MOV R2, RZ, RZ, -R2 ;  /* 0x000000ffff027224 */ /* 0x000fe400078e0a02 */
[----:B------:R-:W-:Y:S02]  /*05c0*/  IMAD.HI.U32 R10, R7, R3, RZ ;  /* 0x00000003070a7227 */ /* 0x000fe400078e00ff */
[----:B------:R-:W2:Y:S02]  /*05d0*/  @!P3 LDC R7, c[0x0][0x2cc] ;  /* 0x0000b300ff07bb82 */ /* 0x000ea40000000800 */
[----:B------:R-:W-:-:S05]  /*05e0*/  IMAD R14, R10, R2, R3 ;  /* 0x000000020a0e7224 */ /* 0x000fca00078e0203 */
[----:B------:R-:W-:Y:S01]  /*05f0*/  ISETP.GT.U32.AND P1, PT, R13, R14, PT ;  /* 0x0000000e0d00720c */ /* 0x000fe20003f24070 */
[----:B------:R-:W3:-:S12]  /*0600*/  @!P3 LDC.64 R2, c[0x0][0x318] ;  /* 0x0000c600ff02bb82 */ /* 0x000ed80000000a00 */
[----:B------:R-:W-:Y:S02]  /*0610*/  @!P1 IMAD.IADD R14, R14, 0x1, -R13 ;  /* 0x000000010e0e9824 */ /* 0x000fe400078e0a0d */
[----:B------:R-:W-:Y:S01]  /*0620*/  @!P1 VIADD R10, R10, 0x1 ;  /* 0x000000010a0a9836 */ /* 0x000fe20000000000 */
[----:B------:R-:W-:Y:S02]  /*0630*/  ISETP.NE.AND P1, PT, R9, RZ, PT ;  /* 0x000000ff0900720c */ /* 0x000fe40003f25270 */
[----:B------:R-:W-:Y:S02]  /*0640*/  ISETP.GE.U32.AND P4, PT, R14, R13, PT ;  /* 0x0000000d0e00720c */ /* 0x000fe40003f86070 */
[----:B---3--:R-:W-:-:S04]  /*0650*/  @!P3 ISETP.NE.U32.AND P2, PT, R2, RZ, PT ;  /* 0x000000ff0200b20c */ /* 0x008fc80003f45070 */
[----:B------:R-:W-:-:S07]  /*0660*/  @!P3 ISETP.NE.AND.EX P2, PT, R3, RZ, PT, P2 ;  /* 0x000000ff0300b20c */ /* 0x000fce0003f45320 */
[----:B------:R-:W-:Y:S01]  /*0670*/  @P4 VIADD R10, R10, 0x1 ;  /* 0x000000010a0a4836 */ /* 0x000fe20000000000 */
[----:B--2---:R-:W-:-:S03]  /*0680*/  @!P3 SEL R7, R7, RZ, P2 ;  /* 0x000000ff0707b207 */ /* 0x004fc60001000000 */
[----:B------:R-:W-:Y:S01]  /*0690*/  @!P0 IMAD.MOV R10, RZ, RZ, -R10 ;  /* 0x000000ffff0a8224 */ /* 0x000fe200078e0a0a */
[----:B------:R-:W-:Y:S02]  /*06a0*/  @!P1 LOP3.LUT R10, RZ, R9, RZ, 0x33, !PT ;  /* 0x00000009ff0a9212 */ /* 0x000fe400078e33ff */
[----:B-1----:R-:W-:-:S03]  /*06b0*/  @!P3 IADD3 R84, R7, R6, -R11 ;  /* 0x000000060754b210 */ /* 0x002fc60007ffe80b */
[----:B------:R-:W-:Y:S02]  /*06c0*/  IMAD R200, R10, R4, RZ ;  /* 0x000000040ac87224 */ /* 0x000fe400078e02ff */
[----:B------:R-:W-:-:S05]  /*06d0*/  VIADD R3, R84, 0x3f ;  /* 0x0000003f54037836 */ /* 0x000fca0000000000 */
[----:B------:R-:W-:-:S04]  /*06e0*/  SHF.R.S32.HI R2, RZ, 0x1f, R3 ;  /* 0x0000001fff027819 */ /* 0x000fc80000011403 */
[----:B------:R-:W-:-:S04]  /*06f0*/  LEA.HI R2, R2, R3, RZ, 0x6 ;  /* 0x0000000302027211 */ /* 0x000fc800078f30ff */
[----:B------:R-:W-:-:S04]  /*0700*/  SHF.R.S32.HI R133, RZ, 0x6, R2 ;  /* 0x00000006ff857819 */ /* 0x000fc80000011402 */
[----:B------:R-:W-:-:S04]  /*0710*/  VIADDMNMX R133, R200, R10, R133, PT ;  /* 0x0000000ac8857246 */ /* 0x000fc80003800185 */
[----:B------:R-:W-:-:S13]  /*0720*/  ISETP.GE.AND P0, PT, R200, R133, PT ;  /* 0x00000085c800720c */ /* 0x000fda0003f06270 */
[----:B------:R-:W-:Y:S05]  /*0730*/  @!P0 BRA `(.L_x_1372) ;  /* 0x0000000800588947 */ /* 0x000fea0003800000 */
[----:B------:R-:W1:Y:S01]  /*0740*/  LDC.64 R2, c[0x0][0x2c0] ;  /* 0x0000b000ff027b82 */ /* 0x000e620000000a00 */
[----:B------:R-:W-:Y:S01]  /*0750*/  SHF.R.S32.HI R7, RZ, 0x1f, R82 ;  /* 0x0000001fff077819 */ /* 0x000fe20000011452 */
[----:B------:R-:W-:Y:S01]  /*0760*/  ULDC UR4, c[0x0][0x2dc] ;  /* 0x0000b70000047ab9 */ /* 0x000fe20000000800 */
[----:B------:R-:W-:Y:S02]  /*0770*/  BSSY B0, `(.L_x_1373) ;  /* 0x0000029000007945 */ /* 0x000fe40003800000 */
[----:B------:R-:W-:-:S04]  /*0780*/  LEA.HI R6, R7, R82, RZ, 0x4 ;  /* 0x0000005207067211 */ /* 0x000fc800078f20ff */
[----:B------:R-:W-:-:S05]  /*0790*/  LOP3.LUT R7, R6, 0xfffffff0, RZ, 0xc0, !PT ;  /* 0xfffffff006077812 */ /* 0x000fca00078ec0ff */
[----:B------:R-:W-:-:S05]  /*07a0*/  IMAD.IADD R82, R82, 0x1, -R7 ;  /* 0x0000000152527824 */ /* 0x000fca00078e0a07 */
[----:B------:R-:W-:Y:S01]  /*07b0*/  ISETP.NE.AND P6, PT, R82, RZ, PT ;  /* 0x000000ff5200720c */ /* 0x000fe20003fc5270 */
[----:B-1----:R-:W-:-:S04]  /*07c0*/  IMAD R2, R4, R2, R207 ;  /* 0x0000000204027224 */ /* 0x002fc800078e02cf */
[----:B------:R-:W-:Y:S01]  /*07d0*/  IMAD R0, R2, R5, R28 ;  /* 0x0000000502007224 */ /* 0x000fe200078e021c */
[----:B------:R-:W-:Y:S01]  /*07e0*/  SHF.R.S32.HI R5, RZ, 0x4, R6 ;  /* 0x00000004ff057819 */ /* 0x000fe20000011406 */
[----:B------:R-:W-:Y:S02]  /*07f0*/  IMAD.SHL.U32 R2, R82, 0x4, RZ ;  /* 0x0000000452027824 */ /* 0x000fe400078e00ff */
[--C-:B------:R-:W-:Y:S02]  /*0800*/  IMAD R0, R0, R3, R8.reuse ;  /* 0x0000000300007224 */ /* 0x100fe400078e0208 */
[----:B------:R-:W-:Y:S01]  /*0810*/  IMAD.IADD R8, R199, 0x1, -R8 ;  /* 0x00000001c7087824 */ /* 0x000fe200078e0a08 */
[--C-:B------:R-:W-:Y:S01]  /*0820*/  SHF.R.S32.HI R3, RZ, 0x1f, R2.reuse ;  /* 0x0000001fff037819 */ /* 0x100fe20000011402 */
[----:B------:R-:W-:Y:S01]  /*0830*/  IMAD R7, R0, UR4, RZ ;  /* 0x0000000400077c24 */ /* 0x000fe2000f8e02ff */
[----:B------:R-:W-:Y:S01]  /*0840*/  ULDC.64 UR4, c[0x0][0x288] ;  /* 0x0000a20000047ab9 */ /* 0x000fe20000000a00 */
[C---:B------:R-:W-:Y:S01]  /*0850*/  VIADD R19, R5.reuse, 0x8 ;  /* 0x0000000805137836 */ /* 0x040fe20000000000 */
[C---:B------:R-:W-:Y:S01]  /*0860*/  ISETP.GE.AND P2, PT, R5.reuse, R8, PT ;  /* 0x000000080500720c */ /* 0x040fe20003f46270 */
[----:B------:R-:W-:-:S03]  /*0870*/  IMAD.WIDE R10, R5, 0xc0, R2 ;  /* 0x000000c0050a7825 */ /* 0x000fc600078e0202 */
[----:B------:R-:W-:Y:S01]  /*0880*/  ISETP.GE.AND P4, PT, R19, R8, PT ;  /* 0x000000081300720c */ /* 0x000fe20003f86270 */
[----:B------:R-:W-:Y:S01]  /*0890*/  VIADD R17, R5, 0x10 ;  /* 0x0000001005117836 */ /* 0x000fe20000000000 */
[----:B------:R-:W-:Y:S01]  /*08a0*/  IADD3 R4, P0, R7, R10, RZ ;  /* 0x0000000a07047210 */ /* 0x000fe20007f1e0ff */
[C---:B------:R-:W-:Y:S02]  /*08b0*/  VIADD R15, R5.reuse, 0x18 ;  /* 0x00000018050f7836 */ /* 0x040fe40000000000 */
[----:B------:R-:W-:Y:S01]  /*08c0*/  VIADD R13, R5, 0x20 ;  /* 0x00000020050d7836 */ /* 0x000fe20000000000 */
[----:B------:R-:W-:Y:S01]  /*08d0*/  LEA.HI.X.SX32 R7, R7, R11, 0x1, P0 ;  /* 0x0000000b07077211 */ /* 0x000fe200000f0eff */
[C---:B------:R-:W-:Y:S01]  /*08e0*/  VIADD R11, R5.reuse, 0x28 ;  /* 0x00000028050b7836 */ /* 0x040fe20000000000 */
[----:B------:R-:W-:Y:S01]  /*08f0*/  LEA R20, P0, R4, UR4, 0x2 ;  /* 0x0000000404147c11 */ /* 0x000fe2000f8010ff */
[----:B------:R-:W-:Y:S01]  /*0900*/  VIADD R9, R5, 0x30 ;  /* 0x0000003005097836 */ /* 0x000fe20000000000 */
[-C--:B------:R-:W-:Y:S01]  /*0910*/  ISETP.GE.AND P3, PT, R17, R8.reuse, PT ;  /* 0x000000081100720c */ /* 0x080fe20003f66270 */
[----:B------:R-:W-:Y:S01]  /*0920*/  VIADD R10, R2, 0x40 ;  /* 0x00000040020a7836 */ /* 0x000fe20000000000 */
[----:B------:R-:W-:Y:S01]  /*0930*/  LEA.HI.X R21, R4, UR5, R7, 0x2, P0 ;  /* 0x0000000504157c11 */ /* 0x000fe200080f1407 */
[----:B------:R-:W-:Y:S01]  /*0940*/  VIADD R6, R2, 0x80 ;  /* 0x0000008002067836 */ /* 0x000fe20000000000 */
[----:B------:R-:W-:-:S02]  /*0950*/  ISETP.GE.AND P5, PT, R15, R8, PT ;  /* 0x000000080f00720c */ /* 0x000fc40003fa6270 */
[-C--:B------:R-:W-:Y:S02]  /*0960*/  ISETP.GE.AND P0, PT, R13, R8.reuse, PT ;  /* 0x000000080d00720c */ /* 0x080fe40003f06270 */
[----:B------:R-:W-:Y:S01]  /*0970*/  ISETP.GE.AND P1, PT, R11, R8, PT ;  /* 0x000000080b00720c */ /* 0x000fe20003f26270 */
[----:B------:R-:W-:-:S12]  /*0980*/  @P2 BRA `(.L_x_1374) ;  /* 0x00000000001c2947 */ /* 0x000fd80003800000 */
[----:B------:R-:W-:Y:S02]  /*0990*/  ULDC UR4, c[0x0][0x2d0] ;  /* 0x0000b40000047ab9 */ /* 0x000fe40000000800 */
[----:B------:R-:W-:-:S13]  /*09a0*/  ISETP.GE.AND P2, PT, R2, UR4, PT ;  /* 0x0000000402007c0c */ /* 0x000fda000bf46270 */
[----:B------:R1:W-:Y:S01]  /*09b0*/  @!P2 STG.E.128 desc[UR8][R20.64], RZ ;  /* 0x000000ff1400a986 */ /* 0x0003e2000c101d08 */
[----:B------:R-:W-:-:S13]  /*09c0*/  ISETP.GE.AND P2, PT, R10, UR4, PT ;  /* 0x000000040a007c0c */ /* 0x000fda000bf46270 */
[----:B------:R1:W-:Y:S01]  /*09d0*/  @!P2 STG.E.128 desc[UR8][R20.64+0x100], RZ ;  /* 0x000100ff1400a986 */ /* 0x0003e2000c101d08 */
[----:B------:R-:W-:-:S13]  /*09e0*/  ISETP.GE.AND P2, PT, R6, UR4, PT ;  /* 0x0000000406007c0c */ /* 0x000fda000bf46270 */
[----:B------:R1:W-:Y:S02]  /*09f0*/  @!P2 STG.E.128 desc[UR8][R20.64+0x200], RZ ;  /* 0x000200ff1400a986 */ /* 0x0003e4000c101d08 */
.L_x_1374:
[----:B------:R-:W-:Y:S05]  /*0a00*/  BSYNC B0 ;  /* 0x0000000000007941 */ /* 0x000fea0003800000 */
.L_x_1373:
[----:B------:R-:W-:Y:S01]  /*0a10*/  BSSY B0, `(.L_x_1375) ;  /* 0x000000b000007945 */ /* 0x000fe20003800000 */
[----:B------:R-:W-:Y:S02]  /*0a20*/  ISETP.GE.AND P2, PT, R9, R8, PT ;  /* 0x000000080900720c */ /* 0x000fe40003f46270 */
[----:B------:R-:W-:Y:S01]  /*0a30*/  IADD3 R7, R5, 0x38, RZ ;  /* 0x0000003805077810 */ /* 0x000fe20007ffe0ff */
[----:B------:R-:W-:Y:S05]  /*0a40*/  @P4 BRA `(.L_x_1376) ;  /* 0x00000000001c4947 */ /* 0x000fea0003800000 */
[----:B------:R-:W-:Y:S02]  /*0a50*/  ULDC UR4, c[0x0][0x2d0] ;  /* 0x0000b40000047ab9 */ /* 0x000fe40000000800 */
[----:B------:R-:W-:-:S13]  /*0a60*/  ISETP.GE.AND P4, PT, R2, UR4, PT ;  /* 0x0000000402007c0c */ /* 0x000fda000bf86270 */
[----:B------:R2:W-:Y:S01]  /*0a70*/  @!P4 STG.E.128 desc[UR8][R20.64+0x1800], RZ ;  /* 0x001800ff1400c986 */ /* 0x0005e2000c101d08 */
[----:B------:R-:W-:-:S13]  /*0a80*/  ISETP.GE.AND P4, PT, R10, UR4, PT ;  /* 0x000000040a007c0c */ /* 0x000fda000bf86270 */
[----:B------:R2:W-:Y:S01]  /*0a90*/  @!P4 STG.E.128 desc[UR8][R20.64+0x1900], RZ ;  /* 0x001900ff1400c986 */ /* 0x0005e2000c101d08 */
[----:B------:R-:W-:-:S13]  /*0aa0*/  ISETP.GE.AND P4, PT, R6, UR4, PT ;  /* 0x0000000406007c0c */ /* 0x000fda000bf86270 */
[----:B------:R2:W-:Y:S02]  /*0ab0*/  @!P4 STG.E.128 desc[UR8][R20.64+0x1a00], RZ ;  /* 0x001a00ff1400c986 */ /* 0x0005e4000c101d08 */
.L_x_1376:
[----:B------:R-:W-:Y:S05]  /*0ac0*/  BSYNC B0 ;  /* 0x0000000000007941 */ /* 0x000fea0003800000 */
.L_x_1375:
[----:B------:R-:W-:Y:S01]  /*0ad0*/  BSSY B0, `(.L_x_1377) ;  /* 0x000000a000007945 */ /* 0x000fe20003800000 */
[----:B------:R-:W-:-:S03]  /*0ae0*/  ISETP.GE.AND P4, PT, R7, R8, PT ;  /* 0x000000080700720c */ /* 0x000fc60003f86270 */
[----:B------:R-:W-:Y:S10]  /*0af0*/  @P3 BRA `(.L_x_1378) ;  /* 0x00000000001c3947 */ /* 0x000ff40003800000 */
[----:B------:R-:W-:Y:S02]  /*0b00*/  ULDC UR4, c[0x0][0x2d0] ;  /* 0x0000b40000047ab9 */ /* 0x000fe40000000800 */
[----:B------:R-:W-:-:S13]  /*0b10*/  ISETP.GE.AND P3, PT, R2, UR4, PT ;  /* 0x0000000402007c0c */ /* 0x000fda000bf66270 */
[----:B------:R3:W-:Y:S01]  /*0b20*/  @!P3 STG.E.128 desc[UR8][R20.64+0x3000], RZ ;  /* 0x003000ff1400b986 */ /* 0x0007e2000c101d08 */
[----:B------:R-:W-:-:S13]  /*0b30*/  ISETP.GE.AND P3, PT, R10, UR4, PT ;  /* 0x000000040a007c0c */ /* 0x000fda000bf66270 */
[----:B------:R3:W-:Y:S01]  /*0b40*/  @!P3 STG.E.128 desc[UR8][R20.64+0x3100], RZ ;  /* 0x003100ff1400b986 */ /* 0x0007e2000c101d08 */
[----:B------:R-:W-:-:S13]  /*0b50*/  ISETP.GE.AND P3, PT, R6, UR4, PT ;  /* 0x0000000406007c0c */ /* 0x000fda000bf66270 */
[----:B------:R3:W-:Y:S02]  /*0b60*/  @!P3 STG.E.128 desc[UR8][R20.64+0x3200], RZ ;  /* 0x003200ff1400b986 */ /* 0x0007e4000c101d08 */
.L_x_1378:
[----:B------:R-:W-:Y:S05]  /*0b70*/  BSYNC B0 ;  /* 0x0000000000007941 */ /* 0x000fea0003800000 */
.L_x_1377:
[----:B------:R-:W-:Y:S01]  /*0b80*/  BSSY B0, `(.L_x_1379) ;  /* 0x000000a000007945 */ /* 0x000fe20003800000 */
[----:B------:R-:W-:-:S03]  /*0b90*/  IADD3 R4, P3, R0, R5, RZ ;  /* 0x0000000500047210 */ /* 0x000fc60007f7e0ff */
        /* <DEDUP_REMOVED lines=8> */
.L_x_1380:
[----:B------:R-:W-:Y:S05]  /*0c20*/  BSYNC B0 ;  /* 0x0000000000007941 */ /* 0x000fea0003800000 */
.L_x_1379:
[----:B------:R-:W-:Y:S01]  /*0c30*/  BSSY B0, `(.L_x_1381) ;  /* 0x000000b000007945 */ /* 0x000fe20003800000 */
[----:B------:R-:W-:Y:S02]  /*0c40*/  ISETP.GE.OR P5, PT, R5, R8, P6 ;  /* 0x000000080500720c */ /* 0x000fe400037a6670 */
[----:B------:R-:W-:Y:S01]  /*0c50*/  SHF.R.S32.HI R0, RZ, 0x1f, R0 ;  /* 0x0000001fff007819 */ /* 0x000fe20000011400 */
        /* <DEDUP_REMOVED lines=8> */
.L_x_1382:
[----:B------:R-:W-:Y:S05]  /*0ce0*/  BSYNC B0 ;  /* 0x0000000000007941 */ /* 0x000fea0003800000 */
.L_x_1381:
[----:B------:R-:W-:Y:S04]  /*0cf0*/  BSSY B0, `(.L_x_1383) ;  /* 0x0000009000007945 */ /* 0x000fe80003800000 */
[----:B------:R-:W-:Y:S05]  /*0d00*/  @P1 BRA `(.L_x_1384) ;  /* 0x00000000001c1947 */ /* 0x000fea0003800000 */
[----:B------:R-:W-:Y:S02]  /*0d10*/  ULDC UR4, c[0x0][0x2d0] ;  /* 0x0000b40000047ab9 */ /* 0x000fe40000000800 */
[----:B------:R-:W-:Y:S02]  /*0d20*/  ISETP.GE.AND P0, PT, R2, UR4, PT ;  /* 0x0000000402007c0c */ /* 0x000fe4000bf06270 */
[----:B------:R-:W-:-:S11]  /*0d30*/  ISETP.GE.AND P1, PT, R10, UR4, PT ;  /* 0x000000040a007c0c */ /* 0x000fd6000bf26270 */
[----:B------:R1:W-:Y:S01]  /*0d40*/  @!P0 STG.E.128 desc[UR8][R20.64+0x7800], RZ ;  /* 0x007800ff14008986 */ /* 0x0003e2000c101d08 */
[----:B------:R-:W-:-:S03]  /*0d50*/  ISETP.GE.AND P0, PT, R6, UR4, PT ;  /* 0x0000000406007c0c */ /* 0x000fc6000bf06270 */
[----:B------:R1:W-:Y:S10]  /*0d60*/  @!P1 STG.E.128 desc[UR8][R20.64+0x7900], RZ ;  /* 0x007900ff14009986 */ /* 0x0003f4000c101d08 */
[----:B------:R1:W-:Y:S02]  /*0d70*/  @!P0 STG.E.128 desc[UR8][R20.64+0x7a00], RZ ;  /* 0x007a00ff14008986 */ /* 0x0003e4000c101d08 */
.L_x_1384:
[----:B------:R-:W-:Y:S05]  /*0d80*/  BSYNC B0 ;  /* 0x0000000000007941 */ /* 0x000fea0003800000 */
.L_x_1383:
[----:B------:R-:W-:Y:S04]  /*0d90*/  BSSY B0, `(.L_x_1385) ;  /* 0x0000009000007945 */ /* 0x000fe80003800000 */
[----:B------:R-:W-:Y:S05]  /*0da0*/  @P2 BRA `(.L_x_1386) ;  /* 0x00000000001c2947 */ /* 0x000fea0003800000 */
[----:B------:R-:W-:Y:S02]  /*0db0*/  ULDC UR4, c[0x0][0x2d0] ;  /* 0x0000b40000047ab9 */ /* 0x000fe40000000800 */
[----:B------:R-:W-:Y:S02]  /*0dc0*/  ISETP.GE.AND P2, PT, R2, UR4, PT ;  /* 0x0000000402007c0c */ /* 0x000fe4000bf46270 */
[----:B------:R-:W-:Y:S02]  /*0dd0*/  ISETP.GE.AND P1, PT, R10, UR4, PT ;  /* 0x000000040a007c0c */ /* 0x000fe4000bf26270 */
[----:B------:R-:W-:-:S09]  /*0de0*/  ISETP.GE.AND P0, PT, R6, UR4, PT ;  /* 0x0000000406007c0c */ /* 0x000fd2000bf06270 */
[----:B------:R1:W-:Y:S04]  /*0df0*/  @!P2 STG.E.128 desc[UR8][R20.64+0x9000], RZ ;  /* 0x009000ff1400a986 */ /* 0x0003e8000c101d08 */
[----:B------:R1:W-:Y:S04]  /*0e00*/  @!P1 STG.E.128 desc[UR8][R20.64+0x9100], RZ ;  /* 0x009100ff14009986 */ /* 0x0003e8000c101d08 */
[----:B------:R1:W-:Y:S02]  /*0e10*/  @!P0 STG.E.128 desc[UR8][R20.64+0x9200], RZ ;  /* 0x009200ff14008986 */ /* 0x0003e4000c101d08 */
.L_x_1386:
[----:B------:R-:W-:Y:S05]  /*0e20*/  BSYNC B0 ;  /* 0x0000000000007941 */ /* 0x000fea0003800000 */
.L_x_1385:
        /* <DEDUP_REMOVED lines=9> */
.L_x_1388:
[----:B------:R-:W-:Y:S05]  /*0ec0*/  BSYNC B0 ;  /* 0x0000000000007941 */ /* 0x000fea0003800000 */
.L_x_1387:
[----:B------:R-:W-:Y:S01]  /*0ed0*/  ULDC.64 UR4, c[0x0][0x2b8] ;  /* 0x0000ae0000047ab9 */ /* 0x000fe20000000a00 */
[----:B------:R-:W-:Y:S02]  /*0ee0*/  LEA.HI.X.SX32 R5, R5, R0, 0x1, P3 ;  /* 0x0000000005057211 */ /* 0x000fe400018f0eff */
[C---:B------:R-:W-:Y:S02]  /*0ef0*/  LEA R2, P0, R4.reuse, UR4, 0x2 ;  /* 0x0000000404027c11 */ /* 0x040fe4000f8010ff */
[-C--:B------:R-:W-:Y:S02]  /*0f00*/  ISETP.GE.OR P4, PT, R19, R8.reuse, P6 ;  /* 0x000000081300720c */ /* 0x080fe40003786670 */
[----:B------:R-:W-:Y:S01]  /*0f10*/  LEA.HI.X R3, R4, UR5, R5, 0x2, P0 ;  /* 0x0000000504037c11 */ /* 0x000fe200080f1405 */
[----:B------:R-:W-:Y:S01]  /*0f20*/  @!P5 IMAD.MOV.U32 R5, RZ, RZ, -0x800000 ;  /* 0xff800000ff05d424 */ /* 0x000fe200078e00ff */
[-C--:B------:R-:W-:Y:S02]  /*0f30*/  ISETP.GE.OR P3, PT, R17, R8.reuse, P6 ;  /* 0x000000081100720c */ /* 0x080fe40003766670 */
[----:B------:R-:W-:-:S02]  /*0f40*/  ISETP.GE.OR P2, PT, R15, R8, P6 ;  /* 0x000000080f00720c */ /* 0x000fc40003746670 */
[----:B------:R1:W-:Y:S01]  /*0f50*/  @!P5 STG.E desc[UR8][R2.64], R5 ;  /* 0x000000050200d986 */ /* 0x0003e2000c101908 */
[-C--:B------:R-:W-:Y:S02]  /*0f60*/  ISETP.GE.OR P1, PT, R13, R8.reuse, P6 ;  /* 0x000000080d00720c */ /* 0x080fe40003726670 */
[-C--:B------:R-:W-:Y:S02]  /*0f70*/  ISETP.GE.OR P0, PT, R11, R8.reuse, P6 ;  /* 0x000000080b00720c */ /* 0x080fe40003706670 */
[-C--:B------:R-:W-:Y:S01]  /*0f80*/  ISETP.GE.OR P5, PT, R9, R8.reuse, P6 ;  /* 0x000000080900720c */ /* 0x080fe200037a6670 */
[----:B------:R-:W-:Y:S01]  /*0f90*/  @!P4 IMAD.MOV.U32 R17, RZ, RZ, -0x800000 ;  /* 0xff800000ff11c424 */ /* 0x000fe200078e00ff */
[----:B------:R-:W-:Y:S02]  /*0fa0*/  ISETP.GE.OR P6, PT, R7, R8, P6 ;  /* 0x000000080700720c */ /* 0x000fe400037c6670 */
[----:B------:R-:W-:Y:S02]  /*0fb0*/  @!P3 IMAD.MOV.U32 R15, RZ, RZ, -0x800000 ;  /* 0xff800000ff0fb424 */ /* 0x000fe400078e00ff */
[----:B------:R-:W-:Y:S01]  /*0fc0*/  @!P2 IMAD.MOV.U32 R13, RZ, RZ, -0x800000 ;  /* 0xff800000ff0da424 */ /* 0x000fe200078e00ff */
[----:B------:R1:W-:Y:S02]  /*0fd0*/  @!P4 STG.E desc[UR8][R2.64+0x20], R17 ;  /* 0x000020110200c986 */ /* 0x0003e4000c101908 */
[----:B------:R-:W-:-:S02]  /*0fe0*/  @!P1 IMAD.MOV.U32 R11, RZ, RZ, -0x800000 ;  /* 0xff800000ff0b9424 */ /* 0x000fc400078e00ff */
[----:B------:R-:W-:Y:S01]  /*0ff0*/  @!P0 IMAD.MOV.U32 R9, RZ, RZ, -0x800000 ;  /* 0xff800000ff098424 */ /* 0x000fe200078e00ff */
[----:B------:R1:W-:Y:S01]  /*1000*/  @!P3 STG.E desc[UR8][R2.64+0x40], R15 ;  /* 0x0000400f0200b986 */ /* 0x0003e2000c101908 */
[----:B------:R-:W-:-:S03]  /*1010*/  @!P5 IMAD.MOV.U32 R7, RZ, RZ, -0x800000 ;  /* 0xff800000ff07d424 */ /* 0x000fc600078e00ff */
[----:B------:R1:W-:Y:S04]  /*1020*/  @!P2 STG.E desc[UR8][R2.64+0x60], R13 ;  /* 0x0000600d0200a986 */ /* 0x0003e8000c101908 */
[----:B------:R1:W-:Y:S04]  /*1030*/  @!P1 STG.E desc[UR8][R2.64+0x80], R11 ;  /* 0x0000800b02009986 */ /* 0x0003e8000c101908 */
[----:B------:R1:W-:Y:S04]  /*1040*/  @!P0 STG.E desc[UR8][R2.64+0xa0], R9 ;  /* 0x0000a00902008986 */ /* 0x0003e8000c101908 */
[----:B------:R1:W-:Y:S01]  /*1050*/  @!P5 STG.E desc[UR8][R2.64+0xc0], R7 ;  /* 0x0000c0070200d986 */ /* 0x0003e2000c101908 */
[----:B------:R-:W-:Y:S05]  /*1060*/  @P6 EXIT ;  /* 0x000000000000694d */ /* 0x000fea0003800000 */
[----:B-1----:R-:W-:-:S05]  /*1070*/  MOV R5, 0xff800000 ;  /* 0xff80000000057802 */ /* 0x002fca0000000f00 */
[----:B------:R-:W-:Y:S01]  /*1080*/  STG.E desc[UR8][R2.64+0xe0], R5 ;  /* 0x0000e00502007986 */ /* 0x000fe2000c101908 */
[----:B------:R-:W-:Y:S05]  /*1090*/  EXIT ;  /* 0x000000000000794d */ /* 0x000fea0003800000 */
.L_x_1372:
        /* <DEDUP_REMOVED lines=24> */
.L_x_1389:
[----:B------:R-:W-:Y:S05]  /*1220*/  @!P0 BRA `(.L_x_1390) ;  /* 0x00000004003c8947 */ /* 0x000fea0003800000 */
[----:B------:R-:W2:Y:S01]  /*1230*/  LDC R13, c[0x0][0x380] ;  /* 0x0000e000ff0d7b82 */ /* 0x000ea20000000800 */
[----:B------:R-:W-:Y:S01]  /*1240*/  LEA R14, R133, 0xffffffc0, 0x6 ;  /* 0xffffffc0850e7811 */ /* 0x000fe200078e30ff */
[----:B------:R-:W-:-:S03]  /*1250*/  ULDC.64 UR4, c[0x0][0x230] ;  /* 0x00008c0000047ab9 */ /* 0x000fc60000000a00 */
[----:B-1----:R-:W-:Y:S02]  /*1260*/  IABS R2, R14 ;  /* 0x0000000e00027213 */ /* 0x002fe40000000000 */
[----:B------:R-:W-:Y:S01]  /*1270*/  MOV R16, RZ ;  /* 0x000000ff00107202 */ /* 0x000fe20000000f00 */
[----:B------:R-:W1:Y:S01]  /*1280*/  LDC.64 R80, c[0x0][0x248] ;  /* 0x00009200ff507b82 */ /* 0x000e620000000a00 */
[----:B--2---:R-:W-:-:S04]  /*1290*/  IABS R4, R13 ;  /* 0x0000000d00047213 */ /* 0x004fc80000000000 */
[----:B------:R-:W2:Y:S08]  /*12a0*/  I2F.RP R5, R4 ;  /* 0x0000000400057306 */ /* 0x000eb00000209400 */
[----:B--2---:R-:W2:Y:S02]  /*12b0*/  MUFU.RCP R6, R5 ;  /* 0x0000000500067308 */ /* 0x004ea40000001000 */
[----:B--2---:R-:W-:-:S06]  /*12c0*/  IADD3 R6, R6, 0xffffffe, RZ ;  /* 0x0ffffffe06067810 */ /* 0x004fcc0007ffe0ff */
[----:B------:R-:W2:Y:S02]  /*12d0*/  F2I.FTZ.U32.TRUNC.NTZ R7, R6 ;  /* 0x0000000600077305 */ /* 0x000ea4000021f000 */
[----:B--2---:R-:W-:Y:S01]  /*12e0*/  IMAD.MOV R3, RZ, RZ, -R7 ;  /* 0x000000ffff037224 */ /* 0x004fe200078e0a07 */
[----:B------:R-:W-:-:S03]  /*12f0*/  MOV R6, RZ ;  /* 0x000000ff00067202 */ /* 0x000fc60000000f00 */
[----:B------:R-:W-:-:S04]  /*1300*/  IMAD R3, R3, R4, RZ ;  /* 0x0000000403037224 */ /* 0x000fc800078e02ff */
[----:B------:R-:W-:Y:S02]  /*1310*/  IMAD.HI.U32 R3, R7, R3, R6 ;  /* 0x0000000307037227 */ /* 0x000fe400078e0006 */
[----:B------:R-:W2:Y:S04]  /*1320*/  LDC R7, c[0x0][0x278] ;  /* 0x00009e00ff077b82 */ /* 0x000ea80000000800 */
[----:B------:R-:W-:-:S04]  /*1330*/  IMAD.HI.U32 R11, R3, R2, RZ ;  /* 0x00000002030b7227 */ /* 0x000fc800078e00ff */
[----:B------:R-:W-:-:S04]  /*1340*/  IMAD.MOV R3, RZ, RZ, -R11 ;  /* 0x000000ffff037224 */ /* 0x000fc800078e0a0b */
        /* <DEDUP_REMOVED lines=8> */
[----:B------:R-:W-:-:S05]  /*13d0*/  @P3 IADD3 R11, R11, 0x1, RZ ;  /* 0x000000010b0b3810 */ /* 0x000fca0007ffe0ff */
[----:B------:R-:W-:Y:S01]  /*13e0*/  @!P1 IMAD.MOV R11, RZ, RZ, -R11 ;  /* 0x000000ffff0b9224 */ /* 0x000fe200078e0a0b */
[----:B------:R-:W-:-:S05]  /*13f0*/  @!P2 LOP3.LUT R11, RZ, R13, RZ, 0x33, !PT ;  /* 0x0000000dff0ba212 */ /* 0x000fca00078e33ff */
[----:B------:R-:W-:-:S05]  /*1400*/  IMAD.WIDE R18, R11, 0x4, R208 ;  /* 0x000000040b127825 */ /* 0x000fca00078e02d0 */
[----:B------:R3:W4:Y:S01]  /*1410*/  LDG.E R4, desc[UR8][R18.64] ;  /* 0x0000000812047981 */ /* 0x000722000c1e1900 */
[----:B--2---:R-:W-:Y:S01]  /*1420*/  IABS R2, R7 ;  /* 0x0000000700027213 */ /* 0x004fe20000000000 */
[----:B------:R-:W-:-:S03]  /*1430*/  IMAD.MOV R11, RZ, RZ, -R11 ;  /* 0x000000ffff0b7224 */ /* 0x000fc600078e0a0b */
[----:B------:R-:W2:Y:S01]  /*1440*/  I2F.RP R6, R2 ;  /* 0x0000000200067306 */ /* 0x000ea20000209400 */
[----:B------:R-:W-:-:S05]  /*1450*/  IMAD R14, R13, R11, R14 ;  /* 0x0000000b0d0e7224 */ /* 0x000fca00078e020e */
[----:B------:R-:W-:Y:S02]  /*1460*/  SHF.R.S32.HI R15, RZ, 0x1f, R14 ;  /* 0x0000001fff0f7819 */ /* 0x000fe4000001140e */
[----:B--2---:R-:W2:Y:S02]  /*1470*/  MUFU.RCP R17, R6 ;  /* 0x0000000600117308 */ /* 0x004ea40000001000 */
[----:B--2---:R-:W-:-:S06]  /*1480*/  IADD3 R17, R17, 0xffffffe, RZ ;  /* 0x0ffffffe11117810 */ /* 0x004fcc0007ffe0ff */
[----:B------:R-:W2:Y:S02]  /*1490*/  F2I.FTZ.U32.TRUNC.NTZ R17, R17 ;  /* 0x0000001100117305 */ /* 0x000ea4000021f000 */
[----:B--2---:R-:W-:-:S04]  /*14a0*/  IMAD.MOV R3, RZ, RZ, -R17 ;  /* 0x000000ffff037224 */ /* 0x004fc800078e0a11 */
[----:B------:R-:W-:Y:S01]  /*14b0*/  IMAD R5, R3, R2, RZ ;  /* 0x0000000203057224 */ /* 0x000fe200078e02ff */
[----:B------:R-:W-:-:S03]  /*14c0*/  IABS R3, R28 ;  /* 0x0000001c00037213 */ /* 0x000fc60000000000 */
[----:B------:R-:W-:-:S04]  /*14d0*/  IMAD.HI.U32 R16, R17, R5, R16 ;  /* 0x0000000511107227 */ /* 0x000fc800078e0010 */
[----:B------:R-:W-:-:S04]  /*14e0*/  IMAD.MOV.U32 R5, RZ, RZ, R3 ;  /* 0x000000ffff057224 */ /* 0x000fc800078e0003 */
[----:B---3--:R-:W-:-:S05]  /*14f0*/  IMAD.HI.U32 R18, R16, R5, RZ ;  /* 0x0000000510127227 */ /* 0x008fca00078e00ff */
        /* <DEDUP_REMOVED lines=8> */
[----:B------:R-:W-:Y:S02]  /*1580*/  ISETP.GE.AND P1, PT, R2, RZ, PT ;  /* 0x000000ff0200720c */ /* 0x000fe40003f26270 */
[----:B------:R-:W2:Y:S05]  /*1590*/  LDC.64 R2, c[0x0][0x238] ;  /* 0x00008e00ff027b82 */ /* 0x000eaa0000000a00 */
[----:B------:R-:W-:-:S06]  /*15a0*/  @P3 IADD3 R18, R18, 0x1, RZ ;  /* 0x0000000112123810 */ /* 0x000fcc0007ffe0ff */
[----:B------:R-:W-:Y:S01]  /*15b0*/  @!P1 IMAD.MOV R18, RZ, RZ, -R18 ;  /* 0x000000ffff129224 */ /* 0x000fe200078e0a12 */
[----:B------:R-:W-:-:S04]  /*15c0*/  @!P2 LOP3.LUT R18, RZ, R7, RZ, 0x33, !PT ;  /* 0x00000007ff12a212 */ /* 0x000fc800078e33ff */
[----:B------:R-:W-:Y:S02]  /*15d0*/  SHF.R.S32.HI R7, RZ, 0x1f, R18 ;  /* 0x0000001fff077819 */ /* 0x000fe40000011412 */
[----:B----4-:R-:W-:Y:S01]  /*15e0*/  SHF.R.S32.HI R5, RZ, 0x1f, R4 ;  /* 0x0000001fff057819 */ /* 0x010fe20000011404 */
[----:B-----5:R-:W-:-:S04]  /*15f0*/  IMAD.WIDE.U32 R10, R4, UR4, RZ ;  /* 0x00000004040a7c25 */ /* 0x020fc8000f8e00ff */
[C---:B------:R-:W-:Y:S02]  /*1600*/  IMAD R9, R5.reuse, UR4, RZ ;  /* 0x0000000405097c24 */ /* 0x040fe4000f8e02ff */
[----:B--2---:R-:W-:Y:S02]  /*1610*/  IMAD R5, R5, R2, RZ ;  /* 0x0000000205057224 */ /* 0x004fe400078e02ff */
[C---:B------:R-:W-:Y:S01]  /*1620*/  IMAD R6, R4.reuse, UR5, R9 ;  /* 0x0000000504067c24 */ /* 0x040fe2000f8e0209 */
[----:B------:R-:W-:Y:S01]  /*1630*/  ULDC.64 UR4, c[0x0][0x260] ;  /* 0x0000980000047ab9 */ /* 0x000fe20000000a00 */
[----:B------:R-:W-:Y:S02]  /*1640*/  IMAD R3, R4, R3, R5 ;  /* 0x0000000304037224 */ /* 0x000fe400078e0205 */
[----:B------:R-:W-:Y:S01]  /*1650*/  IMAD R9, R7, UR4, RZ ;  /* 0x0000000407097c24 */ /* 0x000fe2000f8e02ff */
[----:B------:R-:W-:Y:S01]  /*1660*/  IADD3 R11, R11, R6, RZ ;  /* 0x000000060b0b7210 */ /* 0x000fe20007ffe0ff */
[----:B-1----:R-:W-:-:S02]  /*1670*/  IMAD R6, R15, R80, RZ ;  /* 0x000000500f067224 */ /* 0x002fc400078e02ff */
[----:B------:R-:W-:-:S04]  /*1680*/  IMAD.WIDE.U32 R4, R4, R2, RZ ;  /* 0x0000000204047225 */ /* 0x000fc800078e00ff */
[C---:B------:R-:W-:Y:S02]  /*1690*/  IMAD R6, R14.reuse, R81, R6 ;  /* 0x000000510e067224 */ /* 0x040fe400078e0206 */
[----:B------:R-:W-:-:S04]  /*16a0*/  IMAD.WIDE.U32 R10, R14, R80, R10 ;  /* 0x000000500e0a7225 */ /* 0x000fc800078e000a */
[C---:B------:R-:W-:Y:S01]  /*16b0*/  IMAD R23, R18.reuse, UR5, R9 ;  /* 0x0000000512177c24 */ /* 0x040fe2000f8e0209 */
[----:B------:R-:W-:Y:S01]  /*16c0*/  IADD3 R11, R11, R6, RZ ;  /* 0x000000060b0b7210 */ /* 0x000fe20007ffe0ff */
[----:B------:R-:W-:Y:S01]  /*16d0*/  IMAD.MOV.U32 R6, RZ, RZ, R4 ;  /* 0x000000ffff067224 */ /* 0x000fe200078e0004 */
[----:B------:R-:W-:Y:S01]  /*16e0*/  IADD3 R9, R5, R3, RZ ;  /* 0x0000000305097210 */ /* 0x000fe20007ffe0ff */
[----:B------:R-:W-:-:S05]  /*16f0*/  IMAD.WIDE.U32 R38, R18, UR4, R10 ;  /* 0x0000000412267c25 */ /* 0x000fca000f8e000a */
[----:B------:R-:W-:Y:S01]  /*1700*/  IADD3 R23, R39, R23, RZ ;  /* 0x0000001727177210 */ /* 0x000fe20007ffe0ff */
[----:B------:R-:W-:Y:S06]  /*1710*/  BRA `(.L_x_1391) ;  /* 0x0000000400347947 */ /* 0x000fec0003800000 */
.L_x_1390:
[----:B------:R-:W1:Y:S01]  /*1720*/  LDC R9, c[0x0][0x278] ;  /* 0x00009e00ff097b82 */ /* 0x000e620000000800 */
[----:B------:R-:W-:Y:S02]  /*1730*/  ISETP.NE.AND P4, PT, R12, -0x1, PT ;  /* 0xffffffff0c00780c */ /* 0x000fe40003f85270 */
[----:B------:R-:W-:-:S04]  /*1740*/  LEA R14, R133, 0xffffffc0, 0x6 ;  /* 0xffffffc0850e7811 */ /* 0x000fc800078e30ff */
[----:B------:R-:W-:-:S07]  /*1750*/  SHF.R.S32.HI R15, RZ, 0x1f, R14 ;  /* 0x0000001fff0f7819 */ /* 0x000fce000001140e */
[----:B------:R-:W2:Y:S01]  /*1760*/  @P4 LDC.64 R80, c[0x0][0x248] ;  /* 0x00009200ff504b82 */ /* 0x000ea20000000a00 */
[----:B------:R-:W-:Y:S01]  /*1770*/  @P4 IMAD.IADD R16, R11, 0x1, R12 ;  /* 0x000000010b104824 */ /* 0x000fe200078e020c */
        /* <DEDUP_REMOVED lines=12> */
[----:B------:R-:W-:-:S03]  /*1840*/  ISETP.GE.AND P2, PT, R6, RZ, PT ;  /* 0x000000ff0600720c */ /* 0x000fc60003f46270 */
[----:B------:R-:W-:-:S04]  /*1850*/  IMAD.HI.U32 R18, R7, R4, RZ ;  /* 0x0000000407127227 */ /* 0x000fc800078e00ff */
[----:B------:R-:W-:Y:S02]  /*1860*/  IMAD.MOV R2, RZ, RZ, -R18 ;  /* 0x000000ffff027224 */ /* 0x000fe400078e0a12 */
[C---:B--2---:R-:W-:Y:S02]  /*1870*/  @P4 IMAD R7, R16.reuse, R81, RZ ;  /* 0x0000005110074224 */ /* 0x044fe400078e02ff */
[C---:B------:R-:W-:Y:S02]  /*1880*/  IMAD R2, R3.reuse, R2, R4 ;  /* 0x0000000203027224 */ /* 0x040fe400078e0204 */
[----:B------:R-:W1:Y:S01]  /*1890*/  @P4 LDC.64 R4, c[0x0][0x250] ;  /* 0x00009400ff044b82 */ /* 0x000e620000000a00 */
[----:B------:R-:W-:Y:S02]  /*18a0*/  @P4 IMAD.WIDE.U32 R16, R16, R80, RZ ;  /* 0x0000005010104225 */ /* 0x000fe400078e00ff */
[----:B------:R-:W-:-:S03]  /*18b0*/  ISETP.GT.U32.AND P1, PT, R3, R2, PT ;  /* 0x000000020300720c */ /* 0x000fc60003f24070 */
[----:B------:R-:W-:Y:S02]  /*18c0*/  @P4 IADD3 R7, R17, R7, RZ ;  /* 0x0000000711074210 */ /* 0x000fe40007ffe0ff */
[----:B------:R-:W-:-:S08]  /*18d0*/  @P4 MOV R6, R16 ;  /* 0x0000001000064202 */ /* 0x000fd00000000f00 */
[-C--:B------:R-:W-:Y:S02]  /*18e0*/  @!P1 IADD3 R2, R2, -R3.reuse, RZ ;  /* 0x8000000302029210 */ /* 0x080fe40007ffe0ff */
[----:B------:R-:W-:Y:S02]  /*18f0*/  @!P1 IADD3 R18, R18, 0x1, RZ ;  /* 0x0000000112129810 */ /* 0x000fe40007ffe0ff */
[----:B------:R-:W-:Y:S02]  /*1900*/  ISETP.GE.U32.AND P3, PT, R2, R3, PT ;  /* 0x000000030200720c */ /* 0x000fe40003f66070 */
[----:B------:R-:W2:Y:S01]  /*1910*/  LDC.64 R2, c[0x0][0x260] ;  /* 0x00009800ff027b82 */ /* 0x000ea20000000a00 */
[----:B------:R-:W-:-:S10]  /*1920*/  ISETP.NE.AND P1, PT, R9, RZ, PT ;  /* 0x000000ff0900720c */ /* 0x000fd40003f25270 */
[----:B------:R-:W-:-:S04]  /*1930*/  @P3 VIADD R18, R18, 0x1 ;  /* 0x0000000112123836 */ /* 0x000fc80000000000 */
[----:B------:R-:W-:Y:S01]  /*1940*/  @!P2 IMAD.MOV R18, RZ, RZ, -R18 ;  /* 0x000000ffff12a224 */ /* 0x000fe200078e0a12 */
        /* <DEDUP_REMOVED lines=14> */
.L_x_1392:
[----:B------:R-:W-:Y:S01]  /*1a30*/  IMAD R13, R15, R80, RZ ;  /* 0x000000500f0d7224 */ /* 0x000fe200078e02ff */
[----:B------:R-:W-:Y:S01]  /*1a40*/  @!P1 LOP3.LUT R18, RZ, R9, RZ, 0x33, !PT ;  /* 0x00000009ff129212 */ /* 0x000fe200078e33ff */
[----:B------:R-:W-:Y:S01]  /*1a50*/  IMAD.WIDE.U32 R16, R80, R14, R6 ;  /* 0x0000000e50107225 */ /* 0x000fe200078e0006 */
[----:B------:R-:W-:Y:S02]  /*1a60*/  @P4 IADD3 R9, R11, R12, RZ ;  /* 0x0000000c0b094210 */ /* 0x000fe40007ffe0ff */
[----:B------:R-:W-:Y:S01]  /*1a70*/  SHF.R.S32.HI R7, RZ, 0x1f, R18 ;  /* 0x0000001fff077819 */ /* 0x000fe20000011412 */
[----:B------:R-:W-:-:S04]  /*1a80*/  IMAD R13, R81, R14, R13 ;  /* 0x0000000e510d7224 */ /* 0x000fc800078e020d */
[----:B--2---:R-:W-:Y:S01]  /*1a90*/  IMAD R6, R7, R2, RZ ;  /* 0x0000000207067224 */ /* 0x004fe200078e02ff */
[----:B------:R-:W-:Y:S01]  /*1aa0*/  IADD3 R17, R17, R13, RZ ;  /* 0x0000000d11117210 */ /* 0x000fe20007ffe0ff */
[----:B-1----:R-:W-:-:S04]  /*1ab0*/  @P4 IMAD.WIDE.U32 R12, R9, R4, RZ ;  /* 0x00000004090c4225 */ /* 0x002fc800078e00ff */
[----:B------:R-:W-:-:S04]  /*1ac0*/  IMAD.WIDE.U32 R38, R18, R2, R16 ;  /* 0x0000000212267225 */ /* 0x000fc800078e0010 */
[----:B------:R-:W-:Y:S01]  /*1ad0*/  IMAD R3, R18, R3, R6 ;  /* 0x0000000312037224 */ /* 0x000fe200078e0206 */
[----:B------:R-:W-:Y:S01]  /*1ae0*/  @P4 MOV R6, R12 ;  /* 0x0000000c00064202 */ /* 0x000fe20000000f00 */
[----:B------:R-:W-:-:S03]  /*1af0*/  @P4 IMAD R9, R9, R5, R13 ;  /* 0x0000000509094224 */ /* 0x000fc600078e020d */
[----:B------:R-:W-:Y:S01]  /*1b00*/  IADD3 R23, R39, R3, RZ ;  /* 0x0000000327177210 */ /* 0x000fe20007ffe0ff */
[----:B------:R-:W-:Y:S06]  /*1b10*/  @P4 BRA `(.L_x_1391) ;  /* 0x0000000000344947 */ /* 0x000fec0003800000 */
[----:B------:R-:W1:Y:S01]  /*1b20*/  LDC.64 R4, c[0x0][0x250] ;  /* 0x00009400ff047b82 */ /* 0x000e620000000a00 */
[----:B------:R-:W-:-:S07]  /*1b30*/  SHF.R.S32.HI R9, RZ, 0x1f, R11 ;  /* 0x0000001fff097819 */ /* 0x000fce000001140b */
[----:B------:R-:W2:Y:S01]  /*1b40*/  LDC.64 R2, c[0x0][0x238] ;  /* 0x00008e00ff027b82 */ /* 0x000ea20000000a00 */
[-C--:B-1----:R-:W-:Y:S01]  /*1b50*/  IMAD R6, R9, R4.reuse, RZ ;  /* 0x0000000409067224 */ /* 0x082fe200078e02ff */
[----:B-----5:R-:W-:Y:S01]  /*1b60*/  SHF.R.S32.HI R9, RZ, 0x1f, R10 ;  /* 0x0000001fff097819 */ /* 0x020fe2000001140a */
[----:B------:R-:W-:-:S04]  /*1b70*/  IMAD.WIDE.U32 R12, R11, R4, RZ ;  /* 0x000000040b0c7225 */ /* 0x000fc800078e00ff */
[----:B------:R-:W-:Y:S02]  /*1b80*/  IMAD R5, R11, R5, R6 ;  /* 0x000000050b057224 */ /* 0x000fe400078e0206 */
[----:B--2---:R-:W-:-:S03]  /*1b90*/  IMAD R9, R9, R2, RZ ;  /* 0x0000000209097224 */ /* 0x004fc600078e02ff */
[----:B------:R-:W-:Y:S01]  /*1ba0*/  IADD3 R13, R13, R5, RZ ;  /* 0x000000050d0d7210 */ /* 0x000fe20007ffe0ff */
[C---:B------:R-:W-:Y:S02]  /*1bb0*/  IMAD R9, R10.reuse, R3, R9 ;  /* 0x000000030a097224 */ /* 0x040fe400078e0209 */
[----:B------:R-:W-:-:S05]  /*1bc0*/  IMAD.WIDE.U32 R2, R10, R2, R12 ;  /* 0x000000020a027225 */ /* 0x000fca00078e000c */
[----:B------:R-:W-:Y:S02]  /*1bd0*/  IADD3 R9, R3, R9, RZ ;  /* 0x0000000903097210 */ /* 0x000fe40007ffe0ff */
[----:B------:R-:W-:-:S07]  /*1be0*/  MOV R6, R2 ;  /* 0x0000000200067202 */ /* 0x000fce0000000f00 */
.L_x_1391:
[----:B------:R-:W-:Y:S01]  /*1bf0*/  ISETP.NE.AND P1, PT, R0, -0x1, PT ;  /* 0xffffffff0000780c */ /* 0x000fe20003f25270 */
[----:B------:R-:W1:Y:S01]  /*1c00*/  S2UR UR10, SR_CgaCtaId ;  /* 0x00000000000a79c3 */ /* 0x000e620000008800 */
[----:B------:R-:W-:Y:S01]  /*1c10*/  SHF.R.S32.HI R13, RZ, 0x1f, R82 ;  /* 0x0000001fff0d7819 */ /* 0x000fe20000011452 */
[----:B------:R-:W-:Y:S01]  /*1c20*/  ULDC.64 UR6, c[0x0][0x268] ;  /* 0x00009a0000067ab9 */ /* 0x000fe20000000a00 */
[----:B------:R-:W-:Y:S01]  /*1c30*/  IMAD.IADD R199, R199, 0x1, -R8 ;  /* 0x00000001c7c77824 */ /* 0x000fe200078e0a08 */
[----:B------:R-:W-:Y:S01]  /*1c40*/  ULDC.64 UR4, c[0x0][0x258] ;  /* 0x0000960000047ab9 */ /* 0x000fe20000000a00 */
[-C--:B------:R-:W-:Y:S01]  /*1c50*/  LEA.HI R22, R13, R82.reuse, RZ, 0x4 ;  /* 0x000000520d167211 */ /* 0x080fe200078f20ff */
[----:B------:R-:W-:Y:S01]  /*1c60*/  IMAD R7, R7, UR6, RZ ;  /* 0x0000000607077c24 */ /* 0x000fe2000f8e02ff */
[----:B------:R-:W-:Y:S01]  /*1c70*/  LEA.HI R205, R13, R82, RZ, 0x6 ;  /* 0x000000520dcd7211 */ /* 0x000fe200078f30ff */
[----:B------:R-:W2:Y:S01]  /*1c80*/  LDC.64 R134, c[0x0][0x250] ;  /* 0x00009400ff867b82 */ /* 0x000ea20000000a00 */
[----:B------:R-:W-:Y:S01]  /*1c90*/  BSSY B0, `(.L_x_1393) ;  /* 0x0000060000007945 */ /* 0x000fe20003800000 */
[----:B------:R-:W-:Y:S01]  /*1ca0*/  IMAD R12, R18, UR7, R7 ;  /* 0x00000007120c7c24 */ /* 0x000fe2000f8e0207 */
[----:B------:R-:W-:Y:S01]  /*1cb0*/  MOV R7, 0x10 ;  /* 0x0000001000077802 */ /* 0x000fe20000000f00 */
[----:B------:R-:W-:Y:S01]  /*1cc0*/  IMAD.SHL.U32 R205, R205, 0x8, RZ ;  /* 0x00000008cdcd7824 */ /* 0x000fe200078e00ff */
[----:B------:R-:W-:Y:S01]  /*1cd0*/  @!P1 SHF.R.S32.HI R17, RZ, 0x1f, R207 ;  /* 0x0000001fff119819 */ /* 0x000fe200000114cf */
[----:B------:R-:W-:-:S02]  /*1ce0*/  VIADD R83, R133, 0xffffffff ;  /* 0xffffffff85537836 */ /* 0x000fc40000000000 */
[----:B------:R-:W3:Y:S08]  /*1cf0*/  @P1 LDC.64 R2, c[0x0][0x240] ;  /* 0x00009000ff021b82 */ /* 0x000ef00000000a00 */
[----:B------:R-:W4:Y:S01]  /*1d00*/  @!P1 LDC.64 R4, c[0x0][0x228] ;  /* 0x00008a00ff049b82 */ /* 0x000f220000000a00 */
[----:B---3-5:R-:W-:Y:S01]  /*1d10*/  @P1 IMAD.WIDE.U32 R10, R0, R2, RZ ;  /* 0x00000002000a1225 */ /* 0x028fe200078e00ff */
[----:B------:R-:W-:-:S03]  /*1d20*/  LEA.HI R2, R13, R82, RZ, 0x3 ;  /* 0x000000520d027211 */ /* 0x000fc600078f18ff */
[----:B------:R-:W-:Y:S01]  /*1d30*/  @P1 IMAD R3, R0, R3, R11 ;  /* 0x0000000300031224 */ /* 0x000fe200078e020b */
[----:B------:R-:W-:Y:S02]  /*1d40*/  LOP3.LUT R11, R2, 0xfffffff8, RZ, 0xc0, !PT ;  /* 0xfffffff8020b7812 */ /* 0x000fe400078ec0ff */
[----:B------:R-:W-:Y:S01]  /*1d50*/  SHF.R.S32.HI R20, RZ, 0x3, R2 ;  /* 0x00000003ff147819 */ /* 0x000fe20000011402 */
[----:B----4-:R-:W-:Y:S01]  /*1d60*/  @!P1 IMAD R0, R17, R4, RZ ;  /* 0x0000000411009224 */ /* 0x010fe200078e02ff */
[----:B------:R-:W-:Y:S01]  /*1d70*/  LOP3.LUT R17, R22, 0xfffffff0, RZ, 0xc0, !PT ;  /* 0xfffffff016117812 */ /* 0x000fe200078ec0ff */
[----:B------:R-:W-:Y:S01]  /*1d80*/  IMAD.IADD R2, R82, 0x1, -R11 ;  /* 0x0000000152027824 */ /* 0x000fe200078e0a0b */
[----:B------:R-:W-:Y:S01]  /*1d90*/  ISETP.GE.AND P5, PT, R20, R199, PT ;  /* 0x000000c71400720c */ /* 0x000fe20003fa6270 */
[----:B------:R-:W-:Y:S01]  /*1da0*/  @!P1 IMAD R5, R207, R5, R0 ;  /* 0x00000005cf059224 */ /* 0x000fe200078e0200 */
[----:B------:R-:W-:Y:S01]  /*1db0*/  SHF.R.S32.HI R21, RZ, 0x1f, R20 ;  /* 0x0000001fff157819 */ /* 0x000fe20000011414 */
[----:B------:R-:W-:Y:S01]  /*1dc0*/  IMAD.IADD R17, R82, 0x1, -R17 ;  /* 0x0000000152117824 */ /* 0x000fe200078e0a11 */
[----:B------:R-:W-:Y:S01]  /*1dd0*/  IADD3 R16, R20, 0x30, RZ ;  /* 0x0000003014107810 */ /* 0x000fe20007ffe0ff */
[----:B------:R-:W-:-:S02]  /*1de0*/  IMAD.SHL.U32 R206, R2, 0x8, RZ ;  /* 0x0000000802ce7824 */ /* 0x000fc400078e00ff */
[----:B------:R-:W-:Y:S01]  /*1df0*/  @!P1 IMAD.WIDE.U32 R24, R207, R4, RZ ;  /* 0x00000004cf189225 */ /* 0x000fe200078e00ff */
[----:B------:R-:W-:Y:S02]  /*1e00*/  SHF.R.S32.HI R0, RZ, 0x1f, R17 ;  /* 0x0000001fff007819 */ /* 0x000fe40000011411 */
[----:B------:R-:W-:Y:S01]  /*1e10*/  SHF.R.S32.HI R36, RZ, 0x1f, R206 ;  /* 0x0000001fff247819 */ /* 0x000fe200000114ce */
[----:B------:R-:W-:Y:S01]  /*1e20*/  IMAD.SHL.U32 R19, R20, 0x40, RZ ;  /* 0x0000004014137824 */ /* 0x000fe200078e00ff */
[----:B------:R-:W-:Y:S01]  /*1e30*/  LEA.HI R0, R0, R17, RZ, 0x3 ;  /* 0x0000001100007211 */ /* 0x000fe200078f18ff */
[----:B------:R-:W-:Y:S01]  /*1e40*/  @!P1 IMAD.MOV.U32 R10, RZ, RZ, R24 ;  /* 0x000000ffff0a9224 */ /* 0x000fe200078e0018 */
[----:B------:R-:W-:Y:S01]  /*1e50*/  IADD3 R24, P2, R206, R6, RZ ;  /* 0x00000006ce187210 */ /* 0x000fe20007f5e0ff */
[----:B------:R-:W-:Y:S01]  /*1e60*/  VIADD R26, R20, 0x10 ;  /* 0x00000010141a7836 */ /* 0x000fe20000000000 */
[----:B------:R-:W-:Y:S01]  /*1e70*/  LOP3.LUT R4, R0, 0xfffffff8, RZ, 0xc0, !PT ;  /* 0xfffffff800047812 */ /* 0x000fe200078ec0ff */
[----:B------:R-:W-:Y:S01]  /*1e80*/  IMAD.WIDE R32, R33, 0x40, R20 ;  /* 0x0000004021207825 */ /* 0x000fe200078e0214 */
[----:B------:R-:W-:-:S02]  /*1e90*/  LOP3.LUT R19, R19, 0x1c0, RZ, 0xc0, !PT ;  /* 0x000001c013137812 */ /* 0x000fc400078ec0ff */
[----:B------:R-:W-:Y:S01]  /*1ea0*/  @!P1 IADD3 R3, R25, R5, RZ ;  /* 0x0000000519039210 */ /* 0x000fe20007ffe0ff */
[----:B------:R-:W-:Y:S01]  /*1eb0*/  IMAD.IADD R17, R17, 0x1, -R4 ;  /* 0x0000000111117824 */ /* 0x000fe200078e0a04 */
[----:B------:R-:W-:Y:S01]  /*1ec0*/  SHF.R.S32.HI R4, RZ, 0x1f, R28 ;  /* 0x0000001fff047819 */ /* 0x000fe2000001141c */
[----:B------:R-:W-:Y:S01]  /*1ed0*/  IMAD.X R25, R36, 0x1, R9, P2 ;  /* 0x0000000124197824 */ /* 0x000fe200010e0609 */
[----:B------:R-:W-:Y:S01]  /*1ee0*/  LOP3.LUT R11, R19, 0x38, R206, 0xf8, !PT ;  /* 0x00000038130b7812 */ /* 0x000fe200078ef8ce */
[----:B------:R-:W-:Y:S01]  /*1ef0*/  IMAD.MOV.U32 R5, RZ, RZ, 0x20 ;  /* 0x00000020ff057424 */ /* 0x000fe200078e00ff */
[----:B------:R-:W-:Y:S01]  /*1f00*/  SHF.R.U32.HI R8, RZ, 0x3, R19 ;  /* 0x00000003ff087819 */ /* 0x000fe20000011613 */
[----:B------:R-:W-:Y:S01]  /*1f10*/  IMAD.WIDE.U32 R18, R18, UR6, R24 ;  /* 0x0000000612127c25 */ /* 0x000fe2000f8e0018 */
[----:B------:R-:W-:Y:S02]  /*1f20*/  IADD3 R10, P1, R206, R10, RZ ;  /* 0x0000000ace0a7210 */ /* 0x000fe40007f3e0ff */
[----:B------:R-:W-:Y:S01]  /*1f30*/  LOP3.LUT R8, R11, R8, RZ, 0x3c, !PT ;  /* 0x000000080b087212 */ /* 0x000fe200078e3cff */
[----:B------:R-:W-:Y:S01]  /*1f40*/  IMAD R31, R4, UR4, RZ ;  /* 0x00000004041f7c24 */ /* 0x000fe2000f8e02ff */
[----:B------:R-:W-:Y:S01]  /*1f50*/  ISETP.GE.AND P4, PT, R26, R199, PT ;  /* 0x000000c71a00720c */ /* 0x000fe20003f86270 */
[----:B------:R-:W-:Y:S01]  /*1f60*/  VIADD R24, R20, 0x20 ;  /* 0x0000002014187836 */ /* 0x000fe20000000000 */
[----:B------:R-:W-:Y:S01]  /*1f70*/  LOP3.LUT R205, R8, 0xfffffe00, R205, 0xf8, !PT ;  /* 0xfffffe0008cd7812 */ /* 0x000fe200078ef8cd */
[----:B------:R-:W-:-:S02]  /*1f80*/  IMAD.X R11, R36, 0x1, R3, P1 ;  /* 0x00000001240b7824 */ /* 0x000fc400008e0603 */
[----:B------:R-:W-:Y:S01]  /*1f90*/  IMAD R31, R28, UR5, R31 ;  /* 0x000000051c1f7c24 */ /* 0x000fe2000f8e021f */
[----:B------:R-:W-:Y:S01]  /*1fa0*/  ISETP.GE.AND P3, PT, R24, R199, PT ;  /* 0x000000c71800720c */ /* 0x000fe20003f66270 */
[----:B------:R-:W-:Y:S01]  /*1fb0*/  IMAD.WIDE.U32 R28, R28, UR4, R10 ;  /* 0x000000041c1c7c25 */ /* 0x000fe2000f8e000a */
[----:B------:R-:W-:Y:S02]  /*1fc0*/  UMOV UR4, 0x400 ;  /* 0x0000040000047882 */ /* 0x000fe40000000000 */
[----:B-1----:R-:W-:Y:S01]  /*1fd0*/  ULEA UR4, UR10, UR4, 0x18 ;  /* 0x000000040a047291 */ /* 0x002fe2000f8ec03f */
[----:B------:R-:W-:Y:S01]  /*1fe0*/  R2P PR, R17, 0x6 ;  /* 0x0000000611007804 */ /* 0x000fe20000000000 */
[C---:B------:R-:W-:Y:S02]  /*1ff0*/  VIADD R6, R206.reuse, 0x40 ;  /* 0x00000040ce067836 */ /* 0x040fe40000000000 */
[----:B------:R-:W-:Y:S02]  /*2000*/  VIADD R4, R206, 0x80 ;  /* 0x00000080ce047836 */ /* 0x000fe40000000000 */
[----:B------:R-:W-:Y:S01]  /*2010*/  LEA R205, R205, UR4, 0x1 ;  /* 0x00000004cdcd7c11 */ /* 0x000fe2000f8e08ff */
[----:B------:R-:W-:Y:S01]  /*2020*/  IMAD.IADD R31, R29, 0x1, R31 ;  /* 0x000000011d1f7824 */ /* 0x000fe200078e021f */
[----:B------:R-:W-:-:S02]  /*2030*/  SEL R7, R7, 0xfffffff0, !P1 ;  /* 0xfffffff007077807 */ /* 0x000fc40004800000 */
        /* <DEDUP_REMOVED lines=37> */
.L_x_1394:
[----:B------:R-:W-:Y:S05]  /*2290*/  BSYNC B0 ;  /* 0x0000000000007941 */ /* 0x000fea0003800000 */
.L_x_1393:
[----:B------:R-:W-:Y:S01]  /*22a0*/  IADD3 R34, P1, R206, R38, RZ ;  /* 0x00000026ce227210 */ /* 0x000fe20007f3e0ff */
[----:B------:R-:W-:Y:S01]  /*22b0*/  IMAD.SHL.U32 R3, R83, 0x40, RZ ;  /* 0x0000004053037824 */ /* 0x000fe200078e00ff */
        /* <DEDUP_REMOVED lines=43> */
.L_x_1396:
[----:B------:R-:W-:Y:S05]  /*2570*/  BSYNC B0 ;  /* 0x0000000000007941 */ /* 0x000fea0003800000 */
.L_x_1395:
        /* <DEDUP_REMOVED lines=40> */
.L_x_1398:
[----:B------:R-:W-:Y:S05]  /*2800*/  BSYNC B0 ;  /* 0x0000000000007941 */ /* 0x000fea0003800000 */
.L_x_1397:
        /* <DEDUP_REMOVED lines=39> */
.L_x_1400:
[----:B------:R-:W-:Y:S05]  /*2a80*/  BSYNC B0 ;  /* 0x0000000000007941 */ /* 0x000fea0003800000 */
.L_x_1399:
        /* <DEDUP_REMOVED lines=41> */
.L_x_1402:
[----:B------:R-:W-:Y:S05]  /*2d20*/  BSYNC B0 ;  /* 0x0000000000007941 */ /* 0x000fea0003800000 */
.L_x_1401:
        /* <DEDUP_REMOVED lines=33> */
.L_x_1404:
[----:B------:R-:W-:Y:S05]  /*2f40*/  BSYNC B0 ;  /* 0x0000000000007941 */ /* 0x000fea0003800000 */
.L_x_1403:
        /* <DEDUP_REMOVED lines=34> */
.L_x_1406:
[----:B------:R-:W-:Y:S05]  /*3170*/  BSYNC B0 ;  /* 0x0000000000007941 */ /* 0x000fea0003800000 */
.L_x_1405:
        /* <DEDUP_REMOVED lines=40> */
.L_x_1408:
[----:B------:R-:W-:Y:S05]  /*3400*/  BSYNC B0 ;  /* 0x0000000000007941 */ /* 0x000fea0003800000 */
.L_x_1407:
        /* <DEDUP_REMOVED lines=67> */
.L_x_1410:
[----:B------:R-:W-:Y:S05]  /*3840*/  BSYNC B0 ;  /* 0x0000000000007941 */ /* 0x000fea0003800000 */
.L_x_1409:
        /* <DEDUP_REMOVED lines=10> */
[C---:B------:R-:W-:Y:S01]  /*38f0*/  @!P3 LEA R16, P1, R202.reuse, R214, 0x1 ;  /* 0x000000d6ca10b211 */ /* 0x040fe200078208ff */
[----:B------:R1:W-:Y:S01]  /*3900*/  @P3 STS.128 [R205+0xc800], RZ ;  /* 0x00c800ffcd003388 */ /* 0x0003e20000000c00 */
[C---:B------:R-:W-:Y:S02]  /*3910*/  @!P2 LEA R10, P6, R9.reuse, UR6, 0x1 ;  /* 0x00000006090aac11 */ /* 0x040fe4000f8c08ff */
        /* <DEDUP_REMOVED lines=20> */
.L_x_1412:
[----:B------:R-:W-:Y:S05]  /*3a60*/  BSYNC B0 ;  /* 0x0000000000007941 */ /* 0x000fea0003800000 */
.L_x_1411:
        /* <DEDUP_REMOVED lines=35> */
.L_x_1414:
[----:B------:R-:W-:Y:S05]  /*3ca0*/  BSYNC B0 ;  /* 0x0000000000007941 */ /* 0x000fea0003800000 */
.L_x_1413:
        /* <DEDUP_REMOVED lines=16> */
[----:B------:R-:W-:Y:S01]  /*3db0*/  @!P2 LEA R14, P4, R12, UR6, 0x1 ;  /* 0x000000060c0eac11 */ /* 0x000fe2000f8808ff */
[----:B-1----:R-:W-:-:S03]  /*3dc0*/  @!P3 IMAD.WIDE.U32 R10, R134, 0x60, R214 ;  /* 0x00000060860ab825 */ /* 0x002fc600078e00d6 */
        /* <DEDUP_REMOVED lines=19> */
.L_x_1416:
[----:B------:R-:W-:Y:S05]  /*3f00*/  BSYNC B0 ;  /* 0x0000000000007941 */ /* 0x000fea0003800000 */
.L_x_1415:
[----:B------:R-:W-:Y:S01]  /*3f10*/  LDSM.16.M88.4 R48, [R198] ;  /* 0x00000000c630783b */ /* 0x000fe20000000200 */
[----:B------:R-:W-:Y:S01]  /*3f20*/  R2P PR, R2, 0x6 ;  /* 0x0000000602007804 */ /* 0x000fe20000000000 */
[----:B------:R-:W-:Y:S01]  /*3f30*/  VIADD R2, R197, 0x6000 ;  /* 0x00006000c5027836 */ /* 0x000fe20000000000 */
[----:B------:R-:W-:Y:S01]  /*3f40*/  ISETP.GT.AND P5, PT, R83, R200, PT ;  /* 0x000000c85300720c */ /* 0x000fe20003fa4270 */
[----:B------:R-:W5:Y:S01]  /*3f50*/  LDSM.16.M88.4 R24, [R197+0x6000] ;  /* 0x00600000c518783b */ /* 0x000f620000000200 */
[----:B------:R-:W-:Y:S02]  /*3f60*/  VIADD R195, R197, 0x6020 ;  /* 0x00006020c5c37836 */ /* 0x000fe40000000000 */
[--C-:B------:R-:W-:Y:S01]  /*3f70*/  IMAD R196, R7, 0x2, R198.reuse ;  /* 0x0000000207c47824 */ /* 0x100fe200078e02c6 */
[----:B-1----:R-:W1:Y:S01]  /*3f80*/  LDSM.16.M88.4 R16, [R197+0x6800] ;  /* 0x00680000c510783b */ /* 0x002e620000000200 */
[C---:B------:R-:W-:Y:S02]  /*3f90*/  IMAD R194, R5.reuse, 0x2, R198 ;  /* 0x0000000205c27824 */ /* 0x040fe400078e02c6 */
[----:B------:R-:W-:Y:S01]  /*3fa0*/  IMAD R193, R5, 0x2, R196 ;  /* 0x0000000205c17824 */ /* 0x000fe200078e02c4 */
[----:B------:R-:W3:Y:S01]  /*3fb0*/  LDSM.16.M88.4 R60, [R197+0x7000] ;  /* 0x00700000c53c783b */ /* 0x000ee20000000200 */
[----:B------:R-:W-:-:S02]  /*3fc0*/  IMAD.SHL.U32 R82, R82, 0x2, RZ ;  /* 0x0000000252527824 */ /* 0x000fc400078e00ff */
[----:B------:R-:W-:Y:S01]  /*3fd0*/  @P1 VIADD R195, R2, 0xffffffe0 ;  /* 0xffffffe002c31836 */ /* 0x000fe20000000000 */
[----:B------:R-:W4:Y:S01]  /*3fe0*/  LDSM.16.M88.4 R32, [R197+0x7800] ;  /* 0x00780000c520783b */ /* 0x000f220000000200 */
[----:B------:R-:W-:Y:S01]  /*3ff0*/  IMAD.MOV.U32 R2, RZ, RZ, 0x40 ;  /* 0x00000040ff027424 */ /* 0x000fe200078e00ff */
[----:B------:R-:W-:Y:S01]  /*4000*/  LOP3.LUT R82, R82, 0x6, RZ, 0xc0, !PT ;  /* 0x0000000652527812 */ /* 0x000fe200078ec0ff */
[C---:B------:R-:W-:Y:S01]  /*4010*/  VIADD R187, R195.reuse, 0x800 ;  /* 0x00000800c3bb7836 */ /* 0x040fe20000000000 */
[----:B------:R-:W-:Y:S01]  /*4020*/  LDSM.16.M88.4 R44, [R196] ;  /* 0x00000000c42c783b */ /* 0x000fe20000000200 */
[C---:B------:R-:W-:Y:S01]  /*4030*/  VIADD R186, R195.reuse, 0x1000 ;  /* 0x00001000c3ba7836 */ /* 0x040fe20000000000 */
[----:B------:R-:W-:Y:S01]  /*4040*/  SEL R2, R2, 0xffffffc0, !P2 ;  /* 0xffffffc002027807 */ /* 0x000fe20005000000 */
[C---:B------:R-:W-:Y:S01]  /*4050*/  VIADD R185, R195.reuse, 0x1800 ;  /* 0x00001800c3b97836 */ /* 0x040fe20000000000 */
[----:B--2---:R-:W2:Y:S01]  /*4060*/  LDSM.16.M88.4 R12, [R195] ;  /* 0x00000000c30c783b */ /* 0x004ea20000000200 */
[----:B------:R-:W-:-:S02]  /*4070*/  VIADD R183, R195, 0x2000 ;  /* 0x00002000c3b77836 */ /* 0x000fc40000000000 */
[----:B------:R-:W-:Y:S01]  /*4080*/  IMAD.IADD R191, R197, 0x1, R2 ;  /* 0x00000001c5bf7824 */ /* 0x000fe200078e0202 */
[----:B------:R-:W2:Y:S01]  /*4090*/  LDSM.16.M88.4 R40, [R195+0x800] ;  /* 0x00080000c328783b */ /* 0x000ea20000000200 */
[----:B------:R-:W-:Y:S02]  /*40a0*/  IMAD.IADD R184, R2, 0x1, R195 ;  /* 0x0000000102b87824 */ /* 0x000fe400078e02c3 */
[C---:B------:R-:W-:Y:S01]  /*40b0*/  VIADD R182, R195.reuse, 0x2800 ;  /* 0x00002800c3b67836 */ /* 0x040fe20000000000 */
[----:B------:R-:W2:Y:S01]  /*40c0*/  LDSM.16.M88.4 R36, [R195+0x1000] ;  /* 0x00100000c324783b */ /* 0x000ea20000000200 */
[C---:B------:R-:W-:Y:S02]  /*40d0*/  VIADD R181, R195.reuse, 0x3000 ;  /* 0x00003000c3b57836 */ /* 0x040fe40000000000 */
[C---:B------:R-:W-:Y:S01]  /*40e0*/  VIADD R180, R195.reuse, 0x3800 ;  /* 0x00003800c3b47836 */ /* 0x040fe20000000000 */
[----:B------:R-:W2:Y:S01]  /*40f0*/  LDSM.16.M88.4 R68, [R195+0x1800] ;  /* 0x00180000c344783b */ /* 0x000ea20000000200 */
[----:B------:R-:W-:-:S02]  /*4100*/  VIADD R179, R195, 0x4000 ;  /* 0x00004000c3b37836 */ /* 0x000fc40000000000 */
[C---:B------:R-:W-:Y:S01]  /*4110*/  VIADD R178, R195.reuse, 0x4800 ;  /* 0x00004800c3b27836 */ /* 0x040fe20000000000 */
[----:B------:R-:W-:Y:S01]  /*4120*/  LDSM.16.M88.4 R52, [R194] ;  /* 0x00000000c234783b */ /* 0x000fe20000000200 */
[C---:B------:R-:W-:Y:S02]  /*4130*/  VIADD R177, R195.reuse, 0x5000 ;  /* 0x00005000c3b17836 */ /* 0x040fe40000000000 */
[----:B------:R-:W-:Y:S01]  /*4140*/  VIADD R176, R195, 0x5800 ;  /* 0x00005800c3b07836 */ /* 0x000fe20000000000 */
[C---:B-----5:R-:W-:Y:S01]  /*4150*/  HMMA.16816.F32.BF16 R28, R48.reuse, R24, RZ ;  /* 0x00000018301c723c */ /* 0x060fe200000418ff */
[----:B------:R-:W5:Y:S04]  /*4160*/  LDSM.16.M88.4 R8, [R191+0x6000] ;  /* 0x00600000bf08783b */ /* 0x000f680000000200 */
[----:B------:R-:W-:Y:S01]  /*4170*/  LDSM.16.M88.4 R72, [R191+0x7800] ;  /* 0x00780000bf48783b */ /* 0x000fe20000000200 */
[C---:B------:R-:W-:Y:S03]  /*4180*/  HMMA.16816.F32.BF16 R24, R48.reuse, R26, RZ ;  /* 0x0000001a3018723c */ /* 0x040fe600000418ff */
[----:B------:R-:W-:Y:S03]  /*4190*/  LDSM.16.M88.4 R76, [R191+0x9800] ;  /* 0x00980000bf4c783b */ /* 0x000fe60000000200 */
[C---:B-1----:R-:W-:Y:S01]  /*41a0*/  HMMA.16816.F32.BF16 R20, R48.reuse, R16, RZ ;  /* 0x000000103014723c */ /* 0x042fe200000418ff */
[----:B------:R-:W0:Y:S05]  /*41b0*/  LDGDEPBAR ;  /* 0x00000000000079af */ /* 0x000e2a0000000000 */
[C---:B---3--:R-:W-:Y:S06]  /*41c0*/  HMMA.16816.F32.BF16 R64, R48.reuse, R60, RZ ;  /* 0x0000003c3040723c */ /* 0x048fec00000418ff */
[C---:B------:R-:W-:Y:S06]  /*41d0*/  HMMA.16816.F32.BF16 R16, R48.reuse, R18, RZ ;  /* 0x000000123010723c */ /* 0x040fec00000418ff */
[C---:B------:R-:W-:Y:S06]  /*41e0*/  HMMA.16816.F32.BF16 R60, R48.reuse, R62, RZ ;  /* 0x0000003e303c723c */ /* 0x040fec00000418ff */
[C---:B----4-:R-:W-:Y:S06]  /*41f0*/  HMMA.16816.F32.BF16 R56, R48.reuse, R32, RZ ;  /* 0x000000203038723c */ /* 0x050fec00000418ff */
[----:B------:R-:W-:Y:S01]  /*4200*/  HMMA.16816.F32.BF16 R48, R48, R34, RZ ;  /* 0x000000223030723c */ /* 0x000fe200000418ff */
[----:B------:R-:W1:Y:S05]  /*4210*/  LDSM.16.M88.4 R32, [R191+0x6800] ;  /* 0x00680000bf20783b */ /* 0x000e6a0000000200 */
[C---:B--2---:R-:W-:Y:S06]  /*4220*/  HMMA.16816.F32.BF16 R28, R44.reuse, R12, R28 ;  /* 0x0000000c2c1c723c */ /* 0x044fec000004181c */
[C---:B------:R-:W-:Y:S01]  /*4230*/  HMMA.16816.F32.BF16 R24, R44.reuse, R14, R24 ;  /* 0x0000000e2c18723c */ /* 0x040fe20000041818 */
[----:B------:R-:W2:Y:S05]  /*4240*/  LDSM.16.M88.4 R12, [R191+0x7000] ;  /* 0x00700000bf0c783b */ /* 0x000eaa0000000200 */
[C---:B------:R-:W-:Y:S06]  /*4250*/  HMMA.16816.F32.BF16 R20, R44.reuse, R40, R20 ;  /* 0x000000282c14723c */ /* 0x040fec0000041814 */
[C---:B------:R-:W-:Y:S01]  /*4260*/  HMMA.16816.F32.BF16 R16, R44.reuse, R42, R16 ;  /* 0x0000002a2c10723c */ /* 0x040fe20000041810 */
[----:B------:R-:W-:Y:S05]  /*4270*/  LDSM.16.M88.4 R40, [R184] ;  /* 0x00000000b828783b */ /* 0x000fea0000000200 */
[C---:B------:R-:W-:Y:S06]  /*4280*/  HMMA.16816.F32.BF16 R64, R44.reuse, R36, R64 ;  /* 0x000000242c40723c */ /* 0x040fec0000041840 */
[C---:B------:R-:W-:Y:S01]  /*4290*/  HMMA.16816.F32.BF16 R60, R44.reuse, R38, R60 ;  /* 0x000000262c3c723c */ /* 0x040fe2000004183c */
[----:B------:R-:W3:Y:S05]  /*42a0*/  LDSM.16.M88.4 R36, [R193] ;  /* 0x00000000c124783b */ /* 0x000eea0000000200 */
[C---:B------:R-:W-:Y:S06]  /*42b0*/  HMMA.16816.F32.BF16 R56, R44.reuse, R68, R56 ;  /* 0x000000442c38723c */ /* 0x040fec0000041838 */
[----:B------:R-:W-:Y:S01]  /*42c0*/  HMMA.16816.F32.BF16 R48, R44, R70, R48 ;  /* 0x000000462c30723c */ /* 0x000fe20000041830 */
[----:B------:R-:W4:Y:S04]  /*42d0*/  LDSM.16.M88.4 R44, [R184+0x800] ;  /* 0x00080000b82c783b */ /* 0x000f280000000200 */
[----:B------:R-:W-:Y:S01]  /*42e0*/  LDSM.16.M88.4 R68, [R184+0x1800] ;  /* 0x00180000b844783b */ /* 0x000fe20000000200 */
[C---:B-----5:R-:W-:Y:S06]  /*42f0*/  HMMA.16816.F32.BF16 R28, R52.reuse, R8, R28 ;  /* 0x00000008341c723c */ /* 0x060fec000004181c */
[C---:B------:R-:W-:Y:S01]  /*4300*/  HMMA.16816.F32.BF16 R24, R52.reuse, R10, R24 ;  /* 0x0000000a3418723c */ /* 0x040fe20000041818 */
[----:B------:R-:W5:Y:S05]  /*4310*/  LDSM.16.M88.4 R8, [R184+0x1000] ;  /* 0x00100000b808783b */ /* 0x000f6a0000000200 */
[C---:B-1----:R-:W-:Y:S06]  /*4320*/  HMMA.16816.F32.BF16 R20, R52.reuse, R32, R20 ;  /* 0x000000203414723c */ /* 0x042fec0000041814 */
[C---:B------:R-:W-:Y:S01]  /*4330*/  HMMA.16816.F32.BF16 R16, R52.reuse, R34, R16 ;  /* 0x000000223410723c */ /* 0x040fe20000041810 */
[----:B------:R-:W-:Y:S05]  /*4340*/  LDSM.16.M88.4 R32, [R198+0x2000] ;  /* 0x00200000c620783b */ /* 0x000fea0000000200 */
[C---:B--2---:R-:W-:Y:S06]  /*4350*/  HMMA.16816.F32.BF16 R64, R52.reuse, R12, R64 ;  /* 0x0000000c3440723c */ /* 0x044fec0000041840 */
[C---:B------:R-:W-:Y:S01]  /*4360*/  HMMA.16816.F32.BF16 R60, R52.reuse, R14, R60 ;  /* 0x0000000e343c723c */ /* 0x040fe2000004183c */
[----:B------:R-:W1:Y:S05]  /*4370*/  LDSM.16.M88.4 R12, [R197+0x8000] ;  /* 0x00800000c50c783b */ /* 0x000e6a0000000200 */
[C---:B------:R-:W-:Y:S06]  /*4380*/  HMMA.16816.F32.BF16 R56, R52.reuse, R72, R56 ;  /* 0x000000483438723c */ /* 0x040fec0000041838 */
[----:B------:R-:W-:Y:S01]  /*4390*/  HMMA.16816.F32.BF16 R52, R52, R74, R48 ;  /* 0x0000004a3434723c */ /* 0x000fe20000041830 */
[----:B------:R-:W2:Y:S04]  /*43a0*/  LDSM.16.M88.4 R48, [R197+0x8800] ;  /* 0x00880000c530783b */ /* 0x000ea80000000200 */
[----:B------:R-:W-:Y:S01]  /*43b0*/  LDSM.16.M88.4 R72, [R197+0x9800] ;  /* 0x00980000c548783b */ /* 0x000fe20000000200 */
[C---:B---3--:R-:W-:Y:S06]  /*43c0*/  HMMA.16816.F32.BF16 R28, R36.reuse, R40, R28 ;  /* 0x00000028241c723c */ /* 0x048fec000004181c */
[C---:B------:R-:W-:Y:S01]  /*43d0*/  HMMA.16816.F32.BF16 R24, R36.reuse, R42, R24 ;  /* 0x0000002a2418723c */ /* 0x040fe20000041818 */
[----:B------:R-:W3:Y:S05]  /*43e0*/  LDSM.16.M88.4 R40, [R197+0x9000] ;  /* 0x00900000c528783b */ /* 0x000eea0000000200 */
[C---:B----4-:R-:W-:Y:S06]  /*43f0*/  HMMA.16816.F32.BF16 R20, R36.reuse, R44, R20 ;  /* 0x0000002c2414723c */ /* 0x050fec0000041814 */
        /* <DEDUP_REMOVED lines=11> */
[----:B------:R-:W1:Y:S05]  /*44b0*/  LDSM.16.M88.4 R12, [R195+0x3800] ;  /* 0x00380000c30c783b */ /* 0x000e6a0000000200 */
[C---:B--2---:R-:W-:Y:S06]  /*44c0*/  HMMA.16816.F32.BF16 R20, R32.reuse, R48, R20 ;  /* 0x000000302014723c */ /* 0x044fec0000041814 */
[C---:B------:R-:W-:Y:S01]  /*44d0*/  HMMA.16816.F32.BF16 R16, R32.reuse, R50, R16 ;  /* 0x000000322010723c */ /* 0x040fe20000041810 */
[----:B------:R-:W-:Y:S05]  /*44e0*/  LDSM.16.M88.4 R48, [R191+0x8000] ;  /* 0x00800000bf30783b */ /* 0x000fea0000000200 */
[C---:B---3--:R-:W-:Y:S06]  /*44f0*/  HMMA.16816.F32.BF16 R64, R32.reuse, R40, R64 ;  /* 0x000000282040723c */ /* 0x048fec0000041840 */
[C---:B------:R-:W-:Y:S01]  /*4500*/  HMMA.16816.F32.BF16 R60, R32.reuse, R42, R60 ;  /* 0x0000002a203c723c */ /* 0x040fe2000004183c */
[----:B------:R-:W2:Y:S05]  /*4510*/  LDSM.16.M88.4 R40, [R194+0x2000] ;  /* 0x00200000c228783b */ /* 0x000eaa0000000200 */
[C---:B------:R-:W-:Y:S06]  /*4520*/  HMMA.16816.F32.BF16 R56, R32.reuse, R72, R56 ;  /* 0x000000482038723c */ /* 0x040fec0000041838 */
[----:B------:R-:W-:Y:S01]  /*4530*/  HMMA.16816.F32.BF16 R52, R32, R74, R52 ;  /* 0x0000004a2034723c */ /* 0x000fe20000041834 */
[----:B------:R-:W3:Y:S04]  /*4540*/  LDSM.16.M88.4 R32, [R191+0x8800] ;  /* 0x00880000bf20783b */ /* 0x000ee80000000200 */
[----:B------:R-:W-:Y:S01]  /*4550*/  LDSM.16.M88.4 R72, [R184+0x3800] ;  /* 0x00380000b848783b */ /* 0x000fe20000000200 */
[C---:B----4-:R-:W-:Y:S06]  /*4560*/  HMMA.16816.F32.BF16 R28, R8.reuse, R44, R28 ;  /* 0x0000002c081c723c */ /* 0x050fec000004181c */
[C---:B------:R-:W-:Y:S01]  /*4570*/  HMMA.16816.F32.BF16 R24, R8.reuse, R46, R24 ;  /* 0x0000002e0818723c */ /* 0x040fe20000041818 */
[----:B------:R-:W4:Y:S05]  /*4580*/  LDSM.16.M88.4 R44, [R191+0x9000] ;  /* 0x00900000bf2c783b */ /* 0x000f2a0000000200 */
[C---:B-----5:R-:W-:Y:S06]  /*4590*/  HMMA.16816.F32.BF16 R20, R8.reuse, R68, R20 ;  /* 0x000000440814723c */ /* 0x060fec0000041814 */
[C---:B------:R-:W-:Y:S01]  /*45a0*/  HMMA.16816.F32.BF16 R16, R8.reuse, R70, R16 ;  /* 0x000000460810723c */ /* 0x040fe20000041810 */
[----:B------:R-:W-:Y:S05]  /*45b0*/  LDSM.16.M88.4 R68, [R193+0x2000] ;  /* 0x00200000c144783b */ /* 0x000fea0000000200 */
[C---:B------:R-:W-:Y:S06]  /*45c0*/  HMMA.16816.F32.BF16 R64, R8.reuse, R36, R64 ;  /* 0x000000240840723c */ /* 0x040fec0000041840 */
[C---:B------:R-:W-:Y:S01]  /*45d0*/  HMMA.16816.F32.BF16 R60, R8.reuse, R38, R60 ;  /* 0x00000026083c723c */ /* 0x040fe2000004183c */
[----:B------:R-:W5:Y:S05]  /*45e0*/  LDSM.16.M88.4 R36, [R184+0x2000] ;  /* 0x00200000b824783b */ /* 0x000f6a0000000200 */
[C---:B-1----:R-:W-:Y:S06]  /*45f0*/  HMMA.16816.F32.BF16 R56, R8.reuse, R12, R56 ;  /* 0x0000000c0838723c */ /* 0x042fec0000041838 */
        /* <DEDUP_REMOVED lines=8> */
[----:B------:R-:W2:Y:S05]  /*4680*/  LDSM.16.M88.4 R32, [R198+0x4000] ;  /* 0x00400000c620783b */ /* 0x000eaa0000000200 */
[C---:B----4-:R-:W-:Y:S06]  /*4690*/  HMMA.16816.F32.BF16 R64, R40.reuse, R44, R64 ;  /* 0x0000002c2840723c */ /* 0x050fec0000041840 */
[----:B------:R-:W-:Y:S01]  /*46a0*/  HMMA.16816.F32.BF16 R60, R40, R46, R60 ;  /* 0x0000002e283c723c */ /* 0x000fe2000004183c */
[----:B------:R-:W3:Y:S05]  /*46b0*/  LDSM.16.M88.4 R44, [R197+0xa800] ;  /* 0x00a80000c52c783b */ /* 0x000eea0000000200 */
[C---:B-----5:R-:W-:Y:S06]  /*46c0*/  HMMA.16816.F32.BF16 R28, R68.reuse, R36, R28 ;  /* 0x00000024441c723c */ /* 0x060fec000004181c */
[----:B------:R-:W-:Y:S01]  /*46d0*/  HMMA.16816.F32.BF16 R24, R68, R38, R24 ;  /* 0x000000264418723c */ /* 0x000fe20000041818 */
[----:B------:R-:W-:Y:S05]  /*46e0*/  LDSM.16.M88.4 R36, [R197+0xb800] ;  /* 0x00b80000c524783b */ /* 0x000fea0000000200 */
[C---:B------:R-:W-:Y:S06]  /*46f0*/  HMMA.16816.F32.BF16 R56, R40.reuse, R76, R56 ;  /* 0x0000004c2838723c */ /* 0x040fec0000041838 */
[----:B------:R-:W-:Y:S01]  /*4700*/  HMMA.16816.F32.BF16 R52, R40, R78, R52 ;  /* 0x0000004e2834723c */ /* 0x000fe20000041834 */
[----:B------:R-:W4:Y:S04]  /*4710*/  LDSM.16.M88.4 R40, [R197+0xb000] ;  /* 0x00b00000c528783b */ /* 0x000f280000000200 */
[----:B------:R-:W-:Y:S01]  /*4720*/  LDSM.16.M88.4 R76, [R196+0x4000] ;  /* 0x00400000c44c783b */ /* 0x000fe20000000200 */
[C---:B-1----:R-:W-:Y:S06]  /*4730*/  HMMA.16816.F32.BF16 R20, R68.reuse, R12, R20 ;  /* 0x0000000c4414723c */ /* 0x042fec0000041814 */
[C---:B------:R-:W-:Y:S01]  /*4740*/  HMMA.16816.F32.BF16 R16, R68.reuse, R14, R16 ;  /* 0x0000000e4410723c */ /* 0x040fe20000041810 */
[----:B------:R-:W1:Y:S05]  /*4750*/  LDSM.16.M88.4 R12, [R195+0x4000] ;  /* 0x00400000c30c783b */ /* 0x000e6a0000000200 */
[C---:B------:R-:W-:Y:S06]  /*4760*/  HMMA.16816.F32.BF16 R64, R68.reuse, R8, R64 ;  /* 0x000000084440723c */ /* 0x040fec0000041840 */
[----:B------:R-:W-:Y:S01]  /*4770*/  HMMA.16816.F32.BF16 R60, R68, R10, R60 ;  /* 0x0000000a443c723c */ /* 0x000fe2000004183c */
[----:B------:R-:W5:Y:S05]  /*4780*/  LDSM.16.M88.4 R8, [R195+0x4800] ;  /* 0x00480000c308783b */ /* 0x000f6a0000000200 */
[C---:B--2---:R-:W-:Y:S06]  /*4790*/  HMMA.16816.F32.BF16 R28, R32.reuse, R48, R28 ;  /* 0x00000030201c723c */ /* 0x044fec000004181c */
[C---:B------:R-:W-:Y:S01]  /*47a0*/  HMMA.16816.F32.BF16 R24, R32.reuse, R50, R24 ;  /* 0x000000322018723c */ /* 0x040fe20000041818 */
[----:B------:R-:W-:Y:S05]  /*47b0*/  LDSM.16.M88.4 R48, [R194+0x4000] ;  /* 0x00400000c230783b */ /* 0x000fea0000000200 */
[C---:B---3--:R-:W-:Y:S06]  /*47c0*/  HMMA.16816.F32.BF16 R20, R32.reuse, R44, R20 ;  /* 0x0000002c2014723c */ /* 0x048fec0000041814 */
[----:B------:R-:W-:Y:S01]  /*47d0*/  HMMA.16816.F32.BF16 R16, R32, R46, R16 ;  /* 0x0000002e2010723c */ /* 0x000fe20000041810 */
[----:B------:R-:W2:Y:S05]  /*47e0*/  LDSM.16.M88.4 R44, [R191+0xa000] ;  /* 0x00a00000bf2c783b */ /* 0x000eaa0000000200 */
[C---:B------:R-:W-:Y:S06]  /*47f0*/  HMMA.16816.F32.BF16 R56, R68.reuse, R72, R56 ;  /* 0x000000484438723c */ /* 0x040fec0000041838 */
[----:B------:R-:W-:Y:S01]  /*4800*/  HMMA.16816.F32.BF16 R52, R68, R74, R52 ;  /* 0x0000004a4434723c */ /* 0x000fe20000041834 */
[----:B------:R-:W3:Y:S04]  /*4810*/  LDSM.16.M88.4 R72, [R195+0x5000] ;  /* 0x00500000c348783b */ /* 0x000ee80000000200 */
[----:B------:R-:W3:Y:S01]  /*4820*/  LDSM.16.M88.4 R68, [R195+0x5800] ;  /* 0x00580000c344783b */ /* 0x000ee20000000200 */
[C---:B----4-:R-:W-:Y:S06]  /*4830*/  HMMA.16816.F32.BF16 R64, R32.reuse, R40, R64 ;  /* 0x000000282040723c */ /* 0x050fec0000041840 */
[----:B------:R-:W-:Y:S01]  /*4840*/  HMMA.16816.F32.BF16 R60, R32, R42, R60 ;  /* 0x0000002a203c723c */ /* 0x000fe2000004183c */
[----:B------:R-:W4:Y:S05]  /*4850*/  LDSM.16.M88.4 R40, [R191+0xa800] ;  /* 0x00a80000bf28783b */ /* 0x000f2a0000000200 */
[C---:B-1----:R-:W-:Y:S06]  /*4860*/  HMMA.16816.F32.BF16 R28, R76.reuse, R12, R28 ;  /* 0x0000000c4c1c723c */ /* 0x042fec000004181c */
[C---:B------:R-:W-:Y:S01]  /*4870*/  HMMA.16816.F32.BF16 R24, R76.reuse, R14, R24 ;  /* 0x0000000e4c18723c */ /* 0x040fe20000041818 */
[----:B------:R-:W-:Y:S05]  /*4880*/  LDSM.16.M88.4 R12, [R193+0x4000] ;  /* 0x00400000c10c783b */ /* 0x000fea0000000200 */
[C---:B-----5:R-:W-:Y:S06]  /*4890*/  HMMA.16816.F32.BF16 R20, R76.reuse, R8, R20 ;  /* 0x000000084c14723c */ /* 0x060fec0000041814 */
[----:B------:R-:W-:Y:S01]  /*48a0*/  HMMA.16816.F32.BF16 R16, R76, R10, R16 ;  /* 0x0000000a4c10723c */ /* 0x000fe20000041810 */
[----:B------:R-:W1:Y:S05]  /*48b0*/  LDSM.16.M88.4 R8, [R184+0x4000] ;  /* 0x00400000b808783b */ /* 0x000e6a0000000200 */
[C---:B------:R-:W-:Y:S06]  /*48c0*/  HMMA.16816.F32.BF16 R56, R32.reuse, R36, R56 ;  /* 0x000000242038723c */ /* 0x040fec0000041838 */
[----:B------:R-:W-:Y:S01]  /*48d0*/  HMMA.16816.F32.BF16 R52, R32, R38, R52 ;  /* 0x000000262034723c */ /* 0x000fe20000041834 */
[----:B------:R-:W5:Y:S04]  /*48e0*/  LDSM.16.M88.4 R36, [R191+0xb000] ;  /* 0x00b00000bf24783b */ /* 0x000f680000000200 */
[----:B------:R-:W5:Y:S01]  /*48f0*/  LDSM.16.M88.4 R32, [R191+0xb800] ;  /* 0x00b80000bf20783b */ /* 0x000f620000000200 */
[C---:B--2---:R-:W-:Y:S06]  /*4900*/  HMMA.16816.F32.BF16 R28, R48.reuse, R44, R28 ;  /* 0x0000002c301c723c */ /* 0x044fec000004181c */
[----:B------:R-:W-:Y:S06]  /*4910*/  HMMA.16816.F32.BF16 R24, R48, R46, R24 ;  /* 0x0000002e3018723c */ /* 0x000fec0000041818 */
[C---:B---3--:R-:W-:Y:S06]  /*4920*/  HMMA.16816.F32.BF16 R64, R76.reuse, R72, R64 ;  /* 0x000000484c40723c */ /* 0x048fec0000041840 */
[C---:B------:R-:W-:Y:S06]  /*4930*/  HMMA.16816.F32.BF16 R56, R76.reuse, R68, R56 ;  /* 0x000000444c38723c */ /* 0x040fec0000041838 */
[C---:B------:R-:W-:Y:S06]  /*4940*/  HMMA.16816.F32.BF16 R60, R76.reuse, R74, R60 ;  /* 0x0000004a4c3c723c */ /* 0x040fec000004183c */
[----:B------:R-:W-:Y:S01]  /*4950*/  HMMA.16816.F32.BF16 R68, R76, R70, R52 ;  /* 0x000000464c44723c */ /* 0x000fe20000041834 */
[----:B------:R-:W2:Y:S05]  /*4960*/  LDSM.16.M88.4 R52, [R184+0x4800] ;  /* 0x00480000b834783b */ /* 0x000eaa0000000200 */
[C---:B----4-:R-:W-:Y:S06]  /*4970*/  HMMA.16816.F32.BF16 R20, R48.reuse, R40, R20 ;  /* 0x000000283014723c */ /* 0x050fec0000041814 */
[----:B------:R-:W-:Y:S01]  /*4980*/  HMMA.16816.F32.BF16 R16, R48, R42, R16 ;  /* 0x0000002a3010723c */ /* 0x000fe20000041810 */
[----:B------:R-:W3:Y:S05]  /*4990*/  LDSM.16.M88.4 R40, [R184+0x5000] ;  /* 0x00500000b828783b */ /* 0x000eea0000000200 */
[C---:B-1----:R-:W-:Y:S06]  /*49a0*/  HMMA.16816.F32.BF16 R28, R12.reuse, R8, R28 ;  /* 0x000000080c1c723c */ /* 0x042fec000004181c */
[----:B------:R-:W-:Y:S01]  /*49b0*/  HMMA.16816.F32.BF16 R24, R12, R10, R24 ;  /* 0x0000000a0c18723c */ /* 0x000fe20000041818 */
[----:B------:R-:W1:Y:S01]  /*49c0*/  LDSM.16.M88.4 R8, [R184+0x5800] ;  /* 0x00580000b808783b */ /* 0x000e620000000200 */
[----:B------:R-:W-:-:S04]  /*49d0*/  DEPBAR.LE SB0, 0x0 ;  /* 0x000080000000791a */ /* 0x000fc80000000000 */
[C---:B-----5:R-:W-:Y:S06]  /*49e0*/  HMMA.16816.F32.BF16 R64, R48.reuse, R36, R64 ;  /* 0x000000243040723c */ /* 0x060fec0000041840 */
[----:B------:R-:W-:Y:S01]  /*49f0*/  HMMA.16816.F32.BF16 R60, R48, R38, R60 ;  /* 0x00000026303c723c */ /* 0x000fe2000004183c */
[----:B------:R-:W-:-:S04]  /*4a00*/  IMAD.IADD R37, R3, 0x1, R82 ;  /* 0x0000000103257824 */ /* 0x000fc800078e0252 */
[C---:B------:R-:W-:Y:S01]  /*4a10*/  VIADD R45, R37.reuse, 0x1 ;  /* 0x00000001252d7836 */ /* 0x040fe20000000000 */
[C---:B------:R-:W-:Y:S01]  /*4a20*/  HMMA.16816.F32.BF16 R56, R48.reuse, R32, R56 ;  /* 0x000000203038723c */ /* 0x040fe20000041838 */
[C---:B------:R-:W-:Y:S01]  /*4a30*/  VIADD R39, R37.reuse, 0x8 ;  /* 0x0000000825277836 */ /* 0x040fe20000000000 */
[-C--:B------:R-:W-:Y:S02]  /*4a40*/  ISETP.GE.AND P1, PT, R37, R84.reuse, PT ;  /* 0x000000542500720c */ /* 0x080fe40003f26270 */
[-C--:B------:R-:W-:Y:S02]  /*4a50*/  ISETP.GE.AND P6, PT, R45, R84.reuse, PT ;  /* 0x000000542d00720c */ /* 0x080fe40003fc6270 */
[----:B------:R-:W-:Y:S01]  /*4a60*/  HMMA.16816.F32.BF16 R68, R48, R34, R68 ;  /* 0x000000223044723c */ /* 0x000fe20000041844 */
[----:B------:R-:W-:Y:S01]  /*4a70*/  VIADD R33, R37, 0x10 ;  /* 0x0000001025217836 */ /* 0x000fe20000000000 */
[----:B------:R-:W-:Y:S01]  /*4a80*/  ISETP.GE.AND P4, PT, R39, R84, PT ;  /* 0x000000542700720c */ /* 0x000fe20003f86270 */
[----:B------:R-:W-:Y:S01]  /*4a90*/  VIADD R39, R37, 0x11 ;  /* 0x0000001125277836 */ /* 0x000fe20000000000 */
[----:B------:R-:W-:-:S02]  /*4aa0*/  FSEL R32, R30, -INF , !P1 ;  /* 0xff8000001e207808 */ /* 0x000fc40004800000 */
[C---:B--2---:R-:W-:Y:S01]  /*4ab0*/  HMMA.16816.F32.BF16 R20, R12.reuse, R52, R20 ;  /* 0x000000340c14723c */ /* 0x044fe20000041814 */
[----:B------:R-:W-:Y:S01]  /*4ac0*/  VIADD R35, R37, 0x9 ;  /* 0x0000000925237836 */ /* 0x000fe20000000000 */
[-C--:B------:R-:W-:Y:S02]  /*4ad0*/  ISETP.GE.AND P2, PT, R33, R84.reuse, PT ;  /* 0x000000542100720c */ /* 0x080fe40003f46270 */
[----:B------:R-:W-:Y:S02]  /*4ae0*/  FSEL R33, R28, -INF , !P1 ;  /* 0xff8000001c217808 */ /* 0x000fe40004800000 */
[C---:B---3--:R-:W-:Y:S01]  /*4af0*/  HMMA.16816.F32.BF16 R64, R12.reuse, R40, R64 ;  /* 0x000000280c40723c */ /* 0x048fe20000041840 */
[-C--:B------:R-:W-:Y:S01]  /*4b00*/  ISETP.GE.AND P3, PT, R35, R84.reuse, PT ;  /* 0x000000542300720c */ /* 0x080fe20003f66270 */
[----:B------:R-:W-:Y:S01]  /*4b10*/  VIADD R35, R37, 0x18 ;  /* 0x0000001825237836 */ /* 0x000fe20000000000 */
[----:B------:R-:W-:Y:S01]  /*4b20*/  FSEL R28, R31, -INF , !P6 ;  /* 0xff8000001f1c7808 */ /* 0x000fe20007000000 */
[----:B------:R-:W-:Y:S01]  /*4b30*/  VIADD R31, R37, 0x20 ;  /* 0x00000020251f7836 */ /* 0x000fe20000000000 */
[-C--:B------:R-:W-:Y:S01]  /*4b40*/  ISETP.GE.AND P1, PT, R39, R84.reuse, PT ;  /* 0x000000542700720c */ /* 0x080fe20003f26270 */
[----:B------:R-:W-:Y:S01]  /*4b50*/  HMMA.16816.F32.BF16 R16, R12, R54, R16 ;  /* 0x000000360c10723c */ /* 0x000fe20000041810 */
[----:B------:R-:W-:Y:S01]  /*4b60*/  FSEL R29, R29, -INF , !P6 ;  /* 0xff8000001d1d7808 */ /* 0x000fe20007000000 */
[----:B------:R-:W-:Y:S01]  /*4b70*/  VIADD R39, R37, 0x19 ;  /* 0x0000001925277836 */ /* 0x000fe20000000000 */
[----:B------:R-:W-:Y:S01]  /*4b80*/  BAR.SYNC.DEFER_BLOCKING 0x0 ;  /* 0x0000000000007b1d */ /* 0x000fe20000010000 */
[----:B------:R-:W-:-:S02]  /*4b90*/  ISETP.GE.AND P6, PT, R35, R84, PT ;  /* 0x000000542300720c */ /* 0x000fc40003fc6270 */
[C---:B------:R-:W-:Y:S01]  /*4ba0*/  HMMA.16816.F32.BF16 R60, R12.reuse, R42, R60 ;  /* 0x0000002a0c3c723c */ /* 0x040fe2000004183c */
[----:B------:R-:W-:Y:S02]  /*4bb0*/  FSEL R35, R24, -INF , !P4 ;  /* 0xff80000018237808 */ /* 0x000fe40006000000 */
[----:B------:R-:W-:Y:S02]  /*4bc0*/  FSEL R24, R27, -INF , !P3 ;  /* 0xff8000001b187808 */ /* 0x000fe40005800000 */
[----:B------:R-:W-:Y:S01]  /*4bd0*/  FSEL R27, R25, -INF , !P3 ;  /* 0xff800000191b7808 */ /* 0x000fe20005800000 */
[C---:B-1----:R-:W-:Y:S01]  /*4be0*/  HMMA.16816.F32.BF16 R56, R12.reuse, R8, R56 ;  /* 0x000000080c38723c */ /* 0x042fe20000041838 */
[----:B------:R-:W-:Y:S02]  /*4bf0*/  FSEL R26, R26, -INF , !P4 ;  /* 0xff8000001a1a7808 */ /* 0x000fe40006000000 */
[-C--:B------:R-:W-:Y:S01]  /*4c00*/  ISETP.GE.AND P3, PT, R31, R84.reuse, PT ;  /* 0x000000541f00720c */ /* 0x080fe20003f66270 */
[----:B------:R-:W-:Y:S01]  /*4c10*/  VIADD R31, R37, 0x28 ;  /* 0x00000028251f7836 */ /* 0x000fe20000000000 */
[----:B------:R-:W-:Y:S01]  /*4c20*/  ISETP.GE.AND P4, PT, R39, R84, PT ;  /* 0x000000542700720c */ /* 0x000fe20003f86270 */
[----:B------:R-:W-:Y:S01]  /*4c30*/  HMMA.16816.F32.BF16 R68, R12, R10, R68 ;  /* 0x0000000a0c44723c */ /* 0x000fe20000041844 */
[----:B------:R-:W-:Y:S01]  /*4c40*/  VIADD R39, R37, 0x21 ;  /* 0x0000002125277836 */ /* 0x000fe20000000000 */
[----:B------:R-:W-:-:S02]  /*4c50*/  FSEL R25, R20, -INF , !P2 ;  /* 0xff80000014197808 */ /* 0x000fc40005000000 */
[----:B------:R-:W-:Y:S02]  /*4c60*/  FSEL R162, R66, -INF , !P3 ;  /* 0xff80000042a27808 */ /* 0x000fe40005800000 */
[----:B------:R-:W-:Y:S01]  /*4c70*/  FSEL R169, R64, -INF , !P3 ;  /* 0xff80000040a97808 */ /* 0x000fe20005800000 */
[----:B------:R-:W-:Y:S01]  /*4c80*/  VIADD R11, R37, 0x31 ;  /* 0x00000031250b7836 */ /* 0x000fe20000000000 */
[----:B------:R-:W-:Y:S01]  /*4c90*/  FSEL R20, R23, -INF , !P1 ;  /* 0xff80000017147808 */ /* 0x000fe20004800000 */
[C---:B------:R-:W-:Y:S01]  /*4ca0*/  VIADD R23, R37.reuse, 0x29 ;  /* 0x0000002925177836 */ /* 0x040fe20000000000 */
[----:B------:R-:W-:Y:S01]  /*4cb0*/  FSEL R22, R22, -INF , !P2 ;  /* 0xff80000016167808 */ /* 0x000fe20005000000 */
[----:B------:R-:W-:Y:S01]  /*4cc0*/  VIADD R13, R37, 0x30 ;  /* 0x00000030250d7836 */ /* 0x000fe20000000000 */
[-C--:B------:R-:W-:Y:S01]  /*4cd0*/  ISETP.GE.AND P3, PT, R11, R84.reuse, PT ;  /* 0x000000540b00720c */ /* 0x080fe20003f66270 */
[----:B------:R-:W-:Y:S01]  /*4ce0*/  VIADD R11, R37, 0x38 ;  /* 0x00000038250b7836 */ /* 0x000fe20000000000 */
[----:B------:R-:W-:Y:S01]  /*4cf0*/  FSEL R21, R21, -INF , !P1 ;  /* 0xff80000015157808 */ /* 0x000fe20004800000 */
[----:B------:R-:W-:Y:S01]  /*4d00*/  VIADD R37, R37, 0x39 ;  /* 0x0000003925257836 */ /* 0x000fe20000000000 */
[----:B------:R-:W-:-:S02]  /*4d10*/  ISETP.GE.AND P2, PT, R39, R84, PT ;  /* 0x000000542700720c */ /* 0x000fc40003f46270 */
[----:B------:R-:W-:Y:S02]  /*4d20*/  ISETP.GE.AND P1, PT, R31, R84, PT ;  /* 0x000000541f00720c */ /* 0x000fe40003f26270 */
[----:B------:R-:W-:Y:S02]  /*4d30*/  FSEL R18, R18, -INF , !P6 ;  /* 0xff80000012127808 */ /* 0x000fe40007000000 */
[----:B------:R-:W-:Y:S02]  /*4d40*/  FSEL R9, R16, -INF , !P6 ;  /* 0xff80000010097808 */ /* 0x000fe40007000000 */
[----:B------:R-:W-:Y:S02]  /*4d50*/  FSEL R2, R19, -INF , !P4 ;  /* 0xff80000013027808 */ /* 0x000fe40006000000 */
[----:B------:R-:W-:Y:S02]  /*4d60*/  FSEL R17, R17, -INF , !P4 ;  /* 0xff80000011117808 */ /* 0x000fe40006000000 */
[----:B------:R-:W-:-:S02]  /*4d70*/  FSEL R212, R67, -INF , !P2 ;  /* 0xff80000043d47808 */ /* 0x000fc40005000000 */
[----:B------:R-:W-:Y:S02]  /*4d80*/  FSEL R161, R65, -INF , !P2 ;  /* 0xff80000041a17808 */ /* 0x000fe40005000000 */
[----:B------:R-:W-:Y:S02]  /*4d90*/  FSEL R166, R62, -INF , !P1 ;  /* 0xff8000003ea67808 */ /* 0x000fe40004800000 */
[----:B------:R-:W-:Y:S02]  /*4da0*/  FSEL R165, R60, -INF , !P1 ;  /* 0xff8000003ca57808 */ /* 0x000fe40004800000 */
[-C--:B------:R-:W-:Y:S02]  /*4db0*/  ISETP.GE.AND P6, PT, R23, R84.reuse, PT ;  /* 0x000000541700720c */ /* 0x080fe40003fc6270 */
[-C--:B------:R-:W-:Y:S02]  /*4dc0*/  ISETP.GE.AND P4, PT, R13, R84.reuse, PT ;  /* 0x000000540d00720c */ /* 0x080fe40003f86270 */
        /* <DEDUP_REMOVED lines=15> */
[C---:B------:R-:W-:Y:S01]  /*4ec0*/  IADD3 R19, R3.reuse, -0x40, RZ ;  /* 0xffffffc003137810 */ /* 0x040fe20007ffe0ff */
        /* <DEDUP_REMOVED lines=20> */
[C---:B------:R-:W-:Y:S01]  /*5010*/  IMAD R11, R8.reuse, R11, R12 ;  /* 0x0000000b080b7224 */ /* 0x040fe200078e020c */
[----:B------:R-:W-:Y:S02]  /*5020*/  LOP3.LUT R12, RZ, R10, RZ, 0x33, !PT ;  /* 0x0000000aff0c7212 */ /* 0x000fe400078e33ff */
        /* <DEDUP_REMOVED lines=9> */
[----:B------:R-:W-:-:S07]  /*50c0*/  ISETP.NE.AND P2, PT, R10, RZ, PT ;  /* 0x000000ff0a00720c */ /* 0x000fce0003f45270 */
        /* <DEDUP_REMOVED lines=24> */
.L_x_1418:
[----:B------:R-:W-:-:S04]  /*5250*/  LEA R80, -R80, RZ, 0x6 ;  /* 0x000000ff50507211 */ /* 0x000fc800078e31ff */
[----:B------:R-:W-:-:S07]  /*5260*/  SHF.R.S32.HI R3, RZ, 0x1f, R80 ;  /* 0x0000001fff037819 */ /* 0x000fce0000011450 */
.L_x_1419:
[----:B------:R-:W-:Y:S01]  /*5270*/  ULDC UR5, c[0x0][0x2d0] ;  /* 0x0000b40000057ab9 */ /* 0x000fe20000000800 */
[----:B------:R-:W-:Y:S01]  /*5280*/  BSSY B0, `(.L_x_1420) ;  /* 0x0000083000007945 */ /* 0x000fe20003800000 */
[----:B------:R-:W-:Y:S02]  /*5290*/  ISETP.GE.AND P3, PT, R6, UR5, PT ;  /* 0x0000000506007c0c */ /* 0x000fe4000bf66270 */
[----:B------:R-:W-:Y:S02]  /*52a0*/  ISETP.GE.AND P4, PT, R206, UR5, PT ;  /* 0x00000005ce007c0c */ /* 0x000fe4000bf86270 */
[----:B------:R-:W-:-:S09]  /*52b0*/  ISETP.GE.AND P2, PT, R4, UR5, PT ;  /* 0x0000000504007c0c */ /* 0x000fd2000bf46270 */
[----:B------:R-:W1:Y:S01]  /*52c0*/  @!P3 LDC.64 R14, c[0x0][0x218] ;  /* 0x00008600ff0ebb82 */ /* 0x000e620000000a00 */
[CC--:B------:R-:W-:Y:S01]  /*52d0*/  @!P3 IADD3 R19, P1, R80.reuse, R145.reuse, RZ ;  /* 0x000000915013b210 */ /* 0x0c0fe20007f3e0ff */
[----:B------:R2:W-:Y:S01]  /*52e0*/  @P4 STS.128 [R205+0x6000], RZ ;  /* 0x006000ffcd004388 */ /* 0x0005e20000000c00 */
[----:B------:R-:W-:-:S03]  /*52f0*/  @!P4 IADD3 R4, P6, R80, R145, RZ ;  /* 0x000000915004c210 */ /* 0x000fc60007fde0ff */
[C-C-:B------:R-:W-:Y:S02]  /*5300*/  @!P3 IMAD.X R6, R3.reuse, 0x1, R144.reuse, P1 ;  /* 0x000000010306b824 */ /* 0x140fe400008e0690 */
[----:B------:R-:W3:Y:S01]  /*5310*/  @!P4 LDC.64 R12, c[0x0][0x218] ;  /* 0x00008600ff0ccb82 */ /* 0x000ee20000000a00 */
[----:B------:R-:W-:-:S07]  /*5320*/  @!P4 IMAD.X R8, R3, 0x1, R144, P6 ;  /* 0x000000010308c824 */ /* 0x000fce00030e0690 */
[----:B------:R-:W4:Y:S08]  /*5330*/  @!P2 LDC.64 R10, c[0x0][0x218] ;  /* 0x00008600ff0aab82 */ /* 0x000f300000000a00 */
[----:B------:R-:W5:Y:S01]  /*5340*/  @!P4 LDC.64 R30, c[0x0][0x218] ;  /* 0x00008600ff1ecb82 */ /* 0x000f620000000a00 */
[----:B-1----:R-:W-:-:S04]  /*5350*/  @!P3 LEA R38, P1, R19, R14, 0x1 ;  /* 0x0000000e1326b211 */ /* 0x002fc800078208ff */
[----:B------:R-:W-:Y:S02]  /*5360*/  @!P3 LEA.HI.X R39, R19, R15, R6, 0x1, P1 ;  /* 0x0000000f1327b211 */ /* 0x000fe400008f0c06 */
[----:B------:R-:W-:Y:S01]  /*5370*/  @!P2 IADD3 R6, P1, R80, R145, RZ ;  /* 0x000000915006a210 */ /* 0x000fe20007f3e0ff */
[----:B------:R-:W1:Y:S01]  /*5380*/  @!P3 LDC.64 R14, c[0x0][0x218] ;  /* 0x00008600ff0ebb82 */ /* 0x000e620000000a00 */
[----:B---3--:R-:W-:-:S04]  /*5390*/  @!P4 LEA R42, P6, R4, R12, 0x1 ;  /* 0x0000000c042ac211 */ /* 0x008fc800078c08ff */
[----:B------:R-:W-:Y:S01]  /*53a0*/  @!P4 LEA.HI.X R43, R4, R13, R8, 0x1, P6 ;  /* 0x0000000d042bc211 */ /* 0x000fe200030f0c08 */
[----:B------:R-:W-:Y:S01]  /*53b0*/  @!P2 IMAD.X R8, R3, 0x1, R144, P1 ;  /* 0x000000010308a824 */ /* 0x000fe200008e0690 */
[----:B------:R-:W-:Y:S01]  /*53c0*/  IADD3 R4, P6, R204, R80, RZ ;  /* 0x00000050cc047210 */ /* 0x000fe20007fde0ff */
[----:B------:R-:W3:Y:S01]  /*53d0*/  @!P2 LDC.64 R12, c[0x0][0x218] ;  /* 0x00008600ff0cab82 */ /* 0x000ee20000000a00 */
[----:B----4-:R-:W-:Y:S01]  /*53e0*/  @!P2 LEA R36, P1, R6, R10, 0x1 ;  /* 0x0000000a0624a211 */ /* 0x010fe200078208ff */
[----:B------:R-:W-:Y:S01]  /*53f0*/  @!PT LDS RZ, [RZ] ;  /* 0x00000000fffff984 */ /* 0x000fe20000000800 */
[----:B------:R-:W-:Y:S01]  /*5400*/  @!PT LDS RZ, [RZ] ;  /* 0x00000000fffff984 */ /* 0x000fe20000000800 */
[----:B------:R-:W-:Y:S01]  /*5410*/  @!PT LDS RZ, [RZ] ;  /* 0x00000000fffff984 */ /* 0x000fe20000000800 */
[----:B------:R2:W-:Y:S02]  /*5420*/  @!P4 LDGSTS.E.BYPASS.LTC128B.128 [R205+0x6000], desc[UR8][R42.64] ;  /* 0x060000002acdcfae */ /* 0x0005e4000b901d48 */
[----:B------:R-:W-:Y:S01]  /*5430*/  IMAD.X R19, R203, 0x1, R3, P6 ;  /* 0x00000001cb137824 */ /* 0x000fe200030e0603 */
[----:B------:R-:W-:Y:S01]  /*5440*/  @!P4 IADD3 R23, P6, R4, R145, RZ ;  /* 0x000000910417c210 */ /* 0x000fe20007fde0ff */
[----:B------:R2:W-:Y:S01]  /*5450*/  @P3 STS.128 [R205+0x8000], RZ ;  /* 0x008000ffcd003388 */ /* 0x0005e20000000c00 */
[----:B------:R-:W-:-:S02]  /*5460*/  @!P2 LEA.HI.X R37, R6, R11, R8, 0x1, P1 ;  /* 0x0000000b0625a211 */ /* 0x000fc400008f0c08 */
[----:B------:R-:W4:Y:S01]  /*5470*/  @!P4 LDC.64 R10, c[0x0][0x218] ;  /* 0x00008600ff0acb82 */ /* 0x000f220000000a00 */
[----:B------:R-:W-:Y:S01]  /*5480*/  @!P4 IMAD.X R6, R19, 0x1, R144, P6 ;  /* 0x000000011306c824 */ /* 0x000fe200030e0690 */
[----:B------:R-:W-:Y:S01]  /*5490*/  @!P3 IADD3 R8, P1, R4, R145, RZ ;  /* 0x000000910408b210 */ /* 0x000fe20007f3e0ff */
[----:B------:R-:W-:Y:S01]  /*54a0*/  @!PT LDS RZ, [RZ] ;  /* 0x00000000fffff984 */ /* 0x000fe20000000800 */
[----:B------:R-:W-:Y:S01]  /*54b0*/  @!PT LDS RZ, [RZ] ;  /* 0x00000000fffff984 */ /* 0x000fe20000000800 */
[----:B------:R-:W-:Y:S01]  /*54c0*/  @!PT LDS RZ, [RZ] ;  /* 0x00000000fffff984 */ /* 0x000fe20000000800 */
[----:B------:R2:W-:Y:S01]  /*54d0*/  @!P3 LDGSTS.E.BYPASS.LTC128B.128 [R205+0x8000], desc[UR8][R38.64+0x80] ;  /* 0x0800008026cdbfae */ /* 0x0005e2000b901d48 */
[----:B-----5:R-:W-:-:S03]  /*54e0*/  @!P4 LEA R40, P6, R23, R30, 0x1 ;  /* 0x0000001e1728c211 */ /* 0x020fc600078c08ff */
[----:B------:R-:W-:Y:S01]  /*54f0*/  @!P3 IMAD.X R16, R19, 0x1, R144, P1 ;  /* 0x000000011310b824 */ /* 0x000fe200008e0690 */
[----:B------:R-:W-:Y:S01]  /*5500*/  @!P4 LEA.HI.X R41, R23, R31, R6, 0x1, P6 ;  /* 0x0000001f1729c211 */ /* 0x000fe200030f0c06 */
[----:B------:R2:W-:Y:S01]  /*5510*/  @P2 STS.128 [R205+0xa000], RZ ;  /* 0x00a000ffcd002388 */ /* 0x0005e20000000c00 */
[----:B------:R-:W5:Y:S01]  /*5520*/  @!P3 LDC.64 R30, c[0x0][0x218] ;  /* 0x00008600ff1ebb82 */ /* 0x000f620000000a00 */
[----:B-1----:R-:W-:Y:S02]  /*5530*/  @!P3 LEA R44, P6, R8, R14, 0x1 ;  /* 0x0000000e082cb211 */ /* 0x002fe400078c08ff */
[----:B------:R-:W-:Y:S01]  /*5540*/  @!P2 IADD3 R6, P1, R4, R145, RZ ;  /* 0x000000910406a210 */ /* 0x000fe20007f3e0ff */
[----:B------:R-:W-:Y:S01]  /*5550*/  @!PT LDS RZ, [RZ] ;  /* 0x00000000fffff984 */ /* 0x000fe20000000800 */
[----:B------:R-:W-:Y:S01]  /*5560*/  @!PT LDS RZ, [RZ] ;  /* 0x00000000fffff984 */ /* 0x000fe20000000800 */
[----:B------:R-:W-:Y:S01]  /*5570*/  @!PT LDS RZ, [RZ] ;  /* 0x00000000fffff984 */ /* 0x000fe20000000800 */
[----:B------:R2:W-:Y:S01]  /*5580*/  @!P2 LDGSTS.E.BYPASS.LTC128B.128 [R205+0xa000], desc[UR8][R36.64+0x100] ;  /* 0x0a00010024cdafae */ /* 0x0005e2000b901d48 */
[----:B------:R-:W-:Y:S02]  /*5590*/  @!P3 LEA.HI.X R45, R8, R15, R16, 0x1, P6 ;  /* 0x0000000f082db211 */ /* 0x000fe400030f0c10 */
[----:B------:R-:W-:Y:S01]  /*55a0*/  IADD3 R4, P6, R204, R4, RZ ;  /* 0x00000004cc047210 */ /* 0x000fe20007fde0ff */
[----:B------:R-:W-:Y:S01]  /*55b0*/  @!P2 IMAD.X R8, R19, 0x1, R144, P1 ;  /* 0x000000011308a824 */ /* 0x000fe200008e0690 */
[C---:B---3--:R-:W-:Y:S01]  /*55c0*/  @!P2 LEA R46, P1, R6.reuse, R12, 0x1 ;  /* 0x0000000c062ea211 */ /* 0x048fe200078208ff */
[----:B------:R-:W1:Y:S01]  /*55d0*/  @!P2 LDC.64 R14, c[0x0][0x218] ;  /* 0x00008600ff0eab82 */ /* 0x000e620000000a00 */
[----:B------:R2:W-:Y:S01]  /*55e0*/  @P4 STS.128 [R205+0x6800], RZ ;  /* 0x006800ffcd004388 */ /* 0x0005e20000000c00 */
[----:B------:R-:W-:Y:S01]  /*55f0*/  IMAD.X R19, R203, 0x1, R19, P6 ;  /* 0x00000001cb137824 */ /* 0x000fe200030e0613 */
[----:B------:R-:W-:-:S02]  /*5600*/  @!P2 LEA.HI.X R47, R6, R13, R8, 0x1, P1 ;  /* 0x0000000d062fa211 */ /* 0x000fc400008f0c08 */
[CC--:B------:R-:W-:Y:S01]  /*5610*/  @!P4 IADD3 R6, P1, R4.reuse, R145.reuse, RZ ;  /* 0x000000910406c210 */ /* 0x0c0fe20007f3e0ff */
[----:B------:R-:W-:Y:S01]  /*5620*/  @!PT LDS RZ, [RZ] ;  /* 0x00000000fffff984 */ /* 0x000fe20000000800 */
[----:B------:R-:W-:Y:S01]  /*5630*/  @!PT LDS RZ, [RZ] ;  /* 0x00000000fffff984 */ /* 0x000fe20000000800 */
[----:B------:R-:W-:Y:S01]  /*5640*/  @!PT LDS RZ, [RZ] ;  /* 0x00000000fffff984 */ /* 0x000fe20000000800 */
[----:B------:R2:W-:Y:S01]  /*5650*/  @!P4 LDGSTS.E.BYPASS.LTC128B.128 [R205+0x6800], desc[UR8][R40.64] ;  /* 0x0680000028cdcfae */ /* 0x0005e2000b901d48 */
[----:B------:R-:W-:Y:S01]  /*5660*/  @!P3 IADD3 R16, P6, R4, R145, RZ ;  /* 0x000000910410b210 */ /* 0x000fe20007fde0ff */
[----:B------:R-:W3:Y:S02]  /*5670*/  @!P4 LDC.64 R12, c[0x0][0x218] ;  /* 0x00008600ff0ccb82 */ /* 0x000ee40000000a00 */
[C---:B------:R-:W-:Y:S01]  /*5680*/  @!P4 IMAD.X R8, R19.reuse, 0x1, R144, P1 ;  /* 0x000000011308c824 */ /* 0x040fe200008e0690 */
[C---:B----4-:R-:W-:Y:S01]  /*5690*/  @!P4 LEA R48, P1, R6.reuse, R10, 0x1 ;  /* 0x0000000a0630c211 */ /* 0x050fe200078208ff */
[----:B------:R2:W-:Y:S03]  /*56a0*/  @P3 STS.128 [R205+0x8800], RZ ;  /* 0x008800ffcd003388 */ /* 0x0005e60000000c00 */
[----:B------:R-:W-:Y:S01]  /*56b0*/  @!P4 LEA.HI.X R49, R6, R11, R8, 0x1, P1 ;  /* 0x0000000b0631c211 */ /* 0x000fe200008f0c08 */
[----:B------:R-:W-:Y:S01]  /*56c0*/  @!P3 IMAD.X R8, R19, 0x1, R144, P6 ;  /* 0x000000011308b824 */ /* 0x000fe200030e0690 */
[----:B------:R-:W4:Y:S01]  /*56d0*/  @!P3 LDC.64 R10, c[0x0][0x218] ;  /* 0x00008600ff0abb82 */ /* 0x000f220000000a00 */
[----:B-----5:R-:W-:Y:S01]  /*56e0*/  @!P3 LEA R30, P6, R16, R30, 0x1 ;  /* 0x0000001e101eb211 */ /* 0x020fe200078c08ff */
[----:B------:R-:W-:Y:S01]  /*56f0*/  @!PT LDS RZ, [RZ] ;  /* 0x00000000fffff984 */ /* 0x000fe20000000800 */
[----:B------:R-:W-:Y:S01]  /*5700*/  @!PT LDS RZ, [RZ] ;  /* 0x00000000fffff984 */ /* 0x000fe20000000800 */
[----:B------:R-:W-:Y:S01]  /*5710*/  @!PT LDS RZ, [RZ] ;  /* 0x00000000fffff984 */ /* 0x000fe20000000800 */
[----:B------:R2:W-:Y:S01]  /*5720*/  @!P3 LDGSTS.E.BYPASS.LTC128B.128 [R205+0x8800], desc[UR8][R44.64+0x80] ;  /* 0x088000802ccdbfae */ /* 0x0005e2000b901d48 */
[----:B------:R-:W-:-:S02]  /*5730*/  @!P2 IADD3 R6, P1, R4, R145, RZ ;  /* 0x000000910406a210 */ /* 0x000fc40007f3e0ff */
[----:B------:R-:W-:Y:S01]  /*5740*/  @!P3 LEA.HI.X R31, R16, R31, R8, 0x1, P6 ;  /* 0x0000001f101fb211 */ /* 0x000fe200030f0c08 */
[----:B------:R2:W-:Y:S01]  /*5750*/  @P2 STS.128 [R205+0xa800], RZ ;  /* 0x00a800ffcd002388 */ /* 0x0005e20000000c00 */
[----:B------:R-:W-:Y:S01]  /*5760*/  IADD3 R8, P6, R204, R4, RZ ;  /* 0x00000004cc087210 */ /* 0x000fe20007fde0ff */
[----:B------:R-:W-:Y:S01]  /*5770*/  @!P2 IMAD.X R4, R19, 0x1, R144, P1 ;  /* 0x000000011304a824 */ /* 0x000fe200008e0690 */
[C---:B-1----:R-:W-:Y:S01]  /*5780*/  @!P2 LEA R14, P1, R6.reuse, R14, 0x1 ;  /* 0x0000000e060ea211 */ /* 0x042fe200078208ff */
[----:B------:R-:W-:Y:S01]  /*5790*/  @!PT LDS RZ, [RZ] ;  /* 0x00000000fffff984 */ /* 0x000fe20000000800 */
[----:B------:R-:W-:Y:S01]  /*57a0*/  @!PT LDS RZ, [RZ] ;  /* 0x00000000fffff984 */ /* 0x000fe20000000800 */
[----:B------:R-:W-:Y:S01]  /*57b0*/  @!PT LDS RZ, [RZ] ;  /* 0x00000000fffff984 */ /* 0x000fe20000000800 */
[----:B------:R2:W-:Y:S02]  /*57c0*/  @!P2 LDGSTS.E.BYPASS.LTC128B.128 [R205+0xa800], desc[UR8][R46.64+0x100] ;  /* 0x0a8001002ecdafae */ /* 0x0005e4000b901d48 */
[----:B------:R-:W-:Y:S01]  /*57d0*/  IMAD.X R19, R203, 0x1, R19, P6 ;  /* 0x00000001cb137824 */ /* 0x000fe200030e0613 */
[----:B------:R-:W-:Y:S01]  /*57e0*/  @!P2 LEA.HI.X R15, R6, R15, R4, 0x1, P1 ;  /* 0x0000000f060fa211 */ /* 0x000fe200008f0c04 */
[----:B------:R2:W-:Y:S01]  /*57f0*/  @P4 STS.128 [R205+0x7000], RZ ;  /* 0x007000ffcd004388 */ /* 0x0005e20000000c00 */
[----:B------:R-:W-:-:S02]  /*5800*/  @!P4 IADD3 R4, P6, R8, R145, RZ ;  /* 0x000000910804c210 */ /* 0x000fc40007fde0ff */
[----:B------:R-:W-:Y:S01]  /*5810*/  @!P3 IADD3 R6, P1, R8, R145, RZ ;  /* 0x000000910806b210 */ /* 0x000fe20007f3e0ff */
[----:B------:R-:W-:Y:S01]  /*5820*/  @!PT LDS RZ, [RZ] ;  /* 0x00000000fffff984 */ /* 0x000fe20000000800 */
[----:B------:R-:W-:Y:S01]  /*5830*/  @!PT LDS RZ, [RZ] ;  /* 0x00000000fffff984 */ /* 0x000fe20000000800 */
[----:B------:R-:W-:Y:S01]  /*5840*/  @!PT LDS RZ, [RZ] ;  /* 0x00000000fffff984 */ /* 0x000fe20000000800 */
[----:B------:R2:W-:Y:S02]  /*5850*/  @!P4 LDGSTS.E.BYPASS.LTC128B.128 [R205+0x7000], desc[UR8][R48.64] ;  /* 0x0700000030cdcfae */ /* 0x0005e4000b901d48 */
[C---:B------:R-:W-:Y:S01]  /*5860*/  @!P4 IMAD.X R16, R19.reuse, 0x1, R144, P6 ;  /* 0x000000011310c824 */ /* 0x040fe200030e0690 */
[C---:B---3--:R-:W-:Y:S01]  /*5870*/  @!P4 LEA R12, P6, R4.reuse, R12, 0x1 ;  /* 0x0000000c040cc211 */ /* 0x048fe200078c08ff */
[----:B------:R2:W-:Y:S03]  /*5880*/  @P3 STS.128 [R205+0x9000], RZ ;  /* 0x009000ffcd003388 */ /* 0x0005e60000000c00 */
[----:B------:R-:W-:Y:S01]  /*5890*/  @!P4 LEA.HI.X R13, R4, R13, R16, 0x1, P6 ;  /* 0x0000000d040dc211 */ /* 0x000fe200030f0c10 */
[----:B------:R-:W-:Y:S01]  /*58a0*/  @!P3 IMAD.X R4, R19, 0x1, R144, P1 ;  /* 0x000000011304b824 */ /* 0x000fe200008e0690 */
[C---:B----4-:R-:W-:Y:S01]  /*58b0*/  @!P3 LEA R10, P1, R6.reuse, R10, 0x1 ;  /* 0x0000000a060ab211 */ /* 0x050fe200078208ff */
[----:B------:R-:W-:Y:S01]  /*58c0*/  @!PT LDS RZ, [RZ] ;  /* 0x00000000fffff984 */ /* 0x000fe20000000800 */
[----:B------:R-:W-:Y:S01]  /*58d0*/  @!PT LDS RZ, [RZ] ;  /* 0x00000000fffff984 */ /* 0x000fe20000000800 */
[----:B------:R-:W-:Y:S01]  /*58e0*/  @!PT LDS RZ, [RZ] ;  /* 0x00000000fffff984 */ /* 0x000fe20000000800 */
[----:B------:R2:W-:Y:S03]  /*58f0*/  @!P3 LDGSTS.E.BYPASS.LTC128B.128 [R205+0x9000], desc[UR8][R30.64+0x80] ;  /* 0x090000801ecdbfae */ /* 0x0005e6000b901d48 */
[----:B------:R-:W-:Y:S01]  /*5900*/  @!P3 LEA.HI.X R11, R6, R11, R4, 0x1, P1 ;  /* 0x0000000b060bb211 */ /* 0x000fe200008f0c04 */
        /* <DEDUP_REMOVED lines=26> */
.L_x_1421:
[----:B------:R-:W-:Y:S05]  /*5ab0*/  BSYNC B0 ;  /* 0x0000000000007941 */ /* 0x000fea0003800000 */
.L_x_1420:
[----:B------:R-:W0:Y:S01]  /*5ac0*/  LDGDEPBAR ;  /* 0x00000000000079af */ /* 0x000e220000000000 */
[----:B------:R-:W-:-:S04]  /*5ad0*/  IADD3 R145, P1, R80, R145, RZ ;  /* 0x0000009150917210 */ /* 0x000fc80007f3e0ff */
[----:B------:R-:W-:-:S09]  /*5ae0*/  IADD3.X R144, R3, R144, RZ, P1, !PT ;  /* 0x0000009003907210 */ /* 0x000fd20000ffe4ff */
.L_x_1417:
        /* <DEDUP_REMOVED lines=47> */
[----:B------:R-:W3:Y:S04]  /*5de0*/  LDSM.16.MT88.4 R108, [R190+0x10000] ;  /* 0x01000000be6c783b */ /* 0x000ee80000004200 */
        /* <DEDUP_REMOVED lines=23> */
[----:B------:R-:W1:Y:S01]  /*5f60*/  LDSM.16.MT88.4 R8, [R192+0xe800] ;  /* 0x00e80000c008783b */ /* 0x000e620000004200 */
[--C-:B------:R-:W-:Y:S01]  /*5f70*/  FFMA.FTZ R151, R25, UR5, -R174.reuse ;  /* 0x0000000519977c23 */ /* 0x100fe200080108ae */
[--C-:B------:R-:W-:Y:S01]  /*5f80*/  FFMA.FTZ R148, R21, UR5, -R174.reuse ;  /* 0x0000000515947c23 */ /* 0x100fe200080108ae */
[--C-:B------:R-:W-:Y:S01]  /*5f90*/  FFMA.FTZ R0, R17, UR5, -R174.reuse ;  /* 0x0000000511007c23 */ /* 0x100fe200080108ae */
[--C-:B------:R-:W-:Y:S01]  /*5fa0*/  FFMA.FTZ R149, R22, UR5, -R167.reuse ;  /* 0x0000000516957c23 */ /* 0x100fe200080108a7 */
[--C-:B------:R-:W-:Y:S01]  /*5fb0*/  FFMA.FTZ R146, R20, UR5, -R167.reuse ;  /* 0x0000000514927c23 */ /* 0x100fe200080108a7 */
[--C-:B------:R-:W-:Y:S01]  /*5fc0*/  FFMA.FTZ R135, R18, UR5, -R167.reuse ;  /* 0x0000000512877c23 */ /* 0x100fe200080108a7 */
[----:B------:R-:W2:Y:S01]  /*5fd0*/  MUFU.EX2 R154, R154 ;  /* 0x0000009a009a7308 */ /* 0x000ea20000000800 */
[--C-:B------:R-:W-:Y:S01]  /*5fe0*/  FFMA.FTZ R2, R2, UR5, -R167.reuse ;  /* 0x0000000502027c23 */ /* 0x100fe200080108a7 */
[----:B------:R-:W4:Y:S01]  /*5ff0*/  LDSM.16.MT88.4 R20, [R189+0xe800] ;  /* 0x00e80000bd14783b */ /* 0x000f220000004200 */
[--C-:B------:R-:W-:Y:S01]  /*6000*/  FFMA.FTZ R158, R169, UR5, -R174.reuse ;  /* 0x00000005a99e7c23 */ /* 0x100fe200080108ae */
[--C-:B------:R-:W-:Y:S01]  /*6010*/  FFMA.FTZ R160, R165, UR5, -R174.reuse ;  /* 0x00000005a5a07c23 */ /* 0x100fe200080108ae */
[--C-:B------:R-:W-:Y:S01]  /*6020*/  FFMA.FTZ R161, R161, UR5, -R174.reuse ;  /* 0x00000005a1a17c23 */ /* 0x100fe200080108ae */
[----:B------:R-:W5:Y:S01]  /*6030*/  LDSM.16.MT88.4 R16, [R188+0xe800] ;  /* 0x00e80000bc10783b */ /* 0x000f620000004200 */
        /* <DEDUP_REMOVED lines=10> */
[----:B--2---:R-:W-:Y:S01]  /*60e0*/  F2FP.BF16.F32.PACK_AB R116, R154, R157 ;  /* 0x0000009d9a74723e */ /* 0x004fe200000010ff */
        /* <DEDUP_REMOVED lines=13> */
[----:B------:R-:W2:Y:S01]  /*61c0*/  MUFU.EX2 R159, R159 ;  /* 0x0000009f009f7308 */ /* 0x000ea20000000800 */
[----:B---3--:R-:W-:Y:S01]  /*61d0*/  F2FP.BF16.F32.PACK_AB R118, R150, R153 ;  /* 0x000000999676723e */ /* 0x008fe200000010ff */
[----:B------:R-:W-:Y:S01]  /*61e0*/  FADD.FTZ R153, R153, R154 ;  /* 0x0000009a99997221 */ /* 0x000fe20000010000 */
[----:B------:R-:W-:-:S03]  /*61f0*/  LEA R212, P1, R145, UR4, 0x1 ;  /* 0x0000000491d47c11 */ /* 0x000fc6000f8208ff */
[----:B------:R-:W-:Y:S01]  /*6200*/  FADD.FTZ R150, R150, R153 ;  /* 0x0000009996967221 */ /* 0x000fe20000010000 */
[----:B------:R-:W-:Y:S01]  /*6210*/  LEA.HI.X R213, R145, UR5, R144, 0x1, P1 ;  /* 0x0000000591d57c11 */ /* 0x000fe200088f0c90 */
[----:B------:R-:W-:Y:S08]  /*6220*/  MUFU.EX2 R155, R155 ;  /* 0x0000009b009b7308 */ /* 0x000ff00000000800 */
[----:B------:R-:W3:Y:S01]  /*6230*/  MUFU.EX2 R152, R152 ;  /* 0x0000009800987308 */ /* 0x000ee20000000800 */
[----:B--2---:R-:W-:Y:S01]  /*6240*/  F2FP.BF16.F32.PACK_AB R117, R159, R156 ;  /* 0x0000009c9f75723e */ /* 0x004fe200000010ff */
[----:B------:R-:W-:-:S06]  /*6250*/  FADD.FTZ R156, R156, R159 ;  /* 0x0000009f9c9c7221 */ /* 0x000fcc0000010000 */
[----:B------:R-:W-:Y:S08]  /*6260*/  MUFU.EX2 R151, R151 ;  /* 0x0000009700977308 */ /* 0x000ff00000000800 */
[----:B------:R-:W2:Y:S01]  /*6270*/  MUFU.EX2 R148, R148 ;  /* 0x0000009400947308 */ /* 0x000ea20000000800 */
[----:B---3--:R-:W-:Y:S01]  /*6280*/  F2FP.BF16.F32.PACK_AB R119, R152, R155 ;  /* 0x0000009b9877723e */ /* 0x008fe200000010ff */
[----:B------:R-:W-:-:S04]  /*6290*/  FADD.FTZ R155, R155, R156 ;  /* 0x0000009c9b9b7221 */ /* 0x000fc80000010000 */
[----:B------:R-:W-:Y:S02]  /*62a0*/  FADD.FTZ R152, R152, R155 ;  /* 0x0000009b98987221 */ /* 0x000fe40000010000 */
[C---:B------:R-:W-:Y:S01]  /*62b0*/  HMMA.16816.F32.BF16 R40, R116.reuse, R44, RZ ;  /* 0x0000002c7428723c */ /* 0x040fe200000418ff */
[----:B------:R-:W-:Y:S05]  /*62c0*/  MUFU.EX2 R147, R147 ;  /* 0x0000009300937308 */ /* 0x000fea0000000800 */
[C---:B------:R-:W-:Y:S03]  /*62d0*/  HMMA.16816.F32.BF16 R64, R116.reuse, R68, RZ ;  /* 0x000000447440723c */ /* 0x040fe600000418ff */
[----:B------:R-:W3:Y:S01]  /*62e0*/  MUFU.EX2 R0, R0 ;  /* 0x0000000000007308 */ /* 0x000ee20000000800 */
        /* <DEDUP_REMOVED lines=8> */
[----:B---3--:R-:W-:Y:S01]  /*6370*/  F2FP.BF16.F32.PACK_AB R6, R0, R147 ;  /* 0x000000930006723e */ /* 0x008fe200000010ff */
[----:B------:R-:W-:-:S03]  /*6380*/  FADD.FTZ R147, R147, R148 ;  /* 0x0000009493937221 */ /* 0x000fc60000010000 */
[C---:B------:R-:W-:Y:S01]  /*6390*/  HMMA.16816.F32.BF16 R88, R116.reuse, R92, RZ ;  /* 0x0000005c7458723c */ /* 0x040fe200000418ff */
[----:B------:R-:W-:Y:S02]  /*63a0*/  FADD.FTZ R147, R0, R147 ;  /* 0x0000009300937221 */ /* 0x000fe40000010000 */
[----:B------:R-:W-:Y:S03]  /*63b0*/  MUFU.EX2 R135, R135 ;  /* 0x0000008700877308 */ /* 0x000fe60000000800 */
[C---:B------:R-:W-:Y:S05]  /*63c0*/  HMMA.16816.F32.BF16 R84, R116.reuse, R86, RZ ;  /* 0x000000567454723c */ /* 0x040fea00000418ff */
[----:B------:R-:W3:Y:S01]  /*63d0*/  MUFU.EX2 R2, R2 ;  /* 0x0000000200027308 */ /* 0x000ee20000000800 */
[----:B--2---:R-:W-:Y:S01]  /*63e0*/  F2FP.BF16.F32.PACK_AB R5, R146, R149 ;  /* 0x000000959205723e */ /* 0x004fe200000010ff */
[----:B------:R-:W-:Y:S01]  /*63f0*/  HMMA.16816.F32.BF16 R92, R116, R94, RZ ;  /* 0x0000005e745c723c */ /* 0x000fe200000418ff */
[----:B------:R-:W-:-:S04]  /*6400*/  FADD.FTZ R149, R149, R152 ;  /* 0x0000009895957221 */ /* 0x000fc80000010000 */
[----:B------:R-:W-:Y:S01]  /*6410*/  FADD.FTZ R146, R146, R149 ;  /* 0x0000009592927221 */ /* 0x000fe20000010000 */
[C---:B------:R-:W-:Y:S01]  /*6420*/  HMMA.16816.F32.BF16 R96, R116.reuse, R100, RZ ;  /* 0x000000647460723c */ /* 0x040fe200000418ff */
[----:B------:R-:W-:Y:S05]  /*6430*/  MUFU.EX2 R158, R158 ;  /* 0x0000009e009e7308 */ /* 0x000fea0000000800 */
[----:B------:R-:W-:Y:S01]  /*6440*/  HMMA.16816.F32.BF16 R104, R116, R108, RZ ;  /* 0x0000006c7468723c */ /* 0x000fe200000418ff */
[----:B---3--:R-:W-:Y:S02]  /*6450*/  F2FP.BF16.F32.PACK_AB R7, R2, R135 ;  /* 0x000000870207723e */ /* 0x008fe400000010ff */
[----:B------:R-:W2:Y:S01]  /*6460*/  MUFU.EX2 R161, R161 ;  /* 0x000000a100a17308 */ /* 0x000ea20000000800 */
[----:B------:R-:W-:-:S02]  /*6470*/  FADD.FTZ R135, R135, R146 ;  /* 0x0000009287877221 */ /* 0x000fc40000010000 */
[----:B------:R-:W-:Y:S02]  /*6480*/  HMMA.16816.F32.BF16 R100, R116, R102, RZ ;  /* 0x000000667464723c */ /* 0x000fe400000418ff */
[----:B------:R-:W-:-:S04]  /*6490*/  FADD.FTZ R135, R2, R135 ;  /* 0x0000008702877221 */ /* 0x000fc80000010000 */
[C---:B------:R-:W-:Y:S01]  /*64a0*/  HMMA.16816.F32.BF16 R40, R4.reuse, R12, R40 ;  /* 0x0000000c0428723c */ /* 0x040fe20000041828 */
[----:B------:R-:W-:Y:S05]  /*64b0*/  MUFU.EX2 R160, R160 ;  /* 0x000000a000a07308 */ /* 0x000fea0000000800 */
[C---:B------:R-:W-:Y:S01]  /*64c0*/  HMMA.16816.F32.BF16 R44, R4.reuse, R14, R44 ;  /* 0x0000000e042c723c */ /* 0x040fe2000004182c */
[----:B------:R-:W3:Y:S02]  /*64d0*/  LDSM.16.MT88.4 R12, [R192+0x10800] ;  /* 0x01080000c00c783b */ /* 0x000ee40000004200 */
[----:B------:R-:W-:Y:S03]  /*64e0*/  MUFU.EX2 R163, R163 ;  /* 0x000000a300a37308 */ /* 0x000fe60000000800 */
[C---:B-1----:R-:W-:Y:S05]  /*64f0*/  HMMA.16816.F32.BF16 R64, R4.reuse, R8, R64 ;  /* 0x000000080440723c */ /* 0x042fea0000041840 */
[----:B------:R-:W-:Y:S01]  /*6500*/  MUFU.EX2 R162, R162 ;  /* 0x000000a200a27308 */ /* 0x000fe20000000800 */
[----:B------:R-:W-:Y:S01]  /*6510*/  HMMA.16816.F32.BF16 R68, R4, R10, R68 ;  /* 0x0000000a0444723c */ /* 0x000fe20000041844 */
[----:B------:R-:W1:Y:S05]  /*6520*/  LDSM.16.MT88.4 R8, [R190+0x10800] ;  /* 0x01080000be08783b */ /* 0x000e6a0000004200 */
[C---:B------:R-:W-:Y:S01]  /*6530*/  HMMA.16816.F32.BF16 R108, R116.reuse, R110, RZ ;  /* 0x0000006e746c723c */ /* 0x040fe200000418ff */
[----:B------:R-:W2:Y:S05]  /*6540*/  MUFU.EX2 R165, R165 ;  /* 0x000000a500a57308 */ /* 0x000eaa0000000800 */
[----:B------:R-:W-:Y:S03]  /*6550*/  HMMA.16816.F32.BF16 R48, R116, R52, RZ ;  /* 0x000000347430723c */ /* 0x000fe600000418ff */
[----:B------:R-:W-:Y:S03]  /*6560*/  MUFU.EX2 R166, R166 ;  /* 0x000000a600a67308 */ /* 0x000fe60000000800 */
[C---:B----4-:R-:W-:Y:S05]  /*6570*/  HMMA.16816.F32.BF16 R80, R4.reuse, R20, R80 ;  /* 0x000000140450723c */ /* 0x050fea0000041850 */
[----:B------:R-:W4:Y:S01]  /*6580*/  MUFU.EX2 R169, R169 ;  /* 0x000000a900a97308 */ /* 0x000f220000000800 */
[C---:B------:R-:W-:Y:S01]  /*6590*/  HMMA.16816.F32.BF16 R84, R4.reuse, R22, R84 ;  /* 0x000000160454723c */ /* 0x040fe20000041854 */
[----:B------:R-:W2:Y:S05]  /*65a0*/  LDSM.16.MT88.4 R20, [R189+0x10800] ;  /* 0x01080000bd14783b */ /* 0x000eaa0000004200 */
[C---:B-----5:R-:W-:Y:S01]  /*65b0*/  HMMA.16816.F32.BF16 R88, R4.reuse, R16, R88 ;  /* 0x000000100458723c */ /* 0x060fe20000041858 */
[----:B------:R-:W-:Y:S05]  /*65c0*/  MUFU.EX2 R210, R210 ;  /* 0x000000d200d27308 */ /* 0x000fea0000000800 */
[----:B------:R-:W-:Y:S01]  /*65d0*/  HMMA.16816.F32.BF16 R92, R4, R18, R92 ;  /* 0x00000012045c723c */ /* 0x000fe2000004185c */
[----:B------:R-:W5:Y:S02]  /*65e0*/  LDSM.16.MT88.4 R16, [R188+0x10800] ;  /* 0x01080000bc10783b */ /* 0x000f640000004200 */
[----:B------:R-:W4:Y:S03]  /*65f0*/  MUFU.EX2 R175, R175 ;  /* 0x000000af00af7308 */ /* 0x000f260000000800 */
[----:B------:R-:W-:Y:S05]  /*6600*/  HMMA.16816.F32.BF16 R52, R116, R54, RZ ;  /* 0x000000367434723c */ /* 0x000fea00000418ff */
[----:B------:R-:W-:Y:S01]  /*6610*/  MUFU.EX2 R173, R173 ;  /* 0x000000ad00ad7308 */ /* 0x000fe20000000800 */
[C---:B---3--:R-:W-:Y:S06]  /*6620*/  HMMA.16816.F32.BF16 R96, R4.reuse, R12, R96 ;  /* 0x0000000c0460723c */ /* 0x048fec0000041860 */
[C---:B------:R-:W-:Y:S01]  /*6630*/  HMMA.16816.F32.BF16 R100, R4.reuse, R14, R100 ;  /* 0x0000000e0464723c */ /* 0x040fe20000041864 */
[----:B------:R-:W3:Y:S01]  /*6640*/  LDSM.16.MT88.4 R12, [R189+0xd000] ;  /* 0x00d00000bd0c783b */ /* 0x000ee20000004200 */
[----:B------:R-:W-:Y:S04]  /*6650*/  MUFU.EX2 R174, R174 ;  /* 0x000000ae00ae7308 */ /* 0x000fe80000000800 */
[C---:B-1----:R-:W-:Y:S04]  /*6660*/  HMMA.16816.F32.BF16 R104, R4.reuse, R8, R104 ;  /* 0x000000080468723c */ /* 0x042fe80000041868 */
[----:B------:R-:W-:Y:S02]  /*6670*/  MUFU.EX2 R171, R171 ;  /* 0x000000ab00ab7308 */ /* 0x000fe40000000800 */
[----:B------:R-:W-:Y:S01]  /*6680*/  HMMA.16816.F32.BF16 R108, R4, R10, R108 ;  /* 0x0000000a046c723c */ /* 0x000fe2000004186c */
[----:B------:R-:W1:Y:S05]  /*6690*/  LDSM.16.MT88.4 R8, [R189+0xf000] ;  /* 0x00f00000bd08783b */ /* 0x000e6a0000004200 */
[C---:B------:R-:W-:Y:S01]  /*66a0*/  HMMA.16816.F32.BF16 R128, R116.reuse, R36, RZ ;  /* 0x000000247480723c */ /* 0x040fe200000418ff */
[----:B------:R-:W1:Y:S05]  /*66b0*/  MUFU.EX2 R170, R170 ;  /* 0x000000aa00aa7308 */ /* 0x000e6a0000000800 */
[C---:B------:R-:W-:Y:S03]  /*66c0*/  HMMA.16816.F32.BF16 R56, R116.reuse, R60, RZ ;  /* 0x0000003c7438723c */ /* 0x040fe600000418ff */
[----:B------:R-:W-:Y:S03]  /*66d0*/  MUFU.EX2 R168, R168 ;  /* 0x000000a800a87308 */ /* 0x000fe60000000800 */
[C---:B------:R-:W-:Y:S05]  /*66e0*/  HMMA.16816.F32.BF16 R72, R116.reuse, R76, RZ ;  /* 0x0000004c7448723c */ /* 0x040fea00000418ff */
[----:B------:R-:W1:Y:S01]  /*66f0*/  MUFU.EX2 R217, R217 ;  /* 0x000000d900d97308 */ /* 0x000e620000000800 */
        /* <DEDUP_REMOVED lines=23> */
[C---:B-----5:R-:W-:Y:S06]  /*6870*/  HMMA.16816.F32.BF16 R120, R4.reuse, R16, R120 ;  /* 0x000000100478723c */ /* 0x060fec0000041878 */
[----:B------:R-:W-:Y:S01]  /*6880*/  HMMA.16816.F32.BF16 R116, R4, R18, R116 ;  /* 0x000000120474723c */ /* 0x000fe20000041874 */
[----:B------:R-:W5:Y:S06]  /*6890*/  LDSM.16.MT88.4 R16, [R192+0x11000] ;  /* 0x01100000c010783b */ /* 0x000f6c0000004200 */
[----:B------:R-:W-:Y:S01]  /*68a0*/  F2FP.BF16.F32.PACK_AB R4, R161, R158 ;  /* 0x0000009ea104723e */ /* 0x000fe200000010ff */
[----:B------:R-:W-:Y:S01]  /*68b0*/  FADD.FTZ R158, R158, R147 ;  /* 0x000000939e9e7221 */ /* 0x000fe20000010000 */
[----:B------:R-:W-:Y:S01]  /*68c0*/  F2FP.BF16.F32.PACK_AB R5, R165, R162 ;  /* 0x000000a2a505723e */ /* 0x000fe200000010ff */
[----:B------:R-:W-:Y:S01]  /*68d0*/  FADD.FTZ R162, R162, R135 ;  /* 0x00000087a2a27221 */ /* 0x000fe20000010000 */
[----:B------:R-:W-:Y:S01]  /*68e0*/  F2FP.BF16.F32.PACK_AB R6, R163, R160 ;  /* 0x000000a0a306723e */ /* 0x000fe200000010ff */
[----:B------:R-:W-:Y:S01]  /*68f0*/  FADD.FTZ R161, R161, R158 ;  /* 0x0000009ea1a17221 */ /* 0x000fe20000010000 */
[----:B----4-:R-:W-:Y:S01]  /*6900*/  F2FP.BF16.F32.PACK_AB R7, R169, R166 ;  /* 0x000000a6a907723e */ /* 0x010fe200000010ff */
[----:B------:R-:W-:-:S02]  /*6910*/  FADD.FTZ R165, R165, R162 ;  /* 0x000000a2a5a57221 */ /* 0x000fc40000010000 */
[----:B------:R-:W-:Y:S02]  /*6920*/  FADD.FTZ R160, R160, R161 ;  /* 0x000000a1a0a07221 */ /* 0x000fe40000010000 */
[----:B------:R-:W-:Y:S02]  /*6930*/  FADD.FTZ R166, R166, R165 ;  /* 0x000000a5a6a67221 */ /* 0x000fe40000010000 */
[----:B---3--:R-:W-:Y:S01]  /*6940*/  HMMA.16816.F32.BF16 R48, R4, R12, R48 ;  /* 0x0000000c0430723c */ /* 0x008fe20000041830 */
[----:B------:R-:W-:Y:S01]  /*6950*/  FADD.FTZ R163, R163, R160 ;  /* 0x000000a0a3a37221 */ /* 0x000fe20000010000 */
[----:B------:R-:W-:-:S04]  /*6960*/  FADD.FTZ R166, R169, R166 ;  /* 0x000000a6a9a67221 */ /* 0x000fc80000010000 */
[C---:B------:R-:W-:Y:S01]  /*6970*/  HMMA.16816.F32.BF16 R52, R4.reuse, R14, R52 ;  /* 0x0000000e0434723c */ /* 0x040fe20000041834 */
[----:B------:R-:W3:Y:S05]  /*6980*/  LDSM.16.MT88.4 R12, [R190+0x11000] ;  /* 0x01100000be0c783b */ /* 0x000eea0000004200 */
[C---:B-1----:R-:W-:Y:S06]  /*6990*/  HMMA.16816.F32.BF16 R80, R4.reuse, R8, R80 ;  /* 0x000000080450723c */ /* 0x042fec0000041850 */
[C---:B------:R-:W-:Y:S01]  /*69a0*/  HMMA.16816.F32.BF16 R84, R4.reuse, R10, R84 ;  /* 0x0000000a0454723c */ /* 0x040fe20000041854 */
[----:B------:R-:W1:Y:S05]  /*69b0*/  LDSM.16.MT88.4 R8, [R189+0x11000] ;  /* 0x01100000bd08783b */ /* 0x000e6a0000004200 */
[C---:B--2---:R-:W-:Y:S06]  /*69c0*/  HMMA.16816.F32.BF16 R88, R4.reuse, R20, R88 ;  /* 0x000000140458723c */ /* 0x044fec0000041858 */
[C---:B------:R-:W-:Y:S01]  /*69d0*/  HMMA.16816.F32.BF16 R92, R4.reuse, R22, R92 ;  /* 0x00000016045c723c */ /* 0x040fe2000004185c */
[----:B------:R-:W2:Y:S05]  /*69e0*/  LDSM.16.MT88.4 R20, [R188+0x11000] ;  /* 0x01100000bc14783b */ /* 0x000eaa0000004200 */
[C---:B-----5:R-:W-:Y:S06]  /*69f0*/  HMMA.16816.F32.BF16 R96, R4.reuse, R16, R96 ;  /* 0x000000100460723c */ /* 0x060fec0000041860 */
[C---:B------:R-:W-:Y:S01]  /*6a00*/  HMMA.16816.F32.BF16 R100, R4.reuse, R18, R100 ;  /* 0x000000120464723c */ /* 0x040fe20000041864 */
[----:B------:R-:W4:Y:S05]  /*6a10*/  LDSM.16.MT88.4 R16, [R192+0xd800] ;  /* 0x00d80000c010783b */ /* 0x000f2a0000004200 */
[C---:B---3--:R-:W-:Y:S06]  /*6a20*/  HMMA.16816.F32.BF16 R104, R4.reuse, R12, R104 ;  /* 0x0000000c0468723c */ /* 0x048fec0000041868 */
[C---:B------:R-:W-:Y:S01]  /*6a30*/  HMMA.16816.F32.BF16 R108, R4.reuse, R14, R108 ;  /* 0x0000000e046c723c */ /* 0x040fe2000004186c */
[----:B------:R-:W3:Y:S05]  /*6a40*/  LDSM.16.MT88.4 R12, [R190+0xd800] ;  /* 0x00d80000be0c783b */ /* 0x000eea0000004200 */
[C---:B-1----:R-:W-:Y:S06]  /*6a50*/  HMMA.16816.F32.BF16 R124, R4.reuse, R8, R124 ;  /* 0x00000008047c723c */ /* 0x042fec000004187c */
[C---:B------:R-:W-:Y:S01]  /*6a60*/  HMMA.16816.F32.BF16 R112, R4.reuse, R10, R112 ;  /* 0x0000000a0470723c */ /* 0x040fe20000041870 */
[----:B------:R-:W1:Y:S05]  /*6a70*/  LDSM.16.MT88.4 R8, [R189+0xf800] ;  /* 0x00f80000bd08783b */ /* 0x000e6a0000004200 */
        /* <DEDUP_REMOVED lines=53> */
[C---:B---3--:R-:W-:Y:S06]  /*6dd0*/  HMMA.16816.F32.BF16 R124, R4.reuse, R12, R124 ;  /* 0x0000000c047c723c */ /* 0x048fec000004187c */
[C---:B------:R-:W-:Y:S06]  /*6de0*/  HMMA.16816.F32.BF16 R112, R4.reuse, R14, R112 ;  /* 0x0000000e0470723c */ /* 0x040fec0000041870 */
[C---:B-1----:R-:W-:Y:S06]  /*6df0*/  HMMA.16816.F32.BF16 R120, R4.reuse, R8, R120 ;  /* 0x000000080478723c */ /* 0x042fec0000041878 */
        /* <DEDUP_REMOVED lines=11> */
.L_x_1426:
[----:B------:R-:W-:Y:S04]  /*6eb0*/  DEPBAR.LE SB0, 0x0 ;  /* 0x000080000000791a */ /* 0x000fe80000000000 */
[----:B------:R-:W-:Y:S01]  /*6ec0*/  BAR.SYNC.DEFER_BLOCKING 0x0 ;  /* 0x0000000000007b1d */ /* 0x000fe20000010000 */
[C---:B------:R-:W-:Y:S01]  /*6ed0*/  ISETP.GE.AND P5, PT, R206.reuse, UR10, PT ;  /* 0x0000000ace007c0c */ /* 0x040fe2000bfa6270 */
[C---:B------:R-:W-:Y:S02]  /*6ee0*/  VIADD R3, R206.reuse, 0x40 ;  /* 0x00000040ce037836 */ /* 0x040fe40000000000 */
[----:B------:R-:W-:Y:S02]  /*6ef0*/  VIADD R2, R206, 0x80 ;  /* 0x00000080ce027836 */ /* 0x000fe40000000000 */
[----:B------:R-:W-:Y:S01]  /*6f00*/  IMAD.MOV.U32 R132, RZ, RZ, R210 ;  /* 0x000000ffff847224 */ /* 0x000fe200078e00d2 */
[----:B------:R-:W-:Y:S02]  /*6f10*/  ISETP.GE.AND P4, PT, R3, UR10, PT ;  /* 0x0000000a03007c0c */ /* 0x000fe4000bf86270 */
[----:B------:R-:W-:Y:S02]  /*6f20*/  ISETP.GE.AND P3, PT, R2, UR10, PT ;  /* 0x0000000a02007c0c */ /* 0x000fe4000bf66270 */
[----:B------:R-:W-:Y:S01]  /*6f30*/  MOV R3, R211 ;  /* 0x000000d300037202 */ /* 0x000fe20000000f00 */
[----:B------:R-:W-:Y:S10]  /*6f40*/  @!P0 BRA `(.L_x_1423) ;  /* 0x0000000000f88947 */ /* 0x000ff40003800000 */
        /* <DEDUP_REMOVED lines=56> */
[-C--:B---3--:R-:W-:Y:S01]  /*72d0*/  IMAD.WIDE.U32 R10, R7, R2.reuse, R10 ;  /* 0x00000002070a7225 */ /* 0x088fe200078e000a */
[----:B------:R-:W-:Y:S05]  /*72e0*/  SHF.R.S32.HI R5, RZ, 0x1f, R7 ;  /* 0x0000001fff057819 */ /* 0x000fea0000011407 */
[----:B------:R-:W-:Y:S04]  /*72f0*/  IMAD R4, R5, R2, RZ ;  /* 0x0000000205047224 */ /* 0x000fe800078e02ff */
[----:B------:R-:W-:Y:S01]  /*7300*/  IMAD R4, R7, R3, R4 ;  /* 0x0000000307047224 */ /* 0x000fe200078e0204 */
[----:B------:R-:W-:Y:S03]  /*7310*/  MOV R3, R10 ;  /* 0x0000000a00037202 */ /* 0x000fe60000000f00 */
[----:B------:R-:W-:Y:S07]  /*7320*/  IMAD.IADD R132, R11, 0x1, R4 ;  /* 0x000000010b847824 */ /* 0x000fee00078e0204 */
.L_x_1423:
[C---:B------:R-:W-:Y:S01]  /*7330*/  LEA R2, P1, R3.reuse, R214, 0x1 ;  /* 0x000000d603027211 */ /* 0x040fe200078208ff */
[----:B------:R-:W-:Y:S01]  /*7340*/  @P5 STS.128 [R205+0xc000], RZ ;  /* 0x00c000ffcd005388 */ /* 0x000fe20000000c00 */
[C---:B------:R-:W-:Y:S02]  /*7350*/  IADD3 R223, P2, R3.reuse, R202, RZ ;  /* 0x000000ca03df7210 */ /* 0x040fe40007f5e0ff */
[-C--:B------:R-:W-:Y:S02]  /*7360*/  LEA.HI.X R3, R3, R221.reuse, R132, 0x1, P1 ;  /* 0x000000dd03037211 */ /* 0x080fe400008f0c84 */
[CC--:B------:R-:W-:Y:S01]  /*7370*/  @!P5 LEA R226, P6, R223.reuse, R214.reuse, 0x1 ;  /* 0x000000d6dfe2d211 */ /* 0x0c0fe200078c08ff */
[--C-:B------:R-:W-:Y:S01]  /*7380*/  IMAD.X R134, R132, 0x1, R201.reuse, P2 ;  /* 0x0000000184867824 */ /* 0x100fe200010e06c9 */
[CC--:B------:R-:W-:Y:S01]  /*7390*/  @!P4 LEA R224, P2, R223.reuse, R214.reuse, 0x1 ;  /* 0x000000d6dfe0c211 */ /* 0x0c0fe200078408ff */
[----:B------:R-:W-:Y:S01]  /*73a0*/  @!PT LDS RZ, [RZ] ;  /* 0x00000000fffff984 */ /* 0x000fe20000000800 */
[----:B------:R-:W-:Y:S01]  /*73b0*/  @!PT LDS RZ, [RZ] ;  /* 0x00000000fffff984 */ /* 0x000fe20000000800 */
[----:B------:R-:W-:Y:S01]  /*73c0*/  @!PT LDS RZ, [RZ] ;  /* 0x00000000fffff984 */ /* 0x000fe20000000800 */
[----:B------:R-:W-:Y:S01]  /*73d0*/  @!P5 LDGSTS.E.BYPASS.LTC128B.128 [R205+0xc000], desc[UR8][R2.64] ;  /* 0x0c00000002cddfae */ /* 0x000fe2000b901d48 */
[C---:B------:R-:W-:Y:S02]  /*73e0*/  @!P3 LEA R222, P1, R223.reuse, R214, 0x1 ;  /* 0x000000d6dfdeb211 */ /* 0x040fe400078208ff */
[CCC-:B------:R-:W-:Y:S01]  /*73f0*/  @!P5 LEA.HI.X R227, R223.reuse, R221.reuse, R134.reuse, 0x1, P6 ;  /* 0x000000dddfe3d211 */ /* 0x1c0fe200030f0c86 */
[----:B------:R-:W-:Y:S01]  /*7400*/  @P4 STS.128 [R205+0xe000], RZ ;  /* 0x00e000ffcd004388 */ /* 0x000fe20000000c00 */
[CCC-:B------:R-:W-:Y:S02]  /*7410*/  @!P4 LEA.HI.X R225, R223.reuse, R221.reuse, R134.reuse, 0x1, P2 ;  /* 0x000000dddfe1c211 */ /* 0x1c0fe400010f0c86 */
[C---:B------:R-:W-:Y:S01]  /*7420*/  IADD3 R135, P6, R223.reuse, R202, RZ ;  /* 0x000000cadf877210 */ /* 0x040fe20007fde0ff */
[----:B------:R-:W-:Y:S01]  /*7430*/  @!PT LDS RZ, [RZ] ;  /* 0x00000000fffff984 */ /* 0x000fe20000000800 */
[----:B------:R-:W-:Y:S01]  /*7440*/  @!PT LDS RZ, [RZ] ;  /* 0x00000000fffff984 */ /* 0x000fe20000000800 */
[----:B------:R-:W-:Y:S01]  /*7450*/  @!PT LDS RZ, [RZ] ;  /* 0x00000000fffff984 */ /* 0x000fe20000000800 */
[----:B------:R-:W-:Y:S01]  /*7460*/  @!P4 LDGSTS.E.BYPASS.LTC128B.128 [R205+0xe000], desc[UR8][R2.64+0x80] ;  /* 0x0e00008002cdcfae */ /* 0x000fe2000b901d48 */
[-C--:B------:R-:W-:Y:S02]  /*7470*/  @!P3 LEA.HI.X R223, R223, R221.reuse, R134, 0x1, P1 ;  /* 0x000000dddfdfb211 */ /* 0x080fe400008f0c86 */
[CC--:B------:R-:W-:Y:S01]  /*7480*/  @!P4 LEA R230, P2, R135.reuse, R214.reuse, 0x1 ;  /* 0x000000d687e6c211 */ /* 0x0c0fe200078408ff */
[----:B------:R-:W-:Y:S01]  /*7490*/  @P3 STS.128 [R205+0x10000], RZ ;  /* 0x010000ffcd003388 */ /* 0x000fe20000000c00 */
[--C-:B------:R-:W-:Y:S01]  /*74a0*/  IMAD.X R134, R134, 0x1, R201.reuse, P6 ;  /* 0x0000000186867824 */ /* 0x100fe200030e06c9 */
[CC--:B------:R-:W-:Y:S02]  /*74b0*/  @!P5 LEA R232, P6, R135.reuse, R214.reuse, 0x1 ;  /* 0x000000d687e8d211 */ /* 0x0c0fe400078c08ff */
        /* <DEDUP_REMOVED lines=14> */
[-C--:B------:R-:W-:Y:S01]  /*75a0*/  @!P4 LEA R234, P2, R132, R214.reuse, 0x1 ;  /* 0x000000d684eac211 */ /* 0x080fe200078408ff */
[----:B------:R-:W-:Y:S01]  /*75b0*/  @P4 STS.128 [R205+0xe800], RZ ;  /* 0x00e800ffcd004388 */ /* 0x000fe20000000c00 */
[----:B------:R-:W-:Y:S01]  /*75c0*/  IMAD.X R134, R134, 0x1, R201, P6 ;  /* 0x0000000186867824 */ /* 0x000fe200030e06c9 */
[CC--:B------:R-:W-:Y:S02]  /*75d0*/  @!P5 LEA R236, P6, R132.reuse, R214.reuse, 0x1 ;  /* 0x000000d684ecd211 */ /* 0x0c0fe400078c08ff */
[----:B------:R-:W-:Y:S01]  /*75e0*/  @!PT LDS RZ, [RZ] ;  /* 0x00000000fffff984 */ /* 0x000fe20000000800 */
[----:B------:R-:W-:Y:S01]  /*75f0*/  @!PT LDS RZ, [RZ] ;  /* 0x00000000fffff984 */ /* 0x000fe20000000800 */
[----:B------:R-:W-:Y:S01]  /*7600*/  @!PT LDS RZ, [RZ] ;  /* 0x00000000fffff984 */ /* 0x000fe20000000800 */
[----:B------:R-:W-:Y:S01]  /*7610*/  @!P4 LDGSTS.E.BYPASS.LTC128B.128 [R205+0xe800], desc[UR8][R224.64+0x80] ;  /* 0x0e800080e0cdcfae */ /* 0x000fe2000b901d48 */
[C---:B------:R-:W-:Y:S01]  /*7620*/  @!P3 LEA R220, P1, R132.reuse, R214, 0x1 ;  /* 0x000000d684dcb211 */ /* 0x040fe200078208ff */
[----:B------:R-:W-:Y:S01]  /*7630*/  IMAD.MOV.U32 R214, RZ, RZ, R2 ;  /* 0x000000ffffd67224 */ /* 0x000fe200078e0002 */
[CCC-:B------:R-:W-:Y:S01]  /*7640*/  @!P5 LEA.HI.X R237, R132.reuse, R221.reuse, R134.reuse, 0x1, P6 ;  /* 0x000000dd84edd211 */ /* 0x1c0fe200030f0c86 */
[----:B------:R-:W-:Y:S01]  /*7650*/  @P3 STS.128 [R205+0x10800], RZ ;  /* 0x010800ffcd003388 */ /* 0x000fe20000000c00 */
[CCC-:B------:R-:W-:Y:S02]  /*7660*/  @!P4 LEA.HI.X R235, R132.reuse, R221.reuse, R134.reuse, 0x1, P2 ;  /* 0x000000dd84ebc211 */ /* 0x1c0fe400010f0c86 */
[----:B------:R-:W-:Y:S01]  /*7670*/  @!P3 LEA.HI.X R221, R132, R221, R134, 0x1, P1 ;  /* 0x000000dd84ddb211 */ /* 0x000fe200008f0c86 */
[----:B------:R-:W-:Y:S01]  /*7680*/  @!PT LDS RZ, [RZ] ;  /* 0x00000000fffff984 */ /* 0x000fe20000000800 */
[----:B------:R-:W-:Y:S01]  /*7690*/  @!PT LDS RZ, [RZ] ;  /* 0x00000000fffff984 */ /* 0x000fe20000000800 */
[----:B------:R-:W-:Y:S01]  /*76a0*/  @!PT LDS RZ, [RZ] ;  /* 0x00000000fffff984 */ /* 0x000fe20000000800 */
[----:B------:R-:W-:Y:S01]  /*76b0*/  @!P3 LDGSTS.E.BYPASS.LTC128B.128 [R205+0x10800], desc[UR8][R222.64+0x100] ;  /* 0x10800100decdbfae */ /* 0x000fe2000b901d48 */
[----:B------:R-:W-:Y:S03]  /*76c0*/  ISETP.GT.AND P1, PT, R215, R200, PT ;  /* 0x000000c8d700720c */ /* 0x000fe60003f24270 */
        /* <DEDUP_REMOVED lines=247> */
[----:B------:R-:W2:Y:S03]  /*8640*/  LDG.E R136, desc[UR8][R142.64] ;  /* 0x000000088e887981 */ /* 0x000ea6000c1e1900 */
[C---:B------:R-:W-:Y:S01]  /*8650*/  IMAD.WIDE.U32 R140, R132.reuse, UR7, RZ ;  /* 0x00000007848c7c25 */ /* 0x040fe2000f8e00ff */
[----:B------:R-:W-:Y:S05]  /*8660*/  SHF.R.S32.HI R137, RZ, 0x1f, R132 ;  /* 0x0000001fff897819 */ /* 0x000fea0000011484 */
[----:B------:R-:W-:Y:S04]  /*8670*/  IMAD R137, R137, UR7, RZ ;  /* 0x0000000789897c24 */ /* 0x000fe8000f8e02ff */
[----:B-1----:R-:W-:Y:S05]  /*8680*/  IMAD R137, R132, R134, R137 ;  /* 0x0000008684897224 */ /* 0x002fea00078e0289 */
        /* <DEDUP_REMOVED lines=8> */
.L_x_1425:
[----:B------:R1:W-:Y:S01]  /*8710*/  @P5 STS.128 [R205+0x6000], RZ ;  /* 0x006000ffcd005388 */ /* 0x0003e20000000c00 */
[CC--:B------:R-:W-:Y:S02]  /*8720*/  LEA R140, P1, R3.reuse, R212.reuse, 0x1 ;  /* 0x000000d4038c7211 */ /* 0x0c0fe400078208ff */
[C---:B------:R-:W-:Y:S02]  /*8730*/  IADD3 R135, P2, R204.reuse, R3, RZ ;  /* 0x00000003cc877210 */ /* 0x040fe40007f5e0ff */
[-CC-:B------:R-:W-:Y:S02]  /*8740*/  LEA.HI.X R141, R3, R213.reuse, R2.reuse, 0x1, P1 ;  /* 0x000000d5038d7211 */ /* 0x180fe400008f0c02 */
[-C--:B------:R-:W-:Y:S01]  /*8750*/  @!P5 LEA R138, P6, R135, R212.reuse, 0x1 ;  /* 0x000000d4878ad211 */ /* 0x080fe200078c08ff */
        /* <DEDUP_REMOVED lines=9> */
[C-C-:B------:R-:W-:Y:S02]  /*87f0*/  @!P4 LEA.HI.X R137, R135.reuse, R213, R132.reuse, 0x1, P2 ;  /* 0x000000d58789c211 */ /* 0x140fe400010f0c84 */
[C---:B------:R-:W-:Y:S01]  /*8800*/  IADD3 R3, P6, R204.reuse, R135, RZ ;  /* 0x00000087cc037210 */ /* 0x040fe20007fde0ff */
[----:B------:R-:W-:Y:S01]  /*8810*/  @!PT LDS RZ, [RZ] ;  /* 0x00000000fffff984 */ /* 0x000fe20000000800 */
[----:B------:R-:W-:Y:S01]  /*8820*/  @!PT LDS RZ, [RZ] ;  /* 0x00000000fffff984 */ /* 0x000fe20000000800 */
[----:B------:R-:W-:Y:S01]  /*8830*/  @!PT LDS RZ, [RZ] ;  /* 0x00000000fffff984 */ /* 0x000fe20000000800 */
[----:B------:R1:W-:Y:S01]  /*8840*/  @!P4 LDGSTS.E.BYPASS.LTC128B.128 [R205+0x8000], desc[UR8][R140.64+0x80] ;  /* 0x080000808ccdcfae */ /* 0x0003e2000b901d48 */
[-CC-:B------:R-:W-:Y:S02]  /*8850*/  @!P3 LEA.HI.X R135, R135, R213.reuse, R132.reuse, 0x1, P1 ;  /* 0x000000d58787b211 */ /* 0x180fe400008f0c84 */
[CC--:B------:R-:W-:Y:S01]  /*8860*/  @!P4 LEA R144, P2, R3.reuse, R212.reuse, 0x1 ;  /* 0x000000d40390c211 */ /* 0x0c0fe200078408ff */
[----:B------:R1:W-:Y:S01]  /*8870*/  @P3 STS.128 [R205+0xa000], RZ ;  /* 0x00a000ffcd003388 */ /* 0x0003e20000000c00 */
[-C--:B------:R-:W-:Y:S01]  /*8880*/  @!P3 LEA R142, P1, R3, R212.reuse, 0x1 ;  /* 0x000000d4038eb211 */ /* 0x080fe200078208ff */
        /* <DEDUP_REMOVED lines=65> */
.L_x_1424:
        /* <DEDUP_REMOVED lines=155> */
[----:B------:R-:W-:Y:S01]  /*9650*/  ISETP.GT.AND P1, PT, R215, R200, PT ;  /* 0x000000c8d700720c */ /* 0x000fe20003f24270 */
        /* <DEDUP_REMOVED lines=256> */
.L_x_1422:
[----:B------:R-:W1:Y:S01]  /*a660*/  SHFL.BFLY PT, R0, R217, 0x2, 0x1f ;  /* 0x0c401f00d9007f89 */ /* 0x000e6200000e0000 */
[----:B------:R-:W2:Y:S01]  /*a670*/  S2UR UR4, SR_CgaCtaId ;  /* 0x00000000000479c3 */ /* 0x000ea20000008800 */
[----:B------:R-:W-:Y:S01]  /*a680*/  MOV R7, 0x3f800000 ;  /* 0x3f80000000077802 */ /* 0x000fe20000000f00 */
[----:B------:R-:W-:Y:S01]  /*a690*/  UMOV UR5, 0x400 ;  /* 0x0000040000057882 */ /* 0x000fe20000000000 */
[----:B------:R-:W3:Y:S01]  /*a6a0*/  SHFL.BFLY PT, R2, R219, 0x2, 0x1f ;  /* 0x0c401f00db027f89 */ /* 0x000ee200000e0000 */
[----:B------:R-:W-:Y:S01]  /*a6b0*/  MOV R6, 0x3f800000 ;  /* 0x3f80000000067802 */ /* 0x000fe20000000f00 */
[----:B------:R-:W-:Y:S01]  /*a6c0*/  BSSY B0, `(.L_x_1427) ;  /* 0x0000102000007945 */ /* 0x000fe20003800000 */
[----:B------:R-:W4:Y:S02]  /*a6d0*/  S2R R11, SR_TID.X ;  /* 0x00000000000b7919 */ /* 0x000f240000002100 */
[----:B------:R-:W-:Y:S06]  /*a6e0*/  BAR.SYNC.DEFER_BLOCKING 0x0 ;  /* 0x0000000000007b1d */ /* 0x000fec0000010000 */
[----:B------:R-:W5:Y:S01]  /*a6f0*/  S2R R28, SR_CTAID.Y ;  /* 0x00000000001c7919 */ /* 0x000f620000002600 */
[----:B-1----:R-:W-:Y:S01]  /*a700*/  FADD.FTZ R5, R0, R217 ;  /* 0x000000d900057221 */ /* 0x002fe20000010000 */
[----:B--2---:R-:W-:Y:S01]  /*a710*/  ULEA UR4, UR4, UR5, 0x18 ;  /* 0x0000000504047291 */ /* 0x004fe2000f8ec03f */
[----:B------:R-:W1:Y:S01]  /*a720*/  S2R R0, SR_TID.X ;  /* 0x0000000000007919 */ /* 0x000e620000002100 */
[----:B------:R-:W2:Y:S01]  /*a730*/  S2UR UR5, SR_CTAID.X ;  /* 0x00000000000579c3 */ /* 0x000ea20000002500 */
[----:B---3--:R-:W-:-:S02]  /*a740*/  FADD.FTZ R9, R2, R219 ;  /* 0x000000db02097221 */ /* 0x008fc40000010000 */
[----:B------:R-:W3:Y:S04]  /*a750*/  SHFL.BFLY PT, R2, R5, 0x1, 0x1f ;  /* 0x0c201f0005027f89 */ /* 0x000ee800000e0000 */
[----:B------:R-:W5:Y:S01]  /*a760*/  SHFL.BFLY PT, R4, R9, 0x1, 0x1f ;  /* 0x0c201f0009047f89 */ /* 0x000f6200000e0000 */
[----:B----4-:R-:W-:-:S04]  /*a770*/  SHF.R.S32.HI R8, RZ, 0x1f, R11 ;  /* 0x0000001fff087819 */ /* 0x010fc8000001140b */
[----:B------:R-:W-:-:S04]  /*a780*/  LEA.HI R8, R8, R11, RZ, 0x4 ;  /* 0x0000000b08087211 */ /* 0x000fc800078f20ff */
[----:B------:R-:W-:Y:S01]  /*a790*/  SHF.R.S32.HI R8, RZ, 0x4, R8 ;  /* 0x00000004ff087819 */ /* 0x000fe20000011408 */
[----:B--2---:R-:W-:Y:S01]  /*a7a0*/  USHF.L.U32 UR5, UR5, 0x6, URZ ;  /* 0x0000000605057899 */ /* 0x004fe2000800063f */
[----:B---3--:R-:W-:Y:S01]  /*a7b0*/  FADD.FTZ R2, R5, R2 ;  /* 0x0000000205027221 */ /* 0x008fe20000010000 */
[----:B-----5:R-:W-:Y:S01]  /*a7c0*/  FADD.FTZ R4, R9, R4 ;  /* 0x0000000409047221 */ /* 0x020fe20000010000 */
[----:B-1----:R-:W-:-:S03]  /*a7d0*/  SHF.R.S32.HI R9, RZ, 0x1f, R0 ;  /* 0x0000001fff097819 */ /* 0x002fc60000011400 */
[----:B------:R-:W-:Y:S02]  /*a7e0*/  FSETP.NE.FTZ.AND P3, PT, R2, RZ, PT ;  /* 0x000000ff0200720b */ /* 0x000fe40003f75000 */
[CC--:B------:R-:W-:Y:S02]  /*a7f0*/  LEA.HI R10, R9.reuse, R0.reuse, RZ, 0x2 ;  /* 0x00000000090a7211 */ /* 0x0c0fe400078f10ff */
[----:B------:R-:W-:Y:S02]  /*a800*/  FSETP.NE.FTZ.AND P4, PT, R4, RZ, PT ;  /* 0x000000ff0400720b */ /* 0x000fe40003f95000 */
[--C-:B------:R-:W-:Y:S02]  /*a810*/  SHF.R.S32.HI R12, RZ, 0x2, R10.reuse ;  /* 0x00000002ff0c7819 */ /* 0x100fe4000001140a */
[----:B------:R-:W-:Y:S02]  /*a820*/  SHF.R.S32.HI R5, RZ, 0x1f, R10 ;  /* 0x0000001fff057819 */ /* 0x000fe4000001140a */
[----:B------:R-:W-:-:S02]  /*a830*/  LEA.HI R11, R9, R0, RZ, 0x4 ;  /* 0x00000000090b7211 */ /* 0x000fc400078f20ff */
[----:B------:R-:W-:Y:S01]  /*a840*/  LEA.HI R5, R5, R12, RZ, 0x3 ;  /* 0x0000000c05057211 */ /* 0x000fe200078f18ff */
[----:B------:R-:W1:Y:S01]  /*a850*/  @P3 MUFU.RCP R6, R2 ;  /* 0x0000000200063308 */ /* 0x000e620000001000 */
[----:B------:R-:W-:Y:S02]  /*a860*/  LEA.HI R9, R9, R0, RZ, 0x5 ;  /* 0x0000000009097211 */ /* 0x000fe400078f28ff */
[----:B------:R-:W-:Y:S02]  /*a870*/  LOP3.LUT R5, R5, 0xfffffff8, RZ, 0xc0, !PT ;  /* 0xfffffff805057812 */ /* 0x000fe400078ec0ff */
[----:B------:R-:W-:Y:S02]  /*a880*/  LOP3.LUT R15, R10, 0x1ffffffc, RZ, 0xc0, !PT ;  /* 0x1ffffffc0a0f7812 */ /* 0x000fe400078ec0ff */
[----:B------:R-:W-:Y:S01]  /*a890*/  IADD3 R5, R12, -R5, RZ ;  /* 0x800000050c057210 */ /* 0x000fe20007ffe0ff */
[----:B------:R-:W2:Y:S01]  /*a8a0*/  @P4 MUFU.RCP R7, R4 ;  /* 0x0000000400074308 */ /* 0x000ea20000001000 */
[----:B------:R-:W-:-:S02]  /*a8b0*/  LOP3.LUT R11, R11, 0xfffffff0, RZ, 0xc0, !PT ;  /* 0xfffffff00b0b7812 */ /* 0x000fc400078ec0ff */
[----:B------:R-:W-:Y:S02]  /*a8c0*/  SHF.L.U32 R17, R5, 0x6, RZ ;  /* 0x0000000605117819 */ /* 0x000fe400000006ff */
[----:B------:R-:W-:Y:S02]  /*a8d0*/  SHF.R.S32.HI R10, RZ, 0x5, R9 ;  /* 0x00000005ff0a7819 */ /* 0x000fe40000011409 */
[-C--:B------:R-:W-:Y:S01]  /*a8e0*/  IADD3 R15, -R15, R0.reuse, RZ ;  /* 0x000000000f0f7210 */ /* 0x080fe20007ffe1ff */
[----:B------:R-:W-:Y:S01]  /*a8f0*/  @P4 MUFU.LG2 R4, R4 ;  /* 0x0000000400044308 */ /* 0x000fe20000000c00 */
[----:B------:R-:W-:Y:S01]  /*a900*/  LOP3.LUT R13, R5, 0x1, RZ, 0xc0, !PT ;  /* 0x00000001050d7812 */ /* 0x000fe200078ec0ff */
[C---:B-1----:R-:W-:Y:S01]  /*a910*/  FMUL.FTZ R131, R6.reuse, R131 ;  /* 0x0000008306837220 */ /* 0x042fe20000410000 */
[----:B------:R-:W-:Y:S01]  /*a920*/  IADD3 R11, -R11, R0, RZ ;  /* 0x000000000b0b7210 */ /* 0x000fe20007ffe1ff */
[C---:B------:R-:W-:Y:S01]  /*a930*/  FMUL.FTZ R130, R6.reuse, R130 ;  /* 0x0000008206827220 */ /* 0x040fe20000410000 */
[----:B------:R-:W-:Y:S01]  /*a940*/  LOP3.LUT R17, R17, 0x1c0, RZ, 0xc0, !PT ;  /* 0x000001c011117812 */ /* 0x000fe200078ec0ff */
[----:B------:R-:W-:Y:S01]  /*a950*/  FMUL.FTZ R39, R6, R39 ;  /* 0x0000002706277220 */ /* 0x000fe20000410000 */
[----:B------:R-:W-:Y:S01]  /*a960*/  LEA R12, R10, R15, 0x9 ;  /* 0x0000000f0a0c7211 */ /* 0x000fe200078e48ff */
[----:B------:R-:W-:Y:S01]  /*a970*/  FMUL.FTZ R38, R6, R38 ;  /* 0x0000002606267220 */ /* 0x000fe20000410000 */
[----:B------:R-:W-:Y:S01]  /*a980*/  ISETP.NE.U32.AND P0, PT, R13, 0x1, PT ;  /* 0x000000010d00780c */ /* 0x000fe20003f05070 */
[C---:B--2---:R-:W-:Y:S01]  /*a990*/  FMUL.FTZ R128, R7.reuse, R128 ;  /* 0x0000008007807220 */ /* 0x044fe20000410000 */
[----:B------:R-:W-:Y:S01]  /*a9a0*/  SHF.L.U32 R13, R8, 0x6, RZ ;  /* 0x00000006080d7819 */ /* 0x000fe200000006ff */
[----:B------:R-:W-:Y:S01]  /*a9b0*/  FMUL.FTZ R129, R7, R129 ;  /* 0x0000008107817220 */ /* 0x000fe20000410000 */
[----:B------:R-:W-:Y:S01]  /*a9c0*/  LEA.HI R15, R11, R11, RZ, 0x1 ;  /* 0x0000000b0b0f7211 */ /* 0x000fe200078f08ff */
[----:B------:R-:W-:Y:S01]  /*a9d0*/  FMUL.FTZ R36, R7, R36 ;  /* 0x0000002407247220 */ /* 0x000fe20000410000 */
[----:B------:R-:W-:Y:S01]  /*a9e0*/  LEA.HI R17, R17, R17, RZ, 0x1d ;  /* 0x0000001111117211 */ /* 0x000fe200078fe8ff */
[----:B------:R-:W-:Y:S01]  /*a9f0*/  FMUL.FTZ R37, R7, R37 ;  /* 0x0000002507257220 */ /* 0x000fe20000410000 */
[----:B------:R-:W-:Y:S01]  /*aa00*/  LOP3.LUT R13, R13, 0x1c0, RZ, 0xc0, !PT ;  /* 0x000001c00d0d7812 */ /* 0x000fe200078ec0ff */
[----:B------:R-:W-:Y:S01]  /*aa10*/  FMUL.FTZ R40, R7, R40 ;  /* 0x0000002807287220 */ /* 0x000fe20000410000 */
[----:B------:R-:W-:Y:S01]  /*aa20*/  SHF.L.U32 R14, R15, 0x2, RZ ;  /* 0x000000020f0e7819 */ /* 0x000fe200000006ff */
[C---:B------:R-:W-:Y:S01]  /*aa30*/  FMUL.FTZ R41, R7.reuse, R41 ;  /* 0x0000002907297220 */ /* 0x040fe20000410000 */
[----:B------:R-:W-:Y:S01]  /*aa40*/  LEA R12, R12, R17, 0x1 ;  /* 0x000000110c0c7211 */ /* 0x000fe200078e08ff */
[----:B------:R-:W-:Y:S01]  /*aa50*/  FMUL.FTZ R44, R7, R44 ;  /* 0x0000002c072c7220 */ /* 0x000fe20000410000 */
[----:B------:R-:W-:Y:S01]  /*aa60*/  LOP3.LUT R14, R13, 0x38, R14, 0xf8, !PT ;  /* 0x000000380d0e7812 */ /* 0x000fe200078ef80e */
[----:B------:R-:W-:Y:S01]  /*aa70*/  FMUL.FTZ R45, R7, R45 ;  /* 0x0000002d072d7220 */ /* 0x000fe20000410000 */
[----:B------:R-:W-:Y:S01]  /*aa80*/  R2P PR, R5, 0x6 ;  /* 0x0000000605007804 */ /* 0x000fe20000000000 */
[C---:B------:R-:W-:Y:S01]  /*aa90*/  FMUL.FTZ R48, R7.reuse, R48 ;  /* 0x0000003007307220 */ /* 0x040fe20000410000 */
[----:B------:R-:W-:Y:S01]  /*aaa0*/  SHF.R.U32.HI R13, RZ, 0x3, R13 ;  /* 0x00000003ff0d7819 */ /* 0x000fe2000001160d */
[----:B------:R-:W-:Y:S01]  /*aab0*/  FMUL.FTZ R49, R7, R49 ;  /* 0x0000003107317220 */ /* 0x000fe20000410000 */
[----:B------:R-:W-:Y:S01]  /*aac0*/  LOP3.LUT R16, R15, 0xffffffe, RZ, 0xc0, !PT ;  /* 0x0ffffffe0f107812 */ /* 0x000fe200078ec0ff */
[C---:B------:R-:W-:Y:S01]  /*aad0*/  FMUL.FTZ R52, R7.reuse, R52 ;  /* 0x0000003407347220 */ /* 0x040fe20000410000 */
[----:B------:R-:W-:Y:S01]  /*aae0*/  LEA R12, R12, UR4, 0x2 ;  /* 0x000000040c0c7c11 */ /* 0x000fe2000f8e10ff */
[C---:B------:R-:W-:Y:S01]  /*aaf0*/  FMUL.FTZ R53, R7.reuse, R53 ;  /* 0x0000003507357220 */ /* 0x040fe20000410000 */
[----:B------:R-:W-:Y:S01]  /*ab00*/  MOV R5, 0x40 ;  /* 0x0000004000057802 */ /* 0x000fe20000000f00 */
        /* <DEDUP_REMOVED lines=81> */
[----:B------:R-:W-:Y:S01]  /*b020*/  LOP3.LUT R13, R14, R13, RZ, 0x3c, !PT ;  /* 0x0000000d0e0d7212 */ /* 0x000fe200078e3cff */
[----:B------:R-:W-:Y:S01]  /*b030*/  STS.64 [R12], R128 ;  /* 0x000000800c007388 */ /* 0x000fe20000000a00 */
[----:B------:R-:W-:Y:S01]  /*b040*/  IADD3 R16, R11, -R16, RZ ;  /* 0x800000100b107210 */ /* 0x000fe20007ffe0ff */
[----:B------:R-:W1:Y:S01]  /*b050*/  @P3 MUFU.LG2 R2, R2 ;  /* 0x0000000200023308 */ /* 0x000e620000000c00 */
[----:B------:R-:W-:Y:S01]  /*b060*/  IADD3 R6, R12, -0x20, RZ ;  /* 0xffffffe00c067810 */ /* 0x000fe20007ffe0ff */
[----:B------:R-:W-:Y:S01]  /*b070*/  STS.64 [R12+0x800], R130 ;  /* 0x000800820c007388 */ /* 0x000fe20000000a00 */
[----:B------:R-:W-:-:S02]  /*b080*/  SEL R5, R5, 0xffffffc0, !P1 ;  /* 0xffffffc005057807 */ /* 0x000fc40004800000 */
[----:B------:R-:W-:Y:S02]  /*b090*/  @P0 IADD3 R6, R12, 0x20, RZ ;  /* 0x000000200c060810 */ /* 0x000fe40007ffe0ff */
[----:B------:R-:W-:Y:S02]  /*b0a0*/  SEL R7, R7, 0xffffff80, !P2 ;  /* 0xffffff8007077807 */ /* 0x000fe40005000000 */
[----:B------:R-:W-:Y:S01]  /*b0b0*/  LEA R13, R16, R13, 0x2 ;  /* 0x0000000d100d7211 */ /* 0x000fe200078e10ff */
[----:B------:R-:W-:Y:S01]  /*b0c0*/  STS.64 [R6], R36 ;  /* 0x0000002406007388 */ /* 0x000fe20000000a00 */
[C---:B------:R-:W-:Y:S02]  /*b0d0*/  IADD3 R14, R12.reuse, R5, RZ ;  /* 0x000000050c0e7210 */ /* 0x040fe40007ffe0ff */
[----:B------:R-:W-:Y:S01]  /*b0e0*/  IADD3 R16, R5, R6, RZ ;  /* 0x0000000605107210 */ /* 0x000fe20007ffe0ff */
[----:B------:R-:W-:Y:S01]  /*b0f0*/  STS.64 [R6+0x800], R38 ;  /* 0x0008002606007388 */ /* 0x000fe20000000a00 */
[----:B------:R-:W-:-:S02]  /*b100*/  IADD3 R5, R12, R7, RZ ;  /* 0x000000070c057210 */ /* 0x000fc40007ffe0ff */
[----:B------:R-:W-:Y:S01]  /*b110*/  IADD3 R15, R7, R6, RZ ;  /* 0x00000006070f7210 */ /* 0x000fe20007ffe0ff */
[----:B------:R-:W-:Y:S01]  /*b120*/  STS.64 [R14], R40 ;  /* 0x000000280e007388 */ /* 0x000fe20000000a00 */
[-C--:B------:R-:W-:Y:S01]  /*b130*/  IADD3 R17, R14, R7.reuse, RZ ;  /* 0x000000070e117210 */ /* 0x080fe20007ffe0ff */
[----:B-1----:R-:W-:Y:S01]  /*b140*/  @P3 FMUL.FTZ R2, R2, 0.69314718246459960938 ;  /* 0x3f31721802023820 */ /* 0x002fe20000410000 */
[----:B------:R-:W-:Y:S01]  /*b150*/  IADD3 R7, R16, R7, RZ ;  /* 0x0000000710077210 */ /* 0x000fe20007ffe0ff */
[----:B------:R-:W-:Y:S01]  /*b160*/  STS.64 [R14+0x800], R42 ;  /* 0x0008002a0e007388 */ /* 0x000fe20000000a00 */
[----:B------:R-:W-:Y:S02]  /*b170*/  LOP3.LUT R29, R9, 0xffffffe0, RZ, 0xc0, !PT ;  /* 0xffffffe0091d7812 */ /* 0x000fe400078ec0ff */
[----:B------:R-:W-:Y:S01]  /*b180*/  SHF.R.S32.HI R9, RZ, 0x1f, R10 ;  /* 0x0000001fff097819 */ /* 0x000fe2000001140a */
[----:B------:R-:W-:Y:S01]  /*b190*/  STS.64 [R16], R44 ;  /* 0x0000002c10007388 */ /* 0x000fe20000000a00 */
[----:B------:R-:W-:Y:S01]  /*b1a0*/  IADD3 R30, -R29, R0, RZ ;  /* 0x000000001d1e7210 */ /* 0x000fe20007ffe1ff */
[----:B------:R-:W-:Y:S01]  /*b1b0*/  @P4 FMUL.FTZ R29, R4, 0.69314718246459960938 ;  /* 0x3f317218041d4820 */ /* 0x000fe20000410000 */
[----:B------:R-:W1:Y:S01]  /*b1c0*/  @P3 LDC R0, c[0x0][0x2e8] ;  /* 0x0000ba00ff003b82 */ /* 0x000e620000000800 */
[----:B------:R-:W-:Y:S01]  /*b1d0*/  STS.64 [R16+0x800], R46 ;  /* 0x0008002e10007388 */ /* 0x000fe20000000a00 */
[----:B------:R-:W-:-:S02]  /*b1e0*/  LOP3.LUT P0, RZ, R30, 0x3, RZ, 0xc0, !PT ;  /* 0x000000031eff7812 */ /* 0x000fc4000780c0ff */
[----:B------:R-:W-:Y:S01]  /*b1f0*/  SHF.L.U32 R4, R11, 0x2, RZ ;  /* 0x000000020b047819 */ /* 0x000fe200000006ff */
[----:B------:R-:W-:Y:S04]  /*b200*/  STS.64 [R5], R48 ;  /* 0x0000003005007388 */ /* 0x000fe80000000a00 */
[----:B------:R-:W-:Y:S04]  /*b210*/  STS.64 [R5+0x800], R50 ;  /* 0x0008003205007388 */ /* 0x000fe80000000a00 */
[----:B------:R-:W-:Y:S04]  /*b220*/  STS.64 [R15], R52 ;  /* 0x000000340f007388 */ /* 0x000fe80000000a00 */
[----:B------:R-:W-:Y:S04]  /*b230*/  STS.64 [R15+0x800], R54 ;  /* 0x000800360f007388 */ /* 0x000fe80000000a00 */
[----:B------:R-:W-:Y:S04]  /*b240*/  STS.64 [R17], R56 ;  /* 0x0000003811007388 */ /* 0x000fe80000000a00 */
[----:B------:R-:W-:Y:S04]  /*b250*/  STS.64 [R17+0x800], R58 ;  /* 0x0008003a11007388 */ /* 0x000fe80000000a00 */
[----:B------:R-:W-:Y:S04]  /*b260*/  STS.64 [R7], R60 ;  /* 0x0000003c07007388 */ /* 0x000fe80000000a00 */
[----:B------:R-:W-:Y:S04]  /*b270*/  STS.64 [R7+0x800], R62 ;  /* 0x0008003e07007388 */ /* 0x000fe80000000a00 */
        /* <DEDUP_REMOVED lines=19> */
[----:B------:R2:W-:Y:S04]  /*b3b0*/  STS.64 [R6+0x8800], R102 ;  /* 0x0088006606007388 */ /* 0x0005e80000000a00 */
[----:B------:R-:W-:Y:S04]  /*b3c0*/  STS.64 [R14+0x8000], R104 ;  /* 0x008000680e007388 */ /* 0x000fe80000000a00 */
[----:B------:R3:W-:Y:S04]  /*b3d0*/  STS.64 [R14+0x8800], R106 ;  /* 0x0088006a0e007388 */ /* 0x0007e80000000a00 */
[----:B------:R-:W-:Y:S04]  /*b3e0*/  STS.64 [R16+0x8000], R108 ;  /* 0x0080006c10007388 */ /* 0x000fe80000000a00 */
[----:B------:R-:W-:Y:S04]  /*b3f0*/  STS.64 [R16+0x8800], R110 ;  /* 0x0088006e10007388 */ /* 0x000fe80000000a00 */
[----:B------:R-:W-:Y:S04]  /*b400*/  STS.64 [R5+0x8000], R124 ;  /* 0x0080007c05007388 */ /* 0x000fe80000000a00 */
[----:B------:R4:W-:Y:S01]  /*b410*/  STS.64 [R5+0x8800], R126 ;  /* 0x0088007e05007388 */ /* 0x0009e20000000a00 */
[----:B--2---:R-:W-:-:S03]  /*b420*/  LEA R6, R13, UR4, 0x2 ;  /* 0x000000040d067c11 */ /* 0x004fc6000f8e10ff */
[----:B------:R-:W-:Y:S01]  /*b430*/  STS.64 [R15+0x8000], R112 ;  /* 0x008000700f007388 */ /* 0x000fe20000000a00 */
[----:B------:R-:W2:Y:S03]  /*b440*/  S2UR UR4, SR_CTAID.Z ;  /* 0x00000000000479c3 */ /* 0x000ea60000002700 */
[----:B------:R5:W-:Y:S01]  /*b450*/  STS.64 [R15+0x8800], R114 ;  /* 0x008800720f007388 */ /* 0x000be20000000a00 */
[----:B---3--:R-:W-:-:S03]  /*b460*/  LEA.HI R14, R9, R10, RZ, 0x2 ;  /* 0x0000000a090e7211 */ /* 0x008fc600078f10ff */
[----:B------:R-:W-:Y:S01]  /*b470*/  STS.64 [R17+0x8000], R120 ;  /* 0x0080007811007388 */ /* 0x000fe20000000a00 */
[----:B------:R-:W3:Y:S01]  /*b480*/  LDC.64 R12, c[0x0][0x2c0] ;  /* 0x0000b000ff0c7b82 */ /* 0x000ee20000000a00 */
[----:B------:R-:W-:Y:S02]  /*b490*/  SHF.R.S32.HI R9, RZ, 0x1f, R30 ;  /* 0x0000001fff097819 */ /* 0x000fe4000001141e */
[----:B------:R-:W-:Y:S02]  /*b4a0*/  STS.64 [R17+0x8800], R122 ;  /* 0x0088007a11007388 */ /* 0x000fe40000000a00 */
[----:B------:R-:W-:Y:S02]  /*b4b0*/  LEA.HI R9, R9, R30, RZ, 0x2 ;  /* 0x0000001e09097211 */ /* 0x000fe400078f10ff */
[----:B------:R-:W-:Y:S02]  /*b4c0*/  STS.64 [R7+0x8000], R116 ;  /* 0x0080007407007388 */ /* 0x000fe40000000a00 */
[----:B------:R-:W-:-:S02]  /*b4d0*/  SHF.R.S32.HI R9, RZ, 0x2, R9 ;  /* 0x00000002ff097819 */ /* 0x000fc40000011409 */
[----:B------:R2:W-:Y:S01]  /*b4e0*/  STS.64 [R7+0x8800], R118 ;  /* 0x0088007607007388 */ /* 0x0005e20000000a00 */
[----:B----4-:R-:W4:Y:S08]  /*b4f0*/  LDC R5, c[0x0][0x270] ;  /* 0x00009c00ff057b82 */ /* 0x010f300000000800 */
[----:B------:R-:W-:Y:S01]  /*b500*/  BAR.SYNC.DEFER_BLOCKING 0x0 ;  /* 0x0000000000007b1d */ /* 0x000fe20000010000 */
[----:B-----5:R-:W-:-:S02]  /*b510*/  LOP3.LUT R15, R14, 0xffffffc, RZ, 0xc0, !PT ;  /* 0x0ffffffc0e0f7812 */ /* 0x020fc400078ec0ff */
[----:B------:R-:W-:Y:S01]  /*b520*/  IADD3 R14, -R207, RZ, RZ ;  /* 0x000000ffcf0e7210 */ /* 0x000fe20007ffe1ff */
[----:B---3--:R-:W-:Y:S01]  /*b530*/  IMAD R12, R28, R12, R207 ;  /* 0x0000000c1c0c7224 */ /* 0x008fe200078e02cf */
[----:B------:R-:W-:Y:S02]  /*b540*/  IADD3 R10, -R15, R10, RZ ;  /* 0x0000000a0f0a7210 */ /* 0x000fe40007ffe1ff */
[----:B------:R-:W-:Y:S01]  /*b550*/  MOV R15, 0xff800000 ;  /* 0xff800000000f7802 */ /* 0x000fe20000000f00 */
[----:B-1----:R-:W-:Y:S01]  /*b560*/  @P3 FFMA.FTZ R15, R3, R0, R2 ;  /* 0x00000000030f3223 */ /* 0x002fe20000010002 */
[----:B------:R-:W-:Y:S02]  /*b570*/  LEA R10, R10, R9, 0x4 ;  /* 0x000000090a0a7211 */ /* 0x000fe400078e20ff */
[----:B------:R-:W-:Y:S01]  /*b580*/  MOV R9, 0xff800000 ;  /* 0xff80000000097802 */ /* 0x000fe20000000f00 */
[----:B--2---:R-:W1:Y:S01]  /*b590*/  @P4 LDC R7, c[0x0][0x2e8] ;  /* 0x0000ba00ff074b82 */ /* 0x004e620000000800 */
[----:B------:R2:W3:Y:S01]  /*b5a0*/  LDS.128 R24, [R6+0x3800] ;  /* 0x0038000006187984 */ /* 0x0004e20000000c00 */
[----:B----4-:R-:W-:-:S03]  /*b5b0*/  IMAD R14, R5, R14, UR4 ;  /* 0x00000004050e7e24 */ /* 0x010fc6000f8e020e */
[----:B------:R2:W4:Y:S01]  /*b5c0*/  LDS.128 R20, [R6+0x7800] ;  /* 0x0078000006147984 */ /* 0x0005220000000c00 */
[----:B------:R-:W-:Y:S01]  /*b5d0*/  IMAD R12, R12, R5, R14 ;  /* 0x000000050c0c7224 */ /* 0x000fe200078e020e */
[----:B------:R-:W-:Y:S02]  /*b5e0*/  SHF.R.S32.HI R5, RZ, 0x1f, R4 ;  /* 0x0000001fff057819 */ /* 0x000fe40000011404 */
[----:B------:R2:W2:Y:S01]  /*b5f0*/  LDS.128 R16, [R6+0xb800] ;  /* 0x00b8000006107984 */ /* 0x0004a20000000c00 */
[----:B------:R-:W-:Y:S02]  /*b600*/  IMAD R13, R12, R13, UR5 ;  /* 0x000000050c0d7e24 */ /* 0x000fe4000f8e020d */
[----:B-1----:R-:W-:Y:S01]  /*b610*/  @P4 FFMA.FTZ R9, R132, R7, R29 ;  /* 0x0000000784094223 */ /* 0x002fe2000001001d */
[----:B---34-:R-:W-:Y:S06]  /*b620*/  @P0 BRA `(.L_x_1428) ;  /* 0x00000000002c0947 */ /* 0x018fec0003800000 */
[C---:B------:R-:W-:Y:S01]  /*b630*/  VIADD R12, R10.reuse, 0x8 ;  /* 0x000000080a0c7836 */ /* 0x040fe20000000000 */
[----:B------:R-:W-:Y:S01]  /*b640*/  SHF.R.S32.HI R2, RZ, 0x1f, R10 ;  /* 0x0000001fff027819 */ /* 0x000fe2000001140a */
[----:B------:R-:W-:Y:S01]  /*b650*/  ULDC.64 UR4, c[0x0][0x2b8] ;  /* 0x0000ae0000047ab9 */ /* 0x000fe20000000a00 */
[C---:B------:R-:W-:Y:S02]  /*b660*/  IADD3 R0, P0, R13.reuse, R10, RZ ;  /* 0x0000000a0d007210 */ /* 0x040fe40007f1e0ff */
[-C--:B------:R-:W-:Y:S02]  /*b670*/  ISETP.GE.AND P2, PT, R10, R199.reuse, PT ;  /* 0x000000c70a00720c */ /* 0x080fe40003f46270 */
[----:B------:R-:W-:Y:S02]  /*b680*/  ISETP.GE.AND P1, PT, R12, R199, PT ;  /* 0x000000c70c00720c */ /* 0x000fe40003f26270 */
[----:B------:R-:W-:Y:S02]  /*b690*/  LEA.HI.X.SX32 R3, R13, R2, 0x1, P0 ;  /* 0x000000020d037211 */ /* 0x000fe400000f0eff */
[----:B------:R-:W-:-:S04]  /*b6a0*/  LEA R2, P0, R0, UR4, 0x2 ;  /* 0x0000000400027c11 */ /* 0x000fc8000f8010ff */
[----:B------:R-:W-:-:S05]  /*b6b0*/  LEA.HI.X R3, R0, UR5, R3, 0x2, P0 ;  /* 0x0000000500037c11 */ /* 0x000fca00080f1403 */
[----:B------:R1:W-:Y:S04]  /*b6c0*/  @!P2 STG.E desc[UR8][R2.64], R9 ;  /* 0x000000090200a986 */ /* 0x0003e8000c101908 */
[----:B------:R1:W-:Y:S02]  /*b6d0*/  @!P1 STG.E desc[UR8][R2.64+0x20], R15 ;  /* 0x0000200f02009986 */ /* 0x0003e4000c101908 */
.L_x_1428:
[----:B------:R-:W-:Y:S05]  /*b6e0*/  BSYNC B0 ;  /* 0x0000000000007941 */ /* 0x000fea0003800000 */
.L_x_1427:
[C---:B------:R-:W-:Y:S01]  /*b6f0*/  VIADD R0, R8.reuse, 0x18 ;  /* 0x0000001808007836 */ /* 0x040fe20000000000 */
[----:B------:R-:W-:Y:S01]  /*b700*/  ULDC UR4, c[0x0][0x2dc] ;  /* 0x0000b70000047ab9 */ /* 0x000fe20000000800 */
[----:B------:R-:W-:Y:S01]  /*b710*/  IMAD.WIDE R10, R8, 0xc0, R4 ;  /* 0x000000c0080a7825 */ /* 0x000fe200078e0204 */
[----:B------:R3:W4:Y:S01]  /*b720*/  LDS.128 R28, [R6] ;  /* 0x00000000061c7984 */ /* 0x0007220000000c00 */
[----:B------:R-:W-:Y:S01]  /*b730*/  BSSY B0, `(.L_x_1429) ;  /* 0x0000021000007945 */ /* 0x000fe20003800000 */
[-C--:B------:R-:W-:Y:S01]  /*b740*/  ISETP.GE.AND P2, PT, R0, R199.reuse, PT ;  /* 0x000000c70000720c */ /* 0x080fe20003f46270 */
[----:B-1----:R-:W-:Y:S01]  /*b750*/  IMAD R3, R13, UR4, RZ ;  /* 0x000000040d037c24 */ /* 0x002fe2000f8e02ff */
[----:B------:R-:W-:Y:S01]  /*b760*/  ULDC.64 UR4, c[0x0][0x288] ;  /* 0x0000a20000047ab9 */ /* 0x000fe20000000a00 */
[C---:B------:R-:W-:Y:S02]  /*b770*/  VIADD R0, R8.reuse, 0x20 ;  /* 0x0000002008007836 */ /* 0x040fe40000000000 */
[C---:B------:R-:W-:Y:S01]  /*b780*/  VIADD R2, R8.reuse, 0x10 ;  /* 0x0000001008027836 */ /* 0x040fe20000000000 */
[C---:B------:R-:W-:Y:S01]  /*b790*/  IADD3 R10, P3, R3.reuse, R10, RZ ;  /* 0x0000000a030a7210 */ /* 0x040fe20007f7e0ff */
[----:B------:R-:W-:Y:S01]  /*b7a0*/  VIADD R12, R8, 0x8 ;  /* 0x00000008080c7836 */ /* 0x000fe20000000000 */
[----:B------:R-:W-:Y:S01]  /*b7b0*/  ISETP.GE.AND P6, PT, R0, R199, PT ;  /* 0x000000c70000720c */ /* 0x000fe20003fc6270 */
[----:B------:R-:W-:Y:S01]  /*b7c0*/  VIADD R0, R8, 0x30 ;  /* 0x0000003008007836 */ /* 0x000fe20000000000 */
[----:B------:R-:W-:-:S02]  /*b7d0*/  LEA.HI.X.SX32 R3, R3, R11, 0x1, P3 ;  /* 0x0000000b03037211 */ /* 0x000fc400018f0eff */
[----:B------:R-:W-:Y:S02]  /*b7e0*/  LEA R32, P3, R10, UR4, 0x2 ;  /* 0x000000040a207c11 */ /* 0x000fe4000f8610ff */
[-C--:B------:R-:W-:Y:S01]  /*b7f0*/  ISETP.GE.AND P1, PT, R2, R199.reuse, PT ;  /* 0x000000c70200720c */ /* 0x080fe20003f26270 */
[----:B------:R-:W-:Y:S01]  /*b800*/  VIADD R2, R8, 0x28 ;  /* 0x0000002808027836 */ /* 0x000fe20000000000 */
[----:B------:R-:W-:Y:S02]  /*b810*/  LEA.HI.X R33, R10, UR5, R3, 0x2, P3 ;  /* 0x000000050a217c11 */ /* 0x000fe400098f1403 */
[-C--:B------:R-:W-:Y:S01]  /*b820*/  ISETP.GE.AND P4, PT, R0, R199.reuse, PT ;  /* 0x000000c70000720c */ /* 0x080fe20003f86270 */
[----:B------:R-:W-:Y:S01]  /*b830*/  VIADD R0, R8, 0x38 ;  /* 0x0000003808007836 */ /* 0x000fe20000000000 */
[-C--:B------:R-:W-:Y:S02]  /*b840*/  ISETP.GE.AND P0, PT, R12, R199.reuse, PT ;  /* 0x000000c70c00720c */ /* 0x080fe40003f06270 */
[-C--:B------:R-:W-:Y:S01]  /*b850*/  ISETP.GE.AND P3, PT, R8, R199.reuse, PT ;  /* 0x000000c70800720c */ /* 0x080fe20003f66270 */
[----:B------:R3:W1:Y:S01]  /*b860*/  LDS.128 R12, [R6+0x4000] ;  /* 0x00400000060c7984 */ /* 0x0006620000000c00 */
[----:B------:R-:W-:Y:S01]  /*b870*/  ISETP.GE.AND P5, PT, R2, R199, PT ;  /* 0x000000c70200720c */ /* 0x000fe20003fa6270 */
[----:B------:R-:W-:-:S02]  /*b880*/  VIADD R2, R4, 0x40 ;  /* 0x0000004004027836 */ /* 0x000fc40000000000 */
[----:B------:R3:W1:Y:S08]  /*b890*/  LDS.128 R8, [R6+0x8000] ;  /* 0x0080000006087984 */ /* 0x0006700000000c00 */
[----:B------:R-:W-:Y:S05]  /*b8a0*/  @P3 BRA `(.L_x_1430) ;  /* 0x0000000000243947 */ /* 0x000fea0003800000 */
[----:B------:R-:W-:Y:S01]  /*b8b0*/  ULDC UR4, c[0x0][0x2d0] ;  /* 0x0000b40000047ab9 */ /* 0x000fe20000000800 */
[----:B------:R-:W-:Y:S01]  /*b8c0*/  VIADD R3, R2, 0x40 ;  /* 0x0000004002037836 */ /* 0x000fe20000000000 */
[----:B------:R-:W-:-:S13]  /*b8d0*/  ISETP.GE.AND P3, PT, R4, UR4, PT ;  /* 0x0000000404007c0c */ /* 0x000fda000bf66270 */
[----:B----4-:R4:W-:Y:S04]  /*b8e0*/  @!P3 STG.E.64 desc[UR8][R32.64], R28 ;  /* 0x0000001c2000b986 */ /* 0x0109e8000c101b08 */
[----:B------:R4:W-:Y:S01]  /*b8f0*/  @!P3 STG.E.64 desc[UR8][R32.64+0x8], R30 ;  /* 0x0000081e2000b986 */ /* 0x0009e2000c101b08 */
[----:B------:R-:W-:-:S13]  /*b900*/  ISETP.GE.AND P3, PT, R2, UR4, PT ;  /* 0x0000000402007c0c */ /* 0x000fda000bf66270 */
[----:B-1----:R4:W-:Y:S01]  /*b910*/  @!P3 STG.E.128 desc[UR8][R32.64+0x100], R12 ;  /* 0x0001000c2000b986 */ /* 0x0029e2000c101d08 */
[----:B------:R-:W-:-:S13]  /*b920*/  ISETP.GE.AND P3, PT, R3, UR4, PT ;  /* 0x0000000403007c0c */ /* 0x000fda000bf66270 */
[----:B------:R4:W-:Y:S02]  /*b930*/  @!P3 STG.E.128 desc[UR8][R32.64+0x200], R8 ;  /* 0x000200082000b986 */ /* 0x0009e4000c101d08 */
.L_x_1430:
[----:B------:R-:W-:Y:S05]  /*b940*/  BSYNC B0 ;  /* 0x0000000000007941 */ /* 0x000fea0003800000 */
.L_x_1429:
[----:B----4-:R4:W2:Y:S01]  /*b950*/  LDS.128 R28, [R6+0x800] ;  /* 0x00080000061c7984 */ /* 0x0108a20000000c00 */
[----:B------:R-:W-:Y:S01]  /*b960*/  BSSY B0, `(.L_x_1431) ;  /* 0x000000d000007945 */ /* 0x000fe20003800000 */
[----:B------:R-:W-:Y:S02]  /*b970*/  ISETP.GE.AND P3, PT, R0, R199, PT ;  /* 0x000000c70000720c */ /* 0x000fe40003f66270 */
[----:B-1----:R4:W1:Y:S04]  /*b980*/  LDS.128 R12, [R6+0x4800] ;  /* 0x00480000060c7984 */ /* 0x0028680000000c00 */
[----:B------:R4:W1:Y:S01]  /*b990*/  LDS.128 R8, [R6+0x8800] ;  /* 0x0088000006087984 */ /* 0x0008620000000c00 */
[----:B------:R-:W-:Y:S06]  /*b9a0*/  @P0 BRA `(.L_x_1432) ;  /* 0x0000000000200947 */ /* 0x000fec0003800000 */
[----:B------:R-:W-:Y:S01]  /*b9b0*/  ULDC UR4, c[0x0][0x2d0] ;  /* 0x0000b40000047ab9 */ /* 0x000fe20000000800 */
[----:B------:R-:W-:Y:S01]  /*b9c0*/  VIADD R0, R2, 0x40 ;  /* 0x0000004002007836 */ /* 0x000fe20000000000 */
[----:B------:R-:W-:-:S13]  /*b9d0*/  ISETP.GE.AND P0, PT, R4, UR4, PT ;  /* 0x0000000404007c0c */ /* 0x000fda000bf06270 */
[----:B--2---:R2:W-:Y:S01]  /*b9e0*/  @!P0 STG.E.128 desc[UR8][R32.64+0x1800], R28 ;  /* 0x0018001c20008986 */ /* 0x0045e2000c101d08 */
[----:B------:R-:W-:-:S13]  /*b9f0*/  ISETP.GE.AND P0, PT, R2, UR4, PT ;  /* 0x0000000402007c0c */ /* 0x000fda000bf06270 */
[----:B-1----:R2:W-:Y:S01]  /*ba00*/  @!P0 STG.E.128 desc[UR8][R32.64+0x1900], R12 ;  /* 0x0019000c20008986 */ /* 0x0025e2000c101d08 */
[----:B------:R-:W-:-:S13]  /*ba10*/  ISETP.GE.AND P0, PT, R0, UR4, PT ;  /* 0x0000000400007c0c */ /* 0x000fda000bf06270 */
[----:B------:R2:W-:Y:S02]  /*ba20*/  @!P0 STG.E.128 desc[UR8][R32.64+0x1a00], R8 ;  /* 0x001a000820008986 */ /* 0x0005e4000c101d08 */
.L_x_1432:
[----:B------:R-:W-:Y:S05]  /*ba30*/  BSYNC B0 ;  /* 0x0000000000007941 */ /* 0x000fea0003800000 */
.L_x_1431:
[----:B--2---:R2:W2:Y:S01]  /*ba40*/  LDS.128 R28, [R6+0x1000] ;  /* 0x00100000061c7984 */ /* 0x0044a20000000c00 */
[----:B------:R-:W-:Y:S03]  /*ba50*/  BSSY B0, `(.L_x_1433) ;  /* 0x000000c000007945 */ /* 0x000fe60003800000 */
[----:B-1----:R1:W1:Y:S04]  /*ba60*/  LDS.128 R12, [R6+0x5000] ;  /* 0x00500000060c7984 */ /* 0x0022680000000c00 */
[----:B------:R1:W1:Y:S01]  /*ba70*/  LDS.128 R8, [R6+0x9000] ;  /* 0x0090000006087984 */ /* 0x0002620000000c00 */
[----:B------:R-:W-:Y:S05]  /*ba80*/  @P1 BRA `(.L_x_1434) ;  /* 0x0000000000201947 */ /* 0x000fea0003800000 */
[----:B------:R-:W-:Y:S01]  /*ba90*/  ULDC UR4, c[0x0][0x2d0] ;  /* 0x0000b40000047ab9 */ /* 0x000fe20000000800 */
[----:B------:R-:W-:Y:S01]  /*baa0*/  VIADD R0, R2, 0x40 ;  /* 0x0000004002007836 */ /* 0x000fe20000000000 */
[----:B------:R-:W-:Y:S02]  /*bab0*/  ISETP.GE.AND P0, PT, R4, UR4, PT ;  /* 0x0000000404007c0c */ /* 0x000fe4000bf06270 */
[----:B------:R-:W-:-:S11]  /*bac0*/  ISETP.GE.AND P1, PT, R2, UR4, PT ;  /* 0x0000000402007c0c */ /* 0x000fd6000bf26270 */
[----:B--2---:R2:W-:Y:S01]  /*bad0*/  @!P0 STG.E.128 desc[UR8][R32.64+0x3000], R28 ;  /* 0x0030001c20008986 */ /* 0x0045e2000c101d08 */
[----:B------:R-:W-:-:S03]  /*bae0*/  ISETP.GE.AND P0, PT, R0, UR4, PT ;  /* 0x0000000400007c0c */ /* 0x000fc6000bf06270 */
[----:B-1----:R2:W-:Y:S10]  /*baf0*/  @!P1 STG.E.128 desc[UR8][R32.64+0x3100], R12 ;  /* 0x0031000c20009986 */ /* 0x0025f4000c101d08 */
[----:B------:R2:W-:Y:S02]  /*bb00*/  @!P0 STG.E.128 desc[UR8][R32.64+0x3200], R8 ;  /* 0x0032000820008986 */ /* 0x0005e4000c101d08 */
.L_x_1434:
[----:B------:R-:W-:Y:S05]  /*bb10*/  BSYNC B0 ;  /* 0x0000000000007941 */ /* 0x000fea0003800000 */
.L_x_1433:
[----:B--2---:R2:W2:Y:S01]  /*bb20*/  LDS.128 R28, [R6+0x1800] ;  /* 0x00180000061c7984 */ /* 0x0044a20000000c00 */
[----:B------:R-:W-:Y:S03]  /*bb30*/  BSSY B0, `(.L_x_1435) ;  /* 0x000000c000007945 */ /* 0x000fe60003800000 */
[----:B-1----:R1:W1:Y:S04]  /*bb40*/  LDS.128 R12, [R6+0x5800] ;  /* 0x00580000060c7984 */ /* 0x0022680000000c00 */
[----:B------:R1:W1:Y:S01]  /*bb50*/  LDS.128 R8, [R6+0x9800] ;  /* 0x0098000006087984 */ /* 0x0002620000000c00 */
[----:B------:R-:W-:Y:S05]  /*bb60*/  @P2 BRA `(.L_x_1436) ;  /* 0x0000000000202947 */ /* 0x000fea0003800000 */
[----:B------:R-:W-:Y:S01]  /*bb70*/  VIADD R0, R2, 0x40 ;  /* 0x0000004002007836 */ /* 0x000fe20000000000 */
[----:B------:R-:W-:Y:S02]  /*bb80*/  ULDC UR4, c[0x0][0x2d0] ;  /* 0x0000b40000047ab9 */ /* 0x000fe40000000800 */
[----:B------:R-:W-:Y:S02]  /*bb90*/  ISETP.GE.AND P2, PT, R4, UR4, PT ;  /* 0x0000000404007c0c */ /* 0x000fe4000bf46270 */
[----:B------:R-:W-:Y:S02]  /*bba0*/  ISETP.GE.AND P1, PT, R2, UR4, PT ;  /* 0x0000000402007c0c */ /* 0x000fe4000bf26270 */
[----:B------:R-:W-:-:S09]  /*bbb0*/  ISETP.GE.AND P0, PT, R0, UR4, PT ;  /* 0x0000000400007c0c */ /* 0x000fd2000bf06270 */
[----:B--2---:R2:W-:Y:S04]  /*bbc0*/  @!P2 STG.E.128 desc[UR8][R32.64+0x4800], R28 ;  /* 0x0048001c2000a986 */ /* 0x0045e8000c101d08 */
[----:B-1----:R2:W-:Y:S04]  /*bbd0*/  @!P1 STG.E.128 desc[UR8][R32.64+0x4900], R12 ;  /* 0x0049000c20009986 */ /* 0x0025e8000c101d08 */
[----:B------:R2:W-:Y:S02]  /*bbe0*/  @!P0 STG.E.128 desc[UR8][R32.64+0x4a00], R8 ;  /* 0x004a000820008986 */ /* 0x0005e4000c101d08 */
.L_x_1436:
[----:B------:R-:W-:Y:S05]  /*bbf0*/  BSYNC B0 ;  /* 0x0000000000007941 */ /* 0x000fea0003800000 */
.L_x_1435:
        /* <DEDUP_REMOVED lines=13> */
.L_x_1438:
[----:B------:R-:W-:Y:S05]  /*bcd0*/  BSYNC B0 ;  /* 0x0000000000007941 */ /* 0x000fea0003800000 */
.L_x_1437:
        /* <DEDUP_REMOVED lines=13> */
.L_x_1440:
[----:B------:R-:W-:Y:S05]  /*bdb0*/  BSYNC B0 ;  /* 0x0000000000007941 */ /* 0x000fea0003800000 */
.L_x_1439:
[----:B-12---:R1:W2:Y:S01]  /*bdc0*/  LDS.128 R12, [R6+0x3000] ;  /* 0x00300000060c7984 */ /* 0x0062a20000000c00 */
[----:B------:R-:W-:Y:S03]  /*bdd0*/  BSSY B0, `(.L_x_1441) ;  /* 0x000000c000007945 */ /* 0x000fe60003800000 */
[----:B------:R1:W1:Y:S04]  /*bde0*/  LDS.128 R8, [R6+0x7000] ;  /* 0x0070000006087984 */ /* 0x0002680000000c00 */
        /* <DEDUP_REMOVED lines=10> */
.L_x_1442:
[----:B------:R-:W-:Y:S05]  /*be90*/  BSYNC B0 ;  /* 0x0000000000007941 */ /* 0x000fea0003800000 */
.L_x_1441:
[----:B------:R-:W-:Y:S05]  /*bea0*/  @P3 EXIT ;  /* 0x000000000000394d */ /* 0x000fea0003800000 */
[----:B------:R-:W-:Y:S02]  /*beb0*/  ULDC UR4, c[0x0][0x2d0] ;  /* 0x0000b40000047ab9 */ /* 0x000fe40000000800 */
[C---:B------:R-:W-:Y:S01]  /*bec0*/  ISETP.GE.AND P1, PT, R2.reuse, UR4, PT ;  /* 0x0000000402007c0c */ /* 0x040fe2000bf26270 */
[----:B------:R-:W-:Y:S01]  /*bed0*/  VIADD R2, R2, 0x40 ;  /* 0x0000004002027836 */ /* 0x000fe20000000000 */
[----:B------:R-:W-:-:S04]  /*bee0*/  ISETP.GE.AND P2, PT, R4, UR4, PT ;  /* 0x0000000404007c0c */ /* 0x000fc8000bf46270 */
[----:B------:R-:W-:-:S07]  /*bef0*/  ISETP.GE.AND P0, PT, R2, UR4, PT ;  /* 0x0000000402007c0c */ /* 0x000fce000bf06270 */
[----:B------:R1:W-:Y:S04]  /*bf00*/  @!P1 STG.E.128 desc[UR8][R32.64+0xa900], R20 ;  /* 0x00a9001420009986 */ /* 0x0003e8000c101d08 */
[----:B------:R1:W-:Y:S02]  /*bf10*/  @!P2 STG.E.128 desc[UR8][R32.64+0xa800], R24 ;  /* 0x00a800182000a986 */ /* 0x0003e4000c101d08 */
[----:B------:R-:W-:Y:S05]  /*bf20*/  @P0 EXIT ;  /* 0x000000000000094d */ /* 0x000fea0003800000 */
[----:B------:R-:W-:Y:S01]  /*bf30*/  STG.E.128 desc[UR8][R32.64+0xaa00], R16 ;  /* 0x00aa001020007986 */ /* 0x000fe2000c101d08 */
[----:B------:R-:W-:Y:S05]  /*bf40*/  EXIT ;  /* 0x000000000000794d */ /* 0x000fea0003800000 */
.L_x_1443:
        /* <DEDUP_REMOVED lines=11> */
.L_x_7936:


//--------------------- .text._ZN5flash24flash_fwd_splitkv_kernelI23Flash_fwd_kernel_traitsILi192ELi64ELi64ELi4ELb0ELb0EN7cutlass10bfloat16_tE19Flash_kernel_traitsILi192ELi64ELi64ELi4ES3_EELb0ELb0ELb0ELb0ELb0ELb1ELb1ELb0EEEvNS_16Flash_fwd_paramsE --------------------------
	.section	.text._ZN5flash24flash_fwd_splitkv_kernelI23Flash_fwd_kernel_traitsILi192ELi64ELi64ELi4ELb0ELb0EN7cutlass10bfloat16_tE19Flash_kernel_traitsILi192ELi64ELi64ELi4ES3_EELb0ELb0ELb0ELb0ELb0ELb1ELb1ELb0EEEvNS_16Flash_fwd_paramsE,"ax",@progbits
	.align	128
        .global         _ZN5flash24flash_fwd_splitkv_kernelI23Flash_fwd_kernel_traitsILi192ELi64ELi64ELi4ELb0ELb0EN7cutlass10bfloat16_tE19Flash_kernel_traitsILi192ELi64ELi64ELi4ES3_EELb0ELb0ELb0ELb0ELb0ELb1ELb1ELb0EEEvNS_16Flash_fwd_paramsE
        .type           _ZN5flash24flash_fwd_splitkv_kernelI23Flash_fwd_kernel_traitsILi192ELi64ELi64ELi4ELb0ELb0EN7cutlass10bfloat16_tE19Flash_kernel_traitsILi192ELi64ELi64ELi4ES3_EELb0ELb0ELb0ELb0ELb0ELb1ELb1ELb0EEEvNS_16Flash_fwd_paramsE,@function
        .size           _ZN5flash24flash_fwd_splitkv_kernelI23Flash_fwd_kernel_traitsILi192ELi64ELi64ELi4ELb0ELb0EN7cutlass10bfloat16_tE19Flash_kernel_traitsILi192ELi64ELi64ELi4ES3_EELb0ELb0ELb0ELb0ELb0ELb1ELb1ELb0EEEvNS_16Flash_fwd_paramsE,(.L_x_7937 - _ZN5flash24flash_fwd_splitkv_kernelI23Flash_fwd_kernel_traitsILi192ELi64ELi64ELi4ELb0ELb0EN7cutlass10bfloat16_tE19Flash_kernel_traitsILi192ELi64ELi64ELi4ES3_EELb0ELb0ELb0ELb0ELb0ELb1ELb1ELb0EEEvNS_16Flash_fwd_paramsE)
        .other          _ZN5flash24flash_fwd_splitkv_kernelI23Flash_fwd_kernel_traitsILi192ELi64ELi64ELi4ELb0ELb0EN7cutlass10bfloat16_tE19Flash_kernel_traitsILi192ELi64ELi64ELi4ES3_EELb0ELb0ELb0ELb0ELb0ELb1ELb1ELb0EEEvNS_16Flash_fwd_paramsE,@"STO_CUDA_ENTRY STV_DEFAULT"
_ZN5flash24flash_fwd_splitkv_kernelI23Flash_fwd_kernel_traitsILi192ELi64ELi64ELi4ELb0ELb0EN7cutlass10bfloat16_tE19Flash_kernel_traitsILi192ELi64ELi64ELi4ES3_EELb0ELb0ELb0ELb0ELb0ELb1ELb1ELb0EEEvNS_16Flash_fwd_paramsE:
.text._ZN5flash24flash_fwd_splitkv_kernelI23Flash_fwd_kernel_traitsILi192ELi64ELi64ELi4ELb0ELb0EN7cutlass10bfloat16_tE19Flash_kernel_traitsILi192ELi64ELi64ELi4ES3_EELb0ELb0ELb0ELb0ELb0ELb1ELb1ELb0EEEvNS_16Flash_fwd_paramsE:
        /* <DEDUP_REMOVED lines=60> */
.L_x_1444:
[----:B------:R-:W1:Y:S02]  /*03c0*/  LDC R6, c[0x0][0x2c8] ;  /* 0x0000b200ff067b82 */ /* 0x000e640000000800 */
.L_x_1445:
        /* <DEDUP_REMOVED lines=99> */
.L_x_1448:
[----:B------:R-:W-:Y:S05]  /*0a00*/  BSYNC B0 ;  /* 0x0000000000007941 */ /* 0x000fea0003800000 */
.L_x_1447:
        /* <DEDUP_REMOVED lines=11> */
.L_x_1450:
[----:B------:R-:W-:Y:S05]  /*0ac0*/  BSYNC B0 ;  /* 0x0000000000007941 */ /* 0x000fea0003800000 */
.L_x_1449:
        /* <DEDUP_REMOVED lines=10> */
.L_x_1452:
[----:B------:R-:W-:Y:S05]  /*0b70*/  BSYNC B0 ;  /* 0x0000000000007941 */ /* 0x000fea0003800000 */
.L_x_1451:
        /* <DEDUP_REMOVED lines=10> */
.L_x_1454:
[----:B------:R-:W-:Y:S05]  /*0c20*/  BSYNC B0 ;  /* 0x0000000000007941 */ /* 0x000fea0003800000 */
.L_x_1453:
        /* <DEDUP_REMOVED lines=11> */
.L_x_1456:
[----:B------:R-:W-:Y:S05]  /*0ce0*/  BSYNC B0 ;  /* 0x0000000000007941 */ /* 0x000fea0003800000 */
.L_x_1455:
        /* <DEDUP_REMOVED lines=9> */
.L_x_1458:
[----:B------:R-:W-:Y:S05]  /*0d80*/  BSYNC B0 ;  /* 0x0000000000007941 */ /* 0x000fea0003800000 */
.L_x_1457:
        /* <DEDUP_REMOVED lines=9> */
.L_x_1460:
[----:B------:R-:W-:Y:S05]  /*0e20*/  BSYNC B0 ;  /* 0x0000000000007941 */ /* 0x000fea0003800000 */
.L_x_1459:
        /* <DEDUP_REMOVED lines=9> */
.L_x_1462:
[----:B------:R-:W-:Y:S05]  /*0ec0*/  BSYNC B0 ;  /* 0x0000000000007941 */ /* 0x000fea0003800000 */
.L_x_1461:
        /* <DEDUP_REMOVED lines=29> */
.L_x_1446:
        /* <DEDUP_REMOVED lines=24> */
.L_x_1463:
        /* <DEDUP_REMOVED lines=80> */
.L_x_1464:
        /* <DEDUP_REMOVED lines=49> */
.L_x_1466:
        /* <DEDUP_REMOVED lines=28> */
.L_x_1465:
        /* <DEDUP_REMOVED lines=106> */
.L_x_1468:
[----:B------:R-:W-:Y:S05]  /*2290*/  BSYNC B0 ;  /* 0x0000000000007941 */ /* 0x000fea0003800000 */
.L_x_1467:
        /* <DEDUP_REMOVED lines=45> */
.L_x_1470:
[----:B------:R-:W-:Y:S05]  /*2570*/  BSYNC B0 ;  /* 0x0000000000007941 */ /* 0x000fea0003800000 */
.L_x_1469:
        /* <DEDUP_REMOVED lines=40> */
.L_x_1472:
[----:B------:R-:W-:Y:S05]  /*2800*/  BSYNC B0 ;  /* 0x0000000000007941 */ /* 0x000fea0003800000 */
.L_x_1471:
        /* <DEDUP_REMOVED lines=39> */
.L_x_1474:
[----:B------:R-:W-:Y:S05]  /*2a80*/  BSYNC B0 ;  /* 0x0000000000007941 */ /* 0x000fea0003800000 */
.L_x_1473:
        /* <DEDUP_REMOVED lines=41> */
.L_x_1476:
[----:B------:R-:W-:Y:S05]  /*2d20*/  BSYNC B0 ;  /* 0x0000000000007941 */ /* 0x000fea0003800000 */
.L_x_1475:
        /* <DEDUP_REMOVED lines=33> */
.L_x_1478:
[----:B------:R-:W-:Y:S05]  /*2f40*/  BSYNC B0 ;  /* 0x0000000000007941 */ /* 0x000fea0003800000 */
.L_x_1477:
        /* <DEDUP_REMOVED lines=34> */
.L_x_1480:
[----:B------:R-:W-:Y:S05]  /*3170*/  BSYNC B0 ;  /* 0x0000000000007941 */ /* 0x000fea0003800000 */
.L_x_1479:
        /* <DEDUP_REMOVED lines=40> */
.L_x_1482:
[----:B------:R-:W-:Y:S05]  /*3400*/  BSYNC B0 ;  /* 0x0000000000007941 */ /* 0x000fea0003800000 */
.L_x_1481:
        /* <DEDUP_REMOVED lines=67> */
.L_x_1484:
[----:B------:R-:W-:Y:S05]  /*3840*/  BSYNC B0 ;  /* 0x0000000000007941 */ /* 0x000fea0003800000 */
.L_x_1483:
        /* <DEDUP_REMOVED lines=33> */
.L_x_1486:
[----:B------:R-:W-:Y:S05]  /*3a60*/  BSYNC B0 ;  /* 0x0000000000007941 */ /* 0x000fea0003800000 */
.L_x_1485:
        /* <DEDUP_REMOVED lines=35> */
.L_x_1488:
[----:B------:R-:W-:Y:S05]  /*3ca0*/  BSYNC B0 ;  /* 0x0000000000007941 */ /* 0x000fea0003800000 */
.L_x_1487:
        /* <DEDUP_REMOVED lines=37> */
.L_x_1490:
[----:B------:R-:W-:Y:S05]  /*3f00*/  BSYNC B0 ;  /* 0x0000000000007941 */ /* 0x000fea0003800000 */
.L_x_1489:
[----:B--2---:R-:W-:Y:S01]  /*3f10*/  LDSM.16.M88.4 R12, [R206] ;  /* 0x00000000ce0c783b */ /* 0x004fe20000000200 */
[----:B------:R-:W-:Y:S01]  /*3f20*/  R2P PR, R2, 0x6 ;  /* 0x0000000602007804 */ /* 0x000fe20000000000 */
[C---:B------:R-:W-:Y:S01]  /*3f30*/  VIADD R2, R205.reuse, 0x6000 ;  /* 0x00006000cd027836 */ /* 0x040fe20000000000 */
[----:B------:R-:W-:Y:S01]  /*3f40*/  ULDC UR5, c[0x0][0x39c] ;  /* 0x0000e70000057ab9 */ /* 0x000fe20000000800 */
[----:B------:R-:W1:Y:S01]  /*3f50*/  LDSM.16.M88.4 R28, [R205+0x6000] ;  /* 0x00600000cd1c783b */ /* 0x000e620000000200 */
[----:B------:R-:W-:Y:S01]  /*3f60*/  VIADD R203, R205, 0x6020 ;  /* 0x00006020cdcb7836 */ /* 0x000fe20000000000 */
[----:B------:R-:W-:Y:S01]  /*3f70*/  ISETP.GT.AND P5, PT, R103, R208, PT ;  /* 0x000000d06700720c */ /* 0x000fe20003fa4270 */
        /* <DEDUP_REMOVED lines=149> */
[C---:B--2---:R-:W-:Y:S06]  /*48d0*/  HMMA.16816.F32.BF16 R80, R48.reuse, R64, R80 ;  /* 0x000000403050723c */ /* 0x044fec0000041850 */
[----:B------:R-:W-:Y:S06]  /*48e0*/  HMMA.16816.F32.BF16 R76, R48, R66, R76 ;  /* 0x00000042304c723c */ /* 0x000fec000004184c */
[----:B------:R-:W-:Y:S01]  /*48f0*/  HMMA.16816.F32.BF16 R60, R24, R90, R60 ;  /* 0x0000005a183c723c */ /* 0x000fe2000004183c */
[----:B------:R-:W-:Y:S01]  /*4900*/  FMUL.FTZ R17, R17, UR5 ;  /* 0x0000000511117c20 */ /* 0x000fe20008410000 */
[----:B------:R-:W-:-:S04]  /*4910*/  FMUL.FTZ R2, R16, UR5 ;  /* 0x0000000510027c20 */ /* 0x000fc80008410000 */
[----:B------:R-:W-:Y:S01]  /*4920*/  HMMA.16816.F32.BF16 R40, R12, R44, R40 ;  /* 0x0000002c0c28723c */ /* 0x000fe20000041828 */
[----:B------:R-:W-:Y:S01]  /*4930*/  FMUL.FTZ R28, R28, UR5 ;  /* 0x000000051c1c7c20 */ /* 0x000fe20008410000 */
[----:B------:R-:W-:Y:S01]  /*4940*/  FMUL.FTZ R29, R29, UR5 ;  /* 0x000000051d1d7c20 */ /* 0x000fe20008410000 */
[----:B------:R-:W-:Y:S01]  /*4950*/  FMUL.FTZ R30, R30, UR5 ;  /* 0x000000051e1e7c20 */ /* 0x000fe20008410000 */
[----:B------:R2:W-:Y:S02]  /*4960*/  MUFU.TANH R44, R17 ;  /* 0x00000011002c7308 */ /* 0x0005e40000002400 */
[----:B----4-:R-:W-:Y:S01]  /*4970*/  HMMA.16816.F32.BF16 R96, R24, R8, R96 ;  /* 0x000000081860723c */ /* 0x010fe20000041860 */
[----:B------:R-:W-:-:S05]  /*4980*/  FMUL.FTZ R45, R18, UR5 ;  /* 0x00000005122d7c20 */ /* 0x000fca0008410000 */
[----:B------:R-:W-:Y:S01]  /*4990*/  HMMA.16816.F32.BF16 R52, R24, R10, R52 ;  /* 0x0000000a1834723c */ /* 0x000fe20000041834 */
[----:B------:R-:W4:Y:S01]  /*49a0*/  LDSM.16.M88.4 R8, [R203+0x5800] ;  /* 0x00580000cb08783b */ /* 0x000f220000000200 */
[----:B------:R-:W-:Y:S04]  /*49b0*/  MUFU.TANH R2, R2 ;  /* 0x0000000200027308 */ /* 0x000fe80000002400 */
[C---:B-1----:R-:W-:Y:S04]  /*49c0*/  HMMA.16816.F32.BF16 R80, R36.reuse, R20, R80 ;  /* 0x000000142450723c */ /* 0x042fe80000041850 */
[----:B------:R-:W1:Y:S02]  /*49d0*/  MUFU.TANH R45, R45 ;  /* 0x0000002d002d7308 */ /* 0x000e640000002400 */
[----:B------:R-:W-:Y:S01]  /*49e0*/  HMMA.16816.F32.BF16 R76, R36, R22, R76 ;  /* 0x00000016244c723c */ /* 0x000fe2000004184c */
[----:B------:R-:W-:Y:S05]  /*49f0*/  LDSM.16.M88.4 R20, [R192+0x5800] ;  /* 0x00580000c014783b */ /* 0x000fea0000000200 */
[----:B------:R-:W-:Y:S01]  /*4a00*/  HMMA.16816.F32.BF16 R60, R12, R46, R60 ;  /* 0x0000002e0c3c723c */ /* 0x000fe2000004183c */
[----:B------:R-:W-:Y:S05]  /*4a10*/  MUFU.TANH R47, R30 ;  /* 0x0000001e002f7308 */ /* 0x000fea0000002400 */
[----:B------:R-:W-:Y:S01]  /*4a20*/  HMMA.16816.F32.BF16 R40, R92, R32, R40 ;  /* 0x000000205c28723c */ /* 0x000fe20000041828 */
[----:B------:R-:W-:-:S02]  /*4a30*/  FMUL.FTZ R46, R19, UR5 ;  /* 0x00000005132e7c20 */ /* 0x000fc40008410000 */
[----:B------:R-:W-:Y:S01]  /*4a40*/  MUFU.TANH R32, R28 ;  /* 0x0000001c00207308 */ /* 0x000fe20000002400 */
[----:B--2---:R-:W2:Y:S02]  /*4a50*/  LDSM.16.M88.4 R16, [R192+0x5000] ;  /* 0x00500000c010783b */ /* 0x004ea40000000200 */
[C---:B---3--:R-:W-:Y:S05]  /*4a60*/  HMMA.16816.F32.BF16 R96, R12.reuse, R56, R96 ;  /* 0x000000380c60723c */ /* 0x048fea0000041860 */
[----:B------:R3:W-:Y:S01]  /*4a70*/  MUFU.TANH R33, R29 ;  /* 0x0000001d00217308 */ /* 0x0007e20000002400 */
[----:B------:R-:W-:Y:S01]  /*4a80*/  HMMA.16816.F32.BF16 R52, R12, R58, R52 ;  /* 0x0000003a0c34723c */ /* 0x000fe20000041834 */
[----:B------:R-:W-:-:S05]  /*4a90*/  FMUL.FTZ R56, R31, UR5 ;  /* 0x000000051f387c20 */ /* 0x000fca0008410000 */
[C---:B----4-:R-:W-:Y:S01]  /*4aa0*/  HMMA.16816.F32.BF16 R80, R24.reuse, R8, R80 ;  /* 0x000000081850723c */ /* 0x050fe20000041850 */
[----:B------:R-:W4:Y:S05]  /*4ab0*/  MUFU.TANH R46, R46 ;  /* 0x0000002e002e7308 */ /* 0x000f2a0000002400 */
[----:B------:R-:W-:Y:S03]  /*4ac0*/  HMMA.16816.F32.BF16 R76, R24, R10, R76 ;  /* 0x0000000a184c723c */ /* 0x000fe6000004184c */
[----:B------:R-:W5:Y:S01]  /*4ad0*/  MUFU.TANH R56, R56 ;  /* 0x0000003800387308 */ /* 0x000f620000002400 */
[----:B---3--:R-:W3:Y:S01]  /*4ae0*/  LDSM.16.M88.4 R28, [R199+0xb800] ;  /* 0x00b80000c71c783b */ /* 0x008ee20000000200 */
[----:B------:R-:W-:-:S04]  /*4af0*/  DEPBAR.LE SB0, 0x0 ;  /* 0x000080000000791a */ /* 0x000fc80000000000 */
[----:B------:R-:W-:Y:S01]  /*4b00*/  IMAD.SHL.U32 R10, R102, 0x2, RZ ;  /* 0x00000002660a7824 */ /* 0x000fe200078e00ff */
[----:B------:R-:W-:Y:S04]  /*4b10*/  HMMA.16816.F32.BF16 R60, R92, R34, R60 ;  /* 0x000000225c3c723c */ /* 0x000fe8000004183c */
[----:B------:R-:W-:-:S03]  /*4b20*/  LOP3.LUT R10, R10, 0x6, RZ, 0xc0, !PT ;  /* 0x000000060a0a7812 */ /* 0x000fc600078ec0ff */
[----:B------:R-:W-:Y:S01]  /*4b30*/  FMUL.FTZ R34, R40, UR5 ;  /* 0x0000000528227c20 */ /* 0x000fe20008410000 */
[----:B------:R-:W-:Y:S01]  /*4b40*/  FMUL.FTZ R40, R42, UR5 ;  /* 0x000000052a287c20 */ /* 0x000fe20008410000 */
[----:B------:R-:W-:Y:S01]  /*4b50*/  FMUL.FTZ R35, R41, UR5 ;  /* 0x0000000529237c20 */ /* 0x000fe20008410000 */
[C---:B--2---:R-:W-:Y:S01]  /*4b60*/  HMMA.16816.F32.BF16 R52, R92.reuse, R18, R52 ;  /* 0x000000125c34723c */ /* 0x044fe20000041834 */
[----:B------:R-:W-:Y:S02]  /*4b70*/  FMUL.FTZ R41, R43, UR5 ;  /* 0x000000052b297c20 */ /* 0x000fe40008410000 */
[----:B------:R-:W-:Y:S03]  /*4b80*/  MUFU.TANH R34, R34 ;  /* 0x0000002200227308 */ /* 0x000fe60000002400 */
[----:B------:R-:W-:Y:S01]  /*4b90*/  HMMA.16816.F32.BF16 R96, R92, R16, R96 ;  /* 0x000000105c60723c */ /* 0x000fe20000041860 */
[----:B------:R-:W-:-:S04]  /*4ba0*/  IMAD.IADD R19, R3, 0x1, R10 ;  /* 0x0000000103137824 */ /* 0x000fc800078e020a */
[----:B------:R-:W2:Y:S01]  /*4bb0*/  MUFU.TANH R40, R40 ;  /* 0x0000002800287308 */ /* 0x000ea20000002400 */
[C---:B------:R-:W-:Y:S02]  /*4bc0*/  IADD3 R11, R19.reuse, 0x1, RZ ;  /* 0x00000001130b7810 */ /* 0x040fe40007ffe0ff */
[-C--:B------:R-:W-:Y:S01]  /*4bd0*/  ISETP.GE.AND P1, PT, R19, R104.reuse, PT ;  /* 0x000000681300720c */ /* 0x080fe20003f26270 */
[----:B------:R-:W-:Y:S01]  /*4be0*/  FMUL.FTZ R17, R63, UR5 ;  /* 0x000000053f117c20 */ /* 0x000fe20008410000 */
[-C--:B------:R-:W-:Y:S01]  /*4bf0*/  ISETP.GE.AND P6, PT, R11, R104.reuse, PT ;  /* 0x000000680b00720c */ /* 0x080fe20003fc6270 */
[----:B------:R-:W-:Y:S01]  /*4c00*/  VIADD R11, R19, 0x9 ;  /* 0x00000009130b7836 */ /* 0x000fe20000000000 */
[----:B-1----:R-:W-:Y:S01]  /*4c10*/  FSEL R24, R45, -INF , !P1 ;  /* 0xff8000002d187808 */ /* 0x002fe20004800000 */
[----:B------:R-:W-:Y:S01]  /*4c20*/  FMUL.FTZ R16, R60, UR5 ;  /* 0x000000053c107c20 */ /* 0x000fe20008410000 */
[----:B------:R-:W-:Y:S01]  /*4c30*/  FSEL R25, R2, -INF , !P1 ;  /* 0xff80000002197808 */ /* 0x000fe20004800000 */
[----:B------:R-:W-:Y:S01]  /*4c40*/  FMUL.FTZ R8, R62, UR5 ;  /* 0x000000053e087c20 */ /* 0x000fe20008410000 */
[-C--:B------:R-:W-:Y:S01]  /*4c50*/  ISETP.GE.AND P3, PT, R11, R104.reuse, PT ;  /* 0x000000680b00720c */ /* 0x080fe20003f66270 */
[----:B------:R-:W1:Y:S01]  /*4c60*/  MUFU.TANH R17, R17 ;  /* 0x0000001100117308 */ /* 0x000e620000002400 */
[C---:B---3--:R-:W-:Y:S01]  /*4c70*/  HMMA.16816.F32.BF16 R80, R12.reuse, R28, R80 ;  /* 0x0000001c0c50723c */ /* 0x048fe20000041850 */
[----:B------:R-:W-:Y:S01]  /*4c80*/  IADD3 R11, R19, 0x11, RZ ;  /* 0x00000011130b7810 */ /* 0x000fe20007ffe0ff */
[----:B------:R-:W-:Y:S01]  /*4c90*/  FMUL.FTZ R9, R61, UR5 ;  /* 0x000000053d097c20 */ /* 0x000fe20008410000 */
[----:B----4-:R-:W-:Y:S01]  /*4ca0*/  FSEL R46, R46, -INF , !P6 ;  /* 0xff8000002e2e7808 */ /* 0x010fe20007000000 */
[----:B------:R-:W-:Y:S01]  /*4cb0*/  FMUL.FTZ R52, R52, UR5 ;  /* 0x0000000534347c20 */ /* 0x000fe20008410000 */
[-C--:B------:R-:W-:Y:S01]  /*4cc0*/  ISETP.GE.AND P1, PT, R11, R104.reuse, PT ;  /* 0x000000680b00720c */ /* 0x080fe20003f26270 */
[----:B------:R-:W-:Y:S01]  /*4cd0*/  HMMA.16816.F32.BF16 R76, R12, R30, R76 ;  /* 0x0000001e0c4c723c */ /* 0x000fe2000004184c */
[----:B------:R-:W-:Y:S01]  /*4ce0*/  VIADD R11, R19, 0x18 ;  /* 0x00000018130b7836 */ /* 0x000fe20000000000 */
[----:B------:R-:W-:Y:S01]  /*4cf0*/  FSEL R27, R44, -INF , !P6 ;  /* 0xff8000002c1b7808 */ /* 0x000fe20007000000 */
[----:B------:R-:W-:Y:S01]  /*4d00*/  FMUL.FTZ R96, R96, UR5 ;  /* 0x0000000560607c20 */ /* 0x000fe20008410000 */
[----:B------:R-:W-:Y:S01]  /*4d10*/  FMUL.FTZ R98, R98, UR5 ;  /* 0x0000000562627c20 */ /* 0x000fe20008410000 */
[----:B------:R-:W-:Y:S01]  /*4d20*/  MUFU.TANH R35, R35 ;  /* 0x0000002300237308 */ /* 0x000fe20000002400 */
[----:B------:R-:W-:Y:S01]  /*4d30*/  ISETP.GE.AND P6, PT, R11, R104, PT ;  /* 0x000000680b00720c */ /* 0x000fe20003fc6270 */
[----:B------:R-:W-:-:S02]  /*4d40*/  VIADD R13, R19, 0x8 ;  /* 0x00000008130d7836 */ /* 0x000fc40000000000 */
[----:B------:R-:W-:Y:S01]  /*4d50*/  FMUL.FTZ R97, R97, UR5 ;  /* 0x0000000561617c20 */ /* 0x000fe20008410000 */
[----:B------:R-:W-:Y:S02]  /*4d60*/  VIADD R11, R19, 0x19 ;  /* 0x00000019130b7836 */ /* 0x000fe40000000000 */
[----:B------:R-:W-:Y:S01]  /*4d70*/  FMUL.FTZ R99, R99, UR5 ;  /* 0x0000000563637c20 */ /* 0x000fe20008410000 */
[----:B------:R-:W-:Y:S01]  /*4d80*/  FMUL.FTZ R54, R54, UR5 ;  /* 0x0000000536367c20 */ /* 0x000fe20008410000 */
[-C--:B------:R-:W-:Y:S01]  /*4d90*/  ISETP.GE.AND P4, PT, R13, R104.reuse, PT ;  /* 0x000000680d00720c */ /* 0x080fe20003f86270 */
[----:B------:R-:W3:Y:S01]  /*4da0*/  MUFU.TANH R41, R41 ;  /* 0x0000002900297308 */ /* 0x000ee20000002400 */
[----:B------:R-:W-:Y:S01]  /*4db0*/  VIADD R13, R19, 0x10 ;  /* 0x00000010130d7836 */ /* 0x000fe20000000000 */
[----:B-----5:R-:W-:Y:S01]  /*4dc0*/  FSEL R56, R56, -INF , !P3 ;  /* 0xff80000038387808 */ /* 0x020fe20005800000 */
[----:B------:R-:W-:Y:S01]  /*4dd0*/  FMUL.FTZ R53, R53, UR5 ;  /* 0x0000000535357c20 */ /* 0x000fe20008410000 */
[----:B------:R-:W-:Y:S01]  /*4de0*/  FSEL R14, R47, -INF , !P4 ;  /* 0xff8000002f0e7808 */ /* 0x000fe20006000000 */
[C---:B------:R-:W-:Y:S01]  /*4df0*/  HMMA.16816.F32.BF16 R80, R92.reuse, R20, R80 ;  /* 0x000000145c50723c */ /* 0x040fe20000041850 */
[----:B------:R-:W-:Y:S01]  /*4e00*/  FSEL R29, R32, -INF , !P4 ;  /* 0xff800000201d7808 */ /* 0x000fe20006000000 */
[----:B------:R-:W-:Y:S01]  /*4e10*/  FMUL.FTZ R55, R55, UR5 ;  /* 0x0000000537377c20 */ /* 0x000fe20008410000 */
[-C--:B------:R-:W-:Y:S01]  /*4e20*/  ISETP.GE.AND P4, PT, R11, R104.reuse, PT ;  /* 0x000000680b00720c */ /* 0x080fe20003f86270 */
[----:B------:R-:W-:Y:S01]  /*4e30*/  MUFU.TANH R16, R16 ;  /* 0x0000001000107308 */ /* 0x000fe20000002400 */
[----:B------:R-:W-:Y:S01]  /*4e40*/  VIADD R11, R19, 0x20 ;  /* 0x00000020130b7836 */ /* 0x000fe20000000000 */
[----:B------:R-:W-:Y:S01]  /*4e50*/  HMMA.16816.F32.BF16 R76, R92, R22, R76 ;  /* 0x000000165c4c723c */ /* 0x000fe2000004184c */
[----:B------:R-:W-:Y:S01]  /*4e60*/  FSEL R33, R33, -INF , !P3 ;  /* 0xff80000021217808 */ /* 0x000fe20005800000 */
[----:B------:R-:W-:Y:S01]  /*4e70*/  VIADD R21, R19, 0x29 ;  /* 0x0000002913157836 */ /* 0x000fe20000000000 */
[----:B------:R-:W-:-:S02]  /*4e80*/  ISETP.GE.AND P2, PT, R13, R104, PT ;  /* 0x000000680d00720c */ /* 0x000fc40003f46270 */
[-C--:B------:R-:W-:Y:S01]  /*4e90*/  ISETP.GE.AND P3, PT, R11, R104.reuse, PT ;  /* 0x000000680b00720c */ /* 0x080fe20003f66270 */
[----:B------:R-:W4:Y:S01]  /*4ea0*/  MUFU.TANH R8, R8 ;  /* 0x0000000800087308 */ /* 0x000f220000002400 */
[----:B------:R-:W-:Y:S02]  /*4eb0*/  IADD3 R11, R19, 0x21, RZ ;  /* 0x00000021130b7810 */ /* 0x000fe40007ffe0ff */
[----:B--2---:R-:W-:Y:S02]  /*4ec0*/  FSEL R12, R40, -INF , !P2 ;  /* 0xff800000280c7808 */ /* 0x004fe40005000000 */
[----:B------:R-:W-:Y:S02]  /*4ed0*/  FSEL R15, R34, -INF , !P2 ;  /* 0xff800000220f7808 */ /* 0x000fe40005000000 */
[----:B------:R-:W-:Y:S01]  /*4ee0*/  ISETP.GE.AND P2, PT, R11, R104, PT ;  /* 0x000000680b00720c */ /* 0x000fe20003f46270 */
[----:B------:R-:W-:Y:S01]  /*4ef0*/  MUFU.TANH R169, R96 ;  /* 0x0000006000a97308 */ /* 0x000fe20000002400 */
[----:B------:R-:W-:Y:S01]  /*4f00*/  VIADD R11, R19, 0x28 ;  /* 0x00000028130b7836 */ /* 0x000fe20000000000 */
[----:B-1----:R-:W-:-:S02]  /*4f10*/  FSEL R2, R17, -INF , !P4 ;  /* 0xff80000011027808 */ /* 0x002fc40006000000 */
[----:B------:R-:W-:Y:S01]  /*4f20*/  FMUL.FTZ R80, R80, UR5 ;  /* 0x0000000550507c20 */ /* 0x000fe20008410000 */
[----:B------:R-:W-:Y:S01]  /*4f30*/  FMUL.FTZ R81, R81, UR5 ;  /* 0x0000000551517c20 */ /* 0x000fe20008410000 */
[----:B------:R-:W-:Y:S01]  /*4f40*/  FMUL.FTZ R82, R82, UR5 ;  /* 0x0000000552527c20 */ /* 0x000fe20008410000 */
[----:B------:R-:W-:Y:S01]  /*4f50*/  FMUL.FTZ R83, R83, UR5 ;  /* 0x0000000553537c20 */ /* 0x000fe20008410000 */
[----:B------:R-:W1:Y:S01]  /*4f60*/  MUFU.TANH R162, R98 ;  /* 0x0000006200a27308 */ /* 0x000e620000002400 */
[----:B------:R-:W-:Y:S01]  /*4f70*/  IADD3 R17, R19, 0x31, RZ ;  /* 0x0000003113117810 */ /* 0x000fe20007ffe0ff */
[----:B------:R-:W-:Y:S01]  /*4f80*/  FMUL.FTZ R76, R76, UR5 ;  /* 0x000000054c4c7c20 */ /* 0x000fe20008410000 */
[----:B------:R-:W-:Y:S01]  /*4f90*/  FMUL.FTZ R78, R78, UR5 ;  /* 0x000000054e4e7c20 */ /* 0x000fe20008410000 */
[----:B------:R-:W-:Y:S01]  /*4fa0*/  FMUL.FTZ R79, R79, UR5 ;  /* 0x000000054f4f7c20 */ /* 0x000fe20008410000 */
[----:B------:R-:W-:Y:S01]  /*4fb0*/  FMUL.FTZ R77, R77, UR5 ;  /* 0x000000054d4d7c20 */ /* 0x000fe20008410000 */
[----:B---3--:R-:W-:-:S02]  /*4fc0*/  FSEL R10, R41, -INF , !P1 ;  /* 0xff800000290a7808 */ /* 0x008fc40004800000 */
[----:B------:R-:W2:Y:S01]  /*4fd0*/  MUFU.TANH R9, R9 ;  /* 0x0000000900097308 */ /* 0x000ea20000002400 */
[----:B------:R-:W-:Y:S02]  /*4fe0*/  FSEL R13, R35, -INF , !P1 ;  /* 0xff800000230d7808 */ /* 0x000fe40004800000 */
[----:B------:R-:W-:Y:S02]  /*4ff0*/  ISETP.GE.AND P1, PT, R11, R104, PT ;  /* 0x000000680b00720c */ /* 0x000fe40003f26270 */
[----:B----4-:R-:W-:Y:S02]  /*5000*/  FSEL R8, R8, -INF , !P6 ;  /* 0xff80000008087808 */ /* 0x010fe40007000000 */
[----:B------:R-:W-:Y:S01]  /*5010*/  FSEL R11, R16, -INF , !P6 ;  /* 0xff800000100b7808 */ /* 0x000fe20007000000 */
[----:B------:R-:W3:Y:S01]  /*5020*/  MUFU.TANH R161, R97 ;  /* 0x0000006100a17308 */ /* 0x000ee20000002400 */
[----:B-1----:R-:W-:Y:S02]  /*5030*/  FSEL R162, R162, -INF , !P3 ;  /* 0xff800000a2a27808 */ /* 0x002fe40005800000 */
[----:B------:R-:W-:-:S02]  /*5040*/  FSEL R169, R169, -INF , !P3 ;  /* 0xff800000a9a97808 */ /* 0x000fc40005800000 */
[-C--:B------:R-:W-:Y:S01]  /*5050*/  ISETP.GE.AND P6, PT, R21, R104.reuse, PT ;  /* 0x000000681500720c */ /* 0x080fe20003fc6270 */
[----:B------:R-:W-:Y:S01]  /*5060*/  VIADD R21, R19, 0x30 ;  /* 0x0000003013157836 */ /* 0x000fe20000000000 */
[-C--:B------:R-:W-:Y:S01]  /*5070*/  ISETP.GE.AND P3, PT, R17, R104.reuse, PT ;  /* 0x000000681100720c */ /* 0x080fe20003f66270 */
[----:B------:R-:W1:Y:S01]  /*5080*/  MUFU.TANH R178, R99 ;  /* 0x0000006300b27308 */ /* 0x000e620000002400 */
[----:B------:R-:W-:Y:S01]  /*5090*/  VIADD R17, R19, 0x38 ;  /* 0x0000003813117836 */ /* 0x000fe20000000000 */
[----:B--2---:R-:W-:Y:S01]  /*50a0*/  FSEL R9, R9, -INF , !P4 ;  /* 0xff80000009097808 */ /* 0x004fe20006000000 */
[----:B------:R-:W-:Y:S01]  /*50b0*/  VIADD R19, R19, 0x39 ;  /* 0x0000003913137836 */ /* 0x000fe20000000000 */
        /* <DEDUP_REMOVED lines=9> */
[----:B---3--:R-:W-:Y:S02]  /*5150*/  FSEL R166, R166, -INF , !P1 ;  /* 0xff800000a6a67808 */ /* 0x008fe40004800000 */
[----:B------:R-:W-:-:S05]  /*5160*/  ISETP.GE.AND P1, PT, R19, R104, PT ;  /* 0x000000681300720c */ /* 0x000fca0003f26270 */
        /* <DEDUP_REMOVED lines=15> */
[----:B--2---:R-:W-:Y:S02]  /*5260*/  FSEL R168, R168, -INF , !P2 ;  /* 0xff800000a8a87808 */ /* 0x004fe40005000000 */
[----:B---3--:R-:W-:Y:S02]  /*5270*/  FSEL R164, R164, -INF , !P1 ;  /* 0xff800000a4a47808 */ /* 0x008fe40004800000 */
[----:B-1----:R-:W-:Y:S01]  /*5280*/  FSEL R171, R171, -INF , !P1 ;  /* 0xff800000abab7808 */ /* 0x002fe20004800000 */
[----:B------:R-:W-:Y:S06]  /*5290*/  BAR.SYNC.DEFER_BLOCKING 0x0 ;  /* 0x0000000000007b1d */ /* 0x000fec0000010000 */
[----:B------:R-:W-:Y:S05]  /*52a0*/  @!P5 BRA `(.L_x_1491) ;  /* 0x0000000c0014d947 */ /* 0x000fea0003800000 */
        /* <DEDUP_REMOVED lines=59> */
.L_x_1492:
[----:B------:R-:W-:-:S04]  /*5660*/  LEA R100, -R100, RZ, 0x6 ;  /* 0x000000ff64647211 */ /* 0x000fc800078e31ff */
[----:B------:R-:W-:-:S07]  /*5670*/  SHF.R.S32.HI R3, RZ, 0x1f, R100 ;  /* 0x0000001fff037819 */ /* 0x000fce0000011464 */
.L_x_1493:
        /* <DEDUP_REMOVED lines=12> */
[----:B------:R-:W4:Y:S01]  /*5740*/  @!P2 LDC.64 R16, c[0x0][0x218] ;  /* 0x00008600ff10ab82 */ /* 0x000f220000000a00 */
[----:B-1----:R-:W-:-:S07]  /*5750*/  @!P3 LEA R34, P1, R31, R20, 0x1 ;  /* 0x000000141f22b211 */ /* 0x002fce00078208ff */
[----:B------:R-:W1:Y:S01]  /*5760*/  @!P4 LDC.64 R22, c[0x0][0x218] ;  /* 0x00008600ff16cb82 */ /* 0x000e620000000a00 */
[----:B------:R-:W-:Y:S02]  /*5770*/  @!P3 LEA.HI.X R35, R31, R21, R6, 0x1, P1 ;  /* 0x000000151f23b211 */ /* 0x000fe400008f0c06 */
[----:B------:R-:W-:Y:S02]  /*5780*/  @!P2 IADD3 R6, P1, R100, R145, RZ ;  /* 0x000000916406a210 */ /* 0x000fe40007f3e0ff */
[----:B---3--:R-:W-:-:S03]  /*5790*/  @!P4 LEA R40, P6, R4, R18, 0x1 ;  /* 0x000000120428c211 */ /* 0x008fc600078c08ff */
[----:B------:R-:W3:Y:S01]  /*57a0*/  @!P3 LDC.64 R20, c[0x0][0x218] ;  /* 0x00008600ff14bb82 */ /* 0x000ee20000000a00 */
[----:B------:R-:W-:Y:S01]  /*57b0*/  @!P4 LEA.HI.X R41, R4, R19, R26, 0x1, P6 ;  /* 0x000000130429c211 */ /* 0x000fe200030f0c1a */
[----:B------:R-:W-:Y:S01]  /*57c0*/  @!P2 IMAD.X R26, R3, 0x1, R144, P1 ;  /* 0x00000001031aa824 */ /* 0x000fe200008e0690 */
[----:B------:R-:W-:Y:S02]  /*57d0*/  IADD3 R4, P6, R212, R100, RZ ;  /* 0x00000064d4047210 */ /* 0x000fe40007fde0ff */
[----:B----4-:R-:W-:-:S03]  /*57e0*/  @!P2 LEA R30, P1, R6, R16, 0x1 ;  /* 0x00000010061ea211 */ /* 0x010fc600078208ff */
[----:B------:R-:W4:Y:S01]  /*57f0*/  @!P2 LDC.64 R18, c[0x0][0x218] ;  /* 0x00008600ff12ab82 */ /* 0x000f220000000a00 */
[----:B------:R-:W-:Y:S01]  /*5800*/  @!PT LDS RZ, [RZ] ;  /* 0x00000000fffff984 */ /* 0x000fe20000000800 */
[----:B------:R-:W-:Y:S01]  /*5810*/  @!PT LDS RZ, [RZ] ;  /* 0x00000000fffff984 */ /* 0x000fe20000000800 */
[----:B------:R-:W-:Y:S01]  /*5820*/  @!PT LDS RZ, [RZ] ;  /* 0x00000000fffff984 */ /* 0x000fe20000000800 */
[----:B------:R5:W-:Y:S01]  /*5830*/  @!P4 LDGSTS.E.BYPASS.LTC128B.128 [R213+0x6000], desc[UR8][R40.64] ;  /* 0x0600000028d5cfae */ /* 0x000be2000b901d48 */
[----:B------:R-:W-:Y:S01]  /*5840*/  IMAD.X R37, R211, 0x1, R3, P6 ;  /* 0x00000001d3257824 */ /* 0x000fe200030e0603 */
[----:B------:R-:W-:Y:S02]  /*5850*/  @!P4 IADD3 R39, P6, R4, R145, RZ ;  /* 0x000000910427c210 */ /* 0x000fe40007fde0ff */
[----:B------:R-:W-:Y:S01]  /*5860*/  @!P2 LEA.HI.X R31, R6, R17, R26, 0x1, P1 ;  /* 0x00000011061fa211 */ /* 0x000fe200008f0c1a */
[----:B------:R2:W-:Y:S01]  /*5870*/  @P3 STS.128 [R213+0x8000], RZ ;  /* 0x008000ffd5003388 */ /* 0x0005e20000000c00 */
[----:B------:R-:W-:Y:S01]  /*5880*/  @!P3 IADD3 R26, P1, R4, R145, RZ ;  /* 0x00000091041ab210 */ /* 0x000fe20007f3e0ff */
[--C-:B------:R-:W-:Y:S01]  /*5890*/  @!P4 IMAD.X R6, R37, 0x1, R144.reuse, P6 ;  /* 0x000000012506c824 */ /* 0x100fe200030e0690 */
[----:B-1----:R-:W-:Y:S01]  /*58a0*/  @!P4 LEA R38, P6, R39, R22, 0x1 ;  /* 0x000000162726c211 */ /* 0x002fe200078c08ff */
[----:B------:R-:W1:Y:S01]  /*58b0*/  @!P4 LDC.64 R16, c[0x0][0x218] ;  /* 0x00008600ff10cb82 */ /* 0x000e620000000a00 */
[----:B------:R-:W-:Y:S01]  /*58c0*/  @!PT LDS RZ, [RZ] ;  /* 0x00000000fffff984 */ /* 0x000fe20000000800 */
[----:B------:R-:W-:Y:S01]  /*58d0*/  @!PT LDS RZ, [RZ] ;  /* 0x00000000fffff984 */ /* 0x000fe20000000800 */
[----:B------:R-:W-:Y:S01]  /*58e0*/  @!PT LDS RZ, [RZ] ;  /* 0x00000000fffff984 */ /* 0x000fe20000000800 */
[----:B------:R2:W-:Y:S01]  /*58f0*/  @!P3 LDGSTS.E.BYPASS.LTC128B.128 [R213+0x8000], desc[UR8][R34.64+0x80] ;  /* 0x0800008022d5bfae */ /* 0x0005e2000b901d48 */
[----:B------:R-:W-:Y:S01]  /*5900*/  @!P3 IMAD.X R22, R37, 0x1, R144, P1 ;  /* 0x000000012516b824 */ /* 0x000fe200008e0690 */
[----:B------:R-:W-:-:S02]  /*5910*/  @!P4 LEA.HI.X R39, R39, R23, R6, 0x1, P6 ;  /* 0x000000172727c211 */ /* 0x000fc400030f0c06 */
[----:B------:R-:W-:Y:S01]  /*5920*/  @!P2 IADD3 R6, P1, R4, R145, RZ ;  /* 0x000000910406a210 */ /* 0x000fe20007f3e0ff */
[----:B------:R2:W-:Y:S01]  /*5930*/  @P2 STS.128 [R213+0xa000], RZ ;  /* 0x00a000ffd5002388 */ /* 0x0005e20000000c00 */
[----:B---3--:R-:W-:-:S03]  /*5940*/  @!P3 LEA R42, P6, R26, R20, 0x1 ;  /* 0x000000141a2ab211 */ /* 0x008fc600078c08ff */
[----:B------:R-:W-:Y:S01]  /*5950*/  @!P2 IMAD.X R20, R37, 0x1, R144, P1 ;  /* 0x000000012514a824 */ /* 0x000fe200008e0690 */
[----:B------:R-:W-:Y:S01]  /*5960*/  @!P3 LEA.HI.X R43, R26, R21, R22, 0x1, P6 ;  /* 0x000000151a2bb211 */ /* 0x000fe200030f0c16 */
[----:B------:R-:W-:Y:S01]  /*5970*/  @!PT LDS RZ, [RZ] ;  /* 0x00000000fffff984 */ /* 0x000fe20000000800 */
[----:B------:R-:W-:Y:S01]  /*5980*/  @!PT LDS RZ, [RZ] ;  /* 0x00000000fffff984 */ /* 0x000fe20000000800 */
[----:B------:R-:W-:Y:S01]  /*5990*/  @!PT LDS RZ, [RZ] ;  /* 0x00000000fffff984 */ /* 0x000fe20000000800 */
[----:B------:R2:W-:Y:S01]  /*59a0*/  @!P2 LDGSTS.E.BYPASS.LTC128B.128 [R213+0xa000], desc[UR8][R30.64+0x100] ;  /* 0x0a0001001ed5afae */ /* 0x0005e2000b901d48 */
[----:B------:R-:W5:Y:S01]  /*59b0*/  @!P3 LDC.64 R22, c[0x0][0x218] ;  /* 0x00008600ff16bb82 */ /* 0x000f620000000a00 */
[----:B----4-:R-:W-:Y:S02]  /*59c0*/  @!P2 LEA R44, P1, R6, R18, 0x1 ;  /* 0x00000012062ca211 */ /* 0x010fe400078208ff */
[----:B------:R-:W-:Y:S01]  /*59d0*/  IADD3 R4, P6, R212, R4, RZ ;  /* 0x00000004d4047210 */ /* 0x000fe20007fde0ff */
[----:B------:R2:W-:Y:S01]  /*59e0*/  @P4 STS.128 [R213+0x6800], RZ ;  /* 0x006800ffd5004388 */ /* 0x0005e20000000c00 */
[----:B------:R-:W-:Y:S02]  /*59f0*/  @!P2 LEA.HI.X R45, R6, R19, R20, 0x1, P1 ;  /* 0x00000013062da211 */ /* 0x000fe400008f0c14 */
[CC--:B------:R-:W-:Y:S01]  /*5a00*/  @!P4 IADD3 R6, P1, R4.reuse, R145.reuse, RZ ;  /* 0x000000910406c210 */ /* 0x0c0fe20007f3e0ff */
[----:B------:R-:W3:Y:S01]  /*5a10*/  @!P2 LDC.64 R20, c[0x0][0x218] ;  /* 0x00008600ff14ab82 */ /* 0x000ee20000000a00 */
        /* <DEDUP_REMOVED lines=8> */
[----:B------:R2:W-:Y:S01]  /*5aa0*/  @P3 STS.128 [R213+0x8800], RZ ;  /* 0x008800ffd5003388 */ /* 0x0005e20000000c00 */
[----:B------:R-:W1:Y:S02]  /*5ab0*/  @!P4 LDC.64 R18, c[0x0][0x218] ;  /* 0x00008600ff12cb82 */ /* 0x000e640000000a00 */
[----:B------:R-:W-:Y:S01]  /*5ac0*/  @!P4 LEA.HI.X R49, R6, R17, R26, 0x1, P1 ;  /* 0x000000110631c211 */ /* 0x000fe200008f0c1a */
[C---:B------:R-:W-:Y:S01]  /*5ad0*/  @!P3 IMAD.X R26, R37.reuse, 0x1, R144, P6 ;  /* 0x00000001251ab824 */ /* 0x040fe200030e0690 */
[----:B------:R-:W-:Y:S01]  /*5ae0*/  @!P2 IADD3 R6, P1, R4, R145, RZ ;  /* 0x000000910406a210 */ /* 0x000fe20007f3e0ff */
[----:B------:R-:W-:Y:S01]  /*5af0*/  @!PT LDS RZ, [RZ] ;  /* 0x00000000fffff984 */ /* 0x000fe20000000800 */
[----:B------:R-:W-:Y:S01]  /*5b00*/  @!PT LDS RZ, [RZ] ;  /* 0x00000000fffff984 */ /* 0x000fe20000000800 */
[----:B------:R-:W-:Y:S01]  /*5b10*/  @!PT LDS RZ, [RZ] ;  /* 0x00000000fffff984 */ /* 0x000fe20000000800 */
[----:B------:R2:W-:Y:S03]  /*5b20*/  @!P3 LDGSTS.E.BYPASS.LTC128B.128 [R213+0x8800], desc[UR8][R42.64+0x80] ;  /* 0x088000802ad5bfae */ /* 0x0005e6000b901d48 */
        /* <DEDUP_REMOVED lines=10> */
[C---:B---3--:R-:W-:Y:S01]  /*5bd0*/  @!P2 LEA R20, P1, R6.reuse, R20, 0x1 ;  /* 0x000000140614a211 */ /* 0x048fe200078208ff */
        /* <DEDUP_REMOVED lines=46> */
.L_x_1495:
[----:B------:R-:W-:Y:S05]  /*5ec0*/  BSYNC B0 ;  /* 0x0000000000007941 */ /* 0x000fea0003800000 */
.L_x_1494:
[----:B------:R-:W0:Y:S01]  /*5ed0*/  LDGDEPBAR ;  /* 0x00000000000079af */ /* 0x000e220000000000 */
[----:B------:R-:W-:-:S04]  /*5ee0*/  IADD3 R145, P1, R100, R145, RZ ;  /* 0x0000009164917210 */ /* 0x000fc80007f3e0ff */
[----:B------:R-:W-:-:S09]  /*5ef0*/  IADD3.X R144, R3, R144, RZ, P1, !PT ;  /* 0x0000009003907210 */ /* 0x000fd20000ffe4ff */
.L_x_1491:
        /* <DEDUP_REMOVED lines=76> */
[--C-:B------:R-:W-:Y:S01]  /*63c0*/  FFMA.FTZ R135, R8, UR5, -R167.reuse ;  /* 0x0000000508877c23 */ /* 0x100fe200080108a7 */
[----:B------:R-:W-:Y:S01]  /*63d0*/  LDSM.16.MT88.4 R12, [R198+0xc800] ;  /* 0x00c80000c60c783b */ /* 0x000fe20000004200 */
[----:B------:R-:W1:Y:S01]  /*63e0*/  MUFU.EX2 R154, R154 ;  /* 0x0000009a009a7308 */ /* 0x000e620000000800 */
[--C-:B------:R-:W-:Y:S01]  /*63f0*/  FFMA.FTZ R2, R2, UR5, -R167.reuse ;  /* 0x0000000502027c23 */ /* 0x100fe200080108a7 */
[--C-:B------:R-:W-:Y:S01]  /*6400*/  FFMA.FTZ R158, R169, UR5, -R174.reuse ;  /* 0x00000005a99e7c23 */ /* 0x100fe200080108ae */
[----:B------:R-:W-:Y:S01]  /*6410*/  LDSM.16.MT88.4 R8, [R200+0xe800] ;  /* 0x00e80000c808783b */ /* 0x000fe20000004200 */
[--C-:B------:R-:W-:Y:S01]  /*6420*/  FFMA.FTZ R160, R165, UR5, -R174.reuse ;  /* 0x00000005a5a07c23 */ /* 0x100fe200080108ae */
[--C-:B------:R-:W-:Y:S01]  /*6430*/  FFMA.FTZ R161, R161, UR5, -R174.reuse ;  /* 0x00000005a1a17c23 */ /* 0x100fe200080108ae */
[--C-:B------:R-:W-:Y:S01]  /*6440*/  FFMA.FTZ R163, R163, UR5, -R174.reuse ;  /* 0x00000005a3a37c23 */ /* 0x100fe200080108ae */
[----:B------:R-:W2:Y:S01]  /*6450*/  LDSM.16.MT88.4 R56, [R197+0xe000] ;  /* 0x00e00000c538783b */ /* 0x000ea20000004200 */
        /* <DEDUP_REMOVED lines=9> */
[----:B-1----:R-:W-:Y:S01]  /*64f0*/  F2FP.BF16.F32.PACK_AB R96, R154, R157 ;  /* 0x0000009d9a60723e */ /* 0x002fe200000010ff */
[--C-:B------:R-:W-:Y:S01]  /*6500*/  FFMA.FTZ R175, R175, UR5, -R174.reuse ;  /* 0x00000005afaf7c23 */ /* 0x100fe200080108ae */
[----:B------:R-:W-:Y:S01]  /*6510*/  LDSM.16.MT88.4 R136, [R200+0xc800] ;  /* 0x00c80000c888783b */ /* 0x000fe20000004200 */
[--C-:B------:R-:W-:Y:S01]  /*6520*/  FFMA.FTZ R173, R173, UR5, -R174.reuse ;  /* 0x00000005adad7c23 */ /* 0x100fe200080108ae */
[----:B------:R-:W-:Y:S01]  /*6530*/  FFMA.FTZ R174, R171, UR5, -R174 ;  /* 0x00000005abae7c23 */ /* 0x000fe200080108ae */
[--C-:B------:R-:W-:Y:S01]  /*6540*/  FFMA.FTZ R171, R172, UR5, -R167.reuse ;  /* 0x00000005acab7c23 */ /* 0x100fe200080108a7 */
[----:B------:R-:W-:Y:S01]  /*6550*/  LDSM.16.MT88.4 R28, [R196+0xc800] ;  /* 0x00c80000c41c783b */ /* 0x000fe20000004200 */
[----:B------:R-:W-:Y:S01]  /*6560*/  MUFU.EX2 R156, R156 ;  /* 0x0000009c009c7308 */ /* 0x000fe20000000800 */
[--C-:B------:R-:W-:Y:S01]  /*6570*/  FFMA.FTZ R170, R170, UR5, -R167.reuse ;  /* 0x00000005aaaa7c23 */ /* 0x100fe200080108a7 */
[--C-:B------:R-:W-:Y:S01]  /*6580*/  FFMA.FTZ R168, R168, UR5, -R167.reuse ;  /* 0x00000005a8a87c23 */ /* 0x100fe200080108a7 */
[----:B------:R-:W-:Y:S01]  /*6590*/  LDSM.16.MT88.4 R24, [R198+0xe800] ;  /* 0x00e80000c618783b */ /* 0x000fe20000004200 */
        /* <DEDUP_REMOVED lines=211> */
.L_x_1500:
        /* <DEDUP_REMOVED lines=72> */
.L_x_1497:
[C---:B------:R-:W-:Y:S01]  /*7750*/  LEA R2, P1, R3.reuse, R222, 0x1 ;  /* 0x000000de03027211 */ /* 0x040fe200078208ff */
[----:B------:R-:W-:Y:S01]  /*7760*/  @P5 STS.128 [R213+0xc000], RZ ;  /* 0x00c000ffd5005388 */ /* 0x000fe20000000c00 */
[C---:B------:R-:W-:Y:S02]  /*7770*/  IADD3 R231, P2, R3.reuse, R210, RZ ;  /* 0x000000d203e77210 */ /* 0x040fe40007f5e0ff */
[----:B------:R-:W-:Y:S02]  /*7780*/  LEA.HI.X R3, R3, R229, R132, 0x1, P1 ;  /* 0x000000e503037211 */ /* 0x000fe400008f0c84 */
[CC--:B------:R-:W-:Y:S02]  /*7790*/  @!P5 LEA R234, P6, R231.reuse, R222.reuse, 0x1 ;  /* 0x000000dee7ead211 */ /* 0x0c0fe400078c08ff */
[----:B------:R-:W-:Y:S01]  /*77a0*/  IADD3.X R134, R132, R209, RZ, P2, !PT ;  /* 0x000000d184867210 */ /* 0x000fe200017fe4ff */
[----:B------:R-:W-:Y:S01]  /*77b0*/  @!PT LDS RZ, [RZ] ;  /* 0x00000000fffff984 */ /* 0x000fe20000000800 */
[----:B------:R-:W-:Y:S01]  /*77c0*/  @!PT LDS RZ, [RZ] ;  /* 0x00000000fffff984 */ /* 0x000fe20000000800 */
[----:B------:R-:W-:Y:S01]  /*77d0*/  @!PT LDS RZ, [RZ] ;  /* 0x00000000fffff984 */ /* 0x000fe20000000800 */
[----:B------:R-:W-:Y:S01]  /*77e0*/  @!P5 LDGSTS.E.BYPASS.LTC128B.128 [R213+0xc000], desc[UR8][R2.64] ;  /* 0x0c00000002d5dfae */ /* 0x000fe2000b901d48 */
[CC--:B------:R-:W-:Y:S02]  /*77f0*/  @!P4 LEA R232, P2, R231.reuse, R222.reuse, 0x1 ;  /* 0x000000dee7e8c211 */ /* 0x0c0fe400078408ff */
[CCC-:B------:R-:W-:Y:S01]  /*7800*/  @!P5 LEA.HI.X R235, R231.reuse, R229.reuse, R134.reuse, 0x1, P6 ;  /* 0x000000e5e7ebd211 */ /* 0x1c0fe200030f0c86 */
[----:B------:R-:W-:Y:S01]  /*7810*/  @P4 STS.128 [R213+0xe000], RZ ;  /* 0x00e000ffd5004388 */ /* 0x000fe20000000c00 */
[CCC-:B------:R-:W-:Y:S02]  /*7820*/  @!P4 LEA.HI.X R233, R231.reuse, R229.reuse, R134.reuse, 0x1, P2 ;  /* 0x000000e5e7e9c211 */ /* 0x1c0fe400010f0c86 */
[C---:B------:R-:W-:Y:S01]  /*7830*/  @!P3 LEA R230, P1, R231.reuse, R222, 0x1 ;  /* 0x000000dee7e6b211 */ /* 0x040fe200078208ff */
[----:B------:R-:W-:Y:S01]  /*7840*/  @!PT LDS RZ, [RZ] ;  /* 0x00000000fffff984 */ /* 0x000fe20000000800 */
[----:B------:R-:W-:Y:S01]  /*7850*/  @!PT LDS RZ, [RZ] ;  /* 0x00000000fffff984 */ /* 0x000fe20000000800 */
[----:B------:R-:W-:Y:S01]  /*7860*/  @!PT LDS RZ, [RZ] ;  /* 0x00000000fffff984 */ /* 0x000fe20000000800 */
[----:B------:R-:W-:Y:S01]  /*7870*/  @!P4 LDGSTS.E.BYPASS.LTC128B.128 [R213+0xe000], desc[UR8][R2.64+0x80] ;  /* 0x0e00008002d5cfae */ /* 0x000fe2000b901d48 */
[C---:B------:R-:W-:Y:S02]  /*7880*/  IADD3 R133, P6, R231.reuse, R210, RZ ;  /* 0x000000d2e7857210 */ /* 0x040fe40007fde0ff */
[----:B------:R-:W-:Y:S01]  /*7890*/  @!P3 LEA.HI.X R231, R231, R229, R134, 0x1, P1 ;  /* 0x000000e5e7e7b211 */ /* 0x000fe200008f0c86 */
[----:B------:R-:W-:Y:S01]  /*78a0*/  @P3 STS.128 [R213+0x10000], RZ ;  /* 0x010000ffd5003388 */ /* 0x000fe20000000c00 */
[----:B------:R-:W-:Y:S02]  /*78b0*/  IADD3.X R134, R134, R209, RZ, P6, !PT ;  /* 0x000000d186867210 */ /* 0x000fe400037fe4ff */
[CC--:B------:R-:W-:Y:S01]  /*78c0*/  @!P5 LEA R240, P6, R133.reuse, R222.reuse, 0x1 ;  /* 0x000000de85f0d211 */ /* 0x0c0fe200078c08ff */
        /* <DEDUP_REMOVED lines=30> */
[----:B------:R-:W-:Y:S03]  /*7ab0*/  @!P3 LDGSTS.E.BYPASS.LTC128B.128 [R213+0x10800], desc[UR8][R230.64+0x100] ;  /* 0x10800100e6d5bfae */ /* 0x000fe6000b901d48 */
[----:B------:R-:W-:Y:S01]  /*7ac0*/  @!P3 LEA.HI.X R229, R132, R229, R134, 0x1, P1 ;  /* 0x000000e584e5b211 */ /* 0x000fe200008f0c86 */
[----:B------:R-:W-:Y:S01]  /*7ad0*/  @P5 STS.128 [R213+0xd000], RZ ;  /* 0x00d000ffd5005388 */ /* 0x000fe20000000c00 */
[----:B------:R-:W-:Y:S03]  /*7ae0*/  ISETP.GT.AND P1, PT, R223, R208, PT ;  /* 0x000000d0df00720c */ /* 0x000fe60003f24270 */
        /* <DEDUP_REMOVED lines=201> */
[----:B------:R-:W2:Y:S01]  /*8780*/  MUFU.TANH R167, R133 ;  /* 0x0000008500a77308 */ /* 0x000ea20000002400 */
        /* <DEDUP_REMOVED lines=8> */
[C---:B-1----:R-:W-:Y:S03]  /*8810*/  HMMA.16816.F32.BF16 R28, R176.reuse, R136, R28 ;  /* 0x00000088b01c723c */ /* 0x042fe6000004181c */
[----:B------:R-:W-:Y:S01]  /*8820*/  FMUL.FTZ R232, R25, UR10 ;  /* 0x0000000a19e87c20 */ /* 0x000fe20008410000 */
[----:B------:R-:W-:Y:S01]  /*8830*/  FMUL.FTZ R237, R26, UR10 ;  /* 0x0000000a1aed7c20 */ /* 0x000fe20008410000 */
[----:B------:R-:W-:Y:S01]  /*8840*/  FMUL.FTZ R235, R27, UR10 ;  /* 0x0000000a1beb7c20 */ /* 0x000fe20008410000 */
[----:B------:R-:W-:Y:S03]  /*8850*/  HMMA.16816.F32.BF16 R32, R176, R138, R32 ;  /* 0x0000008ab020723c */ /* 0x000fe60000041820 */
[----:B------:R-:W1:Y:S02]  /*8860*/  MUFU.TANH R251, R251 ;  /* 0x000000fb00fb7308 */ /* 0x000e640000002400 */
[----:B------:R-:W-:Y:S01]  /*8870*/  FMUL.FTZ R222, R8, UR10 ;  /* 0x0000000a08de7c20 */ /* 0x000fe20008410000 */
[----:B------:R-:W-:Y:S07]  /*8880*/  FMUL.FTZ R132, R11, UR10 ;  /* 0x0000000a0b847c20 */ /* 0x000fee0008410000 */
[----:B------:R5:W1:Y:S10]  /*8890*/  MUFU.TANH R170, R222 ;  /* 0x000000de00aa7308 */ /* 0x000a740000002400 */
[----:B------:R-:W1:Y:S01]  /*88a0*/  MUFU.TANH R252, R252 ;  /* 0x000000fc00fc7308 */ /* 0x000e620000002400 */
        /* <DEDUP_REMOVED lines=8> */
[----:B------:R-:W-:Y:S01]  /*8930*/  FMUL.FTZ R35, R35, UR10 ;  /* 0x0000000a23237c20 */ /* 0x000fe20008410000 */
[----:B-----5:R-:W-:Y:S06]  /*8940*/  MOV R222, R2 ;  /* 0x0000000200de7202 */ /* 0x020fec0000000f00 */
[----:B------:R-:W2:Y:S10]  /*8950*/  MUFU.TANH R246, R246 ;  /* 0x000000f600f67308 */ /* 0x000eb40000002400 */
        /* <DEDUP_REMOVED lines=81> */
[C---:B--2---:R-:W-:Y:S02]  /*8e70*/  IMAD R4, R8.reuse, R5, R4 ;  /* 0x0000000508047224 */ /* 0x044fe400078e0204 */
[----:B------:R-:W-:Y:S05]  /*8e80*/  IMAD.WIDE.U32 R8, R8, UR7, RZ ;  /* 0x0000000708087c25 */ /* 0x000fea000f8e00ff */
[----:B------:R-:W-:Y:S01]  /*8e90*/  IADD3 R9, R9, R4, RZ ;  /* 0x0000000409097210 */ /* 0x000fe20007ffe0ff */
[----:B---3--:R-:W-:Y:S04]  /*8ea0*/  IMAD.IADD R6, R6, 0x1, -R7 ;  /* 0x0000000106067824 */ /* 0x008fe800078e0a07 */
[CC--:B----4-:R-:W-:Y:S01]  /*8eb0*/  IMAD.WIDE.U32 R8, R6.reuse, R2.reuse, R8 ;  /* 0x0000000206087225 */ /* 0x0d0fe200078e0008 */
[----:B------:R-:W-:Y:S05]  /*8ec0*/  SHF.R.S32.HI R5, RZ, 0x1f, R6 ;  /* 0x0000001fff057819 */ /* 0x000fea0000011406 */
[----:B------:R-:W-:Y:S04]  /*8ed0*/  IMAD R5, R5, R2, RZ ;  /* 0x0000000205057224 */ /* 0x000fe800078e02ff */
[----:B------:R-:W-:Y:S01]  /*8ee0*/  IMAD R5, R6, R3, R5 ;  /* 0x0000000306057224 */ /* 0x000fe200078e0205 */
[----:B------:R-:W-:Y:S03]  /*8ef0*/  MOV R3, R8 ;  /* 0x0000000800037202 */ /* 0x000fe60000000f00 */
[----:B------:R-:W-:Y:S07]  /*8f00*/  IMAD.IADD R2, R9, 0x1, R5 ;  /* 0x0000000109027824 */ /* 0x000fee00078e0205 */
.L_x_1499:
        /* <DEDUP_REMOVED lines=20> */
[C---:B------:R-:W-:Y:S03]  /*9050*/  IADD3 R3, P6, R212.reuse, R5, RZ ;  /* 0x00000005d4037210 */ /* 0x040fe60007fde0ff */
        /* <DEDUP_REMOVED lines=68> */
.L_x_1498:
[----:B------:R-:W-:Y:S01]  /*94a0*/  FMNMX.FTZ R5, R250, R135, !PT ;  /* 0x00000087fa057209 */ /* 0x000fe20007810000 */
[----:B--2---:R-:W-:Y:S01]  /*94b0*/  LDSM.16.MT88.4 R16, [R200+0xc000] ;  /* 0x00c00000c810783b */ /* 0x004fe20000004200 */
[----:B-1----:R-:W-:Y:S02]  /*94c0*/  FMNMX.FTZ R2, R251, R0, !PT ;  /* 0x00000000fb027209 */ /* 0x002fe40007810000 */
        /* <DEDUP_REMOVED lines=161> */
[----:B------:R-:W-:Y:S01]  /*9ee0*/  ISETP.GT.AND P1, PT, R223, R208, PT ;  /* 0x000000d0df00720c */ /* 0x000fe20003f24270 */
        /* <DEDUP_REMOVED lines=247> */
.L_x_1496:
        /* <DEDUP_REMOVED lines=264> */
.L_x_1502:
[----:B------:R-:W-:Y:S05]  /*bee0*/  BSYNC B0 ;  /* 0x0000000000007941 */ /* 0x000fea0003800000 */
.L_x_1501:
        /* <DEDUP_REMOVED lines=37> */
.L_x_1504:
[----:B------:R-:W-:Y:S05]  /*c140*/  BSYNC B0 ;  /* 0x0000000000007941 */ /* 0x000fea0003800000 */
.L_x_1503:
        /* <DEDUP_REMOVED lines=14> */
.L_x_1506:
[----:B------:R-:W-:Y:S05]  /*c230*/  BSYNC B0 ;  /* 0x0000000000007941 */ /* 0x000fea0003800000 */
.L_x_1505:
        /* <DEDUP_REMOVED lines=13> */
.L_x_1508:
[----:B------:R-:W-:Y:S05]  /*c310*/  BSYNC B0 ;  /* 0x0000000000007941 */ /* 0x000fea0003800000 */
.L_x_1507:
        /* <DEDUP_REMOVED lines=13> */
.L_x_1510:
[----:B------:R-:W-:Y:S05]  /*c3f0*/  BSYNC B0 ;  /* 0x0000000000007941 */ /* 0x000fea0003800000 */
.L_x_1509:
        /* <DEDUP_REMOVED lines=13> */
.L_x_1512:
[----:B------:R-:W-:Y:S05]  /*c4d0*/  BSYNC B0 ;  /* 0x0000000000007941 */ /* 0x000fea0003800000 */
.L_x_1511:
        /* <DEDUP_REMOVED lines=13> */
.L_x_1514:
[----:B------:R-:W-:Y:S05]  /*c5b0*/  BSYNC B0 ;  /* 0x0000000000007941 */ /* 0x000fea0003800000 */
.L_x_1513:
        /* <DEDUP_REMOVED lines=13> */
.L_x_1516:
[----:B------:R-:W-:Y:S05]  /*c690*/  BSYNC B0 ;  /* 0x0000000000007941 */ /* 0x000fea0003800000 */
.L_x_1515:
        /* <DEDUP_REMOVED lines=11> */
.L_x_1517:
        /* <DEDUP_REMOVED lines=11> */
.L_x_7937:


//--------------------- .text._ZN5flash24flash_fwd_splitkv_kernelI23Flash_fwd_kernel_traitsILi192ELi64ELi64ELi4ELb0ELb0EN7cutlass10bfloat16_tE19Flash_kernel_traitsILi192ELi64ELi64ELi4ES3_EELb0ELb0ELb0ELb0ELb0ELb0ELb1ELb1EEEvNS_16Flash_fwd_paramsE --------------------------
	.section	.text._ZN5flash24flash_fwd_splitkv_kernelI23Flash_fwd_kernel_traitsILi192ELi64ELi64ELi4ELb0ELb0EN7cutlass10bfloat16_tE19Flash_kernel_traitsILi192ELi64ELi64ELi4ES3_EELb0ELb0ELb0ELb0ELb0ELb0ELb1ELb1EEEvNS_16Flash_fwd_paramsE,"ax",@progbits
	.align	128
        .global         _ZN5flash24flash_fwd_splitkv_kernelI23Flash_fwd_kernel_traitsILi192ELi64ELi64ELi4ELb0ELb0EN7cutlass10bfloat16_tE19Flash_kernel_traitsILi192ELi64ELi64ELi4ES3_EELb0ELb0ELb0ELb0ELb0ELb0ELb1ELb1EEEvNS_16Flash_fwd_paramsE
        .type           _ZN5flash24flash_fwd_splitkv_kernelI23Flash_fwd_kernel_traitsILi192ELi64ELi64ELi4ELb0ELb0EN7cutlass10bfloat16_tE19Flash_kernel_traitsILi192ELi64ELi64ELi4ES3_EELb0ELb0ELb0ELb0ELb0ELb0ELb1ELb1EEEvNS_16Flash_fwd_paramsE,@function
        .size           _ZN5flash24flash_fwd_splitkv_kernelI23Flash_fwd_kernel_traitsILi192ELi64ELi64ELi4ELb0ELb0EN7cutlass10bfloat16_tE19Flash_kernel_traitsILi192ELi64ELi64ELi4ES3_EELb0ELb0ELb0ELb0ELb0ELb0ELb1ELb1EEEvNS_16Flash_fwd_paramsE,(.L_x_7900 - _ZN5flash24flash_fwd_splitkv_kernelI23Flash_fwd_kernel_traitsILi192ELi64ELi64ELi4ELb0ELb0EN7cutlass10bfloat16_tE19Flash_kernel_traitsILi192ELi64ELi64ELi4ES3_EELb0ELb0ELb0ELb0ELb0ELb0ELb1ELb1EEEvNS_16Flash_fwd_paramsE)
        .other          _ZN5flash24flash_fwd_splitkv_kernelI23Flash_fwd_kernel_traitsILi192ELi64ELi64ELi4ELb0ELb0EN7cutlass10bfloat16_tE19Flash_kernel_traitsILi192ELi64ELi64ELi4ES3_EELb0ELb0ELb0ELb0ELb0ELb0ELb1ELb1EEEvNS_16Flash_fwd_paramsE,@"STO_CUDA_ENTRY STV_DEFAULT"
_ZN5flash24flash_fwd_splitkv_kernelI23Flash_fwd_kernel_traitsILi192ELi64ELi64ELi4ELb0ELb0EN7cutlass10bfloat16_tE19Flash_kernel_traitsILi192ELi64ELi64ELi4ES3_EELb0ELb0ELb0ELb0ELb0ELb0ELb1ELb1EEEvNS_16Flash_fwd_paramsE:
.text._ZN5flash24flash_fwd_splitkv_kernelI23Flash_fwd_kernel_traitsILi192ELi64ELi64ELi4ELb0ELb0EN7cutlass10bfloat16_tE19Flash_kernel_traitsILi192ELi64ELi64ELi4ES3_EELb0ELb0ELb0ELb0ELb0ELb0ELb1ELb1EEEvNS_16Flash_fwd_paramsE:
[----:B------:R-:W-:Y:S08]  /*0000*/  LDC R1, c[0x0][0x28] ;  /* 0x00000a00ff017b82 */ /* 0x000ff00000000800 */
[----:B------:R-:W1:Y:S01]  /*0010*/  LDC R0, c[0x0][0x270] ;  /* 0x00009c00ff007b82 */ /* 0x000e620000000800 */
[----:B------:R-:W2:Y:S01]  /*0020*/  S2R R205, SR_CTAID.X ;  /* 0x0000000000cd7919 */ /* 0x000ea20000002500 */
[----:B------:R-:W-:Y:S01]  /*0030*/  BSSY B4, `(.L_x_1518) ;  /* 0x000001b000047945 */ /* 0x000fe20003800000 */
[----:B------:R-:W-:-:S05]  /*0040*/  MOV R206, 0x1e0 ;  /* 0x000001e000ce7802 */ /* 0x000fca0000000f00 */
[----:B------:R-:W3:Y:S08]  /*0050*/  S2UR UR4, SR_CTAID.Z ;  /* 0x00000000000479c3 */ /* 0x000ef00000002700 */
[----:B------:R-:W4:Y:S01]  /*0060*/  S2UR UR8, SR_CTAID.Y ;  /* 0x00000000000879c3 */ /* 0x000f220000002600 */
[----:B-1----:R-:W1:Y:S01]  /*0070*/  I2F.U32.RP R6, R0 ;  /* 0x0000000000067306 */ /* 0x002e620000209000 */
[----:B------:R-:W-:-:S06]  /*0080*/  ISETP.NE.U32.AND P0, PT, R0, RZ, PT ;  /* 0x000000ff0000720c */ /* 0x000fcc0003f05070 */
[----:B------:R-:W2:Y:S01]  /*0090*/  LDC.64 R16, c[0x0][0x198] ;  /* 0x00006600ff107b82 */ /* 0x000ea20000000a00 */
[----:B-1----:R-:W1:Y:S02]  /*00a0*/  MUFU.RCP R4, R6 ;  /* 0x0000000600047308 */ /* 0x002e640000001000 */
[----:B-1----:R-:W-:-:S05]  /*00b0*/  VIADD R4, R4, 0xffffffe ;  /* 0x0ffffffe04047836 */ /* 0x002fca0000000000 */
[----:B------:R-:W1:Y:S01]  /*00c0*/  LDC R6, c[0x0][0x10] ;  /* 0x00000400ff067b82 */ /* 0x000e620000000800 */
[----:B------:R-:W5:Y:S02]  /*00d0*/  F2I.FTZ.U32.TRUNC.NTZ R3, R4 ;  /* 0x0000000400037305 */ /* 0x000f64000021f000 */
[----:B-----5:R-:W-:-:S04]  /*00e0*/  IMAD.MOV R2, RZ, RZ, -R3 ;  /* 0x000000ffff027224 */ /* 0x020fc800078e0a03 */
[----:B------:R-:W-:Y:S01]  /*00f0*/  IMAD R5, R2, R0, RZ ;  /* 0x0000000002057224 */ /* 0x000fe200078e02ff */
[----:B------:R-:W-:-:S05]  /*0100*/  MOV R2, RZ ;  /* 0x000000ff00027202 */ /* 0x000fca0000000f00 */
[----:B------:R-:W-:-:S06]  /*0110*/  IMAD.HI.U32 R5, R3, R5, R2 ;  /* 0x0000000503057227 */ /* 0x000fcc00078e0002 */
[----:B---3--:R-:W-:-:S04]  /*0120*/  IMAD.HI.U32 R209, R5, UR4, RZ ;  /* 0x0000000405d17c27 */ /* 0x008fc8000f8e00ff */
[----:B------:R-:W-:-:S04]  /*0130*/  IMAD.MOV R3, RZ, RZ, -R209 ;  /* 0x000000ffff037224 */ /* 0x000fc800078e0ad1 */
[----:B------:R-:W-:-:S05]  /*0140*/  IMAD R3, R0, R3, UR4 ;  /* 0x0000000400037e24 */ /* 0x000fca000f8e0203 */
[----:B------:R-:W-:-:S13]  /*0150*/  ISETP.GE.U32.AND P2, PT, R3, R0, PT ;  /* 0x000000000300720c */ /* 0x000fda0003f46070 */
[----:B------:R-:W-:Y:S01]  /*0160*/  @P2 IADD3 R3, R3, -R0, RZ ;  /* 0x8000000003032210 */ /* 0x000fe20007ffe0ff */
[----:B------:R-:W-:-:S03]  /*0170*/  @P2 VIADD R209, R209, 0x1 ;  /* 0x00000001d1d12836 */ /* 0x000fc60000000000 */
[----:B------:R-:W-:-:S13]  /*0180*/  ISETP.GE.U32.AND P1, PT, R3, R0, PT ;  /* 0x000000000300720c */ /* 0x000fda0003f26070 */
[----:B------:R-:W-:Y:S02]  /*0190*/  @P1 IADD3 R209, R209, 0x1, RZ ;  /* 0x00000001d1d11810 */ /* 0x000fe40007ffe0ff */
[----:B------:R-:W-:-:S04]  /*01a0*/  @!P0 LOP3.LUT R209, RZ, R0, RZ, 0x33, !PT ;  /* 0x00000000ffd18212 */ /* 0x000fc800078e33ff */
[----:B------:R-:W-:-:S05]  /*01b0*/  IADD3 R207, -R209, RZ, RZ ;  /* 0x000000ffd1cf7210 */ /* 0x000fca0007ffe1ff */
[----:B-12-4-:R-:W-:Y:S02]  /*01c0*/  IMAD R207, R0, R207, UR4 ;  /* 0x0000000400cf7e24 */ /* 0x016fe4000f8e02cf */
[----:B------:R-:W-:Y:S05]  /*01d0*/  CALL.REL.NOINC `($_ZN5flash24flash_fwd_splitkv_kernelI23Flash_fwd_kernel_traitsILi192ELi64ELi64ELi4ELb0ELb0EN7cutlass10bfloat16_tE19Flash_kernel_traitsILi192ELi64ELi64ELi4ES3_EELb0ELb0ELb0ELb0ELb0ELb0ELb1ELb1EEEvNS_16Flash_fwd_paramsE$_ZN5flash30compute_attn_1rowblock_splitkvI23Flash_fwd_kernel_traitsILi192ELi64ELi64ELi4ELb0ELb0EN7cutlass10bfloat16_tE19Flash_kernel_traitsILi192ELi64ELi64ELi4ES3_EELb0ELb0ELb0ELb0ELb0ELb0ELb1ELb1ENS_16Flash_fwd_paramsEEEvRKT8_iiiii) ;  /* 0x0000000000087944 */ /* 0x000fea0003c00000 */
[----:B------:R-:W-:Y:S05]  /*01e0*/  BSYNC B4 ;  /* 0x0000000000047941 */ /* 0x000fea0003800000 */
.L_x_1518:
[----:B------:R-:W-:Y:S05]  /*01f0*/  EXIT ;  /* 0x000000000000794d */ /* 0x000fea0003800000 */
        .type           $_ZN5flash24flash_fwd_splitkv_kernelI23Flash_fwd_kernel_traitsILi192ELi64ELi64ELi4ELb0ELb0EN7cutlass10bfloat16_tE19Flash_kernel_traitsILi192ELi64ELi64ELi4ES3_EELb0ELb0ELb0ELb0ELb0ELb0ELb1ELb1EEEvNS_16Flash_fwd_paramsE$_ZN5flash30compute_attn_1rowblock_splitkvI23Flash_fwd_kernel_traitsILi192ELi64ELi64ELi4ELb0ELb0EN7cutlass10bfloat16_tE19Flash_kernel_traitsILi192ELi64ELi64ELi4ES3_EELb0ELb0ELb0ELb0ELb0ELb0ELb1ELb1ENS_16Flash_fwd_paramsEEEvRKT8_iiiii,@function
        .size           $_ZN5flash24flash_fwd_splitkv_kernelI23Flash_fwd_kernel_traitsILi192ELi64ELi64ELi4ELb0ELb0EN7cutlass10bfloat16_tE19Flash_kernel_traitsILi192ELi64ELi64ELi4ES3_EELb0ELb0ELb0ELb0ELb0ELb0ELb1ELb1EEEvNS_16Flash_fwd_paramsE$_ZN5flash30compute_attn_1rowblock_splitkvI23Flash_fwd_kernel_traitsILi192ELi64ELi64ELi4ELb0ELb0EN7cutlass10bfloat16_tE19Flash_kernel_traitsILi192ELi64ELi64ELi4ES3_EELb0ELb0ELb0ELb0ELb0ELb0ELb1ELb1ENS_16Flash_fwd_paramsEEEvRKT8_iiiii,(.L_x_7900 - $_ZN5flash24flash_fwd_splitkv_kernelI23Flash_fwd_kernel_traitsILi192ELi64ELi64ELi4ELb0ELb0EN7cutlass10bfloat16_tE19Flash_kernel_traitsILi192ELi64ELi64ELi4ES3_EELb0ELb0ELb0ELb0ELb0ELb0ELb1ELb1EEEvNS_16Flash_fwd_paramsE$_ZN5flash30compute_attn_1rowblock_splitkvI23Flash_fwd_kernel_traitsILi192ELi64ELi64ELi4ELb0ELb0EN7cutlass10bfloat16_tE19Flash_kernel_traitsILi192ELi64ELi64ELi4ES3_EELb0ELb0ELb0ELb0ELb0ELb0ELb1ELb1ENS_16Flash_fwd_paramsEEEvRKT8_iiiii)
$_ZN5flash24flash_fwd_splitkv_kernelI23Flash_fwd_kernel_traitsILi192ELi64ELi64ELi4ELb0ELb0EN7cutlass10bfloat16_tE19Flash_kernel_traitsILi192ELi64ELi64ELi4ES3_EELb0ELb0ELb0ELb0ELb0ELb0ELb1ELb1EEEvNS_16Flash_fwd_paramsE$_ZN5flash30compute_attn_1rowblock_splitkvI23Flash_fwd_kernel_traitsILi192ELi64ELi64ELi4ELb0ELb0EN7cutlass10bfloat16_tE19Flash_kernel_traitsILi192ELi64ELi64ELi4ES3_EELb0ELb0ELb0ELb0ELb0ELb0ELb1ELb1ENS_16Flash_fwd_paramsEEEvRKT8_iiiii:
        /* <DEDUP_REMOVED lines=18> */
[----:B--2---:R-:W-:-:S06]  /*0320*/  @P0 IADD3 R208, R3, -R4, RZ ;  /* 0x8000000403d00210 */ /* 0x004fcc0007ffe0ff */
        /* <DEDUP_REMOVED lines=9> */
.L_x_1520:
[----:B------:R-:W-:Y:S05]  /*03c0*/  BSYNC B0 ;  /* 0x0000000000007941 */ /* 0x000fea0003800000 */
.L_x_1519:
        /* <DEDUP_REMOVED lines=8> */
.L_x_1522:
[----:B------:R3:W5:Y:S02]  /*0450*/  LD.E R71, desc[UR6][R16.64+0xb8] ;  /* 0x0000b80610477980 */ /* 0x000764000c101900 */
.L_x_1523:
[----:B------:R-:W-:Y:S05]  /*0460*/  BSYNC B0 ;  /* 0x0000000000007941 */ /* 0x000fea0003800000 */
.L_x_1521:
[----:B--2-4-:R-:W2:Y:S01]  /*0470*/  LD.E.64 R2, desc[UR6][R16.64+0xf8] ;  /* 0x0000f80610027980 */ /* 0x014ea2000c101b00 */
        /* <DEDUP_REMOVED lines=9> */
.L_x_1525:
[----:B------:R-:W2:Y:S01]  /*0510*/  LD.E.64 R2, desc[UR6][R16.64+0x108] ;  /* 0x0001080610027980 */ /* 0x000ea2000c101b00 */
[----:B------:R-:W-:Y:S01]  /*0520*/  BSSY B0, `(.L_x_1527) ;  /* 0x0000006000007945 */ /* 0x000fe20003800000 */
[----:B------:R-:W-:Y:S01]  /*0530*/  IMAD.MOV.U32 R0, RZ, RZ, RZ ;  /* 0x000000ffff007224 */ /* 0x000fe200078e00ff */
[----:B--2---:R-:W-:-:S04]  /*0540*/  ISETP.NE.U32.AND P0, PT, R2, RZ, PT ;  /* 0x000000ff0200720c */ /* 0x004fc80003f05070 */
[----:B------:R-:W-:-:S13]  /*0550*/  ISETP.NE.AND.EX P0, PT, R3, RZ, PT, P0 ;  /* 0x000000ff0300720c */ /* 0x000fda0003f05300 */
[----:B------:R-:W-:Y:S05]  /*0560*/  @!P0 BRA `(.L_x_1528) ;  /* 0x0000000000048947 */ /* 0x000fea0003800000 */
[----:B------:R2:W5:Y:S02]  /*0570*/  LD.E R0, desc[UR6][R16.64+0xbc] ;  /* 0x0000bc0610007980 */ /* 0x000564000c101900 */
.L_x_1528:
[----:B------:R-:W-:Y:S05]  /*0580*/  BSYNC B0 ;  /* 0x0000000000007941 */ /* 0x000fea0003800000 */
.L_x_1527:
[----:B-----5:R-:W-:Y:S02]  /*0590*/  IADD3 R69, R71, R0, RZ ;  /* 0x0000000047457210 */ /* 0x020fe40007ffe0ff */
.L_x_1526:
[----:B------:R-:W-:Y:S05]  /*05a0*/  BSYNC B1 ;  /* 0x0000000000017941 */ /* 0x000fea0003800000 */
.L_x_1524:
[----:B------:R-:W-:Y:S01]  /*05b0*/  IMAD.SHL.U32 R77, R205, 0x40, RZ ;  /* 0x00000040cd4d7824 */ /* 0x000fe200078e00ff */
[----:B------:R-:W-:Y:S01]  /*05c0*/  MOV R2, R206 ;  /* 0x000000ce00027202 */ /* 0x000fe20000000f00 */
[----:B------:R-:W-:-:S03]  /*05d0*/  IMAD.MOV.U32 R3, RZ, RZ, 0x0 ;  /* 0x00000000ff037424 */ /* 0x000fc600078e00ff */
[----:B------:R-:W-:-:S13]  /*05e0*/  ISETP.GT.AND P0, PT, R208, R77, PT ;  /* 0x0000004dd000720c */ /* 0x000fda0003f04270 */
[----:B-123--:R-:W-:Y:S05]  /*05f0*/  @!P0 RET.REL.NODEC R2 `(_ZN5flash24flash_fwd_splitkv_kernelI23Flash_fwd_kernel_traitsILi192ELi64ELi64ELi4ELb0ELb0EN7cutlass10bfloat16_tE19Flash_kernel_traitsILi192ELi64ELi64ELi4ES3_EELb0ELb0ELb0ELb0ELb0ELb0ELb1ELb1EEEvNS_16Flash_fwd_paramsE) ;  /* 0xfffffff802808950 */ /* 0x00efea0003c3ffff */
[----:B------:R-:W2:Y:S01]  /*0600*/  LD.E R0, desc[UR6][R16.64+0xb8] ;  /* 0x0000b80610007980 */ /* 0x000ea2000c101900 */
[----:B------:R-:W-:-:S04]  /*0610*/  IABS R5, R6 ;  /* 0x0000000600057213 */ /* 0x000fc80000000000 */
[----:B------:R-:W1:Y:S08]  /*0620*/  I2F.RP R3, R5 ;  /* 0x0000000500037306 */ /* 0x000e700000209400 */
[----:B-1----:R-:W1:Y:S02]  /*0630*/  MUFU.RCP R8, R3 ;  /* 0x0000000300087308 */ /* 0x002e640000001000 */
[----:B-1----:R-:W-:-:S06]  /*0640*/  VIADD R8, R8, 0xffffffe ;  /* 0x0ffffffe08087836 */ /* 0x002fcc0000000000 */
[----:B------:R-:W1:Y:S02]  /*0650*/  F2I.FTZ.U32.TRUNC.NTZ R9, R8 ;  /* 0x0000000800097305 */ /* 0x000e64000021f000 */
[----:B-1----:R-:W-:Y:S02]  /*0660*/  IMAD.MOV R2, RZ, RZ, -R9 ;  /* 0x000000ffff027224 */ /* 0x002fe400078e0a09 */
[----:B------:R-:W-:Y:S02]  /*0670*/  IMAD.MOV.U32 R8, RZ, RZ, RZ ;  /* 0x000000ffff087224 */ /* 0x000fe400078e00ff */
[----:B------:R-:W-:-:S04]  /*0680*/  IMAD R3, R2, R5, RZ ;  /* 0x0000000502037224 */ /* 0x000fc800078e02ff */
[----:B------:R-:W-:-:S04]  /*0690*/  IMAD.HI.U32 R3, R9, R3, R8 ;  /* 0x0000000309037227 */ /* 0x000fc800078e0008 */
[----:B--2---:R-:W-:-:S05]  /*06a0*/  VIADD R0, R0, 0x3f ;  /* 0x0000003f00007836 */ /* 0x004fca0000000000 */
[----:B------:R-:W-:-:S04]  /*06b0*/  SHF.R.S32.HI R7, RZ, 0x1f, R0 ;  /* 0x0000001fff077819 */ /* 0x000fc80000011400 */
[----:B------:R-:W-:Y:S02]  /*06c0*/  LEA.HI R7, R7, R0, RZ, 0x6 ;  /* 0x0000000007077211 */ /* 0x000fe400078f30ff */
[-C--:B------:R-:W-:Y:S02]  /*06d0*/  IABS R0, R6.reuse ;  /* 0x0000000600007213 */ /* 0x080fe40000000000 */
[----:B------:R-:W-:-:S03]  /*06e0*/  LEA.HI.SX32 R7, R7, R6, 0x1a ;  /* 0x0000000607077211 */ /* 0x000fc600078fd2ff */
[----:B------:R-:W-:Y:S02]  /*06f0*/  IMAD.MOV R0, RZ, RZ, -R0 ;  /* 0x000000ffff007224 */ /* 0x000fe400078e0a00 */
[----:B------:R-:W-:-:S05]  /*0700*/  VIADD R7, R7, 0xffffffff ;  /* 0xffffffff07077836 */ /* 0x000fca0000000000 */
[----:B------:R-:W-:Y:S02]  /*0710*/  IABS R2, R7 ;  /* 0x0000000700027213 */ /* 0x000fe40000000000 */
[----:B------:R-:W-:-:S03]  /*0720*/  LOP3.LUT R7, R7, R6, RZ, 0x3c, !PT ;  /* 0x0000000607077212 */ /* 0x000fc600078e3cff */
[----:B------:R-:W-:Y:S01]  /*0730*/  IMAD.HI.U32 R3, R3, R2, RZ ;  /* 0x0000000203037227 */ /* 0x000fe200078e00ff */
[----:B------:R-:W-:-:S03]  /*0740*/  ISETP.GE.AND P0, PT, R7, RZ, PT ;  /* 0x000000ff0700720c */ /* 0x000fc60003f06270 */
[----:B------:R-:W-:-:S05]  /*0750*/  IMAD R0, R3, R0, R2 ;  /* 0x0000000003007224 */ /* 0x000fca00078e0202 */
[----:B------:R-:W-:-:S13]  /*0760*/  ISETP.GT.U32.AND P1, PT, R5, R0, PT ;  /* 0x000000000500720c */ /* 0x000fda0003f24070 */
[----:B------:R-:W-:Y:S02]  /*0770*/  @!P1 IMAD.IADD R0, R0, 0x1, -R5 ;  /* 0x0000000100009824 */ /* 0x000fe400078e0a05 */
[----:B------:R-:W-:Y:S01]  /*0780*/  @!P1 VIADD R3, R3, 0x1 ;  /* 0x0000000103039836 */ /* 0x000fe20000000000 */
[----:B------:R-:W-:Y:S02]  /*0790*/  ISETP.NE.AND P1, PT, R6, RZ, PT ;  /* 0x000000ff0600720c */ /* 0x000fe40003f25270 */
[----:B------:R-:W-:Y:S01]  /*07a0*/  ISETP.GE.U32.AND P2, PT, R0, R5, PT ;  /* 0x000000050000720c */ /* 0x000fe20003f46070 */
[----:B------:R-:W-:-:S05]  /*07b0*/  VIADD R5, R69, 0x3f ;  /* 0x0000003f45057836 */ /* 0x000fca0000000000 */
[----:B------:R-:W-:-:S04]  /*07c0*/  SHF.R.S32.HI R0, RZ, 0x1f, R5 ;  /* 0x0000001fff007819 */ /* 0x000fc80000011405 */
[----:B------:R-:W-:-:S03]  /*07d0*/  LEA.HI R0, R0, R5, RZ, 0x6 ;  /* 0x0000000500007211 */ /* 0x000fc600078f30ff */
[----:B------:R-:W-:Y:S01]  /*07e0*/  @P2 VIADD R3, R3, 0x1 ;  /* 0x0000000103032836 */ /* 0x000fe20000000000 */
[----:B------:R-:W-:-:S03]  /*07f0*/  SHF.R.S32.HI R133, RZ, 0x6, R0 ;  /* 0x00000006ff857819 */ /* 0x000fc60000011400 */
[----:B------:R-:W-:Y:S01]  /*0800*/  @!P0 IMAD.MOV R3, RZ, RZ, -R3 ;  /* 0x000000ffff038224 */ /* 0x000fe200078e0a03 */
[----:B------:R-:W-:-:S05]  /*0810*/  @!P1 LOP3.LUT R3, RZ, R6, RZ, 0x33, !PT ;  /* 0x00000006ff039212 */ /* 0x000fca00078e33ff */
[----:B------:R-:W-:-:S05]  /*0820*/  IMAD R202, R3, UR8, RZ ;  /* 0x0000000803ca7c24 */ /* 0x000fca000f8e02ff */
[----:B------:R-:W-:-:S04]  /*0830*/  VIADDMNMX R133, R202, R3, R133, PT ;  /* 0x00000003ca857246 */ /* 0x000fc80003800185 */
[----:B------:R-:W-:-:S13]  /*0840*/  ISETP.GE.AND P0, PT, R202, R133, PT ;  /* 0x00000085ca00720c */ /* 0x000fda0003f06270 */
[----:B------:R-:W-:Y:S05]  /*0850*/  @!P0 BRA `(.L_x_1529) ;  /* 0x0000000800488947 */ /* 0x000fea0003800000 */
[----:B------:R-:W2:Y:S04]  /*0860*/  LD.E.64 R2, desc[UR6][R16.64+0xb0] ;  /* 0x0000b00610027980 */ /* 0x000ea8000c101b00 */
[----:B------:R-:W3:Y:S04]  /*0870*/  LD.E R4, desc[UR6][R16.64+0x60] ;  /* 0x0000600610047980 */ /* 0x000ee8000c101900 */
[----:B------:R-:W4:Y:S04]  /*0880*/  LD.E R0, desc[UR6][R16.64+0xcc] ;  /* 0x0000cc0610007980 */ /* 0x000f28000c101900 */
[----:B------:R-:W4:Y:S04]  /*0890*/  LD.E.64 R6, desc[UR6][R16.64+0x78] ;  /* 0x0000780610067980 */ /* 0x000f28000c101b00 */
[----:B------:R-:W4:Y:S04]  /*08a0*/  LD.E.64 R10, desc[UR6][R16.64+0xa8] ;  /* 0x0000a806100a7980 */ /* 0x000f28000c101b00 */
[----:B------:R1:W5:Y:S01]  /*08b0*/  LD.E R9, desc[UR6][R16.64+0xc0] ;  /* 0x0000c00610097980 */ /* 0x000362000c101900 */
[----:B------:R-:W-:Y:S01]  /*08c0*/  SHF.R.S32.HI R8, RZ, 0x1f, R57 ;  /* 0x0000001fff087819 */ /* 0x000fe20000011439 */
[----:B------:R-:W-:Y:S03]  /*08d0*/  BSSY B0, `(.L_x_1530) ;  /* 0x0000029000007945 */ /* 0x000fe60003800000 */
[----:B------:R-:W-:-:S04]  /*08e0*/  LEA.HI R5, R8, R57, RZ, 0x4 ;  /* 0x0000003908057211 */ /* 0x000fc800078f20ff */
[----:B------:R-:W-:-:S05]  /*08f0*/  LOP3.LUT R8, R5, 0xfffffff0, RZ, 0xc0, !PT ;  /* 0xfffffff005087812 */ /* 0x000fca00078ec0ff */
[----:B------:R-:W-:-:S04]  /*0900*/  IMAD.IADD R8, R57, 0x1, -R8 ;  /* 0x0000000139087824 */ /* 0x000fc800078e0a08 */
[C---:B------:R-:W-:Y:S01]  /*0910*/  IMAD.SHL.U32 R12, R8.reuse, 0x4, RZ ;  /* 0x00000004080c7824 */ /* 0x040fe200078e00ff */
[----:B------:R-:W-:-:S03]  /*0920*/  ISETP.NE.AND P6, PT, R8, RZ, PT ;  /* 0x000000ff0800720c */ /* 0x000fc60003fc5270 */
[----:B------:R-:W-:Y:S01]  /*0930*/  VIADD R8, R12, 0x40 ;  /* 0x000000400c087836 */ /* 0x000fe20000000000 */
[----:B------:R-:W-:Y:S01]  /*0940*/  SHF.R.S32.HI R13, RZ, 0x1f, R12 ;  /* 0x0000001fff0d7819 */ /* 0x000fe2000001140c */
[----:B--2---:R-:W-:-:S04]  /*0950*/  IMAD R2, R2, UR8, R209 ;  /* 0x0000000802027c24 */ /* 0x004fc8000f8e02d1 */
[----:B---3--:R-:W-:-:S04]  /*0960*/  IMAD R2, R2, R4, R207 ;  /* 0x0000000402027224 */ /* 0x008fc800078e02cf */
[----:B------:R-:W-:Y:S01]  /*0970*/  IMAD R3, R3, R2, R77 ;  /* 0x0000000203037224 */ /* 0x000fe200078e024d */
[----:B------:R-:W-:Y:S01]  /*0980*/  SHF.R.S32.HI R2, RZ, 0x4, R5 ;  /* 0x00000004ff027819 */ /* 0x000fe20000011405 */
[----:B------:R-:W-:Y:S02]  /*0990*/  IMAD.IADD R77, R208, 0x1, -R77 ;  /* 0x00000001d04d7824 */ /* 0x000fe400078e0a4d */
[----:B----4-:R-:W-:Y:S02]  /*09a0*/  IMAD R0, R3, R0, RZ ;  /* 0x0000000003007224 */ /* 0x010fe400078e02ff */
[C---:B------:R-:W-:Y:S01]  /*09b0*/  IMAD.WIDE R14, R2.reuse, 0xc0, R12 ;  /* 0x000000c0020e7825 */ /* 0x040fe200078e020c */
[----:B------:R-:W-:-:S03]  /*09c0*/  ISETP.GE.AND P2, PT, R2, R77, PT ;  /* 0x0000004d0200720c */ /* 0x000fc60003f46270 */
[----:B------:R-:W-:Y:S01]  /*09d0*/  VIADD R4, R2, 0x8 ;  /* 0x0000000802047836 */ /* 0x000fe20000000000 */
[----:B------:R-:W-:-:S04]  /*09e0*/  IADD3 R5, P0, R0, R14, RZ ;  /* 0x0000000e00057210 */ /* 0x000fc80007f1e0ff */
[----:B------:R-:W-:Y:S02]  /*09f0*/  LEA.HI.X.SX32 R0, R0, R15, 0x1, P0 ;  /* 0x0000000f00007211 */ /* 0x000fe400000f0eff */
[----:B------:R-:W-:Y:S02]  /*0a00*/  LEA R6, P1, R5, R6, 0x2 ;  /* 0x0000000605067211 */ /* 0x000fe400078210ff */
[----:B------:R-:W-:Y:S02]  /*0a10*/  SHF.R.S32.HI R15, RZ, 0x1f, R3 ;  /* 0x0000001fff0f7819 */ /* 0x000fe40000011403 */
[----:B------:R-:W-:Y:S02]  /*0a20*/  IADD3 R3, P0, R3, R2, RZ ;  /* 0x0000000203037210 */ /* 0x000fe40007f1e0ff */
[----:B------:R-:W-:Y:S01]  /*0a30*/  LEA.HI.X R7, R5, R7, R0, 0x2, P1 ;  /* 0x0000000705077211 */ /* 0x000fe200008f1400 */
[----:B------:R-:W-:Y:S01]  /*0a40*/  VIADD R0, R2, 0x10 ;  /* 0x0000001002007836 */ /* 0x000fe20000000000 */
[----:B------:R-:W-:-:S02]  /*0a50*/  ISETP.GE.AND P5, PT, R4, R77, PT ;  /* 0x0000004d0400720c */ /* 0x000fc40003fa6270 */
[----:B------:R-:W-:Y:S01]  /*0a60*/  ISETP.GE.OR P4, PT, R4, R77, P6 ;  /* 0x0000004d0400720c */ /* 0x000fe20003786670 */
[C---:B------:R-:W-:Y:S01]  /*0a70*/  VIADD R4, R2.reuse, 0x18 ;  /* 0x0000001802047836 */ /* 0x040fe20000000000 */
[----:B------:R-:W-:Y:S02]  /*0a80*/  LEA.HI.X.SX32 R15, R2, R15, 0x1, P0 ;  /* 0x0000000f020f7211 */ /* 0x000fe400000f0eff */
[C---:B------:R-:W-:Y:S02]  /*0a90*/  LEA R10, P1, R3.reuse, R10, 0x2 ;  /* 0x0000000a030a7211 */ /* 0x040fe400078210ff */
[CC--:B------:R-:W-:Y:S02]  /*0aa0*/  ISETP.GE.AND P0, PT, R0.reuse, R77.reuse, PT ;  /* 0x0000004d0000720c */ /* 0x0c0fe40003f06270 */
[----:B------:R-:W-:Y:S01]  /*0ab0*/  ISETP.GE.OR P3, PT, R0, R77, P6 ;  /* 0x0000004d0000720c */ /* 0x000fe20003766670 */
[----:B------:R-:W-:Y:S01]  /*0ac0*/  VIADD R0, R12, 0x80 ;  /* 0x000000800c007836 */ /* 0x000fe20000000000 */
[----:B------:R-:W-:-:S02]  /*0ad0*/  LEA.HI.X R11, R3, R11, R15, 0x2, P1 ;  /* 0x0000000b030b7211 */ /* 0x000fc400008f140f */
[----:B------:R-:W-:Y:S01]  /*0ae0*/  ISETP.GE.AND P1, PT, R4, R77, PT ;  /* 0x0000004d0400720c */ /* 0x000fe20003f26270 */
[----:B-1----:R-:W-:-:S12]  /*0af0*/  @P2 BRA `(.L_x_1531) ;  /* 0x0000000000182947 */ /* 0x002fd80003800000 */
[----:B-----5:R-:W-:-:S13]  /*0b00*/  ISETP.GE.AND P2, PT, R12, R9, PT ;  /* 0x000000090c00720c */ /* 0x020fda0003f46270 */
[----:B------:R1:W-:Y:S01]  /*0b10*/  @!P2 ST.E.128 desc[UR6][R6.64], RZ ;  /* 0x000000ff0600a985 */ /* 0x0003e2000c101d06 */
[----:B------:R-:W-:-:S13]  /*0b20*/  ISETP.GE.AND P2, PT, R8, R9, PT ;  /* 0x000000090800720c */ /* 0x000fda0003f46270 */
[----:B------:R1:W-:Y:S01]  /*0b30*/  @!P2 ST.E.128 desc[UR6][R6.64+0x100], RZ ;  /* 0x000100ff0600a985 */ /* 0x0003e2000c101d06 */
[----:B------:R-:W-:-:S13]  /*0b40*/  ISETP.GE.AND P2, PT, R0, R9, PT ;  /* 0x000000090000720c */ /* 0x000fda0003f46270 */
[----:B------:R1:W-:Y:S02]  /*0b50*/  @!P2 ST.E.128 desc[UR6][R6.64+0x200], RZ ;  /* 0x000200ff0600a985 */ /* 0x0003e4000c101d06 */
.L_x_1531:
[----:B------:R-:W-:Y:S05]  /*0b60*/  BSYNC B0 ;  /* 0x0000000000007941 */ /* 0x000fea0003800000 */
.L_x_1530:
[----:B------:R-:W-:Y:S01]  /*0b70*/  BSSY B0, `(.L_x_1532) ;  /* 0x000000a000007945 */ /* 0x000fe20003800000 */
[----:B------:R-:W-:Y:S02]  /*0b80*/  ISETP.GE.OR P2, PT, R4, R77, P6 ;  /* 0x0000004d0400720c */ /* 0x000fe40003746670 */
[----:B------:R-:W-:Y:S01]  /*0b90*/  IADD3 R16, R2, 0x20, RZ ;  /* 0x0000002002107810 */ /* 0x000fe20007ffe0ff */
[----:B------:R-:W-:Y:S05]  /*0ba0*/  @P5 BRA `(.L_x_1533) ;  /* 0x0000000000185947 */ /* 0x000fea0003800000 */
[----:B-----5:R-:W-:-:S13]  /*0bb0*/  ISETP.GE.AND P5, PT, R12, R9, PT ;  /* 0x000000090c00720c */ /* 0x020fda0003fa6270 */
[----:B------:R2:W-:Y:S01]  /*0bc0*/  @!P5 ST.E.128 desc[UR6][R6.64+0x1800], RZ ;  /* 0x001800ff0600d985 */ /* 0x0005e2000c101d06 */
[----:B------:R-:W-:-:S13]  /*0bd0*/  ISETP.GE.AND P5, PT, R8, R9, PT ;  /* 0x000000090800720c */ /* 0x000fda0003fa6270 */
[----:B------:R2:W-:Y:S01]  /*0be0*/  @!P5 ST.E.128 desc[UR6][R6.64+0x1900], RZ ;  /* 0x001900ff0600d985 */ /* 0x0005e2000c101d06 */
[----:B------:R-:W-:-:S13]  /*0bf0*/  ISETP.GE.AND P5, PT, R0, R9, PT ;  /* 0x000000090000720c */ /* 0x000fda0003fa6270 */
[----:B------:R2:W-:Y:S02]  /*0c00*/  @!P5 ST.E.128 desc[UR6][R6.64+0x1a00], RZ ;  /* 0x001a00ff0600d985 */ /* 0x0005e4000c101d06 */
.L_x_1533:
[----:B------:R-:W-:Y:S05]  /*0c10*/  BSYNC B0 ;  /* 0x0000000000007941 */ /* 0x000fea0003800000 */
.L_x_1532:
[----:B------:R-:W-:Y:S01]  /*0c20*/  BSSY B0, `(.L_x_1534) ;  /* 0x000000a000007945 */ /* 0x000fe20003800000 */
[----:B------:R-:W-:Y:S02]  /*0c30*/  ISETP.GE.AND P5, PT, R16, R77, PT ;  /* 0x0000004d1000720c */ /* 0x000fe40003fa6270 */
        /* <DEDUP_REMOVED lines=8> */
.L_x_1535:
[----:B------:R-:W-:Y:S05]  /*0cc0*/  BSYNC B0 ;  /* 0x0000000000007941 */ /* 0x000fea0003800000 */
.L_x_1534:
        /* <DEDUP_REMOVED lines=10> */
.L_x_1537:
[----:B------:R-:W-:Y:S05]  /*0d70*/  BSYNC B0 ;  /* 0x0000000000007941 */ /* 0x000fea0003800000 */
.L_x_1536:
[----:B------:R-:W-:Y:S01]  /*0d80*/  BSSY B0, `(.L_x_1538) ;  /* 0x0000009000007945 */ /* 0x000fe20003800000 */
[----:B------:R-:W-:-:S03]  /*0d90*/  ISETP.GE.AND P1, PT, R4, R77, PT ;  /* 0x0000004d0400720c */ /* 0x000fc60003f26270 */
[----:B------:R-:W-:Y:S10]  /*0da0*/  @P5 BRA `(.L_x_1539) ;  /* 0x0000000000185947 */ /* 0x000ff40003800000 */
[----:B-----5:R-:W-:-:S13]  /*0db0*/  ISETP.GE.AND P5, PT, R12, R9, PT ;  /* 0x000000090c00720c */ /* 0x020fda0003fa6270 */
[----:B------:R1:W-:Y:S01]  /*0dc0*/  @!P5 ST.E.128 desc[UR6][R6.64+0x6000], RZ ;  /* 0x006000ff0600d985 */ /* 0x0003e2000c101d06 */
[----:B------:R-:W-:-:S13]  /*0dd0*/  ISETP.GE.AND P5, PT, R8, R9, PT ;  /* 0x000000090800720c */ /* 0x000fda0003fa6270 */
[----:B------:R1:W-:Y:S01]  /*0de0*/  @!P5 ST.E.128 desc[UR6][R6.64+0x6100], RZ ;  /* 0x006100ff0600d985 */ /* 0x0003e2000c101d06 */
[----:B------:R-:W-:-:S13]  /*0df0*/  ISETP.GE.AND P5, PT, R0, R9, PT ;  /* 0x000000090000720c */ /* 0x000fda0003fa6270 */
[----:B------:R1:W-:Y:S02]  /*0e00*/  @!P5 ST.E.128 desc[UR6][R6.64+0x6200], RZ ;  /* 0x006200ff0600d985 */ /* 0x0003e4000c101d06 */
.L_x_1539:
[----:B------:R-:W-:Y:S05]  /*0e10*/  BSYNC B0 ;  /* 0x0000000000007941 */ /* 0x000fea0003800000 */
.L_x_1538:
[----:B------:R-:W-:Y:S01]  /*0e20*/  BSSY B0, `(.L_x_1540) ;  /* 0x000000a000007945 */ /* 0x000fe20003800000 */
[C---:B------:R-:W-:Y:S02]  /*0e30*/  ISETP.GE.OR P5, PT, R2.reuse, R77, P6 ;  /* 0x0000004d0200720c */ /* 0x040fe400037a6670 */
        /* <DEDUP_REMOVED lines=8> */
.L_x_1541:
[----:B------:R-:W-:Y:S05]  /*0ec0*/  BSYNC B0 ;  /* 0x0000000000007941 */ /* 0x000fea0003800000 */
.L_x_1540:
        /* <DEDUP_REMOVED lines=9> */
.L_x_1543:
[----:B------:R-:W-:Y:S05]  /*0f60*/  BSYNC B0 ;  /* 0x0000000000007941 */ /* 0x000fea0003800000 */
.L_x_1542:
[----:B------:R-:W-:Y:S01]  /*0f70*/  BSSY B0, `(.L_x_1544) ;  /* 0x000000a000007945 */ /* 0x000fe20003800000 */
[----:B------:R-:W-:Y:S02]  /*0f80*/  ISETP.GE.OR P1, PT, R16, R77, P6 ;  /* 0x0000004d1000720c */ /* 0x000fe40003726670 */
[----:B------:R-:W-:Y:S01]  /*0f90*/  @!P5 MOV R3, 0xff800000 ;  /* 0xff8000000003d802 */ /* 0x000fe20000000f00 */
[----:B------:R-:W-:Y:S05]  /*0fa0*/  @P0 BRA `(.L_x_1545) ;  /* 0x0000000000180947 */ /* 0x000fea0003800000 */
[----:B-----5:R-:W-:-:S13]  /*0fb0*/  ISETP.GE.AND P0, PT, R12, R9, PT ;  /* 0x000000090c00720c */ /* 0x020fda0003f06270 */
[----:B------:R1:W-:Y:S01]  /*0fc0*/  @!P0 ST.E.128 desc[UR6][R6.64+0xa800], RZ ;  /* 0x00a800ff06008985 */ /* 0x0003e2000c101d06 */
[----:B------:R-:W-:-:S13]  /*0fd0*/  ISETP.GE.AND P0, PT, R8, R9, PT ;  /* 0x000000090800720c */ /* 0x000fda0003f06270 */
[----:B------:R1:W-:Y:S01]  /*0fe0*/  @!P0 ST.E.128 desc[UR6][R6.64+0xa900], RZ ;  /* 0x00a900ff06008985 */ /* 0x0003e2000c101d06 */
[----:B------:R-:W-:-:S13]  /*0ff0*/  ISETP.GE.AND P0, PT, R0, R9, PT ;  /* 0x000000090000720c */ /* 0x000fda0003f06270 */
[----:B------:R1:W-:Y:S02]  /*1000*/  @!P0 ST.E.128 desc[UR6][R6.64+0xaa00], RZ ;  /* 0x00aa00ff06008985 */ /* 0x0003e4000c101d06 */
.L_x_1545:
[----:B------:R-:W-:Y:S05]  /*1010*/  BSYNC B0 ;  /* 0x0000000000007941 */ /* 0x000fea0003800000 */
.L_x_1544:
[----:B------:R-:W-:Y:S01]  /*1020*/  @!P5 ST.E desc[UR6][R10.64], R3 ;  /* 0x000000030a00d985 */ /* 0x000fe2000c101906 */
[-C--:B------:R-:W-:Y:S01]  /*1030*/  ISETP.GE.OR P0, PT, R14, R77.reuse, P6 ;  /* 0x0000004d0e00720c */ /* 0x080fe20003706670 */
[----:B------:R-:W-:Y:S01]  /*1040*/  @!P4 IMAD.MOV.U32 R17, RZ, RZ, -0x800000 ;  /* 0xff800000ff11c424 */ /* 0x000fe200078e00ff */
[-C--:B------:R-:W-:Y:S01]  /*1050*/  ISETP.GE.OR P5, PT, R4, R77.reuse, P6 ;  /* 0x0000004d0400720c */ /* 0x080fe200037a6670 */
[----:B------:R-:W-:Y:S01]  /*1060*/  @!P3 IMAD.MOV.U32 R15, RZ, RZ, -0x800000 ;  /* 0xff800000ff0fb424 */ /* 0x000fe200078e00ff */
[----:B------:R-:W-:Y:S01]  /*1070*/  ISETP.GE.OR P6, PT, R2, R77, P6 ;  /* 0x0000004d0200720c */ /* 0x000fe200037c6670 */
[----:B-----5:R-:W-:Y:S01]  /*1080*/  @!P1 IMAD.MOV.U32 R9, RZ, RZ, -0x800000 ;  /* 0xff800000ff099424 */ /* 0x020fe200078e00ff */
[----:B------:R-:W-:Y:S01]  /*1090*/  @!P2 MOV R13, 0xff800000 ;  /* 0xff800000000da802 */ /* 0x000fe20000000f00 */
[----:B------:R-:W-:Y:S01]  /*10a0*/  @!P4 ST.E desc[UR6][R10.64+0x20], R17 ;  /* 0x000020110a00c985 */ /* 0x000fe2000c101906 */
[----:B------:R-:W-:-:S03]  /*10b0*/  MOV R207, 0x0 ;  /* 0x0000000000cf7802 */ /* 0x000fc60000000f00 */
[----:B------:R-:W-:Y:S02]  /*10c0*/  @!P3 ST.E desc[UR6][R10.64+0x40], R15 ;  /* 0x0000400f0a00b985 */ /* 0x000fe4000c101906 */
[----:B-1234-:R-:W-:Y:S02]  /*10d0*/  @!P0 MOV R7, 0xff800000 ;  /* 0xff80000000078802 */ /* 0x01efe40000000f00 */
[----:B------:R-:W-:Y:S01]  /*10e0*/  @!P5 IMAD.MOV.U32 R5, RZ, RZ, -0x800000 ;  /* 0xff800000ff05d424 */ /* 0x000fe200078e00ff */
[----:B------:R-:W-:Y:S04]  /*10f0*/  @!P2 ST.E desc[UR6][R10.64+0x60], R13 ;  /* 0x0000600d0a00a985 */ /* 0x000fe8000c101906 */
[----:B------:R-:W-:Y:S04]  /*1100*/  @!P1 ST.E desc[UR6][R10.64+0x80], R9 ;  /* 0x000080090a009985 */ /* 0x000fe8000c101906 */
[----:B------:R-:W-:Y:S04]  /*1110*/  @!P0 ST.E desc[UR6][R10.64+0xa0], R7 ;  /* 0x0000a0070a008985 */ /* 0x000fe8000c101906 */
[----:B------:R1:W-:Y:S02]  /*1120*/  @!P5 ST.E desc[UR6][R10.64+0xc0], R5 ;  /* 0x0000c0050a00d985 */ /* 0x0003e4000c101906 */
[----:B-1----:R-:W-:Y:S05]  /*1130*/  @P6 RET.REL.NODEC R206 `(_ZN5flash24flash_fwd_splitkv_kernelI23Flash_fwd_kernel_traitsILi192ELi64ELi64ELi4ELb0ELb0EN7cutlass10bfloat16_tE19Flash_kernel_traitsILi192ELi64ELi64ELi4ES3_EELb0ELb0ELb0ELb0ELb0ELb0ELb1ELb1EEEvNS_16Flash_fwd_paramsE) ;  /* 0xffffffecceb06950 */ /* 0x002fea0003c3ffff */
[----:B------:R-:W-:Y:S02]  /*1140*/  MOV R3, 0xff800000 ;  /* 0xff80000000037802 */ /* 0x000fe40000000f00 */
[----:B------:R-:W-:-:S03]  /*1150*/  MOV R207, 0x0 ;  /* 0x0000000000cf7802 */ /* 0x000fc60000000f00 */
[----:B------:R1:W-:Y:S02]  /*1160*/  ST.E desc[UR6][R10.64+0xe0], R3 ;  /* 0x0000e0030a007985 */ /* 0x0003e4000c101906 */
[----:B-1----:R-:W-:Y:S05]  /*1170*/  RET.REL.NODEC R206 `(_ZN5flash24flash_fwd_splitkv_kernelI23Flash_fwd_kernel_traitsILi192ELi64ELi64ELi4ELb0ELb0EN7cutlass10bfloat16_tE19Flash_kernel_traitsILi192ELi64ELi64ELi4ES3_EELb0ELb0ELb0ELb0ELb0ELb0ELb1ELb1EEEvNS_16Flash_fwd_paramsE) ;  /* 0xffffffeccea07950 */ /* 0x002fea0003c3ffff */
.L_x_1529:
        /* <DEDUP_REMOVED lines=25> */
[----:B------:R-:W4:Y:S01]  /*1310*/  LD.E.64 R20, desc[UR6][R16.64+0x20] ;  /* 0x0000200610147980 */ /* 0x000f22000c101b00 */
[----:B------:R-:W-:-:S03]  /*1320*/  IABS R2, R5 ;  /* 0x0000000500027213 */ /* 0x000fc60000000000 */
[----:B------:R-:W4:Y:S04]  /*1330*/  LD.E.64 R66, desc[UR6][R16.64+0x38] ;  /* 0x0000380610427980 */ /* 0x000f28000c101b00 */
[----:B------:R-:W4:Y:S04]  /*1340*/  LD.E.64 R14, desc[UR6][R16.64+0x28] ;  /* 0x00002806100e7980 */ /* 0x000f28000c101b00 */
[----:B------:R-:W4:Y:S04]  /*1350*/  LD.E.64 R18, desc[UR6][R16.64+0x50] ;  /* 0x0000500610127980 */ /* 0x000f28000c101b00 */
[----:B------:R-:W5:Y:S04]  /*1360*/  LD.E.64 R26, desc[UR6][R16.64+0x58] ;  /* 0x00005806101a7980 */ /* 0x000f68000c101b00 */
[----:B------:R-:W5:Y:S01]  /*1370*/  LD.E.64 R64, desc[UR6][R16.64+0x40] ;  /* 0x0000400610407980 */ /* 0x000f62000c101b00 */
[----:B--2---:R-:W-:-:S04]  /*1380*/  IABS R3, R8 ;  /* 0x0000000800037213 */ /* 0x004fc80000000000 */
[----:B------:R-:W1:Y:S08]  /*1390*/  I2F.RP R9, R3 ;  /* 0x0000000300097306 */ /* 0x000e700000209400 */
[----:B-1----:R-:W1:Y:S02]  /*13a0*/  MUFU.RCP R12, R9 ;  /* 0x00000009000c7308 */ /* 0x002e640000001000 */
[----:B-1----:R-:W-:-:S06]  /*13b0*/  IADD3 R12, R12, 0xffffffe, RZ ;  /* 0x0ffffffe0c0c7810 */ /* 0x002fcc0007ffe0ff */
[----:B-----5:R-:W1:Y:S02]  /*13c0*/  F2I.FTZ.U32.TRUNC.NTZ R13, R12 ;  /* 0x0000000c000d7305 */ /* 0x020e64000021f000 */
[----:B-1----:R-:W-:Y:S01]  /*13d0*/  IADD3 R0, RZ, -R13, RZ ;  /* 0x8000000dff007210 */ /* 0x002fe20007ffe0ff */
[----:B------:R-:W-:-:S04]  /*13e0*/  IMAD.MOV.U32 R12, RZ, RZ, RZ ;  /* 0x000000ffff0c7224 */ /* 0x000fc800078e00ff */
[----:B------:R-:W-:Y:S01]  /*13f0*/  IMAD R7, R0, R3, RZ ;  /* 0x0000000300077224 */ /* 0x000fe200078e02ff */
[----:B------:R-:W-:-:S03]  /*1400*/  IABS R0, R8 ;  /* 0x0000000800007213 */ /* 0x000fc60000000000 */
[----:B------:R-:W-:Y:S01]  /*1410*/  IMAD.HI.U32 R7, R13, R7, R12 ;  /* 0x000000070d077227 */ /* 0x000fe200078e000c */
[----:B------:R-:W-:-:S05]  /*1420*/  IADD3 R0, RZ, -R0, RZ ;  /* 0x80000000ff007210 */ /* 0x000fca0007ffe0ff */
[----:B------:R-:W-:-:S04]  /*1430*/  IMAD.HI.U32 R9, R7, R2, RZ ;  /* 0x0000000207097227 */ /* 0x000fc800078e00ff */
[----:B------:R-:W-:-:S05]  /*1440*/  IMAD R0, R9, R0, R2 ;  /* 0x0000000009007224 */ /* 0x000fca00078e0202 */
[----:B------:R-:W-:-:S13]  /*1450*/  ISETP.GT.U32.AND P1, PT, R3, R0, PT ;  /* 0x000000000300720c */ /* 0x000fda0003f24070 */
[----:B------:R-:W-:-:S05]  /*1460*/  @!P1 IMAD.IADD R0, R0, 0x1, -R3 ;  /* 0x0000000100009824 */ /* 0x000fca00078e0a03 */
[----:B------:R-:W-:Y:S02]  /*1470*/  ISETP.GE.U32.AND P2, PT, R0, R3, PT ;  /* 0x000000030000720c */ /* 0x000fe40003f46070 */
[----:B------:R-:W-:Y:S02]  /*1480*/  LOP3.LUT R0, R5, R8, RZ, 0x3c, !PT ;  /* 0x0000000805007212 */ /* 0x000fe400078e3cff */
[----:B------:R-:W-:Y:S02]  /*1490*/  @!P1 IADD3 R9, R9, 0x1, RZ ;  /* 0x0000000109099810 */ /* 0x000fe40007ffe0ff */
[----:B------:R-:W-:Y:S02]  /*14a0*/  ISETP.GE.AND P0, PT, R0, RZ, PT ;  /* 0x000000ff0000720c */ /* 0x000fe40003f06270 */
[----:B------:R-:W-:-:S05]  /*14b0*/  ISETP.NE.AND P1, PT, R8, RZ, PT ;  /* 0x000000ff0800720c */ /* 0x000fca0003f25270 */
[----:B------:R-:W-:-:S06]  /*14c0*/  @P2 VIADD R9, R9, 0x1 ;  /* 0x0000000109092836 */ /* 0x000fcc0000000000 */
[----:B------:R-:W-:Y:S02]  /*14d0*/  @!P0 IADD3 R9, -R9, RZ, RZ ;  /* 0x000000ff09098210 */ /* 0x000fe40007ffe1ff */
[----:B------:R-:W-:-:S05]  /*14e0*/  @!P1 LOP3.LUT R9, RZ, R8, RZ, 0x33, !PT ;  /* 0x00000008ff099212 */ /* 0x000fca00078e33ff */
[----:B------:R-:W-:-:S06]  /*14f0*/  IMAD.WIDE R2, R9, 0x4, R210 ;  /* 0x0000000409027825 */ /* 0x000fcc00078e02d2 */
[----:B------:R1:W2:Y:S01]  /*1500*/  LD.E R2, desc[UR6][R2.64] ;  /* 0x0000000602027980 */ /* 0x0002a2000c101900 */
[----:B---3--:R-:W-:-:S04]  /*1510*/  IABS R7, R6 ;  /* 0x0000000600077213 */ /* 0x008fc80000000000 */
[----:B------:R-:W3:Y:S08]  /*1520*/  I2F.RP R22, R7 ;  /* 0x0000000700167306 */ /* 0x000ef00000209400 */
[----:B---3--:R-:W3:Y:S02]  /*1530*/  MUFU.RCP R13, R22 ;  /* 0x00000016000d7308 */ /* 0x008ee40000001000 */
[----:B---3--:R-:W-:-:S06]  /*1540*/  VIADD R13, R13, 0xffffffe ;  /* 0x0ffffffe0d0d7836 */ /* 0x008fcc0000000000 */
[----:B------:R-:W3:Y:S01]  /*1550*/  F2I.FTZ.U32.TRUNC.NTZ R25, R13 ;  /* 0x0000000d00197305 */ /* 0x000ee2000021f000 */
[----:B------:R-:W-:Y:S01]  /*1560*/  IMAD.MOV.U32 R24, RZ, RZ, RZ ;  /* 0x000000ffff187224 */ /* 0x000fe200078e00ff */
[----:B-1----:R-:W-:Y:S02]  /*1570*/  IABS R3, R207 ;  /* 0x000000cf00037213 */ /* 0x002fe40000000000 */
[----:B---3--:R-:W-:-:S05]  /*1580*/  IADD3 R0, RZ, -R25, RZ ;  /* 0x80000019ff007210 */ /* 0x008fca0007ffe0ff */
[----:B------:R-:W-:Y:S01]  /*1590*/  IMAD R12, R0, R7, RZ ;  /* 0x00000007000c7224 */ /* 0x000fe200078e02ff */
[----:B------:R-:W-:-:S03]  /*15a0*/  IABS R0, R6 ;  /* 0x0000000600007213 */ /* 0x000fc60000000000 */
[----:B------:R-:W-:Y:S01]  /*15b0*/  IMAD.HI.U32 R12, R25, R12, R24 ;  /* 0x0000000c190c7227 */ /* 0x000fe200078e0018 */
[----:B------:R-:W-:-:S05]  /*15c0*/  IADD3 R0, RZ, -R0, RZ ;  /* 0x80000000ff007210 */ /* 0x000fca0007ffe0ff */
[----:B------:R-:W-:-:S04]  /*15d0*/  IMAD.HI.U32 R13, R12, R3, RZ ;  /* 0x000000030c0d7227 */ /* 0x000fc800078e00ff */
[----:B------:R-:W-:-:S05]  /*15e0*/  IMAD R0, R13, R0, R3 ;  /* 0x000000000d007224 */ /* 0x000fca00078e0203 */
[----:B------:R-:W-:Y:S02]  /*15f0*/  ISETP.GT.U32.AND P1, PT, R7, R0, PT ;  /* 0x000000000700720c */ /* 0x000fe40003f24070 */
[----:B------:R-:W-:-:S11]  /*1600*/  IADD3 R9, -R9, RZ, RZ ;  /* 0x000000ff09097210 */ /* 0x000fd60007ffe1ff */
[----:B------:R-:W-:-:S05]  /*1610*/  @!P1 IMAD.IADD R0, R0, 0x1, -R7 ;  /* 0x0000000100009824 */ /* 0x000fca00078e0a07 */
[----:B------:R-:W-:Y:S02]  /*1620*/  ISETP.GE.U32.AND P2, PT, R0, R7, PT ;  /* 0x000000070000720c */ /* 0x000fe40003f46070 */
[----:B------:R-:W-:Y:S01]  /*1630*/  LOP3.LUT R7, R207, R6, RZ, 0x3c, !PT ;  /* 0x00000006cf077212 */ /* 0x000fe200078e3cff */
[----:B------:R-:W-:Y:S01]  /*1640*/  @!P1 VIADD R13, R13, 0x1 ;  /* 0x000000010d0d9836 */ /* 0x000fe20000000000 */
[----:B------:R-:W-:Y:S02]  /*1650*/  ISETP.NE.AND P1, PT, R6, RZ, PT ;  /* 0x000000ff0600720c */ /* 0x000fe40003f25270 */
[----:B------:R-:W-:Y:S01]  /*1660*/  ISETP.GE.AND P0, PT, R7, RZ, PT ;  /* 0x000000ff0700720c */ /* 0x000fe20003f06270 */
[----:B------:R-:W-:-:S06]  /*1670*/  IMAD R7, R8, R9, R5 ;  /* 0x0000000908077224 */ /* 0x000fcc00078e0205 */
[----:B------:R-:W-:Y:S01]  /*1680*/  @P2 IADD3 R13, R13, 0x1, RZ ;  /* 0x000000010d0d2810 */ /* 0x000fe20007ffe0ff */
[----:B----4-:R-:W-:-:S05]  /*1690*/  IMAD R8, R67, R7, RZ ;  /* 0x0000000743087224 */ /* 0x010fca00078e02ff */
[----:B------:R-:W-:Y:S02]  /*16a0*/  @!P0 IADD3 R13, -R13, RZ, RZ ;  /* 0x000000ff0d0d8210 */ /* 0x000fe40007ffe1ff */
[----:B------:R-:W-:-:S04]  /*16b0*/  @!P1 LOP3.LUT R13, RZ, R6, RZ, 0x33, !PT ;  /* 0x00000006ff0d9212 */ /* 0x000fc800078e33ff */
[----:B------:R-:W-:Y:S01]  /*16c0*/  SHF.R.S32.HI R12, RZ, 0x1f, R13 ;  /* 0x0000001fff0c7819 */ /* 0x000fe2000001140d */
[----:B------:R-:W-:Y:S01]  /*16d0*/  IMAD R9, R19, R13, RZ ;  /* 0x0000000d13097224 */ /* 0x000fe200078e02ff */
[----:B--2---:R-:W-:Y:S01]  /*16e0*/  SHF.R.S32.HI R0, RZ, 0x1f, R2 ;  /* 0x0000001fff007819 */ /* 0x004fe20000011402 */
[-C--:B------:R-:W-:Y:S02]  /*16f0*/  IMAD R3, R21, R2.reuse, RZ ;  /* 0x0000000215037224 */ /* 0x080fe400078e02ff */
[----:B------:R-:W-:Y:S01]  /*1700*/  IMAD.WIDE.U32 R22, R20, R2, RZ ;  /* 0x0000000214167225 */ /* 0x000fe200078e00ff */
[----:B------:R-:W-:-:S03]  /*1710*/  SHF.R.S32.HI R21, RZ, 0x1f, R7 ;  /* 0x0000001fff157819 */ /* 0x000fc60000011407 */
[----:B------:R-:W-:-:S04]  /*1720*/  IMAD R3, R20, R0, R3 ;  /* 0x0000000014037224 */ /* 0x000fc800078e0203 */
[----:B------:R-:W-:Y:S02]  /*1730*/  IMAD.IADD R23, R23, 0x1, R3 ;  /* 0x0000000117177824 */ /* 0x000fe400078e0203 */
[----:B------:R-:W-:Y:S02]  /*1740*/  IMAD R8, R66, R21, R8 ;  /* 0x0000001542087224 */ /* 0x000fe400078e0208 */
[----:B------:R-:W-:-:S04]  /*1750*/  IMAD.WIDE.U32 R22, R7, R66, R22 ;  /* 0x0000004207167225 */ /* 0x000fc800078e0016 */
[----:B------:R-:W-:Y:S02]  /*1760*/  IMAD R3, R15, R2, RZ ;  /* 0x000000020f037224 */ /* 0x000fe400078e02ff */
[----:B------:R-:W-:Y:S02]  /*1770*/  IMAD.IADD R23, R23, 0x1, R8 ;  /* 0x0000000117177824 */ /* 0x000fe400078e0208 */
[----:B------:R-:W-:Y:S02]  /*1780*/  IMAD R3, R14, R0, R3 ;  /* 0x000000000e037224 */ /* 0x000fe400078e0203 */
[----:B------:R-:W-:Y:S02]  /*1790*/  IMAD R0, R18, R12, R9 ;  /* 0x0000000c12007224 */ /* 0x000fe400078e0209 */
[----:B------:R-:W-:-:S04]  /*17a0*/  IMAD.WIDE.U32 R24, R14, R2, RZ ;  /* 0x000000020e187225 */ /* 0x000fc800078e00ff */
[----:B------:R-:W-:Y:S01]  /*17b0*/  IMAD.WIDE.U32 R18, R13, R18, R22 ;  /* 0x000000120d127225 */ /* 0x000fe200078e0016 */
[----:B------:R-:W-:-:S03]  /*17c0*/  MOV R2, R24 ;  /* 0x0000001800027202 */ /* 0x000fc60000000f00 */
[----:B------:R-:W-:Y:S01]  /*17d0*/  IMAD.IADD R9, R25, 0x1, R3 ;  /* 0x0000000119097824 */ /* 0x000fe200078e0203 */
[----:B------:R-:W-:Y:S01]  /*17e0*/  IADD3 R3, R19, R0, RZ ;  /* 0x0000000013037210 */ /* 0x000fe20007ffe0ff */
[----:B------:R-:W-:Y:S01]  /*17f0*/  IMAD.MOV.U32 R0, RZ, RZ, R18 ;  /* 0x000000ffff007224 */ /* 0x000fe200078e0012 */
[----:B------:R-:W-:Y:S05]  /*1800*/  BRA `(.L_x_1548) ;  /* 0x0000000400447947 */ /* 0x000fea0003800000 */
.L_x_1547:
        /* <DEDUP_REMOVED lines=9> */
[----:B-----5:R-:W-:-:S02]  /*18a0*/  @!P3 SHF.R.S32.HI R8, RZ, 0x1f, R13 ;  /* 0x0000001fff08b819 */ /* 0x020fc4000001140d */
        /* <DEDUP_REMOVED lines=11> */
[----:B------:R-:W-:Y:S01]  /*1960*/  IMAD.HI.U32 R2, R5, R0, RZ ;  /* 0x0000000005027227 */ /* 0x000fe200078e00ff */
[----:B------:R-:W-:-:S03]  /*1970*/  @!P3 SHF.R.S32.HI R7, RZ, 0x1f, R14 ;  /* 0x0000001fff07b819 */ /* 0x000fc6000001140e */
[----:B------:R-:W-:Y:S02]  /*1980*/  IMAD R0, R2, R9, R0 ;  /* 0x0000000902007224 */ /* 0x000fe400078e0200 */
[----:B---3--:R-:W-:-:S03]  /*1990*/  @!P3 IMAD R5, R67, R14, RZ ;  /* 0x0000000e4305b224 */ /* 0x008fc600078e02ff */
[----:B------:R-:W-:Y:S01]  /*19a0*/  ISETP.GT.U32.AND P0, PT, R3, R0, PT ;  /* 0x000000000300720c */ /* 0x000fe20003f04070 */
[----:B------:R-:W-:Y:S02]  /*19b0*/  @!P3 IMAD R5, R7, R66, R5 ;  /* 0x000000420705b224 */ /* 0x000fe400078e0205 */
[----:B------:R-:W-:-:S04]  /*19c0*/  @!P3 IMAD.WIDE.U32 R24, R66, R14, RZ ;  /* 0x0000000e4218b225 */ /* 0x000fc800078e00ff */
[----:B------:R-:W-:Y:S01]  /*19d0*/  @P3 IMAD.IADD R7, R14, 0x1, R15 ;  /* 0x000000010e073824 */ /* 0x000fe200078e020f */
[----:B------:R-:W-:Y:S01]  /*19e0*/  @!P3 IADD3 R25, R25, R5, RZ ;  /* 0x000000051919b210 */ /* 0x000fe20007ffe0ff */
[----:B----4-:R-:W-:Y:S02]  /*19f0*/  @!P3 IMAD R5, R21, R13, RZ ;  /* 0x0000000d1505b224 */ /* 0x010fe400078e02ff */
[-C--:B------:R-:W-:Y:S02]  /*1a00*/  @P3 IMAD R9, R67, R7.reuse, RZ ;  /* 0x0000000743093224 */ /* 0x080fe400078e02ff */
[----:B------:R-:W-:Y:S01]  /*1a10*/  @P3 IMAD.WIDE.U32 R28, R66, R7, RZ ;  /* 0x00000007421c3225 */ /* 0x000fe200078e00ff */
[----:B------:R-:W-:-:S03]  /*1a20*/  @!P0 IADD3 R0, R0, -R3, RZ ;  /* 0x8000000300008210 */ /* 0x000fc60007ffe0ff */
[C---:B------:R-:W-:Y:S02]  /*1a30*/  @!P3 IMAD R5, R20.reuse, R8, R5 ;  /* 0x000000081405b224 */ /* 0x040fe400078e0205 */
[----:B------:R-:W-:Y:S01]  /*1a40*/  @!P3 IMAD.WIDE.U32 R20, R20, R13, R24 ;  /* 0x0000000d1414b225 */ /* 0x000fe200078e0018 */
[----:B------:R-:W-:Y:S02]  /*1a50*/  @P3 IADD3 R9, R29, R9, RZ ;  /* 0x000000091d093210 */ /* 0x000fe40007ffe0ff */
[----:B------:R-:W-:Y:S01]  /*1a60*/  ISETP.GE.U32.AND P2, PT, R0, R3, PT ;  /* 0x000000030000720c */ /* 0x000fe20003f46070 */
[----:B------:R-:W-:Y:S01]  /*1a70*/  @P3 IMAD.MOV.U32 R12, RZ, RZ, R28 ;  /* 0x000000ffff0c3224 */ /* 0x000fe200078e001c */
[----:B------:R-:W-:Y:S01]  /*1a80*/  @!P3 IADD3 R9, R21, R5, RZ ;  /* 0x000000051509b210 */ /* 0x000fe20007ffe0ff */
[----:B------:R-:W-:Y:S01]  /*1a90*/  @!P3 IMAD.MOV.U32 R12, RZ, RZ, R20 ;  /* 0x000000ffff0cb224 */ /* 0x000fe200078e0014 */
[----:B------:R-:W-:Y:S02]  /*1aa0*/  LEA R5, R133, 0xffffffc0, 0x6 ;  /* 0xffffffc085057811 */ /* 0x000fe400078e30ff */
[----:B------:R-:W-:-:S02]  /*1ab0*/  LOP3.LUT R0, R207, R6, RZ, 0x3c, !PT ;  /* 0x00000006cf007212 */ /* 0x000fc400078e3cff */
[----:B------:R-:W-:Y:S01]  /*1ac0*/  SHF.R.S32.HI R21, RZ, 0x1f, R5 ;  /* 0x0000001fff157819 */ /* 0x000fe20000011405 */
[----:B------:R-:W-:Y:S01]  /*1ad0*/  IMAD R8, R67, R5, RZ ;  /* 0x0000000543087224 */ /* 0x000fe200078e02ff */
[----:B------:R-:W-:Y:S02]  /*1ae0*/  MOV R24, R12 ;  /* 0x0000000c00187202 */ /* 0x000fe40000000f00 */
[----:B------:R-:W-:Y:S01]  /*1af0*/  MOV R25, R9 ;  /* 0x0000000900197202 */ /* 0x000fe20000000f00 */
[----:B------:R-:W-:Y:S01]  /*1b00*/  @!P0 VIADD R2, R2, 0x1 ;  /* 0x0000000102028836 */ /* 0x000fe20000000000 */
[----:B------:R-:W-:Y:S01]  /*1b10*/  ISETP.GE.AND P1, PT, R0, RZ, PT ;  /* 0x000000ff0000720c */ /* 0x000fe20003f26270 */
[----:B------:R-:W-:Y:S01]  /*1b20*/  IMAD R8, R21, R66, R8 ;  /* 0x0000004215087224 */ /* 0x000fe200078e0208 */
[----:B------:R-:W-:Y:S01]  /*1b30*/  ISETP.NE.AND P0, PT, R6, RZ, PT ;  /* 0x000000ff0600720c */ /* 0x000fe20003f05270 */
[----:B------:R-:W-:Y:S01]  /*1b40*/  IMAD.WIDE.U32 R24, R66, R5, R24 ;  /* 0x0000000542187225 */ /* 0x000fe200078e0018 */
[----:B------:R-:W-:-:S02]  /*1b50*/  @!P3 SHF.R.S32.HI R3, RZ, 0x1f, R14 ;  /* 0x0000001fff03b819 */ /* 0x000fc4000001140e */
[----:B------:R-:W-:Y:S01]  /*1b60*/  @P2 IADD3 R2, R2, 0x1, RZ ;  /* 0x0000000102022810 */ /* 0x000fe20007ffe0ff */
[----:B------:R-:W-:Y:S01]  /*1b70*/  @!P3 IMAD R7, R65, R14, RZ ;  /* 0x0000000e4107b224 */ /* 0x000fe200078e02ff */
[----:B------:R-:W-:Y:S01]  /*1b80*/  IADD3 R25, R25, R8, RZ ;  /* 0x0000000819197210 */ /* 0x000fe20007ffe0ff */
[----:B------:R-:W-:Y:S01]  /*1b90*/  @!P3 IMAD.WIDE.U32 R28, R64, R14, RZ ;  /* 0x0000000e401cb225 */ /* 0x000fe200078e00ff */
[----:B------:R-:W-:-:S03]  /*1ba0*/  MOV R8, R2 ;  /* 0x0000000200087202 */ /* 0x000fc60000000f00 */
[----:B------:R-:W-:Y:S01]  /*1bb0*/  @!P3 IMAD R3, R3, R64, R7 ;  /* 0x000000400303b224 */ /* 0x000fe200078e0207 */
[----:B------:R-:W-:Y:S01]  /*1bc0*/  @P3 IADD3 R14, R14, R15, RZ ;  /* 0x0000000f0e0e3210 */ /* 0x000fe20007ffe0ff */
[----:B------:R-:W-:Y:S02]  /*1bd0*/  @!P1 IMAD.MOV R8, RZ, RZ, -R8 ;  /* 0x000000ffff089224 */ /* 0x000fe400078e0a08 */
[----:B------:R-:W-:Y:S01]  /*1be0*/  @!P3 IMAD.IADD R29, R29, 0x1, R3 ;  /* 0x000000011d1db824 */ /* 0x000fe200078e0203 */
[----:B------:R-:W-:Y:S01]  /*1bf0*/  @!P3 SHF.R.S32.HI R3, RZ, 0x1f, R13 ;  /* 0x0000001fff03b819 */ /* 0x000fe2000001140d */
[----:B------:R-:W-:Y:S01]  /*1c00*/  @!P3 IMAD R0, R23, R13, RZ ;  /* 0x0000000d1700b224 */ /* 0x000fe200078e02ff */
[----:B------:R-:W-:Y:S01]  /*1c10*/  @!P0 LOP3.LUT R8, RZ, R6, RZ, 0x33, !PT ;  /* 0x00000006ff088212 */ /* 0x000fe200078e33ff */
[----:B------:R-:W-:Y:S02]  /*1c20*/  @P3 IMAD R9, R65, R14, RZ ;  /* 0x0000000e41093224 */ /* 0x000fe400078e02ff */
[----:B------:R-:W-:Y:S01]  /*1c30*/  @!P3 IMAD R0, R22, R3, R0 ;  /* 0x000000031600b224 */ /* 0x000fe200078e0200 */
[----:B------:R-:W-:Y:S01]  /*1c40*/  SHF.R.S32.HI R12, RZ, 0x1f, R8 ;  /* 0x0000001fff0c7819 */ /* 0x000fe20000011408 */
[----:B------:R-:W-:-:S02]  /*1c50*/  IMAD R3, R19, R8, RZ ;  /* 0x0000000813037224 */ /* 0x000fc400078e02ff */
[----:B------:R-:W-:-:S04]  /*1c60*/  @P3 IMAD.WIDE.U32 R14, R64, R14, RZ ;  /* 0x0000000e400e3225 */ /* 0x000fc800078e00ff */
[----:B------:R-:W-:Y:S01]  /*1c70*/  @!P3 IMAD.WIDE.U32 R22, R22, R13, R28 ;  /* 0x0000000d1616b225 */ /* 0x000fe200078e001c */
[----:B------:R-:W-:-:S03]  /*1c80*/  @P3 IADD3 R9, R15, R9, RZ ;  /* 0x000000090f093210 */ /* 0x000fc60007ffe0ff */
[----:B------:R-:W-:Y:S01]  /*1c90*/  IMAD.WIDE.U32 R24, R18, R8, R24 ;  /* 0x0000000812187225 */ /* 0x000fe200078e0018 */
[----:B------:R-:W-:-:S03]  /*1ca0*/  @P3 MOV R2, R14 ;  /* 0x0000000e00023202 */ /* 0x000fc60000000f00 */
[----:B------:R-:W-:Y:S01]  /*1cb0*/  IMAD R3, R18, R12, R3 ;  /* 0x0000000c12037224 */ /* 0x000fe200078e0203 */
[----:B------:R-:W-:Y:S01]  /*1cc0*/  @!P3 MOV R2, R22 ;  /* 0x000000160002b202 */ /* 0x000fe20000000f00 */
[----:B------:R-:W-:Y:S01]  /*1cd0*/  @!P3 IMAD.IADD R9, R23, 0x1, R0 ;  /* 0x000000011709b824 */ /* 0x000fe200078e0200 */
[----:B------:R-:W-:Y:S01]  /*1ce0*/  MOV R0, R24 ;  /* 0x0000001800007202 */ /* 0x000fe20000000f00 */
[----:B------:R-:W-:Y:S01]  /*1cf0*/  IMAD.IADD R3, R25, 0x1, R3 ;  /* 0x0000000119037824 */ /* 0x000fe200078e0203 */
[----:B------:R-:W-:Y:S02]  /*1d00*/  MOV R7, R5 ;  /* 0x0000000500077202 */ /* 0x000fe40000000f00 */
[----:B-1----:R-:W-:Y:S02]  /*1d10*/  MOV R13, R8 ;  /* 0x00000008000d7202 */ /* 0x002fe40000000f00 */
.L_x_1548:
[----:B------:R-:W-:Y:S05]  /*1d20*/  BSYNC B0 ;  /* 0x0000000000007941 */ /* 0x000fea0003800000 */
.L_x_1546:
        /* <DEDUP_REMOVED lines=15> */
[C---:B------:R-:W-:Y:S01]  /*1e20*/  IMAD.IADD R68, R57.reuse, 0x1, -R68 ;  /* 0x0000000139447824 */ /* 0x040fe200078e0a44 */
[----:B------:R-:W-:Y:S01]  /*1e30*/  SHF.R.S32.HI R168, RZ, 0x3, R168 ;  /* 0x00000003ffa87819 */ /* 0x000fe200000114a8 */
[----:B------:R-:W-:Y:S01]  /*1e40*/  IMAD.IADD R6, R57, 0x1, -R6 ;  /* 0x0000000139067824 */ /* 0x000fe200078e0a06 */
[----:B------:R-:W-:Y:S01]  /*1e50*/  LEA.HI R19, R19, R70, RZ, 0x1 ;  /* 0x0000004613137211 */ /* 0x000fe200078f08ff */
[----:B------:R-:W-:-:S02]  /*1e60*/  IMAD.SHL.U32 R14, R68, 0x8, RZ ;  /* 0x00000008440e7824 */ /* 0x000fc400078e00ff */
[----:B-1----:R-:W-:Y:S01]  /*1e70*/  IMAD.SHL.U32 R11, R168, 0x40, RZ ;  /* 0x00000040a80b7824 */ /* 0x002fe200078e00ff */
[----:B------:R-:W-:Y:S02]  /*1e80*/  SHF.R.S32.HI R15, RZ, 0x1f, R6 ;  /* 0x0000001fff0f7819 */ /* 0x000fe40000011406 */
[----:B------:R-:W-:Y:S02]  /*1e90*/  LOP3.LUT R19, R19, 0xfffffffe, RZ, 0xc0, !PT ;  /* 0xfffffffe13137812 */ /* 0x000fe400078ec0ff */
[----:B------:R-:W-:Y:S02]  /*1ea0*/  LOP3.LUT R11, R11, 0x1c0, RZ, 0xc0, !PT ;  /* 0x000001c00b0b7812 */ /* 0x000fe400078ec0ff */
[----:B------:R-:W-:Y:S02]  /*1eb0*/  IADD3 R28, P0, R14, R2, RZ ;  /* 0x000000020e1c7210 */ /* 0x000fe40007f1e0ff */
[----:B------:R-:W-:Y:S01]  /*1ec0*/  LEA.HI R2, R15, R6, RZ, 0x3 ;  /* 0x000000060f027211 */ /* 0x000fe200078f18ff */
[----:B------:R-:W-:Y:S01]  /*1ed0*/  IMAD.IADD R70, R70, 0x1, -R19 ;  /* 0x0000000146467824 */ /* 0x000fe200078e0a13 */
[----:B------:R-:W-:-:S02]  /*1ee0*/  LOP3.LUT R19, R11, 0x38, R14, 0xf8, !PT ;  /* 0x000000380b137812 */ /* 0x000fc400078ef80e */
[----:B------:R-:W-:Y:S02]  /*1ef0*/  SHF.R.U32.HI R18, RZ, 0x3, R11 ;  /* 0x00000003ff127819 */ /* 0x000fe4000001160b */
[----:B------:R-:W-:Y:S02]  /*1f00*/  LOP3.LUT R11, R2, 0xfffffff8, RZ, 0xc0, !PT ;  /* 0xfffffff8020b7812 */ /* 0x000fe400078ec0ff */
[----:B------:R-:W-:-:S03]  /*1f10*/  SHF.R.S32.HI R15, RZ, 0x1f, R14 ;  /* 0x0000001fff0f7819 */ /* 0x000fc6000001140e */
[----:B------:R-:W-:Y:S02]  /*1f20*/  IMAD.IADD R11, R6, 0x1, -R11 ;  /* 0x00000001060b7824 */ /* 0x000fe400078e0a0b */
[----:B------:R-:W-:Y:S01]  /*1f30*/  IMAD.X R29, R15, 0x1, R9, P0 ;  /* 0x000000010f1d7824 */ /* 0x000fe200000e0609 */
[----:B------:R-:W-:Y:S01]  /*1f40*/  LEA.HI R9, R8, R57, RZ, 0x6 ;  /* 0x0000003908097211 */ /* 0x000fe200078f30ff */
[----:B------:R-:W-:Y:S02]  /*1f50*/  IMAD R10, R21, R64, RZ ;  /* 0x00000040150a7224 */ /* 0x000fe400078e02ff */
[----:B------:R-:W-:Y:S01]  /*1f60*/  IMAD.SHL.U32 R8, R11, 0x40, RZ ;  /* 0x000000400b087824 */ /* 0x000fe200078e00ff */
[----:B------:R-:W-:Y:S01]  /*1f70*/  LOP3.LUT R18, R19, R18, RZ, 0x3c, !PT ;  /* 0x0000001213127212 */ /* 0x000fe200078e3cff */
[----:B------:R-:W-:Y:S02]  /*1f80*/  IMAD.SHL.U32 R9, R9, 0x8, RZ ;  /* 0x0000000809097824 */ /* 0x000fe400078e00ff */
[----:B------:R-:W-:-:S02]  /*1f90*/  IMAD R10, R7, R65, R10 ;  /* 0x00000041070a7224 */ /* 0x000fc400078e020a */
[----:B------:R-:W-:Y:S01]  /*1fa0*/  IMAD.WIDE.U32 R28, R7, R64, R28 ;  /* 0x00000040071c7225 */ /* 0x000fe200078e001c */
[----:B------:R-:W-:-:S03]  /*1fb0*/  LOP3.LUT R7, R8, 0x1c0, RZ, 0xc0, !PT ;  /* 0x000001c008077812 */ /* 0x000fc600078ec0ff */
[----:B------:R-:W-:Y:S01]  /*1fc0*/  IMAD.SHL.U32 R6, R70, 0x8, RZ ;  /* 0x0000000846067824 */ /* 0x000fe200078e00ff */
[C---:B------:R-:W-:Y:S02]  /*1fd0*/  LOP3.LUT P1, RZ, R11.reuse, 0x4, RZ, 0xc0, !PT ;  /* 0x000000040bff7812 */ /* 0x040fe4000782c0ff */
[----:B------:R-:W-:Y:S02]  /*1fe0*/  LOP3.LUT P0, RZ, R11, 0x2, RZ, 0xc0, !PT ;  /* 0x000000020bff7812 */ /* 0x000fe4000780c0ff */
[----:B------:R-:W-:Y:S01]  /*1ff0*/  SHF.R.S32.HI R72, RZ, 0x1f, R209 ;  /* 0x0000001fff487819 */ /* 0x000fe200000114d1 */
[----:B------:R-:W-:Y:S01]  /*2000*/  IMAD.IADD R19, R29, 0x1, R10 ;  /* 0x000000011d137824 */ /* 0x000fe200078e020a */
[----:B------:R-:W-:Y:S02]  /*2010*/  LOP3.LUT R152, R18, 0xfffffe00, R9, 0xf8, !PT ;  /* 0xfffffe0012987812 */ /* 0x000fe400078ef809 */
[----:B------:R-:W-:Y:S02]  /*2020*/  LOP3.LUT R6, R7, 0x8, R6, 0xf8, !PT ;  /* 0x0000000807067812 */ /* 0x000fe400078ef806 */
[----:B------:R-:W-:-:S02]  /*2030*/  SHF.R.U32.HI R55, RZ, 0x3, R7 ;  /* 0x00000003ff377819 */ /* 0x000fc40000011607 */
[----:B------:R-:W-:Y:S02]  /*2040*/  MOV R18, R28 ;  /* 0x0000001c00127202 */ /* 0x000fe40000000f00 */
[----:B------:R-:W-:Y:S01]  /*2050*/  LOP3.LUT R55, R6, R55, RZ, 0x3c, !PT ;  /* 0x0000003706377212 */ /* 0x000fe200078e3cff */
[----:B------:R-:W-:Y:S02]  /*2060*/  IMAD.SHL.U32 R2, R2, 0x40, RZ ;  /* 0x0000004002027824 */ /* 0x000fe400078e00ff */
[----:B------:R-:W-:-:S03]  /*2070*/  IMAD R9, R27, R13, RZ ;  /* 0x0000000d1b097224 */ /* 0x000fc600078e02ff */
[----:B------:R-:W-:Y:S01]  /*2080*/  LOP3.LUT R55, R55, 0xfffffe00, R2, 0xf8, !PT ;  /* 0xfffffe0037377812 */ /* 0x000fe200078ef802 */
[-C--:B------:R-:W-:Y:S01]  /*2090*/  IMAD R162, R12, R26.reuse, R9 ;  /* 0x0000001a0ca27224 */ /* 0x080fe200078e0209 */
[----:B------:R-:W-:Y:S02]  /*20a0*/  SHF.R.S32.HI R2, RZ, 0x1f, R207 ;  /* 0x0000001fff027819 */ /* 0x000fe400000114cf */
[----:B------:R-:W-:Y:S01]  /*20b0*/  IADD3 R10, R14, 0x80, RZ ;  /* 0x000000800e0a7810 */ /* 0x000fe20007ffe0ff */
[----:B------:R-:W-:Y:S01]  /*20c0*/  IMAD.WIDE.U32 R18, R13, R26, R18 ;  /* 0x0000001a0d127225 */ /* 0x000fe200078e0012 */
[----:B------:R-:W-:-:S03]  /*20d0*/  SHF.R.S32.HI R169, RZ, 0x1f, R168 ;  /* 0x0000001fffa97819 */ /* 0x000fc600000114a8 */
        /* <DEDUP_REMOVED lines=24> */
[----:B------:R-:W-:Y:S02]  /*2260*/  @!P3 IMAD.MOV.U32 R6, RZ, RZ, R24 ;  /* 0x000000ffff06b224 */ /* 0x000fe400078e0018 */
[----:B------:R-:W-:Y:S02]  /*2270*/  @P3 IMAD.IADD R7, R29, 0x1, R7 ;  /* 0x000000011d073824 */ /* 0x000fe400078e0207 */
[----:B------:R-:W-:Y:S01]  /*2280*/  @!P3 IMAD.IADD R7, R25, 0x1, R4 ;  /* 0x000000011907b824 */ /* 0x000fe200078e0204 */
[C---:B------:R-:W-:Y:S01]  /*2290*/  IADD3 R6, P2, R14.reuse, R6, RZ ;  /* 0x000000060e067210 */ /* 0x040fe20007f5e0ff */
[----:B------:R-:W-:Y:S02]  /*22a0*/  VIADD R11, R14, 0x40 ;  /* 0x000000400e0b7836 */ /* 0x000fe40000000000 */
[----:B------:R-:W-:-:S02]  /*22b0*/  IMAD R9, R23, R207, RZ ;  /* 0x000000cf17097224 */ /* 0x000fc400078e02ff */
[----:B------:R-:W-:Y:S01]  /*22c0*/  IMAD.X R7, R15, 0x1, R7, P2 ;  /* 0x000000010f077824 */ /* 0x000fe200010e0607 */
[-C--:B----4-:R-:W-:Y:S01]  /*22d0*/  ISETP.GE.AND P2, PT, R11, R75.reuse, PT ;  /* 0x0000004b0b00720c */ /* 0x090fe20003f46270 */
[----:B------:R-:W-:Y:S02]  /*22e0*/  IMAD R2, R22, R2, R9 ;  /* 0x0000000216027224 */ /* 0x000fe400078e0209 */
[----:B------:R-:W-:Y:S01]  /*22f0*/  IMAD.WIDE.U32 R22, R207, R22, R6 ;  /* 0x00000016cf167225 */ /* 0x000fe200078e0006 */
[----:B------:R-:W-:Y:S02]  /*2300*/  SEL R7, RZ, 0xffffffff, P2 ;  /* 0xffffffffff077807 */ /* 0x000fe40001000000 */
[-C--:B------:R-:W-:Y:S02]  /*2310*/  ISETP.GE.AND P3, PT, R14, R75.reuse, PT ;  /* 0x0000004b0e00720c */ /* 0x080fe40003f66270 */
[----:B------:R-:W-:Y:S01]  /*2320*/  ISETP.GE.AND P2, PT, R10, R75, PT ;  /* 0x0000004b0a00720c */ /* 0x000fe20003f46270 */
[----:B------:R-:W-:Y:S01]  /*2330*/  IMAD.SHL.U32 R7, R7, 0x2, RZ ;  /* 0x0000000207077824 */ /* 0x000fe200078e00ff */
[----:B------:R-:W-:Y:S01]  /*2340*/  SEL R4, RZ, 0x1, P3 ;  /* 0x00000001ff047807 */ /* 0x000fe20001800000 */
[----:B------:R-:W-:Y:S01]  /*2350*/  IMAD.IADD R23, R23, 0x1, R2 ;  /* 0x0000000117177824 */ /* 0x000fe200078e0202 */
[----:B------:R-:W-:-:S02]  /*2360*/  SEL R74, RZ, 0x4, P2 ;  /* 0x00000004ff4a7807 */ /* 0x000fc40001000000 */
[----:B------:R-:W-:Y:S02]  /*2370*/  LOP3.LUT R7, R7, 0x2, R4, 0xe2, !PT ;  /* 0x0000000207077812 */ /* 0x000fe400078ee204 */
[----:B------:R-:W-:Y:S02]  /*2380*/  SHF.R.S32.HI R2, RZ, 0x1f, R71 ;  /* 0x0000001fff027819 */ /* 0x000fe40000011447 */
[----:B------:R-:W-:Y:S02]  /*2390*/  LOP3.LUT R74, R7, R74, RZ, 0xfc, !PT ;  /* 0x0000004a074a7212 */ /* 0x000fe400078efcff */
[----:B------:R-:W-:-:S04]  /*23a0*/  LEA.HI R7, R2, R71, RZ, 0x6 ;  /* 0x0000004702077211 */ /* 0x000fc800078f30ff */
[----:B------:R-:W-:Y:S02]  /*23b0*/  SHF.R.S32.HI R7, RZ, 0x6, R7 ;  /* 0x00000006ff077819 */ /* 0x000fe40000011407 */
[----:B------:R-:W-:Y:S02]  /*23c0*/  IADD3 R154, P2, R14, R0, RZ ;  /* 0x000000000e9a7210 */ /* 0x000fe40007f5e0ff */
[----:B------:R-:W-:Y:S01]  /*23d0*/  VIMNMX R94, R202, R7, !PT ;  /* 0x00000007ca5e7248 */ /* 0x000fe20007fe0100 */
[----:B------:R-:W-:-:S03]  /*23e0*/  @!P4 IMAD.MOV.U32 R20, RZ, RZ, RZ ;  /* 0x000000ffff14c224 */ /* 0x000fc600078e00ff */
[----:B------:R-:W-:Y:S01]  /*23f0*/  ISETP.GT.AND P4, PT, R133, R94, PT ;  /* 0x0000005e8500720c */ /* 0x000fe20003f84270 */
[----:B------:R-:W-:Y:S02]  /*2400*/  IMAD.X R155, R15, 0x1, R3, P2 ;  /* 0x000000010f9b7824 */ /* 0x000fe400010e0603 */
[----:B------:R-:W-:Y:S02]  /*2410*/  IMAD R173, R171, R174, RZ ;  /* 0x000000aeabad7224 */ /* 0x000fe400078e02ff */
[----:B------:R-:W-:Y:S01]  /*2420*/  IMAD.WIDE.U32 R154, R168, R66, R154 ;  /* 0x00000042a89a7225 */ /* 0x000fe200078e009a */
[----:B------:R-:W-:-:S03]  /*2430*/  LEA R160, P2, R162, R166, 0x1 ;  /* 0x000000a6a2a07211 */ /* 0x000fc600078408ff */
[----:B------:R-:W-:Y:S01]  /*2440*/  IMAD R173, R170, R175, R173 ;  /* 0x000000afaaad7224 */ /* 0x000fe200078e02ad */
[----:B------:R-:W-:Y:S01]  /*2450*/  LEA R204, P3, R154, R158, 0x1 ;  /* 0x0000009e9acc7211 */ /* 0x000fe200078608ff */
[----:B------:R-:W-:Y:S02]  /*2460*/  IMAD.IADD R157, R155, 0x1, R157 ;  /* 0x000000019b9d7824 */ /* 0x000fe400078e029d */
[----:B------:R-:W-:Y:S01]  /*2470*/  IMAD.WIDE.U32 R170, R170, R174, R22 ;  /* 0x000000aeaaaa7225 */ /* 0x000fe200078e0016 */
[----:B------:R-:W-:Y:S02]  /*2480*/  LEA.HI.X R161, R162, R167, R165, 0x1, P2 ;  /* 0x000000a7a2a17211 */ /* 0x000fe400010f0ca5 */
[----:B------:R-:W-:Y:S01]  /*2490*/  LEA.HI.X R203, R154, R159, R157, 0x1, P3 ;  /* 0x0000009f9acb7211 */ /* 0x000fe200018f0c9d */
[----:B------:R-:W-:Y:S01]  /*24a0*/  IMAD.IADD R173, R171, 0x1, R173 ;  /* 0x00000001abad7824 */ /* 0x000fe200078e02ad */
        /* <DEDUP_REMOVED lines=12> */
[----:B------:R-:W-:Y:S01]  /*2570*/  SHF.R.S32.HI R21, RZ, 0x1f, R71 ;  /* 0x0000001fff157819 */ /* 0x000fe20000011447 */
[----:B-----5:R-:W-:Y:S01]  /*2580*/  IMAD.IADD R20, R20, 0x1, R5 ;  /* 0x0000000114147824 */ /* 0x020fe200078e0205 */
[----:B------:R-:W-:Y:S01]  /*2590*/  LOP3.LUT R147, R74, 0xffff, RZ, 0xc0, !PT ;  /* 0x0000ffff4a937812 */ /* 0x000fe200078ec0ff */
[C---:B------:R-:W-:Y:S01]  /*25a0*/  IMAD.SHL.U32 R78, R64.reuse, 0x20, RZ ;  /* 0x00000020404e7824 */ /* 0x040fe200078e00ff */
[C---:B------:R-:W-:Y:S01]  /*25b0*/  SHF.L.U64.HI R79, R64.reuse, 0x5, R65 ;  /* 0x00000005404f7819 */ /* 0x040fe20000010241 */
[----:B------:R-:W-:Y:S01]  /*25c0*/  IMAD.WIDE.U32 R178, R64, 0x60, RZ ;  /* 0x0000006040b27825 */ /* 0x000fe200078e00ff */
[----:B------:R-:W-:-:S02]  /*25d0*/  LOP3.LUT R151, R147, 0x1, RZ, 0xc0, !PT ;  /* 0x0000000193977812 */ /* 0x000fc400078ec0ff */
[----:B------:R-:W-:Y:S01]  /*25e0*/  LOP3.LUT R149, R147, 0x2, RZ, 0xc0, !PT ;  /* 0x0000000293957812 */ /* 0x000fe200078ec0ff */
[----:B------:R-:W-:Y:S01]  /*25f0*/  VIADD R148, R168, 0x20 ;  /* 0x00000020a8947836 */ /* 0x000fe20000000000 */
[----:B------:R-:W-:Y:S01]  /*2600*/  SHF.L.U64.HI R79, R78, 0x1, R79 ;  /* 0x000000014e4f7819 */ /* 0x000fe2000001024f */
[C---:B------:R-:W-:Y:S01]  /*2610*/  VIADD R146, R168.reuse, 0x30 ;  /* 0x00000030a8927836 */ /* 0x040fe20000000000 */
[----:B------:R-:W-:Y:S01]  /*2620*/  IADD3 R150, R168, 0x10, RZ ;  /* 0x00000010a8967810 */ /* 0x000fe20007ffe0ff */
[----:B------:R-:W-:Y:S01]  /*2630*/  IMAD.MOV.U32 R124, RZ, RZ, R204 ;  /* 0x000000ffff7c7224 */ /* 0x000fe200078e00cc */
[C---:B------:R-:W-:Y:S01]  /*2640*/  SHF.L.U64.HI R93, R66.reuse, 0x5, R67 ;  /* 0x00000005425d7819 */ /* 0x040fe20000010243 */
[----:B------:R-:W-:Y:S01]  /*2650*/  IMAD.MOV.U32 R126, RZ, RZ, R160 ;  /* 0x000000ffff7e7224 */ /* 0x000fe200078e00a0 */
[----:B------:R-:W-:Y:S01]  /*2660*/  SHF.L.U32 R92, R66, 0x5, RZ ;  /* 0x00000005425c7819 */ /* 0x000fe200000006ff */
[----:B------:R-:W-:Y:S01]  /*2670*/  IMAD.MOV.U32 R127, RZ, RZ, R161 ;  /* 0x000000ffff7f7224 */ /* 0x000fe200078e00a1 */
[----:B------:R-:W-:-:S02]  /*2680*/  MOV R125, R203 ;  /* 0x000000cb007d7202 */ /* 0x000fc40000000f00 */
[----:B------:R-:W-:Y:S02]  /*2690*/  LOP3.LUT R147, R147, 0x4, RZ, 0xc0, !PT ;  /* 0x0000000493937812 */ /* 0x000fe400078ec0ff */
[----:B------:R-:W-:Y:S01]  /*26a0*/  SHF.L.U32 R78, R78, 0x1, RZ ;  /* 0x000000014e4e7819 */ /* 0x000fe200000006ff */
[----:B--2---:R-:W-:-:S04]  /*26b0*/  IMAD R3, R33, R209, RZ ;  /* 0x000000d121037224 */ /* 0x004fc800078e02ff */
[----:B------:R-:W-:Y:S02]  /*26c0*/  IMAD R0, R32, R72, R3 ;  /* 0x0000004820007224 */ /* 0x000fe400078e0203 */
[----:B---3--:R-:W-:Y:S02]  /*26d0*/  IMAD R3, R35, R209, RZ ;  /* 0x000000d123037224 */ /* 0x008fe400078e02ff */
[C---:B------:R-:W-:Y:S01]  /*26e0*/  IMAD.WIDE.U32 R32, R209.reuse, R32, R14 ;  /* 0x00000020d1207225 */ /* 0x040fe200078e000e */
[C-C-:B----4-:R-:W-:Y:S02]  /*26f0*/  SHF.L.U64.HI R111, R180.reuse, 0x4, R181.reuse ;  /* 0x00000004b46f7819 */ /* 0x150fe400000102b5 */
[----:B------:R-:W-:Y:S01]  /*2700*/  SHF.L.U64.HI R113, R180, 0x5, R181 ;  /* 0x00000005b4717819 */ /* 0x000fe200000102b5 */
[----:B------:R-:W-:Y:S01]  /*2710*/  IMAD.WIDE.U32 R30, R209, R34, R14 ;  /* 0x00000022d11e7225 */ /* 0x000fe200078e000e */
[C---:B------:R-:W-:Y:S02]  /*2720*/  SHF.L.U32 R96, R182.reuse, 0x4, RZ ;  /* 0x00000004b6607819 */ /* 0x040fe400000006ff */
[----:B------:R-:W-:Y:S01]  /*2730*/  SHF.L.U64.HI R95, R182, 0x4, R183 ;  /* 0x00000004b65f7819 */ /* 0x000fe200000102b7 */
[----:B------:R-:W-:Y:S01]  /*2740*/  IMAD R2, R34, R72, R3 ;  /* 0x0000004822027224 */ /* 0x000fe200078e0203 */
[----:B------:R-:W-:Y:S01]  /*2750*/  SHF.R.S32.HI R3, RZ, 0x1f, R5 ;  /* 0x0000001fff037819 */ /* 0x000fe20000011405 */
[----:B------:R-:W-:Y:S01]  /*2760*/  IMAD.IADD R33, R33, 0x1, R0 ;  /* 0x0000000121217824 */ /* 0x000fe200078e0200 */
[----:B------:R-:W-:Y:S01]  /*2770*/  SHF.L.U64.HI R105, R182, 0x5, R183 ;  /* 0x00000005b6697819 */ /* 0x000fe200000102b7 */
[----:B------:R-:W-:-:S02]  /*2780*/  IMAD R4, R181, R5, RZ ;  /* 0x00000005b5047224 */ /* 0x000fc400078e02ff */
[----:B------:R-:W-:Y:S02]  /*2790*/  IMAD R0, R183, R5, RZ ;  /* 0x00000005b7007224 */ /* 0x000fe400078e02ff */
[----:B------:R-:W-:Y:S01]  /*27a0*/  IMAD.IADD R31, R31, 0x1, R2 ;  /* 0x000000011f1f7824 */ /* 0x000fe200078e0202 */
[----:B------:R-:W-:Y:S01]  /*27b0*/  LEA.HI R143, R18, R18, RZ, 0x1 ;  /* 0x00000012128f7211 */ /* 0x000fe200078f08ff */
[-C--:B------:R-:W-:Y:S02]  /*27c0*/  IMAD R4, R180, R3.reuse, R4 ;  /* 0x00000003b4047224 */ /* 0x080fe400078e0204 */
[C---:B------:R-:W-:Y:S01]  /*27d0*/  IMAD R3, R182.reuse, R3, R0 ;  /* 0x00000003b6037224 */ /* 0x040fe200078e0200 */
[----:B------:R-:W-:Y:S01]  /*27e0*/  SHF.R.S32.HI R143, RZ, 0x1, R143 ;  /* 0x00000001ff8f7819 */ /* 0x000fe2000001148f */
[----:B------:R-:W-:-:S03]  /*27f0*/  IMAD.WIDE.U32 R30, R182, R5, R30 ;  /* 0x00000005b61e7225 */ /* 0x000fc600078e001e */
[----:B------:R-:W-:Y:S01]  /*2800*/  SHF.L.U32 R145, R143, 0x5, RZ ;  /* 0x000000058f917819 */ /* 0x000fe200000006ff */
[----:B------:R-:W-:Y:S01]  /*2810*/  IMAD R19, R29, R13, RZ ;  /* 0x0000000d1d137224 */ /* 0x000fe200078e02ff */
[----:B------:R-:W-:Y:S01]  /*2820*/  IADD3 R31, R31, R3, RZ ;  /* 0x000000031f1f7210 */ /* 0x000fe20007ffe0ff */
[----:B------:R-:W-:Y:S01]  /*2830*/  IMAD.WIDE.U32 R32, R180, R5, R32 ;  /* 0x00000005b4207225 */ /* 0x000fe200078e0020 */
[----:B------:R-:W-:Y:S02]  /*2840*/  IADD3 R3, P0, -R71, R168, RZ ;  /* 0x000000a847037210 */ /* 0x000fe40007f1e1ff */
[----:B------:R-:W-:Y:S01]  /*2850*/  SHF.R.S32.HI R136, RZ, 0x1f, R145 ;  /* 0x0000001fff887819 */ /* 0x000fe20000011491 */
[----:B------:R-:W-:Y:S02]  /*2860*/  IMAD R0, R28, R12, R19 ;  /* 0x0000000c1c007224 */ /* 0x000fe400078e0213 */
[----:B------:R-:W-:Y:S02]  /*2870*/  IMAD R19, R27, R13, RZ ;  /* 0x0000000d1b137224 */ /* 0x000fe400078e02ff */
[----:B------:R-:W-:-:S02]  /*2880*/  IMAD.IADD R33, R33, 0x1, R4 ;  /* 0x0000000121217824 */ /* 0x000fc400078e0204 */
[C---:B------:R-:W-:Y:S02]  /*2890*/  IMAD R19, R26.reuse, R12, R19 ;  /* 0x0000000c1a137224 */ /* 0x040fe400078e0213 */
[----:B------:R-:W-:-:S04]  /*28a0*/  IMAD.WIDE.U32 R26, R26, R13, R30 ;  /* 0x0000000d1a1a7225 */ /* 0x000fc800078e001e */
[----:B------:R-:W-:Y:S02]  /*28b0*/  IMAD.X R21, R169, 0x1, ~R21, P0 ;  /* 0x00000001a9157824 */ /* 0x000fe400000e0e15 */
[----:B------:R-:W-:-:S04]  /*28c0*/  IMAD.WIDE.U32 R28, R28, R13, R32 ;  /* 0x0000000d1c1c7225 */ /* 0x000fc800078e0020 */
[----:B------:R-:W-:Y:S01]  /*28d0*/  IMAD.IADD R27, R27, 0x1, R19 ;  /* 0x000000011b1b7824 */ /* 0x000fe200078e0213 */
[----:B------:R-:W-:Y:S01]  /*28e0*/  IADD3 R29, R29, R0, RZ ;  /* 0x000000001d1d7210 */ /* 0x000fe20007ffe0ff */
[----:B------:R-:W-:Y:S02]  /*28f0*/  IMAD R119, R21, R182, RZ ;  /* 0x000000b615777224 */ /* 0x000fe400078e02ff */
[----:B------:R-:W-:Y:S02]  /*2900*/  IMAD R123, R143, R20, RZ ;  /* 0x000000148f7b7224 */ /* 0x000fe400078e02ff */
[----:B------:R-:W-:Y:S02]  /*2910*/  IMAD R119, R183, R3, R119 ;  /* 0x00000003b7777224 */ /* 0x000fe400078e0277 */
[----:B------:R-:W-:Y:S01]  /*2920*/  IMAD R4, R168, R143, R73 ;  /* 0x0000008fa8047224 */ /* 0x000fe200078e0249 */
[----:B------:R-:W-:Y:S01]  /*2930*/  SHF.R.S32.HI R2, RZ, 0x1f, R123 ;  /* 0x0000001fff027819 */ /* 0x000fe2000001147b */
[----:B------:R-:W-:-:S03]  /*2940*/  IMAD.WIDE.U32 R18, R182, R3, R26 ;  /* 0x00000003b6127225 */ /* 0x000fc600078e001a */
[----:B------:R-:W-:Y:S01]  /*2950*/  IADD3 R0, P3, R123, R4, RZ ;  /* 0x000000047b007210 */ /* 0x000fe20007f7e0ff */
[----:B------:R-:W-:Y:S01]  /*2960*/  IMAD R117, R21, R180, RZ ;  /* 0x000000b415757224 */ /* 0x000fe200078e02ff */
[----:B------:R-:W-:Y:S01]  /*2970*/  LEA R118, P0, R18, R24, 0x1 ;  /* 0x0000001812767211 */ /* 0x000fe200078008ff */
[----:B------:R-:W-:Y:S01]  /*2980*/  IMAD.IADD R119, R19, 0x1, R119 ;  /* 0x0000000113777824 */ /* 0x000fe200078e0277 */
[----:B------:R-:W-:Y:S01]  /*2990*/  LEA.HI.X.SX32 R5, R4, R2, 0x1, P3 ;  /* 0x0000000204057211 */ /* 0x000fe200018f0eff */
[-C--:B------:R-:W-:Y:S02]  /*29a0*/  IMAD R117, R181, R3.reuse, R117 ;  /* 0x00000003b5757224 */ /* 0x080fe400078e0275 */
[----:B------:R-:W-:Y:S01]  /*29b0*/  IMAD.WIDE.U32 R12, R180, R3, R28 ;  /* 0x00000003b40c7225 */ /* 0x000fe200078e001c */
[----:B------:R-:W-:-:S03]  /*29c0*/  LEA.HI.X R119, R18, R25, R119, 0x1, P0 ;  /* 0x0000001912777211 */ /* 0x000fc600000f0c77 */
[----:B------:R-:W-:Y:S01]  /*29d0*/  IMAD.SHL.U32 R18, R0, 0x2, RZ ;  /* 0x0000000200127824 */ /* 0x000fe200078e00ff */
[----:B------:R-:W-:Y:S01]  /*29e0*/  IADD3 R117, R13, R117, RZ ;  /* 0x000000750d757210 */ /* 0x000fe20007ffe0ff */
[----:B------:R-:W-:Y:S01]  /*29f0*/  IMAD.IADD R3, R73, 0x1, R4 ;  /* 0x0000000149037824 */ /* 0x000fe200078e0204 */
[----:B------:R-:W-:Y:S01]  /*2a00*/  LEA R116, P1, R12, R22, 0x1 ;  /* 0x000000160c747211 */ /* 0x000fe200078208ff */
[----:B------:R-:W-:Y:S01]  /*2a10*/  IMAD.SHL.U32 R153, R143, 0x10, RZ ;  /* 0x000000108f997824 */ /* 0x000fe200078e00ff */
[----:B------:R-:W-:Y:S01]  /*2a20*/  SHF.L.U64.HI R0, R0, 0x1, R5 ;  /* 0x0000000100007819 */ /* 0x000fe20000010205 */
[----:B------:R-:W-:Y:S01]  /*2a30*/  IMAD.SHL.U32 R106, R182, 0x20, RZ ;  /* 0x00000020b66a7824 */ /* 0x000fe200078e00ff */
[----:B------:R-:W-:Y:S01]  /*2a40*/  LEA.HI.X R117, R12, R23, R117, 0x1, P1 ;  /* 0x000000170c757211 */ /* 0x000fe200008f0c75 */
[----:B------:R-:W-:Y:S01]  /*2a50*/  VIADD R144, R153, 0x40 ;  /* 0x0000004099907836 */ /* 0x000fe20000000000 */
[-C--:B------:R-:W-:Y:S01]  /*2a60*/  IADD3 R58, P1, R8, R18.reuse, RZ ;  /* 0x00000012083a7210 */ /* 0x080fe20007f3e0ff */
[----:B------:R-:W-:Y:S01]  /*2a70*/  IMAD.SHL.U32 R112, R180, 0x10, RZ ;  /* 0x00000010b4707824 */ /* 0x000fe200078e00ff */
[----:B------:R-:W-:Y:S01]  /*2a80*/  IADD3 R123, P2, R123, R3, RZ ;  /* 0x000000037b7b7210 */ /* 0x000fe20007f5e0ff */
[----:B------:R-:W-:Y:S01]  /*2a90*/  IMAD.IADD R141, R153, 0x1, R144 ;  /* 0x00000001998d7824 */ /* 0x000fe200078e0290 */
[----:B------:R-:W-:Y:S01]  /*2aa0*/  IADD3 R18, P0, R6, R18, RZ ;  /* 0x0000001206127210 */ /* 0x000fe20007f1e0ff */
[----:B------:R-:W-:Y:S01]  /*2ab0*/  IMAD.X R59, R9, 0x1, R0, P1 ;  /* 0x00000001093b7824 */ /* 0x000fe200008e0600 */
[----:B------:R-:W-:Y:S01]  /*2ac0*/  LEA.HI.X.SX32 R2, R3, R2, 0x1, P2 ;  /* 0x0000000203027211 */ /* 0x000fe200010f0eff */
[C---:B------:R-:W-:Y:S01]  /*2ad0*/  IMAD.SHL.U32 R114, R180.reuse, 0x20, RZ ;  /* 0x00000020b4727824 */ /* 0x040fe200078e00ff */
[----:B------:R-:W-:Y:S01]  /*2ae0*/  SHF.L.U32 R122, R123, 0x1, RZ ;  /* 0x000000017b7a7819 */ /* 0x000fe200000006ff */
[----:B------:R-:W-:Y:S01]  /*2af0*/  IMAD R115, R181, 0x60, RZ ;  /* 0x00000060b5737824 */ /* 0x000fe200078e02ff */
[----:B------:R-:W-:Y:S01]  /*2b00*/  IADD3.X R19, R7, R0, RZ, P0, !PT ;  /* 0x0000000007137210 */ /* 0x000fe200007fe4ff */
[----:B------:R-:W-:Y:S01]  /*2b10*/  IMAD.WIDE.U32 R180, R180, 0x60, RZ ;  /* 0x00000060b4b47825 */ /* 0x000fe200078e00ff */
[----:B------:R-:W-:-:S02]  /*2b20*/  IADD3 R91, P1, R200, 0x40, RZ ;  /* 0x00000040c85b7810 */ /* 0x000fc40007f3e0ff */
[----:B------:R-:W-:Y:S01]  /*2b30*/  IADD3 R87, P0, R200, 0x80, RZ ;  /* 0x00000080c8577810 */ /* 0x000fe20007f1e0ff */
[----:B------:R-:W-:Y:S01]  /*2b40*/  IMAD R143, R143, 0x30, RZ ;  /* 0x000000308f8f7824 */ /* 0x000fe200078e02ff */
[----:B------:R-:W-:Y:S01]  /*2b50*/  SHF.L.U64.HI R123, R123, 0x1, R2 ;  /* 0x000000017b7b7819 */ /* 0x000fe20000010202 */
[----:B------:R-:W-:Y:S01]  /*2b60*/  IMAD.X R90, RZ, RZ, R201, P1 ;  /* 0x000000ffff5a7224 */ /* 0x000fe200008e06c9 */
[-C--:B------:R-:W-:Y:S01]  /*2b70*/  IADD3 R120, P3, R8, R122.reuse, RZ ;  /* 0x0000007a08787210 */ /* 0x080fe20007f7e0ff */
[----:B------:R-:W-:Y:S01]  /*2b80*/  IMAD R3, R65, 0x60, RZ ;  /* 0x0000006041037824 */ /* 0x000fe200078e02ff */
[----:B------:R-:W-:Y:S02]  /*2b90*/  IADD3 R122, P2, R6, R122, RZ ;  /* 0x0000007a067a7210 */ /* 0x000fe40007f5e0ff */
[-C--:B------:R-:W-:Y:S01]  /*2ba0*/  IADD3.X R86, RZ, R201.reuse, RZ, P0, !PT ;  /* 0x000000c9ff567210 */ /* 0x080fe200007fe4ff */
[--C-:B------:R-:W-:Y:S01]  /*2bb0*/  IMAD.X R121, R9, 0x1, R123.reuse, P3 ;  /* 0x0000000109797824 */ /* 0x100fe200018e067b */
[-C--:B------:R-:W-:Y:S01]  /*2bc0*/  IADD3 R89, P1, R91, R200.reuse, RZ ;  /* 0x000000c85b597210 */ /* 0x080fe20007f3e0ff */
[----:B------:R-:W-:Y:S01]  /*2bd0*/  IMAD.X R123, R7, 0x1, R123, P2 ;  /* 0x00000001077b7824 */ /* 0x000fe200010e067b */
[-C--:B------:R-:W-:Y:S01]  /*2be0*/  IADD3 R85, P0, R87, R200.reuse, RZ ;  /* 0x000000c857557210 */ /* 0x080fe20007f1e0ff */
[----:B------:R-:W-:Y:S01]  /*2bf0*/  IMAD.MOV.U32 R9, RZ, RZ, R133 ;  /* 0x000000ffff097224 */ /* 0x000fe200078e0085 */
[----:B------:R-:W-:Y:S01]  /*2c00*/  IADD3 R142, R153, 0x80, RZ ;  /* 0x00000080998e7810 */ /* 0x000fe20007ffe0ff */
[----:B------:R-:W-:Y:S01]  /*2c10*/  IMAD.X R88, R90, 0x1, R201, P1 ;  /* 0x000000015a587824 */ /* 0x000fe200008e06c9 */
[----:B------:R-:W-:Y:S01]  /*2c20*/  IADD3.X R84, R86, R201, RZ, P0, !PT ;  /* 0x000000c956547210 */ /* 0x000fe200007fe4ff */
[----:B------:R-:W-:Y:S01]  /*2c30*/  IMAD.IADD R76, R179, 0x1, R3 ;  /* 0x00000001b34c7824 */ /* 0x000fe200078e0203 */
[----:B------:R-:W-:Y:S01]  /*2c40*/  IADD3 R83, P2, R89, R200, RZ ;  /* 0x000000c859537210 */ /* 0x000fe20007f5e0ff */
[----:B------:R-:W-:Y:S01]  /*2c50*/  IMAD.IADD R140, R153, 0x1, R142 ;  /* 0x00000001998c7824 */ /* 0x000fe200078e028e */
[----:B------:R-:W-:-:S02]  /*2c60*/  IADD3 R101, P0, R96, 0x80, RZ ;  /* 0x0000008060657810 */ /* 0x000fc40007f1e0ff */
[----:B------:R-:W-:Y:S01]  /*2c70*/  IADD3 R81, P1, R85, R200, RZ ;  /* 0x000000c855517210 */ /* 0x000fe20007f3e0ff */
[----:B------:R-:W-:Y:S01]  /*2c80*/  IMAD.X R82, R88, 0x1, R201, P2 ;  /* 0x0000000158527824 */ /* 0x000fe200010e06c9 */
[----:B------:R-:W-:Y:S01]  /*2c90*/  IADD3 R97, P3, R96, 0x40, RZ ;  /* 0x0000004060617810 */ /* 0x000fe20007f7e0ff */
[----:B------:R-:W-:Y:S01]  /*2ca0*/  IMAD.X R102, RZ, RZ, R95, P0 ;  /* 0x000000ffff667224 */ /* 0x000fe200000e065f */
[-C--:B------:R-:W-:Y:S01]  /*2cb0*/  IADD3 R104, P2, R101, R96.reuse, RZ ;  /* 0x0000006065687210 */ /* 0x080fe20007f5e0ff */
[----:B------:R-:W-:Y:S01]  /*2cc0*/  IMAD.X R80, R84, 0x1, R201, P1 ;  /* 0x0000000154507824 */ /* 0x000fe200008e06c9 */
[----:B------:R-:W-:Y:S01]  /*2cd0*/  IADD3.X R98, RZ, R95, RZ, P3, !PT ;  /* 0x0000005fff627210 */ /* 0x000fe20001ffe4ff */
[----:B------:R-:W-:Y:S01]  /*2ce0*/  IMAD.IADD R138, R153, 0x1, R140 ;  /* 0x00000001998a7824 */ /* 0x000fe200078e028c */
[----:B------:R-:W-:Y:S01]  /*2cf0*/  IADD3 R100, P3, R97, R96, RZ ;  /* 0x0000006061647210 */ /* 0x000fe20007f7e0ff */
[----:B------:R-:W-:Y:S01]  /*2d00*/  IMAD.X R103, R102, 0x1, R95, P2 ;  /* 0x0000000166677824 */ /* 0x000fe200010e065f */
[----:B------:R-:W-:-:S02]  /*2d10*/  IADD3 R110, P0, R106, R101, RZ ;  /* 0x000000656a6e7210 */ /* 0x000fc40007f1e0ff */
[----:B------:R-:W-:Y:S01]  /*2d20*/  IADD3 R108, P1, R106, R97, RZ ;  /* 0x000000616a6c7210 */ /* 0x000fe20007f3e0ff */
[----:B------:R-:W-:Y:S01]  /*2d30*/  IMAD.X R99, R98, 0x1, R95, P3 ;  /* 0x0000000162637824 */ /* 0x000fe200018e065f */
[----:B------:R-:W-:Y:S01]  /*2d40*/  IADD3 R139, R153, R141, RZ ;  /* 0x0000008d998b7210 */ /* 0x000fe20007ffe0ff */
[----:B------:R-:W-:Y:S01]  /*2d50*/  IMAD.X R109, R105, 0x1, R102, P0 ;  /* 0x00000001696d7824 */ /* 0x000fe200000e0666 */
[C---:B------:R-:W-:Y:S01]  /*2d60*/  SHF.L.U64.HI R111, R112.reuse, 0x1, R111 ;  /* 0x00000001706f7819 */ /* 0x040fe2000001026f */
[----:B------:R-:W-:Y:S01]  /*2d70*/  IMAD.SHL.U32 R112, R112, 0x2, RZ ;  /* 0x0000000270707824 */ /* 0x000fe200078e00ff */
[C---:B------:R-:W-:Y:S01]  /*2d80*/  SHF.L.U64.HI R113, R114.reuse, 0x1, R113 ;  /* 0x0000000172717819 */ /* 0x040fe20000010271 */
[----:B------:R-:W-:Y:S01]  /*2d90*/  IMAD.SHL.U32 R114, R114, 0x2, RZ ;  /* 0x0000000272727824 */ /* 0x000fe200078e00ff */
[----:B------:R-:W-:Y:S02]  /*2da0*/  IADD3 R115, R181, R115, RZ ;  /* 0x00000073b5737210 */ /* 0x000fe40007ffe0ff */
[----:B------:R-:W-:-:S02]  /*2db0*/  IADD3.X R107, R105, R98, RZ, P1, !PT ;  /* 0x00000062696b7210 */ /* 0x000fc40000ffe4ff */
[----:B------:R-:W-:Y:S02]  /*2dc0*/  SHF.R.S32.HI R137, RZ, 0x1f, R153 ;  /* 0x0000001fff897819 */ /* 0x000fe40000011499 */
[----:B------:R-:W-:Y:S02]  /*2dd0*/  SHF.R.S32.HI R134, RZ, 0x1f, R143 ;  /* 0x0000001fff867819 */ /* 0x000fe4000001148f */
[----:B------:R-:W-:Y:S02]  /*2de0*/  SHF.R.S32.HI R135, RZ, 0x1f, R144 ;  /* 0x0000001fff877819 */ /* 0x000fe40000011490 */
[----:B------:R-:W-:Y:S02]  /*2df0*/  SHF.R.S32.HI R132, RZ, 0x1f, R142 ;  /* 0x0000001fff847819 */ /* 0x000fe4000001148e */
[----:B------:R-:W-:Y:S02]  /*2e00*/  SHF.R.S32.HI R131, RZ, 0x1f, R141 ;  /* 0x0000001fff837819 */ /* 0x000fe4000001148d */
[----:B------:R-:W-:-:S02]  /*2e10*/  SHF.R.S32.HI R130, RZ, 0x1f, R140 ;  /* 0x0000001fff827819 */ /* 0x000fc4000001148c */
[----:B------:R-:W-:Y:S02]  /*2e20*/  SHF.R.S32.HI R129, RZ, 0x1f, R139 ;  /* 0x0000001fff817819 */ /* 0x000fe4000001148b */
[----:B------:R-:W-:-:S07]  /*2e30*/  SHF.R.S32.HI R128, RZ, 0x1f, R138 ;  /* 0x0000001fff807819 */ /* 0x000fce000001148a */
.L_x_1643:
[----:B------:R-:W-:Y:S01]  /*2e40*/  IMAD.SHL.U32 R13, R9, 0x40, RZ ;  /* 0x00000040090d7824 */ /* 0x000fe200078e00ff */
[----:B------:R-:W-:Y:S03]  /*2e50*/  BSSY B0, `(.L_x_1550) ;  /* 0x0000016000007945 */ /* 0x000fe60003800000 */
[----:B------:R-:W-:Y:S04]  /*2e60*/  VIADD R12, R13, 0xffffffc0 ;  /* 0xffffffc00d0c7836 */ /* 0x000fe80000000000 */
[--C-:B---3--:R-:W-:Y:S02]  /*2e70*/  IMAD.IADD R189, R69, 0x1, -R12.reuse ;  /* 0x0000000145bd7824 */ /* 0x108fe400078e0a0c */
[----:B------:R-:W-:Y:S03]  /*2e80*/  IMAD.IADD R187, R71, 0x1, -R12 ;  /* 0x0000000147bb7824 */ /* 0x000fe600078e0a0c */
[-C--:B------:R-:W-:Y:S02]  /*2e90*/  ISETP.GE.AND P2, PT, R168, R189.reuse, PT ;  /* 0x000000bda800720c */ /* 0x080fe40003f46270 */
[----:B------:R-:W-:Y:S02]  /*2ea0*/  ISETP.GE.AND P0, PT, R150, R189, PT ;  /* 0x000000bd9600720c */ /* 0x000fe40003f06270 */
[----:B------:R-:W-:Y:S02]  /*2eb0*/  ISETP.GE.AND P2, PT, R168, R187, !P2 ;  /* 0x000000bba800720c */ /* 0x000fe40005746270 */
[-C--:B------:R-:W-:Y:S02]  /*2ec0*/  ISETP.GE.AND P4, PT, R148, R189.reuse, PT ;  /* 0x000000bd9400720c */ /* 0x080fe40003f86270 */
[----:B------:R-:W-:Y:S02]  /*2ed0*/  ISETP.GE.AND P3, PT, R146, R189, PT ;  /* 0x000000bd9200720c */ /* 0x000fe40003f66270 */
[-C--:B------:R-:W-:Y:S02]  /*2ee0*/  ISETP.GE.AND P0, PT, R150, R187.reuse, !P0 ;  /* 0x000000bb9600720c */ /* 0x080fe40004706270 */
[-C--:B------:R-:W-:Y:S02]  /*2ef0*/  ISETP.GE.AND P4, PT, R148, R187.reuse, !P4 ;  /* 0x000000bb9400720c */ /* 0x080fe40006786270 */
[----:B------:R-:W-:Y:S03]  /*2f00*/  ISETP.GE.AND P3, PT, R146, R187, !P3 ;  /* 0x000000bb9200720c */ /* 0x000fe60005f66270 */
[----:B-----5:R-:W-:Y:S05]  /*2f10*/  @!P2 BRA `(.L_x_1551) ;  /* 0x000000000024a947 */ /* 0x020fea0003800000 */
        /* <DEDUP_REMOVED lines=9> */
.L_x_1551:
[----:B------:R-:W-:Y:S05]  /*2fb0*/  BSYNC B0 ;  /* 0x0000000000007941 */ /* 0x000fea0003800000 */
.L_x_1550:
        /* <DEDUP_REMOVED lines=15> */
.L_x_1553:
[----:B------:R-:W-:Y:S05]  /*30b0*/  BSYNC B0 ;  /* 0x0000000000007941 */ /* 0x000fea0003800000 */
.L_x_1552:
        /* <DEDUP_REMOVED lines=15> */
.L_x_1555:
[----:B------:R-:W-:Y:S05]  /*31b0*/  BSYNC B0 ;  /* 0x0000000000007941 */ /* 0x000fea0003800000 */
.L_x_1554:
        /* <DEDUP_REMOVED lines=15> */
.L_x_1557:
[----:B------:R-:W-:Y:S05]  /*32b0*/  BSYNC B0 ;  /* 0x0000000000007941 */ /* 0x000fea0003800000 */
.L_x_1556:
        /* <DEDUP_REMOVED lines=66> */
.L_x_1564:
[----:B------:R-:W-:Y:S05]  /*36e0*/  BSYNC B0 ;  /* 0x0000000000007941 */ /* 0x000fea0003800000 */
.L_x_1563:
        /* <DEDUP_REMOVED lines=48> */
.L_x_1566:
[----:B------:R-:W-:Y:S05]  /*39f0*/  BSYNC B0 ;  /* 0x0000000000007941 */ /* 0x000fea0003800000 */
.L_x_1565:
        /* <DEDUP_REMOVED lines=47> */
.L_x_1562:
[----:B------:R-:W-:Y:S05]  /*3cf0*/  BSYNC B1 ;  /* 0x0000000000017941 */ /* 0x000fea0003800000 */
.L_x_1561:
        /* <DEDUP_REMOVED lines=65> */
.L_x_1570:
[----:B------:R-:W-:Y:S05]  /*4110*/  BSYNC B0 ;  /* 0x0000000000007941 */ /* 0x000fea0003800000 */
.L_x_1569:
        /* <DEDUP_REMOVED lines=51> */
.L_x_1572:
[----:B------:R-:W-:Y:S05]  /*4450*/  BSYNC B0 ;  /* 0x0000000000007941 */ /* 0x000fea0003800000 */
.L_x_1571:
        /* <DEDUP_REMOVED lines=50> */
.L_x_1568:
[----:B------:R-:W-:Y:S05]  /*4780*/  BSYNC B1 ;  /* 0x0000000000017941 */ /* 0x000fea0003800000 */
.L_x_1567:
        /* <DEDUP_REMOVED lines=65> */
.L_x_1576:
[----:B------:R-:W-:Y:S05]  /*4ba0*/  BSYNC B0 ;  /* 0x0000000000007941 */ /* 0x000fea0003800000 */
.L_x_1575:
        /* <DEDUP_REMOVED lines=51> */
.L_x_1578:
[----:B------:R-:W-:Y:S05]  /*4ee0*/  BSYNC B0 ;  /* 0x0000000000007941 */ /* 0x000fea0003800000 */
.L_x_1577:
        /* <DEDUP_REMOVED lines=50> */
.L_x_1574:
[----:B------:R-:W-:Y:S05]  /*5210*/  BSYNC B1 ;  /* 0x0000000000017941 */ /* 0x000fea0003800000 */
.L_x_1573:
        /* <DEDUP_REMOVED lines=67> */
.L_x_1582:
[----:B------:R-:W-:Y:S05]  /*5650*/  BSYNC B0 ;  /* 0x0000000000007941 */ /* 0x000fea0003800000 */
.L_x_1581:
        /* <DEDUP_REMOVED lines=51> */
.L_x_1584:
[----:B------:R-:W-:Y:S05]  /*5990*/  BSYNC B0 ;  /* 0x0000000000007941 */ /* 0x000fea0003800000 */
.L_x_1583:
        /* <DEDUP_REMOVED lines=50> */
.L_x_1580:
[----:B------:R-:W-:Y:S05]  /*5cc0*/  BSYNC B1 ;  /* 0x0000000000017941 */ /* 0x000fea0003800000 */
.L_x_1579:
[----:B------:R-:W2:Y:S02]  /*5cd0*/  LD.E R3, desc[UR6][R16.64+0xd0] ;  /* 0x0000d00610037980 */ /* 0x000ea4000c101900 */
[----:B--2---:R-:W-:Y:S05]  /*5ce0*/  IMAD.U32 R3, R3, -0x20, RZ ;  /* 0xffffffe003037824 */ /* 0x004fea00078e00ff */
[C---:B------:R-:W-:Y:S02]  /*5cf0*/  LEA R18, P1, R3.reuse, R18, 0x1 ;  /* 0x0000001203127211 */ /* 0x040fe400078208ff */
[C---:B------:R-:W-:Y:S02]  /*5d00*/  LEA R58, P0, R3.reuse, R58, 0x1 ;  /* 0x0000003a033a7211 */ /* 0x040fe400078008ff */
[C---:B------:R-:W-:Y:S02]  /*5d10*/  LEA.HI.X.SX32 R19, R3.reuse, R19, 0x1, P1 ;  /* 0x0000001303137211 */ /* 0x040fe400008f0eff */
[----:B------:R-:W-:Y:S01]  /*5d20*/  LEA.HI.X.SX32 R59, R3, R59, 0x1, P0 ;  /* 0x0000003b033b7211 */ /* 0x000fe200000f0eff */
[----:B------:R-:W-:Y:S05]  /*5d30*/  BRA `(.L_x_1585) ;  /* 0x0000004c00a87947 */ /* 0x000fea0003800000 */
.L_x_1560:
        /* <DEDUP_REMOVED lines=89> */
.L_x_1591:
[----:B------:R-:W-:Y:S05]  /*62d0*/  BSYNC B0 ;  /* 0x0000000000007941 */ /* 0x000fea0003800000 */
.L_x_1590:
[----:B-----5:R2:W-:Y:S02]  /*62e0*/  ST.E.128 desc[UR6][R124.64], R48 ;  /* 0x000000307c007985 */ /* 0x0205e4000c101d06 */
.L_x_1589:
[----:B------:R-:W-:Y:S05]  /*62f0*/  BSYNC B1 ;  /* 0x0000000000017941 */ /* 0x000fea0003800000 */
.L_x_1588:
        /* <DEDUP_REMOVED lines=87> */
.L_x_1595:
[----:B------:R-:W-:Y:S05]  /*6870*/  BSYNC B0 ;  /* 0x0000000000007941 */ /* 0x000fea0003800000 */
.L_x_1594:
[----:B-----5:R3:W-:Y:S02]  /*6880*/  ST.E.128 desc[UR6][R124.64+0x80], R48 ;  /* 0x000080307c007985 */ /* 0x0207e4000c101d06 */
.L_x_1593:
[----:B------:R-:W-:Y:S05]  /*6890*/  BSYNC B1 ;  /* 0x0000000000017941 */ /* 0x000fea0003800000 */
.L_x_1592:
        /* <DEDUP_REMOVED lines=86> */
.L_x_1597:
[----:B------:R-:W-:Y:S05]  /*6e00*/  BSYNC B0 ;  /* 0x0000000000007941 */ /* 0x000fea0003800000 */
.L_x_1596:
[----:B-----5:R4:W-:Y:S02]  /*6e10*/  ST.E.128 desc[UR6][R124.64+0x100], R48 ;  /* 0x000100307c007985 */ /* 0x0209e4000c101d06 */
.L_x_1587:
[----:B------:R-:W-:Y:S05]  /*6e20*/  BSYNC B2 ;  /* 0x0000000000027941 */ /* 0x000fea0003800000 */
.L_x_1586:
        /* <DEDUP_REMOVED lines=99> */
.L_x_1603:
[----:B------:R-:W-:Y:S05]  /*7460*/  BSYNC B0 ;  /* 0x0000000000007941 */ /* 0x000fea0003800000 */
.L_x_1602:
[----:B-----5:R3:W-:Y:S02]  /*7470*/  ST.E.128 desc[UR6][R190.64], R48 ;  /* 0x00000030be007985 */ /* 0x0207e4000c101d06 */
.L_x_1601:
[----:B------:R-:W-:Y:S05]  /*7480*/  BSYNC B1 ;  /* 0x0000000000017941 */ /* 0x000fea0003800000 */
.L_x_1600:
[----:B------:R-:W-:Y:S01]  /*7490*/  ISETP.GE.AND P0, PT, R11, R185, PT ;  /* 0x000000b90b00720c */ /* 0x000fe20003f06270 */
[----:B------:R-:W-:Y:S11]  /*74a0*/  BSSY B1, `(.L_x_1604) ;  /* 0x000005f000017945 */ /* 0x000ff60003800000 */
[----:B------:R-:W-:Y:S01]  /*74b0*/  @!UPT UIADD3 URZ, URZ, URZ, URZ ;  /* 0x0000003f3f3ff290 */ /* 0x000fe2000fffe03f */
[----:B------:R-:W-:Y:S05]  /*74c0*/  @P0 BRA `(.L_x_1605) ;  /* 0x0000000400700947 */ /* 0x000fea0003800000 */
[----:B------:R-:W-:Y:S01]  /*74d0*/  LEA R192, P0, R97, R118, 0x1 ;  /* 0x0000007661c07211 */ /* 0x000fe200078008ff */
        /* <DEDUP_REMOVED lines=89> */
.L_x_1607:
[----:B------:R-:W-:Y:S05]  /*7a70*/  BSYNC B0 ;  /* 0x0000000000007941 */ /* 0x000fea0003800000 */
.L_x_1606:
[----:B-----5:R3:W-:Y:S02]  /*7a80*/  ST.E.128 desc[UR6][R190.64], R48 ;  /* 0x00000030be007985 */ /* 0x0207e4000c101d06 */
.L_x_1605:
[----:B------:R-:W-:Y:S05]  /*7a90*/  BSYNC B1 ;  /* 0x0000000000017941 */ /* 0x000fea0003800000 */
.L_x_1604:
        /* <DEDUP_REMOVED lines=28> */
[----:B------:R-:W-:Y:S01]  /*7c60*/  LEA.HI.X.SX32 R23, R184, R197, 0x1, P0 ;  /* 0x000000c5b8177211 */ /* 0x000fe200000f0eff */
[----:B--2---:R-:W-:Y:S01]  /*7c70*/  IMAD.MOV.U32 R197, RZ, RZ, RZ ;  /* 0x000000ffffc57224 */ /* 0x004fe200078e00ff */
        /* <DEDUP_REMOVED lines=63> */
.L_x_1609:
[----:B------:R-:W-:Y:S05]  /*8070*/  BSYNC B0 ;  /* 0x0000000000007941 */ /* 0x000fea0003800000 */
.L_x_1608:
[----:B-----5:R3:W-:Y:S02]  /*8080*/  ST.E.128 desc[UR6][R190.64], R48 ;  /* 0x00000030be007985 */ /* 0x0207e4000c101d06 */
.L_x_1599:
[----:B------:R-:W-:Y:S05]  /*8090*/  BSYNC B2 ;  /* 0x0000000000027941 */ /* 0x000fea0003800000 */
.L_x_1598:
        /* <DEDUP_REMOVED lines=99> */
.L_x_1615:
[----:B------:R-:W-:Y:S05]  /*86d0*/  BSYNC B0 ;  /* 0x0000000000007941 */ /* 0x000fea0003800000 */
.L_x_1614:
[----:B-----5:R3:W-:Y:S02]  /*86e0*/  ST.E.128 desc[UR6][R190.64], R48 ;  /* 0x00000030be007985 */ /* 0x0207e4000c101d06 */
.L_x_1613:
[----:B------:R-:W-:Y:S05]  /*86f0*/  BSYNC B1 ;  /* 0x0000000000017941 */ /* 0x000fea0003800000 */
.L_x_1612:
        /* <DEDUP_REMOVED lines=94> */
.L_x_1619:
[----:B------:R-:W-:Y:S05]  /*8ce0*/  BSYNC B0 ;  /* 0x0000000000007941 */ /* 0x000fea0003800000 */
.L_x_1618:
[----:B-----5:R3:W-:Y:S02]  /*8cf0*/  ST.E.128 desc[UR6][R190.64], R48 ;  /* 0x00000030be007985 */ /* 0x0207e4000c101d06 */
.L_x_1617:
[----:B------:R-:W-:Y:S05]  /*8d00*/  BSYNC B1 ;  /* 0x0000000000017941 */ /* 0x000fea0003800000 */
.L_x_1616:
        /* <DEDUP_REMOVED lines=93> */
.L_x_1621:
[----:B------:R-:W-:Y:S05]  /*92e0*/  BSYNC B0 ;  /* 0x0000000000007941 */ /* 0x000fea0003800000 */
.L_x_1620:
[----:B-----5:R3:W-:Y:S02]  /*92f0*/  ST.E.128 desc[UR6][R190.64], R48 ;  /* 0x00000030be007985 */ /* 0x0207e4000c101d06 */
.L_x_1611:
[----:B------:R-:W-:Y:S05]  /*9300*/  BSYNC B2 ;  /* 0x0000000000027941 */ /* 0x000fea0003800000 */
.L_x_1610:
        /* <DEDUP_REMOVED lines=11> */
[----:B---3--:R-:W-:Y:S01]  /*93c0*/  IMAD.WIDE.U32 R190, R182, 0x60, R118 ;  /* 0x00000060b6be7825 */ /* 0x008fe200078e0076 */
[----:B------:R-:W-:Y:S03]  /*93d0*/  BSSY B0, `(.L_x_1626) ;  /* 0x0000059000007945 */ /* 0x000fe60003800000 */
[----:B------:R-:W-:Y:S01]  /*93e0*/  IMAD R3, R67, 0x60, RZ ;  /* 0x0000006043037824 */ /* 0x000fe200078e02ff */
[----:B------:R-:W-:Y:S01]  /*93f0*/  IADD3 R191, R191, R0, RZ ;  /* 0x00000000bfbf7210 */ /* 0x000fe20007ffe0ff */
[----:B------:R-:W-:Y:S04]  /*9400*/  IMAD.WIDE.U32 R186, R66, 0x60, R124 ;  /* 0x0000006042ba7825 */ /* 0x000fe800078e007c */
[----:B--2-4-:R2:W5:Y:S01]  /*9410*/  LD.E.128 R48, desc[UR6][R190.64] ;  /* 0x00000006be307980 */ /* 0x014562000c101d00 */
        /* <DEDUP_REMOVED lines=84> */
.L_x_1627:
[----:B------:R-:W-:Y:S05]  /*9960*/  BSYNC B0 ;  /* 0x0000000000007941 */ /* 0x000fea0003800000 */
.L_x_1626:
[----:B-----5:R3:W-:Y:S02]  /*9970*/  ST.E.128 desc[UR6][R186.64], R48 ;  /* 0x00000030ba007985 */ /* 0x0207e4000c101d06 */
.L_x_1625:
[----:B------:R-:W-:Y:S05]  /*9980*/  BSYNC B1 ;  /* 0x0000000000017941 */ /* 0x000fea0003800000 */
.L_x_1624:
[----:B------:R-:W-:Y:S01]  /*9990*/  ISETP.GE.AND P0, PT, R11, R185, PT ;  /* 0x000000b90b00720c */ /* 0x000fe20003f06270 */
[----:B------:R-:W-:Y:S11]  /*99a0*/  BSSY B1, `(.L_x_1628) ;  /* 0x000005f000017945 */ /* 0x000ff60003800000 */
[----:B------:R-:W-:Y:S01]  /*99b0*/  @!UPT UIADD3 URZ, URZ, URZ, URZ ;  /* 0x0000003f3f3ff290 */ /* 0x000fe2000fffe03f */
[----:B------:R-:W-:Y:S05]  /*99c0*/  @P0 BRA `(.L_x_1629) ;  /* 0x0000000400700947 */ /* 0x000fea0003800000 */
[C---:B--23--:R-:W-:Y:S01]  /*99d0*/  LEA R190, P0, R108.reuse, R118, 0x1 ;  /* 0x000000766cbe7211 */ /* 0x04cfe200078008ff */
[----:B------:R-:W-:Y:S01]  /*99e0*/  BSSY B0, `(.L_x_1630) ;  /* 0x0000059000007945 */ /* 0x000fe20003800000 */
[----:B------:R-:W-:Y:S02]  /*99f0*/  ISETP.GE.AND P1, PT, R11, R21, PT ;  /* 0x000000150b00720c */ /* 0x000fe40003f26270 */
[----:B------:R-:W-:Y:S02]  /*9a00*/  LEA.HI.X R191, R108, R119, R107, 0x1, P0 ;  /* 0x000000776cbf7211 */ /* 0x000fe400000f0c6b */
[C---:B------:R-:W-:Y:S03]  /*9a10*/  LEA R186, P0, R83.reuse, R124, 0x1 ;  /* 0x0000007c53ba7211 */ /* 0x040fe600078008ff */
        /* <DEDUP_REMOVED lines=85> */
.L_x_1631:
[----:B------:R-:W-:Y:S05]  /*9f70*/  BSYNC B0 ;  /* 0x0000000000007941 */ /* 0x000fea0003800000 */
.L_x_1630:
[----:B-----5:R3:W-:Y:S02]  /*9f80*/  ST.E.128 desc[UR6][R186.64], R48 ;  /* 0x00000030ba007985 */ /* 0x0207e4000c101d06 */
.L_x_1629:
[----:B------:R-:W-:Y:S05]  /*9f90*/  BSYNC B1 ;  /* 0x0000000000017941 */ /* 0x000fea0003800000 */
.L_x_1628:
[----:B------:R-:W-:Y:S11]  /*9fa0*/  ISETP.GE.AND P0, PT, R10, R185, PT ;  /* 0x000000b90a00720c */ /* 0x000ff60003f06270 */
[----:B------:R-:W-:Y:S02]  /*9fb0*/  @!UPT UIADD3 URZ, URZ, URZ, URZ ;  /* 0x0000003f3f3ff290 */ /* 0x000fe4000fffe03f */
[----:B------:R-:W-:Y:S05]  /*9fc0*/  @P0 BRA `(.L_x_1623) ;  /* 0x0000000400700947 */ /* 0x000fea0003800000 */
[----:B--2---:R-:W-:Y:S01]  /*9fd0*/  LEA R192, P0, R110, R118, 0x1 ;  /* 0x000000766ec07211 */ /* 0x004fe200078008ff */
[----:B------:R-:W-:Y:S01]  /*9fe0*/  BSSY B0, `(.L_x_1632) ;  /* 0x0000059000007945 */ /* 0x000fe20003800000 */
[----:B------:R-:W-:Y:S02]  /*9ff0*/  ISETP.GE.AND P1, PT, R10, R21, PT ;  /* 0x000000150a00720c */ /* 0x000fe40003f26270 */
[----:B------:R-:W-:Y:S02]  /*a000*/  LEA.HI.X R193, R110, R119, R109, 0x1, P0 ;  /* 0x000000776ec17211 */ /* 0x000fe400000f0c6d */
[C---:B------:R-:W-:Y:S03]  /*a010*/  LEA R188, P0, R81.reuse, R124, 0x1 ;  /* 0x0000007c51bc7211 */ /* 0x040fe600078008ff */
[----:B---34-:R2:W5:Y:S01]  /*a020*/  LD.E.128 R48, desc[UR6][R192.64] ;  /* 0x00000006c0307980 */ /* 0x018562000c101d00 */
        /* <DEDUP_REMOVED lines=8> */
[----:B------:R-:W-:Y:S01]  /*a0b0*/  LOP3.LUT R43, R49, 0xffff0000, RZ, 0xc0, !PT ;  /* 0xffff0000312b7812 */ /* 0x000fe200078ec0ff */
[C---:B------:R-:W-:Y:S01]  /*a0c0*/  IMAD.U32 R48, R51.reuse, 0x10000, RZ ;  /* 0x0001000033307824 */ /* 0x040fe200078e00ff */
[----:B------:R-:W-:Y:S01]  /*a0d0*/  ISETP.GE.AND P1, PT, R10, R191, PT ;  /* 0x000000bf0a00720c */ /* 0x000fe20003f26270 */
[--C-:B------:R-:W-:Y:S01]  /*a0e0*/  IMAD.MOV.U32 R184, RZ, RZ, R191.reuse ;  /* 0x000000ffffb87224 */ /* 0x100fe200078e00bf */
[C---:B------:R-:W-:Y:S02]  /*a0f0*/  SHF.L.U32 R44, R50.reuse, 0x10, RZ ;  /* 0x00000010322c7819 */ /* 0x040fe400000006ff */
[----:B------:R-:W-:Y:S02]  /*a100*/  LOP3.LUT R47, R50, 0xffff0000, RZ, 0xc0, !PT ;  /* 0xffff0000322f7812 */ /* 0x000fe400078ec0ff */
        /* <DEDUP_REMOVED lines=8> */
[----:B------:R-:W-:Y:S02]  /*a190*/  LEA R194, P0, R185, R120, 0x1 ;  /* 0x00000078b9c27211 */ /* 0x000fe400078008ff */
[----:B------:R-:W-:Y:S01]  /*a1a0*/  @P1 IADD3 R193, -R191, RZ, RZ ;  /* 0x000000ffbfc11210 */ /* 0x000fe20007ffe1ff */
[----:B------:R-:W2:Y:S01]  /*a1b0*/  LD.E.128 R20, desc[UR6][R20.64] ;  /* 0x0000000614147980 */ /* 0x000ea2000c101d00 */
        /* <DEDUP_REMOVED lines=59> */
.L_x_1633:
[----:B------:R-:W-:Y:S05]  /*a570*/  BSYNC B0 ;  /* 0x0000000000007941 */ /* 0x000fea0003800000 */
.L_x_1632:
[----:B-----5:R3:W-:Y:S02]  /*a580*/  ST.E.128 desc[UR6][R188.64], R48 ;  /* 0x00000030bc007985 */ /* 0x0207e4000c101d06 */
.L_x_1623:
[----:B------:R-:W-:Y:S05]  /*a590*/  BSYNC B2 ;  /* 0x0000000000027941 */ /* 0x000fea0003800000 */
.L_x_1622:
[----:B------:R-:W4:Y:S02]  /*a5a0*/  LD.E R3, desc[UR6][R16.64+0xd0] ;  /* 0x0000d00610037980 */ /* 0x000f24000c101900 */
[----:B----4-:R-:W-:Y:S05]  /*a5b0*/  IMAD.U32 R3, R3, -0x20, RZ ;  /* 0xffffffe003037824 */ /* 0x010fea00078e00ff */
[C---:B------:R-:W-:Y:S02]  /*a5c0*/  LEA R122, P1, R3.reuse, R122, 0x1 ;  /* 0x0000007a037a7211 */ /* 0x040fe400078208ff */
[C---:B------:R-:W-:Y:S02]  /*a5d0*/  LEA R120, P0, R3.reuse, R120, 0x1 ;  /* 0x0000007803787211 */ /* 0x040fe400078008ff */
[C---:B------:R-:W-:Y:S02]  /*a5e0*/  LEA.HI.X.SX32 R123, R3.reuse, R123, 0x1, P1 ;  /* 0x0000007b037b7211 */ /* 0x040fe400008f0eff */
[----:B------:R-:W-:Y:S01]  /*a5f0*/  LEA.HI.X.SX32 R121, R3, R121, 0x1, P0 ;  /* 0x0000007903797211 */ /* 0x000fe200000f0eff */
[----:B------:R-:W-:Y:S05]  /*a600*/  BRA `(.L_x_1585) ;  /* 0x0000000400747947 */ /* 0x000fea0003800000 */
.L_x_1559:
[-C--:B------:R-:W-:Y:S01]  /*a610*/  ISETP.GE.AND P3, PT, R150, R189.reuse, PT ;  /* 0x000000bd9600720c */ /* 0x080fe20003f66270 */
        /* <DEDUP_REMOVED lines=17> */
.L_x_1635:
[----:B------:R-:W-:Y:S05]  /*a730*/  BSYNC B0 ;  /* 0x0000000000007941 */ /* 0x000fea0003800000 */
.L_x_1634:
        /* <DEDUP_REMOVED lines=24> */
.L_x_1637:
[----:B------:R-:W-:Y:S05]  /*a8c0*/  BSYNC B0 ;  /* 0x0000000000007941 */ /* 0x000fea0003800000 */
.L_x_1636:
[----:B------:R-:W-:Y:S04]  /*a8d0*/  BSSY B0, `(.L_x_1638) ;  /* 0x0000018000007945 */ /* 0x000fe80003800000 */
[----:B------:R-:W-:Y:S05]  /*a8e0*/  @!P1 BRA `(.L_x_1639) ;  /* 0x0000000000589947 */ /* 0x000fea0003800000 */
[----:B------:R-:W-:Y:S02]  /*a8f0*/  ISETP.NE.AND P3, PT, R151, RZ, PT ;  /* 0x000000ff9700720c */ /* 0x000fe40003f65270 */
[----:B------:R-:W-:Y:S11]  /*a900*/  ISETP.NE.AND P4, PT, R149, RZ, PT ;  /* 0x000000ff9500720c */ /* 0x000ff60003f85270 */
[----:B-12---:R-:W-:Y:S02]  /*a910*/  @P3 LEA R4, P1, R106, R118, 0x1 ;  /* 0x000000766a043211 */ /* 0x006fe400078208ff */
        /* <DEDUP_REMOVED lines=19> */
.L_x_1639:
[----:B------:R-:W-:Y:S05]  /*aa50*/  BSYNC B0 ;  /* 0x0000000000007941 */ /* 0x000fea0003800000 */
.L_x_1638:
        /* <DEDUP_REMOVED lines=24> */
.L_x_1585:
[----:B------:R-:W-:Y:S05]  /*abe0*/  BSYNC B3 ;  /* 0x0000000000037941 */ /* 0x000fea0003800000 */
.L_x_1558:
        /* <DEDUP_REMOVED lines=89> */
.L_x_1641:
        /* <DEDUP_REMOVED lines=8> */
.L_x_1642:
[----:B------:R-:W-:Y:S05]  /*b200*/  BSYNC B0 ;  /* 0x0000000000007941 */ /* 0x000fea0003800000 */
.L_x_1640:
[----:B------:R-:W-:Y:S04]  /*b210*/  IADD3 R9, R9, -0x1, RZ ;  /* 0xffffffff09097810 */ /* 0x000fe80007ffe0ff */
[----:B------:R-:W-:Y:S11]  /*b220*/  ISETP.GT.AND P0, PT, R9, R94, PT ;  /* 0x0000005e0900720c */ /* 0x000ff60003f04270 */
[----:B------:R-:W-:Y:S02]  /*b230*/  @!UPT UIADD3 URZ, URZ, URZ, URZ ;  /* 0x0000003f3f3ff290 */ /* 0x000fe4000fffe03f */
[----:B------:R-:W-:Y:S05]  /*b240*/  @P0 BRA `(.L_x_1643) ;  /* 0xffffff7800fc0947 */ /* 0x000fea000383ffff */
.L_x_1549:
        /* <DEDUP_REMOVED lines=15> */
[----:B------:R-:W5:Y:S04]  /*b340*/  LD.E.64 R40, desc[UR6][R16.64+0x148] ;  /* 0x0001480610287980 */ /* 0x000f68000c101b00 */
[----:B------:R-:W5:Y:S01]  /*b350*/  LD.E.64 R38, desc[UR6][R16.64+0x150] ;  /* 0x0001500610267980 */ /* 0x000f62000c101b00 */
[----:B--2---:R-:W-:-:S04]  /*b360*/  ISETP.NE.U32.AND P1, PT, R8, RZ, PT ;  /* 0x000000ff0800720c */ /* 0x004fc80003f25070 */
[----:B------:R-:W-:-:S13]  /*b370*/  ISETP.NE.AND.EX P1, PT, R9, RZ, PT, P1 ;  /* 0x000000ff0900720c */ /* 0x000fda0003f25310 */
[----:B------:R-:W-:-:S04]  /*b380*/  @P1 LEA R18, P0, R209, R8, 0x2 ;  /* 0x00000008d1121211 */ /* 0x000fc800078010ff */
[----:B------:R-:W-:Y:S02]  /*b390*/  @P1 LEA.HI.X R19, R209, R9, R72, 0x2, P0 ;  /* 0x00000009d1131211 */ /* 0x000fe400000f1448 */
[----:B------:R-:W5:Y:S04]  /*b3a0*/  LD.E R9, desc[UR6][R16.64+0xc0] ;  /* 0x0000c00610097980 */ /* 0x000f68000c101900 */
[----:B------:R1:W2:Y:S01]  /*b3b0*/  @P1 LD.E R2, desc[UR6][R18.64] ;  /* 0x0000000612021980 */ /* 0x0002a2000c101900 */
[-C--:B------:R-:W-:Y:S02]  /*b3c0*/  IADD3 R13, P1, R3, R170.reuse, RZ ;  /* 0x000000aa030d7210 */ /* 0x080fe40007f3e0ff */
[----:B------:R-:W-:Y:S01]  /*b3d0*/  LEA R3, P0, R174, R170, 0x5 ;  /* 0x000000aaae037211 */ /* 0x000fe200078028ff */
[----:B------:R-:W-:Y:S01]  /*b3e0*/  IMAD.MOV.U32 R172, RZ, RZ, R170 ;  /* 0x000000ffffac7224 */ /* 0x000fe200078e00aa */
[----:B-----5:R-:W-:Y:S01]  /*b3f0*/  LEA R44, P2, R170, R176, 0x1 ;  /* 0x000000b0aa2c7211 */ /* 0x020fe200078408ff */
[----:B------:R-:W-:Y:S01]  /*b400*/  IMAD.X R6, R5, 0x1, R173, P1 ;  /* 0x0000000105067824 */ /* 0x000fe200008e06ad */
[----:B---3--:R-:W-:-:S02]  /*b410*/  ISETP.NE.AND P4, PT, R0, RZ, PT ;  /* 0x000000ff0000720c */ /* 0x008fc40003f85270 */
[-C--:B------:R-:W-:Y:S02]  /*b420*/  LEA R42, P1, R13, R176.reuse, 0x1 ;  /* 0x000000b00d2a7211 */ /* 0x080fe400078208ff */
[----:B------:R-:W-:Y:S01]  /*b430*/  LEA.HI.X R5, R174, R173, R175, 0x5, P0 ;  /* 0x000000adae057211 */ /* 0x000fe200000f2caf */
[----:B------:R-:W-:Y:S01]  /*b440*/  IMAD R4, R175, 0x30, RZ ;  /* 0x00000030af047824 */ /* 0x000fe200078e02ff */
[-CC-:B------:R-:W-:Y:S01]  /*b450*/  LEA.HI.X R45, R170, R177.reuse, R173.reuse, 0x1, P2 ;  /* 0x000000b1aa2d7211 */ /* 0x180fe200010f0cad */
[----:B------:R-:W-:Y:S01]  /*b460*/  IMAD.WIDE.U32 R172, R174, 0x30, R172 ;  /* 0x00000030aeac7825 */ /* 0x000fe200078e00ac */
[----:B------:R-:W-:Y:S02]  /*b470*/  LEA R36, P0, R3, R176, 0x1 ;  /* 0x000000b003247211 */ /* 0x000fe400078008ff */
        /* <DEDUP_REMOVED lines=73> */
.L_x_1652:
[----:B------:R-:W-:Y:S05]  /*b910*/  BSYNC B0 ;  /* 0x0000000000007941 */ /* 0x000fea0003800000 */
.L_x_1651:
[----:B-----5:R3:W-:Y:S02]  /*b920*/  STS.128 [R212], R20 ;  /* 0x00000014d4007388 */ /* 0x0207e40000000c00 */
.L_x_1650:
[----:B------:R-:W-:Y:S05]  /*b930*/  BSYNC B1 ;  /* 0x0000000000017941 */ /* 0x000fea0003800000 */
.L_x_1649:
        /* <DEDUP_REMOVED lines=46> */
.L_x_1656:
[----:B------:R-:W-:Y:S05]  /*bc20*/  BSYNC B0 ;  /* 0x0000000000007941 */ /* 0x000fea0003800000 */
.L_x_1655:
[----:B-----5:R1:W-:Y:S02]  /*bc30*/  STS.128 [R212+0x2000], R20 ;  /* 0x00200014d4007388 */ /* 0x0203e40000000c00 */
.L_x_1654:
[----:B------:R-:W-:Y:S05]  /*bc40*/  BSYNC B1 ;  /* 0x0000000000017941 */ /* 0x000fea0003800000 */
.L_x_1653:
        /* <DEDUP_REMOVED lines=45> */
.L_x_1658:
[----:B------:R-:W-:Y:S05]  /*bf20*/  BSYNC B0 ;  /* 0x0000000000007941 */ /* 0x000fea0003800000 */
.L_x_1657:
[----:B-----5:R3:W-:Y:S02]  /*bf30*/  STS.128 [R212+0x4000], R20 ;  /* 0x00400014d4007388 */ /* 0x0207e40000000c00 */
.L_x_1648:
[----:B------:R-:W-:Y:S05]  /*bf40*/  BSYNC B2 ;  /* 0x0000000000027941 */ /* 0x000fea0003800000 */
.L_x_1647:
        /* <DEDUP_REMOVED lines=51> */
.L_x_1664:
[----:B------:R-:W-:Y:S05]  /*c280*/  BSYNC B0 ;  /* 0x0000000000007941 */ /* 0x000fea0003800000 */
.L_x_1663:
[----:B-----5:R3:W-:Y:S02]  /*c290*/  STS.128 [R212+0x800], R20 ;  /* 0x00080014d4007388 */ /* 0x0207e40000000c00 */
.L_x_1662:
[----:B------:R-:W-:Y:S05]  /*c2a0*/  BSYNC B1 ;  /* 0x0000000000017941 */ /* 0x000fea0003800000 */
.L_x_1661:
        /* <DEDUP_REMOVED lines=46> */
.L_x_1668:
[----:B------:R-:W-:Y:S05]  /*c590*/  BSYNC B0 ;  /* 0x0000000000007941 */ /* 0x000fea0003800000 */
.L_x_1667:
[----:B-----5:R3:W-:Y:S02]  /*c5a0*/  STS.128 [R212+0x2800], R20 ;  /* 0x00280014d4007388 */ /* 0x0207e40000000c00 */
.L_x_1666:
[----:B------:R-:W-:Y:S05]  /*c5b0*/  BSYNC B1 ;  /* 0x0000000000017941 */ /* 0x000fea0003800000 */
.L_x_1665:
        /* <DEDUP_REMOVED lines=45> */
.L_x_1670:
[----:B------:R-:W-:Y:S05]  /*c890*/  BSYNC B0 ;  /* 0x0000000000007941 */ /* 0x000fea0003800000 */
.L_x_1669:
[----:B-----5:R1:W-:Y:S02]  /*c8a0*/  STS.128 [R212+0x4800], R40 ;  /* 0x00480028d4007388 */ /* 0x0203e40000000c00 */
.L_x_1660:
[----:B------:R-:W-:Y:S05]  /*c8b0*/  BSYNC B2 ;  /* 0x0000000000027941 */ /* 0x000fea0003800000 */
.L_x_1659:
        /* <DEDUP_REMOVED lines=51> */
.L_x_1676:
[----:B------:R-:W-:Y:S05]  /*cbf0*/  BSYNC B0 ;  /* 0x0000000000007941 */ /* 0x000fea0003800000 */
.L_x_1675:
[----:B-----5:R3:W-:Y:S02]  /*cc00*/  STS.128 [R212+0x1000], R20 ;  /* 0x00100014d4007388 */ /* 0x0207e40000000c00 */
.L_x_1674:
[----:B------:R-:W-:Y:S05]  /*cc10*/  BSYNC B1 ;  /* 0x0000000000017941 */ /* 0x000fea0003800000 */
.L_x_1673:
        /* <DEDUP_REMOVED lines=46> */
.L_x_1680:
[----:B------:R-:W-:Y:S05]  /*cf00*/  BSYNC B0 ;  /* 0x0000000000007941 */ /* 0x000fea0003800000 */
.L_x_1679:
[----:B-----5:R3:W-:Y:S02]  /*cf10*/  STS.128 [R212+0x3000], R20 ;  /* 0x00300014d4007388 */ /* 0x0207e40000000c00 */
.L_x_1678:
[----:B------:R-:W-:Y:S05]  /*cf20*/  BSYNC B1 ;  /* 0x0000000000017941 */ /* 0x000fea0003800000 */
.L_x_1677:
        /* <DEDUP_REMOVED lines=45> */
.L_x_1682:
[----:B------:R-:W-:Y:S05]  /*d200*/  BSYNC B0 ;  /* 0x0000000000007941 */ /* 0x000fea0003800000 */
.L_x_1681:
[----:B-----5:R1:W-:Y:S02]  /*d210*/  STS.128 [R212+0x5000], R36 ;  /* 0x00500024d4007388 */ /* 0x0203e40000000c00 */
.L_x_1672:
[----:B------:R-:W-:Y:S05]  /*d220*/  BSYNC B2 ;  /* 0x0000000000027941 */ /* 0x000fea0003800000 */
.L_x_1671:
        /* <DEDUP_REMOVED lines=50> */
.L_x_1687:
[----:B------:R-:W-:Y:S05]  /*d550*/  BSYNC B0 ;  /* 0x0000000000007941 */ /* 0x000fea0003800000 */
.L_x_1686:
[----:B-----5:R3:W-:Y:S02]  /*d560*/  STS.128 [R212+0x1800], R20 ;  /* 0x00180014d4007388 */ /* 0x0207e40000000c00 */
.L_x_1685:
[----:B------:R-:W-:Y:S05]  /*d570*/  BSYNC B1 ;  /* 0x0000000000017941 */ /* 0x000fea0003800000 */
.L_x_1684:
        /* <DEDUP_REMOVED lines=17> */
[----:B--2---:R-:W-:Y:S02]  /*d690*/  LOP3.LUT R21, R2, 0xffff0000, RZ, 0xc0, !PT ;  /* 0xffff000002157812 */ /* 0x004fe400078ec0ff */
[----:B------:R-:W-:Y:S02]  /*d6a0*/  LOP3.LUT R12, R3, 0xffff0000, RZ, 0xc0, !PT ;  /* 0xffff0000030c7812 */ /* 0x000fe400078ec0ff */
[C---:B----4-:R-:W-:Y:S01]  /*d6b0*/  LOP3.LUT R28, R4.reuse, 0xffff0000, RZ, 0xc0, !PT ;  /* 0xffff0000041c7812 */ /* 0x050fe200078ec0ff */
[-C--:B------:R-:W-:Y:S01]  /*d6c0*/  FMUL.FTZ R15, R11, R21.reuse ;  /* 0x000000150b0f7220 */ /* 0x080fe20000410000 */
[----:B------:R-:W-:Y:S01]  /*d6d0*/  LOP3.LUT R22, R5, 0xffff0000, RZ, 0xc0, !PT ;  /* 0xffff000005167812 */ /* 0x000fe200078ec0ff */
[----:B------:R-:W-:Y:S01]  /*d6e0*/  IMAD.U32 R4, R4, 0x10000, RZ ;  /* 0x0001000004047824 */ /* 0x000fe200078e00ff */
[----:B------:R-:W-:Y:S01]  /*d6f0*/  SHF.L.U32 R2, R2, 0x10, RZ ;  /* 0x0000001002027819 */ /* 0x000fe200000006ff */
[----:B------:R-:W-:Y:S01]  /*d700*/  FMUL.FTZ R32, R11, R28 ;  /* 0x0000001c0b207220 */ /* 0x000fe20000410000 */
[----:B------:R-:W-:Y:S01]  /*d710*/  LOP3.LUT R11, R14, 0xffff0000, RZ, 0xc0, !PT ;  /* 0xffff00000e0b7812 */ /* 0x000fe200078ec0ff */
[C---:B------:R-:W-:Y:S01]  /*d720*/  FMUL.FTZ R14, R23.reuse, R12 ;  /* 0x0000000c170e7220 */ /* 0x040fe20000410000 */
[C---:B------:R-:W-:Y:S01]  /*d730*/  FFMA.FTZ R15, R20.reuse, R28, -R15 ;  /* 0x0000001c140f7223 */ /* 0x040fe2000001080f */
[----:B------:R-:W-:Y:S01]  /*d740*/  FFMA.FTZ R32, R20, R21, R32 ;  /* 0x0000001514207223 */ /* 0x000fe20000010020 */
[-C--:B------:R-:W-:Y:S01]  /*d750*/  FMUL.FTZ R20, R23, R22.reuse ;  /* 0x0000001617147220 */ /* 0x080fe20000410000 */
[----:B------:R-:W-:Y:S01]  /*d760*/  SHF.L.U32 R3, R3, 0x10, RZ ;  /* 0x0000001003037819 */ /* 0x000fe200000006ff */
[----:B------:R-:W-:Y:S01]  /*d770*/  FFMA.FTZ R14, R29, R22, -R14 ;  /* 0x000000161d0e7223 */ /* 0x000fe2000001080e */
[----:B------:R-:W-:Y:S01]  /*d780*/  SHF.L.U32 R5, R5, 0x10, RZ ;  /* 0x0000001005057819 */ /* 0x000fe200000006ff */
[----:B------:R-:W-:Y:S01]  /*d790*/  FFMA.FTZ R29, R29, R12, R20 ;  /* 0x0000000c1d1d7223 */ /* 0x000fe20000010014 */
[C---:B------:R-:W-:Y:S01]  /*d7a0*/  FMUL.FTZ R12, R31.reuse, R2 ;  /* 0x000000021f0c7220 */ /* 0x040fe20000410000 */
[-C--:B------:R-:W-:Y:S01]  /*d7b0*/  FMUL.FTZ R31, R31, R4.reuse ;  /* 0x000000041f1f7220 */ /* 0x080fe20000410000 */
[C---:B------:R-:W-:Y:S01]  /*d7c0*/  FMUL.FTZ R21, R11.reuse, R3 ;  /* 0x000000030b157220 */ /* 0x040fe20000410000 */
[-C--:B------:R-:W-:Y:S01]  /*d7d0*/  FMUL.FTZ R20, R11, R5.reuse ;  /* 0x000000050b147220 */ /* 0x080fe20000410000 */
[C---:B------:R-:W-:Y:S01]  /*d7e0*/  FFMA.FTZ R12, R13.reuse, R4, -R12 ;  /* 0x000000040d0c7223 */ /* 0x040fe2000001080c */
[----:B------:R-:W-:Y:S01]  /*d7f0*/  FFMA.FTZ R31, R13, R2, R31 ;  /* 0x000000020d1f7223 */ /* 0x000fe2000001001f */
[C---:B------:R-:W-:Y:S01]  /*d800*/  FFMA.FTZ R21, R30.reuse, R5, -R21 ;  /* 0x000000051e157223 */ /* 0x040fe20000010815 */
[----:B------:R-:W-:Y:S01]  /*d810*/  FFMA.FTZ R20, R30, R3, R20 ;  /* 0x000000031e147223 */ /* 0x000fe20000010014 */
[----:B------:R-:W-:-:S02]  /*d820*/  F2FP.BF16.F32.PACK_AB R13, R32, R15 ;  /* 0x0000000f200d723e */ /* 0x000fc400000010ff */
[----:B------:R-:W-:Y:S02]  /*d830*/  F2FP.BF16.F32.PACK_AB R15, R29, R14 ;  /* 0x0000000e1d0f723e */ /* 0x000fe400000010ff */
[----:B------:R-:W-:Y:S02]  /*d840*/  F2FP.BF16.F32.PACK_AB R12, R31, R12 ;  /* 0x0000000c1f0c723e */ /* 0x000fe400000010ff */
[----:B------:R-:W-:Y:S02]  /*d850*/  F2FP.BF16.F32.PACK_AB R14, R20, R21 ;  /* 0x00000015140e723e */ /* 0x000fe400000010ff */
.L_x_1691:
[----:B------:R-:W-:Y:S05]  /*d860*/  BSYNC B0 ;  /* 0x0000000000007941 */ /* 0x000fea0003800000 */
.L_x_1690:
[----:B-----5:R1:W-:Y:S02]  /*d870*/  STS.128 [R212+0x3800], R12 ;  /* 0x0038000cd4007388 */ /* 0x0203e40000000c00 */
.L_x_1689:
[----:B------:R-:W-:Y:S05]  /*d880*/  BSYNC B1 ;  /* 0x0000000000017941 */ /* 0x000fea0003800000 */
.L_x_1688:
        /* <DEDUP_REMOVED lines=45> */
.L_x_1693:
[----:B------:R-:W-:Y:S05]  /*db60*/  BSYNC B0 ;  /* 0x0000000000007941 */ /* 0x000fea0003800000 */
.L_x_1692:
[----:B-----5:R1:W-:Y:S01]  /*db70*/  STS.128 [R212+0x5800], R12 ;  /* 0x0058000cd4007388 */ /* 0x0203e20000000c00 */
[----:B------:R-:W-:Y:S05]  /*db80*/  BRA `(.L_x_1683) ;  /* 0x0000004c00007947 */ /* 0x000fea0003800000 */
.L_x_1646:
        /* <DEDUP_REMOVED lines=89> */
.L_x_1699:
[----:B------:R-:W-:Y:S05]  /*e120*/  BSYNC B0 ;  /* 0x0000000000007941 */ /* 0x000fea0003800000 */
.L_x_1698:
[----:B-----5:R3:W-:Y:S02]  /*e130*/  STS.128 [R212], R32 ;  /* 0x00000020d4007388 */ /* 0x0207e40000000c00 */
.L_x_1697:
[----:B------:R-:W-:Y:S05]  /*e140*/  BSYNC B1 ;  /* 0x0000000000017941 */ /* 0x000fea0003800000 */
.L_x_1696:
        /* <DEDUP_REMOVED lines=87> */
.L_x_1703:
[----:B------:R-:W-:Y:S05]  /*e6c0*/  BSYNC B0 ;  /* 0x0000000000007941 */ /* 0x000fea0003800000 */
.L_x_1702:
[----:B-----5:R1:W-:Y:S02]  /*e6d0*/  STS.128 [R212+0x2000], R32 ;  /* 0x00200020d4007388 */ /* 0x0203e40000000c00 */
.L_x_1701:
[----:B------:R-:W-:Y:S05]  /*e6e0*/  BSYNC B1 ;  /* 0x0000000000017941 */ /* 0x000fea0003800000 */
.L_x_1700:
        /* <DEDUP_REMOVED lines=86> */
.L_x_1705:
[----:B------:R-:W-:Y:S05]  /*ec50*/  BSYNC B0 ;  /* 0x0000000000007941 */ /* 0x000fea0003800000 */
.L_x_1704:
[----:B-----5:R3:W-:Y:S02]  /*ec60*/  STS.128 [R212+0x4000], R32 ;  /* 0x00400020d4007388 */ /* 0x0207e40000000c00 */
.L_x_1695:
[----:B------:R-:W-:Y:S05]  /*ec70*/  BSYNC B2 ;  /* 0x0000000000027941 */ /* 0x000fea0003800000 */
.L_x_1694:
        /* <DEDUP_REMOVED lines=92> */
.L_x_1711:
[----:B------:R-:W-:Y:S05]  /*f240*/  BSYNC B0 ;  /* 0x0000000000007941 */ /* 0x000fea0003800000 */
.L_x_1710:
[----:B-----5:R3:W-:Y:S02]  /*f250*/  STS.128 [R212+0x800], R32 ;  /* 0x00080020d4007388 */ /* 0x0207e40000000c00 */
.L_x_1709:
[----:B------:R-:W-:Y:S05]  /*f260*/  BSYNC B1 ;  /* 0x0000000000017941 */ /* 0x000fea0003800000 */
.L_x_1708:
        /* <DEDUP_REMOVED lines=87> */
.L_x_1715:
[----:B------:R-:W-:Y:S05]  /*f7e0*/  BSYNC B0 ;  /* 0x0000000000007941 */ /* 0x000fea0003800000 */
.L_x_1714:
[----:B-----5:R3:W-:Y:S02]  /*f7f0*/  STS.128 [R212+0x2800], R32 ;  /* 0x00280020d4007388 */ /* 0x0207e40000000c00 */
.L_x_1713:
[----:B------:R-:W-:Y:S05]  /*f800*/  BSYNC B1 ;  /* 0x0000000000017941 */ /* 0x000fea0003800000 */
.L_x_1712:
        /* <DEDUP_REMOVED lines=86> */
.L_x_1717:
[----:B------:R-:W-:Y:S05]  /*fd70*/  BSYNC B0 ;  /* 0x0000000000007941 */ /* 0x000fea0003800000 */
.L_x_1716:
[----:B-----5:R3:W-:Y:S02]  /*fd80*/  STS.128 [R212+0x4800], R32 ;  /* 0x00480020d4007388 */ /* 0x0207e40000000c00 */
.L_x_1707:
[----:B------:R-:W-:Y:S05]  /*fd90*/  BSYNC B2 ;  /* 0x0000000000027941 */ /* 0x000fea0003800000 */
.L_x_1706:
        /* <DEDUP_REMOVED lines=92> */
.L_x_1723:
[----:B------:R-:W-:Y:S05]  /*10360*/  BSYNC B0 ;  /* 0x0000000000007941 */ /* 0x000fea0003800000 */
.L_x_1722:
[----:B-----5:R3:W-:Y:S02]  /*10370*/  STS.128 [R212+0x1000], R32 ;  /* 0x00100020d4007388 */ /* 0x0207e40000000c00 */
.L_x_1721:
[----:B------:R-:W-:Y:S05]  /*10380*/  BSYNC B1 ;  /* 0x0000000000017941 */ /* 0x000fea0003800000 */
.L_x_1720:
        /* <DEDUP_REMOVED lines=87> */
.L_x_1727:
[----:B------:R-:W-:Y:S05]  /*10900*/  BSYNC B0 ;  /* 0x0000000000007941 */ /* 0x000fea0003800000 */
.L_x_1726:
[----:B-----5:R3:W-:Y:S02]  /*10910*/  STS.128 [R212+0x3000], R32 ;  /* 0x00300020d4007388 */ /* 0x0207e40000000c00 */
.L_x_1725:
[----:B------:R-:W-:Y:S05]  /*10920*/  BSYNC B1 ;  /* 0x0000000000017941 */ /* 0x000fea0003800000 */
.L_x_1724:
        /* <DEDUP_REMOVED lines=86> */
.L_x_1729:
[----:B------:R-:W-:Y:S05]  /*10e90*/  BSYNC B0 ;  /* 0x0000000000007941 */ /* 0x000fea0003800000 */
.L_x_1728:
[----:B-----5:R3:W-:Y:S02]  /*10ea0*/  STS.128 [R212+0x5000], R32 ;  /* 0x00500020d4007388 */ /* 0x0207e40000000c00 */
.L_x_1719:
[----:B------:R-:W-:Y:S05]  /*10eb0*/  BSYNC B2 ;  /* 0x0000000000027941 */ /* 0x000fea0003800000 */
.L_x_1718:
        /* <DEDUP_REMOVED lines=92> */
.L_x_1733:
[----:B------:R-:W-:Y:S05]  /*11480*/  BSYNC B0 ;  /* 0x0000000000007941 */ /* 0x000fea0003800000 */
.L_x_1732:
[----:B-----5:R1:W-:Y:S02]  /*11490*/  STS.128 [R212+0x1800], R20 ;  /* 0x00180014d4007388 */ /* 0x0203e40000000c00 */
.L_x_1731:
[----:B------:R-:W-:Y:S05]  /*114a0*/  BSYNC B1 ;  /* 0x0000000000017941 */ /* 0x000fea0003800000 */
.L_x_1730:
        /* <DEDUP_REMOVED lines=40> */
[----:B------:R-:W-:Y:S02]  /*11730*/  LOP3.LUT R43, R23, 0xffff0000, RZ, 0xc0, !PT ;  /* 0xffff0000172b7812 */ /* 0x000fe400078ec0ff */
        /* <DEDUP_REMOVED lines=46> */
.L_x_1737:
[----:B------:R-:W-:Y:S05]  /*11a20*/  BSYNC B0 ;  /* 0x0000000000007941 */ /* 0x000fea0003800000 */
.L_x_1736:
[----:B-----5:R1:W-:Y:S02]  /*11a30*/  STS.128 [R212+0x3800], R12 ;  /* 0x0038000cd4007388 */ /* 0x0203e40000000c00 */
.L_x_1735:
[----:B------:R-:W-:Y:S05]  /*11a40*/  BSYNC B1 ;  /* 0x0000000000017941 */ /* 0x000fea0003800000 */
.L_x_1734:
        /* <DEDUP_REMOVED lines=89> */
.L_x_1739:
[----:B------:R-:W-:Y:S05]  /*11fe0*/  BSYNC B0 ;  /* 0x0000000000007941 */ /* 0x000fea0003800000 */
.L_x_1738:
[----:B-----5:R1:W-:Y:S01]  /*11ff0*/  STS.128 [R212+0x5800], R12 ;  /* 0x0058000cd4007388 */ /* 0x0203e20000000c00 */
[----:B------:R-:W-:Y:S05]  /*12000*/  BRA `(.L_x_1683) ;  /* 0x0000000400e07947 */ /* 0x000fea0003800000 */
.L_x_1645:
[----:B------:R-:W-:Y:S01]  /*12010*/  IMAD.IADD R77, R208, 0x1, -R77 ;  /* 0x00000001d04d7824 */ /* 0x000fe200078e0a4d */
[----:B------:R-:W-:Y:S01]  /*12020*/  BSSY B0, `(.L_x_1740) ;  /* 0x0000022000007945 */ /* 0x000fe20003800000 */
[----:B------:R-:W-:Y:S01]  /*12030*/  VIADD R0, R168, 0x10 ;  /* 0x00000010a8007836 */ /* 0x000fe20000000000 */
        /* <DEDUP_REMOVED lines=32> */
.L_x_1741:
[----:B------:R-:W-:Y:S05]  /*12240*/  BSYNC B0 ;  /* 0x0000000000007941 */ /* 0x000fea0003800000 */
.L_x_1740:
        /* <DEDUP_REMOVED lines=27> */
.L_x_1743:
[----:B------:R-:W-:Y:S05]  /*12400*/  BSYNC B0 ;  /* 0x0000000000007941 */ /* 0x000fea0003800000 */
.L_x_1742:
        /* <DEDUP_REMOVED lines=27> */
.L_x_1745:
[----:B------:R-:W-:Y:S05]  /*125c0*/  BSYNC B0 ;  /* 0x0000000000007941 */ /* 0x000fea0003800000 */
.L_x_1744:
        /* <DEDUP_REMOVED lines=28> */
.L_x_1683:
[----:B------:R-:W-:Y:S05]  /*12790*/  BSYNC B3 ;  /* 0x0000000000037941 */ /* 0x000fea0003800000 */
.L_x_1644:
[----:B--2-4-:R-:W-:Y:S01]  /*127a0*/  VIADD R3, R133, 0xffffffff ;  /* 0xffffffff85037836 */ /* 0x014fe20000000000 */
[----:B------:R-:W-:Y:S01]  /*127b0*/  BSSY B0, `(.L_x_1746) ;  /* 0x0000020000007945 */ /* 0x000fe20003800000 */
[----:B------:R-:W-:-:S03]  /*127c0*/  LOP3.LUT R213, R74, 0xff, RZ, 0xc0, !PT ;  /* 0x000000ff4ad57812 */ /* 0x000fc600078ec0ff */
[----:B------:R-:W-:-:S05]  /*127d0*/  SHF.L.U32 R2, R3, 0x6, RZ ;  /* 0x0000000603027819 */ /* 0x000fca00000006ff */
[----:B-1----:R-:W-:-:S05]  /*127e0*/  IMAD.IADD R5, R69, 0x1, -R2 ;  /* 0x0000000145057824 */ /* 0x002fca00078e0a02 */
[----:B------:R-:W-:-:S13]  /*127f0*/  ISETP.GE.AND P0, PT, R168, R5, PT ;  /* 0x00000005a800720c */ /* 0x000fda0003f06270 */
[----:B------:R-:W-:Y:S05]  /*12800*/  @P0 BRA `(.L_x_1747) ;  /* 0x0000000000680947 */ /* 0x000fea0003800000 */
[C---:B------:R-:W-:Y:S02]  /*12810*/  LOP3.LUT R4, R213.reuse, 0x1, RZ, 0xc0, !PT ;  /* 0x00000001d5047812 */ /* 0x040fe400078ec0ff */
[----:B------:R-:W-:Y:S02]  /*12820*/  R2P PR, R213, 0x6 ;  /* 0x00000006d5007804 */ /* 0x000fe40000000000 */
[----:B------:R-:W-:-:S11]  /*12830*/  ISETP.NE.U32.AND P0, PT, R4, 0x1, PT ;  /* 0x000000010400780c */ /* 0x000fd60003f05070 */
[----:B---3--:R-:W-:Y:S02]  /*12840*/  @P1 IMAD.MOV.U32 R10, RZ, RZ, R204 ;  /* 0x000000ffff0a1224 */ /* 0x008fe400078e00cc */
[----:B------:R-:W-:Y:S01]  /*12850*/  @!P0 MOV R12, R204 ;  /* 0x000000cc000c8202 */ /* 0x000fe20000000f00 */
        /* <DEDUP_REMOVED lines=20> */
.L_x_1748:
[----:B------:R2:W-:Y:S02]  /*129a0*/  STS.128 [R212+0xa000], RZ ;  /* 0x00a000ffd4007388 */ /* 0x0005e40000000c00 */
.L_x_1747:
[----:B------:R-:W-:Y:S05]  /*129b0*/  BSYNC B0 ;  /* 0x0000000000007941 */ /* 0x000fea0003800000 */
.L_x_1746:
[----:B------:R-:W-:Y:S01]  /*129c0*/  ISETP.GE.AND P0, PT, R0, R5, PT ;  /* 0x000000050000720c */ /* 0x000fe20003f06270 */
[----:B------:R-:W-:-:S12]  /*129d0*/  BSSY B0, `(.L_x_1749) ;  /* 0x000001f000007945 */ /* 0x000fd80003800000 */
[----:B------:R-:W-:Y:S05]  /*129e0*/  @P0 BRA `(.L_x_1750) ;  /* 0x0000000000740947 */ /* 0x000fea0003800000 */
[C---:B------:R-:W-:Y:S02]  /*129f0*/  LOP3.LUT R4, R213.reuse, 0x1, RZ, 0xc0, !PT ;  /* 0x00000001d5047812 */ /* 0x040fe400078ec0ff */
[----:B------:R-:W-:Y:S02]  /*12a00*/  LOP3.LUT P0, RZ, R213, 0x2, RZ, 0xc0, !PT ;  /* 0x00000002d5ff7812 */ /* 0x000fe4000780c0ff */
[----:B------:R-:W-:Y:S02]  /*12a10*/  ISETP.NE.U32.AND P1, PT, R4, 0x1, PT ;  /* 0x000000010400780c */ /* 0x000fe40003f25070 */
[----:B------:R-:W-:-:S05]  /*12a20*/  IADD3 R9, P2, R200, R154, RZ ;  /* 0x0000009ac8097210 */ /* 0x000fca0007f5e0ff */
[----:B------:R-:W-:-:S04]  /*12a30*/  IMAD.X R7, R201, 0x1, R157, P2 ;  /* 0x00000001c9077824 */ /* 0x000fc800010e069d */
[C---:B-1-3--:R-:W-:Y:S02]  /*12a40*/  @P0 LEA R10, P2, R9.reuse, R158, 0x1 ;  /* 0x0000009e090a0211 */ /* 0x04afe400078408ff */
        /* <DEDUP_REMOVED lines=15> */
[----:B-1----:R-:W-:-:S04]  /*12b40*/  LEA R10, P0, R9, R158, 0x1 ;  /* 0x0000009e090a7211 */ /* 0x002fc800078008ff */
[----:B------:R-:W-:-:S05]  /*12b50*/  LEA.HI.X R11, R9, R159, R7, 0x1, P0 ;  /* 0x0000009f090b7211 */ /* 0x000fca00000f0c07 */
[----:B------:R-:W-:Y:S01]  /*12b60*/  @!PT LDS RZ, [RZ] ;  /* 0x00000000fffff984 */ /* 0x000fe20000000800 */
[----:B------:R-:W-:Y:S01]  /*12b70*/  @!PT LDS RZ, [RZ] ;  /* 0x00000000fffff984 */ /* 0x000fe20000000800 */
[----:B------:R-:W-:Y:S01]  /*12b80*/  @!PT LDS RZ, [RZ] ;  /* 0x00000000fffff984 */ /* 0x000fe20000000800 */
[----:B------:R4:W-:Y:S01]  /*12b90*/  LDGSTS.E.BYPASS.LTC128B.128 [R212+0xa800], desc[UR6][R10.64+0x100] ;  /* 0x0a8001000ad47fae */ /* 0x0009e2000b901d46 */
[----:B------:R-:W-:Y:S05]  /*12ba0*/  BRA `(.L_x_1750) ;  /* 0x0000000000047947 */ /* 0x000fea0003800000 */
.L_x_1751:
[----:B------:R3:W-:Y:S02]  /*12bb0*/  STS.128 [R212+0xa800], RZ ;  /* 0x00a800ffd4007388 */ /* 0x0007e40000000c00 */
.L_x_1750:
[----:B------:R-:W-:Y:S05]  /*12bc0*/  BSYNC B0 ;  /* 0x0000000000007941 */ /* 0x000fea0003800000 */
.L_x_1749:
[----:B------:R-:W-:Y:S01]  /*12bd0*/  ISETP.GE.AND P0, PT, R6, R5, PT ;  /* 0x000000050600720c */ /* 0x000fe20003f06270 */
[----:B------:R-:W-:-:S12]  /*12be0*/  BSSY B0, `(.L_x_1752) ;  /* 0x0000021000007945 */ /* 0x000fd80003800000 */
[----:B------:R-:W-:Y:S05]  /*12bf0*/  @P0 BRA `(.L_x_1753) ;  /* 0x00000000007c0947 */ /* 0x000fea0003800000 */
[C---:B------:R-:W-:Y:S02]  /*12c00*/  LOP3.LUT R4, R213.reuse, 0x1, RZ, 0xc0, !PT ;  /* 0x00000001d5047812 */ /* 0x040fe400078ec0ff */
[----:B------:R-:W-:Y:S02]  /*12c10*/  LOP3.LUT P0, RZ, R213, 0x2, RZ, 0xc0, !PT ;  /* 0x00000002d5ff7812 */ /* 0x000fe4000780c0ff */
[----:B------:R-:W-:Y:S01]  /*12c20*/  ISETP.NE.U32.AND P1, PT, R4, 0x1, PT ;  /* 0x000000010400780c */ /* 0x000fe20003f25070 */
[C---:B------:R-:W-:Y:S01]  /*12c30*/  IMAD.SHL.U32 R4, R66.reuse, 0x20, RZ ;  /* 0x0000002042047824 */ /* 0x040fe200078e00ff */
[C---:B-1-34-:R-:W-:Y:S02]  /*12c40*/  LEA R11, P2, R66.reuse, R154, 0x5 ;  /* 0x0000009a420b7211 */ /* 0x05afe400078428ff */
[C-C-:B------:R-:W-:Y:S02]  /*12c50*/  SHF.L.U64.HI R7, R66.reuse, 0x5, R67.reuse ;  /* 0x0000000542077819 */ /* 0x140fe40000010243 */
        /* <DEDUP_REMOVED lines=24> */
.L_x_1754:
[----:B------:R3:W-:Y:S02]  /*12de0*/  STS.128 [R212+0xb000], RZ ;  /* 0x00b000ffd4007388 */ /* 0x0007e40000000c00 */
.L_x_1753:
[----:B------:R-:W-:Y:S05]  /*12df0*/  BSYNC B0 ;  /* 0x0000000000007941 */ /* 0x000fea0003800000 */
.L_x_1752:
        /* <DEDUP_REMOVED lines=9> */
[----:B-1-34-:R-:W-:-:S04]  /*12e90*/  IMAD.WIDE.U32 R10, R66, 0x30, R156 ;  /* 0x00000030420a7825 */ /* 0x01afc800078e009c */
        /* <DEDUP_REMOVED lines=25> */
.L_x_1756:
[----:B------:R-:W-:Y:S05]  /*13030*/  BSYNC B0 ;  /* 0x0000000000007941 */ /* 0x000fea0003800000 */
.L_x_1755:
        /* <DEDUP_REMOVED lines=12> */
[----:B-1-34-:R-:W-:Y:S02]  /*13100*/  @!P0 IMAD.MOV.U32 R10, RZ, RZ, R160 ;  /* 0x000000ffff0a8224 */ /* 0x01afe400078e00a0 */
        /* <DEDUP_REMOVED lines=17> */
.L_x_1759:
[----:B------:R3:W-:Y:S02]  /*13220*/  STS.128 [R212+0x10000], RZ ;  /* 0x010000ffd4007388 */ /* 0x0007e40000000c00 */
.L_x_1758:
[----:B------:R-:W-:Y:S05]  /*13230*/  BSYNC B0 ;  /* 0x0000000000007941 */ /* 0x000fea0003800000 */
.L_x_1757:
        /* <DEDUP_REMOVED lines=10> */
[----:B------:R-:W-:-:S04]  /*132e0*/  IMAD.X R7, R199, 0x1, R165, P2 ;  /* 0x00000001c7077824 */ /* 0x000fc800010e06a5 */
[C---:B-1-34-:R-:W-:Y:S02]  /*132f0*/  @P0 LEA R10, P2, R9.reuse, R166, 0x1 ;  /* 0x000000a6090a0211 */ /* 0x05afe400078408ff */
        /* <DEDUP_REMOVED lines=22> */
.L_x_1762:
[----:B------:R3:W-:Y:S02]  /*13460*/  STS.128 [R212+0x10800], RZ ;  /* 0x010800ffd4007388 */ /* 0x0007e40000000c00 */
.L_x_1761:
[----:B------:R-:W-:Y:S05]  /*13470*/  BSYNC B0 ;  /* 0x0000000000007941 */ /* 0x000fea0003800000 */
.L_x_1760:
        /* <DEDUP_REMOVED lines=11> */
[C-C-:B------:R-:W-:Y:S02]  /*13530*/  SHF.L.U64.HI R4, R64.reuse, 0x5, R65.reuse ;  /* 0x0000000540047819 */ /* 0x140fe40000010241 */
[----:B------:R-:W-:-:S05]  /*13540*/  LEA.HI.X R7, R64, R165, R65, 0x5, P2 ;  /* 0x000000a540077211 */ /* 0x000fca00010f2c41 */
        /* <DEDUP_REMOVED lines=23> */
.L_x_1765:
[----:B------:R3:W-:Y:S02]  /*136c0*/  STS.128 [R212+0x11000], RZ ;  /* 0x011000ffd4007388 */ /* 0x0007e40000000c00 */
.L_x_1764:
[----:B------:R-:W-:Y:S05]  /*136d0*/  BSYNC B0 ;  /* 0x0000000000007941 */ /* 0x000fea0003800000 */
.L_x_1763:
[----:B------:R-:W-:Y:S01]  /*136e0*/  ISETP.GE.AND P0, PT, R8, R5, PT ;  /* 0x000000050800720c */ /* 0x000fe20003f06270 */
[----:B------:R-:W-:Y:S01]  /*136f0*/  IMAD.SHL.U32 R0, R68, 0x40, RZ ;  /* 0x0000004044007824 */ /* 0x000fe200078e00ff */
[----:B------:R-:W-:Y:S01]  /*13700*/  SHF.R.S32.HI R4, RZ, 0x1f, R57 ;  /* 0x0000001fff047819 */ /* 0x000fe20000011439 */
[----:B------:R-:W-:Y:S01]  /*13710*/  IMAD.SHL.U32 R168, R168, 0x8, RZ ;  /* 0x00000008a8a87824 */ /* 0x000fe200078e00ff */
[----:B------:R-:W-:Y:S02]  /*13720*/  BSSY B0, `(.L_x_1766) ;  /* 0x000002d000007945 */ /* 0x000fe40003800000 */
[----:B---3--:R-:W-:Y:S02]  /*13730*/  LOP3.LUT R7, R0, 0x1c0, RZ, 0xc0, !PT ;  /* 0x000001c000077812 */ /* 0x008fe400078ec0ff */
        /* <DEDUP_REMOVED lines=43> */
.L_x_1767:
[----:B------:R-:W-:Y:S05]  /*139f0*/  BSYNC B0 ;  /* 0x0000000000007941 */ /* 0x000fea0003800000 */
.L_x_1766:
[----:B-1----:R-:W-:Y:S01]  /*13a00*/  LDSM.16.M88.4 R4, [R191] ;  /* 0x00000000bf04783b */ /* 0x002fe20000000200 */
[----:B------:R-:W-:Y:S01]  /*13a10*/  R2P PR, R68, 0x6 ;  /* 0x0000000644007804 */ /* 0x000fe20000000000 */
[C---:B------:R-:W-:Y:S01]  /*13a20*/  VIADD R0, R190.reuse, 0x6000 ;  /* 0x00006000be007836 */ /* 0x040fe20000000000 */
[----:B------:R-:W-:Y:S01]  /*13a30*/  ISETP.GT.AND P4, PT, R3, R202, PT ;  /* 0x000000ca0300720c */ /* 0x000fe20003f84270 */
[----:B------:R-:W1:Y:S01]  /*13a40*/  LDSM.16.M88.4 R12, [R190+0x6800] ;  /* 0x00680000be0c783b */ /* 0x000e620000000200 */
[----:B------:R-:W-:Y:S01]  /*13a50*/  VIADD R189, R190, 0x6020 ;  /* 0x00006020bebd7836 */ /* 0x000fe20000000000 */
[----:B------:R-:W-:Y:S01]  /*13a60*/  BSSY B1, `(.L_x_1768) ;  /* 0x000019a000017945 */ /* 0x000fe20003800000 */
[--C-:B------:R-:W-:Y:S01]  /*13a70*/  IMAD R53, R56, 0x2, R191.reuse ;  /* 0x0000000238357824 */ /* 0x100fe200078e02bf */
[----:B------:R-:W2:Y:S01]  /*13a80*/  LDSM.16.M88.4 R24, [R190+0x6000] ;  /* 0x00600000be18783b */ /* 0x000ea20000000200 */
[C---:B------:R-:W-:Y:S02]  /*13a90*/  IMAD R19, R54.reuse, 0x2, R191 ;  /* 0x0000000236137824 */ /* 0x040fe400078e02bf */
[----:B------:R-:W-:Y:S01]  /*13aa0*/  IMAD R18, R54, 0x2, R53 ;  /* 0x0000000236127824 */ /* 0x000fe200078e0235 */
[----:B------:R-:W3:Y:S02]  /*13ab0*/  LDSM.16.M88.4 R72, [R190+0x7000] ;  /* 0x00700000be48783b */ /* 0x000ee40000000200 */
[----:B------:R-:W-:-:S02]  /*13ac0*/  @P1 VIADD R189, R0, 0xffffffe0 ;  /* 0xffffffe000bd1836 */ /* 0x000fc40000000000 */
[----:B------:R-:W3:Y:S01]  /*13ad0*/  LDSM.16.M88.4 R36, [R190+0x7800] ;  /* 0x00780000be24783b */ /* 0x000ee20000000200 */
[----:B------:R-:W-:Y:S02]  /*13ae0*/  IMAD.MOV.U32 R0, RZ, RZ, 0x40 ;  /* 0x00000040ff007424 */ /* 0x000fe400078e00ff */
[C---:B------:R-:W-:Y:S01]  /*13af0*/  VIADD R187, R189.reuse, 0x800 ;  /* 0x00000800bdbb7836 */ /* 0x040fe20000000000 */
[----:B------:R-:W-:Y:S01]  /*13b00*/  LDSM.16.M88.4 R84, [R53] ;  /* 0x000000003554783b */ /* 0x000fe20000000200 */
[C---:B------:R-:W-:Y:S01]  /*13b10*/  VIADD R186, R189.reuse, 0x1000 ;  /* 0x00001000bdba7836 */ /* 0x040fe20000000000 */
[----:B------:R-:W-:Y:S01]  /*13b20*/  SEL R0, R0, 0xffffffc0, !P2 ;  /* 0xffffffc000007807 */ /* 0x000fe20005000000 */
[C---:B-----5:R-:W-:Y:S01]  /*13b30*/  VIADD R185, R189.reuse, 0x1800 ;  /* 0x00001800bdb97836 */ /* 0x060fe20000000000 */
[----:B----4-:R-:W4:Y:S01]  /*13b40*/  LDSM.16.M88.4 R8, [R189+0x800] ;  /* 0x00080000bd08783b */ /* 0x010f220000000200 */
        /* <DEDUP_REMOVED lines=22> */
[C---:B---3--:R-:W-:Y:S06]  /*13cb0*/  HMMA.16816.F32.BF16 R76, R4.reuse, R72, RZ ;  /* 0x00000048044c723c */ /* 0x048fec00000418ff */
[C---:B------:R-:W-:Y:S06]  /*13cc0*/  HMMA.16816.F32.BF16 R72, R4.reuse, R74, RZ ;  /* 0x0000004a0448723c */ /* 0x040fec00000418ff */
[C---:B------:R-:W-:Y:S06]  /*13cd0*/  HMMA.16816.F32.BF16 R64, R4.reuse, R36, RZ ;  /* 0x000000240440723c */ /* 0x040fec00000418ff */
        /* <DEDUP_REMOVED lines=10> */
[----:B------:R-:W4:Y:S05]  /*13d80*/  LDSM.16.M88.4 R44, [R184+0x800] ;  /* 0x00080000b82c783b */ /* 0x000f2a0000000200 */
        /* <DEDUP_REMOVED lines=29> */
[----:B------:R-:W2:Y:S01]  /*13f60*/  LDSM.16.M88.4 R32, [R189+0x3800] ;  /* 0x00380000bd20783b */ /* 0x000ea20000000200 */
        /* <DEDUP_REMOVED lines=55> */
[C---:B------:R-:W-:Y:S06]  /*142e0*/  HMMA.16816.F32.BF16 R20, R60.reuse, R8, R20 ;  /* 0x000000083c14723c */ /* 0x040fec0000041814 */
[C---:B------:R-:W-:Y:S01]  /*142f0*/  HMMA.16816.F32.BF16 R12, R60.reuse, R10, R12 ;  /* 0x0000000a3c0c723c */ /* 0x040fe2000004180c */
[----:B------:R-:W-:Y:S05]  /*14300*/  LDSM.16.M88.4 R8, [R188+0xa000] ;  /* 0x00a00000bc08783b */ /* 0x000fea0000000200 */
[C---:B-1----:R-:W-:Y:S06]  /*14310*/  HMMA.16816.F32.BF16 R88, R60.reuse, R40, R88 ;  /* 0x000000283c58723c */ /* 0x042fec0000041858 */
[----:B------:R-:W-:Y:S01]  /*14320*/  HMMA.16816.F32.BF16 R72, R60, R42, R72 ;  /* 0x0000002a3c48723c */ /* 0x000fe20000041848 */
[----:B------:R1:W4:Y:S05]  /*14330*/  LDSM.16.M88.4 R40, [R19+0x4000] ;  /* 0x004000001328783b */ /* 0x00032a0000000200 */
[C---:B--2---:R-:W-:Y:S06]  /*14340*/  HMMA.16816.F32.BF16 R28, R84.reuse, R76, R28 ;  /* 0x0000004c541c723c */ /* 0x044fec000004181c */
[----:B------:R-:W-:Y:S06]  /*14350*/  HMMA.16816.F32.BF16 R24, R84, R78, R24 ;  /* 0x0000004e5418723c */ /* 0x000fec0000041818 */
[C---:B------:R-:W-:Y:S06]  /*14360*/  HMMA.16816.F32.BF16 R64, R60.reuse, R32, R64 ;  /* 0x000000203c40723c */ /* 0x040fec0000041840 */
[----:B------:R-:W-:Y:S01]  /*14370*/  HMMA.16816.F32.BF16 R80, R60, R34, R80 ;  /* 0x000000223c50723c */ /* 0x000fe20000041850 */
[----:B------:R-:W-:Y:S01]  /*14380*/  LDSM.16.M88.4 R32, [R188+0xb000] ;  /* 0x00b00000bc20783b */ /* 0x000fe20000000200 */
[----:B-1----:R-:W-:-:S03]  /*14390*/  IMAD.SHL.U32 R19, R57, 0x2, RZ ;  /* 0x0000000239137824 */ /* 0x002fc600078e00ff */
[----:B------:R-:W-:Y:S01]  /*143a0*/  LDSM.16.M88.4 R60, [R188+0xb800] ;  /* 0x00b80000bc3c783b */ /* 0x000fe20000000200 */
[----:B------:R-:W-:Y:S01]  /*143b0*/  HMMA.16816.F32.BF16 R20, R84, R36, R20 ;  /* 0x000000245414723c */ /* 0x000fe20000041814 */
[----:B------:R-:W-:-:S05]  /*143c0*/  LOP3.LUT R19, R19, 0x6, RZ, 0xc0, !PT ;  /* 0x0000000613137812 */ /* 0x000fca00078ec0ff */
[C---:B------:R-:W-:Y:S01]  /*143d0*/  HMMA.16816.F32.BF16 R12, R84.reuse, R38, R12 ;  /* 0x00000026540c723c */ /* 0x040fe2000004180c */
[----:B------:R-:W-:Y:S05]  /*143e0*/  LDSM.16.M88.4 R36, [R18+0x4000] ;  /* 0x004000001224783b */ /* 0x000fea0000000200 */
[C---:B---3--:R-:W-:Y:S06]  /*143f0*/  HMMA.16816.F32.BF16 R88, R84.reuse, R4, R88 ;  /* 0x000000045458723c */ /* 0x048fec0000041858 */
[----:B------:R-:W-:Y:S01]  /*14400*/  HMMA.16816.F32.BF16 R72, R84, R6, R72 ;  /* 0x000000065448723c */ /* 0x000fe20000041848 */
[----:B------:R-:W1:Y:S05]  /*14410*/  LDSM.16.M88.4 R4, [R184+0x4000] ;  /* 0x00400000b804783b */ /* 0x000e6a0000000200 */
[C---:B----4-:R-:W-:Y:S06]  /*14420*/  HMMA.16816.F32.BF16 R28, R40.reuse, R8, R28 ;  /* 0x00000008281c723c */ /* 0x050fec000004181c */
[----:B------:R-:W-:Y:S01]  /*14430*/  HMMA.16816.F32.BF16 R24, R40, R10, R24 ;  /* 0x0000000a2818723c */ /* 0x000fe20000041818 */
[----:B------:R-:W-:Y:S05]  /*14440*/  LDSM.16.M88.4 R8, [R184+0x5000] ;  /* 0x00500000b808783b */ /* 0x000fea0000000200 */
[C---:B------:R-:W-:Y:S06]  /*14450*/  HMMA.16816.F32.BF16 R64, R84.reuse, R44, R64 ;  /* 0x0000002c5440723c */ /* 0x040fec0000041840 */
[----:B------:R-:W-:Y:S01]  /*14460*/  HMMA.16816.F32.BF16 R80, R84, R46, R80 ;  /* 0x0000002e5450723c */ /* 0x000fe20000041850 */
[----:B------:R-:W2:Y:S05]  /*14470*/  LDSM.16.M88.4 R44, [R184+0x4800] ;  /* 0x00480000b82c783b */ /* 0x000eaa0000000200 */
[C---:B------:R-:W-:Y:S06]  /*14480*/  HMMA.16816.F32.BF16 R20, R40.reuse, R48, R20 ;  /* 0x000000302814723c */ /* 0x040fec0000041814 */
[----:B------:R-:W-:Y:S06]  /*14490*/  HMMA.16816.F32.BF16 R12, R40, R50, R12 ;  /* 0x00000032280c723c */ /* 0x000fec000004180c */
[C---:B-1----:R-:W-:Y:S06]  /*144a0*/  HMMA.16816.F32.BF16 R28, R36.reuse, R4, R28 ;  /* 0x00000004241c723c */ /* 0x042fec000004181c */
[----:B------:R-:W-:Y:S01]  /*144b0*/  HMMA.16816.F32.BF16 R24, R36, R6, R24 ;  /* 0x000000062418723c */ /* 0x000fe20000041818 */
[----:B------:R-:W1:Y:S01]  /*144c0*/  LDSM.16.M88.4 R4, [R184+0x5800] ;  /* 0x00580000b804783b */ /* 0x000e620000000200 */
[----:B------:R-:W-:-:S04]  /*144d0*/  DEPBAR.LE SB0, 0x0 ;  /* 0x000080000000791a */ /* 0x000fc80000000000 */
[C---:B------:R-:W-:Y:S06]  /*144e0*/  HMMA.16816.F32.BF16 R88, R40.reuse, R32, R88 ;  /* 0x000000202858723c */ /* 0x040fec0000041858 */
[C---:B------:R-:W-:Y:S06]  /*144f0*/  HMMA.16816.F32.BF16 R72, R40.reuse, R34, R72 ;  /* 0x000000222848723c */ /* 0x040fec0000041848 */
[C---:B------:R-:W-:Y:S06]  /*14500*/  HMMA.16816.F32.BF16 R64, R40.reuse, R60, R64 ;  /* 0x0000003c2840723c */ /* 0x040fec0000041840 */
[----:B------:R-:W-:Y:S06]  /*14510*/  HMMA.16816.F32.BF16 R80, R40, R62, R80 ;  /* 0x0000003e2850723c */ /* 0x000fec0000041850 */
[----:B--2---:R-:W-:Y:S01]  /*14520*/  HMMA.16816.F32.BF16 R20, R36, R44, R20 ;  /* 0x0000002c2414723c */ /* 0x004fe20000041814 */
[----:B------:R-:W-:-:S04]  /*14530*/  IMAD.IADD R42, R2, 0x1, R19 ;  /* 0x00000001022a7824 */ /* 0x000fc800078e0213 */
[C---:B------:R-:W-:Y:S01]  /*14540*/  VIADD R0, R42.reuse, 0x1 ;  /* 0x000000012a007836 */ /* 0x040fe20000000000 */
[C---:B------:R-:W-:Y:S01]  /*14550*/  HMMA.16816.F32.BF16 R12, R36.reuse, R46, R12 ;  /* 0x0000002e240c723c */ /* 0x040fe2000004180c */
[C---:B------:R-:W-:Y:S01]  /*14560*/  VIADD R34, R42.reuse, 0x8 ;  /* 0x000000082a227836 */ /* 0x040fe20000000000 */
[CC--:B------:R-:W-:Y:S01]  /*14570*/  ISETP.GE.AND P3, PT, R42.reuse, R69.reuse, PT ;  /* 0x000000452a00720c */ /* 0x0c0fe20003f66270 */
[----:B------:R-:W-:Y:S01]  /*14580*/  VIADD R32, R42, 0x9 ;  /* 0x000000092a207836 */ /* 0x000fe20000000000 */
[-C--:B------:R-:W-:Y:S01]  /*14590*/  ISETP.GE.AND P2, PT, R0, R69.reuse, PT ;  /* 0x000000450000720c */ /* 0x080fe20003f46270 */
[----:B------:R-:W-:Y:S01]  /*145a0*/  VIADD R0, R42, 0x11 ;  /* 0x000000112a007836 */ /* 0x000fe20000000000 */
[-C--:B------:R-:W-:Y:S01]  /*145b0*/  ISETP.GE.AND P1, PT, R34, R69.reuse, PT ;  /* 0x000000452200720c */ /* 0x080fe20003f26270 */
[----:B------:R-:W-:Y:S01]  /*145c0*/  VIADD R18, R42, 0x10 ;  /* 0x000000102a127836 */ /* 0x000fe20000000000 */
[-C--:B------:R-:W-:Y:S01]  /*145d0*/  ISETP.GE.AND P0, PT, R32, R69.reuse, PT ;  /* 0x000000452000720c */ /* 0x080fe20003f06270 */
[C---:B------:R-:W-:Y:S01]  /*145e0*/  HMMA.16816.F32.BF16 R88, R36.reuse, R8, R88 ;  /* 0x000000082458723c */ /* 0x040fe20000041858 */
[-C--:B------:R-:W-:Y:S01]  /*145f0*/  ISETP.GE.AND P5, PT, R0, R69.reuse, PT ;  /* 0x000000450000720c */ /* 0x080fe20003fa6270 */
[----:B------:R-:W-:Y:S01]  /*14600*/  VIADD R0, R42, 0x19 ;  /* 0x000000192a007836 */ /* 0x000fe20000000000 */
[----:B------:R-:W-:Y:S01]  /*14610*/  ISETP.GE.AND P6, PT, R18, R69, PT ;  /* 0x000000451200720c */ /* 0x000fe20003fc6270 */
[----:B------:R-:W-:Y:S01]  /*14620*/  VIADD R18, R42, 0x18 ;  /* 0x000000182a127836 */ /* 0x000fe20000000000 */
[----:B------:R-:W-:Y:S01]  /*14630*/  FSEL R34, R28, -INF , !P3 ;  /* 0xff8000001c227808 */ /* 0x000fe20005800000 */
[----:B------:R-:W-:Y:S01]  /*14640*/  HMMA.16816.F32.BF16 R72, R36, R10, R72 ;  /* 0x0000000a2448723c */ /* 0x000fe20000041848 */
[----:B------:R-:W-:Y:S01]  /*14650*/  FSEL R28, R31, -INF , !P2 ;  /* 0xff8000001f1c7808 */ /* 0x000fe20005000000 */
[----:B------:R-:W-:Y:S01]  /*14660*/  VIADD R8, R42, 0x20 ;  /* 0x000000202a087836 */ /* 0x000fe20000000000 */
[----:B------:R-:W-:-:S02]  /*14670*/  FSEL R32, R29, -INF , !P2 ;  /* 0xff8000001d207808 */ /* 0x000fc40005000000 */
[-C--:B------:R-:W-:Y:S01]  /*14680*/  ISETP.GE.AND P2, PT, R0, R69.reuse, PT ;  /* 0x000000450000720c */ /* 0x080fe20003f46270 */
[----:B------:R-:W-:Y:S01]  /*14690*/  VIADD R0, R42, 0x21 ;  /* 0x000000212a007836 */ /* 0x000fe20000000000 */
[----:B------:R-:W-:Y:S01]  /*146a0*/  FSEL R30, R30, -INF , !P3 ;  /* 0xff8000001e1e7808 */ /* 0x000fe20005800000 */
[C---:B-1----:R-:W-:Y:S01]  /*146b0*/  HMMA.16816.F32.BF16 R64, R36.reuse, R4, R64 ;  /* 0x000000042440723c */ /* 0x042fe20000041840 */
[-C--:B------:R-:W-:Y:S02]  /*146c0*/  ISETP.GE.AND P3, PT, R18, R69.reuse, PT ;  /* 0x000000451200720c */ /* 0x080fe40003f66270 */
[----:B------:R-:W-:Y:S02]  /*146d0*/  FSEL R40, R24, -INF , !P1 ;  /* 0xff80000018287808 */ /* 0x000fe40004800000 */
[----:B------:R-:W-:Y:S01]  /*146e0*/  FSEL R18, R27, -INF , !P0 ;  /* 0xff8000001b127808 */ /* 0x000fe20004000000 */
[----:B------:R-:W-:Y:S01]  /*146f0*/  HMMA.16816.F32.BF16 R80, R36, R6, R80 ;  /* 0x000000062450723c */ /* 0x000fe20000041850 */
[----:B------:R-:W-:Y:S01]  /*14700*/  FSEL R24, R25, -INF , !P0 ;  /* 0xff80000019187808 */ /* 0x000fe20004000000 */
[----:B------:R-:W-:Y:S01]  /*14710*/  VIADD R4, R42, 0x30 ;  /* 0x000000302a047836 */ /* 0x000fe20000000000 */
[----:B------:R-:W-:Y:S01]  /*14720*/  BAR.SYNC.DEFER_BLOCKING 0x0 ;  /* 0x0000000000007b1d */ /* 0x000fe20000010000 */
[----:B------:R-:W-:Y:S01]  /*14730*/  ISETP.GE.AND P0, PT, R0, R69, PT ;  /* 0x000000450000720c */ /* 0x000fe20003f06270 */
[----:B------:R-:W-:Y:S01]  /*14740*/  VIADD R0, R42, 0x28 ;  /* 0x000000282a007836 */ /* 0x000fe20000000000 */
[----:B------:R-:W-:-:S02]  /*14750*/  FSEL R26, R26, -INF , !P1 ;  /* 0xff8000001a1a7808 */ /* 0x000fc40004800000 */
[-C--:B------:R-:W-:Y:S01]  /*14760*/  ISETP.GE.AND P1, PT, R8, R69.reuse, PT ;  /* 0x000000450800720c */ /* 0x080fe20003f26270 */
[----:B------:R-:W-:Y:S01]  /*14770*/  VIADD R8, R42, 0x29 ;  /* 0x000000292a087836 */ /* 0x000fe20000000000 */
[----:B------:R-:W-:Y:S02]  /*14780*/  FSEL R22, R22, -INF , !P6 ;  /* 0xff80000016167808 */ /* 0x000fe40007000000 */
[----:B------:R-:W-:Y:S02]  /*14790*/  FSEL R20, R20, -INF , !P6 ;  /* 0xff80000014147808 */ /* 0x000fe40007000000 */
[----:B------:R-:W-:Y:S02]  /*147a0*/  ISETP.GE.AND P6, PT, R0, R69, PT ;  /* 0x000000450000720c */ /* 0x000fe40003fc6270 */
[----:B------:R-:W-:Y:S02]  /*147b0*/  FSEL R10, R23, -INF , !P5 ;  /* 0xff800000170a7808 */ /* 0x000fe40006800000 */
[----:B------:R-:W-:-:S02]  /*147c0*/  FSEL R0, R21, -INF , !P5 ;  /* 0xff80000015007808 */ /* 0x000fc40006800000 */
[-C--:B------:R-:W-:Y:S02]  /*147d0*/  ISETP.GE.AND P5, PT, R8, R69.reuse, PT ;  /* 0x000000450800720c */ /* 0x080fe40003fa6270 */
[----:B------:R-:W-:Y:S01]  /*147e0*/  FSEL R8, R14, -INF , !P3 ;  /* 0xff8000000e087808 */ /* 0x000fe20005800000 */
[----:B------:R-:W-:Y:S01]  /*147f0*/  VIADD R14, R42, 0x31 ;  /* 0x000000312a0e7836 */ /* 0x000fe20000000000 */
[----:B------:R-:W-:Y:S02]  /*14800*/  FSEL R12, R12, -INF , !P3 ;  /* 0xff8000000c0c7808 */ /* 0x000fe40005800000 */
[----:B------:R-:W-:Y:S02]  /*14810*/  ISETP.GE.AND P3, PT, R4, R69, PT ;  /* 0x000000450400720c */ /* 0x000fe40003f66270 */
[----:B------:R-:W-:Y:S02]  /*14820*/  FSEL R4, R15, -INF , !P2 ;  /* 0xff8000000f047808 */ /* 0x000fe40005000000 */
[----:B------:R-:W-:-:S02]  /*14830*/  FSEL R6, R13, -INF , !P2 ;  /* 0xff8000000d067808 */ /* 0x000fc40005000000 */
[-C--:B------:R-:W-:Y:S01]  /*14840*/  ISETP.GE.AND P2, PT, R14, R69.reuse, PT ;  /* 0x000000450e00720c */ /* 0x080fe20003f46270 */
[----:B------:R-:W-:Y:S01]  /*14850*/  VIADD R14, R42, 0x38 ;  /* 0x000000382a0e7836 */ /* 0x000fe20000000000 */
[----:B------:R-:W-:Y:S01]  /*14860*/  FSEL R218, R90, -INF , !P1 ;  /* 0xff8000005ada7808 */ /* 0x000fe20004800000 */
[----:B------:R-:W-:Y:S01]  /*14870*/  VIADD R42, R42, 0x39 ;  /* 0x000000392a2a7836 */ /* 0x000fe20000000000 */
[----:B------:R-:W-:Y:S02]  /*14880*/  FSEL R226, R88, -INF , !P1 ;  /* 0xff80000058e27808 */ /* 0x000fe40004800000 */
[----:B------:R-:W-:Y:S02]  /*14890*/  FSEL R216, R91, -INF , !P0 ;  /* 0xff8000005bd87808 */ /* 0x000fe40004000000 */
[----:B------:R-:W-:Y:S02]  /*148a0*/  FSEL R224, R89, -INF , !P0 ;  /* 0xff80000059e07808 */ /* 0x000fe40004000000 */
        /* <DEDUP_REMOVED lines=13> */
[----:B------:R-:W-:Y:S01]  /*14980*/  FSEL R171, R81, -INF , !P0 ;  /* 0xff80000051ab7808 */ /* 0x000fe20004000000 */
[----:B------:R-:W-:Y:S06]  /*14990*/  @!P4 BRA `(.L_x_1769) ;  /* 0x000000080098c947 */ /* 0x000fec0003800000 */
        /* <DEDUP_REMOVED lines=64> */
.L_x_1771:
[----:B------:R-:W2:Y:S02]  /*14da0*/  LD.E R3, desc[UR6][R16.64+0x38] ;  /* 0x0000380610037980 */ /* 0x000ea4000c101900 */
[----:B--2---:R-:W-:-:S04]  /*14db0*/  LEA R3, -R3, RZ, 0x6 ;  /* 0x000000ff03037211 */ /* 0x004fc800078e31ff */
[----:B------:R-:W-:Y:S02]  /*14dc0*/  SHF.R.S32.HI R2, RZ, 0x1f, R3 ;  /* 0x0000001fff027819 */ /* 0x000fe40000011403 */
.L_x_1772:
[----:B------:R-:W-:Y:S05]  /*14dd0*/  BSYNC B0 ;  /* 0x0000000000007941 */ /* 0x000fea0003800000 */
.L_x_1770:
        /* <DEDUP_REMOVED lines=98> */
.L_x_1769:
[----:B------:R-:W-:Y:S05]  /*15400*/  BSYNC B1 ;  /* 0x0000000000017941 */ /* 0x000fea0003800000 */
.L_x_1768:
        /* <DEDUP_REMOVED lines=46> */
[----:B------:R-:W-:Y:S04]  /*156f0*/  LDSM.16.MT88.4 R48, [R193+0xc000] ;  /* 0x00c00000c130783b */ /* 0x000fe80000004200 */
[----:B------:R-:W-:Y:S04]  /*15700*/  LDSM.16.MT88.4 R124, [R195+0xc000] ;  /* 0x00c00000c37c783b */ /* 0x000fe80000004200 */
[----:B------:R-:W-:Y:S04]  /*15710*/  LDSM.16.MT88.4 R56, [R192+0xc000] ;  /* 0x00c00000c038783b */ /* 0x000fe80000004200 */
[----:B------:R-:W-:Y:S01]  /*15720*/  LDSM.16.MT88.4 R72, [R194+0xe000] ;  /* 0x00e00000c248783b */ /* 0x000fe20000004200 */
[----:B-1----:R-:W-:-:S03]  /*15730*/  FMNMX.FTZ R132, R5, R132, !PT ;  /* 0x0000008405847209 */ /* 0x002fc60007810000 */
[----:B------:R-:W-:Y:S01]  /*15740*/  LDSM.16.MT88.4 R108, [R193+0x10000] ;  /* 0x01000000c16c783b */ /* 0x000fe20000004200 */
[----:B------:R-:W-:-:S03]  /*15750*/  FSETP.NEU.FTZ.AND P0, PT, R132, -INF , PT ;  /* 0xff8000008400780b */ /* 0x000fc60003f1d000 */
[----:B------:R-:W-:Y:S01]  /*15760*/  LDSM.16.MT88.4 R140, [R192+0x10000] ;  /* 0x01000000c08c783b */ /* 0x000fe20000004200 */
[----:B---3--:R-:W-:-:S03]  /*15770*/  FMNMX.FTZ R3, R2, R3, !PT ;  /* 0x0000000302037209 */ /* 0x008fc60007810000 */
[----:B------:R-:W-:Y:S01]  /*15780*/  LDSM.16.MT88.4 R136, [R195+0xc800] ;  /* 0x00c80000c388783b */ /* 0x000fe20000004200 */
[C---:B--2---:R-:W-:Y:S01]  /*15790*/  FMUL.FTZ R175, R168.reuse, R132 ;  /* 0x00000084a8af7220 */ /* 0x044fe20000410000 */
[----:B------:R-:W-:-:S04]  /*157a0*/  FMUL.FTZ R167, R168, R3 ;  /* 0x00000003a8a77220 */ /* 0x000fc80000410000 */
[----:B------:R-:W-:Y:S02]  /*157b0*/  FSEL R175, R175, RZ, P0 ;  /* 0x000000ffafaf7208 */ /* 0x000fe40000000000 */
[----:B------:R-:W-:-:S03]  /*157c0*/  FSETP.NEU.FTZ.AND P0, PT, R3, -INF , PT ;  /* 0xff8000000300780b */ /* 0x000fc60003f1d000 */
[-CC-:B------:R-:W-:Y:S01]  /*157d0*/  FFMA.FTZ R151, R40, R168.reuse, -R175.reuse ;  /* 0x000000a828977223 */ /* 0x180fe200000108af */
[----:B------:R-:W-:Y:S01]  /*157e0*/  FSEL R167, R167, RZ, P0 ;  /* 0x000000ffa7a77208 */ /* 0x000fe20000000000 */
[----:B------:R-:W1:Y:S01]  /*157f0*/  LDSM.16.MT88.4 R40, [R194+0xc000] ;  /* 0x00c00000c228783b */ /* 0x000e620000004200 */
        /* <DEDUP_REMOVED lines=11> */
[----:B------:R-:W2:Y:S01]  /*158b0*/  LDSM.16.MT88.4 R12, [R194+0xc800] ;  /* 0x00c80000c20c783b */ /* 0x000ea20000004200 */
[-CC-:B------:R-:W-:Y:S01]  /*158c0*/  FFMA.FTZ R144, R0, R168.reuse, -R175.reuse ;  /* 0x000000a800907223 */ /* 0x180fe200000108af */
[-CC-:B------:R-:W-:Y:S01]  /*158d0*/  FFMA.FTZ R149, R20, R168.reuse, -R175.reuse ;  /* 0x000000a814957223 */ /* 0x180fe200000108af */
[-C--:B------:R-:W-:Y:S01]  /*158e0*/  FFMA.FTZ R0, R6, R168.reuse, -R175 ;  /* 0x000000a806007223 */ /* 0x080fe200000108af */
[----:B------:R-:W3:Y:S01]  /*158f0*/  MUFU.EX2 R150, R150 ;  /* 0x0000009600967308 */ /* 0x000ee20000000800 */
[----:B------:R-:W4:Y:S01]  /*15900*/  LDSM.16.MT88.4 R8, [R195+0xe800] ;  /* 0x00e80000c308783b */ /* 0x000f220000004200 */
[-CC-:B------:R-:W-:Y:S01]  /*15910*/  FFMA.FTZ R147, R22, R168.reuse, -R167.reuse ;  /* 0x000000a816937223 */ /* 0x180fe200000108a7 */
[-C--:B------:R-:W-:Y:S01]  /*15920*/  FFMA.FTZ R2, R4, R168.reuse, -R167 ;  /* 0x000000a804027223 */ /* 0x080fe200000108a7 */
[-CC-:B------:R-:W-:Y:S01]  /*15930*/  FFMA.FTZ R154, R226, R168.reuse, -R175.reuse ;  /* 0x000000a8e29a7223 */ /* 0x180fe200000108af */
[----:B------:R-:W5:Y:S01]  /*15940*/  LDSM.16.MT88.4 R20, [R193+0xe800] ;  /* 0x00e80000c114783b */ /* 0x000f620000004200 */
[-CC-:B------:R-:W-:Y:S01]  /*15950*/  FFMA.FTZ R159, R224, R168.reuse, -R175.reuse ;  /* 0x000000a8e09f7223 */ /* 0x180fe200000108af */
[-CC-:B------:R-:W-:Y:S01]  /*15960*/  FFMA.FTZ R156, R222, R168.reuse, -R175.reuse ;  /* 0x000000a8de9c7223 */ /* 0x180fe200000108af */
[----:B------:R-:W-:Y:S01]  /*15970*/  MUFU.EX2 R151, R151 ;  /* 0x0000009700977308 */ /* 0x000fe20000000800 */
[----:B------:R-:W5:Y:S01]  /*15980*/  LDSM.16.MT88.4 R16, [R192+0xe800] ;  /* 0x00e80000c010783b */ /* 0x000f620000004200 */
[-C--:B------:R-:W-:Y:S01]  /*15990*/  FFMA.FTZ R163, R220, R168.reuse, -R175 ;  /* 0x000000a8dca37223 */ /* 0x080fe200000108af */
[-CC-:B------:R-:W-:Y:S01]  /*159a0*/  FFMA.FTZ R158, R218, R168.reuse, -R167.reuse ;  /* 0x000000a8da9e7223 */ /* 0x180fe200000108a7 */
[-CC-:B------:R-:W-:Y:S01]  /*159b0*/  FFMA.FTZ R165, R216, R168.reuse, -R167.reuse ;  /* 0x000000a8d8a57223 */ /* 0x180fe200000108a7 */
[----:B------:R-:W-:Y:S01]  /*159c0*/  LDSM.16.MT88.4 R32, [R193+0xc800] ;  /* 0x00c80000c120783b */ /* 0x000fe20000004200 */
[-CC-:B------:R-:W-:Y:S01]  /*159d0*/  FFMA.FTZ R169, R214, R168.reuse, -R167.reuse ;  /* 0x000000a8d6a97223 */ /* 0x180fe200000108a7 */
[-C--:B------:R-:W-:Y:S01]  /*159e0*/  FFMA.FTZ R170, R170, R168.reuse, -R167 ;  /* 0x000000a8aaaa7223 */ /* 0x080fe200000108a7 */
[----:B------:R-:W1:Y:S01]  /*159f0*/  MUFU.EX2 R146, R146 ;  /* 0x0000009200927308 */ /* 0x000e620000000800 */
[----:B---3--:R-:W-:Y:S01]  /*15a00*/  F2FP.BF16.F32.PACK_AB R112, R150, R155 ;  /* 0x0000009b9670723e */ /* 0x008fe200000010ff */
[----:B------:R-:W-:Y:S01]  /*15a10*/  LDSM.16.MT88.4 R28, [R192+0xc800] ;  /* 0x00c80000c01c783b */ /* 0x000fe20000004200 */
[-CC-:B------:R-:W-:Y:S01]  /*15a20*/  FFMA.FTZ R197, R174, R168.reuse, -R175.reuse ;  /* 0x000000a8aec57223 */ /* 0x180fe200000108af */
[-CC-:B------:R-:W-:Y:S01]  /*15a30*/  FFMA.FTZ R174, R171, R168.reuse, -R175.reuse ;  /* 0x000000a8abae7223 */ /* 0x180fe200000108af */
[-CC-:B------:R-:W-:Y:S01]  /*15a40*/  FFMA.FTZ R196, R196, R168.reuse, -R175.reuse ;  /* 0x000000a8c4c47223 */ /* 0x180fe200000108af */
[----:B------:R-:W-:Y:S01]  /*15a50*/  LDSM.16.MT88.4 R24, [R194+0xe800] ;  /* 0x00e80000c218783b */ /* 0x000fe20000004200 */
[-C--:B------:R-:W-:Y:S01]  /*15a60*/  FFMA.FTZ R173, R173, R168.reuse, -R175 ;  /* 0x000000a8adad7223 */ /* 0x080fe200000108af */
[----:B------:R-:W-:Y:S01]  /*15a70*/  MUFU.EX2 R152, R152 ;  /* 0x0000009800987308 */ /* 0x000fe20000000800 */
[-CC-:B------:R-:W-:Y:S01]  /*15a80*/  FFMA.FTZ R171, R172, R168.reuse, -R167.reuse ;  /* 0x000000a8acab7223 */ /* 0x180fe200000108a7 */
[-CC-:B------:R-:W-:Y:S01]  /*15a90*/  FFMA.FTZ R166, R166, R168.reuse, -R167.reuse ;  /* 0x000000a8a6a67223 */ /* 0x180fe200000108a7 */
[-CC-:B------:R-:W-:Y:S01]  /*15aa0*/  FFMA.FTZ R164, R164, R168.reuse, -R167.reuse ;  /* 0x000000a8a4a47223 */ /* 0x180fe200000108a7 */
[----:B------:R-:W-:Y:S01]  /*15ab0*/  FFMA.FTZ R217, R162, R168, -R167 ;  /* 0x000000a8a2d97223 */ /* 0x000fe200000108a7 */
[----:B------:R-:W-:-:S03]  /*15ac0*/  FADD.FTZ R150, R155, R150 ;  /* 0x000000969b967221 */ /* 0x000fc60000010000 */
[----:B------:R-:W3:Y:S01]  /*15ad0*/  MUFU.EX2 R157, R157 ;  /* 0x0000009d009d7308 */ /* 0x000ee20000000800 */
[----:B-1----:R-:W-:Y:S01]  /*15ae0*/  F2FP.BF16.F32.PACK_AB R114, R146, R151 ;  /* 0x000000979272723e */ /* 0x002fe200000010ff */
[----:B------:R-:W-:-:S04]  /*15af0*/  FADD.FTZ R151, R151, R150 ;  /* 0x0000009697977221 */ /* 0x000fc80000010000 */
[----:B------:R-:W-:Y:S02]  /*15b00*/  FADD.FTZ R146, R146, R151 ;  /* 0x0000009792927221 */ /* 0x000fe40000010000 */
[----:B------:R-:W-:Y:S08]  /*15b10*/  MUFU.EX2 R153, R153 ;  /* 0x0000009900997308 */ /* 0x000ff00000000800 */
[----:B------:R-:W1:Y:S01]  /*15b20*/  MUFU.EX2 R148, R148 ;  /* 0x0000009400947308 */ /* 0x000e620000000800 */
[----:B---3--:R-:W-:Y:S01]  /*15b30*/  F2FP.BF16.F32.PACK_AB R113, R157, R152 ;  /* 0x000000989d71723e */ /* 0x008fe200000010ff */
[----:B------:R-:W-:-:S06]  /*15b40*/  FADD.FTZ R152, R152, R157 ;  /* 0x0000009d98987221 */ /* 0x000fcc0000010000 */
[----:B------:R-:W-:Y:S08]  /*15b50*/  MUFU.EX2 R149, R149 ;  /* 0x0000009500957308 */ /* 0x000ff00000000800 */
[----:B------:R-:W3:Y:S01]  /*15b60*/  MUFU.EX2 R144, R144 ;  /* 0x0000009000907308 */ /* 0x000ee20000000800 */
[----:B-1----:R-:W-:Y:S01]  /*15b70*/  F2FP.BF16.F32.PACK_AB R115, R148, R153 ;  /* 0x000000999473723e */ /* 0x002fe200000010ff */
[----:B------:R-:W-:-:S04]  /*15b80*/  FADD.FTZ R153, R153, R152 ;  /* 0x0000009899997221 */ /* 0x000fc80000010000 */
[----:B------:R-:W-:Y:S02]  /*15b90*/  FADD.FTZ R148, R148, R153 ;  /* 0x0000009994947221 */ /* 0x000fe40000010000 */
[C---:B------:R-:W-:Y:S01]  /*15ba0*/  HMMA.16816.F32.BF16 R36, R112.reuse, R40, RZ ;  /* 0x000000287024723c */ /* 0x040fe200000418ff */
[----:B------:R-:W-:Y:S05]  /*15bb0*/  MUFU.EX2 R145, R145 ;  /* 0x0000009100917308 */ /* 0x000fea0000000800 */
[C---:B------:R-:W-:Y:S03]  /*15bc0*/  HMMA.16816.F32.BF16 R60, R112.reuse, R64, RZ ;  /* 0x00000040703c723c */ /* 0x040fe600000418ff */
[----:B------:R-:W1:Y:S01]  /*15bd0*/  MUFU.EX2 R0, R0 ;  /* 0x0000000000007308 */ /* 0x000e620000000800 */
        /* <DEDUP_REMOVED lines=8> */
[----:B-1----:R-:W-:Y:S01]  /*15c60*/  F2FP.BF16.F32.PACK_AB R6, R0, R145 ;  /* 0x000000910006723e */ /* 0x002fe200000010ff */
[----:B------:R-:W-:-:S03]  /*15c70*/  FADD.FTZ R145, R145, R144 ;  /* 0x0000009091917221 */ /* 0x000fc60000010000 */
[C---:B------:R-:W-:Y:S01]  /*15c80*/  HMMA.16816.F32.BF16 R84, R112.reuse, R88, RZ ;  /* 0x000000587054723c */ /* 0x040fe200000418ff */
[----:B------:R-:W-:Y:S02]  /*15c90*/  FADD.FTZ R145, R0, R145 ;  /* 0x0000009100917221 */ /* 0x000fe40000010000 */
[----:B------:R-:W-:Y:S03]  /*15ca0*/  MUFU.EX2 R135, R135 ;  /* 0x0000008700877308 */ /* 0x000fe60000000800 */
[C---:B------:R-:W-:Y:S05]  /*15cb0*/  HMMA.16816.F32.BF16 R80, R112.reuse, R82, RZ ;  /* 0x000000527050723c */ /* 0x040fea00000418ff */
[----:B------:R-:W1:Y:S01]  /*15cc0*/  MUFU.EX2 R2, R2 ;  /* 0x0000000200027308 */ /* 0x000e620000000800 */
[----:B---3--:R-:W-:Y:S01]  /*15cd0*/  F2FP.BF16.F32.PACK_AB R5, R134, R147 ;  /* 0x000000938605723e */ /* 0x008fe200000010ff */
[----:B------:R-:W-:Y:S01]  /*15ce0*/  HMMA.16816.F32.BF16 R88, R112, R90, RZ ;  /* 0x0000005a7058723c */ /* 0x000fe200000418ff */
[----:B------:R-:W-:-:S04]  /*15cf0*/  FADD.FTZ R147, R147, R148 ;  /* 0x0000009493937221 */ /* 0x000fc80000010000 */
[----:B------:R-:W-:Y:S01]  /*15d00*/  FADD.FTZ R134, R134, R147 ;  /* 0x0000009386867221 */ /* 0x000fe20000010000 */
[C---:B------:R-:W-:Y:S01]  /*15d10*/  HMMA.16816.F32.BF16 R92, R112.reuse, R96, RZ ;  /* 0x00000060705c723c */ /* 0x040fe200000418ff */
[----:B------:R-:W-:Y:S05]  /*15d20*/  MUFU.EX2 R154, R154 ;  /* 0x0000009a009a7308 */ /* 0x000fea0000000800 */
[----:B------:R-:W-:Y:S01]  /*15d30*/  HMMA.16816.F32.BF16 R100, R112, R104, RZ ;  /* 0x000000687064723c */ /* 0x000fe200000418ff */
[----:B-1----:R-:W-:Y:S02]  /*15d40*/  F2FP.BF16.F32.PACK_AB R7, R2, R135 ;  /* 0x000000870207723e */ /* 0x002fe400000010ff */
[----:B------:R-:W1:Y:S01]  /*15d50*/  MUFU.EX2 R159, R159 ;  /* 0x0000009f009f7308 */ /* 0x000e620000000800 */
[----:B------:R-:W-:-:S02]  /*15d60*/  FADD.FTZ R135, R135, R134 ;  /* 0x0000008687877221 */ /* 0x000fc40000010000 */
[----:B------:R-:W-:Y:S02]  /*15d70*/  HMMA.16816.F32.BF16 R96, R112, R98, RZ ;  /* 0x000000627060723c */ /* 0x000fe400000418ff */
[----:B------:R-:W-:-:S04]  /*15d80*/  FADD.FTZ R135, R2, R135 ;  /* 0x0000008702877221 */ /* 0x000fc80000010000 */
[C---:B--2---:R-:W-:Y:S01]  /*15d90*/  HMMA.16816.F32.BF16 R36, R4.reuse, R12, R36 ;  /* 0x0000000c0424723c */ /* 0x044fe20000041824 */
[----:B------:R-:W-:Y:S05]  /*15da0*/  MUFU.EX2 R156, R156 ;  /* 0x0000009c009c7308 */ /* 0x000fea0000000800 */
[C---:B------:R-:W-:Y:S01]  /*15db0*/  HMMA.16816.F32.BF16 R40, R4.reuse, R14, R40 ;  /* 0x0000000e0428723c */ /* 0x040fe20000041828 */
[----:B------:R-:W2:Y:S02]  /*15dc0*/  LDSM.16.MT88.4 R12, [R195+0x10800] ;  /* 0x01080000c30c783b */ /* 0x000ea40000004200 */
[----:B------:R-:W-:Y:S03]  /*15dd0*/  MUFU.EX2 R163, R163 ;  /* 0x000000a300a37308 */ /* 0x000fe60000000800 */
[C---:B----4-:R-:W-:Y:S05]  /*15de0*/  HMMA.16816.F32.BF16 R60, R4.reuse, R8, R60 ;  /* 0x00000008043c723c */ /* 0x050fea000004183c */
        /* <DEDUP_REMOVED lines=150> */
.L_x_1782:
        /* <DEDUP_REMOVED lines=80> */
.L_x_1775:
[----:B--2---:R-:W-:Y:S02]  /*16c50*/  R2UR UR4, R132 ;  /* 0x00000000840472ca */ /* 0x004fe400000e0000 */
[----:B------:R-:W-:Y:S11]  /*16c60*/  R2UR UR5, R133 ;  /* 0x00000000850572ca */ /* 0x000ff600000e0000 */
[----:B------:R-:W-:Y:S02]  /*16c70*/  @!UPT UIADD3 URZ, URZ, URZ, URZ ;  /* 0x0000003f3f3ff290 */ /* 0x000fe4000fffe03f */
[----:B-1----:R-:W2:Y:S02]  /*16c80*/  LD.E R8, desc[UR4][R2.64+0x40] ;  /* 0x0000400402087980 */ /* 0x002ea4000c101900 */
[----:B--2---:R-:W-:Y:S05]  /*16c90*/  IMAD.U32 R8, R8, -0x40, RZ ;  /* 0xffffffc008087824 */ /* 0x004fea00078e00ff */
[----:B------:R-:W-:Y:S02]  /*16ca0*/  SHF.R.S32.HI R6, RZ, 0x1f, R8 ;  /* 0x0000001fff067819 */ /* 0x000fe40000011408 */
.L_x_1776:
[----:B------:R-:W-:Y:S05]  /*16cb0*/  BSYNC B0 ;  /* 0x0000000000007941 */ /* 0x000fea0003800000 */
.L_x_1774:
[C---:B------:R-:W-:Y:S01]  /*16cc0*/  LOP3.LUT P3, RZ, R213.reuse, 0x1, RZ, 0xc0, !PT ;  /* 0x00000001d5ff7812 */ /* 0x040fe2000786c0ff */
[----:B------:R-:W1:Y:S01]  /*16cd0*/  S2R R134, SR_TID.X ;  /* 0x0000000000867919 */ /* 0x000e620000002100 */
[C---:B------:R-:W-:Y:S01]  /*16ce0*/  LOP3.LUT P2, RZ, R213.reuse, 0x2, RZ, 0xc0, !PT ;  /* 0x00000002d5ff7812 */ /* 0x040fe2000784c0ff */
[----:B------:R-:W-:Y:S01]  /*16cf0*/  BSSY B1, `(.L_x_1777) ;  /* 0x00001e7000017945 */ /* 0x000fe20003800000 */
        /* <DEDUP_REMOVED lines=11> */
[CC--:B------:R-:W-:Y:S02]  /*16db0*/  @P3 LEA R12, P6, R7.reuse, R160.reuse, 0x1 ;  /* 0x000000a0070c3211 */ /* 0x0c0fe400078c08ff */
[C---:B------:R-:W-:Y:S01]  /*16dc0*/  @P2 R2UR UR14, R132.reuse ;  /* 0x00000000840e22ca */ /* 0x040fe200000e0000 */
[----:B------:R-:W-:Y:S01]  /*16dd0*/  @!PT LDS RZ, [RZ] ;  /* 0x00000000fffff984 */ /* 0x000fe20000000800 */
[----:B------:R-:W-:Y:S01]  /*16de0*/  @!PT LDS RZ, [RZ] ;  /* 0x00000000fffff984 */ /* 0x000fe20000000800 */
[----:B------:R-:W-:Y:S01]  /*16df0*/  @!PT LDS RZ, [RZ] ;  /* 0x00000000fffff984 */ /* 0x000fe20000000800 */
[----:B------:R-:W-:Y:S01]  /*16e00*/  @P3 LDGSTS.E.BYPASS.LTC128B.128 [R212+0xc000], desc[UR4][R220.64] ;  /* 0x0c000000dcd43fae */ /* 0x000fe2000b901d44 */
[-CC-:B------:R-:W-:Y:S02]  /*16e10*/  @P3 LEA.HI.X R13, R7, R161.reuse, R6.reuse, 0x1, P6 ;  /* 0x000000a1070d3211 */ /* 0x180fe400030f0c06 */
[----:B------:R-:W-:Y:S01]  /*16e20*/  @P2 R2UR UR15, R133 ;  /* 0x00000000850f22ca */ /* 0x000fe200000e0000 */
[----:B------:R-:W-:Y:S01]  /*16e30*/  @!P3 STS.128 [R212+0xc000], RZ ;  /* 0x00c000ffd400b388 */ /* 0x000fe20000000c00 */
[CC--:B------:R-:W-:Y:S02]  /*16e40*/  @P2 LEA R10, P4, R7.reuse, R160.reuse, 0x1 ;  /* 0x000000a0070a2211 */ /* 0x0c0fe400078808ff */
[C---:B------:R-:W-:Y:S01]  /*16e50*/  @P1 LEA R8, P0, R7.reuse, R160, 0x1 ;  /* 0x000000a007081211 */ /* 0x040fe200078008ff */
[----:B------:R-:W-:Y:S01]  /*16e60*/  @!PT LDS RZ, [RZ] ;  /* 0x00000000fffff984 */ /* 0x000fe20000000800 */
[----:B------:R-:W-:Y:S01]  /*16e70*/  @!PT LDS RZ, [RZ] ;  /* 0x00000000fffff984 */ /* 0x000fe20000000800 */
[----:B------:R-:W-:Y:S01]  /*16e80*/  @!PT LDS RZ, [RZ] ;  /* 0x00000000fffff984 */ /* 0x000fe20000000800 */
[----:B------:R-:W-:Y:S01]  /*16e90*/  @P2 LDGSTS.E.BYPASS.LTC128B.128 [R212+0xe000], desc[UR12][R220.64+0x80] ;  /* 0x0e000080dcd42fae */ /* 0x000fe2000b901d4c */
[-CC-:B------:R-:W-:Y:S02]  /*16ea0*/  @P2 LEA.HI.X R11, R7, R161.reuse, R6.reuse, 0x1, P4 ;  /* 0x000000a1070b2211 */ /* 0x180fe400020f0c06 */
[C---:B------:R-:W-:Y:S01]  /*16eb0*/  @P1 R2UR UR12, R132.reuse ;  /* 0x00000000840c12ca */ /* 0x040fe200000e0000 */
[----:B------:R-:W-:Y:S01]  /*16ec0*/  @!P2 STS.128 [R212+0xe000], RZ ;  /* 0x00e000ffd400a388 */ /* 0x000fe20000000c00 */
[----:B------:R-:W-:Y:S02]  /*16ed0*/  @P1 R2UR UR13, R133 ;  /* 0x00000000850d12ca */ /* 0x000fe400000e0000 */
[C---:B------:R-:W-:Y:S01]  /*16ee0*/  IADD3 R5, P5, R7.reuse, R198, RZ ;  /* 0x000000c607057210 */ /* 0x040fe20007fbe0ff */
[----:B------:R-:W-:Y:S01]  /*16ef0*/  @!PT LDS RZ, [RZ] ;  /* 0x00000000fffff984 */ /* 0x000fe20000000800 */
[----:B------:R-:W-:Y:S01]  /*16f00*/  @!PT LDS RZ, [RZ] ;  /* 0x00000000fffff984 */ /* 0x000fe20000000800 */
[----:B------:R-:W-:Y:S01]  /*16f10*/  @!PT LDS RZ, [RZ] ;  /* 0x00000000fffff984 */ /* 0x000fe20000000800 */
[----:B------:R-:W-:Y:S01]  /*16f20*/  @P1 LDGSTS.E.BYPASS.LTC128B.128 [R212+0x10000], desc[UR10][R220.64+0x100] ;  /* 0x10000100dcd41fae */ /* 0x000fe2000b901d4a */
[-C--:B------:R-:W-:Y:S02]  /*16f30*/  @P1 LEA.HI.X R9, R7, R161.reuse, R6, 0x1, P0 ;  /* 0x000000a107091211 */ /* 0x080fe400000f0c06 */
[----:B------:R-:W-:Y:S01]  /*16f40*/  @P3 R2UR UR10, R132 ;  /* 0x00000000840a32ca */ /* 0x000fe200000e0000 */
[----:B------:R-:W-:Y:S01]  /*16f50*/  @!P1 STS.128 [R212+0x10000], RZ ;  /* 0x010000ffd4009388 */ /* 0x000fe20000000c00 */
[----:B------:R-:W-:Y:S01]  /*16f60*/  @P3 R2UR UR11, R133 ;  /* 0x00000000850b32ca */ /* 0x000fe200000e0000 */
[--C-:B------:R-:W-:Y:S01]  /*16f70*/  IMAD.X R6, R6, 0x1, R199.reuse, P5 ;  /* 0x0000000106067824 */ /* 0x100fe200028e06c7 */
[CC--:B------:R-:W-:Y:S01]  /*16f80*/  @P3 LEA R18, P6, R5.reuse, R160.reuse, 0x1 ;  /* 0x000000a005123211 */ /* 0x0c0fe200078c08ff */
[----:B------:R-:W-:Y:S01]  /*16f90*/  @!PT LDS RZ, [RZ] ;  /* 0x00000000fffff984 */ /* 0x000fe20000000800 */
[----:B------:R-:W-:Y:S01]  /*16fa0*/  @!PT LDS RZ, [RZ] ;  /* 0x00000000fffff984 */ /* 0x000fe20000000800 */
[----:B------:R-:W-:Y:S01]  /*16fb0*/  @!PT LDS RZ, [RZ] ;  /* 0x00000000fffff984 */ /* 0x000fe20000000800 */
[----:B------:R-:W-:Y:S01]  /*16fc0*/  @P3 LDGSTS.E.BYPASS.LTC128B.128 [R212+0xc800], desc[UR4][R12.64] ;  /* 0x0c8000000cd43fae */ /* 0x000fe2000b901d44 */
[C---:B------:R-:W-:Y:S02]  /*16fd0*/  @P2 R2UR UR4, R132.reuse ;  /* 0x00000000840422ca */ /* 0x040fe400000e0000 */
[-CC-:B------:R-:W-:Y:S01]  /*16fe0*/  @P3 LEA.HI.X R19, R5, R161.reuse, R6.reuse, 0x1, P6 ;  /* 0x000000a105133211 */ /* 0x180fe200030f0c06 */
[----:B------:R-:W-:Y:S01]  /*16ff0*/  @!P3 STS.128 [R212+0xc800], RZ ;  /* 0x00c800ffd400b388 */ /* 0x000fe20000000c00 */
[----:B------:R-:W-:Y:S02]  /*17000*/  @P2 R2UR UR5, R133 ;  /* 0x00000000850522ca */ /* 0x000fe400000e0000 */
        /* <DEDUP_REMOVED lines=9> */
[C---:B------:R-:W-:Y:S01]  /*170a0*/  @P1 LEA R14, P0, R5.reuse, R160, 0x1 ;  /* 0x000000a0050e1211 */ /* 0x040fe200078008ff */
[----:B------:R-:W-:Y:S01]  /*170b0*/  @!PT LDS RZ, [RZ] ;  /* 0x00000000fffff984 */ /* 0x000fe20000000800 */
[----:B------:R-:W-:Y:S01]  /*170c0*/  @!PT LDS RZ, [RZ] ;  /* 0x00000000fffff984 */ /* 0x000fe20000000800 */
[----:B------:R-:W-:Y:S01]  /*170d0*/  @!PT LDS RZ, [RZ] ;  /* 0x00000000fffff984 */ /* 0x000fe20000000800 */
[----:B------:R-:W-:Y:S01]  /*170e0*/  @P1 LDGSTS.E.BYPASS.LTC128B.128 [R212+0x10800], desc[UR12][R8.64+0x100] ;  /* 0x1080010008d41fae */ /* 0x000fe2000b901d4c */
[C---:B------:R-:W-:Y:S02]  /*170f0*/  IADD3 R4, P5, R5.reuse, R198, RZ ;  /* 0x000000c605047210 */ /* 0x040fe40007fbe0ff */
[-C--:B------:R-:W-:Y:S01]  /*17100*/  @P1 LEA.HI.X R15, R5, R161.reuse, R6, 0x1, P0 ;  /* 0x000000a1050f1211 */ /* 0x080fe200000f0c06 */
[----:B------:R-:W-:Y:S01]  /*17110*/  @!P1 STS.128 [R212+0x10800], RZ ;  /* 0x010800ffd4009388 */ /* 0x000fe20000000c00 */
[----:B------:R-:W-:Y:S01]  /*17120*/  @P3 R2UR UR12, R132 ;  /* 0x00000000840c32ca */ /* 0x000fe200000e0000 */
[----:B------:R-:W-:Y:S01]  /*17130*/  IMAD.X R6, R6, 0x1, R199, P5 ;  /* 0x0000000106067824 */ /* 0x000fe200028e06c7 */
[C---:B------:R-:W-:Y:S01]  /*17140*/  @P3 R2UR UR13, R133.reuse ;  /* 0x00000000850d32ca */ /* 0x040fe200000e0000 */
[----:B------:R-:W-:Y:S01]  /*17150*/  @!PT LDS RZ, [RZ] ;  /* 0x00000000fffff984 */ /* 0x000fe20000000800 */
[----:B------:R-:W-:Y:S01]  /*17160*/  @!PT LDS RZ, [RZ] ;  /* 0x00000000fffff984 */ /* 0x000fe20000000800 */
[----:B------:R-:W-:Y:S01]  /*17170*/  @!PT LDS RZ, [RZ] ;  /* 0x00000000fffff984 */ /* 0x000fe20000000800 */
[----:B------:R-:W-:Y:S01]  /*17180*/  @P3 LDGSTS.E.BYPASS.LTC128B.128 [R212+0xd000], desc[UR10][R18.64] ;  /* 0x0d00000012d43fae */ /* 0x000fe2000b901d4a */
[-C--:B------:R-:W-:Y:S02]  /*17190*/  @P3 LEA R24, P5, R4, R160.reuse, 0x1 ;  /* 0x000000a004183211 */ /* 0x080fe400078a08ff */
[----:B------:R-:W-:Y:S01]  /*171a0*/  @P2 R2UR UR10, R132 ;  /* 0x00000000840a22ca */ /* 0x000fe200000e0000 */
[----:B------:R-:W-:Y:S01]  /*171b0*/  @!P3 STS.128 [R212+0xd000], RZ ;  /* 0x00d000ffd400b388 */ /* 0x000fe20000000c00 */
[CCC-:B------:R-:W-:Y:S02]  /*171c0*/  @P3 LEA.HI.X R25, R4.reuse, R161.reuse, R6.reuse, 0x1, P5 ;  /* 0x000000a104193211 */ /* 0x1c0fe400028f0c06 */
        /* <DEDUP_REMOVED lines=8> */
[CC--:B------:R-:W-:Y:S02]  /*17250*/  @P2 LEA.HI.X R23, R4.reuse, R161.reuse, R6, 0x1, P4 ;  /* 0x000000a104172211 */ /* 0x0c0fe400020f0c06 */
[----:B------:R-:W-:Y:S01]  /*17260*/  @P1 R2UR UR5, R133 ;  /* 0x00000000850512ca */ /* 0x000fe200000e0000 */
[----:B------:R-:W-:Y:S01]  /*17270*/  @!PT LDS RZ, [RZ] ;  /* 0x00000000fffff984 */ /* 0x000fe20000000800 */
[----:B------:R-:W-:Y:S01]  /*17280*/  @!PT LDS RZ, [RZ] ;  /* 0x00000000fffff984 */ /* 0x000fe20000000800 */
[----:B------:R-:W-:Y:S01]  /*17290*/  @!PT LDS RZ, [RZ] ;  /* 0x00000000fffff984 */ /* 0x000fe20000000800 */
[----:B------:R-:W-:Y:S01]  /*172a0*/  @P1 LDGSTS.E.BYPASS.LTC128B.128 [R212+0x11000], desc[UR14][R14.64+0x100] ;  /* 0x110001000ed41fae */ /* 0x000fe2000b901d4e */
[C---:B------:R-:W-:Y:S02]  /*172b0*/  @P1 LEA R20, P0, R4.reuse, R160, 0x1 ;  /* 0x000000a004141211 */ /* 0x040fe400078008ff */
[----:B-1----:R-:W-:Y:S01]  /*172c0*/  SHF.R.S32.HI R153, RZ, 0x1f, R134 ;  /* 0x0000001fff997819 */ /* 0x002fe20000011486 */
[----:B------:R-:W-:Y:S01]  /*172d0*/  @!P1 STS.128 [R212+0x11000], RZ ;  /* 0x011000ffd4009388 */ /* 0x000fe20000000c00 */
[----:B------:R-:W-:Y:S01]  /*172e0*/  @P1 LEA.HI.X R21, R4, R161, R6, 0x1, P0 ;  /* 0x000000a104151211 */ /* 0x000fe200000f0c06 */
[----:B------:R-:W-:Y:S01]  /*172f0*/  IMAD.MOV.U32 R4, RZ, RZ, 0x10 ;  /* 0x00000010ff047424 */ /* 0x000fe200078e00ff */
[----:B------:R-:W-:Y:S01]  /*17300*/  LEA.HI R153, R153, R134, RZ, 0x4 ;  /* 0x0000008699997211 */ /* 0x000fe200078f20ff */
[----:B------:R-:W-:Y:S01]  /*17310*/  @!PT LDS RZ, [RZ] ;  /* 0x00000000fffff984 */ /* 0x000fe20000000800 */
[----:B------:R-:W-:Y:S01]  /*17320*/  @!PT LDS RZ, [RZ] ;  /* 0x00000000fffff984 */ /* 0x000fe20000000800 */
[----:B------:R-:W-:Y:S01]  /*17330*/  @!PT LDS RZ, [RZ] ;  /* 0x00000000fffff984 */ /* 0x000fe20000000800 */
[----:B------:R-:W-:Y:S03]  /*17340*/  @P3 LDGSTS.E.BYPASS.LTC128B.128 [R212+0xd800], desc[UR12][R24.64] ;  /* 0x0d80000018d43fae */ /* 0x000fe6000b901d4c */
[----:B------:R-:W-:Y:S01]  /*17350*/  LOP3.LUT R153, R153, 0xfffffff0, RZ, 0xc0, !PT ;  /* 0xfffffff099997812 */ /* 0x000fe200078ec0ff */
[----:B------:R-:W-:Y:S04]  /*17360*/  @!P3 STS.128 [R212+0xd800], RZ ;  /* 0x00d800ffd400b388 */ /* 0x000fe80000000c00 */
[----:B------:R-:W-:Y:S01]  /*17370*/  @!PT LDS RZ, [RZ] ;  /* 0x00000000fffff984 */ /* 0x000fe20000000800 */
[----:B------:R-:W-:Y:S01]  /*17380*/  @!PT LDS RZ, [RZ] ;  /* 0x00000000fffff984 */ /* 0x000fe20000000800 */
[----:B------:R-:W-:Y:S01]  /*17390*/  @!PT LDS RZ, [RZ] ;  /* 0x00000000fffff984 */ /* 0x000fe20000000800 */
[----:B------:R-:W-:Y:S01]  /*173a0*/  @P2 LDGSTS.E.BYPASS.LTC128B.128 [R212+0xf800], desc[UR10][R22.64+0x80] ;  /* 0x0f80008016d42fae */ /* 0x000fe2000b901d4a */
[----:B------:R-:W-:Y:S03]  /*173b0*/  IMAD.IADD R153, R134, 0x1, -R153 ;  /* 0x0000000186997824 */ /* 0x000fe600078e0a99 */
[----:B------:R-:W-:Y:S02]  /*173c0*/  @!P2 STS.128 [R212+0xf800], RZ ;  /* 0x00f800ffd400a388 */ /* 0x000fe40000000c00 */
[----:B------:R-:W-:Y:S02]  /*173d0*/  SHF.R.S32.HI R134, RZ, 0x1f, R153 ;  /* 0x0000001fff867819 */ /* 0x000fe40000011499 */
[----:B------:R-:W-:Y:S01]  /*173e0*/  @!PT LDS RZ, [RZ] ;  /* 0x00000000fffff984 */ /* 0x000fe20000000800 */
[----:B------:R-:W-:Y:S01]  /*173f0*/  @!PT LDS RZ, [RZ] ;  /* 0x00000000fffff984 */ /* 0x000fe20000000800 */
[----:B------:R-:W-:Y:S01]  /*17400*/  @!PT LDS RZ, [RZ] ;  /* 0x00000000fffff984 */ /* 0x000fe20000000800 */
[----:B------:R1:W-:Y:S02]  /*17410*/  @P1 LDGSTS.E.BYPASS.LTC128B.128 [R212+0x11800], desc[UR4][R20.64+0x100] ;  /* 0x1180010014d41fae */ /* 0x0003e4000b901d44 */
[----:B------:R-:W-:Y:S02]  /*17420*/  LEA.HI R134, R134, R153, RZ, 0x3 ;  /* 0x0000009986867211 */ /* 0x000fe400078f18ff */
[----:B------:R-:W-:Y:S02]  /*17430*/  @!P1 STS.128 [R212+0x11800], RZ ;  /* 0x011800ffd4009388 */ /* 0x000fe40000000c00 */
[----:B------:R-:W-:Y:S02]  /*17440*/  LOP3.LUT R134, R134, 0xfffffff8, RZ, 0xc0, !PT ;  /* 0xfffffff886867812 */ /* 0x000fe400078ec0ff */
[----:B------:R-:W-:Y:S04]  /*17450*/  LDSM.16.M88.4 R136, [R191] ;  /* 0x00000000bf88783b */ /* 0x000fe80000000200 */
[----:B------:R-:W2:Y:S04]  /*17460*/  LDSM.16.M88.4 R140, [R190+0x6000] ;  /* 0x00600000be8c783b */ /* 0x000ea80000000200 */
[----:B------:R-:W3:Y:S04]  /*17470*/  LDSM.16.M88.4 R144, [R190+0x6800] ;  /* 0x00680000be90783b */ /* 0x000ee80000000200 */
[----:B------:R-:W4:Y:S04]  /*17480*/  LDSM.16.M88.4 R148, [R190+0x7000] ;  /* 0x00700000be94783b */ /* 0x000f280000000200 */
[----:B------:R-:W5:Y:S01]  /*17490*/  LDSM.16.M88.4 R32, [R190+0x7800] ;  /* 0x00780000be20783b */ /* 0x000f620000000200 */
[----:B-1----:R-:W-:Y:S03]  /*174a0*/  IMAD.IADD R20, R153, 0x1, -R134 ;  /* 0x0000000199147824 */ /* 0x002fe600078e0a86 */
[----:B------:R-:W-:Y:S01]  /*174b0*/  LDSM.16.M88.4 R156, [R189] ;  /* 0x00000000bd9c783b */ /* 0x000fe20000000200 */
[----:B------:R-:W-:Y:S01]  /*174c0*/  IMAD.MOV.U32 R134, RZ, RZ, 0x20 ;  /* 0x00000020ff867424 */ /* 0x000fe200078e00ff */
[----:B------:R-:W-:Y:S02]  /*174d0*/  LOP3.LUT P0, RZ, R20, 0x2, RZ, 0xc0, !PT ;  /* 0x0000000214ff7812 */ /* 0x000fe4000780c0ff */
[----:B------:R-:W0:Y:S02]  /*174e0*/  LDGDEPBAR ;  /* 0x00000000000079af */ /* 0x000e240000000000 */
[----:B------:R-:W-:Y:S02]  /*174f0*/  SEL R4, R4, 0xfffffff0, !P0 ;  /* 0xfffffff004047807 */ /* 0x000fe40004000000 */
[----:B------:R-:W-:Y:S01]  /*17500*/  LDSM.16.M88.4 R160, [R187] ;  /* 0x00000000bba0783b */ /* 0x000fe20000000200 */
[----:B------:R-:W-:Y:S02]  /*17510*/  LOP3.LUT P0, RZ, R20, 0x4, RZ, 0xc0, !PT ;  /* 0x0000000414ff7812 */ /* 0x000fe4000780c0ff */
[--C-:B------:R-:W-:Y:S01]  /*17520*/  IMAD R197, R4, 0x2, R191.reuse ;  /* 0x0000000204c57824 */ /* 0x100fe200078e02bf */
[----:B------:R-:W-:Y:S01]  /*17530*/  LDSM.16.M88.4 R164, [R185] ;  /* 0x00000000b9a4783b */ /* 0x000fe20000000200 */
[----:B------:R-:W-:Y:S02]  /*17540*/  SEL R134, R134, 0xffffffe0, !P0 ;  /* 0xffffffe086867807 */ /* 0x000fe40004000000 */
[----:B------:R-:W-:Y:S01]  /*17550*/  ISETP.GT.AND P0, PT, R215, R202, PT ;  /* 0x000000cad700720c */ /* 0x000fe20003f04270 */
[----:B------:R-:W1:Y:S02]  /*17560*/  LDSM.16.M88.4 R152, [R197] ;  /* 0x00000000c598783b */ /* 0x000e640000000200 */
[C---:B------:R-:W-:Y:S02]  /*17570*/  IMAD R196, R134.reuse, 0x2, R191 ;  /* 0x0000000286c47824 */ /* 0x040fe400078e02bf */
[----:B------:R-:W-:Y:S01]  /*17580*/  LDSM.16.M88.4 R168, [R188+0x6800] ;  /* 0x00680000bca8783b */ /* 0x000fe20000000200 */
[----:B------:R-:W-:Y:S01]  /*17590*/  IMAD R134, R134, 0x2, R197 ;  /* 0x0000000286867824 */ /* 0x000fe200078e02c5 */
[C---:B--2---:R-:W-:Y:S02]  /*175a0*/  HMMA.16816.F32.BF16 R4, R136.reuse, R140, RZ ;  /* 0x0000008c8804723c */ /* 0x044fe400000418ff */
[----:B------:R-:W-:Y:S04]  /*175b0*/  LDSM.16.M88.4 R172, [R188+0x7800] ;  /* 0x00780000bcac783b */ /* 0x000fe80000000200 */
[C---:B------:R-:W-:Y:S01]  /*175c0*/  HMMA.16816.F32.BF16 R8, R136.reuse, R142, RZ ;  /* 0x0000008e8808723c */ /* 0x040fe200000418ff */
[----:B------:R-:W2:Y:S05]  /*175d0*/  LDSM.16.M88.4 R140, [R186] ;  /* 0x00000000ba8c783b */ /* 0x000eaa0000000200 */
[C---:B---3--:R-:W-:Y:S06]  /*175e0*/  HMMA.16816.F32.BF16 R12, R136.reuse, R144, RZ ;  /* 0x00000090880c723c */ /* 0x048fec00000418ff */
[C---:B------:R-:W-:Y:S01]  /*175f0*/  HMMA.16816.F32.BF16 R16, R136.reuse, R146, RZ ;  /* 0x000000928810723c */ /* 0x040fe200000418ff */
[----:B------:R-:W-:Y:S05]  /*17600*/  LDSM.16.M88.4 R144, [R196] ;  /* 0x00000000c490783b */ /* 0x000fea0000000200 */
[C---:B----4-:R-:W-:Y:S06]  /*17610*/  HMMA.16816.F32.BF16 R20, R136.reuse, R148, RZ ;  /* 0x000000948814723c */ /* 0x050fec00000418ff */
[C---:B------:R-:W-:Y:S01]  /*17620*/  HMMA.16816.F32.BF16 R24, R136.reuse, R150, RZ ;  /* 0x000000968818723c */ /* 0x040fe200000418ff */
[----:B------:R-:W3:Y:S05]  /*17630*/  LDSM.16.M88.4 R148, [R188+0x6000] ;  /* 0x00600000bc94783b */ /* 0x000eea0000000200 */
[C---:B-----5:R-:W-:Y:S06]  /*17640*/  HMMA.16816.F32.BF16 R28, R136.reuse, R32, RZ ;  /* 0x00000020881c723c */ /* 0x060fec00000418ff */
[----:B------:R-:W-:Y:S01]  /*17650*/  HMMA.16816.F32.BF16 R32, R136, R34, RZ ;  /* 0x000000228820723c */ /* 0x000fe200000418ff */
[----:B------:R-:W4:Y:S05]  /*17660*/  LDSM.16.M88.4 R136, [R188+0x7000] ;  /* 0x00700000bc88783b */ /* 0x000f2a0000000200 */
[C---:B-1----:R-:W-:Y:S06]  /*17670*/  HMMA.16816.F32.BF16 R4, R152.reuse, R156, R4 ;  /* 0x0000009c9804723c */ /* 0x042fec0000041804 */
[C---:B------:R-:W-:Y:S01]  /*17680*/  HMMA.16816.F32.BF16 R8, R152.reuse, R158, R8 ;  /* 0x0000009e9808723c */ /* 0x040fe20000041808 */
[----:B------:R-:W-:Y:S05]  /*17690*/  LDSM.16.M88.4 R156, [R184] ;  /* 0x00000000b89c783b */ /* 0x000fea0000000200 */
[C---:B------:R-:W-:Y:S06]  /*176a0*/  HMMA.16816.F32.BF16 R12, R152.reuse, R160, R12 ;  /* 0x000000a0980c723c */ /* 0x040fec000004180c */
[C---:B------:R-:W-:Y:S01]  /*176b0*/  HMMA.16816.F32.BF16 R16, R152.reuse, R162, R16 ;  /* 0x000000a29810723c */ /* 0x040fe20000041810 */
[----:B------:R-:W-:Y:S05]  /*176c0*/  LDSM.16.M88.4 R160, [R184+0x800] ;  /* 0x00080000b8a0783b */ /* 0x000fea0000000200 */
[C---:B--2---:R-:W-:Y:S06]  /*176d0*/  HMMA.16816.F32.BF16 R20, R152.reuse, R140, R20 ;  /* 0x0000008c9814723c */ /* 0x044fec0000041814 */
[C---:B------:R-:W-:Y:S01]  /*176e0*/  HMMA.16816.F32.BF16 R24, R152.reuse, R142, R24 ;  /* 0x0000008e9818723c */ /* 0x040fe20000041818 */
[----:B------:R-:W1:Y:S05]  /*176f0*/  LDSM.16.M88.4 R140, [R134] ;  /* 0x00000000868c783b */ /* 0x000e6a0000000200 */
[C---:B------:R-:W-:Y:S06]  /*17700*/  HMMA.16816.F32.BF16 R28, R152.reuse, R164, R28 ;  /* 0x000000a4981c723c */ /* 0x040fec000004181c */
        /* <DEDUP_REMOVED lines=8> */
[----:B------:R-:W-:Y:S05]  /*17790*/  LDSM.16.M88.4 R168, [R190+0x8800] ;  /* 0x00880000bea8783b */ /* 0x000fea0000000200 */
[C---:B----4-:R-:W-:Y:S06]  /*177a0*/  HMMA.16816.F32.BF16 R20, R144.reuse, R136, R20 ;  /* 0x000000889014723c */ /* 0x050fec0000041814 */
[C---:B------:R-:W-:Y:S01]  /*177b0*/  HMMA.16816.F32.BF16 R24, R144.reuse, R138, R24 ;  /* 0x0000008a9018723c */ /* 0x040fe20000041818 */
[----:B------:R-:W3:Y:S05]  /*177c0*/  LDSM.16.M88.4 R136, [R191+0x2000] ;  /* 0x00200000bf88783b */ /* 0x000eea0000000200 */
[C---:B------:R-:W-:Y:S06]  /*177d0*/  HMMA.16816.F32.BF16 R28, R144.reuse, R172, R28 ;  /* 0x000000ac901c723c */ /* 0x040fec000004181c */
[----:B------:R-:W-:Y:S01]  /*177e0*/  HMMA.16816.F32.BF16 R32, R144, R174, R32 ;  /* 0x000000ae9020723c */ /* 0x000fe20000041820 */
[----:B------:R-:W4:Y:S04]  /*177f0*/  LDSM.16.M88.4 R144, [R190+0x9000] ;  /* 0x00900000be90783b */ /* 0x000f280000000200 */
[----:B------:R-:W4:Y:S01]  /*17800*/  LDSM.16.M88.4 R172, [R190+0x9800] ;  /* 0x00980000beac783b */ /* 0x000f220000000200 */
[C---:B-1----:R-:W-:Y:S06]  /*17810*/  HMMA.16816.F32.BF16 R4, R140.reuse, R156, R4 ;  /* 0x0000009c8c04723c */ /* 0x042fec0000041804 */
[C---:B------:R-:W-:Y:S01]  /*17820*/  HMMA.16816.F32.BF16 R8, R140.reuse, R158, R8 ;  /* 0x0000009e8c08723c */ /* 0x040fe20000041808 */
[----:B------:R-:W-:Y:S05]  /*17830*/  LDSM.16.M88.4 R156, [R183] ;  /* 0x00000000b79c783b */ /* 0x000fea0000000200 */
[C---:B------:R-:W-:Y:S06]  /*17840*/  HMMA.16816.F32.BF16 R12, R140.reuse, R160, R12 ;  /* 0x000000a08c0c723c */ /* 0x040fec000004180c */
[C---:B------:R-:W-:Y:S01]  /*17850*/  HMMA.16816.F32.BF16 R16, R140.reuse, R162, R16 ;  /* 0x000000a28c10723c */ /* 0x040fe20000041810 */
[----:B------:R-:W-:Y:S05]  /*17860*/  LDSM.16.M88.4 R160, [R182] ;  /* 0x00000000b6a0783b */ /* 0x000fea0000000200 */
[C---:B--2---:R-:W-:Y:S06]  /*17870*/  HMMA.16816.F32.BF16 R20, R140.reuse, R152, R20 ;  /* 0x000000988c14723c */ /* 0x044fec0000041814 */
[C---:B------:R-:W-:Y:S01]  /*17880*/  HMMA.16816.F32.BF16 R24, R140.reuse, R154, R24 ;  /* 0x0000009a8c18723c */ /* 0x040fe20000041818 */
[----:B------:R-:W1:Y:S05]  /*17890*/  LDSM.16.M88.4 R152, [R197+0x2000] ;  /* 0x00200000c598783b */ /* 0x000e6a0000000200 */
[C---:B-----5:R-:W-:Y:S06]  /*178a0*/  HMMA.16816.F32.BF16 R28, R140.reuse, R164, R28 ;  /* 0x000000a48c1c723c */ /* 0x060fec000004181c */
[----:B------:R-:W-:Y:S01]  /*178b0*/  HMMA.16816.F32.BF16 R32, R140, R166, R32 ;  /* 0x000000a68c20723c */ /* 0x000fe20000041820 */
[----:B------:R-:W2:Y:S04]  /*178c0*/  LDSM.16.M88.4 R140, [R181] ;  /* 0x00000000b58c783b */ /* 0x000ea80000000200 */
[----:B------:R-:W5:Y:S01]  /*178d0*/  LDSM.16.M88.4 R164, [R180] ;  /* 0x00000000b4a4783b */ /* 0x000f620000000200 */
        /* <DEDUP_REMOVED lines=22> */
[C---:B-----5:R-:W-:Y:S06]  /*17a40*/  HMMA.16816.F32.BF16 R28, R152.reuse, R164, R28 ;  /* 0x000000a4981c723c */ /* 0x060fec000004181c */
        /* <DEDUP_REMOVED lines=55> */
[C---:B---3--:R-:W-:Y:S01]  /*17dc0*/  HMMA.16816.F32.BF16 R4, R144.reuse, R148, R4 ;  /* 0x000000949004723c */ /* 0x048fe20000041804 */
[----:B------:R-:W-:Y:S04]  /*17dd0*/  DEPBAR.LE SB0, 0x0 ;  /* 0x000080000000791a */ /* 0x000fe80000000000 */
[----:B------:R-:W-:Y:S01]  /*17de0*/  BAR.SYNC.DEFER_BLOCKING 0x0 ;  /* 0x0000000000007b1d */ /* 0x000fe20000010000 */
[C---:B------:R-:W-:Y:S06]  /*17df0*/  HMMA.16816.F32.BF16 R8, R144.reuse, R150, R8 ;  /* 0x000000969008723c */ /* 0x040fec0000041808 */
[C---:B------:R-:W-:Y:S06]  /*17e00*/  HMMA.16816.F32.BF16 R12, R144.reuse, R168, R12 ;  /* 0x000000a8900c723c */ /* 0x040fec000004180c */
[C---:B------:R-:W-:Y:S06]  /*17e10*/  HMMA.16816.F32.BF16 R16, R144.reuse, R170, R16 ;  /* 0x000000aa9010723c */ /* 0x040fec0000041810 */
[C---:B----4-:R-:W-:Y:S06]  /*17e20*/  HMMA.16816.F32.BF16 R20, R144.reuse, R136, R20 ;  /* 0x000000889014723c */ /* 0x050fec0000041814 */
[C---:B------:R-:W-:Y:S06]  /*17e30*/  HMMA.16816.F32.BF16 R24, R144.reuse, R138, R24 ;  /* 0x0000008a9018723c */ /* 0x040fec0000041818 */
[C---:B------:R-:W-:Y:S06]  /*17e40*/  HMMA.16816.F32.BF16 R28, R144.reuse, R172, R28 ;  /* 0x000000ac901c723c */ /* 0x040fec000004181c */
[----:B------:R-:W-:Y:S06]  /*17e50*/  HMMA.16816.F32.BF16 R32, R144, R174, R32 ;  /* 0x000000ae9020723c */ /* 0x000fec0000041820 */
[C---:B-1----:R-:W-:Y:S06]  /*17e60*/  HMMA.16816.F32.BF16 R4, R140.reuse, R156, R4 ;  /* 0x0000009c8c04723c */ /* 0x042fec0000041804 */
[C---:B------:R-:W-:Y:S06]  /*17e70*/  HMMA.16816.F32.BF16 R8, R140.reuse, R158, R8 ;  /* 0x0000009e8c08723c */ /* 0x040fec0000041808 */
[C---:B------:R-:W-:Y:S06]  /*17e80*/  HMMA.16816.F32.BF16 R12, R140.reuse, R160, R12 ;  /* 0x000000a08c0c723c */ /* 0x040fec000004180c */
[C---:B------:R-:W-:Y:S05]  /*17e90*/  HMMA.16816.F32.BF16 R16, R140.reuse, R162, R16 ;  /* 0x000000a28c10723c */ /* 0x040fea0000041810 */
[----:B------:R-:W-:Y:S01]  /*17ea0*/  IMAD.MOV.U32 R160, RZ, RZ, R220 ;  /* 0x000000ffffa07224 */ /* 0x000fe200078e00dc */
[C---:B--2---:R-:W-:Y:S05]  /*17eb0*/  HMMA.16816.F32.BF16 R20, R140.reuse, R152, R20 ;  /* 0x000000988c14723c */ /* 0x044fea0000041814 */
[----:B------:R-:W-:Y:S01]  /*17ec0*/  IMAD.MOV.U32 R161, RZ, RZ, R221 ;  /* 0x000000ffffa17224 */ /* 0x000fe200078e00dd */
[C---:B------:R-:W-:Y:S06]  /*17ed0*/  HMMA.16816.F32.BF16 R24, R140.reuse, R154, R24 ;  /* 0x0000009a8c18723c */ /* 0x040fec0000041818 */
[C---:B-----5:R-:W-:Y:S06]  /*17ee0*/  HMMA.16816.F32.BF16 R28, R140.reuse, R164, R28 ;  /* 0x000000a48c1c723c */ /* 0x060fec000004181c */
[----:B------:R-:W-:Y:S01]  /*17ef0*/  HMMA.16816.F32.BF16 R32, R140, R166, R32 ;  /* 0x000000a68c20723c */ /* 0x000fe20000041820 */
[----:B------:R-:W-:Y:S11]  /*17f00*/  @!UPT UIADD3 URZ, URZ, URZ, URZ ;  /* 0x0000003f3f3ff290 */ /* 0x000ff6000fffe03f */
        /* <DEDUP_REMOVED lines=77> */
.L_x_1780:
[----:B------:R-:W-:Y:S02]  /*183e0*/  R2UR UR4, R132 ;  /* 0x00000000840472ca */ /* 0x000fe400000e0000 */
[----:B------:R-:W-:Y:S11]  /*183f0*/  R2UR UR5, R133 ;  /* 0x00000000850572ca */ /* 0x000ff600000e0000 */
[----:B------:R-:W-:Y:S02]  /*18400*/  @!UPT UIADD3 URZ, URZ, URZ, URZ ;  /* 0x0000003f3f3ff290 */ /* 0x000fe4000fffe03f */
[----:B------:R-:W2:Y:S02]  /*18410*/  LD.E R140, desc[UR4][R2.64+0x38] ;  /* 0x00003804028c7980 */ /* 0x000ea4000c101900 */
[----:B--2---:R-:W-:Y:S05]  /*18420*/  IMAD.U32 R140, R140, -0x40, RZ ;  /* 0xffffffc08c8c7824 */ /* 0x004fea00078e00ff */
[----:B------:R-:W-:Y:S02]  /*18430*/  SHF.R.S32.HI R136, RZ, 0x1f, R140 ;  /* 0x0000001fff887819 */ /* 0x000fe4000001148c */
.L_x_1781:
[----:B------:R-:W-:Y:S05]  /*18440*/  BSYNC B0 ;  /* 0x0000000000007941 */ /* 0x000fea0003800000 */
.L_x_1779:
[----:B------:R-:W-:Y:S02]  /*18450*/  @P3 R2UR UR4, R132 ;  /* 0x00000000840432ca */ /* 0x000fe400000e0000 */
[C---:B------:R-:W-:Y:S02]  /*18460*/  @P3 R2UR UR5, R133.reuse ;  /* 0x00000000850532ca */ /* 0x040fe400000e0000 */
[----:B------:R-:W-:Y:S02]  /*18470*/  LEA R144, P0, R140, R204, 0x1 ;  /* 0x000000cc8c907211 */ /* 0x000fe400078008ff */
        /* <DEDUP_REMOVED lines=32> */
[----:B------:R-:W-:Y:S01]  /*18680*/  @P1 LEA R138, P0, R139, R204, 0x1 ;  /* 0x000000cc8b8a1211 */ /* 0x000fe200078008ff */
        /* <DEDUP_REMOVED lines=77> */
.L_x_1778:
[----:B------:R-:W-:Y:S05]  /*18b60*/  BSYNC B1 ;  /* 0x0000000000017941 */ /* 0x000fea0003800000 */
.L_x_1777:
        /* <DEDUP_REMOVED lines=415> */
.L_x_1773:
[----:B------:R-:W1:Y:S01]  /*1a560*/  LDC.64 R6, c[0x0][0x208] ;  /* 0x00008200ff067b82 */ /* 0x000e620000000a00 */
[----:B------:R-:W2:Y:S07]  /*1a570*/  S2R R9, SR_TID.X ;  /* 0x0000000000097919 */ /* 0x000eae0000002100 */
[----:B------:R-:W3:Y:S01]  /*1a580*/  LDC.64 R4, c[0x0][0x198] ;  /* 0x00006600ff047b82 */ /* 0x000ee20000000a00 */
[----:B-1----:R-:W-:Y:S02]  /*1a590*/  R2UR UR4, R6 ;  /* 0x00000000060472ca */ /* 0x002fe400000e0000 */
[----:B------:R-:W-:-:S02]  /*1a5a0*/  R2UR UR5, R7 ;  /* 0x00000000070572ca */ /* 0x000fc400000e0000 */
[----:B--2---:R-:W-:-:S04]  /*1a5b0*/  SHF.R.S32.HI R0, RZ, 0x1f, R9 ;  /* 0x0000001fff007819 */ /* 0x004fc80000011409 */
[----:B------:R-:W-:-:S07]  /*1a5c0*/  LEA.HI R0, R0, R9, RZ, 0x4 ;  /* 0x0000000900007211 */ /* 0x000fce00078f20ff */
[----:B---3--:R1:W5:Y:S01]  /*1a5d0*/  LD.E R2, desc[UR4][R4.64+0xd8] ;  /* 0x0000d80404027980 */ /* 0x008362000c101900 */
[----:B------:R-:W-:Y:S01]  /*1a5e0*/  UMOV UR4, 0xffffffff ;  /* 0xffffffff00047882 */ /* 0x000fe20000000000 */
[----:B------:R-:W-:Y:S02]  /*1a5f0*/  SHF.R.S32.HI R0, RZ, 0x4, R0 ;  /* 0x00000004ff007819 */ /* 0x000fe40000011400 */
        /* <DEDUP_REMOVED lines=8> */
.L_x_1804:
[----:B------:R-:W3:Y:S01]  /*1a680*/  S2R R12, SR_TID.X ;  /* 0x00000000000c7919 */ /* 0x000ee20000002100 */
[----:B----4-:R-:W-:Y:S01]  /*1a690*/  FADD.FTZ R8, R13, R14 ;  /* 0x0000000e0d087221 */ /* 0x010fe20000010000 */
[----:B------:R-:W-:Y:S01]  /*1a6a0*/  FSETP.NE.FTZ.AND P4, PT, R9, RZ, PT ;  /* 0x000000ff0900720b */ /* 0x000fe20003f95000 */
[----:B------:R-:W2:Y:S01]  /*1a6b0*/  S2UR UR4, SR_CgaCtaId ;  /* 0x00000000000479c3 */ /* 0x000ea20000008800 */
[----:B------:R-:W-:-:S07]  /*1a6c0*/  MOV R11, 0x3f800000 ;  /* 0x3f800000000b7802 */ /* 0x000fce0000000f00 */
[----:B------:R-:W-:Y:S01]  /*1a6d0*/  BAR.SYNC.DEFER_BLOCKING 0x0 ;  /* 0x0000000000007b1d */ /* 0x000fe20000010000 */
[----:B------:R-:W-:Y:S02]  /*1a6e0*/  FSETP.NE.FTZ.AND P3, PT, R8, RZ, PT ;  /* 0x000000ff0800720b */ /* 0x000fe40003f75000 */
[----:B------:R-:W-:Y:S02]  /*1a6f0*/  MOV R10, 0x3f800000 ;  /* 0x3f800000000a7802 */ /* 0x000fe40000000f00 */
[C---:B------:R-:W-:Y:S01]  /*1a700*/  R2UR UR12, R6.reuse ;  /* 0x00000000060c72ca */ /* 0x040fe200000e0000 */
[----:B------:R-:W-:Y:S01]  /*1a710*/  UMOV UR5, 0x400 ;  /* 0x0000040000057882 */ /* 0x000fe20000000000 */
[C---:B------:R-:W-:Y:S02]  /*1a720*/  R2UR UR13, R7.reuse ;  /* 0x00000000070d72ca */ /* 0x040fe400000e0000 */
[----:B------:R-:W-:Y:S01]  /*1a730*/  R2UR UR10, R6 ;  /* 0x00000000060a72ca */ /* 0x000fe200000e0000 */
[----:B------:R-:W4:Y:S01]  /*1a740*/  @P4 MUFU.RCP R11, R9 ;  /* 0x00000009000b4308 */ /* 0x000f220000001000 */
[----:B------:R-:W-:-:S07]  /*1a750*/  R2UR UR11, R7 ;  /* 0x00000000070b72ca */ /* 0x000fce00000e0000 */
[----:B------:R-:W1:Y:S01]  /*1a760*/  @P3 MUFU.RCP R10, R8 ;  /* 0x00000008000a3308 */ /* 0x000e620000001000 */
[----:B--2---:R-:W-:Y:S01]  /*1a770*/  ULEA UR4, UR4, UR5, 0x18 ;  /* 0x0000000504047291 */ /* 0x004fe2000f8ec03f */
[----:B---3--:R-:W-:Y:S01]  /*1a780*/  SHF.R.S32.HI R13, RZ, 0x1f, R12 ;  /* 0x0000001fff0d7819 */ /* 0x008fe2000001140c */
[C---:B----4-:R-:W-:Y:S01]  /*1a790*/  FMUL.FTZ R128, R11.reuse, R128 ;  /* 0x000000800b807220 */ /* 0x050fe20000410000 */
[C---:B------:R-:W-:Y:S01]  /*1a7a0*/  FMUL.FTZ R129, R11.reuse, R129 ;  /* 0x000000810b817220 */ /* 0x040fe20000410000 */
[----:B------:R-:W-:Y:S01]  /*1a7b0*/  FMUL.FTZ R124, R11, R124 ;  /* 0x0000007c0b7c7220 */ /* 0x000fe20000410000 */
[----:B------:R-:W-:Y:S01]  /*1a7c0*/  LEA.HI R14, R13, R12, RZ, 0x2 ;  /* 0x0000000c0d0e7211 */ /* 0x000fe200078f10ff */
[C---:B------:R-:W-:Y:S01]  /*1a7d0*/  FMUL.FTZ R125, R11.reuse, R125 ;  /* 0x0000007d0b7d7220 */ /* 0x040fe20000410000 */
[C---:B------:R-:W-:Y:S01]  /*1a7e0*/  FMUL.FTZ R36, R11.reuse, R36 ;  /* 0x000000240b247220 */ /* 0x040fe20000410000 */
[C---:B------:R-:W-:Y:S01]  /*1a7f0*/  FMUL.FTZ R37, R11.reuse, R37 ;  /* 0x000000250b257220 */ /* 0x040fe20000410000 */
[--C-:B------:R-:W-:Y:S01]  /*1a800*/  SHF.R.S32.HI R16, RZ, 0x2, R14.reuse ;  /* 0x00000002ff107819 */ /* 0x100fe2000001140e */
[C---:B------:R-:W-:Y:S01]  /*1a810*/  FMUL.FTZ R40, R11.reuse, R40 ;  /* 0x000000280b287220 */ /* 0x040fe20000410000 */
[----:B------:R-:W-:Y:S01]  /*1a820*/  SHF.R.S32.HI R15, RZ, 0x1f, R14 ;  /* 0x0000001fff0f7819 */ /* 0x000fe2000001140e */
[C---:B------:R-:W-:Y:S01]  /*1a830*/  FMUL.FTZ R41, R11.reuse, R41 ;  /* 0x000000290b297220 */ /* 0x040fe20000410000 */
[----:B------:R-:W-:Y:S01]  /*1a840*/  LOP3.LUT R17, R14, 0x1ffffffc, RZ, 0xc0, !PT ;  /* 0x1ffffffc0e117812 */ /* 0x000fe200078ec0ff */
[----:B------:R-:W-:Y:S01]  /*1a850*/  FMUL.FTZ R44, R11, R44 ;  /* 0x0000002c0b2c7220 */ /* 0x000fe20000410000 */
[----:B------:R-:W-:Y:S01]  /*1a860*/  LEA.HI R15, R15, R16, RZ, 0x3 ;  /* 0x000000100f0f7211 */ /* 0x000fe200078f18ff */
[----:B------:R-:W-:Y:S01]  /*1a870*/  FMUL.FTZ R45, R11, R45 ;  /* 0x0000002d0b2d7220 */ /* 0x000fe20000410000 */
[----:B------:R-:W-:Y:S01]  /*1a880*/  IADD3 R17, -R17, R12, RZ ;  /* 0x0000000c11117210 */ /* 0x000fe20007ffe1ff */
[----:B------:R-:W-:Y:S01]  /*1a890*/  FMUL.FTZ R48, R11, R48 ;  /* 0x000000300b307220 */ /* 0x000fe20000410000 */
[----:B------:R-:W-:Y:S01]  /*1a8a0*/  LOP3.LUT R15, R15, 0xfffffff8, RZ, 0xc0, !PT ;  /* 0xfffffff80f0f7812 */ /* 0x000fe200078ec0ff */
[C---:B------:R-:W-:Y:S01]  /*1a8b0*/  FMUL.FTZ R49, R11.reuse, R49 ;  /* 0x000000310b317220 */ /* 0x040fe20000410000 */
[C---:B------:R-:W-:Y:S01]  /*1a8c0*/  FMUL.FTZ R52, R11.reuse, R52 ;  /* 0x000000340b347220 */ /* 0x040fe20000410000 */
[C---:B------:R-:W-:Y:S01]  /*1a8d0*/  FMUL.FTZ R53, R11.reuse, R53 ;  /* 0x000000350b357220 */ /* 0x040fe20000410000 */
[----:B------:R-:W-:Y:S01]  /*1a8e0*/  IADD3 R16, R16, -R15, RZ ;  /* 0x8000000f10107210 */ /* 0x000fe20007ffe0ff */
[----:B------:R-:W-:Y:S01]  /*1a8f0*/  FMUL.FTZ R56, R11, R56 ;  /* 0x000000380b387220 */ /* 0x000fe20000410000 */
[----:B------:R-:W-:Y:S01]  /*1a900*/  LEA.HI R15, R13, R12, RZ, 0x5 ;  /* 0x0000000c0d0f7211 */ /* 0x000fe200078f28ff */
[C---:B------:R-:W-:Y:S01]  /*1a910*/  FMUL.FTZ R57, R11.reuse, R57 ;  /* 0x000000390b397220 */ /* 0x040fe20000410000 */
[----:B------:R-:W-:Y:S01]  /*1a920*/  SHF.L.U32 R18, R16, 0x6, RZ ;  /* 0x0000000610127819 */ /* 0x000fe200000006ff */
[C---:B------:R-:W-:Y:S01]  /*1a930*/  FMUL.FTZ R60, R11.reuse, R60 ;  /* 0x0000003c0b3c7220 */ /* 0x040fe20000410000 */
[----:B------:R-:W-:Y:S01]  /*1a940*/  SHF.R.S32.HI R14, RZ, 0x5, R15 ;  /* 0x00000005ff0e7819 */ /* 0x000fe2000001140f */
[C---:B------:R-:W-:Y:S01]  /*1a950*/  FMUL.FTZ R61, R11.reuse, R61 ;  /* 0x0000003d0b3d7220 */ /* 0x040fe20000410000 */
[----:B------:R-:W-:Y:S01]  /*1a960*/  LOP3.LUT R18, R18, 0x1c0, RZ, 0xc0, !PT ;  /* 0x000001c012127812 */ /* 0x000fe200078ec0ff */
[C---:B------:R-:W-:Y:S01]  /*1a970*/  FMUL.FTZ R64, R11.reuse, R64 ;  /* 0x000000400b407220 */ /* 0x040fe20000410000 */
[----:B------:R-:W-:Y:S01]  /*1a980*/  LOP3.LUT R19, R16, 0x1, RZ, 0xc0, !PT ;  /* 0x0000000110137812 */ /* 0x000fe200078ec0ff */
[C---:B------:R-:W-:Y:S01]  /*1a990*/  FMUL.FTZ R65, R11.reuse, R65 ;  /* 0x000000410b417220 */ /* 0x040fe20000410000 */
[----:B------:R-:W-:Y:S01]  /*1a9a0*/  LEA R17, R14, R17, 0x9 ;  /* 0x000000110e117211 */ /* 0x000fe200078e48ff */
[C---:B------:R-:W-:Y:S01]  /*1a9b0*/  FMUL.FTZ R68, R11.reuse, R68 ;  /* 0x000000440b447220 */ /* 0x040fe20000410000 */
[----:B------:R-:W-:Y:S01]  /*1a9c0*/  LEA.HI R18, R18, R18, RZ, 0x1d ;  /* 0x0000001212127211 */ /* 0x000fe200078fe8ff */
[----:B------:R-:W-:Y:S01]  /*1a9d0*/  FMUL.FTZ R69, R11, R69 ;  /* 0x000000450b457220 */ /* 0x000fe20000410000 */
[----:B------:R-:W-:Y:S01]  /*1a9e0*/  ISETP.NE.U32.AND P0, PT, R19, 0x1, PT ;  /* 0x000000011300780c */ /* 0x000fe20003f05070 */
[----:B------:R-:W-:Y:S01]  /*1a9f0*/  FMUL.FTZ R72, R11, R72 ;  /* 0x000000480b487220 */ /* 0x000fe20000410000 */
[----:B------:R-:W-:Y:S01]  /*1aa00*/  LEA R17, R17, R18, 0x1 ;  /* 0x0000001211117211 */ /* 0x000fe200078e08ff */
        /* <DEDUP_REMOVED lines=23> */
[----:B------:R-:W-:Y:S01]  /*1ab80*/  R2P PR, R16, 0x6 ;  /* 0x0000000610007804 */ /* 0x000fe20000000000 */
[C---:B------:R-:W-:Y:S01]  /*1ab90*/  FMUL.FTZ R112, R11.reuse, R112 ;  /* 0x000000700b707220 */ /* 0x040fe20000410000 */
[----:B------:R-:W-:Y:S01]  /*1aba0*/  FMUL.FTZ R113, R11, R113 ;  /* 0x000000710b717220 */ /* 0x000fe20000410000 */
[----:B------:R-:W-:Y:S01]  /*1abb0*/  LEA R17, R17, UR4, 0x2 ;  /* 0x0000000411117c11 */ /* 0x000fe2000f8e10ff */
[C---:B-1----:R-:W-:Y:S01]  /*1abc0*/  FMUL.FTZ R131, R10.reuse, R131 ;  /* 0x000000830a837220 */ /* 0x042fe20000410000 */
        /* <DEDUP_REMOVED lines=49> */
[----:B------:R-:W-:Y:S01]  /*1aee0*/  STS.64 [R17], R128 ;  /* 0x0000008011007388 */ /* 0x000fe20000000a00 */
[----:B------:R-:W-:-:S02]  /*1aef0*/  IADD3 R16, R17, -0x20, RZ ;  /* 0xffffffe011107810 */ /* 0x000fc40007ffe0ff */
[----:B------:R-:W-:Y:S01]  /*1af00*/  SEL R11, R11, 0xffffffc0, !P1 ;  /* 0xffffffc00b0b7807 */ /* 0x000fe20004800000 */
[----:B------:R-:W-:Y:S01]  /*1af10*/  STS.64 [R17+0x800], R130 ;  /* 0x0008008211007388 */ /* 0x000fe20000000a00 */
[C---:B------:R-:W-:Y:S02]  /*1af20*/  @P0 IADD3 R16, R17.reuse, 0x20, RZ ;  /* 0x0000002011100810 */ /* 0x040fe40007ffe0ff */
[----:B------:R-:W-:Y:S02]  /*1af30*/  SEL R19, R10, 0xffffff80, !P2 ;  /* 0xffffff800a137807 */ /* 0x000fe40005000000 */
[----:B------:R-:W-:Y:S01]  /*1af40*/  IADD3 R18, R17, R11, RZ ;  /* 0x0000000b11127210 */ /* 0x000fe20007ffe0ff */
[----:B------:R-:W-:Y:S01]  /*1af50*/  STS.64 [R16], R124 ;  /* 0x0000007c10007388 */ /* 0x000fe20000000a00 */
[-C--:B------:R-:W-:Y:S02]  /*1af60*/  IADD3 R10, R11, R16.reuse, RZ ;  /* 0x000000100b0a7210 */ /* 0x080fe40007ffe0ff */
[----:B------:R-:W-:Y:S01]  /*1af70*/  IADD3 R11, R17, R19, RZ ;  /* 0x00000013110b7210 */ /* 0x000fe20007ffe0ff */
[----:B------:R-:W-:Y:S01]  /*1af80*/  STS.64 [R16+0x800], R126 ;  /* 0x0008007e10007388 */ /* 0x000fe20000000a00 */
[----:B------:R-:W-:-:S02]  /*1af90*/  IADD3 R20, R19, R16, RZ ;  /* 0x0000001013147210 */ /* 0x000fc40007ffe0ff */
[-C--:B------:R-:W-:Y:S01]  /*1afa0*/  IADD3 R21, R18, R19.reuse, RZ ;  /* 0x0000001312157210 */ /* 0x080fe20007ffe0ff */
[----:B------:R-:W-:Y:S01]  /*1afb0*/  STS.64 [R18], R36 ;  /* 0x0000002412007388 */ /* 0x000fe20000000a00 */
[----:B------:R-:W-:-:S03]  /*1afc0*/  IADD3 R19, R10, R19, RZ ;  /* 0x000000130a137210 */ /* 0x000fc60007ffe0ff */
[----:B------:R-:W-:Y:S04]  /*1afd0*/  STS.64 [R18+0x800], R38 ;  /* 0x0008002612007388 */ /* 0x000fe80000000a00 */
        /* <DEDUP_REMOVED lines=40> */
[----:B------:R4:W-:Y:S04]  /*1b260*/  STS.64 [R19+0x8000], R112 ;  /* 0x0080007013007388 */ /* 0x0009e80000000a00 */
[----:B------:R4:W-:Y:S04]  /*1b270*/  STS.64 [R19+0x8800], R114 ;  /* 0x0088007213007388 */ /* 0x0009e80000000a00 */
[----:B-1----:R-:W4:Y:S04]  /*1b280*/  LD.E.64 R16, desc[UR12][R4.64+0xb0] ;  /* 0x0000b00c04107980 */ /* 0x002f28000c101b00 */
[----:B--2---:R-:W2:Y:S01]  /*1b290*/  LD.E R18, desc[UR10][R4.64+0x60] ;  /* 0x0000600a04127980 */ /* 0x004ea2000c101900 */
[----:B------:R-:W1:Y:S01]  /*1b2a0*/  @P4 MUFU.LG2 R9, R9 ;  /* 0x0000000900094308 */ /* 0x000e620000000c00 */
[----:B------:R-:W-:-:S07]  /*1b2b0*/  LEA.HI R13, R13, R12, RZ, 0x4 ;  /* 0x0000000c0d0d7211 */ /* 0x000fce00078f20ff */
[----:B------:R-:W1:Y:S01]  /*1b2c0*/  @P3 MUFU.LG2 R23, R8 ;  /* 0x0000000800173308 */ /* 0x000e620000000c00 */
[----:B---3--:R-:W-:Y:S01]  /*1b2d0*/  SHF.L.U32 R20, R0, 0x6, RZ ;  /* 0x0000000600147819 */ /* 0x008fe200000006ff */
[----:B------:R3:W5:Y:S01]  /*1b2e0*/  LD.E R11, desc[UR12][R4.64+0xcc] ;  /* 0x0000cc0c040b7980 */ /* 0x000762000c101900 */
[----:B----4-:R-:W-:Y:S02]  /*1b2f0*/  LOP3.LUT R21, R13, 0xfffffff0, RZ, 0xc0, !PT ;  /* 0xfffffff00d157812 */ /* 0x010fe400078ec0ff */
[----:B------:R-:W-:Y:S01]  /*1b300*/  MOV R13, 0xff800000 ;  /* 0xff800000000d7802 */ /* 0x000fe20000000f00 */
[----:B------:R3:W5:Y:S01]  /*1b310*/  LD.E.64 R112, desc[UR10][R4.64+0x78] ;  /* 0x0000780a04707980 */ /* 0x000762000c101b00 */
[----:B------:R-:W-:Y:S01]  /*1b320*/  IADD3 R10, -R21, R12, RZ ;  /* 0x0000000c150a7210 */ /* 0x000fe20007ffe1ff */
[----:B-1----:R-:W-:Y:S01]  /*1b330*/  @P4 FMUL.FTZ R21, R9, 0.69314718246459960938 ;  /* 0x3f31721809154820 */ /* 0x002fe20000410000 */
[----:B------:R-:W-:Y:S02]  /*1b340*/  LOP3.LUT R25, R15, 0xffffffe0, RZ, 0xc0, !PT ;  /* 0xffffffe00f197812 */ /* 0x000fe400078ec0ff */
[----:B------:R-:W-:Y:S01]  /*1b350*/  LEA.HI R19, R10, R10, RZ, 0x1 ;  /* 0x0000000a0a137211 */ /* 0x000fe200078f08ff */
[----:B-----5:R-:W-:Y:S01]  /*1b360*/  @P4 FFMA.FTZ R13, R2, R132, R21 ;  /* 0x00000084020d4223 */ /* 0x020fe20000010015 */
[----:B------:R-:W-:-:S02]  /*1b370*/  SHF.R.S32.HI R15, RZ, 0x1f, R14 ;  /* 0x0000001fff0f7819 */ /* 0x000fc4000001140e */
[----:B------:R-:W-:Y:S01]  /*1b380*/  SHF.L.U32 R21, R19, 0x2, RZ ;  /* 0x0000000213157819 */ /* 0x000fe200000006ff */
[----:B------:R-:W-:Y:S01]  /*1b390*/  @P3 FMUL.FTZ R23, R23, 0.69314718246459960938 ;  /* 0x3f31721817173820 */ /* 0x000fe20000410000 */
[----:B------:R-:W-:Y:S02]  /*1b3a0*/  LOP3.LUT R8, R20, 0x1c0, RZ, 0xc0, !PT ;  /* 0x000001c014087812 */ /* 0x000fe400078ec0ff */
[----:B------:R-:W-:Y:S02]  /*1b3b0*/  IADD3 R25, -R25, R12, RZ ;  /* 0x0000000c19197210 */ /* 0x000fe40007ffe1ff */
[----:B------:R-:W-:Y:S01]  /*1b3c0*/  MOV R9, 0xff800000 ;  /* 0xff80000000097802 */ /* 0x000fe20000000f00 */
[----:B------:R-:W-:Y:S01]  /*1b3d0*/  @P3 FFMA.FTZ R9, R2, R3, R23 ;  /* 0x0000000302093223 */ /* 0x000fe20000010017 */
[----:B------:R-:W-:Y:S02]  /*1b3e0*/  LOP3.LUT R21, R8, 0x38, R21, 0xf8, !PT ;  /* 0x0000003808157812 */ /* 0x000fe400078ef815 */
[----:B------:R-:W-:-:S02]  /*1b3f0*/  SHF.R.U32.HI R8, RZ, 0x3, R8 ;  /* 0x00000003ff087819 */ /* 0x000fc40000011608 */
[----:B------:R-:W-:Y:S02]  /*1b400*/  LEA.HI R15, R15, R14, RZ, 0x2 ;  /* 0x0000000e0f0f7211 */ /* 0x000fe400078f10ff */
[----:B------:R-:W-:Y:S02]  /*1b410*/  LOP3.LUT R19, R19, 0xffffffe, RZ, 0xc0, !PT ;  /* 0x0ffffffe13137812 */ /* 0x000fe400078ec0ff */
[----:B------:R-:W-:Y:S02]  /*1b420*/  SHF.R.S32.HI R2, RZ, 0x1f, R25 ;  /* 0x0000001fff027819 */ /* 0x000fe40000011419 */
[----:B------:R-:W-:Y:S02]  /*1b430*/  LOP3.LUT R8, R21, R8, RZ, 0x3c, !PT ;  /* 0x0000000815087212 */ /* 0x000fe400078e3cff */
[----:B------:R-:W-:Y:S02]  /*1b440*/  LOP3.LUT R15, R15, 0xffffffc, RZ, 0xc0, !PT ;  /* 0x0ffffffc0f0f7812 */ /* 0x000fe400078ec0ff */
[----:B------:R-:W-:-:S02]  /*1b450*/  IADD3 R19, R10, -R19, RZ ;  /* 0x800000130a137210 */ /* 0x000fc40007ffe0ff */
[----:B------:R-:W-:Y:S02]  /*1b460*/  LEA.HI R2, R2, R25, RZ, 0x2 ;  /* 0x0000001902027211 */ /* 0x000fe400078f10ff */
[----:B------:R-:W-:Y:S02]  /*1b470*/  IADD3 R15, -R15, R14, RZ ;  /* 0x0000000e0f0f7210 */ /* 0x000fe40007ffe1ff */
[----:B------:R-:W-:Y:S02]  /*1b480*/  LEA R19, R19, R8, 0x2 ;  /* 0x0000000813137211 */ /* 0x000fe400078e10ff */
[----:B------:R-:W-:-:S04]  /*1b490*/  SHF.R.S32.HI R8, RZ, 0x2, R2 ;  /* 0x00000002ff087819 */ /* 0x000fc80000011402 */
[----:B------:R-:W-:Y:S02]  /*1b4a0*/  LEA R8, R15, R8, 0x4 ;  /* 0x000000080f087211 */ /* 0x000fe400078e20ff */
[----:B------:R3:W5:Y:S01]  /*1b4b0*/  LD.E.64 R14, desc[UR10][R4.64+0xa8] ;  /* 0x0000a80a040e7980 */ /* 0x000762000c101b00 */
[----:B------:R-:W-:Y:S02]  /*1b4c0*/  SHF.L.U32 R12, R205, 0x6, RZ ;  /* 0x00000006cd0c7819 */ /* 0x000fe400000006ff */
[----:B------:R-:W-:Y:S01]  /*1b4d0*/  LEA R2, R19, UR4, 0x2 ;  /* 0x0000000413027c11 */ /* 0x000fe2000f8e10ff */
[----:B------:R-:W-:Y:S01]  /*1b4e0*/  BAR.SYNC.DEFER_BLOCKING 0x0 ;  /* 0x0000000000007b1d */ /* 0x000fe20000010000 */
[----:B------:R-:W-:-:S05]  /*1b4f0*/  LOP3.LUT P0, RZ, R25, 0x3, RZ, 0xc0, !PT ;  /* 0x0000000319ff7812 */ /* 0x000fca000780c0ff */
[----:B------:R3:W1:Y:S04]  /*1b500*/  LDS.128 R108, [R2] ;  /* 0x00000000026c7984 */ /* 0x0006680000000c00 */
        /* <DEDUP_REMOVED lines=22> */
[----:B------:R-:W-:Y:S01]  /*1b670*/  BSSY B0, `(.L_x_1784) ;  /* 0x0000015000007945 */ /* 0x000fe20003800000 */
[----:B------:R-:W-:-:S04]  /*1b680*/  IMAD R16, R16, UR8, R209 ;  /* 0x0000000810107c24 */ /* 0x000fc8000f8e02d1 */
[----:B--2---:R-:W-:-:S04]  /*1b690*/  IMAD R16, R16, R18, R207 ;  /* 0x0000001210107224 */ /* 0x004fc800078e02cf */
[----:B------:R-:W-:Y:S02]  /*1b6a0*/  IMAD R12, R17, R16, R12 ;  /* 0x00000010110c7224 */ /* 0x000fe400078e020c */
[----:B------:R3:W2:Y:S01]  /*1b6b0*/  LDS.128 R16, [R2+0xb800] ;  /* 0x00b8000002107984 */ /* 0x0006a20000000c00 */
[----:B-1--4-:R-:W-:Y:S05]  /*1b6c0*/  @P0 BRA `(.L_x_1785) ;  /* 0x00000000003c0947 */ /* 0x012fea0003800000 */
[----:B------:R-:W-:Y:S02]  /*1b6d0*/  IMAD R3, R205, -0x40, R208 ;  /* 0xffffffc0cd037824 */ /* 0x000fe400078e02d0 */
[----:B---3--:R-:W-:-:S03]  /*1b6e0*/  VIADD R2, R8, 0x8 ;  /* 0x0000000808027836 */ /* 0x008fc60000000000 */
        /* <DEDUP_REMOVED lines=13> */
.L_x_1785:
[----:B------:R-:W-:Y:S05]  /*1b7c0*/  BSYNC B0 ;  /* 0x0000000000007941 */ /* 0x000fea0003800000 */
.L_x_1784:
[----:B-1---5:R-:W-:Y:S01]  /*1b7d0*/  IMAD.SHL.U32 R14, R10, 0x4, RZ ;  /* 0x000000040a0e7824 */ /* 0x022fe200078e00ff */
[----:B------:R-:W-:Y:S02]  /*1b7e0*/  R2UR UR4, R6 ;  /* 0x00000000060472ca */ /* 0x000fe400000e0000 */
[----:B------:R-:W-:Y:S02]  /*1b7f0*/  R2UR UR5, R7 ;  /* 0x00000000070572ca */ /* 0x000fe400000e0000 */
[----:B------:R-:W-:Y:S01]  /*1b800*/  SHF.R.S32.HI R15, RZ, 0x1f, R14 ;  /* 0x0000001fff0f7819 */ /* 0x000fe2000001140e */
[----:B------:R-:W-:Y:S02]  /*1b810*/  IMAD R205, R205, -0x40, R208 ;  /* 0xffffffc0cdcd7824 */ /* 0x000fe400078e02d0 */
[----:B------:R-:W-:Y:S02]  /*1b820*/  IMAD R11, R12, R11, RZ ;  /* 0x0000000b0c0b7224 */ /* 0x000fe400078e02ff */
[----:B------:R-:W-:-:S02]  /*1b830*/  VIADD R10, R0, 0x8 ;  /* 0x00000008000a7836 */ /* 0x000fc40000000000 */
[----:B------:R-:W-:-:S03]  /*1b840*/  IMAD.WIDE R12, R0, 0xc0, R14 ;  /* 0x000000c0000c7825 */ /* 0x000fc600078e020e */
[----:B------:R-:W-:Y:S01]  /*1b850*/  ISETP.GE.AND P0, PT, R10, R205, PT ;  /* 0x000000cd0a00720c */ /* 0x000fe20003f06270 */
[----:B---3--:R-:W-:Y:S01]  /*1b860*/  VIADD R2, R0, 0x18 ;  /* 0x0000001800027836 */ /* 0x008fe20000000000 */
[----:B------:R-:W-:Y:S01]  /*1b870*/  IADD3 R10, P3, R12, R11, RZ ;  /* 0x0000000b0c0a7210 */ /* 0x000fe20007f7e0ff */
[----:B------:R-:W-:Y:S01]  /*1b880*/  VIADD R8, R0, 0x10 ;  /* 0x0000001000087836 */ /* 0x000fe20000000000 */
[----:B------:R1:W5:Y:S01]  /*1b890*/  LD.E R4, desc[UR4][R4.64+0xc0] ;  /* 0x0000c00404047980 */ /* 0x000362000c101900 */
[----:B------:R-:W-:Y:S01]  /*1b8a0*/  BSSY B0, `(.L_x_1786) ;  /* 0x0000020000007945 */ /* 0x000fe20003800000 */
[----:B------:R-:W-:Y:S02]  /*1b8b0*/  LEA.HI.X.SX32 R3, R11, R13, 0x1, P3 ;  /* 0x0000000d0b037211 */ /* 0x000fe400018f0eff */
[----:B------:R-:W-:Y:S02]  /*1b8c0*/  LEA R12, P3, R10, R112, 0x2 ;  /* 0x000000700a0c7211 */ /* 0x000fe400078610ff */
[----:B------:R-:W-:Y:S01]  /*1b8d0*/  ISETP.GE.AND P2, PT, R2, R205, PT ;  /* 0x000000cd0200720c */ /* 0x000fe20003f46270 */
[----:B------:R-:W-:Y:S01]  /*1b8e0*/  VIADD R2, R0, 0x20 ;  /* 0x0000002000027836 */ /* 0x000fe20000000000 */
[----:B------:R-:W-:Y:S01]  /*1b8f0*/  LEA.HI.X R13, R10, R113, R3, 0x2, P3 ;  /* 0x000000710a0d7211 */ /* 0x000fe200018f1403 */
[----:B------:R-:W-:Y:S01]  /*1b900*/  VIADD R3, R14, 0x40 ;  /* 0x000000400e037836 */ /* 0x000fe20000000000 */
[----:B------:R-:W-:-:S02]  /*1b910*/  ISETP.GE.AND P3, PT, R0, R205, PT ;  /* 0x000000cd0000720c */ /* 0x000fc40003f66270 */
[-C--:B------:R-:W-:Y:S01]  /*1b920*/  ISETP.GE.AND P1, PT, R8, R205.reuse, PT ;  /* 0x000000cd0800720c */ /* 0x080fe20003f26270 */
[----:B------:R-:W-:Y:S01]  /*1b930*/  VIADD R8, R0, 0x28 ;  /* 0x0000002800087836 */ /* 0x000fe20000000000 */
[-C--:B------:R-:W-:Y:S01]  /*1b940*/  ISETP.GE.AND P6, PT, R2, R205.reuse, PT ;  /* 0x000000cd0200720c */ /* 0x080fe20003fc6270 */
[C---:B------:R-:W-:Y:S02]  /*1b950*/  VIADD R2, R0.reuse, 0x30 ;  /* 0x0000003000027836 */ /* 0x040fe40000000000 */
[----:B------:R-:W-:Y:S01]  /*1b960*/  VIADD R0, R0, 0x38 ;  /* 0x0000003800007836 */ /* 0x000fe20000000000 */
[-C--:B------:R-:W-:Y:S02]  /*1b970*/  ISETP.GE.AND P5, PT, R8, R205.reuse, PT ;  /* 0x000000cd0800720c */ /* 0x080fe40003fa6270 */
[----:B------:R-:W-:-:S03]  /*1b980*/  ISETP.GE.AND P4, PT, R2, R205, PT ;  /* 0x000000cd0200720c */ /* 0x000fc60003f86270 */
[----:B------:R-:W-:Y:S10]  /*1b990*/  @P3 BRA `(.L_x_1787) ;  /* 0x0000000000403947 */ /* 0x000ff40003800000 */
[----:B-----5:R-:W-:Y:S01]  /*1b9a0*/  ISETP.GE.AND P3, PT, R14, R4, PT ;  /* 0x000000040e00720c */ /* 0x020fe20003f66270 */
[----:B-1----:R-:W-:-:S12]  /*1b9b0*/  VIADD R5, R3, 0x40 ;  /* 0x0000004003057836 */ /* 0x002fd80000000000 */
[C---:B------:R-:W-:Y:S02]  /*1b9c0*/  @!P3 R2UR UR10, R6.reuse ;  /* 0x00000000060ab2ca */ /* 0x040fe400000e0000 */
[C---:B------:R-:W-:Y:S02]  /*1b9d0*/  @!P3 R2UR UR11, R7.reuse ;  /* 0x00000000070bb2ca */ /* 0x040fe400000e0000 */
[----:B------:R-:W-:Y:S02]  /*1b9e0*/  @!P3 R2UR UR4, R6 ;  /* 0x000000000604b2ca */ /* 0x000fe400000e0000 */
[----:B------:R-:W-:-:S09]  /*1b9f0*/  @!P3 R2UR UR5, R7 ;  /* 0x000000000705b2ca */ /* 0x000fd200000e0000 */
[----:B------:R3:W-:Y:S04]  /*1ba00*/  @!P3 ST.E.64 desc[UR10][R12.64], R108 ;  /* 0x0000006c0c00b985 */ /* 0x0007e8000c101b0a */
[----:B------:R3:W-:Y:S01]  /*1ba10*/  @!P3 ST.E.64 desc[UR4][R12.64+0x8], R110 ;  /* 0x0000086e0c00b985 */ /* 0x0007e2000c101b04 */
[----:B------:R-:W-:-:S13]  /*1ba20*/  ISETP.GE.AND P3, PT, R3, R4, PT ;  /* 0x000000040300720c */ /* 0x000fda0003f66270 */
[----:B------:R-:W-:Y:S02]  /*1ba30*/  @!P3 R2UR UR4, R6 ;  /* 0x000000000604b2ca */ /* 0x000fe400000e0000 */
[----:B------:R-:W-:-:S13]  /*1ba40*/  @!P3 R2UR UR5, R7 ;  /* 0x000000000705b2ca */ /* 0x000fda00000e0000 */
[----:B------:R3:W-:Y:S01]  /*1ba50*/  @!P3 ST.E.128 desc[UR4][R12.64+0x100], R76 ;  /* 0x0001004c0c00b985 */ /* 0x0007e2000c101d04 */
[----:B------:R-:W-:-:S13]  /*1ba60*/  ISETP.GE.AND P3, PT, R5, R4, PT ;  /* 0x000000040500720c */ /* 0x000fda0003f66270 */
[----:B------:R-:W-:Y:S02]  /*1ba70*/  @!P3 R2UR UR4, R6 ;  /* 0x000000000604b2ca */ /* 0x000fe400000e0000 */
[----:B------:R-:W-:-:S13]  /*1ba80*/  @!P3 R2UR UR5, R7 ;  /* 0x000000000705b2ca */ /* 0x000fda00000e0000 */
[----:B------:R3:W-:Y:S02]  /*1ba90*/  @!P3 ST.E.128 desc[UR4][R12.64+0x200], R44 ;  /* 0x0002002c0c00b985 */ /* 0x0007e4000c101d04 */
.L_x_1787:
[----:B------:R-:W-:Y:S05]  /*1baa0*/  BSYNC B0 ;  /* 0x0000000000007941 */ /* 0x000fea0003800000 */
.L_x_1786:
[----:B------:R-:W-:Y:S01]  /*1bab0*/  BSSY B0, `(.L_x_1788) ;  /* 0x0000010000007945 */ /* 0x000fe20003800000 */
[----:B------:R-:W-:-:S03]  /*1bac0*/  ISETP.GE.AND P3, PT, R0, R205, PT ;  /* 0x000000cd0000720c */ /* 0x000fc60003f66270 */
[----:B------:R-:W-:Y:S10]  /*1bad0*/  @P0 BRA `(.L_x_1789) ;  /* 0x0000000000340947 */ /* 0x000ff40003800000 */
[----:B-----5:R-:W-:Y:S01]  /*1bae0*/  ISETP.GE.AND P0, PT, R14, R4, PT ;  /* 0x000000040e00720c */ /* 0x020fe20003f06270 */
[----:B-1----:R-:W-:-:S12]  /*1baf0*/  VIADD R5, R3, 0x40 ;  /* 0x0000004003057836 */ /* 0x002fd80000000000 */
[----:B------:R-:W-:Y:S02]  /*1bb00*/  @!P0 R2UR UR4, R6 ;  /* 0x00000000060482ca */ /* 0x000fe400000e0000 */
[----:B------:R-:W-:-:S13]  /*1bb10*/  @!P0 R2UR UR5, R7 ;  /* 0x00000000070582ca */ /* 0x000fda00000e0000 */
[----:B------:R4:W-:Y:S01]  /*1bb20*/  @!P0 ST.E.128 desc[UR4][R12.64+0x1800], R104 ;  /* 0x001800680c008985 */ /* 0x0009e2000c101d04 */
        /* <DEDUP_REMOVED lines=8> */
.L_x_1789:
[----:B------:R-:W-:Y:S05]  /*1bbb0*/  BSYNC B0 ;  /* 0x0000000000007941 */ /* 0x000fea0003800000 */
.L_x_1788:
[----:B------:R-:W-:Y:S04]  /*1bbc0*/  BSSY B0, `(.L_x_1790) ;  /* 0x000000f000007945 */ /* 0x000fe80003800000 */
[----:B------:R-:W-:Y:S05]  /*1bbd0*/  @P1 BRA `(.L_x_1791) ;  /* 0x0000000000341947 */ /* 0x000fea0003800000 */
[-C--:B-----5:R-:W-:Y:S01]  /*1bbe0*/  ISETP.GE.AND P0, PT, R14, R4.reuse, PT ;  /* 0x000000040e00720c */ /* 0x0a0fe20003f06270 */
[C---:B-1----:R-:W-:Y:S01]  /*1bbf0*/  VIADD R5, R3.reuse, 0x40 ;  /* 0x0000004003057836 */ /* 0x042fe20000000000 */
[----:B------:R-:W-:-:S11]  /*1bc00*/  ISETP.GE.AND P1, PT, R3, R4, PT ;  /* 0x000000040300720c */ /* 0x000fd60003f26270 */
[C---:B------:R-:W-:Y:S02]  /*1bc10*/  @!P0 R2UR UR4, R6.reuse ;  /* 0x00000000060482ca */ /* 0x040fe400000e0000 */
[C---:B------:R-:W-:Y:S02]  /*1bc20*/  @!P0 R2UR UR5, R7.reuse ;  /* 0x00000000070582ca */ /* 0x040fe400000e0000 */
[----:B------:R-:W-:Y:S02]  /*1bc30*/  @!P1 R2UR UR10, R6 ;  /* 0x00000000060a92ca */ /* 0x000fe400000e0000 */
[----:B------:R-:W-:-:S09]  /*1bc40*/  @!P1 R2UR UR11, R7 ;  /* 0x00000000070b92ca */ /* 0x000fd200000e0000 */
[----:B------:R1:W-:Y:S01]  /*1bc50*/  @!P0 ST.E.128 desc[UR4][R12.64+0x3000], R100 ;  /* 0x003000640c008985 */ /* 0x0003e2000c101d04 */
[----:B------:R-:W-:-:S03]  /*1bc60*/  ISETP.GE.AND P0, PT, R5, R4, PT ;  /* 0x000000040500720c */ /* 0x000fc60003f06270 */
[----:B------:R1:W-:Y:S10]  /*1bc70*/  @!P1 ST.E.128 desc[UR10][R12.64+0x3100], R68 ;  /* 0x003100440c009985 */ /* 0x0003f4000c101d0a */
[----:B------:R-:W-:-:S02]  /*1bc80*/  @!P0 R2UR UR4, R6 ;  /* 0x00000000060482ca */ /* 0x000fc400000e0000 */
[----:B------:R-:W-:-:S13]  /*1bc90*/  @!P0 R2UR UR5, R7 ;  /* 0x00000000070582ca */ /* 0x000fda00000e0000 */
[----:B------:R1:W-:Y:S02]  /*1bca0*/  @!P0 ST.E.128 desc[UR4][R12.64+0x3200], R36 ;  /* 0x003200240c008985 */ /* 0x0003e4000c101d04 */
.L_x_1791:
[----:B------:R-:W-:Y:S05]  /*1bcb0*/  BSYNC B0 ;  /* 0x0000000000007941 */ /* 0x000fea0003800000 */
.L_x_1790:
[----:B------:R-:W-:Y:S04]  /*1bcc0*/  BSSY B0, `(.L_x_1792) ;  /* 0x000000f000007945 */ /* 0x000fe80003800000 */
[----:B------:R-:W-:Y:S05]  /*1bcd0*/  @P2 BRA `(.L_x_1793) ;  /* 0x0000000000342947 */ /* 0x000fea0003800000 */
[C---:B-1----:R-:W-:Y:S01]  /*1bce0*/  VIADD R5, R3.reuse, 0x40 ;  /* 0x0000004003057836 */ /* 0x042fe20000000000 */
[-C--:B-----5:R-:W-:Y:S02]  /*1bcf0*/  ISETP.GE.AND P2, PT, R14, R4.reuse, PT ;  /* 0x000000040e00720c */ /* 0x0a0fe40003f46270 */
[-C--:B------:R-:W-:Y:S02]  /*1bd00*/  ISETP.GE.AND P1, PT, R3, R4.reuse, PT ;  /* 0x000000040300720c */ /* 0x080fe40003f26270 */
[----:B------:R-:W-:-:S09]  /*1bd10*/  ISETP.GE.AND P0, PT, R5, R4, PT ;  /* 0x000000040500720c */ /* 0x000fd20003f06270 */
[C---:B------:R-:W-:Y:S02]  /*1bd20*/  @!P2 R2UR UR12, R6.reuse ;  /* 0x00000000060ca2ca */ /* 0x040fe400000e0000 */
[C---:B------:R-:W-:Y:S02]  /*1bd30*/  @!P2 R2UR UR13, R7.reuse ;  /* 0x00000000070da2ca */ /* 0x040fe400000e0000 */
[C---:B------:R-:W-:Y:S02]  /*1bd40*/  @!P1 R2UR UR10, R6.reuse ;  /* 0x00000000060a92ca */ /* 0x040fe400000e0000 */
[C---:B------:R-:W-:Y:S02]  /*1bd50*/  @!P1 R2UR UR11, R7.reuse ;  /* 0x00000000070b92ca */ /* 0x040fe400000e0000 */
[----:B------:R-:W-:Y:S02]  /*1bd60*/  @!P0 R2UR UR4, R6 ;  /* 0x00000000060482ca */ /* 0x000fe400000e0000 */
[----:B------:R-:W-:-:S05]  /*1bd70*/  @!P0 R2UR UR5, R7 ;  /* 0x00000000070582ca */ /* 0x000fca00000e0000 */
[----:B------:R1:W-:Y:S04]  /*1bd80*/  @!P2 ST.E.128 desc[UR12][R12.64+0x4800], R96 ;  /* 0x004800600c00a985 */ /* 0x0003e8000c101d0c */
[----:B------:R1:W-:Y:S04]  /*1bd90*/  @!P1 ST.E.128 desc[UR10][R12.64+0x4900], R64 ;  /* 0x004900400c009985 */ /* 0x0003e8000c101d0a */
[----:B------:R1:W-:Y:S02]  /*1bda0*/  @!P0 ST.E.128 desc[UR4][R12.64+0x4a00], R32 ;  /* 0x004a00200c008985 */ /* 0x0003e4000c101d04 */
.L_x_1793:
[----:B------:R-:W-:Y:S05]  /*1bdb0*/  BSYNC B0 ;  /* 0x0000000000007941 */ /* 0x000fea0003800000 */
.L_x_1792:
        /* <DEDUP_REMOVED lines=15> */
.L_x_1795:
[----:B------:R-:W-:Y:S05]  /*1beb0*/  BSYNC B0 ;  /* 0x0000000000007941 */ /* 0x000fea0003800000 */
.L_x_1794:
        /* <DEDUP_REMOVED lines=15> */
.L_x_1797:
[----:B------:R-:W-:Y:S05]  /*1bfb0*/  BSYNC B0 ;  /* 0x0000000000007941 */ /* 0x000fea0003800000 */
.L_x_1796:
        /* <DEDUP_REMOVED lines=15> */
.L_x_1799:
[----:B------:R-:W-:Y:S05]  /*1c0b0*/  BSYNC B0 ;  /* 0x0000000000007941 */ /* 0x000fea0003800000 */
.L_x_1798:
[----:B------:R-:W-:-:S04]  /*1c0c0*/  MOV R207, 0x0 ;  /* 0x0000000000cf7802 */ /* 0x000fc80000000f00 */
[----:B-12345:R-:W-:Y:S05]  /*1c0d0*/  @P3 RET.REL.NODEC R206 `(_ZN5flash24flash_fwd_splitkv_kernelI23Flash_fwd_kernel_traitsILi192ELi64ELi64ELi4ELb0ELb0EN7cutlass10bfloat16_tE19Flash_kernel_traitsILi192ELi64ELi64ELi4ES3_EELb0ELb0ELb0ELb0ELb0ELb0ELb1ELb1EEEvNS_16Flash_fwd_paramsE) ;  /* 0xfffffe3ccec83950 */ /* 0x03efea0003c3ffff */
[-C--:B------:R-:W-:Y:S01]  /*1c0e0*/  ISETP.GE.AND P2, PT, R14, R4.reuse, PT ;  /* 0x000000040e00720c */ /* 0x080fe20003f46270 */
[----:B------:R-:W-:Y:S01]  /*1c0f0*/  IMAD.MOV.U32 R207, RZ, RZ, 0x0 ;  /* 0x00000000ffcf7424 */ /* 0x000fe200078e00ff */
[C---:B------:R-:W-:Y:S01]  /*1c100*/  ISETP.GE.AND P1, PT, R3.reuse, R4, PT ;  /* 0x000000040300720c */ /* 0x040fe20003f26270 */
[----:B------:R-:W-:-:S05]  /*1c110*/  VIADD R3, R3, 0x40 ;  /* 0x0000004003037836 */ /* 0x000fca0000000000 */
[----:B------:R-:W-:-:S05]  /*1c120*/  ISETP.GE.AND P0, PT, R3, R4, PT ;  /* 0x000000040300720c */ /* 0x000fca0003f06270 */
[C---:B------:R-:W-:Y:S02]  /*1c130*/  @!P2 R2UR UR10, R6.reuse ;  /* 0x00000000060aa2ca */ /* 0x040fe400000e0000 */
[C---:B------:R-:W-:Y:S02]  /*1c140*/  @!P2 R2UR UR11, R7.reuse ;  /* 0x00000000070ba2ca */ /* 0x040fe400000e0000 */
[----:B------:R-:W-:Y:S02]  /*1c150*/  @!P1 R2UR UR4, R6 ;  /* 0x00000000060492ca */ /* 0x000fe400000e0000 */
[----:B------:R-:W-:-:S09]  /*1c160*/  @!P1 R2UR UR5, R7 ;  /* 0x00000000070592ca */ /* 0x000fd200000e0000 */
[----:B------:R-:W-:Y:S04]  /*1c170*/  @!P2 ST.E.128 desc[UR10][R12.64+0xa800], R80 ;  /* 0x00a800500c00a985 */ /* 0x000fe8000c101d0a */
[----:B------:R1:W-:Y:S02]  /*1c180*/  @!P1 ST.E.128 desc[UR4][R12.64+0xa900], R48 ;  /* 0x00a900300c009985 */ /* 0x0003e4000c101d04 */
[----:B-1----:R-:W-:Y:S05]  /*1c190*/  @P0 RET.REL.NODEC R206 `(_ZN5flash24flash_fwd_splitkv_kernelI23Flash_fwd_kernel_traitsILi192ELi64ELi64ELi4ELb0ELb0EN7cutlass10bfloat16_tE19Flash_kernel_traitsILi192ELi64ELi64ELi4ES3_EELb0ELb0ELb0ELb0ELb0ELb0ELb1ELb1EEEvNS_16Flash_fwd_paramsE) ;  /* 0xfffffe3cce980950 */ /* 0x002fea0003c3ffff */
[----:B------:R-:W-:Y:S01]  /*1c1a0*/  R2UR UR4, R6 ;  /* 0x00000000060472ca */ /* 0x000fe200000e0000 */
[----:B------:R-:W-:Y:S01]  /*1c1b0*/  IMAD.MOV.U32 R207, RZ, RZ, 0x0 ;  /* 0x00000000ffcf7424 */ /* 0x000fe200078e00ff */
[----:B------:R-:W-:-:S13]  /*1c1c0*/  R2UR UR5, R7 ;  /* 0x00000000070572ca */ /* 0x000fda00000e0000 */
[----:B------:R1:W-:Y:S02]  /*1c1d0*/  ST.E.128 desc[UR4][R12.64+0xaa00], R16 ;  /* 0x00aa00100c007985 */ /* 0x0003e4000c101d04 */
[----:B-1----:R-:W-:Y:S05]  /*1c1e0*/  RET.REL.NODEC R206 `(_ZN5flash24flash_fwd_splitkv_kernelI23Flash_fwd_kernel_traitsILi192ELi64ELi64ELi4ELb0ELb0EN7cutlass10bfloat16_tE19Flash_kernel_traitsILi192ELi64ELi64ELi4ES3_EELb0ELb0ELb0ELb0ELb0ELb0ELb1ELb1EEEvNS_16Flash_fwd_paramsE) ;  /* 0xfffffe3cce847950 */ /* 0x002fea0003c3ffff */
.L_x_1783:
[----:B------:R-:W-:Y:S01]  /*1c1f0*/  MOV R11, 0x2 ;  /* 0x00000002000b7802 */ /* 0x000fe20000000f00 */
[----:B------:R-:W-:Y:S01]  /*1c200*/  IMAD.MOV.U32 R8, RZ, RZ, 0x1f ;  /* 0x0000001fff087424 */ /* 0x000fe200078e00ff */
[----:B------:R-:W-:-:S07]  /*1c210*/  MOV R10, 0xffffffff ;  /* 0xffffffff000a7802 */ /* 0x000fce0000000f00 */
[----:B-1---5:R-:W-:Y:S05]  /*1c220*/  WARPSYNC.COLLECTIVE R10, `(.L_x_1800) ;  /* 0x000000000a087348 */ /* 0x022fea0003c00000 */
[----:B------:R2:W3:Y:S02]  /*1c230*/  SHFL.BFLY P0, R14, R219, R11, R8 ;  /* 0x0c00000bdb0e7389 */ /* 0x0004e40000000008 */
[----:B-123-5:R-:W-:Y:S01]  /*1c240*/  ENDCOLLECTIVE ;  /* 0x000000000000791b */ /* 0x02efe20003800000 */
.L_x_1800:
[----:B------:R-:W-:Y:S02]  /*1c250*/  IMAD.MOV.U32 R12, RZ, RZ, R14 ;  /* 0x000000ffff0c7224 */ /* 0x000fe400078e000e */
[----:B------:R-:W-:Y:S02]  /*1c260*/  IMAD.MOV.U32 R11, RZ, RZ, 0x1 ;  /* 0x00000001ff0b7424 */ /* 0x000fe400078e00ff */
[----:B------:R-:W-:-:S05]  /*1c270*/  FADD.FTZ R12, R12, R219 ;  /* 0x000000db0c0c7221 */ /* 0x000fca0000010000 */
[----:B------:R-:W-:-:S07]  /*1c280*/  MOV R219, R12 ;  /* 0x0000000c00db7202 */ /* 0x000fce0000000f00 */
[----:B------:R-:W-:Y:S05]  /*1c290*/  WARPSYNC.COLLECTIVE R10, `(.L_x_1801) ;  /* 0x000000000a087348 */ /* 0x000fea0003c00000 */
[----:B------:R1:W2:Y:S02]  /*1c2a0*/  SHFL.BFLY P0, R14, R219, R11, R8 ;  /* 0x0c00000bdb0e7389 */ /* 0x0002a40000000008 */
[----:B-12---:R-:W-:Y:S01]  /*1c2b0*/  ENDCOLLECTIVE ;  /* 0x000000000000791b */ /* 0x006fe20003800000 */
.L_x_1801:
[----:B------:R-:W-:Y:S01]  /*1c2c0*/  MOV R219, R217 ;  /* 0x000000d900db7202 */ /* 0x000fe20000000f00 */
[----:B------:R-:W-:Y:S01]  /*1c2d0*/  IMAD.MOV.U32 R11, RZ, RZ, 0x2 ;  /* 0x00000002ff0b7424 */ /* 0x000fe200078e00ff */
[----:B------:R-:W-:-:S07]  /*1c2e0*/  MOV R9, R14 ;  /* 0x0000000e00097202 */ /* 0x000fce0000000f00 */
[----:B------:R-:W-:Y:S05]  /*1c2f0*/  WARPSYNC.COLLECTIVE R10, `(.L_x_1802) ;  /* 0x000000000a087348 */ /* 0x000fea0003c00000 */
[----:B------:R1:W2:Y:S02]  /*1c300*/  SHFL.BFLY P0, R14, R219, R11, R8 ;  /* 0x0c00000bdb0e7389 */ /* 0x0002a40000000008 */
[----:B-12---:R-:W-:Y:S01]  /*1c310*/  ENDCOLLECTIVE ;  /* 0x000000000000791b */ /* 0x006fe20003800000 */
.L_x_1802:
[----:B------:R-:W-:Y:S01]  /*1c320*/  FADD.FTZ R9, R12, R9 ;  /* 0x000000090c097221 */ /* 0x000fe20000010000 */
[----:B------:R-:W-:Y:S01]  /*1c330*/  FADD.FTZ R13, R14, R217 ;  /* 0x000000d90e0d7221 */ /* 0x000fe20000010000 */
[----:B------:R-:W-:-:S04]  /*1c340*/  MOV R11, 0x1 ;  /* 0x00000001000b7802 */ /* 0x000fc80000000f00 */
[----:B------:R-:W-:-:S07]  /*1c350*/  MOV R219, R13 ;  /* 0x0000000d00db7202 */ /* 0x000fce0000000f00 */
[----:B------:R-:W-:Y:S05]  /*1c360*/  WARPSYNC.COLLECTIVE R10, `(.L_x_1803) ;  /* 0x000000000a087348 */ /* 0x000fea0003c00000 */
[----:B------:R1:W2:Y:S02]  /*1c370*/  SHFL.BFLY P0, R14, R219, R11, R8 ;  /* 0x0c00000bdb0e7389 */ /* 0x0002a40000000008 */
[----:B-12---:R-:W-:Y:S01]  /*1c380*/  ENDCOLLECTIVE ;  /* 0x000000000000791b */ /* 0x006fe20003800000 */
.L_x_1803:
[----:B------:R-:W-:Y:S05]  /*1c390*/  BRA `(.L_x_1804) ;  /* 0xffffffe000b87947 */ /* 0x000fea000383ffff */
.L_x_1805:
        /* <DEDUP_REMOVED lines=14> */
.L_x_7900:


//--------------------- .text._ZN5flash24flash_fwd_splitkv_kernelI23Flash_fwd_kernel_traitsILi192ELi64ELi64ELi4ELb0ELb0EN7cutlass10bfloat16_tE19Flash_kernel_traitsILi192ELi64ELi64ELi4ES3_EELb0ELb0ELb0ELb0ELb0ELb1ELb1ELb1EEEvNS_16Flash_fwd_paramsE --------------------------
	.section	.text._ZN5flash24flash_fwd_splitkv_kernelI23Flash_fwd_kernel_traitsILi192ELi64ELi64ELi4ELb0ELb0EN7cutlass10bfloat16_tE19Flash_kernel_traitsILi192ELi64ELi64ELi4ES3_EELb0ELb0ELb0ELb0ELb0ELb1ELb1ELb1EEEvNS_16Flash_fwd_paramsE,"ax",@progbits
	.align	128
        .global         _ZN5flash24flash_fwd_splitkv_kernelI23Flash_fwd_kernel_traitsILi192ELi64ELi64ELi4ELb0ELb0EN7cutlass10bfloat16_tE19Flash_kernel_traitsILi192ELi64ELi64ELi4ES3_EELb0ELb0ELb0ELb0ELb0ELb1ELb1ELb1EEEvNS_16Flash_fwd_paramsE
        .type           _ZN5flash24flash_fwd_splitkv_kernelI23Flash_fwd_kernel_traitsILi192ELi64ELi64ELi4ELb0ELb0EN7cutlass10bfloat16_tE19Flash_kernel_traitsILi192ELi64ELi64ELi4ES3_EELb0ELb0ELb0ELb0ELb0ELb1ELb1ELb1EEEvNS_16Flash_fwd_paramsE,@function
        .size           _ZN5flash24flash_fwd_splitkv_kernelI23Flash_fwd_kernel_traitsILi192ELi64ELi64ELi4ELb0ELb0EN7cutlass10bfloat16_tE19Flash_kernel_traitsILi192ELi64ELi64ELi4ES3_EELb0ELb0ELb0ELb0ELb0ELb1ELb1ELb1EEEvNS_16Flash_fwd_paramsE,(.L_x_7901 - _ZN5flash24flash_fwd_splitkv_kernelI23Flash_fwd_kernel_traitsILi192ELi64ELi64ELi4ELb0ELb0EN7cutlass10bfloat16_tE19Flash_kernel_traitsILi192ELi64ELi64ELi4ES3_EELb0ELb0ELb0ELb0ELb0ELb1ELb1ELb1EEEvNS_16Flash_fwd_paramsE)
        .other          _ZN5flash24flash_fwd_splitkv_kernelI23Flash_fwd_kernel_traitsILi192ELi64ELi64ELi4ELb0ELb0EN7cutlass10bfloat16_tE19Flash_kernel_traitsILi192ELi64ELi64ELi4ES3_EELb0ELb0ELb0ELb0ELb0ELb1ELb1ELb1EEEvNS_16Flash_fwd_paramsE,@"STO_CUDA_ENTRY STV_DEFAULT"
_ZN5flash24flash_fwd_splitkv_kernelI23Flash_fwd_kernel_traitsILi192ELi64ELi64ELi4ELb0ELb0EN7cutlass10bfloat16_tE19Flash_kernel_traitsILi192ELi64ELi64ELi4ES3_EELb0ELb0ELb0ELb0ELb0ELb1ELb1ELb1EEEvNS_16Flash_fwd_paramsE:
.text._ZN5flash24flash_fwd_splitkv_kernelI23Flash_fwd_kernel_traitsILi192ELi64ELi64ELi4ELb0ELb0EN7cutlass10bfloat16_tE19Flash_kernel_traitsILi192ELi64ELi64ELi4ES3_EELb0ELb0ELb0ELb0ELb0ELb1ELb1ELb1EEEvNS_16Flash_fwd_paramsE:
        /* <DEDUP_REMOVED lines=29> */
[----:B------:R-:W-:Y:S05]  /*01d0*/  CALL.REL.NOINC `($_ZN5flash24flash_fwd_splitkv_kernelI23Flash_fwd_kernel_traitsILi192ELi64ELi64ELi4ELb0ELb0EN7cutlass10bfloat16_tE19Flash_kernel_traitsILi192ELi64ELi64ELi4ES3_EELb0ELb0ELb0ELb0ELb0ELb1ELb1ELb1EEEvNS_16Flash_fwd_paramsE$_ZN5flash30compute_attn_1rowblock_splitkvI23Flash_fwd_kernel_traitsILi192ELi64ELi64ELi4ELb0ELb0EN7cutlass10bfloat16_tE19Flash_kernel_traitsILi192ELi64ELi64ELi4ES3_EELb0ELb0ELb0ELb0ELb0ELb1ELb1ELb1ENS_16Flash_fwd_paramsEEEvRKT8_iiiii) ;  /* 0x0000000000087944 */ /* 0x000fea0003c00000 */
[----:B------:R-:W-:Y:S05]  /*01e0*/  BSYNC B4 ;  /* 0x0000000000047941 */ /* 0x000fea0003800000 */
.L_x_1806:
[----:B------:R-:W-:Y:S05]  /*01f0*/  EXIT ;  /* 0x000000000000794d */ /* 0x000fea0003800000 */
        .type           $_ZN5flash24flash_fwd_splitkv_kernelI23Flash_fwd_kernel_traitsILi192ELi64ELi64ELi4ELb0ELb0EN7cutlass10bfloat16_tE19Flash_kernel_traitsILi192ELi64ELi64ELi4ES3_EELb0ELb0ELb0ELb0ELb0ELb1ELb1ELb1EEEvNS_16Flash_fwd_paramsE$_ZN5flash30compute_attn_1rowblock_splitkvI23Flash_fwd_kernel_traitsILi192ELi64ELi64ELi4ELb0ELb0EN7cutlass10bfloat16_tE19Flash_kernel_traitsILi192ELi64ELi64ELi4ES3_EELb0ELb0ELb0ELb0ELb0ELb1ELb1ELb1ENS_16Flash_fwd_paramsEEEvRKT8_iiiii,@function
        .size           $_ZN5flash24flash_fwd_splitkv_kernelI23Flash_fwd_kernel_traitsILi192ELi64ELi64ELi4ELb0ELb0EN7cutlass10bfloat16_tE19Flash_kernel_traitsILi192ELi64ELi64ELi4ES3_EELb0ELb0ELb0ELb0ELb0ELb1ELb1ELb1EEEvNS_16Flash_fwd_paramsE$_ZN5flash30compute_attn_1rowblock_splitkvI23Flash_fwd_kernel_traitsILi192ELi64ELi64ELi4ELb0ELb0EN7cutlass10bfloat16_tE19Flash_kernel_traitsILi192ELi64ELi64ELi4ES3_EELb0ELb0ELb0ELb0ELb0ELb1ELb1ELb1ENS_16Flash_fwd_paramsEEEvRKT8_iiiii,(.L_x_7901 - $_ZN5flash24flash_fwd_splitkv_kernelI23Flash_fwd_kernel_traitsILi192ELi64ELi64ELi4ELb0ELb0EN7cutlass10bfloat16_tE19Flash_kernel_traitsILi192ELi64ELi64ELi4ES3_EELb0ELb0ELb0ELb0ELb0ELb1ELb1ELb1EEEvNS_16Flash_fwd_paramsE$_ZN5flash30compute_attn_1rowblock_splitkvI23Flash_fwd_kernel_traitsILi192ELi64ELi64ELi4ELb0ELb0EN7cutlass10bfloat16_tE19Flash_kernel_traitsILi192ELi64ELi64ELi4ES3_EELb0ELb0ELb0ELb0ELb0ELb1ELb1ELb1ENS_16Flash_fwd_paramsEEEvRKT8_iiiii)
$_ZN5flash24flash_fwd_splitkv_kernelI23Flash_fwd_kernel_traitsILi192ELi64ELi64ELi4ELb0ELb0EN7cutlass10bfloat16_tE19Flash_kernel_traitsILi192ELi64ELi64ELi4ES3_EELb0ELb0ELb0ELb0ELb0ELb1ELb1ELb1EEEvNS_16Flash_fwd_paramsE$_ZN5flash30compute_attn_1rowblock_splitkvI23Flash_fwd_kernel_traitsILi192ELi64ELi64ELi4ELb0ELb0EN7cutlass10bfloat16_tE19Flash_kernel_traitsILi192ELi64ELi64ELi4ES3_EELb0ELb0ELb0ELb0ELb0ELb1ELb1ELb1ENS_16Flash_fwd_paramsEEEvRKT8_iiiii:
        /* <DEDUP_REMOVED lines=28> */
.L_x_1808:
[----:B------:R-:W-:Y:S05]  /*03c0*/  BSYNC B0 ;  /* 0x0000000000007941 */ /* 0x000fea0003800000 */
.L_x_1807:
        /* <DEDUP_REMOVED lines=8> */
.L_x_1810:
[----:B------:R3:W5:Y:S02]  /*0450*/  LD.E R71, desc[UR6][R16.64+0xb8] ;  /* 0x0000b80610477980 */ /* 0x000764000c101900 */
.L_x_1811:
[----:B------:R-:W-:Y:S05]  /*0460*/  BSYNC B0 ;  /* 0x0000000000007941 */ /* 0x000fea0003800000 */
.L_x_1809:
        /* <DEDUP_REMOVED lines=10> */
.L_x_1813:
[----:B------:R-:W2:Y:S01]  /*0510*/  LD.E.64 R2, desc[UR6][R16.64+0x108] ;  /* 0x0001080610027980 */ /* 0x000ea2000c101b00 */
[----:B------:R-:W-:Y:S01]  /*0520*/  BSSY B0, `(.L_x_1815) ;  /* 0x0000006000007945 */ /* 0x000fe20003800000 */
[----:B------:R-:W-:Y:S01]  /*0530*/  IMAD.MOV.U32 R0, RZ, RZ, RZ ;  /* 0x000000ffff007224 */ /* 0x000fe200078e00ff */
[----:B--2---:R-:W-:-:S04]  /*0540*/  ISETP.NE.U32.AND P0, PT, R2, RZ, PT ;  /* 0x000000ff0200720c */ /* 0x004fc80003f05070 */
[----:B------:R-:W-:-:S13]  /*0550*/  ISETP.NE.AND.EX P0, PT, R3, RZ, PT, P0 ;  /* 0x000000ff0300720c */ /* 0x000fda0003f05300 */
[----:B------:R-:W-:Y:S05]  /*0560*/  @!P0 BRA `(.L_x_1816) ;  /* 0x0000000000048947 */ /* 0x000fea0003800000 */
[----:B------:R2:W5:Y:S02]  /*0570*/  LD.E R0, desc[UR6][R16.64+0xbc] ;  /* 0x0000bc0610007980 */ /* 0x000564000c101900 */
.L_x_1816:
[----:B------:R-:W-:Y:S05]  /*0580*/  BSYNC B0 ;  /* 0x0000000000007941 */ /* 0x000fea0003800000 */
.L_x_1815:
[----:B-----5:R-:W-:Y:S02]  /*0590*/  IADD3 R69, R71, R0, RZ ;  /* 0x0000000047457210 */ /* 0x020fe40007ffe0ff */
.L_x_1814:
[----:B------:R-:W-:Y:S05]  /*05a0*/  BSYNC B1 ;  /* 0x0000000000017941 */ /* 0x000fea0003800000 */
.L_x_1812:
[----:B------:R-:W-:Y:S01]  /*05b0*/  IMAD.SHL.U32 R77, R213, 0x40, RZ ;  /* 0x00000040d54d7824 */ /* 0x000fe200078e00ff */
[----:B------:R-:W-:Y:S01]  /*05c0*/  MOV R2, R214 ;  /* 0x000000d600027202 */ /* 0x000fe20000000f00 */
[----:B------:R-:W-:-:S03]  /*05d0*/  IMAD.MOV.U32 R3, RZ, RZ, 0x0 ;  /* 0x00000000ff037424 */ /* 0x000fc600078e00ff */
[----:B------:R-:W-:-:S13]  /*05e0*/  ISETP.GT.AND P0, PT, R216, R77, PT ;  /* 0x0000004dd800720c */ /* 0x000fda0003f04270 */
[----:B-123--:R-:W-:Y:S05]  /*05f0*/  @!P0 RET.REL.NODEC R2 `(_ZN5flash24flash_fwd_splitkv_kernelI23Flash_fwd_kernel_traitsILi192ELi64ELi64ELi4ELb0ELb0EN7cutlass10bfloat16_tE19Flash_kernel_traitsILi192ELi64ELi64ELi4ES3_EELb0ELb0ELb0ELb0ELb0ELb1ELb1ELb1EEEvNS_16Flash_fwd_paramsE) ;  /* 0xfffffff802808950 */ /* 0x00efea0003c3ffff */
        /* <DEDUP_REMOVED lines=42> */
[----:B------:R-:W4:Y:S01]  /*08a0*/  LD.E.64 R10, desc[UR6][R16.64+0xa8] ;  /* 0x0000a806100a7980 */ /* 0x000f22000c101b00 */
[----:B------:R-:W-:-:S03]  /*08b0*/  SHF.R.S32.HI R5, RZ, 0x1f, R56 ;  /* 0x0000001fff057819 */ /* 0x000fc60000011438 */
[----:B------:R1:W5:Y:S01]  /*08c0*/  LD.E R9, desc[UR6][R16.64+0xc0] ;  /* 0x0000c00610097980 */ /* 0x000362000c101900 */
[----:B------:R-:W-:Y:S01]  /*08d0*/  LEA.HI R8, R5, R56, RZ, 0x4 ;  /* 0x0000003805087211 */ /* 0x000fe200078f20ff */
[----:B------:R-:W-:Y:S03]  /*08e0*/  BSSY B0, `(.L_x_1818) ;  /* 0x0000028000007945 */ /* 0x000fe60003800000 */
[----:B------:R-:W-:Y:S02]  /*08f0*/  LOP3.LUT R5, R8, 0xfffffff0, RZ, 0xc0, !PT ;  /* 0xfffffff008057812 */ /* 0x000fe400078ec0ff */
[----:B------:R-:W-:-:S03]  /*0900*/  SHF.R.S32.HI R8, RZ, 0x4, R8 ;  /* 0x00000004ff087819 */ /* 0x000fc60000011408 */
[----:B------:R-:W-:-:S04]  /*0910*/  IMAD.IADD R5, R56, 0x1, -R5 ;  /* 0x0000000138057824 */ /* 0x000fc800078e0a05 */
[C---:B------:R-:W-:Y:S01]  /*0920*/  IMAD.SHL.U32 R12, R5.reuse, 0x4, RZ ;  /* 0x00000004050c7824 */ /* 0x040fe200078e00ff */
[----:B------:R-:W-:-:S04]  /*0930*/  ISETP.NE.AND P6, PT, R5, RZ, PT ;  /* 0x000000ff0500720c */ /* 0x000fc80003fc5270 */
[----:B------:R-:W-:-:S03]  /*0940*/  SHF.R.S32.HI R13, RZ, 0x1f, R12 ;  /* 0x0000001fff0d7819 */ /* 0x000fc6000001140c */
[----:B-1----:R-:W-:-:S04]  /*0950*/  IMAD.WIDE R16, R8, 0xc0, R12 ;  /* 0x000000c008107825 */ /* 0x002fc800078e020c */
[----:B--2---:R-:W-:-:S04]  /*0960*/  IMAD R2, R2, UR8, R217 ;  /* 0x0000000802027c24 */ /* 0x004fc8000f8e02d9 */
[----:B---3--:R-:W-:-:S04]  /*0970*/  IMAD R2, R2, R4, R215 ;  /* 0x0000000402027224 */ /* 0x008fc800078e02d7 */
[--C-:B------:R-:W-:Y:S02]  /*0980*/  IMAD R3, R3, R2, R77.reuse ;  /* 0x0000000203037224 */ /* 0x100fe400078e024d */
[----:B------:R-:W-:Y:S02]  /*0990*/  IMAD.IADD R77, R216, 0x1, -R77 ;  /* 0x00000001d84d7824 */ /* 0x000fe400078e0a4d */
[----:B----4-:R-:W-:Y:S01]  /*09a0*/  IMAD R0, R3, R0, RZ ;  /* 0x0000000003007224 */ /* 0x010fe200078e02ff */
[----:B------:R-:W-:Y:S01]  /*09b0*/  SHF.R.S32.HI R5, RZ, 0x1f, R3 ;  /* 0x0000001fff057819 */ /* 0x000fe20000011403 */
[C---:B------:R-:W-:Y:S01]  /*09c0*/  VIADD R2, R8.reuse, 0x8 ;  /* 0x0000000808027836 */ /* 0x040fe20000000000 */
[-C--:B------:R-:W-:Y:S02]  /*09d0*/  ISETP.GE.AND P2, PT, R8, R77.reuse, PT ;  /* 0x0000004d0800720c */ /* 0x080fe40003f46270 */
[----:B------:R-:W-:Y:S02]  /*09e0*/  IADD3 R15, P0, R0, R16, RZ ;  /* 0x00000010000f7210 */ /* 0x000fe40007f1e0ff */
[----:B------:R-:W-:-:S02]  /*09f0*/  ISETP.GE.AND P5, PT, R2, R77, PT ;  /* 0x0000004d0200720c */ /* 0x000fc40003fa6270 */
[----:B------:R-:W-:Y:S02]  /*0a00*/  LEA.HI.X.SX32 R0, R0, R17, 0x1, P0 ;  /* 0x0000001100007211 */ /* 0x000fe400000f0eff */
[----:B------:R-:W-:Y:S02]  /*0a10*/  LEA R6, P1, R15, R6, 0x2 ;  /* 0x000000060f067211 */ /* 0x000fe400078210ff */
[----:B------:R-:W-:Y:S02]  /*0a20*/  IADD3 R3, P0, R3, R8, RZ ;  /* 0x0000000803037210 */ /* 0x000fe40007f1e0ff */
[----:B------:R-:W-:Y:S01]  /*0a30*/  LEA.HI.X R7, R15, R7, R0, 0x2, P1 ;  /* 0x000000070f077211 */ /* 0x000fe200008f1400 */
[----:B------:R-:W-:Y:S01]  /*0a40*/  VIADD R0, R8, 0x10 ;  /* 0x0000001008007836 */ /* 0x000fe20000000000 */
[----:B------:R-:W-:Y:S01]  /*0a50*/  ISETP.GE.OR P4, PT, R2, R77, P6 ;  /* 0x0000004d0200720c */ /* 0x000fe20003786670 */
[C---:B------:R-:W-:Y:S01]  /*0a60*/  VIADD R2, R8.reuse, 0x18 ;  /* 0x0000001808027836 */ /* 0x040fe20000000000 */
[----:B------:R-:W-:-:S02]  /*0a70*/  LEA.HI.X.SX32 R5, R8, R5, 0x1, P0 ;  /* 0x0000000508057211 */ /* 0x000fc400000f0eff */
[C---:B------:R-:W-:Y:S01]  /*0a80*/  LEA R4, P1, R3.reuse, R10, 0x2 ;  /* 0x0000000a03047211 */ /* 0x040fe200078210ff */
[----:B------:R-:W-:Y:S01]  /*0a90*/  VIADD R10, R12, 0x40 ;  /* 0x000000400c0a7836 */ /* 0x000fe20000000000 */
[CC--:B------:R-:W-:Y:S02]  /*0aa0*/  ISETP.GE.AND P0, PT, R0.reuse, R77.reuse, PT ;  /* 0x0000004d0000720c */ /* 0x0c0fe40003f06270 */
[----:B------:R-:W-:Y:S01]  /*0ab0*/  ISETP.GE.OR P3, PT, R0, R77, P6 ;  /* 0x0000004d0000720c */ /* 0x000fe20003766670 */
[----:B------:R-:W-:Y:S01]  /*0ac0*/  VIADD R0, R12, 0x80 ;  /* 0x000000800c007836 */ /* 0x000fe20000000000 */
[----:B------:R-:W-:Y:S02]  /*0ad0*/  LEA.HI.X R5, R3, R11, R5, 0x2, P1 ;  /* 0x0000000b03057211 */ /* 0x000fe400008f1405 */
[----:B------:R-:W-:Y:S01]  /*0ae0*/  ISETP.GE.AND P1, PT, R2, R77, PT ;  /* 0x0000004d0200720c */ /* 0x000fe20003f26270 */
[----:B------:R-:W-:-:S12]  /*0af0*/  @P2 BRA `(.L_x_1819) ;  /* 0x0000000000182947 */ /* 0x000fd80003800000 */
[----:B-----5:R-:W-:-:S13]  /*0b00*/  ISETP.GE.AND P2, PT, R12, R9, PT ;  /* 0x000000090c00720c */ /* 0x020fda0003f46270 */
[----:B------:R1:W-:Y:S01]  /*0b10*/  @!P2 ST.E.128 desc[UR6][R6.64], RZ ;  /* 0x000000ff0600a985 */ /* 0x0003e2000c101d06 */
[----:B------:R-:W-:-:S13]  /*0b20*/  ISETP.GE.AND P2, PT, R10, R9, PT ;  /* 0x000000090a00720c */ /* 0x000fda0003f46270 */
[----:B------:R1:W-:Y:S01]  /*0b30*/  @!P2 ST.E.128 desc[UR6][R6.64+0x100], RZ ;  /* 0x000100ff0600a985 */ /* 0x0003e2000c101d06 */
[----:B------:R-:W-:-:S13]  /*0b40*/  ISETP.GE.AND P2, PT, R0, R9, PT ;  /* 0x000000090000720c */ /* 0x000fda0003f46270 */
[----:B------:R1:W-:Y:S02]  /*0b50*/  @!P2 ST.E.128 desc[UR6][R6.64+0x200], RZ ;  /* 0x000200ff0600a985 */ /* 0x0003e4000c101d06 */
.L_x_1819:
[----:B------:R-:W-:Y:S05]  /*0b60*/  BSYNC B0 ;  /* 0x0000000000007941 */ /* 0x000fea0003800000 */
.L_x_1818:
        /* <DEDUP_REMOVED lines=10> */
.L_x_1821:
[----:B------:R-:W-:Y:S05]  /*0c10*/  BSYNC B0 ;  /* 0x0000000000007941 */ /* 0x000fea0003800000 */
.L_x_1820:
        /* <DEDUP_REMOVED lines=10> */
.L_x_1823:
[----:B------:R-:W-:Y:S05]  /*0cc0*/  BSYNC B0 ;  /* 0x0000000000007941 */ /* 0x000fea0003800000 */
.L_x_1822:
        /* <DEDUP_REMOVED lines=10> */
.L_x_1825:
[----:B------:R-:W-:Y:S05]  /*0d70*/  BSYNC B0 ;  /* 0x0000000000007941 */ /* 0x000fea0003800000 */
.L_x_1824:
        /* <DEDUP_REMOVED lines=9> */
.L_x_1827:
[----:B------:R-:W-:Y:S05]  /*0e10*/  BSYNC B0 ;  /* 0x0000000000007941 */ /* 0x000fea0003800000 */
.L_x_1826:
        /* <DEDUP_REMOVED lines=10> */
.L_x_1829:
[----:B------:R-:W-:Y:S05]  /*0ec0*/  BSYNC B0 ;  /* 0x0000000000007941 */ /* 0x000fea0003800000 */
.L_x_1828:
        /* <DEDUP_REMOVED lines=9> */
.L_x_1831:
[----:B------:R-:W-:Y:S05]  /*0f60*/  BSYNC B0 ;  /* 0x0000000000007941 */ /* 0x000fea0003800000 */
.L_x_1830:
        /* <DEDUP_REMOVED lines=10> */
.L_x_1833:
[----:B------:R-:W-:Y:S05]  /*1010*/  BSYNC B0 ;  /* 0x0000000000007941 */ /* 0x000fea0003800000 */
.L_x_1832:
[----:B------:R-:W-:Y:S01]  /*1020*/  @!P5 ST.E desc[UR6][R4.64], R3 ;  /* 0x000000030400d985 */ /* 0x000fe2000c101906 */
[-C--:B------:R-:W-:Y:S01]  /*1030*/  ISETP.GE.OR P0, PT, R14, R77.reuse, P6 ;  /* 0x0000004d0e00720c */ /* 0x080fe20003706670 */
[----:B------:R-:W-:Y:S01]  /*1040*/  @!P4 IMAD.MOV.U32 R17, RZ, RZ, -0x800000 ;  /* 0xff800000ff11c424 */ /* 0x000fe200078e00ff */
[-C--:B------:R-:W-:Y:S01]  /*1050*/  ISETP.GE.OR P5, PT, R2, R77.reuse, P6 ;  /* 0x0000004d0200720c */ /* 0x080fe200037a6670 */
[----:B------:R-:W-:Y:S01]  /*1060*/  @!P3 IMAD.MOV.U32 R15, RZ, RZ, -0x800000 ;  /* 0xff800000ff0fb424 */ /* 0x000fe200078e00ff */
[----:B------:R-:W-:Y:S01]  /*1070*/  ISETP.GE.OR P6, PT, R8, R77, P6 ;  /* 0x0000004d0800720c */ /* 0x000fe200037c6670 */
[----:B------:R-:W-:Y:S01]  /*1080*/  @!P1 IMAD.MOV.U32 R11, RZ, RZ, -0x800000 ;  /* 0xff800000ff0b9424 */ /* 0x000fe200078e00ff */
[----:B------:R-:W-:Y:S01]  /*1090*/  @!P2 MOV R13, 0xff800000 ;  /* 0xff800000000da802 */ /* 0x000fe20000000f00 */
[----:B------:R-:W-:Y:S01]  /*10a0*/  @!P4 ST.E desc[UR6][R4.64+0x20], R17 ;  /* 0x000020110400c985 */ /* 0x000fe2000c101906 */
[----:B------:R-:W-:-:S03]  /*10b0*/  MOV R215, 0x0 ;  /* 0x0000000000d77802 */ /* 0x000fc60000000f00 */
[----:B------:R-:W-:Y:S02]  /*10c0*/  @!P3 ST.E desc[UR6][R4.64+0x40], R15 ;  /* 0x0000400f0400b985 */ /* 0x000fe4000c101906 */
[----:B-----5:R-:W-:Y:S02]  /*10d0*/  @!P0 MOV R9, 0xff800000 ;  /* 0xff80000000098802 */ /* 0x020fe40000000f00 */
[----:B-1234-:R-:W-:Y:S01]  /*10e0*/  @!P5 IMAD.MOV.U32 R7, RZ, RZ, -0x800000 ;  /* 0xff800000ff07d424 */ /* 0x01efe200078e00ff */
[----:B------:R-:W-:Y:S04]  /*10f0*/  @!P2 ST.E desc[UR6][R4.64+0x60], R13 ;  /* 0x0000600d0400a985 */ /* 0x000fe8000c101906 */
[----:B------:R-:W-:Y:S04]  /*1100*/  @!P1 ST.E desc[UR6][R4.64+0x80], R11 ;  /* 0x0000800b04009985 */ /* 0x000fe8000c101906 */
[----:B------:R-:W-:Y:S04]  /*1110*/  @!P0 ST.E desc[UR6][R4.64+0xa0], R9 ;  /* 0x0000a00904008985 */ /* 0x000fe8000c101906 */
[----:B------:R1:W-:Y:S02]  /*1120*/  @!P5 ST.E desc[UR6][R4.64+0xc0], R7 ;  /* 0x0000c0070400d985 */ /* 0x0003e4000c101906 */
[----:B-1----:R-:W-:Y:S05]  /*1130*/  @P6 RET.REL.NODEC R214 `(_ZN5flash24flash_fwd_splitkv_kernelI23Flash_fwd_kernel_traitsILi192ELi64ELi64ELi4ELb0ELb0EN7cutlass10bfloat16_tE19Flash_kernel_traitsILi192ELi64ELi64ELi4ES3_EELb0ELb0ELb0ELb0ELb0ELb1ELb1ELb1EEEvNS_16Flash_fwd_paramsE) ;  /* 0xffffffecd6b06950 */ /* 0x002fea0003c3ffff */
[----:B------:R-:W-:Y:S02]  /*1140*/  MOV R3, 0xff800000 ;  /* 0xff80000000037802 */ /* 0x000fe40000000f00 */
[----:B------:R-:W-:-:S03]  /*1150*/  MOV R215, 0x0 ;  /* 0x0000000000d77802 */ /* 0x000fc60000000f00 */
[----:B------:R1:W-:Y:S02]  /*1160*/  ST.E desc[UR6][R4.64+0xe0], R3 ;  /* 0x0000e00304007985 */ /* 0x0003e4000c101906 */
[----:B-1----:R-:W-:Y:S05]  /*1170*/  RET.REL.NODEC R214 `(_ZN5flash24flash_fwd_splitkv_kernelI23Flash_fwd_kernel_traitsILi192ELi64ELi64ELi4ELb0ELb0EN7cutlass10bfloat16_tE19Flash_kernel_traitsILi192ELi64ELi64ELi4ES3_EELb0ELb0ELb0ELb0ELb0ELb1ELb1ELb1EEEvNS_16Flash_fwd_paramsE) ;  /* 0xffffffecd6a07950 */ /* 0x002fea0003c3ffff */
.L_x_1817:
        /* <DEDUP_REMOVED lines=41> */
[----:B------:R-:W-:Y:S01]  /*1410*/  IADD3 R0, RZ, -R0, RZ ;  /* 0x80000000ff007210 */ /* 0x000fe20007ffe0ff */
[----:B------:R-:W2:Y:S04]  /*1420*/  LD.E.64 R10, desc[UR6][R16.64+0x28] ;  /* 0x00002806100a7980 */ /* 0x000ea8000c101b00 */
        /* <DEDUP_REMOVED lines=36> */
[----:B------:R-:W-:-:S04]  /*1670*/  IMAD R9, R8, R9, R5 ;  /* 0x0000000908097224 */ /* 0x000fc800078e0205 */
[----:B----4-:R-:W-:Y:S01]  /*1680*/  IMAD R7, R67, R9, RZ ;  /* 0x0000000943077224 */ /* 0x010fe200078e02ff */
[----:B------:R-:W-:Y:S02]  /*1690*/  SHF.R.S32.HI R23, RZ, 0x1f, R9 ;  /* 0x0000001fff177819 */ /* 0x000fe40000011409 */
[----:B------:R-:W-:-:S03]  /*16a0*/  @P2 IADD3 R13, R13, 0x1, RZ ;  /* 0x000000010d0d2810 */ /* 0x000fc60007ffe0ff */
[----:B------:R-:W-:Y:S02]  /*16b0*/  IMAD R7, R66, R23, R7 ;  /* 0x0000001742077224 */ /* 0x000fe400078e0207 */
[----:B------:R-:W-:Y:S02]  /*16c0*/  @!P0 IADD3 R13, -R13, RZ, RZ ;  /* 0x000000ff0d0d8210 */ /* 0x000fe40007ffe1ff */
[----:B------:R-:W-:-:S04]  /*16d0*/  @!P1 LOP3.LUT R13, RZ, R6, RZ, 0x33, !PT ;  /* 0x00000006ff0d9212 */ /* 0x000fc800078e33ff */
[----:B------:R-:W-:Y:S02]  /*16e0*/  SHF.R.S32.HI R12, RZ, 0x1f, R13 ;  /* 0x0000001fff0c7819 */ /* 0x000fe4000001140d */
[----:B--2---:R-:W-:Y:S01]  /*16f0*/  SHF.R.S32.HI R0, RZ, 0x1f, R2 ;  /* 0x0000001fff007819 */ /* 0x004fe20000011402 */
[----:B------:R-:W-:-:S04]  /*1700*/  IMAD R3, R19, R2, RZ ;  /* 0x0000000213037224 */ /* 0x000fc800078e02ff */
[C---:B------:R-:W-:Y:S02]  /*1710*/  IMAD R3, R18.reuse, R0, R3 ;  /* 0x0000000012037224 */ /* 0x040fe400078e0203 */
[----:B------:R-:W-:-:S04]  /*1720*/  IMAD.WIDE.U32 R18, R18, R2, RZ ;  /* 0x0000000212127225 */ /* 0x000fc800078e00ff */
[----:B------:R-:W-:Y:S02]  /*1730*/  IMAD.IADD R19, R19, 0x1, R3 ;  /* 0x0000000113137824 */ /* 0x000fe400078e0203 */
[----:B------:R-:W-:-:S04]  /*1740*/  IMAD.WIDE.U32 R18, R9, R66, R18 ;  /* 0x0000004209127225 */ /* 0x000fc800078e0012 */
[----:B------:R-:W-:Y:S02]  /*1750*/  IMAD.IADD R19, R19, 0x1, R7 ;  /* 0x0000000113137824 */ /* 0x000fe400078e0207 */
[----:B------:R-:W-:Y:S02]  /*1760*/  IMAD R7, R15, R13, RZ ;  /* 0x0000000d0f077224 */ /* 0x000fe400078e02ff */
[----:B------:R-:W-:Y:S02]  /*1770*/  IMAD R3, R11, R2, RZ ;  /* 0x000000020b037224 */ /* 0x000fe400078e02ff */
[----:B------:R-:W-:Y:S02]  /*1780*/  IMAD R7, R14, R12, R7 ;  /* 0x0000000c0e077224 */ /* 0x000fe400078e0207 */
[----:B------:R-:W-:-:S04]  /*1790*/  IMAD.WIDE.U32 R20, R10, R2, RZ ;  /* 0x000000020a147225 */ /* 0x000fc800078e00ff */
[----:B------:R-:W-:Y:S02]  /*17a0*/  IMAD R3, R10, R0, R3 ;  /* 0x000000000a037224 */ /* 0x000fe400078e0203 */
[----:B------:R-:W-:Y:S01]  /*17b0*/  IMAD.WIDE.U32 R14, R13, R14, R18 ;  /* 0x0000000e0d0e7225 */ /* 0x000fe200078e0012 */
[----:B------:R-:W-:-:S03]  /*17c0*/  MOV R2, R20 ;  /* 0x0000001400027202 */ /* 0x000fc60000000f00 */
[----:B------:R-:W-:Y:S01]  /*17d0*/  IMAD.IADD R11, R21, 0x1, R3 ;  /* 0x00000001150b7824 */ /* 0x000fe200078e0203 */
[----:B------:R-:W-:Y:S01]  /*17e0*/  IADD3 R3, R15, R7, RZ ;  /* 0x000000070f037210 */ /* 0x000fe20007ffe0ff */
[----:B------:R-:W-:Y:S01]  /*17f0*/  IMAD.MOV.U32 R0, RZ, RZ, R14 ;  /* 0x000000ffff007224 */ /* 0x000fe200078e000e */
[----:B------:R-:W-:Y:S05]  /*1800*/  BRA `(.L_x_1836) ;  /* 0x0000000400487947 */ /* 0x000fea0003800000 */
.L_x_1835:
        /* <DEDUP_REMOVED lines=9> */
[----:B-----5:R-:W-:Y:S02]  /*18a0*/  @!P3 SHF.R.S32.HI R8, RZ, 0x1f, R11 ;  /* 0x0000001fff08b819 */ /* 0x020fe4000001140b */
        /* <DEDUP_REMOVED lines=16> */
[----:B------:R-:W-:-:S04]  /*19b0*/  @!P3 IMAD.WIDE.U32 R22, R66, R12, RZ ;  /* 0x0000000c4216b225 */ /* 0x000fc800078e00ff */
[----:B------:R-:W-:Y:S01]  /*19c0*/  @!P3 IMAD R5, R7, R66, R5 ;  /* 0x000000420705b224 */ /* 0x000fe200078e0205 */
[----:B------:R-:W-:-:S03]  /*19d0*/  @P3 IADD3 R7, R12, R13, RZ ;  /* 0x0000000d0c073210 */ /* 0x000fc60007ffe0ff */
[----:B------:R-:W-:Y:S02]  /*19e0*/  @!P3 IMAD.IADD R23, R23, 0x1, R5 ;  /* 0x000000011717b824 */ /* 0x000fe400078e0205 */
[----:B------:R-:W-:Y:S02]  /*19f0*/  @!P0 IMAD.IADD R0, R0, 0x1, -R3 ;  /* 0x0000000100008824 */ /* 0x000fe400078e0a03 */
[----:B----4-:R-:W-:-:S03]  /*1a00*/  @!P3 IMAD R5, R21, R11, RZ ;  /* 0x0000000b1505b224 */ /* 0x010fc600078e02ff */
[----:B------:R-:W-:Y:S01]  /*1a10*/  ISETP.GE.U32.AND P2, PT, R0, R3, PT ;  /* 0x000000030000720c */ /* 0x000fe20003f46070 */
[-C--:B------:R-:W-:Y:S02]  /*1a20*/  @P3 IMAD R9, R67, R7.reuse, RZ ;  /* 0x0000000743093224 */ /* 0x080fe400078e02ff */
[----:B------:R-:W-:Y:S01]  /*1a30*/  @P3 IMAD.WIDE.U32 R24, R66, R7, RZ ;  /* 0x0000000742183225 */ /* 0x000fe200078e00ff */
[----:B------:R-:W-:-:S03]  /*1a40*/  LOP3.LUT R0, R215, R6, RZ, 0x3c, !PT ;  /* 0x00000006d7007212 */ /* 0x000fc600078e3cff */
[C---:B------:R-:W-:Y:S02]  /*1a50*/  @!P3 IMAD R5, R20.reuse, R8, R5 ;  /* 0x000000081405b224 */ /* 0x040fe400078e0205 */
[----:B------:R-:W-:Y:S01]  /*1a60*/  @!P3 IMAD.WIDE.U32 R20, R20, R11, R22 ;  /* 0x0000000b1414b225 */ /* 0x000fe200078e0016 */
[----:B------:R-:W-:Y:S02]  /*1a70*/  @P3 IADD3 R9, R25, R9, RZ ;  /* 0x0000000919093210 */ /* 0x000fe40007ffe0ff */
[----:B------:R-:W-:Y:S02]  /*1a80*/  @P3 MOV R10, R24 ;  /* 0x00000018000a3202 */ /* 0x000fe40000000f00 */
[----:B------:R-:W-:Y:S02]  /*1a90*/  @!P3 IADD3 R9, R21, R5, RZ ;  /* 0x000000051509b210 */ /* 0x000fe40007ffe0ff */
[----:B------:R-:W-:Y:S02]  /*1aa0*/  ISETP.GE.AND P1, PT, R0, RZ, PT ;  /* 0x000000ff0000720c */ /* 0x000fe40003f26270 */
[----:B------:R-:W-:-:S02]  /*1ab0*/  @!P0 IADD3 R2, R2, 0x1, RZ ;  /* 0x0000000102028810 */ /* 0x000fc40007ffe0ff */
[----:B------:R-:W-:Y:S02]  /*1ac0*/  LEA R5, R133, 0xffffffc0, 0x6 ;  /* 0xffffffc085057811 */ /* 0x000fe400078e30ff */
[----:B------:R-:W-:Y:S02]  /*1ad0*/  @!P3 MOV R10, R20 ;  /* 0x00000014000ab202 */ /* 0x000fe40000000f00 */
[----:B------:R-:W-:Y:S01]  /*1ae0*/  ISETP.NE.AND P0, PT, R6, RZ, PT ;  /* 0x000000ff0600720c */ /* 0x000fe20003f05270 */
[----:B------:R-:W-:Y:S01]  /*1af0*/  @!P3 IMAD R7, R65, R12, RZ ;  /* 0x0000000c4107b224 */ /* 0x000fe200078e02ff */
[----:B------:R-:W-:Y:S01]  /*1b00*/  @!P3 SHF.R.S32.HI R3, RZ, 0x1f, R12 ;  /* 0x0000001fff03b819 */ /* 0x000fe2000001140c */
[----:B------:R-:W-:Y:S01]  /*1b10*/  @P2 VIADD R2, R2, 0x1 ;  /* 0x0000000102022836 */ /* 0x000fe20000000000 */
[----:B------:R-:W-:Y:S01]  /*1b20*/  SHF.R.S32.HI R23, RZ, 0x1f, R5 ;  /* 0x0000001fff177819 */ /* 0x000fe20000011405 */
[----:B------:R-:W-:Y:S01]  /*1b30*/  IMAD R8, R67, R5, RZ ;  /* 0x0000000543087224 */ /* 0x000fe200078e02ff */
[----:B------:R-:W-:Y:S01]  /*1b40*/  MOV R25, R9 ;  /* 0x0000000900197202 */ /* 0x000fe20000000f00 */
[----:B------:R-:W-:-:S02]  /*1b50*/  IMAD.MOV.U32 R24, RZ, RZ, R10 ;  /* 0x000000ffff187224 */ /* 0x000fc400078e000a */
[----:B------:R-:W-:Y:S02]  /*1b60*/  @!P3 IMAD R3, R3, R64, R7 ;  /* 0x000000400303b224 */ /* 0x000fe400078e0207 */
[----:B------:R-:W-:Y:S01]  /*1b70*/  @!P3 IMAD.WIDE.U32 R20, R64, R12, RZ ;  /* 0x0000000c4014b225 */ /* 0x000fe200078e00ff */
[----:B------:R-:W-:-:S03]  /*1b80*/  @P3 IADD3 R12, R12, R13, RZ ;  /* 0x0000000d0c0c3210 */ /* 0x000fc60007ffe0ff */
[----:B------:R-:W-:Y:S02]  /*1b90*/  IMAD.MOV.U32 R7, RZ, RZ, R2 ;  /* 0x000000ffff077224 */ /* 0x000fe400078e0002 */
[----:B------:R-:W-:Y:S02]  /*1ba0*/  IMAD R8, R23, R66, R8 ;  /* 0x0000004217087224 */ /* 0x000fe400078e0208 */
[----:B------:R-:W-:Y:S01]  /*1bb0*/  IMAD.WIDE.U32 R24, R66, R5, R24 ;  /* 0x0000000542187225 */ /* 0x000fe200078e0018 */
[----:B------:R-:W-:Y:S02]  /*1bc0*/  @!P3 IADD3 R21, R21, R3, RZ ;  /* 0x000000031515b210 */ /* 0x000fe40007ffe0ff */
[----:B------:R-:W-:Y:S01]  /*1bd0*/  @!P3 SHF.R.S32.HI R3, RZ, 0x1f, R11 ;  /* 0x0000001fff03b819 */ /* 0x000fe2000001140b */
[----:B------:R-:W-:Y:S01]  /*1be0*/  @!P1 IMAD.MOV R7, RZ, RZ, -R7 ;  /* 0x000000ffff079224 */ /* 0x000fe200078e0a07 */
[----:B------:R-:W-:Y:S01]  /*1bf0*/  @!P0 LOP3.LUT R7, RZ, R6, RZ, 0x33, !PT ;  /* 0x00000006ff078212 */ /* 0x000fe200078e33ff */
[----:B------:R-:W-:Y:S01]  /*1c00*/  @!P3 IMAD R0, R19, R11, RZ ;  /* 0x0000000b1300b224 */ /* 0x000fe200078e02ff */
[----:B------:R-:W-:Y:S01]  /*1c10*/  IADD3 R9, R25, R8, RZ ;  /* 0x0000000819097210 */ /* 0x000fe20007ffe0ff */
[----:B------:R-:W-:Y:S01]  /*1c20*/  @P3 IMAD R2, R65, R12, RZ ;  /* 0x0000000c41023224 */ /* 0x000fe200078e02ff */
[----:B------:R-:W-:Y:S01]  /*1c30*/  MOV R8, R24 ;  /* 0x0000001800087202 */ /* 0x000fe20000000f00 */
[----:B------:R-:W-:Y:S01]  /*1c40*/  @P3 IMAD.WIDE.U32 R24, R64, R12, RZ ;  /* 0x0000000c40183225 */ /* 0x000fe200078e00ff */
[----:B------:R-:W-:-:S03]  /*1c50*/  SHF.R.S32.HI R12, RZ, 0x1f, R7 ;  /* 0x0000001fff0c7819 */ /* 0x000fc60000011407 */
[C---:B------:R-:W-:Y:S02]  /*1c60*/  @!P3 IMAD R0, R18.reuse, R3, R0 ;  /* 0x000000031200b224 */ /* 0x040fe400078e0200 */
[----:B------:R-:W-:Y:S02]  /*1c70*/  IMAD R3, R15, R7, RZ ;  /* 0x000000070f037224 */ /* 0x000fe400078e02ff */
[----:B------:R-:W-:Y:S01]  /*1c80*/  @!P3 IMAD.WIDE.U32 R18, R18, R11, R20 ;  /* 0x0000000b1212b225 */ /* 0x000fe200078e0014 */
[----:B------:R-:W-:-:S03]  /*1c90*/  @P3 IADD3 R11, R25, R2, RZ ;  /* 0x00000002190b3210 */ /* 0x000fc60007ffe0ff */
[----:B------:R-:W-:-:S04]  /*1ca0*/  IMAD.WIDE.U32 R8, R14, R7, R8 ;  /* 0x000000070e087225 */ /* 0x000fc800078e0008 */
[----:B------:R-:W-:Y:S01]  /*1cb0*/  IMAD R3, R14, R12, R3 ;  /* 0x0000000c0e037224 */ /* 0x000fe200078e0203 */
[----:B------:R-:W-:Y:S01]  /*1cc0*/  @P3 MOV R2, R24 ;  /* 0x0000001800023202 */ /* 0x000fe20000000f00 */
[----:B------:R-:W-:Y:S01]  /*1cd0*/  @!P3 IMAD.IADD R11, R19, 0x1, R0 ;  /* 0x00000001130bb824 */ /* 0x000fe200078e0200 */
[----:B------:R-:W-:Y:S01]  /*1ce0*/  @!P3 MOV R2, R18 ;  /* 0x000000120002b202 */ /* 0x000fe20000000f00 */
[----:B------:R-:W-:Y:S01]  /*1cf0*/  IMAD.IADD R3, R9, 0x1, R3 ;  /* 0x0000000109037824 */ /* 0x000fe200078e0203 */
[----:B------:R-:W-:Y:S02]  /*1d00*/  MOV R0, R8 ;  /* 0x0000000800007202 */ /* 0x000fe40000000f00 */
[----:B------:R-:W-:Y:S02]  /*1d10*/  MOV R9, R5 ;  /* 0x0000000500097202 */ /* 0x000fe40000000f00 */
[----:B-1----:R-:W-:Y:S02]  /*1d20*/  MOV R13, R7 ;  /* 0x00000007000d7202 */ /* 0x002fe40000000f00 */
.L_x_1836:
[----:B------:R-:W-:Y:S05]  /*1d30*/  BSYNC B0 ;  /* 0x0000000000007941 */ /* 0x000fea0003800000 */
.L_x_1834:
        /* <DEDUP_REMOVED lines=13> */
[C---:B------:R-:W-:Y:S02]  /*1e10*/  LOP3.LUT R15, R21.reuse, 0xfffffff0, RZ, 0xc0, !PT ;  /* 0xfffffff0150f7812 */ /* 0x040fe400078ec0ff */
[----:B------:R-:W-:Y:S01]  /*1e20*/  SHF.R.S32.HI R70, RZ, 0x4, R21 ;  /* 0x00000004ff467819 */ /* 0x000fe20000011415 */
[C---:B------:R-:W-:Y:S01]  /*1e30*/  IMAD.IADD R68, R56.reuse, 0x1, -R19 ;  /* 0x0000000138447824 */ /* 0x040fe200078e0a13 */
[----:B------:R-:W-:Y:S01]  /*1e40*/  SHF.R.S32.HI R166, RZ, 0x3, R166 ;  /* 0x00000003ffa67819 */ /* 0x000fe200000114a6 */
[----:B------:R-:W-:Y:S01]  /*1e50*/  IMAD.IADD R6, R56, 0x1, -R15 ;  /* 0x0000000138067824 */ /* 0x000fe200078e0a0f */
[----:B------:R-:W-:Y:S01]  /*1e60*/  LEA.HI R21, R21, R70, RZ, 0x1 ;  /* 0x0000004615157211 */ /* 0x000fe200078f08ff */
[----:B------:R-:W-:-:S02]  /*1e70*/  IMAD.SHL.U32 R14, R68, 0x8, RZ ;  /* 0x00000008440e7824 */ /* 0x000fc400078e00ff */
[----:B------:R-:W-:Y:S01]  /*1e80*/  IMAD.SHL.U32 R19, R166, 0x40, RZ ;  /* 0x00000040a6137824 */ /* 0x000fe200078e00ff */
        /* <DEDUP_REMOVED lines=9> */
[----:B------:R-:W-:Y:S01]  /*1f20*/  SHF.R.S32.HI R15, RZ, 0x1f, R14 ;  /* 0x0000001fff0f7819 */ /* 0x000fe2000001140e */
[----:B------:R-:W-:Y:S02]  /*1f30*/  IMAD R8, R23, R64, RZ ;  /* 0x0000004017087224 */ /* 0x000fe400078e02ff */
[----:B------:R-:W-:Y:S01]  /*1f40*/  IMAD.IADD R19, R6, 0x1, -R19 ;  /* 0x0000000106137824 */ /* 0x000fe200078e0a13 */
[----:B------:R-:W-:Y:S01]  /*1f50*/  LEA.HI R6, R7, R56, RZ, 0x6 ;  /* 0x0000003807067211 */ /* 0x000fe200078f30ff */
[----:B------:R-:W-:Y:S02]  /*1f60*/  IMAD.X R23, R15, 0x1, R11, P0 ;  /* 0x000000010f177824 */ /* 0x000fe400000e060b */
[----:B------:R-:W-:-:S02]  /*1f70*/  IMAD.SHL.U32 R7, R19, 0x40, RZ ;  /* 0x0000004013077824 */ /* 0x000fc400078e00ff */
[C---:B------:R-:W-:Y:S02]  /*1f80*/  IMAD R8, R9.reuse, R65, R8 ;  /* 0x0000004109087224 */ /* 0x040fe400078e0208 */
[----:B------:R-:W-:Y:S01]  /*1f90*/  IMAD.WIDE.U32 R22, R9, R64, R22 ;  /* 0x0000004009167225 */ /* 0x000fe200078e0016 */
[----:B------:R-:W-:-:S03]  /*1fa0*/  LOP3.LUT R7, R7, 0x1c0, RZ, 0xc0, !PT ;  /* 0x000001c007077812 */ /* 0x000fc600078ec0ff */
[----:B------:R-:W-:Y:S02]  /*1fb0*/  IMAD.SHL.U32 R9, R6, 0x8, RZ ;  /* 0x0000000806097824 */ /* 0x000fe400078e00ff */
[----:B------:R-:W-:Y:S01]  /*1fc0*/  IMAD.SHL.U32 R6, R70, 0x8, RZ ;  /* 0x0000000846067824 */ /* 0x000fe200078e00ff */
[----:B------:R-:W-:-:S04]  /*1fd0*/  SHF.R.S32.HI R72, RZ, 0x1f, R217 ;  /* 0x0000001fff487819 */ /* 0x000fc800000114d9 */
[----:B------:R-:W-:Y:S02]  /*1fe0*/  LOP3.LUT R6, R7, 0x8, R6, 0xf8, !PT ;  /* 0x0000000807067812 */ /* 0x000fe400078ef806 */
[----:B------:R-:W-:Y:S02]  /*1ff0*/  SHF.R.U32.HI R7, RZ, 0x3, R7 ;  /* 0x00000003ff077819 */ /* 0x000fe40000011607 */
[C---:B------:R-:W-:Y:S02]  /*2000*/  LOP3.LUT P1, RZ, R19.reuse, 0x4, RZ, 0xc0, !PT ;  /* 0x0000000413ff7812 */ /* 0x040fe4000782c0ff */
[----:B------:R-:W-:Y:S02]  /*2010*/  LOP3.LUT P0, RZ, R19, 0x2, RZ, 0xc0, !PT ;  /* 0x0000000213ff7812 */ /* 0x000fe4000780c0ff */
[----:B------:R-:W-:Y:S02]  /*2020*/  LOP3.LUT R54, R6, R7, RZ, 0x3c, !PT ;  /* 0x0000000706367212 */ /* 0x000fe400078e3cff */
[----:B------:R-:W-:-:S04]  /*2030*/  LOP3.LUT R10, R21, R10, RZ, 0x3c, !PT ;  /* 0x0000000a150a7212 */ /* 0x000fc800078e3cff */
[----:B------:R-:W-:Y:S01]  /*2040*/  LOP3.LUT R152, R10, 0xfffffe00, R9, 0xf8, !PT ;  /* 0xfffffe000a987812 */ /* 0x000fe200078ef809 */
[----:B------:R-:W-:-:S04]  /*2050*/  IMAD R9, R29, R13, RZ ;  /* 0x0000000d1d097224 */ /* 0x000fc800078e02ff */
[-C--:B------:R-:W-:Y:S02]  /*2060*/  IMAD R160, R12, R28.reuse, R9 ;  /* 0x0000001c0ca07224 */ /* 0x080fe400078e0209 */
[----:B------:R-:W-:Y:S02]  /*2070*/  VIADD R10, R14, 0x80 ;  /* 0x000000800e0a7836 */ /* 0x000fe40000000000 */
[----:B------:R-:W-:Y:S01]  /*2080*/  IMAD.IADD R23, R23, 0x1, R8 ;  /* 0x0000000117177824 */ /* 0x000fe200078e0208 */
[----:B------:R-:W-:Y:S01]  /*2090*/  SHF.R.S32.HI R167, RZ, 0x1f, R166 ;  /* 0x0000001fffa77819 */ /* 0x000fe200000114a6 */
[----:B------:R-:W-:-:S04]  /*20a0*/  IMAD.WIDE.U32 R22, R13, R28, R22 ;  /* 0x0000001c0d167225 */ /* 0x000fc800078e0016 */
[----:B------:R-:W-:Y:S01]  /*20b0*/  IMAD.WIDE R170, R213, 0x40, R166 ;  /* 0x00000040d5aa7825 */ /* 0x000fe200078e02a6 */
[----:B------:R-:W-:-:S03]  /*20c0*/  IADD3 R161, R23, R160, RZ ;  /* 0x000000a017a17210 */ /* 0x000fc60007ffe0ff */
        /* <DEDUP_REMOVED lines=20> */
[----:B------:R-:W-:Y:S01]  /*2210*/  @!P3 IMAD.WIDE.U32 R26, R26, R217, RZ ;  /* 0x000000d91a1ab225 */ /* 0x000fe200078e00ff */
[----:B------:R-:W-:-:S03]  /*2220*/  @P3 MOV R6, R18 ;  /* 0x0000001200063202 */ /* 0x000fc60000000f00 */
[----:B------:R-:W-:Y:S02]  /*2230*/  IMAD.SHL.U32 R11, R2, 0x40, RZ ;  /* 0x00000040020b7824 */ /* 0x000fe400078e00ff */
[----:B------:R-:W-:Y:S02]  /*2240*/  @!P3 IMAD.MOV.U32 R6, RZ, RZ, R26 ;  /* 0x000000ffff06b224 */ /* 0x000fe400078e001a */
[----:B------:R-:W-:Y:S01]  /*2250*/  @P3 IMAD.IADD R7, R19, 0x1, R7 ;  /* 0x0000000113073824 */ /* 0x000fe200078e0207 */
[----:B------:R-:W-:Y:S01]  /*2260*/  LOP3.LUT R54, R54, 0xfffffe00, R11, 0xf8, !PT ;  /* 0xfffffe0036367812 */ /* 0x000fe200078ef80b */
[----:B------:R-:W-:Y:S01]  /*2270*/  @!P3 IMAD.IADD R7, R27, 0x1, R4 ;  /* 0x000000011b07b824 */ /* 0x000fe200078e0204 */
[C---:B------:R-:W-:Y:S01]  /*2280*/  IADD3 R6, P2, R14.reuse, R6, RZ ;  /* 0x000000060e067210 */ /* 0x040fe20007f5e0ff */
[----:B------:R-:W-:Y:S01]  /*2290*/  VIADD R11, R14, 0x40 ;  /* 0x000000400e0b7836 */ /* 0x000fe20000000000 */
[----:B------:R-:W-:Y:S01]  /*22a0*/  SHF.R.S32.HI R2, RZ, 0x1f, R215 ;  /* 0x0000001fff027819 */ /* 0x000fe200000114d7 */
        /* <DEDUP_REMOVED lines=19> */
[----:B------:R-:W-:Y:S01]  /*23e0*/  @!P4 IMAD.MOV.U32 R20, RZ, RZ, RZ ;  /* 0x000000ffff14c224 */ /* 0x000fe200078e00ff */
[----:B------:R-:W-:Y:S02]  /*23f0*/  IADD3.X R155, R15, R3, RZ, P2, !PT ;  /* 0x000000030f9b7210 */ /* 0x000fe400017fe4ff */
[----:B------:R-:W-:Y:S01]  /*2400*/  ISETP.GT.AND P4, PT, R133, R94, PT ;  /* 0x0000005e8500720c */ /* 0x000fe20003f84270 */
        /* <DEDUP_REMOVED lines=10> */
[----:B-1----:R-:W-:Y:S06]  /*24b0*/  @!P4 BRA `(.L_x_1837) ;  /* 0x0000008c0064c947 */ /* 0x002fec0003800000 */
        /* <DEDUP_REMOVED lines=152> */
.L_x_1931:
        /* <DEDUP_REMOVED lines=23> */
.L_x_1839:
[----:B------:R-:W-:Y:S05]  /*2fb0*/  BSYNC B0 ;  /* 0x0000000000007941 */ /* 0x000fea0003800000 */
.L_x_1838:
        /* <DEDUP_REMOVED lines=15> */
.L_x_1841:
[----:B------:R-:W-:Y:S05]  /*30b0*/  BSYNC B0 ;  /* 0x0000000000007941 */ /* 0x000fea0003800000 */
.L_x_1840:
        /* <DEDUP_REMOVED lines=15> */
.L_x_1843:
[----:B------:R-:W-:Y:S05]  /*31b0*/  BSYNC B0 ;  /* 0x0000000000007941 */ /* 0x000fea0003800000 */
.L_x_1842:
        /* <DEDUP_REMOVED lines=15> */
.L_x_1845:
[----:B------:R-:W-:Y:S05]  /*32b0*/  BSYNC B0 ;  /* 0x0000000000007941 */ /* 0x000fea0003800000 */
.L_x_1844:
        /* <DEDUP_REMOVED lines=66> */
.L_x_1852:
[----:B------:R-:W-:Y:S05]  /*36e0*/  BSYNC B0 ;  /* 0x0000000000007941 */ /* 0x000fea0003800000 */
.L_x_1851:
        /* <DEDUP_REMOVED lines=48> */
.L_x_1854:
[----:B------:R-:W-:Y:S05]  /*39f0*/  BSYNC B0 ;  /* 0x0000000000007941 */ /* 0x000fea0003800000 */
.L_x_1853:
        /* <DEDUP_REMOVED lines=47> */
.L_x_1850:
[----:B------:R-:W-:Y:S05]  /*3cf0*/  BSYNC B1 ;  /* 0x0000000000017941 */ /* 0x000fea0003800000 */
.L_x_1849:
        /* <DEDUP_REMOVED lines=65> */
.L_x_1858:
[----:B------:R-:W-:Y:S05]  /*4110*/  BSYNC B0 ;  /* 0x0000000000007941 */ /* 0x000fea0003800000 */
.L_x_1857:
        /* <DEDUP_REMOVED lines=51> */
.L_x_1860:
[----:B------:R-:W-:Y:S05]  /*4450*/  BSYNC B0 ;  /* 0x0000000000007941 */ /* 0x000fea0003800000 */
.L_x_1859:
        /* <DEDUP_REMOVED lines=50> */
.L_x_1856:
[----:B------:R-:W-:Y:S05]  /*4780*/  BSYNC B1 ;  /* 0x0000000000017941 */ /* 0x000fea0003800000 */
.L_x_1855:
        /* <DEDUP_REMOVED lines=65> */
.L_x_1864:
[----:B------:R-:W-:Y:S05]  /*4ba0*/  BSYNC B0 ;  /* 0x0000000000007941 */ /* 0x000fea0003800000 */
.L_x_1863:
        /* <DEDUP_REMOVED lines=51> */
.L_x_1866:
[----:B------:R-:W-:Y:S05]  /*4ee0*/  BSYNC B0 ;  /* 0x0000000000007941 */ /* 0x000fea0003800000 */
.L_x_1865:
        /* <DEDUP_REMOVED lines=50> */
.L_x_1862:
[----:B------:R-:W-:Y:S05]  /*5210*/  BSYNC B1 ;  /* 0x0000000000017941 */ /* 0x000fea0003800000 */
.L_x_1861:
        /* <DEDUP_REMOVED lines=67> */
.L_x_1870:
[----:B------:R-:W-:Y:S05]  /*5650*/  BSYNC B0 ;  /* 0x0000000000007941 */ /* 0x000fea0003800000 */
.L_x_1869:
        /* <DEDUP_REMOVED lines=51> */
.L_x_1872:
[----:B------:R-:W-:Y:S05]  /*5990*/  BSYNC B0 ;  /* 0x0000000000007941 */ /* 0x000fea0003800000 */
.L_x_1871:
        /* <DEDUP_REMOVED lines=50> */
.L_x_1868:
[----:B------:R-:W-:Y:S05]  /*5cc0*/  BSYNC B1 ;  /* 0x0000000000017941 */ /* 0x000fea0003800000 */
.L_x_1867:
[----:B------:R-:W2:Y:S02]  /*5cd0*/  LD.E R3, desc[UR6][R16.64+0xd0] ;  /* 0x0000d00610037980 */ /* 0x000ea4000c101900 */
[----:B--2---:R-:W-:Y:S05]  /*5ce0*/  IMAD.U32 R3, R3, -0x20, RZ ;  /* 0xffffffe003037824 */ /* 0x004fea00078e00ff */
[C---:B------:R-:W-:Y:S02]  /*5cf0*/  LEA R18, P1, R3.reuse, R18, 0x1 ;  /* 0x0000001203127211 */ /* 0x040fe400078208ff */
[C---:B------:R-:W-:Y:S02]  /*5d00*/  LEA R58, P0, R3.reuse, R58, 0x1 ;  /* 0x0000003a033a7211 */ /* 0x040fe400078008ff */
[C---:B------:R-:W-:Y:S02]  /*5d10*/  LEA.HI.X.SX32 R19, R3.reuse, R19, 0x1, P1 ;  /* 0x0000001303137211 */ /* 0x040fe400008f0eff */
[----:B------:R-:W-:Y:S01]  /*5d20*/  LEA.HI.X.SX32 R59, R3, R59, 0x1, P0 ;  /* 0x0000003b033b7211 */ /* 0x000fe200000f0eff */
[----:B------:R-:W-:Y:S05]  /*5d30*/  BRA `(.L_x_1873) ;  /* 0x0000004c00a87947 */ /* 0x000fea0003800000 */
.L_x_1848:
        /* <DEDUP_REMOVED lines=89> */
.L_x_1879:
[----:B------:R-:W-:Y:S05]  /*62d0*/  BSYNC B0 ;  /* 0x0000000000007941 */ /* 0x000fea0003800000 */
.L_x_1878:
[----:B-----5:R2:W-:Y:S02]  /*62e0*/  ST.E.128 desc[UR6][R124.64], R48 ;  /* 0x000000307c007985 */ /* 0x0205e4000c101d06 */
.L_x_1877:
[----:B------:R-:W-:Y:S05]  /*62f0*/  BSYNC B1 ;  /* 0x0000000000017941 */ /* 0x000fea0003800000 */
.L_x_1876:
        /* <DEDUP_REMOVED lines=87> */
.L_x_1883:
[----:B------:R-:W-:Y:S05]  /*6870*/  BSYNC B0 ;  /* 0x0000000000007941 */ /* 0x000fea0003800000 */
.L_x_1882:
[----:B-----5:R3:W-:Y:S02]  /*6880*/  ST.E.128 desc[UR6][R124.64+0x80], R48 ;  /* 0x000080307c007985 */ /* 0x0207e4000c101d06 */
.L_x_1881:
[----:B------:R-:W-:Y:S05]  /*6890*/  BSYNC B1 ;  /* 0x0000000000017941 */ /* 0x000fea0003800000 */
.L_x_1880:
        /* <DEDUP_REMOVED lines=86> */
.L_x_1885:
[----:B------:R-:W-:Y:S05]  /*6e00*/  BSYNC B0 ;  /* 0x0000000000007941 */ /* 0x000fea0003800000 */
.L_x_1884:
[----:B-----5:R4:W-:Y:S02]  /*6e10*/  ST.E.128 desc[UR6][R124.64+0x100], R48 ;  /* 0x000100307c007985 */ /* 0x0209e4000c101d06 */
.L_x_1875:
[----:B------:R-:W-:Y:S05]  /*6e20*/  BSYNC B2 ;  /* 0x0000000000027941 */ /* 0x000fea0003800000 */
.L_x_1874:
        /* <DEDUP_REMOVED lines=99> */
.L_x_1891:
[----:B------:R-:W-:Y:S05]  /*7460*/  BSYNC B0 ;  /* 0x0000000000007941 */ /* 0x000fea0003800000 */
.L_x_1890:
[----:B-----5:R3:W-:Y:S02]  /*7470*/  ST.E.128 desc[UR6][R190.64], R48 ;  /* 0x00000030be007985 */ /* 0x0207e4000c101d06 */
.L_x_1889:
[----:B------:R-:W-:Y:S05]  /*7480*/  BSYNC B1 ;  /* 0x0000000000017941 */ /* 0x000fea0003800000 */
.L_x_1888:
        /* <DEDUP_REMOVED lines=94> */
.L_x_1895:
[----:B------:R-:W-:Y:S05]  /*7a70*/  BSYNC B0 ;  /* 0x0000000000007941 */ /* 0x000fea0003800000 */
.L_x_1894:
[----:B-----5:R3:W-:Y:S02]  /*7a80*/  ST.E.128 desc[UR6][R190.64], R48 ;  /* 0x00000030be007985 */ /* 0x0207e4000c101d06 */
.L_x_1893:
[----:B------:R-:W-:Y:S05]  /*7a90*/  BSYNC B1 ;  /* 0x0000000000017941 */ /* 0x000fea0003800000 */
.L_x_1892:
        /* <DEDUP_REMOVED lines=93> */
.L_x_1897:
[----:B------:R-:W-:Y:S05]  /*8070*/  BSYNC B0 ;  /* 0x0000000000007941 */ /* 0x000fea0003800000 */
.L_x_1896:
[----:B-----5:R3:W-:Y:S02]  /*8080*/  ST.E.128 desc[UR6][R190.64], R48 ;  /* 0x00000030be007985 */ /* 0x0207e4000c101d06 */
.L_x_1887:
[----:B------:R-:W-:Y:S05]  /*8090*/  BSYNC B2 ;  /* 0x0000000000027941 */ /* 0x000fea0003800000 */
.L_x_1886:
        /* <DEDUP_REMOVED lines=99> */
.L_x_1903:
[----:B------:R-:W-:Y:S05]  /*86d0*/  BSYNC B0 ;  /* 0x0000000000007941 */ /* 0x000fea0003800000 */
.L_x_1902:
[----:B-----5:R3:W-:Y:S02]  /*86e0*/  ST.E.128 desc[UR6][R190.64], R48 ;  /* 0x00000030be007985 */ /* 0x0207e4000c101d06 */
.L_x_1901:
[----:B------:R-:W-:Y:S05]  /*86f0*/  BSYNC B1 ;  /* 0x0000000000017941 */ /* 0x000fea0003800000 */
.L_x_1900:
        /* <DEDUP_REMOVED lines=94> */
.L_x_1907:
[----:B------:R-:W-:Y:S05]  /*8ce0*/  BSYNC B0 ;  /* 0x0000000000007941 */ /* 0x000fea0003800000 */
.L_x_1906:
[----:B-----5:R3:W-:Y:S02]  /*8cf0*/  ST.E.128 desc[UR6][R190.64], R48 ;  /* 0x00000030be007985 */ /* 0x0207e4000c101d06 */
.L_x_1905:
[----:B------:R-:W-:Y:S05]  /*8d00*/  BSYNC B1 ;  /* 0x0000000000017941 */ /* 0x000fea0003800000 */
.L_x_1904:
        /* <DEDUP_REMOVED lines=93> */
.L_x_1909:
[----:B------:R-:W-:Y:S05]  /*92e0*/  BSYNC B0 ;  /* 0x0000000000007941 */ /* 0x000fea0003800000 */
.L_x_1908:
[----:B-----5:R3:W-:Y:S02]  /*92f0*/  ST.E.128 desc[UR6][R190.64], R48 ;  /* 0x00000030be007985 */ /* 0x0207e4000c101d06 */
.L_x_1899:
[----:B------:R-:W-:Y:S05]  /*9300*/  BSYNC B2 ;  /* 0x0000000000027941 */ /* 0x000fea0003800000 */
.L_x_1898:
        /* <DEDUP_REMOVED lines=101> */
.L_x_1915:
[----:B------:R-:W-:Y:S05]  /*9960*/  BSYNC B0 ;  /* 0x0000000000007941 */ /* 0x000fea0003800000 */
.L_x_1914:
[----:B-----5:R3:W-:Y:S02]  /*9970*/  ST.E.128 desc[UR6][R186.64], R48 ;  /* 0x00000030ba007985 */ /* 0x0207e4000c101d06 */
.L_x_1913:
[----:B------:R-:W-:Y:S05]  /*9980*/  BSYNC B1 ;  /* 0x0000000000017941 */ /* 0x000fea0003800000 */
.L_x_1912:
        /* <DEDUP_REMOVED lines=94> */
.L_x_1919:
[----:B------:R-:W-:Y:S05]  /*9f70*/  BSYNC B0 ;  /* 0x0000000000007941 */ /* 0x000fea0003800000 */
.L_x_1918:
[----:B-----5:R3:W-:Y:S02]  /*9f80*/  ST.E.128 desc[UR6][R186.64], R48 ;  /* 0x00000030ba007985 */ /* 0x0207e4000c101d06 */
.L_x_1917:
[----:B------:R-:W-:Y:S05]  /*9f90*/  BSYNC B1 ;  /* 0x0000000000017941 */ /* 0x000fea0003800000 */
.L_x_1916:
        /* <DEDUP_REMOVED lines=93> */
.L_x_1921:
[----:B------:R-:W-:Y:S05]  /*a570*/  BSYNC B0 ;  /* 0x0000000000007941 */ /* 0x000fea0003800000 */
.L_x_1920:
[----:B-----5:R3:W-:Y:S02]  /*a580*/  ST.E.128 desc[UR6][R188.64], R48 ;  /* 0x00000030bc007985 */ /* 0x0207e4000c101d06 */
.L_x_1911:
[----:B------:R-:W-:Y:S05]  /*a590*/  BSYNC B2 ;  /* 0x0000000000027941 */ /* 0x000fea0003800000 */
.L_x_1910:
[----:B------:R-:W4:Y:S02]  /*a5a0*/  LD.E R3, desc[UR6][R16.64+0xd0] ;  /* 0x0000d00610037980 */ /* 0x000f24000c101900 */
[----:B----4-:R-:W-:Y:S05]  /*a5b0*/  IMAD.U32 R3, R3, -0x20, RZ ;  /* 0xffffffe003037824 */ /* 0x010fea00078e00ff */
[C---:B------:R-:W-:Y:S02]  /*a5c0*/  LEA R122, P1, R3.reuse, R122, 0x1 ;  /* 0x0000007a037a7211 */ /* 0x040fe400078208ff */
[C---:B------:R-:W-:Y:S02]  /*a5d0*/  LEA R120, P0, R3.reuse, R120, 0x1 ;  /* 0x0000007803787211 */ /* 0x040fe400078008ff */
[C---:B------:R-:W-:Y:S02]  /*a5e0*/  LEA.HI.X.SX32 R123, R3.reuse, R123, 0x1, P1 ;  /* 0x0000007b037b7211 */ /* 0x040fe400008f0eff */
[----:B------:R-:W-:Y:S01]  /*a5f0*/  LEA.HI.X.SX32 R121, R3, R121, 0x1, P0 ;  /* 0x0000007903797211 */ /* 0x000fe200000f0eff */
[----:B------:R-:W-:Y:S05]  /*a600*/  BRA `(.L_x_1873) ;  /* 0x0000000400747947 */ /* 0x000fea0003800000 */
.L_x_1847:
        /* <DEDUP_REMOVED lines=18> */
.L_x_1923:
[----:B------:R-:W-:Y:S05]  /*a730*/  BSYNC B0 ;  /* 0x0000000000007941 */ /* 0x000fea0003800000 */
.L_x_1922:
        /* <DEDUP_REMOVED lines=24> */
.L_x_1925:
[----:B------:R-:W-:Y:S05]  /*a8c0*/  BSYNC B0 ;  /* 0x0000000000007941 */ /* 0x000fea0003800000 */
.L_x_1924:
        /* <DEDUP_REMOVED lines=24> */
.L_x_1927:
[----:B------:R-:W-:Y:S05]  /*aa50*/  BSYNC B0 ;  /* 0x0000000000007941 */ /* 0x000fea0003800000 */
.L_x_1926:
        /* <DEDUP_REMOVED lines=24> */
.L_x_1873:
[----:B------:R-:W-:Y:S05]  /*abe0*/  BSYNC B3 ;  /* 0x0000000000037941 */ /* 0x000fea0003800000 */
.L_x_1846:
        /* <DEDUP_REMOVED lines=89> */
.L_x_1929:
        /* <DEDUP_REMOVED lines=8> */
.L_x_1930:
[----:B------:R-:W-:Y:S05]  /*b200*/  BSYNC B0 ;  /* 0x0000000000007941 */ /* 0x000fea0003800000 */
.L_x_1928:
[----:B------:R-:W-:Y:S04]  /*b210*/  IADD3 R9, R9, -0x1, RZ ;  /* 0xffffffff09097810 */ /* 0x000fe80007ffe0ff */
[----:B------:R-:W-:Y:S11]  /*b220*/  ISETP.GT.AND P0, PT, R9, R94, PT ;  /* 0x0000005e0900720c */ /* 0x000ff60003f04270 */
[----:B------:R-:W-:Y:S02]  /*b230*/  @!UPT UIADD3 URZ, URZ, URZ, URZ ;  /* 0x0000003f3f3ff290 */ /* 0x000fe4000fffe03f */
[----:B------:R-:W-:Y:S05]  /*b240*/  @P0 BRA `(.L_x_1931) ;  /* 0xffffff7800fc0947 */ /* 0x000fea000383ffff */
.L_x_1837:
        /* <DEDUP_REMOVED lines=108> */
.L_x_1940:
[----:B------:R-:W-:Y:S05]  /*b910*/  BSYNC B0 ;  /* 0x0000000000007941 */ /* 0x000fea0003800000 */
.L_x_1939:
[----:B-----5:R3:W-:Y:S02]  /*b920*/  STS.128 [R220], R20 ;  /* 0x00000014dc007388 */ /* 0x0207e40000000c00 */
.L_x_1938:
[----:B------:R-:W-:Y:S05]  /*b930*/  BSYNC B1 ;  /* 0x0000000000017941 */ /* 0x000fea0003800000 */
.L_x_1937:
        /* <DEDUP_REMOVED lines=46> */
.L_x_1944:
[----:B------:R-:W-:Y:S05]  /*bc20*/  BSYNC B0 ;  /* 0x0000000000007941 */ /* 0x000fea0003800000 */
.L_x_1943:
[----:B-----5:R1:W-:Y:S02]  /*bc30*/  STS.128 [R220+0x2000], R20 ;  /* 0x00200014dc007388 */ /* 0x0203e40000000c00 */
.L_x_1942:
[----:B------:R-:W-:Y:S05]  /*bc40*/  BSYNC B1 ;  /* 0x0000000000017941 */ /* 0x000fea0003800000 */
.L_x_1941:
        /* <DEDUP_REMOVED lines=45> */
.L_x_1946:
[----:B------:R-:W-:Y:S05]  /*bf20*/  BSYNC B0 ;  /* 0x0000000000007941 */ /* 0x000fea0003800000 */
.L_x_1945:
[----:B-----5:R3:W-:Y:S02]  /*bf30*/  STS.128 [R220+0x4000], R20 ;  /* 0x00400014dc007388 */ /* 0x0207e40000000c00 */
.L_x_1936:
[----:B------:R-:W-:Y:S05]  /*bf40*/  BSYNC B2 ;  /* 0x0000000000027941 */ /* 0x000fea0003800000 */
.L_x_1935:
        /* <DEDUP_REMOVED lines=51> */
.L_x_1952:
[----:B------:R-:W-:Y:S05]  /*c280*/  BSYNC B0 ;  /* 0x0000000000007941 */ /* 0x000fea0003800000 */
.L_x_1951:
[----:B-----5:R3:W-:Y:S02]  /*c290*/  STS.128 [R220+0x800], R20 ;  /* 0x00080014dc007388 */ /* 0x0207e40000000c00 */
.L_x_1950:
[----:B------:R-:W-:Y:S05]  /*c2a0*/  BSYNC B1 ;  /* 0x0000000000017941 */ /* 0x000fea0003800000 */
.L_x_1949:
        /* <DEDUP_REMOVED lines=46> */
.L_x_1956:
[----:B------:R-:W-:Y:S05]  /*c590*/  BSYNC B0 ;  /* 0x0000000000007941 */ /* 0x000fea0003800000 */
.L_x_1955:
[----:B-----5:R3:W-:Y:S02]  /*c5a0*/  STS.128 [R220+0x2800], R20 ;  /* 0x00280014dc007388 */ /* 0x0207e40000000c00 */
.L_x_1954:
[----:B------:R-:W-:Y:S05]  /*c5b0*/  BSYNC B1 ;  /* 0x0000000000017941 */ /* 0x000fea0003800000 */
.L_x_1953:
        /* <DEDUP_REMOVED lines=45> */
.L_x_1958:
[----:B------:R-:W-:Y:S05]  /*c890*/  BSYNC B0 ;  /* 0x0000000000007941 */ /* 0x000fea0003800000 */
.L_x_1957:
[----:B-----5:R1:W-:Y:S02]  /*c8a0*/  STS.128 [R220+0x4800], R40 ;  /* 0x00480028dc007388 */ /* 0x0203e40000000c00 */
.L_x_1948:
[----:B------:R-:W-:Y:S05]  /*c8b0*/  BSYNC B2 ;  /* 0x0000000000027941 */ /* 0x000fea0003800000 */
.L_x_1947:
        /* <DEDUP_REMOVED lines=51> */
.L_x_1964:
[----:B------:R-:W-:Y:S05]  /*cbf0*/  BSYNC B0 ;  /* 0x0000000000007941 */ /* 0x000fea0003800000 */
.L_x_1963:
[----:B-----5:R3:W-:Y:S02]  /*cc00*/  STS.128 [R220+0x1000], R20 ;  /* 0x00100014dc007388 */ /* 0x0207e40000000c00 */
.L_x_1962:
[----:B------:R-:W-:Y:S05]  /*cc10*/  BSYNC B1 ;  /* 0x0000000000017941 */ /* 0x000fea0003800000 */
.L_x_1961:
        /* <DEDUP_REMOVED lines=46> */
.L_x_1968:
[----:B------:R-:W-:Y:S05]  /*cf00*/  BSYNC B0 ;  /* 0x0000000000007941 */ /* 0x000fea0003800000 */
.L_x_1967:
[----:B-----5:R3:W-:Y:S02]  /*cf10*/  STS.128 [R220+0x3000], R20 ;  /* 0x00300014dc007388 */ /* 0x0207e40000000c00 */
.L_x_1966:
[----:B------:R-:W-:Y:S05]  /*cf20*/  BSYNC B1 ;  /* 0x0000000000017941 */ /* 0x000fea0003800000 */
.L_x_1965:
        /* <DEDUP_REMOVED lines=45> */
.L_x_1970:
[----:B------:R-:W-:Y:S05]  /*d200*/  BSYNC B0 ;  /* 0x0000000000007941 */ /* 0x000fea0003800000 */
.L_x_1969:
[----:B-----5:R1:W-:Y:S02]  /*d210*/  STS.128 [R220+0x5000], R36 ;  /* 0x00500024dc007388 */ /* 0x0203e40000000c00 */
.L_x_1960:
[----:B------:R-:W-:Y:S05]  /*d220*/  BSYNC B2 ;  /* 0x0000000000027941 */ /* 0x000fea0003800000 */
.L_x_1959:
        /* <DEDUP_REMOVED lines=50> */
.L_x_1975:
[----:B------:R-:W-:Y:S05]  /*d550*/  BSYNC B0 ;  /* 0x0000000000007941 */ /* 0x000fea0003800000 */
.L_x_1974:
[----:B-----5:R3:W-:Y:S02]  /*d560*/  STS.128 [R220+0x1800], R20 ;  /* 0x00180014dc007388 */ /* 0x0207e40000000c00 */
.L_x_1973:
[----:B------:R-:W-:Y:S05]  /*d570*/  BSYNC B1 ;  /* 0x0000000000017941 */ /* 0x000fea0003800000 */
.L_x_1972:
        /* <DEDUP_REMOVED lines=46> */
.L_x_1979:
[----:B------:R-:W-:Y:S05]  /*d860*/  BSYNC B0 ;  /* 0x0000000000007941 */ /* 0x000fea0003800000 */
.L_x_1978:
[----:B-----5:R1:W-:Y:S02]  /*d870*/  STS.128 [R220+0x3800], R12 ;  /* 0x0038000cdc007388 */ /* 0x0203e40000000c00 */
.L_x_1977:
[----:B------:R-:W-:Y:S05]  /*d880*/  BSYNC B1 ;  /* 0x0000000000017941 */ /* 0x000fea0003800000 */
.L_x_1976:
        /* <DEDUP_REMOVED lines=45> */
.L_x_1981:
[----:B------:R-:W-:Y:S05]  /*db60*/  BSYNC B0 ;  /* 0x0000000000007941 */ /* 0x000fea0003800000 */
.L_x_1980:
[----:B-----5:R1:W-:Y:S01]  /*db70*/  STS.128 [R220+0x5800], R12 ;  /* 0x0058000cdc007388 */ /* 0x0203e20000000c00 */
[----:B------:R-:W-:Y:S05]  /*db80*/  BRA `(.L_x_1971) ;  /* 0x0000004c00007947 */ /* 0x000fea0003800000 */
.L_x_1934:
        /* <DEDUP_REMOVED lines=89> */
.L_x_1987:
[----:B------:R-:W-:Y:S05]  /*e120*/  BSYNC B0 ;  /* 0x0000000000007941 */ /* 0x000fea0003800000 */
.L_x_1986:
[----:B-----5:R3:W-:Y:S02]  /*e130*/  STS.128 [R220], R32 ;  /* 0x00000020dc007388 */ /* 0x0207e40000000c00 */
.L_x_1985:
[----:B------:R-:W-:Y:S05]  /*e140*/  BSYNC B1 ;  /* 0x0000000000017941 */ /* 0x000fea0003800000 */
.L_x_1984:
        /* <DEDUP_REMOVED lines=87> */
.L_x_1991:
[----:B------:R-:W-:Y:S05]  /*e6c0*/  BSYNC B0 ;  /* 0x0000000000007941 */ /* 0x000fea0003800000 */
.L_x_1990:
[----:B-----5:R1:W-:Y:S02]  /*e6d0*/  STS.128 [R220+0x2000], R32 ;  /* 0x00200020dc007388 */ /* 0x0203e40000000c00 */
.L_x_1989:
[----:B------:R-:W-:Y:S05]  /*e6e0*/  BSYNC B1 ;  /* 0x0000000000017941 */ /* 0x000fea0003800000 */
.L_x_1988:
        /* <DEDUP_REMOVED lines=86> */
.L_x_1993:
[----:B------:R-:W-:Y:S05]  /*ec50*/  BSYNC B0 ;  /* 0x0000000000007941 */ /* 0x000fea0003800000 */
.L_x_1992:
[----:B-----5:R3:W-:Y:S02]  /*ec60*/  STS.128 [R220+0x4000], R32 ;  /* 0x00400020dc007388 */ /* 0x0207e40000000c00 */
.L_x_1983:
[----:B------:R-:W-:Y:S05]  /*ec70*/  BSYNC B2 ;  /* 0x0000000000027941 */ /* 0x000fea0003800000 */
.L_x_1982:
        /* <DEDUP_REMOVED lines=92> */
.L_x_1999:
[----:B------:R-:W-:Y:S05]  /*f240*/  BSYNC B0 ;  /* 0x0000000000007941 */ /* 0x000fea0003800000 */
.L_x_1998:
[----:B-----5:R3:W-:Y:S02]  /*f250*/  STS.128 [R220+0x800], R32 ;  /* 0x00080020dc007388 */ /* 0x0207e40000000c00 */
.L_x_1997:
[----:B------:R-:W-:Y:S05]  /*f260*/  BSYNC B1 ;  /* 0x0000000000017941 */ /* 0x000fea0003800000 */
.L_x_1996:
        /* <DEDUP_REMOVED lines=87> */
.L_x_2003:
[----:B------:R-:W-:Y:S05]  /*f7e0*/  BSYNC B0 ;  /* 0x0000000000007941 */ /* 0x000fea0003800000 */
.L_x_2002:
[----:B-----5:R3:W-:Y:S02]  /*f7f0*/  STS.128 [R220+0x2800], R32 ;  /* 0x00280020dc007388 */ /* 0x0207e40000000c00 */
.L_x_2001:
[----:B------:R-:W-:Y:S05]  /*f800*/  BSYNC B1 ;  /* 0x0000000000017941 */ /* 0x000fea0003800000 */
.L_x_2000:
        /* <DEDUP_REMOVED lines=86> */
.L_x_2005:
[----:B------:R-:W-:Y:S05]  /*fd70*/  BSYNC B0 ;  /* 0x0000000000007941 */ /* 0x000fea0003800000 */
.L_x_2004:
[----:B-----5:R3:W-:Y:S02]  /*fd80*/  STS.128 [R220+0x4800], R32 ;  /* 0x00480020dc007388 */ /* 0x0207e40000000c00 */
.L_x_1995:
[----:B------:R-:W-:Y:S05]  /*fd90*/  BSYNC B2 ;  /* 0x0000000000027941 */ /* 0x000fea0003800000 */
.L_x_1994:
        /* <DEDUP_REMOVED lines=92> */
.L_x_2011:
[----:B------:R-:W-:Y:S05]  /*10360*/  BSYNC B0 ;  /* 0x0000000000007941 */ /* 0x000fea0003800000 */
.L_x_2010:
[----:B-----5:R3:W-:Y:S02]  /*10370*/  STS.128 [R220+0x1000], R32 ;  /* 0x00100020dc007388 */ /* 0x0207e40000000c00 */
.L_x_2009:
[----:B------:R-:W-:Y:S05]  /*10380*/  BSYNC B1 ;  /* 0x0000000000017941 */ /* 0x000fea0003800000 */
.L_x_2008:
        /* <DEDUP_REMOVED lines=87> */
.L_x_2015:
[----:B------:R-:W-:Y:S05]  /*10900*/  BSYNC B0 ;  /* 0x0000000000007941 */ /* 0x000fea0003800000 */
.L_x_2014:
[----:B-----5:R3:W-:Y:S02]  /*10910*/  STS.128 [R220+0x3000], R32 ;  /* 0x00300020dc007388 */ /* 0x0207e40000000c00 */
.L_x_2013:
[----:B------:R-:W-:Y:S05]  /*10920*/  BSYNC B1 ;  /* 0x0000000000017941 */ /* 0x000fea0003800000 */
.L_x_2012:
        /* <DEDUP_REMOVED lines=86> */
.L_x_2017:
[----:B------:R-:W-:Y:S05]  /*10e90*/  BSYNC B0 ;  /* 0x0000000000007941 */ /* 0x000fea0003800000 */
.L_x_2016:
[----:B-----5:R3:W-:Y:S02]  /*10ea0*/  STS.128 [R220+0x5000], R32 ;  /* 0x00500020dc007388 */ /* 0x0207e40000000c00 */
.L_x_2007:
[----:B------:R-:W-:Y:S05]  /*10eb0*/  BSYNC B2 ;  /* 0x0000000000027941 */ /* 0x000fea0003800000 */
.L_x_2006:
        /* <DEDUP_REMOVED lines=92> */
.L_x_2021:
[----:B------:R-:W-:Y:S05]  /*11480*/  BSYNC B0 ;  /* 0x0000000000007941 */ /* 0x000fea0003800000 */
.L_x_2020:
[----:B-----5:R1:W-:Y:S02]  /*11490*/  STS.128 [R220+0x1800], R20 ;  /* 0x00180014dc007388 */ /* 0x0203e40000000c00 */
.L_x_2019:
[----:B------:R-:W-:Y:S05]  /*114a0*/  BSYNC B1 ;  /* 0x0000000000017941 */ /* 0x000fea0003800000 */
.L_x_2018:
        /* <DEDUP_REMOVED lines=87> */
.L_x_2025:
[----:B------:R-:W-:Y:S05]  /*11a20*/  BSYNC B0 ;  /* 0x0000000000007941 */ /* 0x000fea0003800000 */
.L_x_2024:
[----:B-----5:R1:W-:Y:S02]  /*11a30*/  STS.128 [R220+0x3800], R12 ;  /* 0x0038000cdc007388 */ /* 0x0203e40000000c00 */
.L_x_2023:
[----:B------:R-:W-:Y:S05]  /*11a40*/  BSYNC B1 ;  /* 0x0000000000017941 */ /* 0x000fea0003800000 */
.L_x_2022:
        /* <DEDUP_REMOVED lines=89> */
.L_x_2027:
[----:B------:R-:W-:Y:S05]  /*11fe0*/  BSYNC B0 ;  /* 0x0000000000007941 */ /* 0x000fea0003800000 */
.L_x_2026:
[----:B-----5:R1:W-:Y:S01]  /*11ff0*/  STS.128 [R220+0x5800], R12 ;  /* 0x0058000cdc007388 */ /* 0x0203e20000000c00 */
[----:B------:R-:W-:Y:S05]  /*12000*/  BRA `(.L_x_1971) ;  /* 0x0000000400e07947 */ /* 0x000fea0003800000 */
.L_x_1933:
        /* <DEDUP_REMOVED lines=35> */
.L_x_2029:
[----:B------:R-:W-:Y:S05]  /*12240*/  BSYNC B0 ;  /* 0x0000000000007941 */ /* 0x000fea0003800000 */
.L_x_2028:
        /* <DEDUP_REMOVED lines=27> */
.L_x_2031:
[----:B------:R-:W-:Y:S05]  /*12400*/  BSYNC B0 ;  /* 0x0000000000007941 */ /* 0x000fea0003800000 */
.L_x_2030:
        /* <DEDUP_REMOVED lines=27> */
.L_x_2033:
[----:B------:R-:W-:Y:S05]  /*125c0*/  BSYNC B0 ;  /* 0x0000000000007941 */ /* 0x000fea0003800000 */
.L_x_2032:
        /* <DEDUP_REMOVED lines=28> */
.L_x_1971:
[----:B------:R-:W-:Y:S05]  /*12790*/  BSYNC B3 ;  /* 0x0000000000037941 */ /* 0x000fea0003800000 */
.L_x_1932:
        /* <DEDUP_REMOVED lines=32> */
.L_x_2036:
[----:B------:R2:W-:Y:S02]  /*129a0*/  STS.128 [R220+0xa000], RZ ;  /* 0x00a000ffdc007388 */ /* 0x0005e40000000c00 */
.L_x_2035:
[----:B------:R-:W-:Y:S05]  /*129b0*/  BSYNC B0 ;  /* 0x0000000000007941 */ /* 0x000fea0003800000 */
.L_x_2034:
        /* <DEDUP_REMOVED lines=31> */
.L_x_2039:
[----:B------:R3:W-:Y:S02]  /*12bb0*/  STS.128 [R220+0xa800], RZ ;  /* 0x00a800ffdc007388 */ /* 0x0007e40000000c00 */
.L_x_2038:
[----:B------:R-:W-:Y:S05]  /*12bc0*/  BSYNC B0 ;  /* 0x0000000000007941 */ /* 0x000fea0003800000 */
.L_x_2037:
        /* <DEDUP_REMOVED lines=33> */
.L_x_2042:
[----:B------:R3:W-:Y:S02]  /*12de0*/  STS.128 [R220+0xb000], RZ ;  /* 0x00b000ffdc007388 */ /* 0x0007e40000000c00 */
.L_x_2041:
[----:B------:R-:W-:Y:S05]  /*12df0*/  BSYNC B0 ;  /* 0x0000000000007941 */ /* 0x000fea0003800000 */
.L_x_2040:
        /* <DEDUP_REMOVED lines=35> */
.L_x_2044:
[----:B------:R-:W-:Y:S05]  /*13030*/  BSYNC B0 ;  /* 0x0000000000007941 */ /* 0x000fea0003800000 */
.L_x_2043:
        /* <DEDUP_REMOVED lines=30> */
.L_x_2047:
[----:B------:R3:W-:Y:S02]  /*13220*/  STS.128 [R220+0x10000], RZ ;  /* 0x010000ffdc007388 */ /* 0x0007e40000000c00 */
.L_x_2046:
[----:B------:R-:W-:Y:S05]  /*13230*/  BSYNC B0 ;  /* 0x0000000000007941 */ /* 0x000fea0003800000 */
.L_x_2045:
        /* <DEDUP_REMOVED lines=34> */
.L_x_2050:
[----:B------:R3:W-:Y:S02]  /*13460*/  STS.128 [R220+0x10800], RZ ;  /* 0x010800ffdc007388 */ /* 0x0007e40000000c00 */
.L_x_2049:
[----:B------:R-:W-:Y:S05]  /*13470*/  BSYNC B0 ;  /* 0x0000000000007941 */ /* 0x000fea0003800000 */
.L_x_2048:
        /* <DEDUP_REMOVED lines=36> */
.L_x_2053:
[----:B------:R3:W-:Y:S02]  /*136c0*/  STS.128 [R220+0x11000], RZ ;  /* 0x011000ffdc007388 */ /* 0x0007e40000000c00 */
.L_x_2052:
[----:B------:R-:W-:Y:S05]  /*136d0*/  BSYNC B0 ;  /* 0x0000000000007941 */ /* 0x000fea0003800000 */
.L_x_2051:
[----:B------:R-:W-:Y:S01]  /*136e0*/  ISETP.GE.AND P0, PT, R8, R5, PT ;  /* 0x000000050800720c */ /* 0x000fe20003f06270 */
[----:B------:R-:W-:Y:S01]  /*136f0*/  IMAD.SHL.U32 R0, R68, 0x40, RZ ;  /* 0x0000004044007824 */ /* 0x000fe200078e00ff */
[----:B---3--:R-:W-:Y:S01]  /*13700*/  SHF.R.S32.HI R7, RZ, 0x1f, R56 ;  /* 0x0000001fff077819 */ /* 0x008fe20000011438 */
        /* <DEDUP_REMOVED lines=46> */
.L_x_2055:
[----:B------:R-:W-:Y:S05]  /*139f0*/  BSYNC B0 ;  /* 0x0000000000007941 */ /* 0x000fea0003800000 */
.L_x_2054:
[----:B-1--4-:R-:W-:Y:S01]  /*13a00*/  LDSM.16.M88.4 R8, [R198] ;  /* 0x00000000c608783b */ /* 0x012fe20000000200 */
[----:B------:R-:W-:Y:S01]  /*13a10*/  R2P PR, R68, 0x6 ;  /* 0x0000000644007804 */ /* 0x000fe20000000000 */
[C---:B------:R-:W-:Y:S02]  /*13a20*/  VIADD R0, R197.reuse, 0x6000 ;  /* 0x00006000c5007836 */ /* 0x040fe40000000000 */
[----:B------:R-:W1:Y:S01]  /*13a30*/  LDSM.16.M88.4 R28, [R197+0x6000] ;  /* 0x00600000c51c783b */ /* 0x000e620000000200 */
[----:B------:R-:W-:Y:S02]  /*13a40*/  VIADD R196, R197, 0x6020 ;  /* 0x00006020c5c47836 */ /* 0x000fe40000000000 */
[----:B------:R-:W-:Y:S01]  /*13a50*/  IMAD R58, R57, 0x2, R198 ;  /* 0x00000002393a7824 */ /* 0x000fe200078e02c6 */
[----:B------:R-:W4:Y:S04]  /*13a60*/  LDSM.16.M88.4 R72, [R197+0x6800] ;  /* 0x00680000c548783b */ /* 0x000f280000000200 */
[----:B------:R-:W-:Y:S02]  /*13a70*/  LDSM.16.M88.4 R80, [R58] ;  /* 0x000000003a50783b */ /* 0x000fe40000000200 */
[----:B------:R-:W-:-:S02]  /*13a80*/  @P1 IADD3 R196, R0, -0x20, RZ ;  /* 0xffffffe000c41810 */ /* 0x000fc40007ffe0ff */
[----:B------:R-:W2:Y:S04]  /*13a90*/  LDSM.16.M88.4 R60, [R197+0x7000] ;  /* 0x00700000c53c783b */ /* 0x000ea80000000200 */
[----:B------:R-:W3:Y:S01]  /*13aa0*/  LDSM.16.M88.4 R76, [R196] ;  /* 0x00000000c44c783b */ /* 0x000ee20000000200 */
[----:B------:R-:W-:-:S03]  /*13ab0*/  IMAD.MOV.U32 R0, RZ, RZ, 0x40 ;  /* 0x00000040ff007424 */ /* 0x000fc600078e00ff */
[----:B------:R-:W3:Y:S01]  /*13ac0*/  LD.E R18, desc[UR6][R16.64+0x18c] ;  /* 0x00018c0610127980 */ /* 0x000ee2000c101900 */
[C---:B------:R-:W-:Y:S01]  /*13ad0*/  IMAD R52, R55.reuse, 0x2, R198 ;  /* 0x0000000237347824 */ /* 0x040fe200078e02c6 */
[----:B------:R-:W-:Y:S01]  /*13ae0*/  SEL R0, R0, 0xffffffc0, !P2 ;  /* 0xffffffc000007807 */ /* 0x000fe20005000000 */
[----:B------:R-:W-:Y:S01]  /*13af0*/  IMAD.SHL.U32 R56, R56, 0x2, RZ ;  /* 0x0000000238387824 */ /* 0x000fe200078e00ff */
[----:B------:R-:W3:Y:S01]  /*13b00*/  LDSM.16.M88.4 R36, [R197+0x7800] ;  /* 0x00780000c524783b */ /* 0x000ee20000000200 */
[----:B------:R-:W-:Y:S01]  /*13b10*/  LEA R19, R55, R58, 0x1 ;  /* 0x0000003a37137211 */ /* 0x000fe200078e08ff */
[----:B------:R-:W-:Y:S01]  /*13b20*/  BSSY B1, `(.L_x_2056) ;  /* 0x00001cf000017945 */ /* 0x000fe20003800000 */
[----:B------:R-:W-:Y:S01]  /*13b30*/  IMAD.IADD R195, R197, 0x1, R0 ;  /* 0x00000001c5c37824 */ /* 0x000fe200078e0200 */
[----:B------:R-:W-:Y:S01]  /*13b40*/  LDSM.16.M88.4 R88, [R52] ;  /* 0x000000003458783b */ /* 0x000fe20000000200 */
[----:B------:R-:W-:Y:S01]  /*13b50*/  IMAD.IADD R191, R0, 0x1, R196 ;  /* 0x0000000100bf7824 */ /* 0x000fe200078e02c4 */
[----:B------:R-:W-:Y:S01]  /*13b60*/  ISETP.GT.AND P4, PT, R3, R210, PT ;  /* 0x000000d20300720c */ /* 0x000fe20003f84270 */
[C---:B------:R-:W-:Y:S01]  /*13b70*/  VIADD R193, R196.reuse, 0x1000 ;  /* 0x00001000c4c17836 */ /* 0x040fe20000000000 */
[----:B------:R-:W3:Y:S01]  /*13b80*/  LDSM.16.M88.4 R100, [R195+0x6000] ;  /* 0x00600000c364783b */ /* 0x000ee20000000200 */
[C---:B------:R-:W-:Y:S01]  /*13b90*/  IADD3 R194, R196.reuse, 0x800, RZ ;  /* 0x00000800c4c27810 */ /* 0x040fe20007ffe0ff */
[C---:B------:R-:W-:Y:S01]  /*13ba0*/  VIADD R192, R196.reuse, 0x1800 ;  /* 0x00001800c4c07836 */ /* 0x040fe20000000000 */
[C---:B------:R-:W-:Y:S01]  /*13bb0*/  IADD3 R190, R196.reuse, 0x2000, RZ ;  /* 0x00002000c4be7810 */ /* 0x040fe20007ffe0ff */
[----:B------:R-:W3:Y:S01]  /*13bc0*/  LDSM.16.M88.4 R24, [R196+0x800] ;  /* 0x00080000c418783b */ /* 0x000ee20000000200 */
[C---:B------:R-:W-:Y:S01]  /*13bd0*/  VIADD R189, R196.reuse, 0x2800 ;  /* 0x00002800c4bd7836 */ /* 0x040fe20000000000 */
[C---:B------:R-:W-:Y:S01]  /*13be0*/  IADD3 R187, R196.reuse, 0x3800, RZ ;  /* 0x00003800c4bb7810 */ /* 0x040fe20007ffe0ff */
[C---:B------:R-:W-:Y:S01]  /*13bf0*/  VIADD R188, R196.reuse, 0x3000 ;  /* 0x00003000c4bc7836 */ /* 0x040fe20000000000 */
[C---:B-1----:R-:W-:Y:S01]  /*13c00*/  HMMA.16816.F32.BF16 R12, R8.reuse, R28, RZ ;  /* 0x0000001c080c723c */ /* 0x042fe200000418ff */
[----:B------:R-:W1:Y:S01]  /*13c10*/  LDSM.16.M88.4 R32, [R196+0x1000] ;  /* 0x00100000c420783b */ /* 0x000e620000000200 */
[C---:B------:R-:W-:Y:S01]  /*13c20*/  VIADD R186, R196.reuse, 0x4000 ;  /* 0x00004000c4ba7836 */ /* 0x040fe20000000000 */
[C---:B------:R-:W-:Y:S01]  /*13c30*/  IADD3 R184, R196.reuse, 0x5000, RZ ;  /* 0x00005000c4b87810 */ /* 0x040fe20007ffe0ff */
[C---:B-----5:R-:W-:Y:S01]  /*13c40*/  VIADD R185, R196.reuse, 0x4800 ;  /* 0x00004800c4b97836 */ /* 0x060fe20000000000 */
[----:B------:R-:W1:Y:S01]  /*13c50*/  LDSM.16.M88.4 R48, [R196+0x1800] ;  /* 0x00180000c430783b */ /* 0x000e620000000200 */
[----:B------:R-:W-:Y:S01]  /*13c60*/  HMMA.16816.F32.BF16 R28, R8, R30, RZ ;  /* 0x0000001e081c723c */ /* 0x000fe200000418ff */
[----:B------:R-:W-:-:S02]  /*13c70*/  VIADD R136, R196, 0x5800 ;  /* 0x00005800c4887836 */ /* 0x000fc40000000000 */
[----:B------:R-:W-:Y:S03]  /*13c80*/  LDSM.16.M88.4 R20, [R19] ;  /* 0x000000001314783b */ /* 0x000fe60000000200 */
[C---:B----4-:R-:W-:Y:S01]  /*13c90*/  HMMA.16816.F32.BF16 R40, R8.reuse, R72, RZ ;  /* 0x000000480828723c */ /* 0x050fe200000418ff */
[----:B------:R-:W4:Y:S04]  /*13ca0*/  LDSM.16.M88.4 R96, [R191] ;  /* 0x00000000bf60783b */ /* 0x000f280000000200 */
[----:B------:R-:W4:Y:S01]  /*13cb0*/  LDSM.16.M88.4 R4, [R195+0x6800] ;  /* 0x00680000c304783b */ /* 0x000f220000000200 */
[----:B--2---:R-:W-:Y:S03]  /*13cc0*/  HMMA.16816.F32.BF16 R64, R8, R60, RZ ;  /* 0x0000003c0840723c */ /* 0x004fe600000418ff */
[----:B------:R-:W2:Y:S03]  /*13cd0*/  LDSM.16.M88.4 R44, [R195+0x7000] ;  /* 0x00700000c32c783b */ /* 0x000ea60000000200 */
[C---:B---3--:R-:W-:Y:S01]  /*13ce0*/  HMMA.16816.F32.BF16 R12, R80.reuse, R76, R12 ;  /* 0x0000004c500c723c */ /* 0x048fe2000004180c */
[----:B------:R-:W3:Y:S04]  /*13cf0*/  LDSM.16.M88.4 R84, [R195+0x7800] ;  /* 0x00780000c354783b */ /* 0x000ee80000000200 */
[----:B------:R-:W-:Y:S01]  /*13d00*/  LDSM.16.M88.4 R108, [R195+0x8800] ;  /* 0x00880000c36c783b */ /* 0x000fe20000000200 */
[----:B------:R-:W-:Y:S03]  /*13d10*/  HMMA.16816.F32.BF16 R28, R80, R78, R28 ;  /* 0x0000004e501c723c */ /* 0x000fe6000004181c */
[----:B------:R-:W-:Y:S03]  /*13d20*/  LDSM.16.M88.4 R76, [R197+0x8000] ;  /* 0x00800000c54c783b */ /* 0x000fe60000000200 */
[C---:B------:R-:W-:Y:S01]  /*13d30*/  HMMA.16816.F32.BF16 R72, R8.reuse, R74, RZ ;  /* 0x0000004a0848723c */ /* 0x040fe200000418ff */
[----:B------:R-:W-:Y:S04]  /*13d40*/  LDSM.16.M88.4 R104, [R197+0xa000] ;  /* 0x00a00000c568783b */ /* 0x000fe80000000200 */
[----:B------:R-:W0:Y:S01]  /*13d50*/  LDGDEPBAR ;  /* 0x00000000000079af */ /* 0x000e220000000000 */
[C---:B------:R-:W-:Y:S06]  /*13d60*/  HMMA.16816.F32.BF16 R60, R8.reuse, R62, RZ ;  /* 0x0000003e083c723c */ /* 0x040fec00000418ff */
[C---:B------:R-:W-:Y:S06]  /*13d70*/  HMMA.16816.F32.BF16 R92, R8.reuse, R36, RZ ;  /* 0x00000024085c723c */ /* 0x040fec00000418ff */
        /* <DEDUP_REMOVED lines=8> */
[C---:B-1----:R-:W-:Y:S06]  /*13e00*/  HMMA.16816.F32.BF16 R64, R80.reuse, R32, R64 ;  /* 0x000000205040723c */ /* 0x042fec0000041840 */
[C---:B------:R-:W-:Y:S01]  /*13e10*/  HMMA.16816.F32.BF16 R60, R80.reuse, R34, R60 ;  /* 0x00000022503c723c */ /* 0x040fe2000004183c */
[----:B------:R-:W1:Y:S05]  /*13e20*/  LDSM.16.M88.4 R32, [R198+0x2000] ;  /* 0x00200000c620783b */ /* 0x000e6a0000000200 */
[C---:B------:R-:W-:Y:S06]  /*13e30*/  HMMA.16816.F32.BF16 R92, R80.reuse, R48, R92 ;  /* 0x00000030505c723c */ /* 0x040fec000004185c */
[----:B------:R-:W-:Y:S01]  /*13e40*/  HMMA.16816.F32.BF16 R80, R80, R50, R8 ;  /* 0x000000325050723c */ /* 0x000fe20000041808 */
[----:B------:R-:W1:Y:S04]  /*13e50*/  LDSM.16.M88.4 R48, [R191+0x1800] ;  /* 0x00180000bf30783b */ /* 0x000e680000000200 */
[----:B------:R-:W-:Y:S01]  /*13e60*/  LDSM.16.M88.4 R8, [R197+0x8800] ;  /* 0x00880000c508783b */ /* 0x000fe20000000200 */
[C---:B----4-:R-:W-:Y:S06]  /*13e70*/  HMMA.16816.F32.BF16 R12, R20.reuse, R96, R12 ;  /* 0x00000060140c723c */ /* 0x050fec000004180c */
[----:B------:R-:W-:Y:S01]  /*13e80*/  HMMA.16816.F32.BF16 R28, R20, R98, R28 ;  /* 0x00000062141c723c */ /* 0x000fe2000004181c */
[----:B------:R-:W-:Y:S05]  /*13e90*/  LDSM.16.M88.4 R96, [R196+0x3800] ;  /* 0x00380000c460783b */ /* 0x000fea0000000200 */
        /* <DEDUP_REMOVED lines=8> */
[----:B------:R-:W-:Y:S04]  /*13f20*/  LDSM.16.M88.4 R84, [R52+0x2000] ;  /* 0x002000003454783b */ /* 0x000fe80000000200 */
[----:B------:R-:W-:Y:S01]  /*13f30*/  LDSM.16.M88.4 R80, [R195+0x9000] ;  /* 0x00900000c350783b */ /* 0x000fe20000000200 */
[C---:B-1----:R-:W-:Y:S06]  /*13f40*/  HMMA.16816.F32.BF16 R12, R32.reuse, R76, R12 ;  /* 0x0000004c200c723c */ /* 0x042fec000004180c */
[----:B------:R-:W-:Y:S01]  /*13f50*/  HMMA.16816.F32.BF16 R28, R32, R78, R28 ;  /* 0x0000004e201c723c */ /* 0x000fe2000004181c */
[----:B------:R-:W-:Y:S05]  /*13f60*/  LDSM.16.M88.4 R76, [R195+0x9800] ;  /* 0x00980000c34c783b */ /* 0x000fea0000000200 */
[C---:B------:R-:W-:Y:S06]  /*13f70*/  HMMA.16816.F32.BF16 R40, R20.reuse, R36, R40 ;  /* 0x000000241428723c */ /* 0x040fec0000041828 */
[C---:B------:R-:W-:Y:S01]  /*13f80*/  HMMA.16816.F32.BF16 R72, R20.reuse, R38, R72 ;  /* 0x000000261448723c */ /* 0x040fe20000041848 */
[----:B------:R-:W-:Y:S05]  /*13f90*/  LDSM.16.M88.4 R36, [R197+0x9800] ;  /* 0x00980000c524783b */ /* 0x000fea0000000200 */
[C---:B------:R-:W-:Y:S06]  /*13fa0*/  HMMA.16816.F32.BF16 R64, R20.reuse, R24, R64 ;  /* 0x000000181440723c */ /* 0x040fec0000041840 */
[C---:B------:R-:W-:Y:S01]  /*13fb0*/  HMMA.16816.F32.BF16 R60, R20.reuse, R26, R60 ;  /* 0x0000001a143c723c */ /* 0x040fe2000004183c */
[----:B------:R-:W1:Y:S05]  /*13fc0*/  LDSM.16.M88.4 R24, [R195+0x8000] ;  /* 0x00800000c318783b */ /* 0x000e6a0000000200 */
[C---:B------:R-:W-:Y:S06]  /*13fd0*/  HMMA.16816.F32.BF16 R92, R20.reuse, R48, R92 ;  /* 0x00000030145c723c */ /* 0x040fec000004185c */
[----:B------:R-:W-:Y:S01]  /*13fe0*/  HMMA.16816.F32.BF16 R88, R20, R50, R88 ;  /* 0x000000321458723c */ /* 0x000fe20000041858 */
[----:B------:R-:W3:Y:S04]  /*13ff0*/  LDSM.16.M88.4 R20, [R196+0x2800] ;  /* 0x00280000c414783b */ /* 0x000ee80000000200 */
        /* <DEDUP_REMOVED lines=10> */
[C---:B-1----:R-:W-:Y:S06]  /*140a0*/  HMMA.16816.F32.BF16 R12, R84.reuse, R24, R12 ;  /* 0x00000018540c723c */ /* 0x042fec000004180c */
[----:B------:R-:W-:Y:S01]  /*140b0*/  HMMA.16816.F32.BF16 R28, R84, R26, R28 ;  /* 0x0000001a541c723c */ /* 0x000fe2000004181c */
[----:B------:R-:W-:Y:S05]  /*140c0*/  LDSM.16.M88.4 R24, [R58+0x4000] ;  /* 0x004000003a18783b */ /* 0x000fea0000000200 */
[C---:B------:R-:W-:Y:S06]  /*140d0*/  HMMA.16816.F32.BF16 R92, R32.reuse, R36, R92 ;  /* 0x00000024205c723c */ /* 0x040fec000004185c */
[----:B------:R-:W-:Y:S01]  /*140e0*/  HMMA.16816.F32.BF16 R88, R32, R38, R88 ;  /* 0x000000262058723c */ /* 0x000fe20000041858 */
[----:B------:R-:W1:Y:S04]  /*140f0*/  LDSM.16.M88.4 R36, [R198+0x4000] ;  /* 0x00400000c624783b */ /* 0x000e680000000200 */
[----:B------:R-:W-:Y:S01]  /*14100*/  LDSM.16.M88.4 R32, [R197+0xa800] ;  /* 0x00a80000c520783b */ /* 0x000fe20000000200 */
[----:B---3--:R-:W-:Y:S06]  /*14110*/  HMMA.16816.F32.BF16 R40, R100, R20, R40 ;  /* 0x000000146428723c */ /* 0x008fec0000041828 */
[C---:B--2---:R-:W-:Y:S06]  /*14120*/  HMMA.16816.F32.BF16 R12, R48.reuse, R8, R12 ;  /* 0x00000008300c723c */ /* 0x044fec000004180c */
[----:B------:R-:W-:Y:S01]  /*14130*/  HMMA.16816.F32.BF16 R28, R48, R10, R28 ;  /* 0x0000000a301c723c */ /* 0x000fe2000004181c */
[----:B------:R-:W-:Y:S05]  /*14140*/  LDSM.16.M88.4 R8, [R52+0x4000] ;  /* 0x004000003408783b */ /* 0x000fea0000000200 */
[----:B------:R-:W-:Y:S01]  /*14150*/  HMMA.16816.F32.BF16 R72, R100, R22, R72 ;  /* 0x000000166448723c */ /* 0x000fe20000041848 */
[----:B------:R-:W2:Y:S05]  /*14160*/  LDSM.16.M88.4 R20, [R196+0x4000] ;  /* 0x00400000c414783b */ /* 0x000eaa0000000200 */
[----:B------:R-:W-:Y:S06]  /*14170*/  HMMA.16816.F32.BF16 R40, R84, R108, R40 ;  /* 0x0000006c5428723c */ /* 0x000fec0000041828 */
[C---:B----4-:R-:W-:Y:S06]  /*14180*/  HMMA.16816.F32.BF16 R64, R100.reuse, R4, R64 ;  /* 0x000000046440723c */ /* 0x050fec0000041840 */
[----:B------:R-:W-:Y:S01]  /*14190*/  HMMA.16816.F32.BF16 R60, R100, R6, R60 ;  /* 0x00000006643c723c */ /* 0x000fe2000004183c */
[----:B------:R-:W-:Y:S05]  /*141a0*/  LDSM.16.M88.4 R4, [R195+0xa000] ;  /* 0x00a00000c304783b */ /* 0x000fea0000000200 */
[----:B-1----:R-:W-:Y:S06]  /*141b0*/  HMMA.16816.F32.BF16 R12, R36, R104, R12 ;  /* 0x00000068240c723c */ /* 0x002fec000004180c */
[C---:B------:R-:W-:Y:S06]  /*141c0*/  HMMA.16816.F32.BF16 R92, R100.reuse, R96, R92 ;  /* 0x00000060645c723c */ /* 0x040fec000004185c */
[----:B------:R-:W-:Y:S01]  /*141d0*/  HMMA.16816.F32.BF16 R88, R100, R98, R88 ;  /* 0x000000626458723c */ /* 0x000fe20000041858 */
[----:B------:R-:W1:Y:S04]  /*141e0*/  LDSM.16.M88.4 R96, [R191+0x3000] ;  /* 0x00300000bf60783b */ /* 0x000e680000000200 */
        /* <DEDUP_REMOVED lines=8> */
[C---:B--2---:R-:W-:Y:S06]  /*14270*/  HMMA.16816.F32.BF16 R12, R24.reuse, R20, R12 ;  /* 0x00000014180c723c */ /* 0x044fec000004180c */
[----:B------:R-:W-:Y:S01]  /*14280*/  HMMA.16816.F32.BF16 R28, R24, R22, R28 ;  /* 0x00000016181c723c */ /* 0x000fe2000004181c */
[----:B------:R-:W2:Y:S05]  /*14290*/  LDSM.16.M88.4 R20, [R197+0xb000] ;  /* 0x00b00000c514783b */ /* 0x000eaa0000000200 */
[----:B------:R-:W-:Y:S01]  /*142a0*/  HMMA.16816.F32.BF16 R72, R48, R46, R72 ;  /* 0x0000002e3048723c */ /* 0x000fe20000041848 */
[----:B------:R-:W-:Y:S05]  /*142b0*/  LDSM.16.M88.4 R44, [R195+0xa800] ;  /* 0x00a80000c32c783b */ /* 0x000fea0000000200 */
[----:B------:R-:W-:Y:S06]  /*142c0*/  HMMA.16816.F32.BF16 R40, R36, R32, R40 ;  /* 0x000000202428723c */ /* 0x000fec0000041828 */
[C---:B------:R-:W-:Y:S06]  /*142d0*/  HMMA.16816.F32.BF16 R92, R84.reuse, R76, R92 ;  /* 0x0000004c545c723c */ /* 0x040fec000004185c */
[----:B------:R-:W-:Y:S01]  /*142e0*/  HMMA.16816.F32.BF16 R88, R84, R78, R88 ;  /* 0x0000004e5458723c */ /* 0x000fe20000041858 */
[----:B------:R-:W4:Y:S05]  /*142f0*/  LDSM.16.M88.4 R76, [R191+0x3800] ;  /* 0x00380000bf4c783b */ /* 0x000f2a0000000200 */
[C---:B-1----:R-:W-:Y:S06]  /*14300*/  HMMA.16816.F32.BF16 R108, R48.reuse, R96, R108 ;  /* 0x00000060306c723c */ /* 0x042fec000004186c */
[----:B------:R-:W-:Y:S06]  /*14310*/  HMMA.16816.F32.BF16 R60, R48, R98, R60 ;  /* 0x00000062303c723c */ /* 0x000fec000004183c */
[C---:B------:R-:W-:Y:S06]  /*14320*/  HMMA.16816.F32.BF16 R12, R8.reuse, R4, R12 ;  /* 0x00000004080c723c */ /* 0x040fec000004180c */
[----:B------:R-:W-:Y:S01]  /*14330*/  HMMA.16816.F32.BF16 R28, R8, R6, R28 ;  /* 0x00000006081c723c */ /* 0x000fe2000004181c */
[----:B------:R-:W1:Y:S05]  /*14340*/  LDSM.16.M88.4 R4, [R196+0x5000] ;  /* 0x00500000c404783b */ /* 0x000e6a0000000200 */
[----:B------:R-:W-:Y:S01]  /*14350*/  HMMA.16816.F32.BF16 R72, R36, R34, R72 ;  /* 0x000000222448723c */ /* 0x000fe20000041848 */
[----:B------:R-:W-:Y:S05]  /*14360*/  LDSM.16.M88.4 R32, [R191+0x4800] ;  /* 0x00480000bf20783b */ /* 0x000fea0000000200 */
[----:B---3--:R-:W-:Y:S06]  /*14370*/  HMMA.16816.F32.BF16 R40, R24, R100, R40 ;  /* 0x000000641828723c */ /* 0x008fec0000041828 */
[C---:B--2---:R-:W-:Y:S06]  /*14380*/  HMMA.16816.F32.BF16 R108, R36.reuse, R20, R108 ;  /* 0x00000014246c723c */ /* 0x044fec000004186c */
[----:B------:R-:W-:Y:S01]  /*14390*/  HMMA.16816.F32.BF16 R60, R36, R22, R60 ;  /* 0x00000016243c723c */ /* 0x000fe2000004183c */
[----:B------:R-:W2:Y:S05]  /*143a0*/  LDSM.16.M88.4 R20, [R197+0xb800] ;  /* 0x00b80000c514783b */ /* 0x000eaa0000000200 */
[C---:B----4-:R-:W-:Y:S06]  /*143b0*/  HMMA.16816.F32.BF16 R92, R48.reuse, R76, R92 ;  /* 0x0000004c305c723c */ /* 0x050fec000004185c */
[----:B------:R-:W-:Y:S06]  /*143c0*/  HMMA.16816.F32.BF16 R88, R48, R78, R88 ;  /* 0x0000004e3058723c */ /* 0x000fec0000041858 */
[----:B------:R-:W-:Y:S06]  /*143d0*/  HMMA.16816.F32.BF16 R28, R104, R66, R28 ;  /* 0x00000042681c723c */ /* 0x000fec000004181c */
[----:B------:R-:W-:Y:S06]  /*143e0*/  HMMA.16816.F32.BF16 R72, R24, R102, R72 ;  /* 0x000000661848723c */ /* 0x000fec0000041848 */
[----:B------:R-:W-:Y:S06]  /*143f0*/  HMMA.16816.F32.BF16 R40, R8, R44, R40 ;  /* 0x0000002c0828723c */ /* 0x000fec0000041828 */
[C---:B-1----:R-:W-:Y:S06]  /*14400*/  HMMA.16816.F32.BF16 R108, R24.reuse, R4, R108 ;  /* 0x00000004186c723c */ /* 0x042fec000004186c */
[----:B------:R-:W-:Y:S01]  /*14410*/  HMMA.16816.F32.BF16 R60, R24, R6, R60 ;  /* 0x00000006183c723c */ /* 0x000fe2000004183c */
[----:B------:R-:W1:Y:S01]  /*14420*/  LDSM.16.M88.4 R4, [R196+0x5800] ;  /* 0x00580000c404783b */ /* 0x000e620000000200 */
[-C--:B------:R-:W-:Y:S01]  /*14430*/  FMUL.FTZ R28, R28, R18.reuse ;  /* 0x000000121c1c7220 */ /* 0x080fe20000410000 */
[-C--:B------:R-:W-:Y:S01]  /*14440*/  FMUL.FTZ R29, R29, R18.reuse ;  /* 0x000000121d1d7220 */ /* 0x080fe20000410000 */
[----:B------:R-:W-:-:S02]  /*14450*/  FMUL.FTZ R30, R30, R18 ;  /* 0x000000121e1e7220 */ /* 0x000fc40000410000 */
[----:B------:R-:W-:Y:S01]  /*14460*/  HMMA.16816.F32.BF16 R12, R104, R64, R12 ;  /* 0x00000040680c723c */ /* 0x000fe2000004180c */
[----:B------:R-:W3:Y:S05]  /*14470*/  LDSM.16.M88.4 R64, [R195+0xb000] ;  /* 0x00b00000c340783b */ /* 0x000eea0000000200 */
[C---:B--2---:R-:W-:Y:S06]  /*14480*/  HMMA.16816.F32.BF16 R92, R36.reuse, R20, R92 ;  /* 0x00000014245c723c */ /* 0x044fec000004185c */
[----:B------:R-:W-:Y:S01]  /*14490*/  HMMA.16816.F32.BF16 R88, R36, R22, R88 ;  /* 0x000000162458723c */ /* 0x000fe20000041858 */
[----:B------:R-:W-:Y:S05]  /*144a0*/  LDSM.16.M88.4 R20, [R191+0x5800] ;  /* 0x00580000bf14783b */ /* 0x000fea0000000200 */
[----:B------:R-:W-:Y:S01]  /*144b0*/  HMMA.16816.F32.BF16 R72, R8, R46, R72 ;  /* 0x0000002e0848723c */ /* 0x000fe20000041848 */
[----:B------:R-:W-:Y:S05]  /*144c0*/  MUFU.TANH R46, R30 ;  /* 0x0000001e002e7308 */ /* 0x000fea0000002400 */
[----:B------:R-:W-:Y:S01]  /*144d0*/  HMMA.16816.F32.BF16 R40, R104, R32, R40 ;  /* 0x000000206828723c */ /* 0x000fe20000041828 */
[-C--:B------:R-:W-:Y:S01]  /*144e0*/  FMUL.FTZ R47, R31, R18.reuse ;  /* 0x000000121f2f7220 */ /* 0x080fe20000410000 */
[-C--:B------:R-:W-:Y:S01]  /*144f0*/  FMUL.FTZ R13, R13, R18.reuse ;  /* 0x000000120d0d7220 */ /* 0x080fe20000410000 */
[----:B------:R-:W-:Y:S01]  /*14500*/  MUFU.TANH R32, R28 ;  /* 0x0000001c00207308 */ /* 0x000fe20000002400 */
[-C--:B------:R-:W-:Y:S01]  /*14510*/  FMUL.FTZ R0, R12, R18.reuse ;  /* 0x000000120c007220 */ /* 0x080fe20000410000 */
[-C--:B------:R-:W-:Y:S01]  /*14520*/  FMUL.FTZ R44, R14, R18.reuse ;  /* 0x000000120e2c7220 */ /* 0x080fe20000410000 */
[----:B------:R-:W-:-:S05]  /*14530*/  FMUL.FTZ R45, R15, R18 ;  /* 0x000000120f2d7220 */ /* 0x000fca0000410000 */
[----:B------:R2:W-:Y:S01]  /*14540*/  MUFU.TANH R33, R29 ;  /* 0x0000001d00217308 */ /* 0x0005e20000002400 */
[C---:B-1----:R-:W-:Y:S06]  /*14550*/  HMMA.16816.F32.BF16 R92, R24.reuse, R4, R92 ;  /* 0x00000004185c723c */ /* 0x042fec000004185c */
[----:B------:R-:W-:Y:S01]  /*14560*/  HMMA.16816.F32.BF16 R88, R24, R6, R88 ;  /* 0x000000061858723c */ /* 0x000fe20000041858 */
[----:B------:R1:W-:Y:S05]  /*14570*/  MUFU.TANH R19, R13 ;  /* 0x0000000d00137308 */ /* 0x0003ea0000002400 */
[----:B---3--:R-:W-:Y:S01]  /*14580*/  HMMA.16816.F32.BF16 R108, R8, R64, R108 ;  /* 0x00000040086c723c */ /* 0x008fe2000004186c */
[----:B------:R-:W-:-:S02]  /*14590*/  LOP3.LUT R7, R56, 0x6, RZ, 0xc0, !PT ;  /* 0x0000000638077812 */ /* 0x000fc400078ec0ff */
[----:B------:R-:W3:Y:S01]  /*145a0*/  MUFU.TANH R0, R0 ;  /* 0x0000000000007308 */ /* 0x000ee20000002400 */
[----:B--2---:R-:W2:Y:S02]  /*145b0*/  LDSM.16.M88.4 R28, [R195+0xb800] ;  /* 0x00b80000c31c783b */ /* 0x004ea40000000200 */
[----:B------:R-:W-:Y:S01]  /*145c0*/  HMMA.16816.F32.BF16 R60, R8, R66, R60 ;  /* 0x00000042083c723c */ /* 0x000fe2000004183c */
[----:B------:R-:W-:-:S04]  /*145d0*/  IMAD.IADD R36, R2, 0x1, R7 ;  /* 0x0000000102247824 */ /* 0x000fc800078e0207 */
[----:B------:R-:W4:Y:S01]  /*145e0*/  MUFU.TANH R45, R45 ;  /* 0x0000002d002d7308 */ /* 0x000f220000002400 */
[----:B-1----:R-:W1:Y:S01]  /*145f0*/  LDSM.16.M88.4 R12, [R191+0x5000] ;  /* 0x00500000bf0c783b */ /* 0x002e620000000200 */
[----:B------:R-:W-:Y:S01]  /*14600*/  HMMA.16816.F32.BF16 R72, R104, R34, R72 ;  /* 0x000000226848723c */ /* 0x000fe20000041848 */
[----:B------:R-:W-:Y:S01]  /*14610*/  ISETP.GE.AND P3, PT, R36, R69, PT ;  /* 0x000000452400720c */ /* 0x000fe20003f66270 */
[----:B------:R-:W-:-:S04]  /*14620*/  DEPBAR.LE SB0, 0x0 ;  /* 0x000080000000791a */ /* 0x000fc80000000000 */
[----:B------:R-:W-:Y:S01]  /*14630*/  IADD3 R6, R36, 0x1, RZ ;  /* 0x0000000124067810 */ /* 0x000fe20007ffe0ff */
[-C--:B------:R-:W-:Y:S01]  /*14640*/  FMUL.FTZ R34, R40, R18.reuse ;  /* 0x0000001228227220 */ /* 0x080fe20000410000 */
[----:B------:R-:W-:Y:S01]  /*14650*/  MUFU.TANH R47, R47 ;  /* 0x0000002f002f7308 */ /* 0x000fe20000002400 */
[-C--:B------:R-:W-:Y:S01]  /*14660*/  FMUL.FTZ R40, R42, R18.reuse ;  /* 0x000000122a287220 */ /* 0x080fe20000410000 */
[----:B---3--:R-:W-:Y:S01]  /*14670*/  FSEL R24, R0, -INF , !P3 ;  /* 0xff80000000187808 */ /* 0x008fe20005800000 */
[----:B------:R-:W-:Y:S01]  /*14680*/  VIADD R0, R36, 0x19 ;  /* 0x0000001924007836 */ /* 0x000fe20000000000 */
[----:B------:R-:W-:Y:S01]  /*14690*/  ISETP.GE.AND P2, PT, R6, R69, PT ;  /* 0x000000450600720c */ /* 0x000fe20003f46270 */
[-C--:B------:R-:W-:Y:S01]  /*146a0*/  FMUL.FTZ R35, R41, R18.reuse ;  /* 0x0000001229237220 */ /* 0x080fe20000410000 */
[----:B------:R-:W-:Y:S01]  /*146b0*/  FMUL.FTZ R41, R43, R18 ;  /* 0x000000122b297220 */ /* 0x000fe20000410000 */
[----:B------:R-:W-:Y:S01]  /*146c0*/  VIADD R6, R36, 0x9 ;  /* 0x0000000924067836 */ /* 0x000fe20000000000 */
[----:B------:R-:W-:Y:S01]  /*146d0*/  MUFU.TANH R34, R34 ;  /* 0x0000002200227308 */ /* 0x000fe20000002400 */
[----:B----4-:R-:W-:-:S03]  /*146e0*/  FSEL R26, R45, -INF , !P2 ;  /* 0xff8000002d1a7808 */ /* 0x010fc60005000000 */
[-C--:B------:R-:W-:Y:S02]  /*146f0*/  ISETP.GE.AND P0, PT, R6, R69.reuse, PT ;  /* 0x000000450600720c */ /* 0x080fe40003f06270 */
[----:B------:R-:W-:Y:S02]  /*14700*/  IADD3 R6, R36, 0x11, RZ ;  /* 0x0000001124067810 */ /* 0x000fe40007ffe0ff */
[----:B------:R-:W-:Y:S01]  /*14710*/  MUFU.TANH R40, R40 ;  /* 0x0000002800287308 */ /* 0x000fe20000002400 */
[-C--:B------:R-:W-:Y:S01]  /*14720*/  FMUL.FTZ R5, R73, R18.reuse ;  /* 0x0000001249057220 */ /* 0x080fe20000410000 */
[----:B------:R-:W-:Y:S01]  /*14730*/  FMUL.FTZ R4, R75, R18 ;  /* 0x000000124b047220 */ /* 0x000fe20000410000 */
[----:B------:R-:W-:Y:S01]  /*14740*/  ISETP.GE.AND P5, PT, R6, R69, PT ;  /* 0x000000450600720c */ /* 0x000fe20003fa6270 */
[----:B------:R-:W-:Y:S01]  /*14750*/  VIADD R6, R36, 0x18 ;  /* 0x0000001824067836 */ /* 0x000fe20000000000 */
[C---:B--2---:R-:W-:Y:S03]  /*14760*/  HMMA.16816.F32.BF16 R92, R8.reuse, R28, R92 ;  /* 0x0000001c085c723c */ /* 0x044fe6000004185c */
[----:B------:R-:W-:Y:S03]  /*14770*/  MUFU.TANH R35, R35 ;  /* 0x0000002300237308 */ /* 0x000fe60000002400 */
[----:B------:R-:W-:Y:S01]  /*14780*/  HMMA.16816.F32.BF16 R88, R8, R30, R88 ;  /* 0x0000001e0858723c */ /* 0x000fe20000041858 */
[----:B------:R-:W-:-:S02]  /*14790*/  FSEL R28, R19, -INF , !P2 ;  /* 0xff800000131c7808 */ /* 0x000fc40005000000 */
[----:B------:R-:W-:Y:S01]  /*147a0*/  ISETP.GE.AND P2, PT, R0, R69, PT ;  /* 0x000000450000720c */ /* 0x000fe20003f46270 */
[C---:B------:R-:W-:Y:S01]  /*147b0*/  VIADD R0, R36.reuse, 0x20 ;  /* 0x0000002024007836 */ /* 0x040fe20000000000 */
[----:B------:R-:W2:Y:S01]  /*147c0*/  MUFU.TANH R41, R41 ;  /* 0x0000002900297308 */ /* 0x000ea20000002400 */
[----:B-1----:R-:W-:Y:S01]  /*147d0*/  HMMA.16816.F32.BF16 R108, R104, R12, R108 ;  /* 0x0000000c686c723c */ /* 0x002fe2000004186c */
[----:B------:R-:W-:Y:S01]  /*147e0*/  VIADD R8, R36, 0x8 ;  /* 0x0000000824087836 */ /* 0x000fe20000000000 */
[----:B------:R-:W-:-:S04]  /*147f0*/  FSEL R30, R33, -INF , !P0 ;  /* 0xff800000211e7808 */ /* 0x000fc80004000000 */
[C---:B------:R-:W-:Y:S01]  /*14800*/  HMMA.16816.F32.BF16 R60, R104.reuse, R14, R60 ;  /* 0x0000000e683c723c */ /* 0x040fe2000004183c */
[-C--:B------:R-:W-:Y:S01]  /*14810*/  ISETP.GE.AND P1, PT, R8, R69.reuse, PT ;  /* 0x000000450800720c */ /* 0x080fe20003f26270 */
[-C--:B------:R-:W-:Y:S01]  /*14820*/  FMUL.FTZ R12, R72, R18.reuse ;  /* 0x00000012480c7220 */ /* 0x080fe20000410000 */
[----:B------:R-:W-:Y:S01]  /*14830*/  FMUL.FTZ R13, R74, R18 ;  /* 0x000000124a0d7220 */ /* 0x000fe20000410000 */
[----:B------:R-:W1:Y:S01]  /*14840*/  MUFU.TANH R44, R44 ;  /* 0x0000002c002c7308 */ /* 0x000e620000002400 */
[----:B------:R-:W-:Y:S01]  /*14850*/  FSEL R46, R46, -INF , !P1 ;  /* 0xff8000002e2e7808 */ /* 0x000fe20004800000 */
[C---:B------:R-:W-:Y:S01]  /*14860*/  HMMA.16816.F32.BF16 R92, R104.reuse, R20, R92 ;  /* 0x00000014685c723c */ /* 0x040fe2000004185c */
[----:B------:R-:W-:Y:S01]  /*14870*/  FSEL R32, R32, -INF , !P1 ;  /* 0xff80000020207808 */ /* 0x000fe20004800000 */
[----:B------:R-:W-:Y:S01]  /*14880*/  VIADD R8, R36, 0x10 ;  /* 0x0000001024087836 */ /* 0x000fe20000000000 */
[-C--:B------:R-:W-:Y:S02]  /*14890*/  ISETP.GE.AND P1, PT, R0, R69.reuse, PT ;  /* 0x000000450000720c */ /* 0x080fe40003f26270 */
[----:B------:R-:W-:Y:S01]  /*148a0*/  IADD3 R0, R36, 0x21, RZ ;  /* 0x0000002124007810 */ /* 0x000fe20007ffe0ff */
[----:B------:R-:W-:Y:S01]  /*148b0*/  HMMA.16816.F32.BF16 R88, R104, R22, R88 ;  /* 0x000000166858723c */ /* 0x000fe20000041858 */
[----:B------:R-:W-:Y:S01]  /*148c0*/  MUFU.TANH R12, R12 ;  /* 0x0000000c000c7308 */ /* 0x000fe20000002400 */
[----:B------:R-:W-:-:S02]  /*148d0*/  ISETP.GE.AND P6, PT, R8, R69, PT ;  /* 0x000000450800720c */ /* 0x000fc40003fc6270 */
[----:B--2---:R-:W-:Y:S02]  /*148e0*/  FSEL R8, R41, -INF , !P5 ;  /* 0xff80000029087808 */ /* 0x004fe40006800000 */
[-C--:B------:R-:W-:Y:S01]  /*148f0*/  FMUL.FTZ R108, R108, R18.reuse ;  /* 0x000000126c6c7220 */ /* 0x080fe20000410000 */
[----:B------:R-:W-:Y:S01]  /*14900*/  FSEL R22, R47, -INF , !P0 ;  /* 0xff8000002f167808 */ /* 0x000fe20004000000 */
[-C--:B------:R-:W-:Y:S01]  /*14910*/  FMUL.FTZ R109, R109, R18.reuse ;  /* 0x000000126d6d7220 */ /* 0x080fe20000410000 */
[----:B------:R-:W2:Y:S01]  /*14920*/  MUFU.TANH R13, R13 ;  /* 0x0000000d000d7308 */ /* 0x000ea20000002400 */
[-C--:B------:R-:W-:Y:S01]  /*14930*/  ISETP.GE.AND P0, PT, R0, R69.reuse, PT ;  /* 0x000000450000720c */ /* 0x080fe20003f06270 */
[----:B------:R-:W-:Y:S02]  /*14940*/  VIADD R0, R36, 0x28 ;  /* 0x0000002824007836 */ /* 0x000fe40000000000 */
[-C--:B------:R-:W-:Y:S01]  /*14950*/  FMUL.FTZ R110, R110, R18.reuse ;  /* 0x000000126e6e7220 */ /* 0x080fe20000410000 */
[-C--:B------:R-:W-:Y:S01]  /*14960*/  FMUL.FTZ R111, R111, R18.reuse ;  /* 0x000000126f6f7220 */ /* 0x080fe20000410000 */
[----:B------:R-:W-:Y:S01]  /*14970*/  FSEL R10, R40, -INF , !P6 ;  /* 0xff800000280a7808 */ /* 0x000fe20007000000 */
[----:B------:R-:W-:Y:S01]  /*14980*/  FMUL.FTZ R60, R60, R18 ;  /* 0x000000123c3c7220 */ /* 0x000fe20000410000 */
[----:B------:R-:W-:Y:S01]  /*14990*/  FSEL R20, R34, -INF , !P6 ;  /* 0xff80000022147808 */ /* 0x000fe20007000000 */
[----:B------:R-:W-:Y:S01]  /*149a0*/  MUFU.TANH R5, R5 ;  /* 0x0000000500057308 */ /* 0x000fe20000002400 */
[----:B------:R-:W-:Y:S01]  /*149b0*/  ISETP.GE.AND P6, PT, R0, R69, PT ;  /* 0x000000450000720c */ /* 0x000fe20003fc6270 */
[----:B------:R-:W-:-:S02]  /*149c0*/  VIADD R0, R36, 0x29 ;  /* 0x0000002924007836 */ /* 0x000fc40000000000 */
[-C--:B------:R-:W-:Y:S01]  /*149d0*/  FMUL.FTZ R61, R61, R18.reuse ;  /* 0x000000123d3d7220 */ /* 0x080fe20000410000 */
[-C--:B------:R-:W-:Y:S01]  /*149e0*/  FMUL.FTZ R62, R62, R18.reuse ;  /* 0x000000123e3e7220 */ /* 0x080fe20000410000 */
[-C--:B------:R-:W-:Y:S01]  /*149f0*/  FMUL.FTZ R63, R63, R18.reuse ;  /* 0x000000123f3f7220 */ /* 0x080fe20000410000 */
[-C--:B------:R-:W-:Y:S01]  /*14a00*/  FMUL.FTZ R92, R92, R18.reuse ;  /* 0x000000125c5c7220 */ /* 0x080fe20000410000 */
[-C--:B------:R-:W-:Y:S01]  /*14a10*/  FMUL.FTZ R93, R93, R18.reuse ;  /* 0x000000125d5d7220 */ /* 0x080fe20000410000 */
[----:B------:R-:W3:Y:S01]  /*14a20*/  MUFU.TANH R4, R4 ;  /* 0x0000000400047308 */ /* 0x000ee20000002400 */
[-C--:B------:R-:W-:Y:S01]  /*14a30*/  FMUL.FTZ R94, R94, R18.reuse ;  /* 0x000000125e5e7220 */ /* 0x080fe20000410000 */
[-C--:B------:R-:W-:Y:S01]  /*14a40*/  FMUL.FTZ R95, R95, R18.reuse ;  /* 0x000000125f5f7220 */ /* 0x080fe20000410000 */
[-C--:B------:R-:W-:Y:S01]  /*14a50*/  FMUL.FTZ R88, R88, R18.reuse ;  /* 0x0000001258587220 */ /* 0x080fe20000410000 */
[-C--:B------:R-:W-:Y:S01]  /*14a60*/  FMUL.FTZ R90, R90, R18.reuse ;  /* 0x000000125a5a7220 */ /* 0x080fe20000410000 */
[-C--:B------:R-:W-:Y:S01]  /*14a70*/  FMUL.FTZ R89, R89, R18.reuse ;  /* 0x0000001259597220 */ /* 0x080fe20000410000 */
[----:B------:R-:W-:Y:S01]  /*14a80*/  FMUL.FTZ R91, R91, R18 ;  /* 0x000000125b5b7220 */ /* 0x000fe20000410000 */
[----:B------:R-:W-:Y:S01]  /*14a90*/  FSEL R14, R35, -INF , !P5 ;  /* 0xff800000230e7808 */ /* 0x000fe20006800000 */
[----:B------:R-:W4:Y:S01]  /*14aa0*/  MUFU.TANH R224, R108 ;  /* 0x0000006c00e07308 */ /* 0x000f220000002400 */
[----:B-1----:R-:W-:-:S02]  /*14ab0*/  FSEL R44, R44, -INF , !P3 ;  /* 0xff8000002c2c7808 */ /* 0x002fc40005800000 */
[-C--:B------:R-:W-:Y:S01]  /*14ac0*/  ISETP.GE.AND P5, PT, R0, R69.reuse, PT ;  /* 0x000000450000720c */ /* 0x080fe20003fa6270 */
[----:B------:R-:W-:Y:S01]  /*14ad0*/  VIADD R0, R36, 0x30 ;  /* 0x0000003024007836 */ /* 0x000fe20000000000 */
[-C--:B------:R-:W-:Y:S02]  /*14ae0*/  ISETP.GE.AND P3, PT, R6, R69.reuse, PT ;  /* 0x000000450600720c */ /* 0x080fe40003f66270 */
[----:B------:R-:W-:Y:S01]  /*14af0*/  IADD3 R34, R36, 0x31, RZ ;  /* 0x0000003124227810 */ /* 0x000fe20007ffe0ff */
[----:B------:R-:W1:Y:S01]  /*14b00*/  MUFU.TANH R222, R109 ;  /* 0x0000006d00de7308 */ /* 0x000e620000002400 */
[----:B--2---:R-:W-:Y:S02]  /*14b10*/  FSEL R6, R13, -INF , !P3 ;  /* 0xff8000000d067808 */ /* 0x004fe40005800000 */
[----:B------:R-:W-:Y:S02]  /*14b20*/  FSEL R12, R12, -INF , !P3 ;  /* 0xff8000000c0c7808 */ /* 0x000fe40005800000 */
[----:B------:R-:W-:-:S02]  /*14b30*/  ISETP.GE.AND P3, PT, R0, R69, PT ;  /* 0x000000450000720c */ /* 0x000fc40003f66270 */
[----:B---3--:R-:W-:Y:S01]  /*14b40*/  FSEL R4, R4, -INF , !P2 ;  /* 0xff80000004047808 */ /* 0x008fe20005000000 */
[----:B------:R-:W2:Y:S01]  /*14b50*/  MUFU.TANH R162, R110 ;  /* 0x0000006e00a27308 */ /* 0x000ea20000002400 */
[----:B------:R-:W-:Y:S02]  /*14b60*/  FSEL R0, R5, -INF , !P2 ;  /* 0xff80000005007808 */ /* 0x000fe40005000000 */
[----:B------:R-:W-:Y:S01]  /*14b70*/  ISETP.GE.AND P2, PT, R34, R69, PT ;  /* 0x000000452200720c */ /* 0x000fe20003f46270 */
[----:B------:R-:W-:Y:S01]  /*14b80*/  VIADD R34, R36, 0x38 ;  /* 0x0000003824227836 */ /* 0x000fe20000000000 */
[----:B----4-:R-:W-:Y:S01]  /*14b90*/  FSEL R224, R224, -INF , !P1 ;  /* 0xff800000e0e07808 */ /* 0x010fe20004800000 */
[----:B------:R-:W-:Y:S02]  /*14ba0*/  VIADD R36, R36, 0x39 ;  /* 0x0000003924247836 */ /* 0x000fe40000000000 */
[----:B------:R-:W3:Y:S01]  /*14bb0*/  MUFU.TANH R180, R111 ;  /* 0x0000006f00b47308 */ /* 0x000ee20000002400 */
[----:B-1----:R-:W-:-:S07]  /*14bc0*/  FSEL R222, R222, -INF , !P0 ;  /* 0xff800000dede7808 */ /* 0x002fce0004000000 */
[----:B------:R-:W1:Y:S01]  /*14bd0*/  MUFU.TANH R204, R60 ;  /* 0x0000003c00cc7308 */ /* 0x000e620000002400 */
[----:B--2---:R-:W-:Y:S02]  /*14be0*/  FSEL R162, R162, -INF , !P1 ;  /* 0xff800000a2a27808 */ /* 0x004fe40004800000 */
[----:B------:R-:W-:-:S05]  /*14bf0*/  ISETP.GE.AND P1, PT, R34, R69, PT ;  /* 0x000000452200720c */ /* 0x000fca0003f26270 */
        /* <DEDUP_REMOVED lines=22> */
[----:B-1----:R-:W-:Y:S02]  /*14d60*/  FSEL R163, R163, -INF , !P1 ;  /* 0xff800000a3a37808 */ /* 0x002fe40004800000 */
[----:B--2---:R-:W-:Y:S02]  /*14d70*/  FSEL R160, R160, -INF , !P0 ;  /* 0xff800000a0a07808 */ /* 0x004fe40004000000 */
[----:B---3--:R-:W-:Y:S01]  /*14d80*/  FSEL R173, R173, -INF , !P0 ;  /* 0xff800000adad7808 */ /* 0x008fe20004000000 */
        /* <DEDUP_REMOVED lines=66> */
.L_x_2059:
[----:B------:R-:W2:Y:S02]  /*151b0*/  LD.E R3, desc[UR6][R16.64+0x38] ;  /* 0x0000380610037980 */ /* 0x000ea4000c101900 */
[----:B--2---:R-:W-:-:S04]  /*151c0*/  LEA R3, -R3, RZ, 0x6 ;  /* 0x000000ff03037211 */ /* 0x004fc800078e31ff */
[----:B------:R-:W-:Y:S02]  /*151d0*/  SHF.R.S32.HI R2, RZ, 0x1f, R3 ;  /* 0x0000001fff027819 */ /* 0x000fe40000011403 */
.L_x_2060:
[----:B------:R-:W-:Y:S05]  /*151e0*/  BSYNC B0 ;  /* 0x0000000000007941 */ /* 0x000fea0003800000 */
.L_x_2058:
        /* <DEDUP_REMOVED lines=98> */
.L_x_2057:
[----:B------:R-:W-:Y:S05]  /*15810*/  BSYNC B1 ;  /* 0x0000000000017941 */ /* 0x000fea0003800000 */
.L_x_2056:
[----:B------:R2:W3:Y:S01]  /*15820*/  LD.E R166, desc[UR6][R16.64+0xdc] ;  /* 0x0000dc0610a67980 */ /* 0x0004e2000c101900 */
        /* <DEDUP_REMOVED lines=24> */
[----:B--2---:R-:W-:Y:S02]  /*159b0*/  FMNMX.FTZ R16, R174, R5, !PT ;  /* 0x00000005ae107209 */ /* 0x004fe40007810000 */
[----:B------:R-:W-:Y:S02]  /*159c0*/  FMNMX.FTZ R2, R164, R3, !PT ;  /* 0x00000003a4027209 */ /* 0x000fe40007810000 */
[----:B------:R-:W-:Y:S02]  /*159d0*/  FMNMX.FTZ R16, R175, R16, !PT ;  /* 0x00000010af107209 */ /* 0x000fe40007810000 */
[----:B------:R-:W-:Y:S02]  /*159e0*/  FMNMX.FTZ R7, R163, R2, !PT ;  /* 0x00000002a3077209 */ /* 0x000fe40007810000 */
[----:B------:R-:W-:Y:S02]  /*159f0*/  FMNMX.FTZ R16, R173, R16, !PT ;  /* 0x00000010ad107209 */ /* 0x000fe40007810000 */
[----:B------:R-:W-:-:S02]  /*15a00*/  FMNMX.FTZ R7, R160, R7, !PT ;  /* 0x00000007a0077209 */ /* 0x000fc40007810000 */
[----:B------:R-:W-:Y:S01]  /*15a10*/  LEA R202, R54, UR4, 0x1 ;  /* 0x0000000436ca7c11 */ /* 0x000fe2000f8e08ff */
[----:B------:R-:W2:Y:S03]  /*15a20*/  SHFL.BFLY PT, R5, R16, 0x2, 0x1f ;  /* 0x0c401f0010057f89 */ /* 0x000ea600000e0000 */
[-C--:B------:R-:W-:Y:S01]  /*15a30*/  LEA R201, R57, R202.reuse, 0x1 ;  /* 0x000000ca39c97211 */ /* 0x080fe200078e08ff */
[----:B------:R-:W4:Y:S01]  /*15a40*/  SHFL.BFLY PT, R2, R7, 0x2, 0x1f ;  /* 0x0c401f0007027f89 */ /* 0x000f2200000e0000 */
[C---:B------:R-:W-:Y:S02]  /*15a50*/  LEA R200, R55.reuse, R202, 0x1 ;  /* 0x000000ca37c87211 */ /* 0x040fe400078e08ff */
[----:B------:R-:W-:Y:S01]  /*15a60*/  LEA R199, R55, R201, 0x1 ;  /* 0x000000c937c77211 */ /* 0x000fe200078e08ff */
[----:B------:R-:W-:Y:S04]  /*15a70*/  LDSM.16.MT88.4 R116, [R201+0xc000] ;  /* 0x00c00000c974783b */ /* 0x000fe80000004200 */
[----:B-1----:R-:W-:Y:S04]  /*15a80*/  LDSM.16.MT88.4 R40, [R202+0xe000] ;  /* 0x00e00000ca28783b */ /* 0x002fe80000004200 */
[----:B------:R-:W-:Y:S04]  /*15a90*/  LDSM.16.MT88.4 R56, [R200+0xe000] ;  /* 0x00e00000c838783b */ /* 0x000fe80000004200 */
[----:B------:R-:W-:Y:S01]  /*15aa0*/  LDSM.16.MT88.4 R64, [R199+0xe000] ;  /* 0x00e00000c740783b */ /* 0x000fe20000004200 */
[----:B--2---:R-:W-:-:S03]  /*15ab0*/  FMNMX.FTZ R5, R16, R5, !PT ;  /* 0x0000000510057209 */ /* 0x004fc60007810000 */
[----:B------:R-:W-:Y:S01]  /*15ac0*/  LDSM.16.MT88.4 R72, [R202+0x10000] ;  /* 0x01000000ca48783b */ /* 0x000fe20000004200 */
[----:B----4-:R-:W-:-:S03]  /*15ad0*/  FMNMX.FTZ R2, R7, R2, !PT ;  /* 0x0000000207027209 */ /* 0x010fc60007810000 */
[----:B------:R-:W1:Y:S04]  /*15ae0*/  SHFL.BFLY PT, R132, R5, 0x1, 0x1f ;  /* 0x0c201f0005847f89 */ /* 0x000e6800000e0000 */
[----:B------:R-:W2:Y:S04]  /*15af0*/  SHFL.BFLY PT, R3, R2, 0x1, 0x1f ;  /* 0x0c201f0002037f89 */ /* 0x000ea800000e0000 */
[----:B------:R-:W4:Y:S04]  /*15b00*/  LDSM.16.MT88.4 R80, [R201+0x10000] ;  /* 0x01000000c950783b */ /* 0x000f280000004200 */
[----:B------:R-:W-:Y:S04]  /*15b10*/  LDSM.16.MT88.4 R108, [R200+0xc000] ;  /* 0x00c00000c86c783b */ /* 0x000fe80000004200 */
[----:B------:R-:W-:Y:S04]  /*15b20*/  LDSM.16.MT88.4 R16, [R199+0xe800] ;  /* 0x00e80000c710783b */ /* 0x000fe80000004200 */
[----:B------:R-:W-:Y:S01]  /*15b30*/  LDSM.16.MT88.4 R124, [R202+0xc000] ;  /* 0x00c00000ca7c783b */ /* 0x000fe20000004200 */
[----:B-1----:R-:W-:-:S03]  /*15b40*/  FMNMX.FTZ R132, R5, R132, !PT ;  /* 0x0000008405847209 */ /* 0x002fc60007810000 */
[----:B------:R-:W-:Y:S01]  /*15b50*/  LDSM.16.MT88.4 R100, [R199+0xc000] ;  /* 0x00c00000c764783b */ /* 0x000fe20000004200 */
[----:B--2---:R-:W-:-:S03]  /*15b60*/  FMNMX.FTZ R3, R2, R3, !PT ;  /* 0x0000000302037209 */ /* 0x004fc60007810000 */
[----:B------:R-:W-:Y:S01]  /*15b70*/  LDSM.16.MT88.4 R48, [R201+0xe000] ;  /* 0x00e00000c930783b */ /* 0x000fe20000004200 */
[----:B------:R-:W-:-:S03]  /*15b80*/  FSETP.NEU.FTZ.AND P0, PT, R132, -INF , PT ;  /* 0xff8000008400780b */ /* 0x000fc60003f1d000 */
[----:B------:R-:W-:Y:S04]  /*15b90*/  LDSM.16.MT88.4 R88, [R200+0x10000] ;  /* 0x01000000c858783b */ /* 0x000fe80000004200 */
[----:B------:R-:W-:Y:S04]  /*15ba0*/  LDSM.16.MT88.4 R144, [R199+0x10000] ;  /* 0x01000000c790783b */ /* 0x000fe80000004200 */
[----:B------:R-:W-:Y:S01]  /*15bb0*/  LDSM.16.MT88.4 R140, [R202+0xc800] ;  /* 0x00c80000ca8c783b */ /* 0x000fe20000004200 */
[C---:B---3--:R-:W-:Y:S01]  /*15bc0*/  FMUL.FTZ R177, R166.reuse, R132 ;  /* 0x00000084a6b17220 */ /* 0x048fe20000410000 */
        /* <DEDUP_REMOVED lines=30> */
[----:B------:R-:W-:Y:S01]  /*15db0*/  LDSM.16.MT88.4 R32, [R200+0xc800] ;  /* 0x00c80000c820783b */ /* 0x000fe20000004200 */
        /* <DEDUP_REMOVED lines=12> */
[-CC-:B------:R-:W-:Y:S01]  /*15e80*/  FFMA.FTZ R172, R172, R166.reuse, -R167.reuse ;  /* 0x000000a6acac7223 */ /* 0x180fe200000108a7 */
[-CC-:B------:R-:W-:Y:S01]  /*15e90*/  FFMA.FTZ R173, R164, R166.reuse, -R167.reuse ;  /* 0x000000a6a4ad7223 */ /* 0x180fe200000108a7 */
[----:B------:R-:W-:Y:S01]  /*15ea0*/  MUFU.EX2 R154, R154 ;  /* 0x0000009a009a7308 */ /* 0x000fe20000000800 */
[-CC-:B------:R-:W-:Y:S01]  /*15eb0*/  FFMA.FTZ R163, R163, R166.reuse, -R167.reuse ;  /* 0x000000a6a3a37223 */ /* 0x180fe200000108a7 */
[----:B------:R-:W-:Y:S01]  /*15ec0*/  FFMA.FTZ R160, R160, R166, -R167 ;  /* 0x000000a6a0a07223 */ /* 0x000fe200000108a7 */
[----:B------:R-:W-:-:S05]  /*15ed0*/  FADD.FTZ R152, R155, R152 ;  /* 0x000000989b987221 */ /* 0x000fca0000010000 */
        /* <DEDUP_REMOVED lines=200> */
.L_x_2070:
        /* <DEDUP_REMOVED lines=80> */
.L_x_2063:
[----:B--2---:R-:W-:Y:S02]  /*17060*/  R2UR UR4, R138 ;  /* 0x000000008a0472ca */ /* 0x004fe400000e0000 */
[----:B------:R-:W-:Y:S11]  /*17070*/  R2UR UR5, R139 ;  /* 0x000000008b0572ca */ /* 0x000ff600000e0000 */
[----:B------:R-:W-:Y:S02]  /*17080*/  @!UPT UIADD3 URZ, URZ, URZ, URZ ;  /* 0x0000003f3f3ff290 */ /* 0x000fe4000fffe03f */
[----:B-1----:R-:W2:Y:S02]  /*17090*/  LD.E R8, desc[UR4][R2.64+0x40] ;  /* 0x0000400402087980 */ /* 0x002ea4000c101900 */
[----:B--2---:R-:W-:Y:S05]  /*170a0*/  IMAD.U32 R8, R8, -0x40, RZ ;  /* 0xffffffc008087824 */ /* 0x004fea00078e00ff */
[----:B------:R-:W-:Y:S02]  /*170b0*/  SHF.R.S32.HI R6, RZ, 0x1f, R8 ;  /* 0x0000001fff067819 */ /* 0x000fe40000011408 */
.L_x_2064:
[----:B------:R-:W-:Y:S05]  /*170c0*/  BSYNC B0 ;  /* 0x0000000000007941 */ /* 0x000fea0003800000 */
.L_x_2062:
[C---:B------:R-:W-:Y:S01]  /*170d0*/  LOP3.LUT P3, RZ, R221.reuse, 0x1, RZ, 0xc0, !PT ;  /* 0x00000001ddff7812 */ /* 0x040fe2000786c0ff */
[----:B------:R-:W1:Y:S01]  /*170e0*/  S2R R132, SR_TID.X ;  /* 0x0000000000847919 */ /* 0x000e620000002100 */
[C---:B------:R-:W-:Y:S01]  /*170f0*/  LOP3.LUT P2, RZ, R221.reuse, 0x2, RZ, 0xc0, !PT ;  /* 0x00000002ddff7812 */ /* 0x040fe2000784c0ff */
[----:B------:R-:W-:Y:S01]  /*17100*/  IMAD.MOV.U32 R203, RZ, RZ, 0x20 ;  /* 0x00000020ffcb7424 */ /* 0x000fe200078e00ff */
[----:B------:R-:W-:Y:S01]  /*17110*/  LOP3.LUT P1, RZ, R221, 0x4, RZ, 0xc0, !PT ;  /* 0x00000004ddff7812 */ /* 0x000fe2000782c0ff */
[----:B------:R-:W-:Y:S01]  /*17120*/  BSSY B1, `(.L_x_2065) ;  /* 0x0000227000017945 */ /* 0x000fe20003800000 */
        /* <DEDUP_REMOVED lines=17> */
[----:B------:R-:W-:Y:S02]  /*17240*/  @P2 R2UR UR15, R139 ;  /* 0x000000008b0f22ca */ /* 0x000fe400000e0000 */
[----:B------:R-:W-:Y:S01]  /*17250*/  @!P3 STS.128 [R220+0xc000], RZ ;  /* 0x00c000ffdc00b388 */ /* 0x000fe20000000c00 */
[CC--:B------:R-:W-:Y:S02]  /*17260*/  @P2 LEA R10, P4, R7.reuse, R168.reuse, 0x1 ;  /* 0x000000a8070a2211 */ /* 0x0c0fe400078808ff */
[C---:B------:R-:W-:Y:S02]  /*17270*/  @P1 LEA R8, P0, R7.reuse, R168, 0x1 ;  /* 0x000000a807081211 */ /* 0x040fe400078008ff */
[----:B------:R-:W-:Y:S01]  /*17280*/  @!PT LDS RZ, [RZ] ;  /* 0x00000000fffff984 */ /* 0x000fe20000000800 */
[----:B------:R-:W-:Y:S01]  /*17290*/  @!PT LDS RZ, [RZ] ;  /* 0x00000000fffff984 */ /* 0x000fe20000000800 */
[----:B------:R-:W-:Y:S01]  /*172a0*/  @!PT LDS RZ, [RZ] ;  /* 0x00000000fffff984 */ /* 0x000fe20000000800 */
[----:B------:R-:W-:Y:S01]  /*172b0*/  @P2 LDGSTS.E.BYPASS.LTC128B.128 [R220+0xe000], desc[UR12][R228.64+0x80] ;  /* 0x0e000080e4dc2fae */ /* 0x000fe2000b901d4c */
[-CC-:B------:R-:W-:Y:S02]  /*172c0*/  @P2 LEA.HI.X R11, R7, R169.reuse, R6.reuse, 0x1, P4 ;  /* 0x000000a9070b2211 */ /* 0x180fe400020f0c06 */
[C---:B------:R-:W-:Y:S02]  /*172d0*/  @P1 R2UR UR12, R138.reuse ;  /* 0x000000008a0c12ca */ /* 0x040fe400000e0000 */
[----:B------:R-:W-:Y:S01]  /*172e0*/  @!P2 STS.128 [R220+0xe000], RZ ;  /* 0x00e000ffdc00a388 */ /* 0x000fe20000000c00 */
[----:B------:R-:W-:Y:S02]  /*172f0*/  @P1 R2UR UR13, R139 ;  /* 0x000000008b0d12ca */ /* 0x000fe400000e0000 */
[C---:B------:R-:W-:Y:S02]  /*17300*/  IADD3 R5, P5, R7.reuse, R206, RZ ;  /* 0x000000ce07057210 */ /* 0x040fe40007fbe0ff */
[----:B------:R-:W-:Y:S01]  /*17310*/  @!PT LDS RZ, [RZ] ;  /* 0x00000000fffff984 */ /* 0x000fe20000000800 */
[----:B------:R-:W-:Y:S01]  /*17320*/  @!PT LDS RZ, [RZ] ;  /* 0x00000000fffff984 */ /* 0x000fe20000000800 */
[----:B------:R-:W-:Y:S01]  /*17330*/  @!PT LDS RZ, [RZ] ;  /* 0x00000000fffff984 */ /* 0x000fe20000000800 */
[----:B------:R-:W-:Y:S01]  /*17340*/  @P1 LDGSTS.E.BYPASS.LTC128B.128 [R220+0x10000], desc[UR10][R228.64+0x100] ;  /* 0x10000100e4dc1fae */ /* 0x000fe2000b901d4a */
[-C--:B------:R-:W-:Y:S02]  /*17350*/  @P1 LEA.HI.X R9, R7, R169.reuse, R6, 0x1, P0 ;  /* 0x000000a907091211 */ /* 0x080fe400000f0c06 */
[----:B------:R-:W-:Y:S02]  /*17360*/  @P3 R2UR UR10, R138 ;  /* 0x000000008a0a32ca */ /* 0x000fe400000e0000 */
[----:B------:R-:W-:Y:S01]  /*17370*/  @!P1 STS.128 [R220+0x10000], RZ ;  /* 0x010000ffdc009388 */ /* 0x000fe20000000c00 */
[----:B------:R-:W-:Y:S01]  /*17380*/  @P3 R2UR UR11, R139 ;  /* 0x000000008b0b32ca */ /* 0x000fe200000e0000 */
[--C-:B------:R-:W-:Y:S01]  /*17390*/  IMAD.X R6, R6, 0x1, R207.reuse, P5 ;  /* 0x0000000106067824 */ /* 0x100fe200028e06cf */
[CC--:B------:R-:W-:Y:S02]  /*173a0*/  @P3 LEA R18, P6, R5.reuse, R168.reuse, 0x1 ;  /* 0x000000a805123211 */ /* 0x0c0fe400078c08ff */
[----:B------:R-:W-:Y:S01]  /*173b0*/  @!PT LDS RZ, [RZ] ;  /* 0x00000000fffff984 */ /* 0x000fe20000000800 */
[----:B------:R-:W-:Y:S01]  /*173c0*/  @!PT LDS RZ, [RZ] ;  /* 0x00000000fffff984 */ /* 0x000fe20000000800 */
[----:B------:R-:W-:Y:S01]  /*173d0*/  @!PT LDS RZ, [RZ] ;  /* 0x00000000fffff984 */ /* 0x000fe20000000800 */
[----:B------:R-:W-:Y:S01]  /*173e0*/  @P3 LDGSTS.E.BYPASS.LTC128B.128 [R220+0xc800], desc[UR4][R12.64] ;  /* 0x0c8000000cdc3fae */ /* 0x000fe2000b901d44 */
[C---:B------:R-:W-:Y:S02]  /*173f0*/  @P2 R2UR UR4, R138.reuse ;  /* 0x000000008a0422ca */ /* 0x040fe400000e0000 */
[-CC-:B------:R-:W-:Y:S02]  /*17400*/  @P3 LEA.HI.X R19, R5, R169.reuse, R6.reuse, 0x1, P6 ;  /* 0x000000a905133211 */ /* 0x180fe400030f0c06 */
[----:B------:R-:W-:Y:S01]  /*17410*/  @!P3 STS.128 [R220+0xc800], RZ ;  /* 0x00c800ffdc00b388 */ /* 0x000fe20000000c00 */
[----:B------:R-:W-:Y:S02]  /*17420*/  @P2 R2UR UR5, R139 ;  /* 0x000000008b0522ca */ /* 0x000fe400000e0000 */
        /* <DEDUP_REMOVED lines=9> */
[C---:B------:R-:W-:Y:S02]  /*174c0*/  @P1 LEA R14, P0, R5.reuse, R168, 0x1 ;  /* 0x000000a8050e1211 */ /* 0x040fe400078008ff */
[----:B------:R-:W-:Y:S01]  /*174d0*/  @!PT LDS RZ, [RZ] ;  /* 0x00000000fffff984 */ /* 0x000fe20000000800 */
[----:B------:R-:W-:Y:S01]  /*174e0*/  @!PT LDS RZ, [RZ] ;  /* 0x00000000fffff984 */ /* 0x000fe20000000800 */
[----:B------:R-:W-:Y:S01]  /*174f0*/  @!PT LDS RZ, [RZ] ;  /* 0x00000000fffff984 */ /* 0x000fe20000000800 */
[----:B------:R-:W-:Y:S01]  /*17500*/  @P1 LDGSTS.E.BYPASS.LTC128B.128 [R220+0x10800], desc[UR12][R8.64+0x100] ;  /* 0x1080010008dc1fae */ /* 0x000fe2000b901d4c */
[C---:B------:R-:W-:Y:S02]  /*17510*/  IADD3 R4, P5, R5.reuse, R206, RZ ;  /* 0x000000ce05047210 */ /* 0x040fe40007fbe0ff */
[-C--:B------:R-:W-:Y:S02]  /*17520*/  @P1 LEA.HI.X R15, R5, R169.reuse, R6, 0x1, P0 ;  /* 0x000000a9050f1211 */ /* 0x080fe400000f0c06 */
[----:B------:R-:W-:Y:S01]  /*17530*/  @!P1 STS.128 [R220+0x10800], RZ ;  /* 0x010800ffdc009388 */ /* 0x000fe20000000c00 */
[----:B------:R-:W-:Y:S01]  /*17540*/  @P3 R2UR UR12, R138 ;  /* 0x000000008a0c32ca */ /* 0x000fe200000e0000 */
[----:B------:R-:W-:Y:S01]  /*17550*/  IMAD.X R6, R6, 0x1, R207, P5 ;  /* 0x0000000106067824 */ /* 0x000fe200028e06cf */
[C---:B------:R-:W-:Y:S02]  /*17560*/  @P3 R2UR UR13, R139.reuse ;  /* 0x000000008b0d32ca */ /* 0x040fe400000e0000 */
[----:B------:R-:W-:Y:S01]  /*17570*/  @!PT LDS RZ, [RZ] ;  /* 0x00000000fffff984 */ /* 0x000fe20000000800 */
[----:B------:R-:W-:Y:S01]  /*17580*/  @!PT LDS RZ, [RZ] ;  /* 0x00000000fffff984 */ /* 0x000fe20000000800 */
[----:B------:R-:W-:Y:S01]  /*17590*/  @!PT LDS RZ, [RZ] ;  /* 0x00000000fffff984 */ /* 0x000fe20000000800 */
[----:B------:R-:W-:Y:S01]  /*175a0*/  @P3 LDGSTS.E.BYPASS.LTC128B.128 [R220+0xd000], desc[UR10][R18.64] ;  /* 0x0d00000012dc3fae */ /* 0x000fe2000b901d4a */
[-C--:B------:R-:W-:Y:S02]  /*175b0*/  @P3 LEA R24, P5, R4, R168.reuse, 0x1 ;  /* 0x000000a804183211 */ /* 0x080fe400078a08ff */
[----:B------:R-:W-:Y:S02]  /*175c0*/  @P2 R2UR UR10, R138 ;  /* 0x000000008a0a22ca */ /* 0x000fe400000e0000 */
[----:B------:R-:W-:Y:S01]  /*175d0*/  @!P3 STS.128 [R220+0xd000], RZ ;  /* 0x00d000ffdc00b388 */ /* 0x000fe20000000c00 */
[CCC-:B------:R-:W-:Y:S02]  /*175e0*/  @P3 LEA.HI.X R25, R4.reuse, R169.reuse, R6.reuse, 0x1, P5 ;  /* 0x000000a904193211 */ /* 0x1c0fe400028f0c06 */
[C---:B------:R-:W-:Y:S02]  /*175f0*/  @P2 R2UR UR11, R139.reuse ;  /* 0x000000008b0b22ca */ /* 0x040fe400000e0000 */
[----:B------:R-:W-:Y:S01]  /*17600*/  @!PT LDS RZ, [RZ] ;  /* 0x00000000fffff984 */ /* 0x000fe20000000800 */
[----:B------:R-:W-:Y:S01]  /*17610*/  @!PT LDS RZ, [RZ] ;  /* 0x00000000fffff984 */ /* 0x000fe20000000800 */
[----:B------:R-:W-:Y:S01]  /*17620*/  @!PT LDS RZ, [RZ] ;  /* 0x00000000fffff984 */ /* 0x000fe20000000800 */
[----:B------:R2:W-:Y:S01]  /*17630*/  @P2 LDGSTS.E.BYPASS.LTC128B.128 [R220+0xf000], desc[UR4][R16.64+0x80] ;  /* 0x0f00008010dc2fae */ /* 0x0005e2000b901d44 */
[-C--:B------:R-:W-:Y:S02]  /*17640*/  @P2 LEA R22, P4, R4, R168.reuse, 0x1 ;  /* 0x000000a804162211 */ /* 0x080fe400078808ff */
[----:B------:R-:W-:Y:S02]  /*17650*/  @P1 R2UR UR4, R138 ;  /* 0x000000008a0412ca */ /* 0x000fe400000e0000 */
[----:B------:R-:W-:Y:S01]  /*17660*/  @!P2 STS.128 [R220+0xf000], RZ ;  /* 0x00f000ffdc00a388 */ /* 0x000fe20000000c00 */
[CC--:B------:R-:W-:Y:S02]  /*17670*/  @P2 LEA.HI.X R23, R4.reuse, R169.reuse, R6, 0x1, P4 ;  /* 0x000000a904172211 */ /* 0x0c0fe400020f0c06 */
[----:B------:R-:W-:Y:S02]  /*17680*/  @P1 R2UR UR5, R139 ;  /* 0x000000008b0512ca */ /* 0x000fe400000e0000 */
[----:B------:R-:W-:Y:S01]  /*17690*/  @!PT LDS RZ, [RZ] ;  /* 0x00000000fffff984 */ /* 0x000fe20000000800 */
[----:B------:R-:W-:Y:S01]  /*176a0*/  @!PT LDS RZ, [RZ] ;  /* 0x00000000fffff984 */ /* 0x000fe20000000800 */
[----:B------:R-:W-:Y:S01]  /*176b0*/  @!PT LDS RZ, [RZ] ;  /* 0x00000000fffff984 */ /* 0x000fe20000000800 */
[----:B------:R-:W-:Y:S01]  /*176c0*/  @P1 LDGSTS.E.BYPASS.LTC128B.128 [R220+0x11000], desc[UR14][R14.64+0x100] ;  /* 0x110001000edc1fae */ /* 0x000fe2000b901d4e */
[C---:B------:R-:W-:Y:S02]  /*176d0*/  @P1 LEA R20, P0, R4.reuse, R168, 0x1 ;  /* 0x000000a804141211 */ /* 0x040fe400078008ff */
[----:B-1----:R-:W-:Y:S02]  /*176e0*/  SHF.R.S32.HI R149, RZ, 0x1f, R132 ;  /* 0x0000001fff957819 */ /* 0x002fe40000011484 */
[----:B------:R-:W-:Y:S01]  /*176f0*/  @!P1 STS.128 [R220+0x11000], RZ ;  /* 0x011000ffdc009388 */ /* 0x000fe20000000c00 */
[----:B------:R-:W-:Y:S02]  /*17700*/  @P1 LEA.HI.X R21, R4, R169, R6, 0x1, P0 ;  /* 0x000000a904151211 */ /* 0x000fe400000f0c06 */
[----:B------:R-:W-:Y:S02]  /*17710*/  LEA.HI R149, R149, R132, RZ, 0x4 ;  /* 0x0000008495957211 */ /* 0x000fe400078f20ff */
[----:B------:R-:W-:Y:S01]  /*17720*/  @!PT LDS RZ, [RZ] ;  /* 0x00000000fffff984 */ /* 0x000fe20000000800 */
[----:B------:R-:W-:Y:S01]  /*17730*/  @!PT LDS RZ, [RZ] ;  /* 0x00000000fffff984 */ /* 0x000fe20000000800 */
[----:B------:R-:W-:Y:S01]  /*17740*/  @!PT LDS RZ, [RZ] ;  /* 0x00000000fffff984 */ /* 0x000fe20000000800 */
[----:B------:R1:W-:Y:S02]  /*17750*/  @P3 LDGSTS.E.BYPASS.LTC128B.128 [R220+0xd800], desc[UR12][R24.64] ;  /* 0x0d80000018dc3fae */ /* 0x0003e4000b901d4c */
[----:B------:R-:W-:Y:S03]  /*17760*/  LOP3.LUT R149, R149, 0xfffffff0, RZ, 0xc0, !PT ;  /* 0xfffffff095957812 */ /* 0x000fe600078ec0ff */
[----:B------:R-:W-:Y:S05]  /*17770*/  @!P3 STS.128 [R220+0xd800], RZ ;  /* 0x00d800ffdc00b388 */ /* 0x000fea0000000c00 */
[----:B------:R-:W-:Y:S01]  /*17780*/  @!PT LDS RZ, [RZ] ;  /* 0x00000000fffff984 */ /* 0x000fe20000000800 */
[----:B------:R-:W-:Y:S01]  /*17790*/  @!PT LDS RZ, [RZ] ;  /* 0x00000000fffff984 */ /* 0x000fe20000000800 */
[----:B------:R-:W-:Y:S01]  /*177a0*/  @!PT LDS RZ, [RZ] ;  /* 0x00000000fffff984 */ /* 0x000fe20000000800 */
[----:B------:R-:W-:Y:S01]  /*177b0*/  @P2 LDGSTS.E.BYPASS.LTC128B.128 [R220+0xf800], desc[UR10][R22.64+0x80] ;  /* 0x0f80008016dc2fae */ /* 0x000fe2000b901d4a */
[----:B------:R-:W-:Y:S02]  /*177c0*/  IMAD.IADD R149, R132, 0x1, -R149 ;  /* 0x0000000184957824 */ /* 0x000fe400078e0a95 */
[----:B------:R-:W-:Y:S02]  /*177d0*/  IMAD.MOV.U32 R132, RZ, RZ, 0x10 ;  /* 0x00000010ff847424 */ /* 0x000fe400078e00ff */
[----:B------:R-:W-:Y:S01]  /*177e0*/  @!P2 STS.128 [R220+0xf800], RZ ;  /* 0x00f800ffdc00a388 */ /* 0x000fe20000000c00 */
[----:B------:R-:W-:Y:S04]  /*177f0*/  SHF.R.S32.HI R152, RZ, 0x1f, R149 ;  /* 0x0000001fff987819 */ /* 0x000fe80000011495 */
[----:B------:R-:W-:Y:S01]  /*17800*/  @!PT LDS RZ, [RZ] ;  /* 0x00000000fffff984 */ /* 0x000fe20000000800 */
[----:B------:R-:W-:Y:S01]  /*17810*/  @!PT LDS RZ, [RZ] ;  /* 0x00000000fffff984 */ /* 0x000fe20000000800 */
[----:B------:R-:W-:Y:S01]  /*17820*/  @!PT LDS RZ, [RZ] ;  /* 0x00000000fffff984 */ /* 0x000fe20000000800 */
[----:B------:R3:W-:Y:S01]  /*17830*/  @P1 LDGSTS.E.BYPASS.LTC128B.128 [R220+0x11800], desc[UR4][R20.64+0x100] ;  /* 0x1180010014dc1fae */ /* 0x0007e2000b901d44 */
[----:B------:R-:W-:Y:S02]  /*17840*/  R2UR UR4, R138 ;  /* 0x000000008a0472ca */ /* 0x000fe400000e0000 */
[----:B------:R-:W-:Y:S02]  /*17850*/  LEA.HI R152, R152, R149, RZ, 0x3 ;  /* 0x0000009598987211 */ /* 0x000fe400078f18ff */
[----:B------:R-:W-:Y:S01]  /*17860*/  @!P1 STS.128 [R220+0x11800], RZ ;  /* 0x011800ffdc009388 */ /* 0x000fe20000000c00 */
[----:B------:R-:W-:Y:S02]  /*17870*/  R2UR UR5, R139 ;  /* 0x000000008b0572ca */ /* 0x000fe400000e0000 */
[----:B------:R-:W-:Y:S02]  /*17880*/  LOP3.LUT R152, R152, 0xfffffff8, RZ, 0xc0, !PT ;  /* 0xfffffff898987812 */ /* 0x000fe400078ec0ff */
[----:B------:R-:W-:Y:S03]  /*17890*/  LDSM.16.M88.4 R140, [R198] ;  /* 0x00000000c68c783b */ /* 0x000fe60000000200 */
[----:B------:R-:W-:Y:S02]  /*178a0*/  IMAD.IADD R152, R149, 0x1, -R152 ;  /* 0x0000000195987824 */ /* 0x000fe400078e0a98 */
[----:B------:R-:W4:Y:S03]  /*178b0*/  LDSM.16.M88.4 R144, [R197+0x6000] ;  /* 0x00600000c590783b */ /* 0x000f260000000200 */
[----:B------:R-:W-:Y:S02]  /*178c0*/  LOP3.LUT P0, RZ, R152, 0x2, RZ, 0xc0, !PT ;  /* 0x0000000298ff7812 */ /* 0x000fe4000780c0ff */
[----:B--2---:R-:W2:Y:S02]  /*178d0*/  LDSM.16.M88.4 R16, [R197+0x6800] ;  /* 0x00680000c510783b */ /* 0x004ea40000000200 */
[----:B------:R-:W-:Y:S03]  /*178e0*/  SEL R5, R132, 0xfffffff0, !P0 ;  /* 0xfffffff084057807 */ /* 0x000fe60004000000 */
[----:B-1----:R-:W3:Y:S01]  /*178f0*/  LDSM.16.M88.4 R24, [R197+0x7000] ;  /* 0x00700000c518783b */ /* 0x002ee20000000200 */
[----:B------:R-:W-:Y:S01]  /*17900*/  LOP3.LUT P0, RZ, R152, 0x4, RZ, 0xc0, !PT ;  /* 0x0000000498ff7812 */ /* 0x000fe2000780c0ff */
[--C-:B------:R-:W-:Y:S03]  /*17910*/  IMAD R205, R5, 0x2, R198.reuse ;  /* 0x0000000205cd7824 */ /* 0x100fe600078e02c6 */
[----:B------:R-:W1:Y:S01]  /*17920*/  LDSM.16.M88.4 R32, [R197+0x7800] ;  /* 0x00780000c520783b */ /* 0x000e620000000200 */
[----:B------:R-:W-:Y:S02]  /*17930*/  SEL R203, R203, 0xffffffe0, !P0 ;  /* 0xffffffe0cbcb7807 */ /* 0x000fe40004000000 */
[----:B------:R-:W-:Y:S02]  /*17940*/  ISETP.GT.AND P0, PT, R223, R210, PT ;  /* 0x000000d2df00720c */ /* 0x000fe40003f04270 */
[----:B------:R-:W0:Y:S01]  /*17950*/  LDGDEPBAR ;  /* 0x00000000000079af */ /* 0x000e220000000000 */
[C---:B------:R-:W-:Y:S02]  /*17960*/  IMAD R204, R203.reuse, 0x2, R198 ;  /* 0x00000002cbcc7824 */ /* 0x040fe400078e02c6 */
[----:B------:R-:W-:Y:S02]  /*17970*/  IMAD R203, R203, 0x2, R205 ;  /* 0x00000002cbcb7824 */ /* 0x000fe400078e02cd */
[----:B------:R-:W-:Y:S05]  /*17980*/  LDSM.16.M88.4 R132, [R205] ;  /* 0x00000000cd84783b */ /* 0x000fea0000000200 */
[----:B------:R-:W5:Y:S05]  /*17990*/  LDSM.16.M88.4 R148, [R196] ;  /* 0x00000000c494783b */ /* 0x000f6a0000000200 */
[----:B------:R-:W5:Y:S05]  /*179a0*/  LDSM.16.M88.4 R152, [R194] ;  /* 0x00000000c298783b */ /* 0x000f6a0000000200 */
[----:B------:R-:W5:Y:S01]  /*179b0*/  LDSM.16.M88.4 R156, [R193] ;  /* 0x00000000c19c783b */ /* 0x000f620000000200 */
[C---:B----4-:R-:W-:Y:S04]  /*179c0*/  HMMA.16816.F32.BF16 R4, R140.reuse, R144, RZ ;  /* 0x000000908c04723c */ /* 0x050fe800000418ff */
[----:B------:R-:W4:Y:S02]  /*179d0*/  LDSM.16.M88.4 R160, [R192] ;  /* 0x00000000c0a0783b */ /* 0x000f240000000200 */
[C---:B------:R-:W-:Y:S03]  /*179e0*/  HMMA.16816.F32.BF16 R8, R140.reuse, R146, RZ ;  /* 0x000000928c08723c */ /* 0x040fe600000418ff */
[----:B------:R-:W-:Y:S03]  /*179f0*/  LDSM.16.M88.4 R164, [R204] ;  /* 0x00000000cca4783b */ /* 0x000fe60000000200 */
[C---:B--2---:R-:W-:Y:S02]  /*17a00*/  HMMA.16816.F32.BF16 R12, R140.reuse, R16, RZ ;  /* 0x000000108c0c723c */ /* 0x044fe400000418ff */
[----:B------:R-:W2:Y:S04]  /*17a10*/  LDSM.16.M88.4 R168, [R195+0x6000] ;  /* 0x00600000c3a8783b */ /* 0x000ea80000000200 */
[C---:B------:R-:W-:Y:S01]  /*17a20*/  HMMA.16816.F32.BF16 R16, R140.reuse, R18, RZ ;  /* 0x000000128c10723c */ /* 0x040fe200000418ff */
[----:B------:R-:W-:Y:S05]  /*17a30*/  LDSM.16.M88.4 R144, [R195+0x7000] ;  /* 0x00700000c390783b */ /* 0x000fea0000000200 */
[C---:B---3--:R-:W-:Y:S01]  /*17a40*/  HMMA.16816.F32.BF16 R20, R140.reuse, R24, RZ ;  /* 0x000000188c14723c */ /* 0x048fe200000418ff */
[----:B------:R-:W-:Y:S05]  /*17a50*/  LDSM.16.M88.4 R172, [R195+0x7800] ;  /* 0x00780000c3ac783b */ /* 0x000fea0000000200 */
[C---:B------:R-:W-:Y:S01]  /*17a60*/  HMMA.16816.F32.BF16 R24, R140.reuse, R26, RZ ;  /* 0x0000001a8c18723c */ /* 0x040fe200000418ff */
[----:B------:R-:W-:Y:S05]  /*17a70*/  LDSM.16.M88.4 R176, [R203] ;  /* 0x00000000cbb0783b */ /* 0x000fea0000000200 */
[C---:B-1----:R-:W-:Y:S01]  /*17a80*/  HMMA.16816.F32.BF16 R28, R140.reuse, R32, RZ ;  /* 0x000000208c1c723c */ /* 0x042fe200000418ff */
[----:B------:R-:W-:Y:S05]  /*17a90*/  LDSM.16.M88.4 R180, [R191] ;  /* 0x00000000bfb4783b */ /* 0x000fea0000000200 */
[----:B------:R-:W-:Y:S01]  /*17aa0*/  HMMA.16816.F32.BF16 R32, R140, R34, RZ ;  /* 0x000000228c20723c */ /* 0x000fe200000418ff */
[----:B------:R-:W1:Y:S05]  /*17ab0*/  LDSM.16.M88.4 R140, [R195+0x6800] ;  /* 0x00680000c38c783b */ /* 0x000e6a0000000200 */
[C---:B-----5:R-:W-:Y:S01]  /*17ac0*/  HMMA.16816.F32.BF16 R4, R132.reuse, R148, R4 ;  /* 0x000000948404723c */ /* 0x060fe20000041804 */
[----:B------:R-:W3:Y:S05]  /*17ad0*/  LD.E R222, desc[UR4][R2.64+0x18c] ;  /* 0x00018c0402de7980 */ /* 0x000eea000c101900 */
        /* <DEDUP_REMOVED lines=8> */
[C---:B----4-:R-:W-:Y:S06]  /*17b60*/  HMMA.16816.F32.BF16 R28, R132.reuse, R160, R28 ;  /* 0x000000a0841c723c */ /* 0x050fec000004181c */
[----:B------:R-:W-:Y:S01]  /*17b70*/  HMMA.16816.F32.BF16 R32, R132, R162, R32 ;  /* 0x000000a28420723c */ /* 0x000fe20000041820 */
[----:B------:R-:W4:Y:S05]  /*17b80*/  LDSM.16.M88.4 R132, [R191+0x800] ;  /* 0x00080000bf84783b */ /* 0x000f2a0000000200 */
[C---:B--2---:R-:W-:Y:S01]  /*17b90*/  HMMA.16816.F32.BF16 R4, R164.reuse, R168, R4 ;  /* 0x000000a8a404723c */ /* 0x044fe20000041804 */
[----:B------:R-:W2:Y:S05]  /*17ba0*/  LDSM.16.M88.4 R160, [R197+0x8000] ;  /* 0x00800000c5a0783b */ /* 0x000eaa0000000200 */
[C---:B------:R-:W-:Y:S01]  /*17bb0*/  HMMA.16816.F32.BF16 R8, R164.reuse, R170, R8 ;  /* 0x000000aaa408723c */ /* 0x040fe20000041808 */
[----:B------:R-:W-:Y:S05]  /*17bc0*/  LDSM.16.M88.4 R168, [R205+0x2000] ;  /* 0x00200000cda8783b */ /* 0x000fea0000000200 */
[C---:B-1----:R-:W-:Y:S06]  /*17bd0*/  HMMA.16816.F32.BF16 R12, R164.reuse, R140, R12 ;  /* 0x0000008ca40c723c */ /* 0x042fec000004180c */
[C---:B------:R-:W-:Y:S01]  /*17be0*/  HMMA.16816.F32.BF16 R16, R164.reuse, R142, R16 ;  /* 0x0000008ea410723c */ /* 0x040fe20000041810 */
[----:B------:R-:W1:Y:S05]  /*17bf0*/  LDSM.16.M88.4 R140, [R197+0x8800] ;  /* 0x00880000c58c783b */ /* 0x000e6a0000000200 */
[C---:B------:R-:W-:Y:S06]  /*17c00*/  HMMA.16816.F32.BF16 R20, R164.reuse, R144, R20 ;  /* 0x00000090a414723c */ /* 0x040fec0000041814 */
[C---:B------:R-:W-:Y:S01]  /*17c10*/  HMMA.16816.F32.BF16 R24, R164.reuse, R146, R24 ;  /* 0x00000092a418723c */ /* 0x040fe20000041818 */
[----:B------:R-:W5:Y:S05]  /*17c20*/  LDSM.16.M88.4 R144, [R197+0x9000] ;  /* 0x00900000c590783b */ /* 0x000f6a0000000200 */
[C---:B------:R-:W-:Y:S06]  /*17c30*/  HMMA.16816.F32.BF16 R28, R164.reuse, R172, R28 ;  /* 0x000000aca41c723c */ /* 0x040fec000004181c */
[----:B------:R-:W-:Y:S01]  /*17c40*/  HMMA.16816.F32.BF16 R32, R164, R174, R32 ;  /* 0x000000aea420723c */ /* 0x000fe20000041820 */
[----:B------:R-:W5:Y:S05]  /*17c50*/  LDSM.16.M88.4 R164, [R197+0x9800] ;  /* 0x00980000c5a4783b */ /* 0x000f6a0000000200 */
[C---:B------:R-:W-:Y:S01]  /*17c60*/  HMMA.16816.F32.BF16 R4, R176.reuse, R180, R4 ;  /* 0x000000b4b004723c */ /* 0x040fe20000041804 */
[----:B------:R-:W5:Y:S05]  /*17c70*/  LDSM.16.M88.4 R172, [R190] ;  /* 0x00000000beac783b */ /* 0x000f6a0000000200 */
[C---:B------:R-:W-:Y:S01]  /*17c80*/  HMMA.16816.F32.BF16 R8, R176.reuse, R182, R8 ;  /* 0x000000b6b008723c */ /* 0x040fe20000041808 */
[----:B------:R-:W-:Y:S05]  /*17c90*/  LDSM.16.M88.4 R180, [R195+0x8000] ;  /* 0x00800000c3b4783b */ /* 0x000fea0000000200 */
[C---:B----4-:R-:W-:Y:S06]  /*17ca0*/  HMMA.16816.F32.BF16 R12, R176.reuse, R132, R12 ;  /* 0x00000084b00c723c */ /* 0x050fec000004180c */
[C---:B------:R-:W-:Y:S01]  /*17cb0*/  HMMA.16816.F32.BF16 R16, R176.reuse, R134, R16 ;  /* 0x00000086b010723c */ /* 0x040fe20000041810 */
[----:B------:R-:W4:Y:S05]  /*17cc0*/  LDSM.16.M88.4 R132, [R189] ;  /* 0x00000000bd84783b */ /* 0x000f2a0000000200 */
[C---:B------:R-:W-:Y:S06]  /*17cd0*/  HMMA.16816.F32.BF16 R20, R176.reuse, R148, R20 ;  /* 0x00000094b014723c */ /* 0x040fec0000041814 */
[C---:B------:R-:W-:Y:S01]  /*17ce0*/  HMMA.16816.F32.BF16 R24, R176.reuse, R150, R24 ;  /* 0x00000096b018723c */ /* 0x040fe20000041818 */
[----:B------:R-:W4:Y:S05]  /*17cf0*/  LDSM.16.M88.4 R148, [R188] ;  /* 0x00000000bc94783b */ /* 0x000f2a0000000200 */
[C---:B------:R-:W-:Y:S06]  /*17d00*/  HMMA.16816.F32.BF16 R28, R176.reuse, R152, R28 ;  /* 0x00000098b01c723c */ /* 0x040fec000004181c */
[----:B------:R-:W-:Y:S01]  /*17d10*/  HMMA.16816.F32.BF16 R32, R176, R154, R32 ;  /* 0x0000009ab020723c */ /* 0x000fe20000041820 */
[----:B------:R-:W4:Y:S05]  /*17d20*/  LDSM.16.M88.4 R152, [R187] ;  /* 0x00000000bb98783b */ /* 0x000f2a0000000200 */
[C---:B--2---:R-:W-:Y:S01]  /*17d30*/  HMMA.16816.F32.BF16 R4, R156.reuse, R160, R4 ;  /* 0x000000a09c04723c */ /* 0x044fe20000041804 */
[----:B------:R-:W2:Y:S05]  /*17d40*/  LDSM.16.M88.4 R176, [R204+0x2000] ;  /* 0x00200000ccb0783b */ /* 0x000eaa0000000200 */
[C---:B------:R-:W-:Y:S01]  /*17d50*/  HMMA.16816.F32.BF16 R8, R156.reuse, R162, R8 ;  /* 0x000000a29c08723c */ /* 0x040fe20000041808 */
[----:B------:R-:W-:Y:S05]  /*17d60*/  LDSM.16.M88.4 R160, [R203+0x2000] ;  /* 0x00200000cba0783b */ /* 0x000fea0000000200 */
[C---:B-1----:R-:W-:Y:S06]  /*17d70*/  HMMA.16816.F32.BF16 R12, R156.reuse, R140, R12 ;  /* 0x0000008c9c0c723c */ /* 0x042fec000004180c */
[C---:B------:R-:W-:Y:S01]  /*17d80*/  HMMA.16816.F32.BF16 R16, R156.reuse, R142, R16 ;  /* 0x0000008e9c10723c */ /* 0x040fe20000041810 */
[----:B------:R-:W1:Y:S05]  /*17d90*/  LDSM.16.M88.4 R140, [R195+0x8800] ;  /* 0x00880000c38c783b */ /* 0x000e6a0000000200 */
[C---:B-----5:R-:W-:Y:S06]  /*17da0*/  HMMA.16816.F32.BF16 R20, R156.reuse, R144, R20 ;  /* 0x000000909c14723c */ /* 0x060fec0000041814 */
[C---:B------:R-:W-:Y:S01]  /*17db0*/  HMMA.16816.F32.BF16 R24, R156.reuse, R146, R24 ;  /* 0x000000929c18723c */ /* 0x040fe20000041818 */
[----:B------:R-:W5:Y:S05]  /*17dc0*/  LDSM.16.M88.4 R144, [R195+0x9000] ;  /* 0x00900000c390783b */ /* 0x000f6a0000000200 */
[C---:B------:R-:W-:Y:S06]  /*17dd0*/  HMMA.16816.F32.BF16 R28, R156.reuse, R164, R28 ;  /* 0x000000a49c1c723c */ /* 0x040fec000004181c */
[----:B------:R-:W-:Y:S01]  /*17de0*/  HMMA.16816.F32.BF16 R32, R156, R166, R32 ;  /* 0x000000a69c20723c */ /* 0x000fe20000041820 */
[----:B------:R-:W5:Y:S05]  /*17df0*/  LDSM.16.M88.4 R156, [R195+0x9800] ;  /* 0x00980000c39c783b */ /* 0x000f6a0000000200 */
[C---:B------:R-:W-:Y:S01]  /*17e00*/  HMMA.16816.F32.BF16 R4, R168.reuse, R172, R4 ;  /* 0x000000aca804723c */ /* 0x040fe20000041804 */
[----:B------:R-:W5:Y:S05]  /*17e10*/  LDSM.16.M88.4 R164, [R191+0x2000] ;  /* 0x00200000bfa4783b */ /* 0x000f6a0000000200 */
[C---:B------:R-:W-:Y:S01]  /*17e20*/  HMMA.16816.F32.BF16 R8, R168.reuse, R174, R8 ;  /* 0x000000aea808723c */ /* 0x040fe20000041808 */
[----:B------:R-:W-:Y:S05]  /*17e30*/  LDSM.16.M88.4 R172, [R197+0xa000] ;  /* 0x00a00000c5ac783b */ /* 0x000fea0000000200 */
[C---:B----4-:R-:W-:Y:S06]  /*17e40*/  HMMA.16816.F32.BF16 R12, R168.reuse, R132, R12 ;  /* 0x00000084a80c723c */ /* 0x050fec000004180c */
[C---:B------:R-:W-:Y:S01]  /*17e50*/  HMMA.16816.F32.BF16 R16, R168.reuse, R134, R16 ;  /* 0x00000086a810723c */ /* 0x040fe20000041810 */
[----:B------:R-:W4:Y:S05]  /*17e60*/  LDSM.16.M88.4 R132, [R191+0x2800] ;  /* 0x00280000bf84783b */ /* 0x000f2a0000000200 */
[C---:B------:R-:W-:Y:S06]  /*17e70*/  HMMA.16816.F32.BF16 R20, R168.reuse, R148, R20 ;  /* 0x00000094a814723c */ /* 0x040fec0000041814 */
[C---:B------:R-:W-:Y:S01]  /*17e80*/  HMMA.16816.F32.BF16 R24, R168.reuse, R150, R24 ;  /* 0x00000096a818723c */ /* 0x040fe20000041818 */
[----:B------:R-:W4:Y:S05]  /*17e90*/  LDSM.16.M88.4 R148, [R191+0x3000] ;  /* 0x00300000bf94783b */ /* 0x000f2a0000000200 */
[C---:B------:R-:W-:Y:S06]  /*17ea0*/  HMMA.16816.F32.BF16 R28, R168.reuse, R152, R28 ;  /* 0x00000098a81c723c */ /* 0x040fec000004181c */
[----:B------:R-:W-:Y:S01]  /*17eb0*/  HMMA.16816.F32.BF16 R32, R168, R154, R32 ;  /* 0x0000009aa820723c */ /* 0x000fe20000041820 */
[----:B------:R-:W4:Y:S05]  /*17ec0*/  LDSM.16.M88.4 R152, [R191+0x3800] ;  /* 0x00380000bf98783b */ /* 0x000f2a0000000200 */
[C---:B--2---:R-:W-:Y:S01]  /*17ed0*/  HMMA.16816.F32.BF16 R4, R176.reuse, R180, R4 ;  /* 0x000000b4b004723c */ /* 0x044fe20000041804 */
[----:B------:R-:W2:Y:S05]  /*17ee0*/  LDSM.16.M88.4 R168, [R198+0x4000] ;  /* 0x00400000c6a8783b */ /* 0x000eaa0000000200 */
[C---:B------:R-:W-:Y:S01]  /*17ef0*/  HMMA.16816.F32.BF16 R8, R176.reuse, R182, R8 ;  /* 0x000000b6b008723c */ /* 0x040fe20000041808 */
[----:B------:R-:W-:Y:S05]  /*17f00*/  LDSM.16.M88.4 R180, [R186] ;  /* 0x00000000bab4783b */ /* 0x000fea0000000200 */
        /* <DEDUP_REMOVED lines=8> */
[----:B------:R-:W3:Y:S05]  /*17f90*/  LDSM.16.M88.4 R156, [R197+0xb800] ;  /* 0x00b80000c59c783b */ /* 0x000eea0000000200 */
[C---:B------:R-:W-:Y:S01]  /*17fa0*/  HMMA.16816.F32.BF16 R4, R160.reuse, R164, R4 ;  /* 0x000000a4a004723c */ /* 0x040fe20000041804 */
[----:B------:R-:W3:Y:S05]  /*17fb0*/  LDSM.16.M88.4 R176, [R205+0x4000] ;  /* 0x00400000cdb0783b */ /* 0x000eea0000000200 */
        /* <DEDUP_REMOVED lines=21> */
[C---:B---3--:R-:W-:Y:S06]  /*18110*/  HMMA.16816.F32.BF16 R28, R168.reuse, R156, R28 ;  /* 0x0000009ca81c723c */ /* 0x048fec000004181c */
[----:B------:R-:W-:Y:S01]  /*18120*/  HMMA.16816.F32.BF16 R32, R168, R158, R32 ;  /* 0x0000009ea820723c */ /* 0x000fe20000041820 */
[----:B------:R-:W3:Y:S05]  /*18130*/  LDSM.16.M88.4 R156, [R195+0xb800] ;  /* 0x00b80000c39c783b */ /* 0x000eea0000000200 */
[----:B------:R-:W3:Y:S01]  /*18140*/  LDSM.16.M88.4 R168, [R203+0x4000] ;  /* 0x00400000cba8783b */ /* 0x000ee20000000200 */
[C---:B------:R-:W-:Y:S06]  /*18150*/  HMMA.16816.F32.BF16 R4, R176.reuse, R180, R4 ;  /* 0x000000b4b004723c */ /* 0x040fec0000041804 */
[C---:B------:R-:W-:Y:S06]  /*18160*/  HMMA.16816.F32.BF16 R8, R176.reuse, R182, R8 ;  /* 0x000000b6b008723c */ /* 0x040fec0000041808 */
[C---:B----4-:R-:W-:Y:S06]  /*18170*/  HMMA.16816.F32.BF16 R12, R176.reuse, R132, R12 ;  /* 0x00000084b00c723c */ /* 0x050fec000004180c */
[C---:B------:R-:W-:Y:S01]  /*18180*/  HMMA.16816.F32.BF16 R16, R176.reuse, R134, R16 ;  /* 0x00000086b010723c */ /* 0x040fe20000041810 */
[----:B------:R-:W4:Y:S05]  /*18190*/  LDSM.16.M88.4 R132, [R191+0x4800] ;  /* 0x00480000bf84783b */ /* 0x000f2a0000000200 */
[C---:B------:R-:W-:Y:S06]  /*181a0*/  HMMA.16816.F32.BF16 R20, R176.reuse, R148, R20 ;  /* 0x00000094b014723c */ /* 0x040fec0000041814 */
[C---:B------:R-:W-:Y:S06]  /*181b0*/  HMMA.16816.F32.BF16 R24, R176.reuse, R150, R24 ;  /* 0x00000096b018723c */ /* 0x040fec0000041818 */
[C---:B------:R-:W-:Y:S06]  /*181c0*/  HMMA.16816.F32.BF16 R28, R176.reuse, R152, R28 ;  /* 0x00000098b01c723c */ /* 0x040fec000004181c */
[----:B------:R-:W-:Y:S06]  /*181d0*/  HMMA.16816.F32.BF16 R32, R176, R154, R32 ;  /* 0x0000009ab020723c */ /* 0x000fec0000041820 */
[C---:B--2---:R-:W-:Y:S06]  /*181e0*/  HMMA.16816.F32.BF16 R4, R160.reuse, R164, R4 ;  /* 0x000000a4a004723c */ /* 0x044fec0000041804 */
[C---:B------:R-:W-:Y:S06]  /*181f0*/  HMMA.16816.F32.BF16 R8, R160.reuse, R166, R8 ;  /* 0x000000a6a008723c */ /* 0x040fec0000041808 */
[C---:B-1----:R-:W-:Y:S06]  /*18200*/  HMMA.16816.F32.BF16 R12, R160.reuse, R140, R12 ;  /* 0x0000008ca00c723c */ /* 0x042fec000004180c */
[C---:B------:R-:W-:Y:S06]  /*18210*/  HMMA.16816.F32.BF16 R16, R160.reuse, R142, R16 ;  /* 0x0000008ea010723c */ /* 0x040fec0000041810 */
[C---:B-----5:R-:W-:Y:S06]  /*18220*/  HMMA.16816.F32.BF16 R20, R160.reuse, R144, R20 ;  /* 0x00000090a014723c */ /* 0x060fec0000041814 */
[C---:B------:R-:W-:Y:S06]  /*18230*/  HMMA.16816.F32.BF16 R24, R160.reuse, R146, R24 ;  /* 0x00000092a018723c */ /* 0x040fec0000041818 */
[C---:B---3--:R-:W-:Y:S06]  /*18240*/  HMMA.16816.F32.BF16 R28, R160.reuse, R156, R28 ;  /* 0x0000009ca01c723c */ /* 0x048fec000004181c */
[----:B------:R-:W-:Y:S06]  /*18250*/  HMMA.16816.F32.BF16 R32, R160, R158, R32 ;  /* 0x0000009ea020723c */ /* 0x000fec0000041820 */
[C---:B------:R-:W-:Y:S06]  /*18260*/  HMMA.16816.F32.BF16 R4, R168.reuse, R172, R4 ;  /* 0x000000aca804723c */ /* 0x040fec0000041804 */
[C---:B------:R-:W-:Y:S06]  /*18270*/  HMMA.16816.F32.BF16 R8, R168.reuse, R174, R8 ;  /* 0x000000aea808723c */ /* 0x040fec0000041808 */
        /* <DEDUP_REMOVED lines=24> */
[----:B------:R-:W1:Y:S01]  /*18400*/  MUFU.TANH R174, R174 ;  /* 0x000000ae00ae7308 */ /* 0x000e620000002400 */
        /* <DEDUP_REMOVED lines=21> */
[----:B------:R1:W1:Y:S04]  /*18560*/  MUFU.TANH R180, R16 ;  /* 0x0000001000b47308 */ /* 0x0002680000002400 */
[----:B------:R-:W-:Y:S06]  /*18570*/  IMAD.MOV.U32 R168, RZ, RZ, R228 ;  /* 0x000000ffffa87224 */ /* 0x000fec00078e00e4 */
[----:B------:R1:W1:Y:S01]  /*18580*/  MUFU.TANH R232, R17 ;  /* 0x0000001100e87308 */ /* 0x0002620000002400 */
[----:B------:R-:W-:Y:S09]  /*18590*/  IMAD.MOV.U32 R169, RZ, RZ, R229 ;  /* 0x000000ffffa97224 */ /* 0x000ff200078e00e5 */
        /* <DEDUP_REMOVED lines=103> */
.L_x_2068:
[----:B------:R-:W-:Y:S02]  /*18c10*/  R2UR UR4, R138 ;  /* 0x000000008a0472ca */ /* 0x000fe400000e0000 */
[----:B------:R-:W-:Y:S11]  /*18c20*/  R2UR UR5, R139 ;  /* 0x000000008b0572ca */ /* 0x000ff600000e0000 */
[----:B------:R-:W-:Y:S02]  /*18c30*/  @!UPT UIADD3 URZ, URZ, URZ, URZ ;  /* 0x0000003f3f3ff290 */ /* 0x000fe4000fffe03f */
[----:B------:R-:W2:Y:S02]  /*18c40*/  LD.E R8, desc[UR4][R2.64+0x38] ;  /* 0x0000380402087980 */ /* 0x000ea4000c101900 */
[----:B--2---:R-:W-:Y:S05]  /*18c50*/  IMAD.U32 R8, R8, -0x40, RZ ;  /* 0xffffffc008087824 */ /* 0x004fea00078e00ff */
[----:B------:R-:W-:Y:S02]  /*18c60*/  SHF.R.S32.HI R6, RZ, 0x1f, R8 ;  /* 0x0000001fff067819 */ /* 0x000fe40000011408 */
.L_x_2069:
[----:B------:R-:W-:Y:S05]  /*18c70*/  BSYNC B0 ;  /* 0x0000000000007941 */ /* 0x000fea0003800000 */
.L_x_2067:
        /* <DEDUP_REMOVED lines=113> */
.L_x_2066:
[----:B------:R-:W-:Y:S05]  /*19390*/  BSYNC B1 ;  /* 0x0000000000017941 */ /* 0x000fea0003800000 */
.L_x_2065:
        /* <DEDUP_REMOVED lines=16> */
[----:B------:R-:W-:Y:S01]  /*194a0*/  FMNMX.FTZ R5, R180, R5, !PT ;  /* 0x00000005b4057209 */ /* 0x000fe20007810000 */
[----:B------:R-:W-:Y:S03]  /*194b0*/  LDSM.16.MT88.4 R140, [R199+0xc000] ;  /* 0x00c00000c78c783b */ /* 0x000fe60000004200 */
[----:B------:R-:W-:Y:S04]  /*194c0*/  FMNMX.FTZ R5, R232, R5, !PT ;  /* 0x00000005e8057209 */ /* 0x000fe80007810000 */
[----:B------:R-:W-:Y:S01]  /*194d0*/  FMNMX.FTZ R5, R226, R5, !PT ;  /* 0x00000005e2057209 */ /* 0x000fe20007810000 */
[----:B------:R-:W-:Y:S03]  /*194e0*/  LDSM.16.MT88.4 R144, [R200+0xe800] ;  /* 0x00e80000c890783b */ /* 0x000fe60000004200 */
        /* <DEDUP_REMOVED lines=47> */
[-C--:B------:R-:W-:Y:S01]  /*197e0*/  FFMA.FTZ R172, R242, R134.reuse, -R155 ;  /* 0x00000086f2ac7223 */ /* 0x080fe2000001089b */
[----:B------:R-:W2:Y:S01]  /*197f0*/  MUFU.EX2 R0, R0 ;  /* 0x0000000000007308 */ /* 0x000ea20000000800 */
[-CC-:B------:R-:W-:Y:S01]  /*19800*/  FFMA.FTZ R178, R178, R134.reuse, -R149.reuse ;  /* 0x00000086b2b27223 */ /* 0x180fe20000010895 */
[-CC-:B------:R-:W-:Y:S01]  /*19810*/  FFMA.FTZ R181, R234, R134.reuse, -R149.reuse ;  /* 0x00000086eab57223 */ /* 0x180fe20000010895 */
[-CC-:B------:R-:W-:Y:S01]  /*19820*/  FFMA.FTZ R182, R182, R134.reuse, -R149.reuse ;  /* 0x00000086b6b67223 */ /* 0x180fe20000010895 */
[--C-:B------:R-:W-:Y:S01]  /*19830*/  FFMA.FTZ R203, R230, R134, -R149.reuse ;  /* 0x00000086e6cb7223 */ /* 0x100fe20000010895 */
[C---:B-1----:R-:W-:Y:S01]  /*19840*/  FMUL.FTZ R4, R2.reuse, R128 ;  /* 0x0000008002047220 */ /* 0x042fe20000410000 */
[C---:B------:R-:W-:Y:S01]  /*19850*/  FMUL.FTZ R5, R2.reuse, R129 ;  /* 0x0000008102057220 */ /* 0x040fe20000410000 */
        /* <DEDUP_REMOVED lines=19> */
[C---:B------:R-:W-:Y:S01]  /*19990*/  FMUL.FTZ R23, R0.reuse, R115 ;  /* 0x0000007300177220 */ /* 0x040fe20000410000 */
[C---:B------:R-:W-:Y:S01]  /*199a0*/  FMUL.FTZ R30, R0.reuse, R106 ;  /* 0x0000006a001e7220 */ /* 0x040fe20000410000 */
[----:B------:R-:W-:Y:S01]  /*199b0*/  FMUL.FTZ R31, R0, R107 ;  /* 0x0000006b001f7220 */ /* 0x000fe20000410000 */
[-CC-:B------:R-:W-:Y:S01]  /*199c0*/  FFMA.FTZ R204, R204, R134.reuse, -R149.reuse ;  /* 0x00000086cccc7223 */ /* 0x180fe20000010895 */
[-CC-:B------:R-:W-:Y:S01]  /*199d0*/  FFMA.FTZ R229, R166, R134.reuse, -R149.reuse ;  /* 0x00000086a6e57223 */ /* 0x180fe20000010895 */
[-C--:B------:R-:W-:Y:S03]  /*199e0*/  FFMA.FTZ R233, R158, R134.reuse, -R149 ;  /* 0x000000869ee97223 */ /* 0x080fe60000010895 */
[----:B------:R-:W3:Y:S01]  /*199f0*/  MUFU.EX2 R171, R171 ;  /* 0x000000ab00ab7308 */ /* 0x000ee20000000800 */
[----:B-1----:R-:W-:Y:S01]  /*19a00*/  F2FP.BF16.F32.PACK_AB R128, R174, R177 ;  /* 0x000000b1ae80723e */ /* 0x002fe200000010ff */
[----:B------:R-:W1:Y:S01]  /*19a10*/  LDSM.16.MT88.4 R104, [R201+0xe000] ;  /* 0x00e00000c968783b */ /* 0x000e620000004200 */
[-C--:B------:R-:W-:Y:S01]  /*19a20*/  FFMA.FTZ R235, R154, R134.reuse, -R155 ;  /* 0x000000869aeb7223 */ /* 0x080fe2000001089b */
[-CC-:B------:R-:W-:Y:S01]  /*19a30*/  FFMA.FTZ R230, R150, R134.reuse, -R149.reuse ;  /* 0x0000008696e67223 */ /* 0x180fe20000010895 */
[-CC-:B------:R-:W-:Y:S01]  /*19a40*/  FFMA.FTZ R237, R148, R134.reuse, -R149.reuse ;  /* 0x0000008694ed7223 */ /* 0x180fe20000010895 */
[----:B------:R-:W-:Y:S01]  /*19a50*/  FFMA.FTZ R135, R135, R134, -R149 ;  /* 0x0000008687877223 */ /* 0x000fe20000010895 */
[C---:B------:R-:W-:Y:S03]  /*19a60*/  FMUL.FTZ R36, R2.reuse, R36 ;  /* 0x0000002402247220 */ /* 0x040fe60000410000 */
[----:B------:R-:W-:Y:S01]  /*19a70*/  MUFU.EX2 R173, R173 ;  /* 0x000000ad00ad7308 */ /* 0x000fe20000000800 */
[----:B------:R-:W-:Y:S01]  /*19a80*/  FMUL.FTZ R37, R2, R37 ;  /* 0x0000002502257220 */ /* 0x000fe20000410000 */
[----:B------:R-:W-:Y:S01]  /*19a90*/  LDSM.16.MT88.4 R112, [R202+0x10000] ;  /* 0x01000000ca70783b */ /* 0x000fe20000004200 */
[C---:B------:R-:W-:Y:S01]  /*19aa0*/  FMUL.FTZ R38, R0.reuse, R38 ;  /* 0x0000002600267220 */ /* 0x040fe20000410000 */
[----:B------:R-:W-:Y:S01]  /*19ab0*/  FMUL.FTZ R39, R0, R39 ;  /* 0x0000002700277220 */ /* 0x000fe20000410000 */
[C---:B------:R-:W-:Y:S01]  /*19ac0*/  FMUL.FTZ R40, R2.reuse, R40 ;  /* 0x0000002802287220 */ /* 0x040fe20000410000 */
[----:B------:R-:W-:Y:S01]  /*19ad0*/  FMUL.FTZ R41, R2, R41 ;  /* 0x0000002902297220 */ /* 0x000fe20000410000 */
[C---:B------:R-:W-:Y:S03]  /*19ae0*/  FMUL.FTZ R42, R0.reuse, R42 ;  /* 0x0000002a002a7220 */ /* 0x040fe60000410000 */
[----:B------:R-:W4:Y:S01]  /*19af0*/  MUFU.EX2 R172, R172 ;  /* 0x000000ac00ac7308 */ /* 0x000f220000000800 */
[----:B---3--:R-:W-:Y:S01]  /*19b00*/  F2FP.BF16.F32.PACK_AB R129, R171, R175 ;  /* 0x000000afab81723e */ /* 0x008fe200000010ff */
        /* <DEDUP_REMOVED lines=76> */
[----:B------:R-:W-:Y:S01]  /*19fd0*/  FMUL.FTZ R85, R2, R85 ;  /* 0x0000005502557220 */ /* 0x000fe20000410000 */
[----:B------:R-:W4:Y:S03]  /*19fe0*/  LDSM.16.MT88.4 R100, [R199+0xe000] ;  /* 0x00e00000c764783b */ /* 0x000f260000004200 */
[----:B------:R-:W-:Y:S01]  /*19ff0*/  MUFU.EX2 R231, R231 ;  /* 0x000000e700e77308 */ /* 0x000fe20000000800 */
[C---:B------:R-:W-:Y:S01]  /*1a000*/  FMUL.FTZ R86, R0.reuse, R86 ;  /* 0x0000005600567220 */ /* 0x040fe20000410000 */
[----:B------:R-:W-:Y:S01]  /*1a010*/  FMUL.FTZ R87, R0, R87 ;  /* 0x0000005700577220 */ /* 0x000fe20000410000 */
[C---:B------:R-:W-:Y:S02]  /*1a020*/  HMMA.16816.F32.BF16 R32, R128.reuse, R142, R32 ;  /* 0x0000008e8020723c */ /* 0x040fe40000041820 */
[----:B------:R-:W-:Y:S01]  /*1a030*/  LDSM.16.MT88.4 R140, [R201+0xe800] ;  /* 0x00e80000c98c783b */ /* 0x000fe20000004200 */
[-CC-:B------:R-:W-:Y:S01]  /*1a040*/  FFMA.FTZ R176, R176, R134.reuse, -R155.reuse ;  /* 0x00000086b0b07223 */ /* 0x180fe2000001089b */
[-CC-:B------:R-:W-:Y:S02]  /*1a050*/  FFMA.FTZ R179, R236, R134.reuse, -R155.reuse ;  /* 0x00000086ecb37223 */ /* 0x180fe4000001089b */
[C---:B--2---:R-:W-:Y:S01]  /*1a060*/  HMMA.16816.F32.BF16 R36, R128.reuse, R120, R36 ;  /* 0x000000788024723c */ /* 0x044fe20000041824 */
[----:B------:R-:W-:Y:S04]  /*1a070*/  MUFU.EX2 R233, R233 ;  /* 0x000000e900e97308 */ /* 0x000fe80000000800 */
[-CC-:B------:R-:W-:Y:S01]  /*1a080*/  FFMA.FTZ R180, R180, R134.reuse, -R155.reuse ;  /* 0x00000086b4b47223 */ /* 0x180fe2000001089b */
[C---:B------:R-:W-:Y:S01]  /*1a090*/  HMMA.16816.F32.BF16 R40, R128.reuse, R122, R40 ;  /* 0x0000007a8028723c */ /* 0x040fe20000041828 */
[----:B------:R-:W-:Y:S04]  /*1a0a0*/  LDSM.16.MT88.4 R120, [R199+0xc800] ;  /* 0x00c80000c778783b */ /* 0x000fe80000004200 */
[----:B------:R-:W-:Y:S01]  /*1a0b0*/  MUFU.EX2 R176, R176 ;  /* 0x000000b000b07308 */ /* 0x000fe20000000800 */
[-CC-:B------:R-:W-:Y:S01]  /*1a0c0*/  FFMA.FTZ R183, R232, R134.reuse, -R155.reuse ;  /* 0x00000086e8b77223 */ /* 0x180fe2000001089b */
[C---:B-1----:R-:W-:Y:S04]  /*1a0d0*/  HMMA.16816.F32.BF16 R44, R128.reuse, R104, R44 ;  /* 0x00000068802c723c */ /* 0x042fe8000004182c */
[--C-:B------:R-:W-:Y:S02]  /*1a0e0*/  FFMA.FTZ R232, R153, R134, -R155.reuse ;  /* 0x0000008699e87223 */ /* 0x100fe4000001089b */
[C---:B------:R-:W-:Y:S01]  /*1a0f0*/  HMMA.16816.F32.BF16 R48, R128.reuse, R106, R48 ;  /* 0x0000006a8030723c */ /* 0x040fe20000041830 */
[----:B------:R-:W1:Y:S01]  /*1a100*/  LDSM.16.MT88.4 R104, [R201+0x10000] ;  /* 0x01000000c968783b */ /* 0x000e620000004200 */
[----:B------:R-:W2:Y:S03]  /*1a110*/  MUFU.EX2 R179, R179 ;  /* 0x000000b300b37308 */ /* 0x000ea60000000800 */
[C---:B------:R-:W-:Y:S01]  /*1a120*/  FMUL.FTZ R88, R2.reuse, R88 ;  /* 0x0000005802587220 */ /* 0x040fe20000410000 */
[C---:B---3--:R-:W-:Y:S06]  /*1a130*/  HMMA.16816.F32.BF16 R52, R128.reuse, R108, R52 ;  /* 0x0000006c8034723c */ /* 0x048fec0000041834 */
[----:B------:R-:W-:Y:S01]  /*1a140*/  MUFU.EX2 R180, R180 ;  /* 0x000000b400b47308 */ /* 0x000fe20000000800 */
[----:B------:R-:W-:Y:S01]  /*1a150*/  FMUL.FTZ R89, R2, R89 ;  /* 0x0000005902597220 */ /* 0x000fe20000410000 */
[C---:B------:R-:W-:Y:S01]  /*1a160*/  HMMA.16816.F32.BF16 R56, R128.reuse, R110, R56 ;  /* 0x0000006e8038723c */ /* 0x040fe20000041838 */
[----:B------:R-:W-:Y:S02]  /*1a170*/  LDSM.16.MT88.4 R108, [R202+0xc800] ;  /* 0x00c80000ca6c783b */ /* 0x000fe40000004200 */
[C---:B------:R-:W-:Y:S03]  /*1a180*/  FMUL.FTZ R90, R0.reuse, R90 ;  /* 0x0000005a005a7220 */ /* 0x040fe60000410000 */
[C---:B----4-:R-:W-:Y:S02]  /*1a190*/  HMMA.16816.F32.BF16 R60, R128.reuse, R100, R60 ;  /* 0x00000064803c723c */ /* 0x050fe4000004183c */
[----:B------:R-:W3:Y:S03]  /*1a1a0*/  MUFU.EX2 R183, R183 ;  /* 0x000000b700b77308 */ /* 0x000ee60000000800 */
[----:B------:R-:W-:Y:S01]  /*1a1b0*/  FMUL.FTZ R91, R0, R91 ;  /* 0x0000005b005b7220 */ /* 0x000fe20000410000 */
[C---:B------:R-:W-:Y:S01]  /*1a1c0*/  HMMA.16816.F32.BF16 R64, R128.reuse, R102, R64 ;  /* 0x000000668040723c */ /* 0x040fe20000041840 */
[----:B------:R-:W4:Y:S05]  /*1a1d0*/  LDSM.16.MT88.4 R100, [R200+0x10000] ;  /* 0x01000000c864783b */ /* 0x000f2a0000004200 */
[----:B------:R-:W-:Y:S01]  /*1a1e0*/  MUFU.EX2 R228, R228 ;  /* 0x000000e400e47308 */ /* 0x000fe20000000800 */
[C---:B------:R-:W-:Y:S01]  /*1a1f0*/  FMUL.FTZ R92, R2.reuse, R92 ;  /* 0x0000005c025c7220 */ /* 0x040fe20000410000 */
[C---:B------:R-:W-:Y:S03]  /*1a200*/  HMMA.16816.F32.BF16 R68, R128.reuse, R112, R68 ;  /* 0x000000708044723c */ /* 0x040fe60000041844 */
[----:B------:R-:W-:Y:S03]  /*1a210*/  FMUL.FTZ R93, R2, R93 ;  /* 0x0000005d025d7220 */ /* 0x000fe60000410000 */
[C---:B------:R-:W-:Y:S01]  /*1a220*/  HMMA.16816.F32.BF16 R72, R128.reuse, R114, R72 ;  /* 0x000000728048723c */ /* 0x040fe20000041848 */
[----:B------:R-:W-:Y:S01]  /*1a230*/  LDSM.16.MT88.4 R112, [R201+0xc800] ;  /* 0x00c80000c970783b */ /* 0x000fe20000004200 */
[----:B------:R-:W-:Y:S03]  /*1a240*/  MUFU.EX2 R235, R235 ;  /* 0x000000eb00eb7308 */ /* 0x000fe60000000800 */
        /* <DEDUP_REMOVED lines=11> */
[-C--:B------:R-:W-:Y:S01]  /*1a300*/  FFMA.FTZ R205, R226, R134.reuse, -R155 ;  /* 0x00000086e2cd7223 */ /* 0x080fe2000001089b */
[-C--:B------:R-:W-:Y:S01]  /*1a310*/  FFMA.FTZ R226, R160, R134.reuse, -R149 ;  /* 0x00000086a0e27223 */ /* 0x080fe20000010895 */
[-CC-:B------:R-:W-:Y:S01]  /*1a320*/  FFMA.FTZ R222, R224, R134.reuse, -R155.reuse ;  /* 0x00000086e0de7223 */ /* 0x180fe2000001089b */
[----:B------:R-:W-:Y:S01]  /*1a330*/  LDSM.16.MT88.4 R160, [R199+0xf800] ;  /* 0x00f80000c7a0783b */ /* 0x000fe20000004200 */
[-CC-:B------:R-:W-:Y:S01]  /*1a340*/  FFMA.FTZ R224, R164, R134.reuse, -R155.reuse ;  /* 0x00000086a4e07223 */ /* 0x180fe2000001089b */
[-C--:B------:R-:W-:Y:S01]  /*1a350*/  FFMA.FTZ R155, R151, R134.reuse, -R155 ;  /* 0x00000086979b7223 */ /* 0x080fe2000001089b */
[C---:B----4-:R-:W-:Y:S01]  /*1a360*/  HMMA.16816.F32.BF16 R84, R128.reuse, R100, R84 ;  /* 0x000000648054723c */ /* 0x050fe20000041854 */
[----:B------:R-:W-:Y:S02]  /*1a370*/  MUFU.EX2 R205, R205 ;  /* 0x000000cd00cd7308 */ /* 0x000fe40000000800 */
[----:B------:R-:W-:Y:S01]  /*1a380*/  FFMA.FTZ R134, R133, R134, -R149 ;  /* 0x0000008685867223 */ /* 0x000fe20000010895 */
[----:B------:R-:W-:Y:S01]  /*1a390*/  FFMA.FTZ R177, R2, R227, R177 ;  /* 0x000000e302b17223 */ /* 0x000fe200000100b1 */
[----:B------:R-:W-:Y:S01]  /*1a3a0*/  LDSM.16.MT88.4 R148, [R202+0xf800] ;  /* 0x00f80000ca94783b */ /* 0x000fe20000004200 */
[C---:B------:R-:W-:Y:S05]  /*1a3b0*/  HMMA.16816.F32.BF16 R88, R128.reuse, R102, R88 ;  /* 0x000000668058723c */ /* 0x040fea0000041858 */
[----:B------:R4:W-:Y:S01]  /*1a3c0*/  MUFU.EX2 R239, R155 ;  /* 0x0000009b00ef7308 */ /* 0x0009e20000000800 */
[----:B--2---:R-:W-:Y:S01]  /*1a3d0*/  F2FP.BF16.F32.PACK_AB R100, R179, R176 ;  /* 0x000000b0b364723e */ /* 0x004fe200000010ff */
[----:B------:R-:W-:Y:S01]  /*1a3e0*/  FFMA.FTZ R175, R0, R225, R175 ;  /* 0x000000e100af7223 */ /* 0x000fe200000100af */
[----:B------:R-:W-:Y:S03]  /*1a3f0*/  LDSM.16.MT88.4 R164, [R202+0x11800] ;  /* 0x01180000caa4783b */ /* 0x000fe60000004200 */
[----:B------:R-:W-:Y:S02]  /*1a400*/  F2FP.BF16.F32.PACK_AB R101, R181, R178 ;  /* 0x000000b2b565723e */ /* 0x000fe400000010ff */
[----:B---3--:R-:W-:Y:S02]  /*1a410*/  F2FP.BF16.F32.PACK_AB R102, R183, R180 ;  /* 0x000000b4b766723e */ /* 0x008fe400000010ff */
[----:B------:R-:W2:Y:S01]  /*1a420*/  MUFU.EX2 R222, R222 ;  /* 0x000000de00de7308 */ /* 0x000ea20000000800 */
[----:B------:R-:W-:Y:S01]  /*1a430*/  F2FP.BF16.F32.PACK_AB R103, R203, R182 ;  /* 0x000000b6cb67723e */ /* 0x000fe200000010ff */
[----:B------:R-:W-:Y:S01]  /*1a440*/  FADD.FTZ R174, R174, R177 ;  /* 0x000000b1aeae7221 */ /* 0x000fe20000010000 */
[----:B------:R-:W-:Y:S01]  /*1a450*/  IADD3 R0, R223, -0x1, RZ ;  /* 0xffffffffdf007810 */ /* 0x000fe20007ffe0ff */
[----:B------:R-:W-:Y:S01]  /*1a460*/  FADD.FTZ R175, R171, R175 ;  /* 0x000000afabaf7221 */ /* 0x000fe20000010000 */
[C---:B-1----:R-:W-:Y:S01]  /*1a470*/  HMMA.16816.F32.BF16 R92, R128.reuse, R104, R92 ;  /* 0x00000068805c723c */ /* 0x042fe2000004185c */
[----:B----4-:R-:W-:Y:S04]  /*1a480*/  LDSM.16.MT88.4 R152, [R201+0xf800] ;  /* 0x00f80000c998783b */ /* 0x010fe80000004200 */
[----:B------:R-:W1:Y:S01]  /*1a490*/  MUFU.EX2 R224, R224 ;  /* 0x000000e000e07308 */ /* 0x000e620000000800 */
[----:B------:R-:W-:Y:S01]  /*1a4a0*/  FADD.FTZ R170, R170, R175 ;  /* 0x000000afaaaa7221 */ /* 0x000fe20000010000 */
[----:B------:R-:W-:Y:S01]  /*1a4b0*/  MOV R223, R0 ;  /* 0x0000000000df7202 */ /* 0x000fe20000000f00 */
[----:B------:R-:W-:Y:S01]  /*1a4c0*/  HMMA.16816.F32.BF16 R96, R128, R106, R96 ;  /* 0x0000006a8060723c */ /* 0x000fe20000041860 */
[----:B------:R-:W3:Y:S06]  /*1a4d0*/  LDSM.16.MT88.4 R104, [R199+0xe800] ;  /* 0x00e80000c768783b */ /* 0x000eec0000004200 */
[----:B------:R-:W4:Y:S01]  /*1a4e0*/  MUFU.EX2 R226, R226 ;  /* 0x000000e200e27308 */ /* 0x000f220000000800 */
[C---:B------:R-:W-:Y:S05]  /*1a4f0*/  HMMA.16816.F32.BF16 R4, R100.reuse, R108, R4 ;  /* 0x0000006c6404723c */ /* 0x040fea0000041804 */
[----:B------:R-:W-:Y:S01]  /*1a500*/  FADD.FTZ R137, R137, R170 ;  /* 0x000000aa89897221 */ /* 0x000fe20000010000 */
[C---:B------:R-:W-:Y:S01]  /*1a510*/  HMMA.16816.F32.BF16 R8, R100.reuse, R110, R8 ;  /* 0x0000006e6408723c */ /* 0x040fe20000041808 */
[----:B------:R-:W5:Y:S02]  /*1a520*/  LDSM.16.MT88.4 R108, [R202+0x10800] ;  /* 0x01080000ca6c783b */ /* 0x000f640000004200 */
[----:B------:R-:W4:Y:S02]  /*1a530*/  MUFU.EX2 R232, R232 ;  /* 0x000000e800e87308 */ /* 0x000f240000000800 */
[----:B------:R-:W-:Y:S01]  /*1a540*/  FADD.FTZ R178, R178, R137 ;  /* 0x00000089b2b27221 */ /* 0x000fe20000010000 */
[C---:B------:R-:W-:Y:S03]  /*1a550*/  HMMA.16816.F32.BF16 R12, R100.reuse, R112, R12 ;  /* 0x00000070640c723c */ /* 0x040fe6000004180c */
[----:B------:R-:W-:Y:S04]  /*1a560*/  LDSM.16.MT88.4 R128, [R199+0xd000] ;  /* 0x00d00000c780783b */ /* 0x000fe80000004200 */
[----:B------:R-:W-:Y:S01]  /*1a570*/  MUFU.EX2 R135, R135 ;  /* 0x0000008700877308 */ /* 0x000fe20000000800 */
[----:B------:R-:W-:Y:S01]  /*1a580*/  FADD.FTZ R181, R181, R178 ;  /* 0x000000b2b5b57221 */ /* 0x000fe20000010000 */
[C---:B------:R-:W-:Y:S02]  /*1a590*/  HMMA.16816.F32.BF16 R16, R100.reuse, R114, R16 ;  /* 0x000000726410723c */ /* 0x040fe40000041810 */
[----:B------:R-:W1:Y:S04]  /*1a5a0*/  LDSM.16.MT88.4 R112, [R201+0x10800] ;  /* 0x01080000c970783b */ /* 0x000e680000004200 */
[C---:B------:R-:W-:Y:S02]  /*1a5b0*/  HMMA.16816.F32.BF16 R20, R100.reuse, R116, R20 ;  /* 0x000000746414723c */ /* 0x040fe40000041814 */
[----:B------:R-:W4:Y:S03]  /*1a5c0*/  MUFU.EX2 R134, R134 ;  /* 0x0000008600867308 */ /* 0x000f260000000800 */
[----:B------:R-:W-:Y:S01]  /*1a5d0*/  FADD.FTZ R182, R182, R181 ;  /* 0x000000b5b6b67221 */ /* 0x000fe20000010000 */
[C---:B------:R-:W-:Y:S01]  /*1a5e0*/  HMMA.16816.F32.BF16 R24, R100.reuse, R118, R24 ;  /* 0x000000766418723c */ /* 0x040fe20000041818 */
[----:B------:R-:W4:Y:S04]  /*1a5f0*/  LDSM.16.MT88.4 R116, [R200+0x10800] ;  /* 0x01080000c874783b */ /* 0x000f280000004200 */
[----:B------:R-:W-:Y:S01]  /*1a600*/  FADD.FTZ R203, R203, R182 ;  /* 0x000000b6cbcb7221 */ /* 0x000fe20000010000 */
[C---:B------:R-:W-:Y:S05]  /*1a610*/  HMMA.16816.F32.BF16 R28, R100.reuse, R120, R28 ;  /* 0x00000078641c723c */ /* 0x040fea000004181c */
[----:B------:R-:W-:Y:S01]  /*1a620*/  MOV R0, R3 ;  /* 0x0000000300007202 */ /* 0x000fe20000000f00 */
[C---:B------:R-:W-:Y:S01]  /*1a630*/  HMMA.16816.F32.BF16 R32, R100.reuse, R122, R32 ;  /* 0x0000007a6420723c */ /* 0x040fe20000041820 */
[----:B------:R-:W-:Y:S04]  /*1a640*/  LDSM.16.MT88.4 R120, [R202+0xd000] ;  /* 0x00d00000ca78783b */ /* 0x000fe80000004200 */
[----:B------:R-:W-:Y:S01]  /*1a650*/  MOV R137, R132 ;  /* 0x0000008400897202 */ /* 0x000fe20000000f00 */
        /* <DEDUP_REMOVED lines=14> */
[----:B--2---:R-:W-:Y:S01]  /*1a740*/  F2FP.BF16.F32.PACK_AB R108, R222, R205 ;  /* 0x000000cdde6c723e */ /* 0x004fe200000010ff */
[C---:B-1----:R-:W-:Y:S05]  /*1a750*/  HMMA.16816.F32.BF16 R76, R100.reuse, R112, R76 ;  /* 0x00000070644c723c */ /* 0x042fea000004184c */
[----:B------:R-:W-:Y:S01]  /*1a760*/  F2FP.BF16.F32.PACK_AB R109, R229, R204 ;  /* 0x000000cce56d723e */ /* 0x000fe200000010ff */
[C---:B------:R-:W-:Y:S01]  /*1a770*/  HMMA.16816.F32.BF16 R80, R100.reuse, R114, R80 ;  /* 0x000000726450723c */ /* 0x040fe20000041850 */
[----:B------:R-:W1:Y:S04]  /*1a780*/  LDSM.16.MT88.4 R112, [R200+0xd000] ;  /* 0x00d00000c870783b */ /* 0x000e680000004200 */
[----:B------:R-:W-:Y:S01]  /*1a790*/  F2FP.BF16.F32.PACK_AB R110, R231, R224 ;  /* 0x000000e0e76e723e */ /* 0x000fe200000010ff */
[C---:B----4-:R-:W-:Y:S05]  /*1a7a0*/  HMMA.16816.F32.BF16 R84, R100.reuse, R116, R84 ;  /* 0x000000746454723c */ /* 0x050fea0000041854 */
        /* <DEDUP_REMOVED lines=78> */
[C---:B------:R-:W-:Y:S05]  /*1ac90*/  HMMA.16816.F32.BF16 R80, R140.reuse, R6, R80 ;  /* 0x000000068c50723c */ /* 0x040fea0000041850 */
[----:B------:R-:W-:Y:S01]  /*1aca0*/  FADD.FTZ R5, R205, R180 ;  /* 0x000000b4cd057221 */ /* 0x000fe20000010000 */
[C---:B--2---:R-:W-:Y:S05]  /*1acb0*/  HMMA.16816.F32.BF16 R84, R140.reuse, R8, R84 ;  /* 0x000000088c54723c */ /* 0x044fea0000041854 */
[----:B------:R-:W-:Y:S01]  /*1acc0*/  FADD.FTZ R5, R222, R5 ;  /* 0x00000005de057221 */ /* 0x000fe20000010000 */
[C---:B------:R-:W-:Y:S05]  /*1acd0*/  HMMA.16816.F32.BF16 R88, R140.reuse, R10, R88 ;  /* 0x0000000a8c58723c */ /* 0x040fea0000041858 */
[----:B------:R-:W-:Y:S01]  /*1ace0*/  FADD.FTZ R224, R224, R5 ;  /* 0x00000005e0e07221 */ /* 0x000fe20000010000 */
[C---:B---3--:R-:W-:Y:S05]  /*1acf0*/  HMMA.16816.F32.BF16 R92, R140.reuse, R12, R92 ;  /* 0x0000000c8c5c723c */ /* 0x048fea000004185c */
[----:B------:R-:W-:Y:S01]  /*1ad00*/  FADD.FTZ R231, R231, R224 ;  /* 0x000000e0e7e77221 */ /* 0x000fe20000010000 */
[----:B------:R-:W-:Y:S05]  /*1ad10*/  HMMA.16816.F32.BF16 R96, R140, R14, R96 ;  /* 0x0000000e8c60723c */ /* 0x000fea0000041860 */
[----:B------:R-:W-:Y:S06]  /*1ad20*/  FADD.FTZ R228, R228, R231 ;  /* 0x000000e7e4e47221 */ /* 0x000fec0000010000 */
[----:B------:R-:W-:Y:S04]  /*1ad30*/  FADD.FTZ R235, R235, R228 ;  /* 0x000000e4ebeb7221 */ /* 0x000fe80000010000 */
[----:B------:R-:W-:Y:S04]  /*1ad40*/  FADD.FTZ R232, R232, R235 ;  /* 0x000000ebe8e87221 */ /* 0x000fe80000010000 */
[----:B------:R-:W-:Y:S01]  /*1ad50*/  FADD.FTZ R227, R239, R232 ;  /* 0x000000e8efe37221 */ /* 0x000fe20000010000 */
[----:B------:R-:W-:Y:S06]  /*1ad60*/  @P0 BRA `(.L_x_2070) ;  /* 0xffffffbc007c0947 */ /* 0x000fec000383ffff */
.L_x_2061:
        /* <DEDUP_REMOVED lines=18> */
.L_x_2092:
        /* <DEDUP_REMOVED lines=276> */
.L_x_2073:
[----:B------:R-:W-:Y:S05]  /*1bfd0*/  BSYNC B0 ;  /* 0x0000000000007941 */ /* 0x000fea0003800000 */
.L_x_2072:
        /* <DEDUP_REMOVED lines=45> */
.L_x_2075:
[----:B------:R-:W-:Y:S05]  /*1c2b0*/  BSYNC B0 ;  /* 0x0000000000007941 */ /* 0x000fea0003800000 */
.L_x_2074:
        /* <DEDUP_REMOVED lines=16> */
.L_x_2077:
[----:B------:R-:W-:Y:S05]  /*1c3c0*/  BSYNC B0 ;  /* 0x0000000000007941 */ /* 0x000fea0003800000 */
.L_x_2076:
        /* <DEDUP_REMOVED lines=15> */
.L_x_2079:
[----:B------:R-:W-:Y:S05]  /*1c4c0*/  BSYNC B0 ;  /* 0x0000000000007941 */ /* 0x000fea0003800000 */
.L_x_2078:
        /* <DEDUP_REMOVED lines=15> */
.L_x_2081:
[----:B------:R-:W-:Y:S05]  /*1c5c0*/  BSYNC B0 ;  /* 0x0000000000007941 */ /* 0x000fea0003800000 */
.L_x_2080:
        /* <DEDUP_REMOVED lines=15> */
.L_x_2083:
[----:B------:R-:W-:Y:S05]  /*1c6c0*/  BSYNC B0 ;  /* 0x0000000000007941 */ /* 0x000fea0003800000 */
.L_x_2082:
        /* <DEDUP_REMOVED lines=15> */
.L_x_2085:
[----:B------:R-:W-:Y:S05]  /*1c7c0*/  BSYNC B0 ;  /* 0x0000000000007941 */ /* 0x000fea0003800000 */
.L_x_2084:
        /* <DEDUP_REMOVED lines=15> */
.L_x_2087:
[----:B------:R-:W-:Y:S05]  /*1c8c0*/  BSYNC B0 ;  /* 0x0000000000007941 */ /* 0x000fea0003800000 */
.L_x_2086:
[----:B------:R-:W-:-:S04]  /*1c8d0*/  MOV R215, 0x0 ;  /* 0x0000000000d77802 */ /* 0x000fc80000000f00 */
[----:B-12345:R-:W-:Y:S05]  /*1c8e0*/  @P3 RET.REL.NODEC R214 `(_ZN5flash24flash_fwd_splitkv_kernelI23Flash_fwd_kernel_traitsILi192ELi64ELi64ELi4ELb0ELb0EN7cutlass10bfloat16_tE19Flash_kernel_traitsILi192ELi64ELi64ELi4ES3_EELb0ELb0ELb0ELb0ELb0ELb1ELb1ELb1EEEvNS_16Flash_fwd_paramsE) ;  /* 0xfffffe34d6c43950 */ /* 0x03efea0003c3ffff */
        /* <DEDUP_REMOVED lines=11> */
[----:B-1----:R-:W-:Y:S05]  /*1c9a0*/  @P0 RET.REL.NODEC R214 `(_ZN5flash24flash_fwd_splitkv_kernelI23Flash_fwd_kernel_traitsILi192ELi64ELi64ELi4ELb0ELb0EN7cutlass10bfloat16_tE19Flash_kernel_traitsILi192ELi64ELi64ELi4ES3_EELb0ELb0ELb0ELb0ELb0ELb1ELb1ELb1EEEvNS_16Flash_fwd_paramsE) ;  /* 0xfffffe34d6940950 */ /* 0x002fea0003c3ffff */
[----:B------:R-:W-:Y:S01]  /*1c9b0*/  R2UR UR4, R6 ;  /* 0x00000000060472ca */ /* 0x000fe200000e0000 */
[----:B------:R-:W-:Y:S01]  /*1c9c0*/  IMAD.MOV.U32 R215, RZ, RZ, 0x0 ;  /* 0x00000000ffd77424 */ /* 0x000fe200078e00ff */
[----:B------:R-:W-:-:S13]  /*1c9d0*/  R2UR UR5, R7 ;  /* 0x00000000070572ca */ /* 0x000fda00000e0000 */
[----:B------:R1:W-:Y:S02]  /*1c9e0*/  ST.E.128 desc[UR4][R12.64+0xaa00], R16 ;  /* 0x00aa00100c007985 */ /* 0x0003e4000c101d04 */
[----:B-1----:R-:W-:Y:S05]  /*1c9f0*/  RET.REL.NODEC R214 `(_ZN5flash24flash_fwd_splitkv_kernelI23Flash_fwd_kernel_traitsILi192ELi64ELi64ELi4ELb0ELb0EN7cutlass10bfloat16_tE19Flash_kernel_traitsILi192ELi64ELi64ELi4ES3_EELb0ELb0ELb0ELb0ELb0ELb1ELb1ELb1EEEvNS_16Flash_fwd_paramsE) ;  /* 0xfffffe34d6807950 */ /* 0x002fea0003c3ffff */
.L_x_2071:
[----:B------:R-:W-:Y:S01]  /*1ca00*/  MOV R11, 0x2 ;  /* 0x00000002000b7802 */ /* 0x000fe20000000f00 */
[----:B------:R-:W-:Y:S01]  /*1ca10*/  IMAD.MOV.U32 R8, RZ, RZ, 0x1f ;  /* 0x0000001fff087424 */ /* 0x000fe200078e00ff */
[----:B------:R-:W-:-:S07]  /*1ca20*/  MOV R10, 0xffffffff ;  /* 0xffffffff000a7802 */ /* 0x000fce0000000f00 */
[----:B-1---5:R-:W-:Y:S05]  /*1ca30*/  WARPSYNC.COLLECTIVE R10, `(.L_x_2088) ;  /* 0x000000000a087348 */ /* 0x022fea0003c00000 */
[----:B------:R2:W3:Y:S02]  /*1ca40*/  SHFL.BFLY P0, R14, R227, R11, R8 ;  /* 0x0c00000be30e7389 */ /* 0x0004e40000000008 */
[----:B-123-5:R-:W-:Y:S01]  /*1ca50*/  ENDCOLLECTIVE ;  /* 0x000000000000791b */ /* 0x02efe20003800000 */
.L_x_2088:
[----:B------:R-:W-:Y:S02]  /*1ca60*/  IMAD.MOV.U32 R12, RZ, RZ, R14 ;  /* 0x000000ffff0c7224 */ /* 0x000fe400078e000e */
[----:B------:R-:W-:Y:S02]  /*1ca70*/  IMAD.MOV.U32 R11, RZ, RZ, 0x1 ;  /* 0x00000001ff0b7424 */ /* 0x000fe400078e00ff */
[----:B------:R-:W-:-:S05]  /*1ca80*/  FADD.FTZ R12, R12, R227 ;  /* 0x000000e30c0c7221 */ /* 0x000fca0000010000 */
[----:B------:R-:W-:-:S07]  /*1ca90*/  MOV R227, R12 ;  /* 0x0000000c00e37202 */ /* 0x000fce0000000f00 */
[----:B------:R-:W-:Y:S05]  /*1caa0*/  WARPSYNC.COLLECTIVE R10, `(.L_x_2089) ;  /* 0x000000000a087348 */ /* 0x000fea0003c00000 */
[----:B------:R1:W2:Y:S02]  /*1cab0*/  SHFL.BFLY P0, R14, R227, R11, R8 ;  /* 0x0c00000be30e7389 */ /* 0x0002a40000000008 */
[----:B-12---:R-:W-:Y:S01]  /*1cac0*/  ENDCOLLECTIVE ;  /* 0x000000000000791b */ /* 0x006fe20003800000 */
.L_x_2089:
[----:B------:R-:W-:Y:S01]  /*1cad0*/  MOV R227, R225 ;  /* 0x000000e100e37202 */ /* 0x000fe20000000f00 */
[----:B------:R-:W-:Y:S01]  /*1cae0*/  IMAD.MOV.U32 R11, RZ, RZ, 0x2 ;  /* 0x00000002ff0b7424 */ /* 0x000fe200078e00ff */
[----:B------:R-:W-:-:S07]  /*1caf0*/  MOV R9, R14 ;  /* 0x0000000e00097202 */ /* 0x000fce0000000f00 */
[----:B------:R-:W-:Y:S05]  /*1cb00*/  WARPSYNC.COLLECTIVE R10, `(.L_x_2090) ;  /* 0x000000000a087348 */ /* 0x000fea0003c00000 */
[----:B------:R1:W2:Y:S02]  /*1cb10*/  SHFL.BFLY P0, R14, R227, R11, R8 ;  /* 0x0c00000be30e7389 */ /* 0x0002a40000000008 */
[----:B-12---:R-:W-:Y:S01]  /*1cb20*/  ENDCOLLECTIVE ;  /* 0x000000000000791b */ /* 0x006fe20003800000 */
.L_x_2090:
[----:B------:R-:W-:Y:S01]  /*1cb30*/  FADD.FTZ R9, R12, R9 ;  /* 0x000000090c097221 */ /* 0x000fe20000010000 */
[----:B------:R-:W-:Y:S01]  /*1cb40*/  FADD.FTZ R13, R14, R225 ;  /* 0x000000e10e0d7221 */ /* 0x000fe20000010000 */
[----:B------:R-:W-:-:S04]  /*1cb50*/  MOV R11, 0x1 ;  /* 0x00000001000b7802 */ /* 0x000fc80000000f00 */
[----:B------:R-:W-:-:S07]  /*1cb60*/  MOV R227, R13 ;  /* 0x0000000d00e37202 */ /* 0x000fce0000000f00 */
[----:B------:R-:W-:Y:S05]  /*1cb70*/  WARPSYNC.COLLECTIVE R10, `(.L_x_2091) ;  /* 0x000000000a087348 */ /* 0x000fea0003c00000 */
[----:B------:R1:W2:Y:S02]  /*1cb80*/  SHFL.BFLY P0, R14, R227, R11, R8 ;  /* 0x0c00000be30e7389 */ /* 0x0002a40000000008 */
[----:B-12---:R-:W-:Y:S01]  /*1cb90*/  ENDCOLLECTIVE ;  /* 0x000000000000791b */ /* 0x006fe20003800000 */
.L_x_2091:
[----:B------:R-:W-:Y:S05]  /*1cba0*/  BRA `(.L_x_2092) ;  /* 0xffffffe000b87947 */ /* 0x000fea000383ffff */
.L_x_2093:
        /* <DEDUP_REMOVED lines=13> */
.L_x_7901:


//--------------------- .text._ZN5flash24flash_fwd_splitkv_kernelI23Flash_fwd_kernel_traitsILi192ELi64ELi64ELi4ELb0ELb0EN7cutlass10bfloat16_tE19Flash_kernel_traitsILi192ELi64ELi64ELi4ES3_EELb0ELb1ELb0ELb0ELb0ELb0ELb0ELb0EEEvNS_16Flash_fwd_paramsE --------------------------
	.section	.text._ZN5flash24flash_fwd_splitkv_kernelI23Flash_fwd_kernel_traitsILi192ELi64ELi64ELi4ELb0ELb0EN7cutlass10bfloat16_tE19Flash_kernel_traitsILi192ELi64ELi64ELi4ES3_EELb0ELb1ELb0ELb0ELb0ELb0ELb0ELb0EEEvNS_16Flash_fwd_paramsE,"ax",@progbits
	.align	128
        .global         _ZN5flash24flash_fwd_splitkv_kernelI23Flash_fwd_kernel_traitsILi192ELi64ELi64ELi4ELb0ELb0EN7cutlass10bfloat16_tE19Flash_kernel_traitsILi192ELi64ELi64ELi4ES3_EELb0ELb1ELb0ELb0ELb0ELb0ELb0ELb0EEEvNS_16Flash_fwd_paramsE
        .type           _ZN5flash24flash_fwd_splitkv_kernelI23Flash_fwd_kernel_traitsILi192ELi64ELi64ELi4ELb0ELb0EN7cutlass10bfloat16_tE19Flash_kernel_traitsILi192ELi64ELi64ELi4ES3_EELb0ELb1ELb0ELb0ELb0ELb0ELb0ELb0EEEvNS_16Flash_fwd_paramsE,@function
        .size           _ZN5flash24flash_fwd_splitkv_kernelI23Flash_fwd_kernel_traitsILi192ELi64ELi64ELi4ELb0ELb0EN7cutlass10bfloat16_tE19Flash_kernel_traitsILi192ELi64ELi64ELi4ES3_EELb0ELb1ELb0ELb0ELb0ELb0ELb0ELb0EEEvNS_16Flash_fwd_paramsE,(.L_x_7940 - _ZN5flash24flash_fwd_splitkv_kernelI23Flash_fwd_kernel_traitsILi192ELi64ELi64ELi4ELb0ELb0EN7cutlass10bfloat16_tE19Flash_kernel_traitsILi192ELi64ELi64ELi4ES3_EELb0ELb1ELb0ELb0ELb0ELb0ELb0ELb0EEEvNS_16Flash_fwd_paramsE)
        .other          _ZN5flash24flash_fwd_splitkv_kernelI23Flash_fwd_kernel_traitsILi192ELi64ELi64ELi4ELb0ELb0EN7cutlass10bfloat16_tE19Flash_kernel_traitsILi192ELi64ELi64ELi4ES3_EELb0ELb1ELb0ELb0ELb0ELb0ELb0ELb0EEEvNS_16Flash_fwd_paramsE,@"STO_CUDA_ENTRY STV_DEFAULT"
_ZN5flash24flash_fwd_splitkv_kernelI23Flash_fwd_kernel_traitsILi192ELi64ELi64ELi4ELb0ELb0EN7cutlass10bfloat16_tE19Flash_kernel_traitsILi192ELi64ELi64ELi4ES3_EELb0ELb1ELb0ELb0ELb0ELb0ELb0ELb0EEEvNS_16Flash_fwd_paramsE:
.text._ZN5flash24flash_fwd_splitkv_kernelI23Flash_fwd_kernel_traitsILi192ELi64ELi64ELi4ELb0ELb0EN7cutlass10bfloat16_tE19Flash_kernel_traitsILi192ELi64ELi64ELi4ES3_EELb0ELb1ELb0ELb0ELb0ELb0ELb0ELb0EEEvNS_16Flash_fwd_paramsE:
[----:B------:R-:W-:Y:S08]  /*0000*/  LDC R1, c[0x0][0x28] ;  /* 0x00000a00ff017b82 */ /* 0x000ff00000000800 */
[----:B------:R-:W1:Y:S01]  /*0010*/  S2UR UR12, SR_CTAID.Y ;  /* 0x00000000000c79c3 */ /* 0x000e620000002600 */
[----:B------:R-:W-:Y:S01]  /*0020*/  ULDC.64 UR4, c[0x0][0x300] ;  /* 0x0000c00000047ab9 */ /* 0x000fe20000000a00 */
[----:B------:R-:W-:Y:S01]  /*0030*/  ULDC.64 UR6, c[0x0][0x2f0] ;  /* 0x0000bc0000067ab9 */ /* 0x000fe20000000a00 */
[----:B------:R-:W-:-:S02]  /*0040*/  UISETP.NE.U32.AND UP1, UPT, UR4, URZ, UPT ;  /* 0x0000003f0400728c */ /* 0x000fc4000bf25070 */
[----:B------:R-:W-:Y:S02]  /*0050*/  UISETP.NE.U32.AND UP2, UPT, UR6, URZ, UPT ;  /* 0x0000003f0600728c */ /* 0x000fe4000bf45070 */
[----:B------:R-:W-:Y:S02]  /*0060*/  UISETP.NE.AND.EX UP1, UPT, UR5, URZ, UPT, UP1 ;  /* 0x0000003f0500728c */ /* 0x000fe4000bf25310 */
[----:B------:R-:W-:Y:S01]  /*0070*/  UISETP.NE.AND.EX UP2, UPT, UR7, URZ, UPT, UP2 ;  /* 0x0000003f0700728c */ /* 0x000fe2000bf45320 */
[----:B------:R-:W-:Y:S01]  /*0080*/  ULDC.64 UR8, c[0x0][0x2f0] ;  /* 0x0000bc0000087ab9 */ /* 0x000fe20000000a00 */
[----:B------:R-:W-:Y:S02]  /*0090*/  ULDC.U8 UR6, c[0x0][0x3c2] ;  /* 0x0000f08000067ab9 */ /* 0x000fe40000000000 */
[----:B------:R-:W-:Y:S01]  /*00a0*/  PLOP3.LUT P0, PT, PT, PT, UP1, 0x80, 0x0 ;  /* 0x000000000000781c */ /* 0x000fe20003f0f018 */
[----:B------:R-:W-:Y:S01]  /*00b0*/  ULDC.64 UR4, c[0x0][0x2f8] ;  /* 0x0000be0000047ab9 */ /* 0x000fe20000000a00 */
[----:B------:R-:W-:Y:S01]  /*00c0*/  PLOP3.LUT P2, PT, PT, PT, UP2, 0x80, 0x0 ;  /* 0x000000000000781c */ /* 0x000fe20003f4f028 */
[----:B------:R-:W-:-:S02]  /*00d0*/  UISETP.NE.AND UP3, UPT, UR6, URZ, UPT ;  /* 0x0000003f0600728c */ /* 0x000fc4000bf65270 */
[----:B------:R-:W-:Y:S01]  /*00e0*/  UISETP.EQ.U32.AND UP0, UPT, UR4, URZ, UPT ;  /* 0x0000003f0400728c */ /* 0x000fe2000bf02070 */
[----:B------:R-:W-:Y:S01]  /*00f0*/  ULDC.64 UR24, c[0x0][0x208] ;  /* 0x0000820000187ab9 */ /* 0x000fe20000000a00 */
[----:B------:R-:W-:Y:S02]  /*0100*/  ULDC.64 UR6, c[0x0][0x2f8] ;  /* 0x0000be0000067ab9 */ /* 0x000fe40000000a00 */
[----:B------:R-:W-:Y:S02]  /*0110*/  UISETP.EQ.OR.EX UP0, UPT, UR5, URZ, !UP3, UP0 ;  /* 0x0000003f0500728c */ /* 0x000fe4000df02700 */
[----:B-1----:R-:W-:-:S06]  /*0120*/  UIMAD.WIDE UR8, UR12, 0x4, UR8 ;  /* 0x000000040c0878a5 */ /* 0x002fcc000f8e0208 */
[----:B------:R-:W-:Y:S02]  /*0130*/  IMAD.U32 R10, RZ, RZ, UR8 ;  /* 0x00000008ff0a7e24 */ /* 0x000fe4000f8e00ff */
[----:B------:R-:W-:Y:S01]  /*0140*/  IMAD.U32 R11, RZ, RZ, UR9 ;  /* 0x00000009ff0b7e24 */ /* 0x000fe2000f8e00ff */
[----:B------:R-:W-:Y:S02]  /*0150*/  @UP1 ULDC.64 UR8, c[0x0][0x300] ;  /* 0x0000c00000081ab9 */ /* 0x000fe40000000a00 */
[----:B------:R-:W-:Y:S02]  /*0160*/  @UP1 UIMAD.WIDE UR8, UR12, 0x4, UR8 ;  /* 0x000000040c0818a5 */ /* 0x000fe4000f8e0208 */
[----:B------:R-:W2:Y:S04]  /*0170*/  @P2 LDG.E R4, desc[UR24][R10.64] ;  /* 0x000000180a042981 */ /* 0x000ea8000c1e1900 */
[----:B------:R-:W-:Y:S01]  /*0180*/  IMAD.U32 R8, RZ, RZ, UR8 ;  /* 0x00000008ff087e24 */ /* 0x000fe2000f8e00ff */
[----:B------:R-:W3:Y:S01]  /*0190*/  @P2 LDG.E R0, desc[UR24][R10.64+0x4] ;  /* 0x000004180a002981 */ /* 0x000ee2000c1e1900 */
[----:B------:R-:W-:Y:S01]  /*01a0*/  IMAD.U32 R9, RZ, RZ, UR9 ;  /* 0x00000009ff097e24 */ /* 0x000fe2000f8e00ff */
[----:B------:R-:W-:Y:S01]  /*01b0*/  PLOP3.LUT P1, PT, PT, PT, UP0, 0x80, 0x0 ;  /* 0x000000000000781c */ /* 0x000fe20003f2f008 */
[----:B------:R-:W-:-:S03]  /*01c0*/  UIMAD.WIDE UR6, UR12, 0x4, UR6 ;  /* 0x000000040c0678a5 */ /* 0x000fc6000f8e0206 */
[----:B------:R-:W4:Y:S03]  /*01d0*/  @P0 LDG.E R2, desc[UR24][R8.64] ;  /* 0x0000001808020981 */ /* 0x000f26000c1e1900 */
[----:B------:R-:W-:Y:S02]  /*01e0*/  IMAD.U32 R6, RZ, RZ, UR6 ;  /* 0x00000006ff067e24 */ /* 0x000fe4000f8e00ff */
[----:B------:R-:W-:-:S05]  /*01f0*/  IMAD.U32 R7, RZ, RZ, UR7 ;  /* 0x00000007ff077e24 */ /* 0x000fca000f8e00ff */
[----:B------:R-:W5:Y:S01]  /*0200*/  @!P1 LDG.E R3, desc[UR24][R6.64] ;  /* 0x0000001806039981 */ /* 0x000f62000c1e1900 */
[----:B------:R-:W-:Y:S01]  /*0210*/  UMOV UR11, 0xffffffff ;  /* 0xffffffff000b7882 */ /* 0x000fe20000000000 */
[----:B------:R-:W-:Y:S01]  /*0220*/  UMOV UR27, URZ ;  /* 0x0000003f001b7c82 */ /* 0x000fe20008000000 */
[----:B------:R-:W-:Y:S01]  /*0230*/  UMOV UR28, 0xffffffff ;  /* 0xffffffff001c7882 */ /* 0x000fe20000000000 */
[----:B------:R-:W1:Y:S08]  /*0240*/  S2UR UR19, SR_CTAID.X ;  /* 0x00000000001379c3 */ /* 0x000e700000002500 */
[----:B------:R-:W1:Y:S01]  /*0250*/  S2UR UR14, SR_CTAID.Z ;  /* 0x00000000000e79c3 */ /* 0x000e620000002700 */
[----:B--2---:R-:W-:-:S02]  /*0260*/  @P2 R2UR UR11, R4 ;  /* 0x00000000040b22ca */ /* 0x004fc400000e0000 */
[----:B---3--:R-:W-:Y:S02]  /*0270*/  @P2 R2UR UR13, R0 ;  /* 0x00000000000d22ca */ /* 0x008fe400000e0000 */
[----:B----4-:R-:W-:Y:S02]  /*0280*/  @P0 R2UR UR27, R2 ;  /* 0x00000000021b02ca */ /* 0x010fe400000e0000 */
[----:B------:R-:W-:-:S04]  /*0290*/  ISETP.NE.U32.AND P0, PT, RZ, UR4, PT ;  /* 0x00000004ff007c0c */ /* 0x000fc8000bf05070 */
[----:B------:R-:W-:-:S05]  /*02a0*/  ISETP.NE.AND.EX P0, PT, RZ, UR5, PT, P0 ;  /* 0x00000005ff007c0c */ /* 0x000fca000bf05300 */
[----:B------:R-:W-:Y:S01]  /*02b0*/  @UP2 UIADD3 UR13, UR13, -UR11, URZ ;  /* 0x8000000b0d0d2290 */ /* 0x000fe2000fffe03f */
[----:B-----5:R-:W-:-:S06]  /*02c0*/  @!P1 R2UR UR28, R3 ;  /* 0x00000000031c92ca */ /* 0x020fcc00000e0000 */
[----:B------:R-:W-:Y:S01]  /*02d0*/  @!UP2 ULDC UR13, c[0x0][0x2c4] ;  /* 0x0000b100000daab9 */ /* 0x000fe20000000800 */
[----:B-1----:R-:W-:Y:S08]  /*02e0*/  @!P0 BRA `(.L_x_2094) ;  /* 0x00000000001c8947 */ /* 0x002ff00003800000 */
[----:B------:R-:W-:-:S13]  /*02f0*/  PLOP3.LUT P0, PT, PT, PT, UP3, 0x80, 0x0 ;  /* 0x000000000000781c */ /* 0x000fda0003f0f038 */
[----:B------:R-:W2:Y:S04]  /*0300*/  @P0 LDG.E R0, desc[UR24][R6.64+0x4] ;  /* 0x0000041806000981 */ /* 0x000ea8000c1e1900 */
[----:B------:R-:W3:Y:S01]  /*0310*/  @!P0 LDG.E R2, desc[UR24][R6.64] ;  /* 0x0000001806028981 */ /* 0x000ee2000c1e1900 */
[----:B--2---:R-:W-:-:S13]  /*0320*/  @P0 R2UR UR6, R0 ;  /* 0x00000000000602ca */ /* 0x004fda00000e0000 */
[----:B------:R-:W-:-:S07]  /*0330*/  @UP3 UIADD3 UR6, UR6, -UR28, URZ ;  /* 0x8000001c06063290 */ /* 0x000fce000fffe03f */
[----:B---3--:R-:W-:Y:S01]  /*0340*/  @!P0 R2UR UR6, R2 ;  /* 0x00000000020682ca */ /* 0x008fe200000e0000 */
[----:B------:R-:W-:-:S14]  /*0350*/  BRA `(.L_x_2095) ;  /* 0x0000000000047947 */ /* 0x000fdc0003800000 */
.L_x_2094:
[----:B------:R-:W-:-:S03]  /*0360*/  ULDC UR6, c[0x0][0x2c8] ;  /* 0x0000b20000067ab9 */ /* 0x000fc60000000800 */
.L_x_2095:
[----:B------:R-:W-:Y:S02]  /*0370*/  ULDC.64 UR4, c[0x0][0x308] ;  /* 0x0000c20000047ab9 */ /* 0x000fe40000000a00 */
[----:B------:R-:W-:-:S04]  /*0380*/  UISETP.NE.U32.AND UP2, UPT, UR4, URZ, UPT ;  /* 0x0000003f0400728c */ /* 0x000fc8000bf45070 */
[----:B------:R-:W-:-:S06]  /*0390*/  UISETP.NE.AND.EX UP2, UPT, UR5, URZ, UPT, UP2 ;  /* 0x0000003f0500728c */ /* 0x000fcc000bf45320 */
[----:B------:R-:W-:-:S05]  /*03a0*/  PLOP3.LUT P0, PT, PT, PT, UP2, 0x80, 0x0 ;  /* 0x000000000000781c */ /* 0x000fca0003f0f028 */
[----:B------:R-:W-:Y:S02]  /*03b0*/  @UP2 ULDC.64 UR4, c[0x0][0x308] ;  /* 0x0000c20000042ab9 */ /* 0x000fe40000000a00 */
[----:B------:R-:W-:-:S06]  /*03c0*/  @UP2 UIMAD.WIDE UR4, UR12, 0x4, UR4 ;  /* 0x000000040c0428a5 */ /* 0x000fcc000f8e0204 */
[----:B------:R-:W-:Y:S02]  /*03d0*/  IMAD.U32 R2, RZ, RZ, UR4 ;  /* 0x00000004ff027e24 */ /* 0x000fe4000f8e00ff */
[----:B------:R-:W-:Y:S01]  /*03e0*/  IMAD.U32 R3, RZ, RZ, UR5 ;  /* 0x00000005ff037e24 */ /* 0x000fe2000f8e00ff */
[----:B------:R-:W-:Y:S01]  /*03f0*/  USHF.L.U32 UR19, UR19, 0x6, URZ ;  /* 0x0000000613137899 */ /* 0x000fe2000800063f */
[----:B------:R-:W-:-:S03]  /*0400*/  @!UP2 ULDC.64 UR4, c[0x0][0x318] ;  /* 0x0000c6000004aab9 */ /* 0x000fc60000000a00 */
[----:B------:R-:W2:Y:S01]  /*0410*/  @P0 LDG.E R0, desc[UR24][R2.64] ;  /* 0x0000001802000981 */ /* 0x000ea2000c1e1900 */
[----:B------:R-:W-:Y:S02]  /*0420*/  UISETP.GT.AND UP1, UPT, UR13, UR19, UPT ;  /* 0x000000130d00728c */ /* 0x000fe4000bf24270 */
[----:B------:R-:W-:-:S04]  /*0430*/  @!UP2 UISETP.NE.U32.AND UP0, UPT, UR4, URZ, UPT ;  /* 0x0000003f0400a28c */ /* 0x000fc8000bf05070 */
[----:B------:R-:W-:-:S03]  /*0440*/  @!UP2 UISETP.NE.AND.EX UP0, UPT, UR5, URZ, UPT, UP0 ;  /* 0x0000003f0500a28c */ /* 0x000fc6000bf05300 */
[----:B------:R-:W-:Y:S02]  /*0450*/  @!UP2 ULDC UR5, c[0x0][0x2cc] ;  /* 0x0000b3000005aab9 */ /* 0x000fe40000000800 */
[----:B------:R-:W-:Y:S01]  /*0460*/  @!UP2 USEL UR5, UR5, URZ, UP0 ;  /* 0x0000003f0505a287 */ /* 0x000fe20008000000 */
[----:B--2---:R-:W-:Y:S02]  /*0470*/  @P0 R2UR UR22, R0 ;  /* 0x00000000001602ca */ /* 0x004fe400000e0000 */
[----:B------:R-:W-:-:S11]  /*0480*/  PLOP3.LUT P0, PT, PT, PT, UP1, 0x80, 0x0 ;  /* 0x000000000000781c */ /* 0x000fd60003f0f018 */
[----:B------:R-:W-:Y:S02]  /*0490*/  @UP2 UIADD3 UR22, UR22, -UR27, URZ ;  /* 0x8000001b16162290 */ /* 0x000fe4000fffe03f */
[----:B------:R-:W-:Y:S10]  /*04a0*/  @!P0 EXIT ;  /* 0x000000000000894d */ /* 0x000ff40003800000 */
[----:B------:R-:W-:Y:S02]  /*04b0*/  UIADD3 UR4, -UR13, 0x7f, UR19 ;  /* 0x0000007f0d047890 */ /* 0x000fe4000fffe113 */
[----:B------:R-:W-:Y:S01]  /*04c0*/  @!UP2 UIADD3 UR22, UR5, UR6, -UR27 ;  /* 0x000000060516a290 */ /* 0x000fe2000fffe81b */
[----:B------:R-:W-:Y:S01]  /*04d0*/  ULDC UR17, c[0x0][0x398] ;  /* 0x0000e60000117ab9 */ /* 0x000fe20000000800 */
[----:B------:R-:W-:Y:S02]  /*04e0*/  ULDC UR9, c[0x0][0x2c8] ;  /* 0x0000b20000097ab9 */ /* 0x000fe40000000800 */
[----:B------:R-:W-:Y:S02]  /*04f0*/  UIADD3 UR6, UR4, UR17, UR22 ;  /* 0x0000001104067290 */ /* 0x000fe4000fffe016 */
[----:B------:R-:W-:Y:S02]  /*0500*/  UIADD3 UR8, UR22, 0x3f, URZ ;  /* 0x0000003f16087890 */ /* 0x000fe4000fffe03f */
[----:B------:R-:W-:-:S02]  /*0510*/  USHF.R.S32.HI UR5, URZ, 0x1f, UR6 ;  /* 0x0000001f3f057899 */ /* 0x000fc40008011406 */
[----:B------:R-:W-:Y:S02]  /*0520*/  USHF.R.S32.HI UR7, URZ, 0x1f, UR8 ;  /* 0x0000001f3f077899 */ /* 0x000fe40008011408 */
[----:B------:R-:W-:Y:S02]  /*0530*/  UIADD3 UR9, UR9, 0x3f, URZ ;  /* 0x0000003f09097890 */ /* 0x000fe4000fffe03f */
[----:B------:R-:W-:Y:S02]  /*0540*/  ULEA.HI UR5, UR5, UR6, URZ, 0x6 ;  /* 0x0000000605057291 */ /* 0x000fe4000f8f303f */
[----:B------:R-:W-:Y:S02]  /*0550*/  ULEA.HI UR7, UR7, UR8, URZ, 0x6 ;  /* 0x0000000807077291 */ /* 0x000fe4000f8f303f */
[----:B------:R-:W-:Y:S02]  /*0560*/  USHF.R.S32.HI UR4, URZ, 0x1f, UR9 ;  /* 0x0000001f3f047899 */ /* 0x000fe40008011409 */
[----:B------:R-:W-:-:S02]  /*0570*/  UIADD3 UR6, UR22, UR19, -UR13 ;  /* 0x0000001316067290 */ /* 0x000fc4000fffe80d */
[----:B------:R-:W-:Y:S02]  /*0580*/  USHF.R.S32.HI UR5, URZ, 0x6, UR5 ;  /* 0x000000063f057899 */ /* 0x000fe40008011405 */
[----:B------:R-:W-:Y:S02]  /*0590*/  USHF.R.S32.HI UR7, URZ, 0x6, UR7 ;  /* 0x000000063f077899 */ /* 0x000fe40008011407 */
[----:B------:R-:W-:Y:S01]  /*05a0*/  ULEA.HI UR4, UR4, UR9, URZ, 0x6 ;  /* 0x0000000904047291 */ /* 0x000fe2000f8f303f */
[----:B------:R-:W-:Y:S01]  /*05b0*/  ULDC UR18, c[0x0][0x394] ;  /* 0x0000e50000127ab9 */ /* 0x000fe20000000800 */
[----:B------:R-:W-:Y:S01]  /*05c0*/  IMAD.U32 R3, RZ, RZ, UR5 ;  /* 0x00000005ff037e24 */ /* 0x000fe2000f8e00ff */
[----:B------:R-:W-:Y:S01]  /*05d0*/  UIADD3 UR6, UR6, -UR18, URZ ;  /* 0x8000001206067290 */ /* 0x000fe2000fffe03f */
[----:B------:R-:W-:Y:S01]  /*05e0*/  IMAD.U32 R0, RZ, RZ, UR7 ;  /* 0x00000007ff007e24 */ /* 0x000fe2000f8e00ff */
[----:B------:R-:W-:Y:S02]  /*05f0*/  USHF.R.S32.HI UR4, URZ, 0x6, UR4 ;  /* 0x000000063f047899 */ /* 0x000fe40008011404 */
[----:B------:R-:W-:-:S04]  /*0600*/  USHF.R.S32.HI UR5, URZ, 0x1f, UR6 ;  /* 0x0000001f3f057899 */ /* 0x000fc80008011406 */
[----:B------:R-:W-:Y:S01]  /*0610*/  VIMNMX3 R0, R0, UR4, R3, PT ;  /* 0x0000000400007c0f */ /* 0x000fe2000b800103 */
[----:B------:R-:W-:Y:S01]  /*0620*/  ULEA.HI UR5, UR5, UR6, URZ, 0x6 ;  /* 0x0000000605057291 */ /* 0x000fe2000f8f303f */
[----:B------:R-:W1:Y:S02]  /*0630*/  S2R R3, SR_TID.X ;  /* 0x0000000000037919 */ /* 0x000e640000002100 */
[----:B------:R-:W-:Y:S01]  /*0640*/  R2UR UR16, R0 ;  /* 0x00000000001072ca */ /* 0x000fe200000e0000 */
[----:B------:R-:W-:-:S04]  /*0650*/  USHF.R.S32.HI UR10, URZ, 0x6, UR5 ;  /* 0x000000063f0a7899 */ /* 0x000fc80008011405 */
[----:B------:R-:W-:-:S04]  /*0660*/  UISETP.LT.AND UP0, UPT, URZ, UR10, UPT ;  /* 0x0000000a3f00728c */ /* 0x000fc8000bf01270 */
[----:B------:R-:W-:-:S04]  /*0670*/  USEL UR10, URZ, UR10, !UP0 ;  /* 0x0000000a3f0a7287 */ /* 0x000fc8000c000000 */
[----:B------:R-:W-:-:S06]  /*0680*/  UISETP.GE.AND UP0, UPT, UR10, UR16, UPT ;  /* 0x000000100a00728c */ /* 0x000fcc000bf06270 */
[----:B------:R-:W-:-:S13]  /*0690*/  PLOP3.LUT P0, PT, PT, PT, UP0, 0x80, 0x0 ;  /* 0x000000000000781c */ /* 0x000fda0003f0f008 */
[----:B-1----:R-:W-:Y:S05]  /*06a0*/  @!P0 BRA `(.L_x_2096) ;  /* 0x0000000800588947 */ /* 0x002fea0003800000 */
[----:B------:R-:W-:Y:S01]  /*06b0*/  UISETP.NE.AND UP0, UPT, UR11, -0x1, UPT ;  /* 0xffffffff0b00788c */ /* 0x000fe2000bf05270 */
[----:B------:R-:W-:Y:S01]  /*06c0*/  SHF.R.S32.HI R8, RZ, 0x1f, R3 ;  /* 0x0000001fff087819 */ /* 0x000fe20000011403 */
[----:B------:R-:W-:Y:S01]  /*06d0*/  USHF.R.S32.HI UR8, URZ, 0x1f, UR19 ;  /* 0x0000001f3f087899 */ /* 0x000fe20008011413 */
[----:B------:R-:W-:Y:S01]  /*06e0*/  BSSY B0, `(.L_x_2097) ;  /* 0x000003e000007945 */ /* 0x000fe20003800000 */
[----:B------:R-:W-:Y:S01]  /*06f0*/  UIADD3 UR13, -UR19, UR13, URZ ;  /* 0x0000000d130d7290 */ /* 0x000fe2000fffe13f */
[----:B------:R-:W-:Y:S01]  /*0700*/  LEA.HI R8, R8, R3, RZ, 0x3 ;  /* 0x0000000308087211 */ /* 0x000fe200078f18ff */
[----:B------:R-:W-:-:S03]  /*0710*/  USHF.R.S32.HI UR10, URZ, 0x1f, UR14 ;  /* 0x0000001f3f0a7899 */ /* 0x000fc6000801140e */
[----:B------:R-:W-:Y:S02]  /*0720*/  LOP3.LUT R0, R8, 0xfffffff8, RZ, 0xc0, !PT ;  /* 0xfffffff808007812 */ /* 0x000fe400078ec0ff */
[----:B------:R-:W-:Y:S01]  /*0730*/  @!UP0 USHF.R.S32.HI UR9, URZ, 0x1f, UR12 ;  /* 0x0000001f3f098899 */ /* 0x000fe2000801140c */
[----:B------:R-:W-:Y:S01]  /*0740*/  SHF.R.S32.HI R8, RZ, 0x3, R8 ;  /* 0x00000003ff087819 */ /* 0x000fe20000011408 */
[----:B------:R-:W-:Y:S01]  /*0750*/  @!UP0 ULDC.64 UR4, c[0x0][0x290] ;  /* 0x0000a40000048ab9 */ /* 0x000fe20000000a00 */
[----:B------:R-:W-:Y:S01]  /*0760*/  IMAD.IADD R3, R3, 0x1, -R0 ;  /* 0x0000000103037824 */ /* 0x000fe200078e0a00 */
[----:B------:R-:W-:Y:S01]  /*0770*/  @!UP0 UIMAD UR9, UR9, UR4, URZ ;  /* 0x00000004090982a4 */ /* 0x000fe2000f8e023f */
[----:B------:R-:W-:Y:S01]  /*0780*/  ISETP.GE.AND P1, PT, R8, UR13, PT ;  /* 0x0000000d08007c0c */ /* 0x000fe2000bf26270 */
[----:B------:R-:W-:Y:S01]  /*0790*/  @!UP0 UIMAD.WIDE.U32 UR16, UR12, UR4, URZ ;  /* 0x000000040c1082a5 */ /* 0x000fe2000f8e003f */
[C---:B------:R-:W-:Y:S01]  /*07a0*/  IMAD.SHL.U32 R16, R3.reuse, 0x8, RZ ;  /* 0x0000000803107824 */ /* 0x040fe200078e00ff */
[----:B------:R-:W-:Y:S01]  /*07b0*/  @!UP0 UIMAD UR9, UR12, UR5, UR9 ;  /* 0x000000050c0982a4 */ /* 0x000fe2000f8e0209 */
[----:B------:R-:W-:-:S02]  /*07c0*/  ISETP.NE.AND P6, PT, R3, RZ, PT ;  /* 0x000000ff0300720c */ /* 0x000fc40003fc5270 */
[----:B------:R-:W-:Y:S01]  /*07d0*/  ULDC.64 UR4, c[0x0][0x298] ;  /* 0x0000a60000047ab9 */ /* 0x000fe20000000a00 */
[--C-:B------:R-:W-:Y:S01]  /*07e0*/  SHF.R.S32.HI R17, RZ, 0x1f, R16.reuse ;  /* 0x0000001fff117819 */ /* 0x100fe20000011410 */
[----:B------:R-:W-:Y:S01]  /*07f0*/  UIMAD UR8, UR8, UR4, URZ ;  /* 0x00000004080872a4 */ /* 0x000fe2000f8e023f */
[----:B------:R-:W-:Y:S01]  /*0800*/  IMAD.U32 R5, RZ, RZ, UR4 ;  /* 0x00000004ff057e24 */ /* 0x000fe2000f8e00ff */
[----:B------:R-:W-:Y:S01]  /*0810*/  @UP0 UIMAD.WIDE.U32 UR6, UR11, UR4, URZ ;  /* 0x000000040b0602a5 */ /* 0x000fe2000f8e003f */
[C---:B------:R-:W-:Y:S01]  /*0820*/  VIADD R7, R16.reuse, 0x40 ;  /* 0x0000004010077836 */ /* 0x040fe20000000000 */
[----:B------:R-:W-:Y:S01]  /*0830*/  UIMAD UR8, UR19, UR5, UR8 ;  /* 0x00000005130872a4 */ /* 0x000fe2000f8e0208 */
[----:B------:R-:W-:Y:S01]  /*0840*/  IMAD.WIDE.U32 R4, R5, UR19, R16 ;  /* 0x0000001305047c25 */ /* 0x000fe2000f8e0010 */
[----:B------:R-:W-:Y:S02]  /*0850*/  @UP0 UIMAD UR11, UR11, UR5, UR7 ;  /* 0x000000050b0b02a4 */ /* 0x000fe4000f8e0207 */
[----:B------:R-:W-:Y:S01]  /*0860*/  @!UP0 UIADD3 UR11, UR17, UR9, URZ ;  /* 0x00000009110b8290 */ /* 0x000fe2000fffe03f */
[----:B------:R-:W-:Y:S01]  /*0870*/  VIADD R6, R16, 0x80 ;  /* 0x0000008010067836 */ /* 0x000fe20000000000 */
[----:B------:R-:W-:Y:S01]  /*0880*/  @UP0 UMOV UR18, UR6 ;  /* 0x0000000600120c82 */ /* 0x000fe20008000000 */
[----:B------:R-:W-:Y:S01]  /*0890*/  @!UP0 UMOV UR18, UR16 ;  /* 0x0000001000128c82 */ /* 0x000fe20008000000 */
[----:B------:R-:W-:Y:S01]  /*08a0*/  IMAD.U32 R0, RZ, RZ, UR8 ;  /* 0x00000008ff007e24 */ /* 0x000fe2000f8e00ff */
[----:B------:R-:W-:Y:S01]  /*08b0*/  IADD3 R2, P0, R4, UR18, RZ ;  /* 0x0000001204027c10 */ /* 0x000fe2000ff1e0ff */
[----:B------:R-:W-:Y:S01]  /*08c0*/  ULDC.64 UR6, c[0x0][0x2a0] ;  /* 0x0000a80000067ab9 */ /* 0x000fe20000000a00 */
[----:B------:R-:W-:Y:S01]  /*08d0*/  ULDC UR8, c[0x0][0x270] ;  /* 0x00009c0000087ab9 */ /* 0x000fe20000000800 */
[----:B------:R-:W-:Y:S01]  /*08e0*/  UIMAD UR10, UR10, UR6, URZ ;  /* 0x000000060a0a72a4 */ /* 0x000fe2000f8e023f */
[----:B------:R-:W-:Y:S01]  /*08f0*/  IADD3.X R3, R5, UR11, R0, P0, !PT ;  /* 0x0000000b05037c10 */ /* 0x000fe200087fe400 */
[----:B------:R-:W-:Y:S01]  /*0900*/  IMAD.U32 R10, RZ, RZ, UR6 ;  /* 0x00000006ff0a7e24 */ /* 0x000fe2000f8e00ff */
[----:B------:R-:W-:Y:S01]  /*0910*/  UIMAD UR8, UR12, UR8, UR14 ;  /* 0x000000080c0872a4 */ /* 0x000fe2000f8e020e */
[----:B------:R-:W-:Y:S01]  /*0920*/  VIADD R0, R8, 0x10 ;  /* 0x0000001008007836 */ /* 0x000fe20000000000 */
[----:B------:R-:W-:Y:S01]  /*0930*/  UIMAD UR7, UR14, UR7, UR10 ;  /* 0x000000070e0772a4 */ /* 0x000fe2000f8e020a */
[----:B------:R-:W-:Y:S01]  /*0940*/  IMAD.WIDE.U32 R10, R10, UR14, R2 ;  /* 0x0000000e0a0a7c25 */ /* 0x000fe2000f8e0002 */
[----:B------:R-:W-:Y:S01]  /*0950*/  ULDC UR6, c[0x0][0x2c4] ;  /* 0x0000b10000067ab9 */ /* 0x000fe20000000800 */
[----:B------:R-:W-:Y:S01]  /*0960*/  SHF.R.S32.HI R2, RZ, 0x1f, R8 ;  /* 0x0000001fff027819 */ /* 0x000fe20000011408 */
[----:B------:R-:W-:Y:S01]  /*0970*/  UIMAD UR19, UR8, UR6, UR19 ;  /* 0x00000006081372a4 */ /* 0x000fe2000f8e0213 */
[C---:B------:R-:W-:Y:S01]  /*0980*/  ISETP.GE.AND P0, PT, R0.reuse, UR13, PT ;  /* 0x0000000d00007c0c */ /* 0x040fe2000bf06270 */
[----:B------:R-:W-:Y:S01]  /*0990*/  VIADD R15, R11, UR7 ;  /* 0x000000070b0f7c36 */ /* 0x000fe20008000000 */
[----:B------:R-:W-:Y:S01]  /*09a0*/  ISETP.GE.OR P4, PT, R0, UR13, P6 ;  /* 0x0000000d00007c0c */ /* 0x000fe2000b786670 */
[----:B------:R-:W-:Y:S01]  /*09b0*/  VIADD R5, R8, 0x20 ;  /* 0x0000002008057836 */ /* 0x000fe20000000000 */
[----:B------:R-:W-:Y:S11]  /*09c0*/  @P1 BRA `(.L_x_2098) ;  /* 0x00000000003c1947 */ /* 0x000ff60003800000 */
[----:B------:R-:W-:Y:S01]  /*09d0*/  IMAD R3, R2, UR4, RZ ;  /* 0x0000000402037c24 */ /* 0x000fe2000f8e02ff */
[----:B------:R-:W-:Y:S01]  /*09e0*/  ULDC UR8, c[0x0][0x2d0] ;  /* 0x0000b40000087ab9 */ /* 0x000fe20000000800 */
[----:B------:R-:W-:Y:S01]  /*09f0*/  IMAD.MOV.U32 R14, RZ, RZ, R10 ;  /* 0x000000ffff0e7224 */ /* 0x000fe200078e000a */
[----:B------:R-:W-:Y:S01]  /*0a00*/  ISETP.GE.AND P5, PT, R16, UR8, PT ;  /* 0x0000000810007c0c */ /* 0x000fe2000bfa6270 */
[C---:B------:R-:W-:Y:S01]  /*0a10*/  IMAD R0, R8.reuse, UR5, R3 ;  /* 0x0000000508007c24 */ /* 0x040fe2000f8e0203 */
[----:B------:R-:W-:Y:S01]  /*0a20*/  ISETP.GE.AND P3, PT, R7, UR8, PT ;  /* 0x0000000807007c0c */ /* 0x000fe2000bf66270 */
[----:B------:R-:W-:Y:S01]  /*0a30*/  IMAD.WIDE.U32 R12, R8, UR4, R14 ;  /* 0x00000004080c7c25 */ /* 0x000fe2000f8e000e */
        /* <DEDUP_REMOVED lines=8> */
.L_x_2098:
[----:B------:R-:W-:Y:S05]  /*0ac0*/  BSYNC B0 ;  /* 0x0000000000007941 */ /* 0x000fea0003800000 */
.L_x_2097:
[----:B------:R-:W-:Y:S01]  /*0ad0*/  BSSY B0, `(.L_x_2099) ;  /* 0x0000016000007945 */ /* 0x000fe20003800000 */
[----:B------:R-:W-:Y:S02]  /*0ae0*/  ISETP.GE.AND P1, PT, R5, UR13, PT ;  /* 0x0000000d05007c0c */ /* 0x000fe4000bf26270 */
[----:B------:R-:W-:Y:S01]  /*0af0*/  IADD3 R4, R8, 0x30, RZ ;  /* 0x0000003008047810 */ /* 0x000fe20007ffe0ff */
[----:B------:R-:W-:Y:S05]  /*0b00*/  @P0 BRA `(.L_x_2100) ;  /* 0x0000000000480947 */ /* 0x000fea0003800000 */
[----:B------:R-:W-:Y:S01]  /*0b10*/  IADD3 R3, P0, R8, 0x10, RZ ;  /* 0x0000001008037810 */ /* 0x000fe20007f1e0ff */
[----:B------:R-:W-:Y:S01]  /*0b20*/  IMAD.MOV.U32 R12, RZ, RZ, R10 ;  /* 0x000000ffff0c7224 */ /* 0x000fe200078e000a */
[----:B------:R-:W-:Y:S01]  /*0b30*/  MOV R13, R15 ;  /* 0x0000000f000d7202 */ /* 0x000fe20000000f00 */
[----:B------:R-:W-:Y:S01]  /*0b40*/  ULDC UR8, c[0x0][0x2d0] ;  /* 0x0000b40000087ab9 */ /* 0x000fe20000000800 */
[----:B------:R-:W-:Y:S01]  /*0b50*/  ULDC.64 UR6, c[0x0][0x280] ;  /* 0x0000a00000067ab9 */ /* 0x000fe20000000a00 */
[----:B------:R-:W-:Y:S01]  /*0b60*/  IMAD.X R0, RZ, RZ, R2, P0 ;  /* 0x000000ffff007224 */ /* 0x000fe200000e0602 */
[----:B------:R-:W-:Y:S01]  /*0b70*/  ISETP.GE.AND P3, PT, R16, UR8, PT ;  /* 0x0000000810007c0c */ /* 0x000fe2000bf66270 */
[----:B------:R-:W-:Y:S01]  /*0b80*/  IMAD.WIDE.U32 R12, R3, UR4, R12 ;  /* 0x00000004030c7c25 */ /* 0x000fe2000f8e000c */
[----:B------:R-:W-:Y:S02]  /*0b90*/  ISETP.GE.AND P2, PT, R7, UR8, PT ;  /* 0x0000000807007c0c */ /* 0x000fe4000bf46270 */
[----:B------:R-:W-:Y:S01]  /*0ba0*/  ISETP.GE.AND P0, PT, R6, UR8, PT ;  /* 0x0000000806007c0c */ /* 0x000fe2000bf06270 */
[----:B------:R-:W-:Y:S01]  /*0bb0*/  IMAD R0, R0, UR4, RZ ;  /* 0x0000000400007c24 */ /* 0x000fe2000f8e02ff */
[----:B-1----:R-:W-:-:S03]  /*0bc0*/  LEA R18, P5, R12, UR6, 0x1 ;  /* 0x000000060c127c11 */ /* 0x002fc6000f8a08ff */
[----:B------:R-:W-:-:S04]  /*0bd0*/  IMAD R0, R3, UR5, R0 ;  /* 0x0000000503007c24 */ /* 0x000fc8000f8e0200 */
[----:B------:R-:W-:-:S05]  /*0be0*/  IMAD.IADD R0, R13, 0x1, R0 ;  /* 0x000000010d007824 */ /* 0x000fca00078e0200 */
[----:B------:R-:W-:-:S05]  /*0bf0*/  LEA.HI.X R19, R12, UR7, R0, 0x1, P5 ;  /* 0x000000070c137c11 */ /* 0x000fca000a8f0c00 */
[----:B------:R2:W-:Y:S04]  /*0c00*/  @!P3 STG.E.128 desc[UR24][R18.64], RZ ;  /* 0x000000ff1200b986 */ /* 0x0005e8000c101d18 */
[----:B------:R2:W-:Y:S04]  /*0c10*/  @!P2 STG.E.128 desc[UR24][R18.64+0x80], RZ ;  /* 0x000080ff1200a986 */ /* 0x0005e8000c101d18 */
[----:B------:R2:W-:Y:S02]  /*0c20*/  @!P0 STG.E.128 desc[UR24][R18.64+0x100], RZ ;  /* 0x000100ff12008986 */ /* 0x0005e4000c101d18 */
.L_x_2100:
[----:B------:R-:W-:Y:S05]  /*0c30*/  BSYNC B0 ;  /* 0x0000000000007941 */ /* 0x000fea0003800000 */
.L_x_2099:
[----:B------:R-:W-:Y:S01]  /*0c40*/  BSSY B0, `(.L_x_2101) ;  /* 0x0000015000007945 */ /* 0x000fe20003800000 */
[----:B------:R-:W-:-:S03]  /*0c50*/  ISETP.GE.AND P0, PT, R4, UR13, PT ;  /* 0x0000000d04007c0c */ /* 0x000fc6000bf06270 */
[----:B------:R-:W-:Y:S10]  /*0c60*/  @P1 BRA `(.L_x_2102) ;  /* 0x0000000000481947 */ /* 0x000ff40003800000 */
        /* <DEDUP_REMOVED lines=11> */
[----:B-12---:R-:W-:-:S03]  /*0d20*/  LEA R18, P5, R12, UR6, 0x1 ;  /* 0x000000060c127c11 */ /* 0x006fc6000f8a08ff */
[----:B------:R-:W-:-:S04]  /*0d30*/  IMAD R0, R3, UR5, R0 ;  /* 0x0000000503007c24 */ /* 0x000fc8000f8e0200 */
[----:B------:R-:W-:-:S05]  /*0d40*/  IMAD.IADD R3, R13, 0x1, R0 ;  /* 0x000000010d037824 */ /* 0x000fca00078e0200 */
[----:B------:R-:W-:-:S05]  /*0d50*/  LEA.HI.X R19, R12, UR7, R3, 0x1, P5 ;  /* 0x000000070c137c11 */ /* 0x000fca000a8f0c03 */
[----:B------:R3:W-:Y:S04]  /*0d60*/  @!P3 STG.E.128 desc[UR24][R18.64], RZ ;  /* 0x000000ff1200b986 */ /* 0x0007e8000c101d18 */
[----:B------:R3:W-:Y:S04]  /*0d70*/  @!P2 STG.E.128 desc[UR24][R18.64+0x80], RZ ;  /* 0x000080ff1200a986 */ /* 0x0007e8000c101d18 */
[----:B------:R3:W-:Y:S02]  /*0d80*/  @!P1 STG.E.128 desc[UR24][R18.64+0x100], RZ ;  /* 0x000100ff12009986 */ /* 0x0007e4000c101d18 */
.L_x_2102:
[----:B------:R-:W-:Y:S05]  /*0d90*/  BSYNC B0 ;  /* 0x0000000000007941 */ /* 0x000fea0003800000 */
.L_x_2101:
[----:B------:R-:W-:Y:S01]  /*0da0*/  BSSY B0, `(.L_x_2103) ;  /* 0x0000014000007945 */ /* 0x000fe20003800000 */
[----:B------:R-:W-:-:S03]  /*0db0*/  ISETP.GE.OR P5, PT, R8, UR13, P6 ;  /* 0x0000000d08007c0c */ /* 0x000fc6000b7a6670 */
[----:B------:R-:W-:Y:S10]  /*0dc0*/  @P0 BRA `(.L_x_2104) ;  /* 0x0000000000440947 */ /* 0x000ff40003800000 */
[----:B------:R-:W-:Y:S01]  /*0dd0*/  IADD3 R3, P0, R8, 0x30, RZ ;  /* 0x0000003008037810 */ /* 0x000fe20007f1e0ff */
[----:B------:R-:W-:Y:S01]  /*0de0*/  IMAD.MOV.U32 R11, RZ, RZ, R15 ;  /* 0x000000ffff0b7224 */ /* 0x000fe200078e000f */
[----:B------:R-:W-:Y:S01]  /*0df0*/  ULDC UR8, c[0x0][0x2d0] ;  /* 0x0000b40000087ab9 */ /* 0x000fe20000000800 */
[----:B------:R-:W-:Y:S01]  /*0e00*/  ULDC.64 UR6, c[0x0][0x280] ;  /* 0x0000a00000067ab9 */ /* 0x000fe20000000a00 */
[----:B------:R-:W-:Y:S01]  /*0e10*/  ISETP.GE.AND P2, PT, R16, UR8, PT ;  /* 0x0000000810007c0c */ /* 0x000fe2000bf46270 */
[----:B------:R-:W-:Y:S01]  /*0e20*/  IMAD.X R0, RZ, RZ, R2, P0 ;  /* 0x000000ffff007224 */ /* 0x000fe200000e0602 */
[----:B------:R-:W-:Y:S01]  /*0e30*/  ISETP.GE.AND P1, PT, R7, UR8, PT ;  /* 0x0000000807007c0c */ /* 0x000fe2000bf26270 */
[----:B------:R-:W-:Y:S01]  /*0e40*/  IMAD.WIDE.U32 R10, R3, UR4, R10 ;  /* 0x00000004030a7c25 */ /* 0x000fe2000f8e000a */
[----:B------:R-:W-:-:S03]  /*0e50*/  ISETP.GE.AND P0, PT, R6, UR8, PT ;  /* 0x0000000806007c0c */ /* 0x000fc6000bf06270 */
[----:B------:R-:W-:Y:S01]  /*0e60*/  IMAD R0, R0, UR4, RZ ;  /* 0x0000000400007c24 */ /* 0x000fe2000f8e02ff */
[----:B------:R-:W-:-:S03]  /*0e70*/  LEA R6, P3, R10, UR6, 0x1 ;  /* 0x000000060a067c11 */ /* 0x000fc6000f8608ff */
[----:B------:R-:W-:-:S04]  /*0e80*/  IMAD R3, R3, UR5, R0 ;  /* 0x0000000503037c24 */ /* 0x000fc8000f8e0200 */
[----:B------:R-:W-:-:S05]  /*0e90*/  IMAD.IADD R3, R11, 0x1, R3 ;  /* 0x000000010b037824 */ /* 0x000fca00078e0203 */
[----:B------:R-:W-:-:S05]  /*0ea0*/  LEA.HI.X R7, R10, UR7, R3, 0x1, P3 ;  /* 0x000000070a077c11 */ /* 0x000fca00098f0c03 */
[----:B------:R4:W-:Y:S04]  /*0eb0*/  @!P2 STG.E.128 desc[UR24][R6.64], RZ ;  /* 0x000000ff0600a986 */ /* 0x0009e8000c101d18 */
[----:B------:R4:W-:Y:S04]  /*0ec0*/  @!P1 STG.E.128 desc[UR24][R6.64+0x80], RZ ;  /* 0x000080ff06009986 */ /* 0x0009e8000c101d18 */
[----:B------:R4:W-:Y:S02]  /*0ed0*/  @!P0 STG.E.128 desc[UR24][R6.64+0x100], RZ ;  /* 0x000100ff06008986 */ /* 0x0009e4000c101d18 */
.L_x_2104:
[----:B------:R-:W-:Y:S05]  /*0ee0*/  BSYNC B0 ;  /* 0x0000000000007941 */ /* 0x000fea0003800000 */
.L_x_2103:
[----:B------:R-:W-:Y:S01]  /*0ef0*/  ISETP.GE.OR P1, PT, R5, UR13, P6 ;  /* 0x0000000d05007c0c */ /* 0x000fe2000b726670 */
[----:B------:R-:W-:Y:S01]  /*0f00*/  IMAD.U32 R3, RZ, RZ, UR19 ;  /* 0x00000013ff037e24 */ /* 0x000fe2000f8e00ff */
[----:B------:R-:W-:Y:S01]  /*0f10*/  IADD3 R8, P0, R8, UR19, RZ ;  /* 0x0000001308087c10 */ /* 0x000fe2000ff1e0ff */
[----:B------:R-:W-:Y:S01]  /*0f20*/  ULDC.64 UR6, c[0x0][0x2b0] ;  /* 0x0000ac0000067ab9 */ /* 0x000fe20000000a00 */
[----:B------:R-:W-:Y:S02]  /*0f30*/  ISETP.GE.OR P6, PT, R4, UR13, P6 ;  /* 0x0000000d04007c0c */ /* 0x000fe4000b7c6670 */
[----:B------:R-:W-:Y:S01]  /*0f40*/  LEA.HI.X.SX32 R3, R3, R2, 0x1, P0 ;  /* 0x0000000203037211 */ /* 0x000fe200000f0eff */
[----:B------:R-:W-:Y:S01]  /*0f50*/  @!P4 IMAD.MOV.U32 R2, RZ, RZ, 0x7f800000 ;  /* 0x7f800000ff02c424 */ /* 0x000fe200078e00ff */
[----:B----4-:R-:W-:-:S04]  /*0f60*/  LEA R6, P0, R8, UR6, 0x2 ;  /* 0x0000000608067c11 */ /* 0x010fc8000f8010ff */
[----:B------:R-:W-:Y:S01]  /*0f70*/  LEA.HI.X R7, R8, UR7, R3, 0x2, P0 ;  /* 0x0000000708077c11 */ /* 0x000fe200080f1403 */
[----:B------:R-:W-:Y:S02]  /*0f80*/  @!P5 IMAD.MOV.U32 R3, RZ, RZ, 0x7f800000 ;  /* 0x7f800000ff03d424 */ /* 0x000fe400078e00ff */
[----:B------:R-:W-:Y:S02]  /*0f90*/  @!P1 IMAD.MOV.U32 R0, RZ, RZ, 0x7f800000 ;  /* 0x7f800000ff009424 */ /* 0x000fe400078e00ff */
[----:B------:R4:W-:Y:S04]  /*0fa0*/  @!P4 STG.E desc[UR24][R6.64+0x40], R2 ;  /* 0x000040020600c986 */ /* 0x0009e8000c101918 */
[----:B------:R4:W-:Y:S04]  /*0fb0*/  @!P5 STG.E desc[UR24][R6.64], R3 ;  /* 0x000000030600d986 */ /* 0x0009e8000c101918 */
[----:B------:R4:W-:Y:S01]  /*0fc0*/  @!P1 STG.E desc[UR24][R6.64+0x80], R0 ;  /* 0x0000800006009986 */ /* 0x0009e2000c101918 */
[----:B------:R-:W-:Y:S05]  /*0fd0*/  @P6 EXIT ;  /* 0x000000000000694d */ /* 0x000fea0003800000 */
[----:B----4-:R-:W-:-:S05]  /*0fe0*/  MOV R3, 0x7f800000 ;  /* 0x7f80000000037802 */ /* 0x010fca0000000f00 */
[----:B------:R-:W-:Y:S01]  /*0ff0*/  STG.E desc[UR24][R6.64+0xc0], R3 ;  /* 0x0000c00306007986 */ /* 0x000fe2000c101918 */
[----:B------:R-:W-:Y:S05]  /*1000*/  EXIT ;  /* 0x000000000000794d */ /* 0x000fea0003800000 */
.L_x_2096:
[----:B------:R-:W-:Y:S01]  /*1010*/  ULDC.64 UR4, c[0x0][0x368] ;  /* 0x0000da0000047ab9 */ /* 0x000fe20000000a00 */
[----:B------:R-:W-:Y:S01]  /*1020*/  ULDC.64 UR6, c[0x0][0x370] ;  /* 0x0000dc0000067ab9 */ /* 0x000fe20000000a00 */
[----:B------:R-:W-:-:S04]  /*1030*/  UISETP.NE.U32.AND UP0, UPT, UR4, URZ, UPT ;  /* 0x0000003f0400728c */ /* 0x000fc8000bf05070 */
[----:B------:R-:W-:-:S06]  /*1040*/  UISETP.NE.AND.EX UP0, UPT, UR5, URZ, UPT, UP0 ;  /* 0x0000003f0500728c */ /* 0x000fcc000bf05300 */
[----:B------:R-:W-:-:S05]  /*1050*/  PLOP3.LUT P0, PT, PT, PT, UP0, 0x80, 0x0 ;  /* 0x000000000000781c */ /* 0x000fca0003f0f008 */
[----:B------:R-:W-:Y:S02]  /*1060*/  @UP0 ULDC.64 UR4, c[0x0][0x368] ;  /* 0x0000da0000040ab9 */ /* 0x000fe40000000a00 */
[----:B------:R-:W-:-:S06]  /*1070*/  @UP0 UIMAD.WIDE UR4, UR12, 0x4, UR4 ;  /* 0x000000040c0408a5 */ /* 0x000fcc000f8e0204 */
[----:B------:R-:W-:Y:S02]  /*1080*/  IMAD.U32 R4, RZ, RZ, UR4 ;  /* 0x00000004ff047e24 */ /* 0x000fe4000f8e00ff */
[----:B------:R-:W-:-:S05]  /*1090*/  IMAD.U32 R5, RZ, RZ, UR5 ;  /* 0x00000005ff057e24 */ /* 0x000fca000f8e00ff */
[----:B------:R-:W2:Y:S01]  /*10a0*/  @P0 LDG.E R4, desc[UR24][R4.64] ;  /* 0x0000001804040981 */ /* 0x000ea2000c1e1900 */
[----:B------:R-:W-:Y:S01]  /*10b0*/  ISETP.NE.U32.AND P1, PT, RZ, UR6, PT ;  /* 0x00000006ff007c0c */ /* 0x000fe2000bf25070 */
[----:B------:R-:W-:Y:S01]  /*10c0*/  UMOV UR15, UR12 ;  /* 0x0000000c000f7c82 */ /* 0x000fe20008000000 */
[----:B------:R-:W-:Y:S01]  /*10d0*/  UMOV UR4, URZ ;  /* 0x0000003f00047c82 */ /* 0x000fe20008000000 */
[----:B------:R-:W-:Y:S01]  /*10e0*/  UMOV UR21, URZ ;  /* 0x0000003f00157c82 */ /* 0x000fe20008000000 */
[----:B------:R-:W-:Y:S02]  /*10f0*/  ISETP.NE.AND.EX P1, PT, RZ, UR7, PT, P1 ;  /* 0x00000007ff007c0c */ /* 0x000fe4000bf25310 */
[----:B------:R-:W-:Y:S02]  /*1100*/  PLOP3.LUT P3, PT, PT, PT, PT, 0x8, 0x0 ;  /* 0x000000000000781c */ /* 0x000fe40003f6e170 */
[----:B--2---:R-:W-:-:S09]  /*1110*/  @P0 R2UR UR15, R4 ;  /* 0x00000000040f02ca */ /* 0x004fd200000e0000 */
[----:B------:R-:W-:Y:S06]  /*1120*/  @!P1 BRA `(.L_x_2105) ;  /* 0x00000000002c9947 */ /* 0x000fec0003800000 */
[----:B------:R-:W-:Y:S01]  /*1130*/  USHF.R.S32.HI UR8, URZ, 0x1f, UR12 ;  /* 0x0000001f3f087899 */ /* 0x000fe2000801140c */
[----:B------:R-:W-:-:S03]  /*1140*/  ULDC.64 UR4, c[0x0][0x378] ;  /* 0x0000de0000047ab9 */ /* 0x000fc60000000a00 */
[----:B------:R-:W-:Y:S02]  /*1150*/  UIMAD UR8, UR8, UR4, URZ ;  /* 0x00000004080872a4 */ /* 0x000fe4000f8e023f */
[----:B------:R-:W-:Y:S02]  /*1160*/  UIMAD.WIDE.U32 UR20, UR12, UR4, URZ ;  /* 0x000000040c1472a5 */ /* 0x000fe4000f8e003f */
[----:B------:R-:W-:Y:S02]  /*1170*/  UIMAD UR5, UR12, UR5, UR8 ;  /* 0x000000050c0572a4 */ /* 0x000fe4000f8e0208 */
[----:B------:R-:W-:Y:S02]  /*1180*/  ULEA UR4, UP0, UR20, UR6, 0x2 ;  /* 0x0000000614047291 */ /* 0x000fe4000f80103f */
[----:B------:R-:W-:-:S04]  /*1190*/  UIADD3 UR5, UR21, UR5, URZ ;  /* 0x0000000515057290 */ /* 0x000fc8000fffe03f */
[----:B------:R-:W-:Y:S01]  /*11a0*/  USHF.L.U64.HI UR5, UR20, 0x2, UR5 ;  /* 0x0000000214057899 */ /* 0x000fe20008010205 */
[----:B------:R-:W-:-:S03]  /*11b0*/  ISETP.NE.U32.AND P3, PT, RZ, UR4, PT ;  /* 0x00000004ff007c0c */ /* 0x000fc6000bf65070 */
[----:B------:R-:W-:-:S06]  /*11c0*/  UIADD3.X UR21, UR5, UR7, URZ, UP0, !UPT ;  /* 0x0000000705157290 */ /* 0x000fcc00087fe43f */
[----:B------:R-:W-:-:S13]  /*11d0*/  ISETP.NE.AND.EX P3, PT, RZ, UR21, PT, P3 ;  /* 0x00000015ff007c0c */ /* 0x000fda000bf65330 */
.L_x_2105:
[----:B------:R-:W-:Y:S01]  /*11e0*/  UMOV UR20, UR4 ;  /* 0x0000000400147c82 */ /* 0x000fe20008000000 */
[----:B------:R-:W-:Y:S05]  /*11f0*/  @!P3 BRA `(.L_x_2106) ;  /* 0x000000040070b947 */ /* 0x000fea0003800000 */
[----:B------:R-:W-:Y:S01]  /*1200*/  ULDC UR9, c[0x0][0x380] ;  /* 0x0000e00000097ab9 */ /* 0x000fe20000000800 */
[----:B------:R-:W-:Y:S01]  /*1210*/  ULEA UR26, UR16, 0xffffffc0, 0x6 ;  /* 0xffffffc0101a7891 */ /* 0x000fe2000f8e303f */
[----:B------:R-:W-:Y:S01]  /*1220*/  IMAD.U32 R0, RZ, RZ, UR9 ;  /* 0x00000009ff007e24 */ /* 0x000fe2000f8e00ff */
[----:B------:R-:W-:Y:S01]  /*1230*/  UMOV UR28, URZ ;  /* 0x0000003f001c7c82 */ /* 0x000fe20008000000 */
[----:B------:R-:W1:Y:S03]  /*1240*/  LDC R5, c[0x0][0x278] ;  /* 0x00009e00ff057b82 */ /* 0x000e660000000800 */
[----:B------:R-:W-:-:S04]  /*1250*/  IABS R0, R0 ;  /* 0x0000000000007213 */ /* 0x000fc80000000000 */
[----:B------:R-:W-:-:S13]  /*1260*/  R2UR UR6, R0 ;  /* 0x00000000000672ca */ /* 0x000fda00000e0000 */
[----:B------:R-:W2:Y:S08]  /*1270*/  I2F.RP R4, UR6 ;  /* 0x0000000600047d06 */ /* 0x000eb00008209400 */
[----:B--2---:R-:W2:Y:S02]  /*1280*/  MUFU.RCP R2, R4 ;  /* 0x0000000400027308 */ /* 0x004ea40000001000 */
[----:B--2---:R-:W-:-:S06]  /*1290*/  VIADD R2, R2, 0xffffffe ;  /* 0x0ffffffe02027836 */ /* 0x004fcc0000000000 */
[----:B------:R-:W2:Y:S02]  /*12a0*/  F2I.FTZ.U32.TRUNC.NTZ R0, R2 ;  /* 0x0000000200007305 */ /* 0x000ea4000021f000 */
[----:B--2---:R-:W-:Y:S01]  /*12b0*/  R2UR UR29, R0 ;  /* 0x00000000001d72ca */ /* 0x004fe200000e0000 */
[----:B------:R-:W-:-:S05]  /*12c0*/  IMAD.U32 R0, RZ, RZ, UR26 ;  /* 0x0000001aff007e24 */ /* 0x000fca000f8e00ff */
[----:B------:R-:W-:-:S04]  /*12d0*/  IABS R0, R0 ;  /* 0x0000000000007213 */ /* 0x000fc80000000000 */
[----:B------:R-:W-:-:S03]  /*12e0*/  R2UR UR5, R0 ;  /* 0x00000000000572ca */ /* 0x000fc600000e0000 */
[----:B------:R-:W-:-:S04]  /*12f0*/  UIADD3 UR4, URZ, -UR29, URZ ;  /* 0x8000001d3f047290 */ /* 0x000fc8000fffe03f */
[----:B------:R-:W-:-:S04]  /*1300*/  UIMAD UR4, UR4, UR6, URZ ;  /* 0x00000006040472a4 */ /* 0x000fc8000f8e023f */
[----:B------:R-:W-:-:S07]  /*1310*/  UIMAD.WIDE.U32 UR28, UR29, UR4, UR28 ;  /* 0x000000041d1c72a5 */ /* 0x000fce000f8e001c */
[----:B------:R-:W-:Y:S02]  /*1320*/  UMOV UR7, UR29 ;  /* 0x0000001d00077c82 */ /* 0x000fe40008000000 */
[----:B------:R-:W-:-:S07]  /*1330*/  UIMAD.WIDE.U32 UR28, UR7, UR5, URZ ;  /* 0x00000005071c72a5 */ /* 0x000fce000f8e003f */
[----:B------:R-:W-:Y:S02]  /*1340*/  UMOV UR8, UR29 ;  /* 0x0000001d00087c82 */ /* 0x000fe40008000000 */
[----:B------:R-:W-:-:S04]  /*1350*/  UIADD3 UR4, -UR8, URZ, URZ ;  /* 0x0000003f08047290 */ /* 0x000fc8000fffe13f */
[----:B------:R-:W-:-:S04]  /*1360*/  UIMAD UR4, UR6, UR4, UR5 ;  /* 0x00000004060472a4 */ /* 0x000fc8000f8e0205 */
[----:B------:R-:W-:-:S11]  /*1370*/  UISETP.GT.U32.AND UP0, UPT, UR6, UR4, UPT ;  /* 0x000000040600728c */ /* 0x000fd6000bf04070 */
[----:B------:R-:W-:Y:S02]  /*1380*/  @!UP0 UIADD3 UR4, UR4, -UR6, URZ ;  /* 0x8000000604048290 */ /* 0x000fe4000fffe03f */
[----:B------:R-:W-:Y:S02]  /*1390*/  @!UP0 UIADD3 UR8, UR8, 0x1, URZ ;  /* 0x0000000108088890 */ /* 0x000fe4000fffe03f */
[----:B------:R-:W-:Y:S02]  /*13a0*/  UISETP.GE.U32.AND UP1, UPT, UR4, UR6, UPT ;  /* 0x000000060400728c */ /* 0x000fe4000bf26070 */
[----:B------:R-:W-:-:S04]  /*13b0*/  ULOP3.LUT UR4, UR26, UR9, URZ, 0x3c, !UPT ;  /* 0x000000091a047292 */ /* 0x000fc8000f8e3c3f */
[----:B------:R-:W-:-:S05]  /*13c0*/  UISETP.GE.AND UP0, UPT, UR4, URZ, UPT ;  /* 0x0000003f0400728c */ /* 0x000fca000bf06270 */
[----:B------:R-:W-:Y:S02]  /*13d0*/  @UP1 UIADD3 UR8, UR8, 0x1, URZ ;  /* 0x0000000108081890 */ /* 0x000fe4000fffe03f */
[----:B------:R-:W-:-:S04]  /*13e0*/  UISETP.NE.AND UP1, UPT, UR9, URZ, UPT ;  /* 0x0000003f0900728c */ /* 0x000fc8000bf25270 */
[----:B------:R-:W-:-:S07]  /*13f0*/  @!UP0 UIADD3 UR8, -UR8, URZ, URZ ;  /* 0x0000003f08088290 */ /* 0x000fce000fffe13f */
[----:B------:R-:W-:-:S04]  /*1400*/  @!UP1 ULOP3.LUT UR8, URZ, UR9, URZ, 0x33, !UPT ;  /* 0x000000093f089292 */ /* 0x000fc8000f8e333f */
[----:B------:R-:W-:-:S06]  /*1410*/  UIMAD.WIDE UR4, UR8, 0x4, UR20 ;  /* 0x00000004080478a5 */ /* 0x000fcc000f8e0214 */
[----:B------:R-:W-:Y:S01]  /*1420*/  MOV R10, UR4 ;  /* 0x00000004000a7c02 */ /* 0x000fe20008000f00 */
[----:B------:R-:W-:Y:S01]  /*1430*/  IMAD.U32 R11, RZ, RZ, UR5 ;  /* 0x00000005ff0b7e24 */ /* 0x000fe2000f8e00ff */
[----:B-1----:R-:W-:Y:S01]  /*1440*/  IABS R6, R5 ;  /* 0x0000000500067213 */ /* 0x002fe20000000000 */
[----:B------:R-:W1:Y:S01]  /*1450*/  S2R R0, SR_CTAID.Z ;  /* 0x0000000000007919 */ /* 0x000e620000002700 */
[----:B------:R-:W-:Y:S01]  /*1460*/  UIADD3 UR8, -UR8, URZ, URZ ;  /* 0x0000003f08087290 */ /* 0x000fe2000fffe13f */
[----:B------:R-:W-:Y:S01]  /*1470*/  ULDC.64 UR4, c[0x0][0x230] ;  /* 0x00008c0000047ab9 */ /* 0x000fe20000000a00 */
[----:B------:R-:W2:Y:S01]  /*1480*/  LDG.E R2, desc[UR24][R10.64] ;  /* 0x000000180a027981 */ /* 0x000ea2000c1e1900 */
[----:B------:R-:W3:Y:S01]  /*1490*/  I2F.RP R7, R6 ;  /* 0x0000000600077306 */ /* 0x000ee20000209400 */
[----:B------:R-:W-:-:S03]  /*14a0*/  UIMAD UR26, UR9, UR8, UR26 ;  /* 0x00000008091a72a4 */ /* 0x000fc6000f8e021a */
[----:B------:R-:W-:-:S04]  /*14b0*/  ULDC.64 UR8, c[0x0][0x248] ;  /* 0x0000920000087ab9 */ /* 0x000fc80000000a00 */
[----:B---3--:R-:W3:Y:S01]  /*14c0*/  MUFU.RCP R8, R7 ;  /* 0x0000000700087308 */ /* 0x008ee20000001000 */
[----:B-1----:R-:W-:Y:S01]  /*14d0*/  IABS R0, R0 ;  /* 0x0000000000007213 */ /* 0x002fe20000000000 */
[----:B---3--:R-:W-:-:S06]  /*14e0*/  VIADD R8, R8, 0xffffffe ;  /* 0x0ffffffe08087836 */ /* 0x008fcc0000000000 */
[----:B------:R-:W1:Y:S02]  /*14f0*/  F2I.FTZ.U32.TRUNC.NTZ R9, R8 ;  /* 0x0000000800097305 */ /* 0x000e64000021f000 */
[----:B-1----:R-:W-:Y:S01]  /*1500*/  IADD3 R4, RZ, -R9, RZ ;  /* 0x80000009ff047210 */ /* 0x002fe20007ffe0ff */
[----:B------:R-:W-:-:S04]  /*1510*/  IMAD.MOV.U32 R8, RZ, RZ, RZ ;  /* 0x000000ffff087224 */ /* 0x000fc800078e00ff */
[----:B------:R-:W-:-:S04]  /*1520*/  IMAD R4, R4, R6, RZ ;  /* 0x0000000604047224 */ /* 0x000fc800078e02ff */
[----:B------:R-:W-:-:S06]  /*1530*/  IMAD.HI.U32 R9, R9, R4, R8 ;  /* 0x0000000409097227 */ /* 0x000fcc00078e0008 */
[----:B------:R-:W-:-:S04]  /*1540*/  IMAD.HI.U32 R4, R9, R0, RZ ;  /* 0x0000000009047227 */ /* 0x000fc800078e00ff */
[----:B------:R-:W-:-:S04]  /*1550*/  IMAD.MOV R7, RZ, RZ, -R4 ;  /* 0x000000ffff077224 */ /* 0x000fc800078e0a04 */
[----:B------:R-:W-:Y:S01]  /*1560*/  IMAD R7, R6, R7, R0 ;  /* 0x0000000706077224 */ /* 0x000fe200078e0200 */
[----:B------:R-:W-:-:S04]  /*1570*/  LOP3.LUT R0, R5, UR14, RZ, 0x3c, !PT ;  /* 0x0000000e05007c12 */ /* 0x000fc8000f8e3cff */
[----:B------:R-:W-:Y:S02]  /*1580*/  ISETP.GT.U32.AND P1, PT, R6, R7, PT ;  /* 0x000000070600720c */ /* 0x000fe40003f24070 */
[----:B------:R-:W-:-:S11]  /*1590*/  ISETP.GE.AND P0, PT, R0, RZ, PT ;  /* 0x000000ff0000720c */ /* 0x000fd60003f06270 */
[-C--:B------:R-:W-:Y:S01]  /*15a0*/  @!P1 IADD3 R7, R7, -R6.reuse, RZ ;  /* 0x8000000607079210 */ /* 0x080fe20007ffe0ff */
[----:B------:R-:W-:Y:S01]  /*15b0*/  @!P1 VIADD R4, R4, 0x1 ;  /* 0x0000000104049836 */ /* 0x000fe20000000000 */
[----:B------:R-:W-:Y:S02]  /*15c0*/  ISETP.NE.AND P1, PT, R5, RZ, PT ;  /* 0x000000ff0500720c */ /* 0x000fe40003f25270 */
[----:B------:R-:W-:-:S13]  /*15d0*/  ISETP.GE.U32.AND P2, PT, R7, R6, PT ;  /* 0x000000060700720c */ /* 0x000fda0003f46070 */
[----:B------:R-:W-:-:S05]  /*15e0*/  @P2 VIADD R4, R4, 0x1 ;  /* 0x0000000104042836 */ /* 0x000fca0000000000 */
[----:B------:R-:W-:Y:S02]  /*15f0*/  @!P0 IADD3 R4, -R4, RZ, RZ ;  /* 0x000000ff04048210 */ /* 0x000fe40007ffe1ff */
[----:B------:R-:W-:-:S04]  /*1600*/  @!P1 LOP3.LUT R4, RZ, R5, RZ, 0x33, !PT ;  /* 0x00000005ff049212 */ /* 0x000fc800078e33ff */
[----:B------:R-:W-:Y:S02]  /*1610*/  SHF.R.S32.HI R5, RZ, 0x1f, R4 ;  /* 0x0000001fff057819 */ /* 0x000fe40000011404 */
[----:B------:R-:W-:Y:S02]  /*1620*/  MOV R16, R4 ;  /* 0x0000000400107202 */ /* 0x000fe40000000f00 */
[----:B--2---:R-:W-:-:S13]  /*1630*/  R2UR UR27, R2 ;  /* 0x00000000021b72ca */ /* 0x004fda00000e0000 */
[----:B------:R-:W-:Y:S02]  /*1640*/  USHF.R.S32.HI UR15, URZ, 0x1f, UR27 ;  /* 0x0000001f3f0f7899 */ /* 0x000fe4000801141b */
[----:B------:R-:W-:Y:S02]  /*1650*/  UIMAD.WIDE.U32 UR6, UR27, UR4, URZ ;  /* 0x000000041b0672a5 */ /* 0x000fe4000f8e003f */
[----:B------:R-:W-:-:S04]  /*1660*/  UIMAD UR23, UR15, UR4, URZ ;  /* 0x000000040f1772a4 */ /* 0x000fc8000f8e023f */
[----:B------:R-:W-:Y:S02]  /*1670*/  UIMAD UR5, UR27, UR5, UR23 ;  /* 0x000000051b0572a4 */ /* 0x000fe4000f8e0217 */
[----:B------:R-:W-:Y:S02]  /*1680*/  USHF.R.S32.HI UR23, URZ, 0x1f, UR26 ;  /* 0x0000001f3f177899 */ /* 0x000fe4000801141a */
[----:B------:R-:W-:Y:S02]  /*1690*/  UIADD3 UR7, UR7, UR5, URZ ;  /* 0x0000000507077290 */ /* 0x000fe4000fffe03f */
[----:B------:R-:W-:Y:S02]  /*16a0*/  UIMAD UR28, UR23, UR8, URZ ;  /* 0x00000008171c72a4 */ /* 0x000fe4000f8e023f */
[----:B------:R-:W-:Y:S02]  /*16b0*/  UIMAD.WIDE.U32 UR30, UR26, UR8, UR6 ;  /* 0x000000081a1e72a5 */ /* 0x000fe4000f8e0006 */
[----:B------:R-:W-:Y:S01]  /*16c0*/  UIMAD UR28, UR26, UR9, UR28 ;  /* 0x000000091a1c72a4 */ /* 0x000fe2000f8e021c */
[----:B------:R-:W-:Y:S01]  /*16d0*/  ULDC.64 UR6, c[0x0][0x260] ;  /* 0x0000980000067ab9 */ /* 0x000fe20000000a00 */
[----:B------:R-:W-:-:S02]  /*16e0*/  ULDC.64 UR4, c[0x0][0x238] ;  /* 0x00008e0000047ab9 */ /* 0x000fc40000000a00 */
[----:B------:R-:W-:Y:S01]  /*16f0*/  UIADD3 UR28, UR31, UR28, URZ ;  /* 0x0000001c1f1c7290 */ /* 0x000fe2000fffe03f */
[----:B------:R-:W-:Y:S01]  /*1700*/  IMAD.U32 R7, RZ, RZ, UR31 ;  /* 0x0000001fff077e24 */ /* 0x000fe2000f8e00ff */
[----:B------:R-:W-:Y:S01]  /*1710*/  UIMAD UR15, UR15, UR4, URZ ;  /* 0x000000040f0f72a4 */ /* 0x000fe2000f8e023f */
[----:B------:R-:W-:Y:S01]  /*1720*/  IMAD.U32 R6, RZ, RZ, UR30 ;  /* 0x0000001eff067e24 */ /* 0x000fe2000f8e00ff */
[----:B------:R-:W-:Y:S01]  /*1730*/  UIMAD.WIDE.U32 UR30, UR27, UR4, URZ ;  /* 0x000000041b1e72a5 */ /* 0x000fe2000f8e003f */
[----:B------:R-:W-:Y:S01]  /*1740*/  IMAD R9, R5, UR6, RZ ;  /* 0x0000000605097c24 */ /* 0x000fe2000f8e02ff */
[----:B------:R-:W-:Y:S01]  /*1750*/  MOV R7, UR28 ;  /* 0x0000001c00077c02 */ /* 0x000fe20008000f00 */
[----:B------:R-:W-:Y:S02]  /*1760*/  UIMAD UR5, UR27, UR5, UR15 ;  /* 0x000000051b0572a4 */ /* 0x000fe4000f8e020f */
[C---:B------:R-:W-:Y:S02]  /*1770*/  IMAD R24, R4.reuse, UR7, R9 ;  /* 0x0000000704187c24 */ /* 0x040fe4000f8e0209 */
[----:B------:R-:W-:Y:S01]  /*1780*/  IMAD.WIDE.U32 R26, R4, UR6, R6 ;  /* 0x00000006041a7c25 */ /* 0x000fe2000f8e0006 */
[----:B------:R-:W-:-:S03]  /*1790*/  UIADD3 UR28, UR31, UR5, URZ ;  /* 0x000000051f1c7290 */ /* 0x000fc6000fffe03f */
[----:B------:R-:W-:Y:S01]  /*17a0*/  IMAD.IADD R24, R27, 0x1, R24 ;  /* 0x000000011b187824 */ /* 0x000fe200078e0218 */
[----:B------:R-:W-:Y:S08]  /*17b0*/  BRA `(.L_x_2107) ;  /* 0x00000004003c7947 */ /* 0x000ff00003800000 */
.L_x_2106:
[----:B------:R-:W1:Y:S01]  /*17c0*/  LDC R8, c[0x0][0x278] ;  /* 0x00009e00ff087b82 */ /* 0x000e620000000800 */
[----:B------:R-:W2:Y:S01]  /*17d0*/  S2R R0, SR_CTAID.Z ;  /* 0x0000000000007919 */ /* 0x000ea20000002700 */
[----:B------:R-:W-:Y:S02]  /*17e0*/  UISETP.NE.AND UP0, UPT, UR28, -0x1, UPT ;  /* 0xffffffff1c00788c */ /* 0x000fe4000bf05270 */
[----:B------:R-:W-:-:S04]  /*17f0*/  ULEA UR26, UR16, 0xffffffc0, 0x6 ;  /* 0xffffffc0101a7891 */ /* 0x000fc8000f8e303f */
[----:B------:R-:W-:Y:S01]  /*1800*/  PLOP3.LUT P0, PT, PT, PT, UP0, 0x80, 0x0 ;  /* 0x000000000000781c */ /* 0x000fe20003f0f008 */
[----:B------:R-:W-:-:S04]  /*1810*/  USHF.R.S32.HI UR23, URZ, 0x1f, UR26 ;  /* 0x0000001f3f177899 */ /* 0x000fc8000801141a */
[----:B------:R-:W-:Y:S01]  /*1820*/  @UP0 UIADD3 UR5, UR27, UR28, URZ ;  /* 0x0000001c1b050290 */ /* 0x000fe2000fffe03f */
[----:B------:R-:W-:-:S03]  /*1830*/  @UP0 ULDC.64 UR8, c[0x0][0x248] ;  /* 0x0000920000080ab9 */ /* 0x000fc60000000a00 */
[----:B------:R-:W-:Y:S02]  /*1840*/  @UP0 UIMAD.WIDE.U32 UR6, UR5, UR8, URZ ;  /* 0x00000008050602a5 */ /* 0x000fe4000f8e003f */
[----:B------:R-:W-:-:S04]  /*1850*/  @UP0 UIMAD UR5, UR5, UR9, URZ ;  /* 0x00000009050502a4 */ /* 0x000fc8000f8e023f */
[----:B------:R-:W-:Y:S01]  /*1860*/  @UP0 UIADD3 UR5, UR7, UR5, URZ ;  /* 0x0000000507050290 */ /* 0x000fe2000fffe03f */
[----:B-1----:R-:W-:Y:S02]  /*1870*/  IABS R5, R8 ;  /* 0x0000000800057213 */ /* 0x002fe40000000000 */
[----:B------:R-:W-:Y:S02]  /*1880*/  ISETP.NE.AND P1, PT, R8, RZ, PT ;  /* 0x000000ff0800720c */ /* 0x000fe40003f25270 */
[----:B------:R-:W1:Y:S01]  /*1890*/  I2F.RP R4, R5 ;  /* 0x0000000500047306 */ /* 0x000e620000209400 */
[----:B--2---:R-:W-:-:S07]  /*18a0*/  IABS R0, R0 ;  /* 0x0000000000007213 */ /* 0x004fce0000000000 */
[----:B-1----:R-:W1:Y:S02]  /*18b0*/  MUFU.RCP R6, R4 ;  /* 0x0000000400067308 */ /* 0x002e640000001000 */
[----:B-1----:R-:W-:-:S06]  /*18c0*/  VIADD R6, R6, 0xffffffe ;  /* 0x0ffffffe06067836 */ /* 0x002fcc0000000000 */
[----:B------:R-:W1:Y:S02]  /*18d0*/  F2I.FTZ.U32.TRUNC.NTZ R7, R6 ;  /* 0x0000000600077305 */ /* 0x000e64000021f000 */
[----:B-1----:R-:W-:Y:S01]  /*18e0*/  IMAD.MOV R2, RZ, RZ, -R7 ;  /* 0x000000ffff027224 */ /* 0x002fe200078e0a07 */
[----:B------:R-:W-:-:S03]  /*18f0*/  MOV R6, RZ ;  /* 0x000000ff00067202 */ /* 0x000fc60000000f00 */
[----:B------:R-:W-:-:S04]  /*1900*/  IMAD R2, R2, R5, RZ ;  /* 0x0000000502027224 */ /* 0x000fc800078e02ff */
[----:B------:R-:W-:-:S06]  /*1910*/  IMAD.HI.U32 R7, R7, R2, R6 ;  /* 0x0000000207077227 */ /* 0x000fcc00078e0006 */
[----:B------:R-:W-:Y:S02]  /*1920*/  IMAD.HI.U32 R4, R7, R0, RZ ;  /* 0x0000000007047227 */ /* 0x000fe400078e00ff */
[----:B------:R-:W1:Y:S02]  /*1930*/  LDC.64 R6, c[0x0][0x260] ;  /* 0x00009800ff067b82 */ /* 0x000e640000000a00 */
[----:B------:R-:W-:-:S04]  /*1940*/  IMAD.MOV R2, RZ, RZ, -R4 ;  /* 0x000000ffff027224 */ /* 0x000fc800078e0a04 */
[----:B------:R-:W-:Y:S01]  /*1950*/  IMAD R2, R5, R2, R0 ;  /* 0x0000000205027224 */ /* 0x000fe200078e0200 */
[----:B------:R-:W-:-:S04]  /*1960*/  LOP3.LUT R0, R8, UR14, RZ, 0x3c, !PT ;  /* 0x0000000e08007c12 */ /* 0x000fc8000f8e3cff */
[----:B------:R-:W-:Y:S02]  /*1970*/  ISETP.GT.U32.AND P5, PT, R5, R2, PT ;  /* 0x000000020500720c */ /* 0x000fe40003fa4070 */
[----:B------:R-:W-:-:S11]  /*1980*/  ISETP.GE.AND P2, PT, R0, RZ, PT ;  /* 0x000000ff0000720c */ /* 0x000fd60003f46270 */
[----:B------:R-:W-:Y:S01]  /*1990*/  @!P5 IADD3 R2, R2, -R5, RZ ;  /* 0x800000050202d210 */ /* 0x000fe20007ffe0ff */
[----:B------:R-:W-:-:S03]  /*19a0*/  @!P5 VIADD R4, R4, 0x1 ;  /* 0x000000010404d836 */ /* 0x000fc60000000000 */
[----:B------:R-:W-:-:S13]  /*19b0*/  ISETP.GE.U32.AND P4, PT, R2, R5, PT ;  /* 0x000000050200720c */ /* 0x000fda0003f86070 */
[----:B------:R-:W-:Y:S01]  /*19c0*/  @P4 IADD3 R4, R4, 0x1, RZ ;  /* 0x0000000104044810 */ /* 0x000fe20007ffe0ff */
[----:B------:R-:W-:Y:S06]  /*19d0*/  @P0 BRA `(.L_x_2108) ;  /* 0x0000000000300947 */ /* 0x000fec0003800000 */
[----:B------:R-:W-:Y:S01]  /*19e0*/  USHF.R.S32.HI UR6, URZ, 0x1f, UR27 ;  /* 0x0000001f3f067899 */ /* 0x000fe2000801141b */
[----:B------:R-:W-:Y:S01]  /*19f0*/  ULDC.64 UR8, c[0x0][0x248] ;  /* 0x0000920000087ab9 */ /* 0x000fe20000000a00 */
[----:B------:R-:W-:Y:S02]  /*1a00*/  USHF.R.S32.HI UR7, URZ, 0x1f, UR15 ;  /* 0x0000001f3f077899 */ /* 0x000fe4000801140f */
[----:B------:R-:W-:Y:S02]  /*1a10*/  UIMAD UR6, UR6, UR8, URZ ;  /* 0x00000008060672a4 */ /* 0x000fe4000f8e023f */
[----:B------:R-:W-:Y:S02]  /*1a20*/  UIMAD.WIDE.U32 UR30, UR27, UR8, URZ ;  /* 0x000000081b1e72a5 */ /* 0x000fe4000f8e003f */
[----:B------:R-:W-:Y:S01]  /*1a30*/  UIMAD UR6, UR27, UR9, UR6 ;  /* 0x000000091b0672a4 */ /* 0x000fe2000f8e0206 */
[----:B------:R-:W-:Y:S02]  /*1a40*/  ULDC.64 UR4, c[0x0][0x230] ;  /* 0x00008c0000047ab9 */ /* 0x000fe40000000a00 */
[----:B------:R-:W-:-:S02]  /*1a50*/  UIMAD UR7, UR7, UR4, URZ ;  /* 0x00000004070772a4 */ /* 0x000fc4000f8e023f */
[----:B------:R-:W-:Y:S02]  /*1a60*/  UIADD3 UR31, UR31, UR6, URZ ;  /* 0x000000061f1f7290 */ /* 0x000fe4000fffe03f */
[----:B------:R-:W-:Y:S02]  /*1a70*/  UIMAD UR5, UR15, UR5, UR7 ;  /* 0x000000050f0572a4 */ /* 0x000fe4000f8e0207 */
[----:B------:R-:W-:-:S04]  /*1a80*/  UIMAD.WIDE.U32 UR6, UR15, UR4, UR30 ;  /* 0x000000040f0672a5 */ /* 0x000fc8000f8e001e */
[----:B------:R-:W-:-:S12]  /*1a90*/  UIADD3 UR5, UR7, UR5, URZ ;  /* 0x0000000507057290 */ /* 0x000fd8000fffe03f */
.L_x_2108:
[----:B------:R-:W-:Y:S01]  /*1aa0*/  UIMAD UR4, UR23, UR8, URZ ;  /* 0x00000008170472a4 */ /* 0x000fe2000f8e023f */
[----:B------:R-:W-:Y:S01]  /*1ab0*/  @!P2 IADD3 R4, -R4, RZ, RZ ;  /* 0x000000ff0404a210 */ /* 0x000fe20007ffe1ff */
[----:B------:R-:W-:Y:S01]  /*1ac0*/  UMOV UR7, UR5 ;  /* 0x0000000500077c82 */ /* 0x000fe20008000000 */
[----:B------:R-:W-:Y:S01]  /*1ad0*/  @!P1 LOP3.LUT R4, RZ, R8, RZ, 0x33, !PT ;  /* 0x00000008ff049212 */ /* 0x000fe200078e33ff */
[----:B------:R-:W-:Y:S02]  /*1ae0*/  UIMAD.WIDE.U32 UR6, UR8, UR26, UR6 ;  /* 0x0000001a080672a5 */ /* 0x000fe4000f8e0006 */
[----:B------:R-:W-:Y:S01]  /*1af0*/  UIMAD UR4, UR9, UR26, UR4 ;  /* 0x0000001a090472a4 */ /* 0x000fe2000f8e0204 */
[--C-:B------:R-:W-:Y:S01]  /*1b00*/  SHF.R.S32.HI R5, RZ, 0x1f, R4.reuse ;  /* 0x0000001fff057819 */ /* 0x100fe20000011404 */
[----:B------:R-:W-:Y:S01]  /*1b10*/  @UP0 UIADD3 UR28, UR27, UR28, URZ ;  /* 0x0000001c1b1c0290 */ /* 0x000fe2000fffe03f */
[----:B------:R-:W-:Y:S01]  /*1b20*/  IMAD.MOV.U32 R16, RZ, RZ, R4 ;  /* 0x000000ffff107224 */ /* 0x000fe200078e0004 */
[----:B------:R-:W-:Y:S01]  /*1b30*/  UIADD3 UR4, UR7, UR4, URZ ;  /* 0x0000000407047290 */ /* 0x000fe2000fffe03f */
[----:B------:R-:W-:Y:S01]  /*1b40*/  MOV R9, UR7 ;  /* 0x0000000700097c02 */ /* 0x000fe20008000f00 */
[----:B-1----:R-:W-:Y:S01]  /*1b50*/  IMAD R0, R5, R6, RZ ;  /* 0x0000000605007224 */ /* 0x002fe200078e02ff */
[----:B------:R-:W-:-:S03]  /*1b60*/  MOV R8, UR6 ;  /* 0x0000000600087c02 */ /* 0x000fc60008000f00 */
[----:B------:R-:W-:Y:S01]  /*1b70*/  IMAD.U32 R9, RZ, RZ, UR4 ;  /* 0x00000004ff097e24 */ /* 0x000fe2000f8e00ff */
[----:B------:R-:W-:Y:S01]  /*1b80*/  @UP0 ULDC.64 UR4, c[0x0][0x250] ;  /* 0x0000940000040ab9 */ /* 0x000fe20000000a00 */
[C---:B------:R-:W-:Y:S01]  /*1b90*/  IMAD R7, R4.reuse, R7, R0 ;  /* 0x0000000704077224 */ /* 0x040fe200078e0200 */
[----:B------:R-:W-:Y:S01]  /*1ba0*/  @UP0 UIMAD.WIDE.U32 UR30, UR28, UR4, URZ ;  /* 0x000000041c1e02a5 */ /* 0x000fe2000f8e003f */
[----:B------:R-:W-:-:S03]  /*1bb0*/  IMAD.WIDE.U32 R26, R4, R6, R8 ;  /* 0x00000006041a7225 */ /* 0x000fc600078e0008 */
[----:B------:R-:W-:Y:S02]  /*1bc0*/  @UP0 UIMAD UR28, UR28, UR5, UR31 ;  /* 0x000000051c1c02a4 */ /* 0x000fe4000f8e021f */
[----:B------:R-:W-:Y:S01]  /*1bd0*/  IADD3 R24, R27, R7, RZ ;  /* 0x000000071b187210 */ /* 0x000fe20007ffe0ff */
[----:B------:R-:W-:Y:S09]  /*1be0*/  @P0 BRA `(.L_x_2107) ;  /* 0x0000000000300947 */ /* 0x000ff20003800000 */
[----:B------:R-:W-:Y:S01]  /*1bf0*/  USHF.R.S32.HI UR6, URZ, 0x1f, UR27 ;  /* 0x0000001f3f067899 */ /* 0x000fe2000801141b */
[----:B------:R-:W-:-:S03]  /*1c00*/  ULDC.64 UR4, c[0x0][0x250] ;  /* 0x0000940000047ab9 */ /* 0x000fc60000000a00 */
[----:B------:R-:W-:Y:S02]  /*1c10*/  UIMAD UR6, UR6, UR4, URZ ;  /* 0x00000004060672a4 */ /* 0x000fe4000f8e023f */
[----:B------:R-:W-:Y:S02]  /*1c20*/  UIMAD.WIDE.U32 UR28, UR27, UR4, URZ ;  /* 0x000000041b1c72a5 */ /* 0x000fe4000f8e003f */
[----:B------:R-:W-:Y:S02]  /*1c30*/  UIMAD UR27, UR27, UR5, UR6 ;  /* 0x000000051b1b72a4 */ /* 0x000fe4000f8e0206 */
[----:B------:R-:W-:Y:S01]  /*1c40*/  USHF.R.S32.HI UR6, URZ, 0x1f, UR15 ;  /* 0x0000001f3f067899 */ /* 0x000fe2000801140f */
[----:B------:R-:W-:Y:S01]  /*1c50*/  ULDC.64 UR4, c[0x0][0x238] ;  /* 0x00008e0000047ab9 */ /* 0x000fe20000000a00 */
[----:B------:R-:W-:Y:S02]  /*1c60*/  UIADD3 UR29, UR29, UR27, URZ ;  /* 0x0000001b1d1d7290 */ /* 0x000fe4000fffe03f */
[----:B------:R-:W-:-:S02]  /*1c70*/  UIMAD UR6, UR6, UR4, URZ ;  /* 0x00000004060672a4 */ /* 0x000fc4000f8e023f */
[----:B------:R-:W-:Y:S02]  /*1c80*/  UIMAD.WIDE.U32 UR30, UR15, UR4, UR28 ;  /* 0x000000040f1e72a5 */ /* 0x000fe4000f8e001c */
[----:B------:R-:W-:-:S04]  /*1c90*/  UIMAD UR5, UR15, UR5, UR6 ;  /* 0x000000050f0572a4 */ /* 0x000fc8000f8e0206 */
[----:B------:R-:W-:-:S12]  /*1ca0*/  UIADD3 UR28, UR31, UR5, URZ ;  /* 0x000000051f1c7290 */ /* 0x000fd8000fffe03f */
.L_x_2107:
[----:B------:R-:W-:Y:S01]  /*1cb0*/  SHF.R.S32.HI R4, RZ, 0x1f, R3 ;  /* 0x0000001fff047819 */ /* 0x000fe20000011403 */
[----:B------:R-:W-:Y:S01]  /*1cc0*/  UISETP.NE.AND UP0, UPT, UR11, -0x1, UPT ;  /* 0xffffffff0b00788c */ /* 0x000fe2000bf05270 */
[----:B------:R-:W1:Y:S01]  /*1cd0*/  S2R R31, SR_CTAID.X ;  /* 0x00000000001f7919 */ /* 0x000e620000002500 */
[----:B------:R-:W2:Y:S01]  /*1ce0*/  S2UR UR27, SR_CgaCtaId ;  /* 0x00000000001b79c3 */ /* 0x000ea20000008800 */
[CC--:B------:R-:W-:Y:S01]  /*1cf0*/  LEA.HI R2, R4.reuse, R3.reuse, RZ, 0x3 ;  /* 0x0000000304027211 */ /* 0x0c0fe200078f18ff */
[----:B------:R-:W-:Y:S01]  /*1d00*/  ULDC.64 UR6, c[0x0][0x268] ;  /* 0x00009a0000067ab9 */ /* 0x000fe20000000a00 */
[----:B------:R-:W-:Y:S01]  /*1d10*/  LEA.HI R15, R4, R3, RZ, 0x4 ;  /* 0x00000003040f7211 */ /* 0x000fe200078f20ff */
[----:B------:R-:W-:Y:S01]  /*1d20*/  IMAD R5, R5, UR6, RZ ;  /* 0x0000000605057c24 */ /* 0x000fe2000f8e02ff */
[----:B------:R-:W-:Y:S01]  /*1d30*/  SHF.R.S32.HI R18, RZ, 0x3, R2 ;  /* 0x00000003ff127819 */ /* 0x000fe20000011402 */
[----:B------:R-:W-:Y:S01]  /*1d40*/  BSSY B0, `(.L_x_2109) ;  /* 0x0000066000007945 */ /* 0x000fe20003800000 */
[----:B------:R-:W-:Y:S01]  /*1d50*/  LOP3.LUT R2, R2, 0xfffffff8, RZ, 0xc0, !PT ;  /* 0xfffffff802027812 */ /* 0x000fe200078ec0ff */
[----:B------:R-:W3:Y:S01]  /*1d60*/  LDC.64 R228, c[0x0][0x250] ;  /* 0x00009400ffe47b82 */ /* 0x000ee20000000a00 */
[----:B------:R-:W-:Y:S01]  /*1d70*/  @UP0 ULDC.64 UR4, c[0x0][0x240] ;  /* 0x0000900000040ab9 */ /* 0x000fe20000000a00 */
[C---:B------:R-:W-:Y:S01]  /*1d80*/  IMAD.SHL.U32 R199, R18.reuse, 0x40, RZ ;  /* 0x0000004012c77824 */ /* 0x040fe200078e00ff */
[----:B------:R-:W-:Y:S01]  /*1d90*/  LOP3.LUT R0, R15, 0xfffffff0, RZ, 0xc0, !PT ;  /* 0xfffffff00f007812 */ /* 0x000fe200078ec0ff */
[----:B------:R-:W-:Y:S01]  /*1da0*/  IMAD.IADD R2, R3, 0x1, -R2 ;  /* 0x0000000103027824 */ /* 0x000fe200078e0a02 */
[----:B------:R-:W-:Y:S01]  /*1db0*/  @UP0 UIMAD.WIDE.U32 UR32, UR11, UR4, URZ ;  /* 0x000000040b2002a5 */ /* 0x000fe2000f8e003f */
[----:B------:R-:W-:Y:S01]  /*1dc0*/  VIADD R20, R18, 0x10 ;  /* 0x0000001012147836 */ /* 0x000fe20000000000 */
[----:B------:R-:W-:Y:S01]  /*1dd0*/  LOP3.LUT R199, R199, 0x1c0, RZ, 0xc0, !PT ;  /* 0x000001c0c7c77812 */ /* 0x000fe200078ec0ff */
[----:B------:R-:W-:Y:S01]  /*1de0*/  IMAD.SHL.U32 R200, R2, 0x8, RZ ;  /* 0x0000000802c87824 */ /* 0x000fe200078e00ff */
[----:B------:R-:W-:Y:S01]  /*1df0*/  @!UP0 USHF.R.S32.HI UR29, URZ, 0x1f, UR12 ;  /* 0x0000001f3f1d8899 */ /* 0x000fe2000801140c */
[----:B------:R-:W-:Y:S01]  /*1e00*/  IMAD.IADD R7, R3, 0x1, -R0 ;  /* 0x0000000103077824 */ /* 0x000fe200078e0a00 */
[----:B------:R-:W-:Y:S01]  /*1e10*/  @UP0 UIMAD UR15, UR11, UR5, UR33 ;  /* 0x000000050b0f02a4 */ /* 0x000fe2000f8e0221 */
[----:B------:R-:W-:Y:S01]  /*1e20*/  IADD3 R152, P5, R18, UR26, RZ ;  /* 0x0000001a12987c10 */ /* 0x000fe2000ffbe0ff */
[----:B------:R-:W-:Y:S01]  /*1e30*/  IMAD R12, R16, UR7, R5 ;  /* 0x00000007100c7c24 */ /* 0x000fe2000f8e0205 */
[--C-:B------:R-:W-:Y:S01]  /*1e40*/  LOP3.LUT R6, R199, 0x38, R200.reuse, 0xf8, !PT ;  /* 0x00000038c7067812 */ /* 0x100fe200078ef8c8 */
[----:B------:R-:W-:Y:S01]  /*1e50*/  @!UP0 ULDC.64 UR4, c[0x0][0x228] ;  /* 0x00008a0000048ab9 */ /* 0x000fe20000000a00 */
[----:B------:R-:W-:Y:S01]  /*1e60*/  SHF.R.U32.HI R199, RZ, 0x3, R199 ;  /* 0x00000003ffc77819 */ /* 0x000fe200000116c7 */
[----:B------:R-:W-:Y:S01]  /*1e70*/  @!UP0 UIMAD UR29, UR29, UR4, URZ ;  /* 0x000000041d1d82a4 */ /* 0x000fe2000f8e023f */
[----:B------:R-:W-:Y:S01]  /*1e80*/  SHF.R.S32.HI R0, RZ, 0x1f, R7 ;  /* 0x0000001fff007819 */ /* 0x000fe20000011407 */
[----:B------:R-:W-:Y:S01]  /*1e90*/  @!UP0 UIMAD.WIDE.U32 UR34, UR12, UR4, URZ ;  /* 0x000000040c2282a5 */ /* 0x000fe2000f8e003f */
[----:B------:R-:W-:Y:S01]  /*1ea0*/  LOP3.LUT R199, R6, R199, RZ, 0x3c, !PT ;  /* 0x000000c706c77212 */ /* 0x000fe200078e3cff */
[----:B------:R-:W-:Y:S01]  /*1eb0*/  @!UP0 UIMAD UR29, UR12, UR5, UR29 ;  /* 0x000000050c1d82a4 */ /* 0x000fe2000f8e021d */
[----:B------:R-:W-:Y:S01]  /*1ec0*/  LEA.HI R6, R4, R3, RZ, 0x6 ;  /* 0x0000000304067211 */ /* 0x000fe200078f30ff */
[----:B------:R-:W-:Y:S01]  /*1ed0*/  USHF.R.S32.HI UR12, URZ, 0x1f, UR14 ;  /* 0x0000001f3f0c7899 */ /* 0x000fe2000801140e */
[----:B------:R-:W-:Y:S01]  /*1ee0*/  LEA.HI R0, R0, R7, RZ, 0x3 ;  /* 0x0000000700007211 */ /* 0x000fe200078f18ff */
[----:B------:R-:W-:Y:S01]  /*1ef0*/  ULDC.64 UR4, c[0x0][0x258] ;  /* 0x0000960000047ab9 */ /* 0x000fe20000000a00 */
[----:B------:R-:W-:Y:S01]  /*1f00*/  SHF.R.S32.HI R21, RZ, 0x1f, R200 ;  /* 0x0000001fff157819 */ /* 0x000fe200000114c8 */
[----:B------:R-:W-:Y:S01]  /*1f10*/  IMAD.SHL.U32 R6, R6, 0x8, RZ ;  /* 0x0000000806067824 */ /* 0x000fe200078e00ff */
[----:B------:R-:W-:Y:S01]  /*1f20*/  IADD3 R8, P1, R200, UR30, RZ ;  /* 0x0000001ec8087c10 */ /* 0x000fe2000ff3e0ff */
[----:B------:R-:W-:Y:S01]  /*1f30*/  @!UP0 UIADD3 UR15, UR35, UR29, URZ ;  /* 0x0000001d230f8290 */ /* 0x000fe2000fffe03f */
[----:B------:R-:W-:Y:S01]  /*1f40*/  LOP3.LUT R14, R0, 0xfffffff8, RZ, 0xc0, !PT ;  /* 0xfffffff8000e7812 */ /* 0x000fe200078ec0ff */
[----:B------:R-:W-:Y:S01]  /*1f50*/  @!UP0 UMOV UR32, UR34 ;  /* 0x0000002200208c82 */ /* 0x000fe20008000000 */
[----:B------:R-:W-:Y:S01]  /*1f60*/  UIMAD UR12, UR12, UR4, URZ ;  /* 0x000000040c0c72a4 */ /* 0x000fe2000f8e023f */
[----:B------:R-:W-:Y:S01]  /*1f70*/  LOP3.LUT R199, R199, 0xfffffe00, R6, 0xf8, !PT ;  /* 0xfffffe00c7c77812 */ /* 0x000fe200078ef806 */
[----:B------:R-:W-:Y:S01]  /*1f80*/  IMAD.U32 R22, RZ, RZ, UR4 ;  /* 0x00000004ff167e24 */ /* 0x000fe2000f8e00ff */
[----:B------:R-:W-:Y:S01]  /*1f90*/  IADD3 R6, P0, R200, UR32, RZ ;  /* 0x00000020c8067c10 */ /* 0x000fe2000ff1e0ff */
[----:B------:R-:W-:Y:S01]  /*1fa0*/  IMAD.IADD R14, R7, 0x1, -R14 ;  /* 0x00000001070e7824 */ /* 0x000fe200078e0a0e */
[C---:B------:R-:W-:Y:S01]  /*1fb0*/  IADD3.X R9, R21.reuse, UR28, RZ, P1, !PT ;  /* 0x0000001c15097c10 */ /* 0x040fe20008ffe4ff */
[----:B------:R-:W-:Y:S01]  /*1fc0*/  UIMAD UR28, UR14, UR5, UR12 ;  /* 0x000000050e1c72a4 */ /* 0x000fe2000f8e020c */
[----:B------:R-:W-:Y:S01]  /*1fd0*/  IADD3.X R7, R21, UR15, RZ, P0, !PT ;  /* 0x0000000f15077c10 */ /* 0x000fe200087fe4ff */
[----:B------:R-:W-:Y:S01]  /*1fe0*/  UIADD3 UR5, -UR19, UR13, URZ ;  /* 0x0000000d13057290 */ /* 0x000fe2000fffe13f */
[----:B------:R-:W-:Y:S01]  /*1ff0*/  SHF.R.S32.HI R19, RZ, 0x1f, R18 ;  /* 0x0000001fff137819 */ /* 0x000fe20000011412 */
[----:B------:R-:W-:Y:S01]  /*2000*/  UIADD3 UR12, UR16, -0x1, URZ ;  /* 0xffffffff100c7890 */ /* 0x000fe2000fffe03f */
[----:B------:R-:W-:Y:S01]  /*2010*/  IMAD.MOV.U32 R5, RZ, RZ, 0x20 ;  /* 0x00000020ff057424 */ /* 0x000fe200078e00ff */
[----:B------:R-:W-:Y:S01]  /*2020*/  UMOV UR4, 0x400 ;  /* 0x0000040000047882 */ /* 0x000fe20000000000 */
[----:B------:R-:W-:Y:S01]  /*2030*/  IMAD.WIDE.U32 R22, R22, UR14, R6 ;  /* 0x0000000e16167c25 */ /* 0x000fe2000f8e0006 */
[----:B------:R-:W-:Y:S01]  /*2040*/  ISETP.GE.AND P6, PT, R18, UR5, PT ;  /* 0x0000000512007c0c */ /* 0x000fe2000bfc6270 */
[----:B------:R-:W-:Y:S01]  /*2050*/  USHF.L.U32 UR15, UR12, 0x6, URZ ;  /* 0x000000060c0f7899 */ /* 0x000fe2000800063f */
[----:B------:R-:W-:Y:S01]  /*2060*/  ISETP.GE.AND P4, PT, R20, UR5, PT ;  /* 0x0000000514007c0c */ /* 0x000fe2000bf86270 */
[----:B------:R-:W-:Y:S01]  /*2070*/  VIADD R6, R18, 0x20 ;  /* 0x0000002012067836 */ /* 0x000fe20000000000 */
[----:B--2---:R-:W-:Y:S01]  /*2080*/  ULEA UR4, UR27, UR4, 0x18 ;  /* 0x000000041b047291 */ /* 0x004fe2000f8ec03f */
[----:B------:R-:W-:Y:S01]  /*2090*/  IMAD.MOV.U32 R7, RZ, RZ, 0x10 ;  /* 0x00000010ff077424 */ /* 0x000fe200078e00ff */
[----:B------:R-:W-:Y:S01]  /*20a0*/  UIADD3 UR14, -UR15, UR22, URZ ;  /* 0x000000160f0e7290 */ /* 0x000fe2000fffe13f */
[----:B------:R-:W-:Y:S01]  /*20b0*/  IMAD.WIDE.U32 R16, R16, UR6, R8 ;  /* 0x0000000610107c25 */ /* 0x000fe2000f8e0008 */
[----:B------:R-:W-:-:S02]  /*20c0*/  ISETP.GE.AND P0, PT, R6, UR5, PT ;  /* 0x0000000506007c0c */ /* 0x000fc4000bf06270 */
[----:B------:R-:W-:Y:S01]  /*20d0*/  IADD3.X R13, R19, UR23, RZ, P5, !PT ;  /* 0x00000017130d7c10 */ /* 0x000fe2000affe4ff */
[----:B------:R-:W-:Y:S01]  /*20e0*/  VIADD R29, R23, UR28 ;  /* 0x0000001c171d7c36 */ /* 0x000fe20008000000 */
[----:B------:R-:W-:Y:S01]  /*20f0*/  R2P PR, R14, 0x6 ;  /* 0x000000060e007804 */ /* 0x000fe20000000000 */
[----:B-1----:R-:W-:Y:S01]  /*2100*/  IMAD.WIDE R30, R31, 0x40, R18 ;  /* 0x000000401f1e7825 */ /* 0x002fe200078e0212 */
[----:B------:R-:W-:-:S03]  /*2110*/  LEA R199, R199, UR4, 0x1 ;  /* 0x00000004c7c77c11 */ /* 0x000fc6000f8e08ff */
[C---:B------:R-:W-:Y:S01]  /*2120*/  VIADD R196, R200.reuse, 0x40 ;  /* 0x00000040c8c47836 */ /* 0x040fe20000000000 */
[----:B------:R-:W-:Y:S01]  /*2130*/  SEL R7, R7, 0xfffffff0, !P1 ;  /* 0xfffffff007077807 */ /* 0x000fe20004800000 */
[----:B------:R-:W-:Y:S01]  /*2140*/  VIADD R195, R200, 0x80 ;  /* 0x00000080c8c37836 */ /* 0x000fe20000000000 */
[----:B------:R-:W-:Y:S01]  /*2150*/  SEL R5, R5, 0xffffffe0, !P2 ;  /* 0xffffffe005057807 */ /* 0x000fe20005000000 */
[----:B---3--:R-:W-:Y:S06]  /*2160*/  @P6 BRA `(.L_x_2110) ;  /* 0x00000000008c6947 */ /* 0x008fec0003800000 */
        /* <DEDUP_REMOVED lines=35> */
.L_x_2110:
[----:B------:R-:W-:Y:S05]  /*23a0*/  BSYNC B0 ;  /* 0x0000000000007941 */ /* 0x000fea0003800000 */
.L_x_2109:
[----:B------:R-:W-:Y:S01]  /*23b0*/  BSSY B0, `(.L_x_2111) ;  /* 0x0000029000007945 */ /* 0x000fe20003800000 */
[----:B------:R-:W-:-:S03]  /*23c0*/  ISETP.GE.AND P6, PT, R20, UR14, PT ;  /* 0x0000000e14007c0c */ /* 0x000fc6000bfc6270 */
[----:B------:R-:W-:Y:S10]  /*23d0*/  @P4 BRA `(.L_x_2112) ;  /* 0x0000000000984947 */ /* 0x000ff40003800000 */
        /* <DEDUP_REMOVED lines=38> */
.L_x_2112:
[----:B------:R-:W-:Y:S05]  /*2640*/  BSYNC B0 ;  /* 0x0000000000007941 */ /* 0x000fea0003800000 */
.L_x_2111:
[----:B------:R-:W-:Y:S01]  /*2650*/  BSSY B0, `(.L_x_2113) ;  /* 0x000002a000007945 */ /* 0x000fe20003800000 */
[----:B------:R-:W-:Y:S02]  /*2660*/  ISETP.GE.AND P4, PT, R20, UR14, PT ;  /* 0x0000000e14007c0c */ /* 0x000fe4000bf86270 */
[----:B------:R-:W-:Y:S01]  /*2670*/  IADD3 R20, R18, 0x30, RZ ;  /* 0x0000003012147810 */ /* 0x000fe20007ffe0ff */
        /* <DEDUP_REMOVED lines=39> */
.L_x_2114:
[----:B------:R-:W-:Y:S05]  /*28f0*/  BSYNC B0 ;  /* 0x0000000000007941 */ /* 0x000fea0003800000 */
.L_x_2113:
[----:B------:R-:W-:Y:S01]  /*2900*/  ISETP.GE.AND P1, PT, R20, UR5, PT ;  /* 0x0000000514007c0c */ /* 0x000fe2000bf26270 */
[----:B------:R-:W-:Y:S01]  /*2910*/  USHF.L.U64.HI UR23, UR8, 0x4, UR9 ;  /* 0x0000000408177899 */ /* 0x000fe20008010209 */
[----:B------:R-:W-:Y:S01]  /*2920*/  IADD3 R26, P0, R200, R26, RZ ;  /* 0x0000001ac81a7210 */ /* 0x000fe20007f1e0ff */
[----:B------:R-:W-:Y:S03]  /*2930*/  BSSY B0, `(.L_x_2115) ;  /* 0x0000029000007945 */ /* 0x000fe60003800000 */
[----:B------:R-:W-:Y:S01]  /*2940*/  IADD3.X R27, R21, R24, RZ, P0, !PT ;  /* 0x00000018151b7210 */ /* 0x000fe200007fe4ff */
[----:B------:R-:W-:-:S06]  /*2950*/  IMAD R21, R19, UR8, RZ ;  /* 0x0000000813157c24 */ /* 0x000fcc000f8e02ff */
        /* <DEDUP_REMOVED lines=38> */
.L_x_2116:
[----:B------:R-:W-:Y:S05]  /*2bc0*/  BSYNC B0 ;  /* 0x0000000000007941 */ /* 0x000fea0003800000 */
.L_x_2115:
[C---:B------:R-:W-:Y:S01]  /*2bd0*/  ISETP.GE.AND P0, PT, R18.reuse, UR14, PT ;  /* 0x0000000e12007c0c */ /* 0x040fe2000bf06270 */
[C---:B------:R-:W-:Y:S01]  /*2be0*/  IMAD R21, R18.reuse, UR9, R21 ;  /* 0x0000000912157c24 */ /* 0x040fe2000f8e0215 */
[----:B------:R-:W-:Y:S01]  /*2bf0*/  USHF.L.U32 UR26, UR8, 0x4, URZ ;  /* 0x00000004081a7899 */ /* 0x000fe2000800063f */
[----:B------:R-:W-:Y:S01]  /*2c00*/  IMAD.WIDE.U32 R26, R18, UR8, R26 ;  /* 0x00000008121a7c25 */ /* 0x000fe2000f8e001a */
[----:B------:R-:W-:Y:S04]  /*2c10*/  BSSY B0, `(.L_x_2117) ;  /* 0x0000021000007945 */ /* 0x000fe80003800000 */
[----:B------:R-:W-:Y:S02]  /*2c20*/  IADD3 R134, R27, R21, RZ ;  /* 0x000000151b867210 */ /* 0x000fe40007ffe0ff */
[----:B------:R-:W-:-:S03]  /*2c30*/  MOV R133, R26 ;  /* 0x0000001a00857202 */ /* 0x000fc60000000f00 */
[----:B------:R-:W-:Y:S05]  /*2c40*/  @P0 BRA `(.L_x_2118) ;  /* 0x0000000000740947 */ /* 0x000fea0003800000 */
        /* <DEDUP_REMOVED lines=29> */
.L_x_2118:
[----:B------:R-:W-:Y:S05]  /*2e20*/  BSYNC B0 ;  /* 0x0000000000007941 */ /* 0x000fea0003800000 */
.L_x_2117:
[----:B------:R-:W-:Y:S04]  /*2e30*/  BSSY B0, `(.L_x_2119) ;  /* 0x0000021000007945 */ /* 0x000fe80003800000 */
[----:B------:R-:W-:Y:S05]  /*2e40*/  @P6 BRA `(.L_x_2120) ;  /* 0x00000000007c6947 */ /* 0x000fea0003800000 */
[----:B------:R-:W-:Y:S01]  /*2e50*/  ULDC UR6, c[0x0][0x2d0] ;  /* 0x0000b40000067ab9 */ /* 0x000fe20000000800 */
[----:B------:R-:W-:Y:S02]  /*2e60*/  IADD3 R21, P1, R133, UR26, RZ ;  /* 0x0000001a85157c10 */ /* 0x000fe4000ff3e0ff */
[----:B------:R-:W-:Y:S02]  /*2e70*/  ISETP.GE.AND P5, PT, R200, UR6, PT ;  /* 0x00000006c8007c0c */ /* 0x000fe4000bfa6270 */
[----:B------:R-:W-:Y:S02]  /*2e80*/  ISETP.GE.AND P2, PT, R196, UR6, PT ;  /* 0x00000006c4007c0c */ /* 0x000fe4000bf46270 */
[----:B------:R-:W-:Y:S02]  /*2e90*/  ISETP.GE.AND P0, PT, R195, UR6, PT ;  /* 0x00000006c3007c0c */ /* 0x000fe4000bf06270 */
[----:B------:R-:W-:-:S07]  /*2ea0*/  IADD3.X R22, R134, UR23, RZ, P1, !PT ;  /* 0x0000001786167c10 */ /* 0x000fce0008ffe4ff */
        /* <DEDUP_REMOVED lines=25> */
.L_x_2120:
[----:B------:R-:W-:Y:S05]  /*3040*/  BSYNC B0 ;  /* 0x0000000000007941 */ /* 0x000fea0003800000 */
.L_x_2119:
[----:B------:R-:W-:Y:S01]  /*3050*/  ISETP.GE.AND P0, PT, R6, UR14, PT ;  /* 0x0000000e06007c0c */ /* 0x000fe2000bf06270 */
[----:B------:R-:W-:Y:S01]  /*3060*/  BSSY B0, `(.L_x_2121) ;  /* 0x0000026000007945 */ /* 0x000fe20003800000 */
[----:B------:R-:W-:Y:S02]  /*3070*/  ISETP.GE.AND P1, PT, R20, UR14, PT ;  /* 0x0000000e14007c0c */ /* 0x000fe4000bf26270 */
[----:B------:R-:W-:-:S09]  /*3080*/  SHF.R.S32.HI R22, RZ, 0x4, R15 ;  /* 0x00000004ff167819 */ /* 0x000fd2000001140f */
[----:B------:R-:W-:Y:S05]  /*3090*/  @P0 BRA `(.L_x_2122) ;  /* 0x0000000000880947 */ /* 0x000fea0003800000 */
[----:B------:R-:W-:Y:S01]  /*30a0*/  ULDC UR6, c[0x0][0x2d0] ;  /* 0x0000b40000067ab9 */ /* 0x000fe20000000800 */
[----:B------:R-:W-:Y:S01]  /*30b0*/  IMAD.U32 R24, RZ, RZ, UR8 ;  /* 0x00000008ff187e24 */ /* 0x000fe2000f8e00ff */
[----:B------:R-:W-:Y:S01]  /*30c0*/  ISETP.GE.AND P6, PT, R200, UR6, PT ;  /* 0x00000006c8007c0c */ /* 0x000fe2000bfc6270 */
[----:B------:R-:W-:Y:S01]  /*30d0*/  IMAD.U32 R23, RZ, RZ, UR8 ;  /* 0x00000008ff177e24 */ /* 0x000fe2000f8e00ff */
[----:B------:R-:W-:Y:S01]  /*30e0*/  ISETP.GE.AND P5, PT, R196, UR6, PT ;  /* 0x00000006c4007c0c */ /* 0x000fe2000bfa6270 */
[----:B------:R-:W-:Y:S01]  /*30f0*/  IMAD.U32 R21, RZ, RZ, UR9 ;  /* 0x00000009ff157e24 */ /* 0x000fe2000f8e00ff */
[----:B------:R-:W-:-:S04]  /*3100*/  LEA R24, P0, R24, R133, 0x5 ;  /* 0x0000008518187211 */ /* 0x000fc800078028ff */
[----:B------:R-:W-:Y:S02]  /*3110*/  LEA.HI.X R21, R23, R134, R21, 0x5, P0 ;  /* 0x0000008617157211 */ /* 0x000fe400000f2c15 */
[----:B------:R-:W-:-:S03]  /*3120*/  ISETP.GE.AND P0, PT, R195, UR6, PT ;  /* 0x00000006c3007c0c */ /* 0x000fc6000bf06270 */
        /* <DEDUP_REMOVED lines=25> */
.L_x_2122:
[----:B------:R-:W-:Y:S05]  /*32c0*/  BSYNC B0 ;  /* 0x0000000000007941 */ /* 0x000fea0003800000 */
.L_x_2121:
[----:B------:R-:W-:Y:S01]  /*32d0*/  IMAD.SHL.U32 R19, R2, 0x40, RZ ;  /* 0x0000004002137824 */ /* 0x000fe200078e00ff */
[----:B------:R-:W-:Y:S01]  /*32e0*/  LEA.HI R21, R15, R22, RZ, 0x1 ;  /* 0x000000160f157211 */ /* 0x000fe200078f08ff */
[----:B------:R-:W-:Y:S01]  /*32f0*/  BSSY B0, `(.L_x_2123) ;  /* 0x0000029000007945 */ /* 0x000fe20003800000 */
[C---:B------:R-:W-:Y:S01]  /*3300*/  ISETP.GE.AND P0, PT, R18.reuse, UR14, PT ;  /* 0x0000000e12007c0c */ /* 0x040fe2000bf06270 */
[----:B------:R-:W-:Y:S01]  /*3310*/  IMAD.SHL.U32 R18, R18, 0x8, RZ ;  /* 0x0000000812127824 */ /* 0x000fe200078e00ff */
[----:B------:R-:W-:Y:S02]  /*3320*/  LOP3.LUT R21, R21, 0xfffffffe, RZ, 0xc0, !PT ;  /* 0xfffffffe15157812 */ /* 0x000fe400078ec0ff */
[----:B------:R-:W-:Y:S01]  /*3330*/  LOP3.LUT R19, R19, 0x1c0, RZ, 0xc0, !PT ;  /* 0x000001c013137812 */ /* 0x000fe200078ec0ff */
[----:B------:R-:W-:Y:S08]  /*3340*/  @P1 BRA `(.L_x_2124) ;  /* 0x00000000008c1947 */ /* 0x000ff00003800000 */
[----:B------:R-:W-:Y:S01]  /*3350*/  ULDC UR6, c[0x0][0x2d0] ;  /* 0x0000b40000067ab9 */ /* 0x000fe20000000800 */
[----:B------:R-:W-:Y:S01]  /*3360*/  IMAD.U32 R15, RZ, RZ, UR8 ;  /* 0x00000008ff0f7e24 */ /* 0x000fe2000f8e00ff */
[----:B------:R-:W-:Y:S01]  /*3370*/  ISETP.GE.AND P6, PT, R200, UR6, PT ;  /* 0x00000006c8007c0c */ /* 0x000fe2000bfc6270 */
[----:B------:R-:W-:Y:S01]  /*3380*/  IMAD.MOV.U32 R24, RZ, RZ, R133 ;  /* 0x000000ffff187224 */ /* 0x000fe200078e0085 */
[----:B------:R-:W-:Y:S01]  /*3390*/  ISETP.GE.AND P5, PT, R196, UR6, PT ;  /* 0x00000006c4007c0c */ /* 0x000fe2000bfa6270 */
[----:B------:R-:W-:Y:S01]  /*33a0*/  IMAD.MOV.U32 R25, RZ, RZ, R134 ;  /* 0x000000ffff197224 */ /* 0x000fe200078e0086 */
[----:B------:R-:W-:Y:S01]  /*33b0*/  UIMAD UR7, UR9, 0x30, URZ ;  /* 0x00000030090778a4 */ /* 0x000fe2000f8e023f */
[----:B------:R-:W-:Y:S01]  /*33c0*/  ISETP.GE.AND P1, PT, R195, UR6, PT ;  /* 0x00000006c3007c0c */ /* 0x000fe2000bf26270 */
[----:B------:R-:W-:-:S04]  /*33d0*/  IMAD.WIDE.U32 R26, R15, 0x30, R24 ;  /* 0x000000300f1a7825 */ /* 0x000fc800078e0018 */
[----:B------:R-:W-:-:S03]  /*33e0*/  VIADD R24, R27, UR7 ;  /* 0x000000071b187c36 */ /* 0x000fc60008000000 */
        /* <DEDUP_REMOVED lines=25> */
.L_x_2124:
[----:B------:R-:W-:Y:S05]  /*3580*/  BSYNC B0 ;  /* 0x0000000000007941 */ /* 0x000fea0003800000 */
.L_x_2123:
[----:B------:R-:W0:Y:S01]  /*3590*/  LDGDEPBAR ;  /* 0x00000000000079af */ /* 0x000e220000000000 */
[----:B------:R-:W-:Y:S01]  /*35a0*/  IMAD.IADD R21, R22, 0x1, -R21 ;  /* 0x0000000116157824 */ /* 0x000fe200078e0a15 */
[----:B------:R-:W-:Y:S01]  /*35b0*/  ISETP.GE.AND P6, PT, R6, UR14, PT ;  /* 0x0000000e06007c0c */ /* 0x000fe2000bfc6270 */
[----:B------:R-:W-:Y:S01]  /*35c0*/  IMAD.SHL.U32 R14, R14, 0x40, RZ ;  /* 0x000000400e0e7824 */ /* 0x000fe200078e00ff */
[----:B------:R-:W-:Y:S01]  /*35d0*/  LOP3.LUT R18, R19, 0x8, R18, 0xf8, !PT ;  /* 0x0000000813127812 */ /* 0x000fe200078ef812 */
[----:B------:R-:W-:Y:S01]  /*35e0*/  IMAD.SHL.U32 R6, R21, 0x8, RZ ;  /* 0x0000000815067824 */ /* 0x000fe200078e00ff */
[----:B------:R-:W-:Y:S01]  /*35f0*/  SHF.R.U32.HI R19, RZ, 0x3, R19 ;  /* 0x00000003ff137819 */ /* 0x000fe20000011613 */
[-C--:B------:R-:W-:Y:S01]  /*3600*/  IMAD R13, R13, R228.reuse, RZ ;  /* 0x000000e40d0d7224 */ /* 0x080fe200078e02ff */
[----:B-1234-:R-:W-:Y:S01]  /*3610*/  LOP3.LUT R9, R14, 0x1c0, RZ, 0xc0, !PT ;  /* 0x000001c00e097812 */ /* 0x01efe200078ec0ff */
[----:B------:R-:W-:Y:S01]  /*3620*/  IMAD.IADD R17, R17, 0x1, R12 ;  /* 0x0000000111117824 */ /* 0x000fe200078e020c */
[----:B------:R-:W-:Y:S01]  /*3630*/  LEA.HI R4, R4, R3, RZ, 0x5 ;  /* 0x0000000304047211 */ /* 0x000fe200078f28ff */
[C---:B------:R-:W-:Y:S01]  /*3640*/  IMAD R135, R152.reuse, R229, R13 ;  /* 0x000000e598877224 */ /* 0x040fe200078e020d */
[----:B------:R-:W-:Y:S01]  /*3650*/  LOP3.LUT R6, R9, 0x8, R6, 0xf8, !PT ;  /* 0x0000000809067812 */ /* 0x000fe200078ef806 */
[----:B------:R-:W-:Y:S01]  /*3660*/  IMAD.WIDE.U32 R152, R152, R228, R16 ;  /* 0x000000e498987225 */ /* 0x000fe200078e0010 */
[----:B------:R-:W-:Y:S01]  /*3670*/  SHF.R.U32.HI R9, RZ, 0x3, R9 ;  /* 0x00000003ff097819 */ /* 0x000fe20000011609 */
[----:B------:R-:W-:Y:S01]  /*3680*/  ULDC.64 UR6, c[0x0][0x220] ;  /* 0x0000880000067ab9 */ /* 0x000fe20000000a00 */
[----:B------:R-:W-:Y:S01]  /*3690*/  LOP3.LUT R18, R18, R19, RZ, 0x3c, !PT ;  /* 0x0000001312127212 */ /* 0x000fe200078e3cff */
[----:B------:R-:W-:Y:S01]  /*36a0*/  IMAD.IADD R135, R153, 0x1, R135 ;  /* 0x0000000199877824 */ /* 0x000fe200078e0287 */
[----:B------:R-:W-:Y:S01]  /*36b0*/  LOP3.LUT R6, R6, R9, RZ, 0x3c, !PT ;  /* 0x0000000906067212 */ /* 0x000fe200078e3cff */
[----:B------:R-:W-:Y:S01]  /*36c0*/  IMAD.SHL.U32 R9, R0, 0x40, RZ ;  /* 0x0000004000097824 */ /* 0x000fe200078e00ff */
[----:B------:R-:W-:Y:S01]  /*36d0*/  SHF.R.S32.HI R85, RZ, 0x5, R4 ;  /* 0x00000005ff557819 */ /* 0x000fe20000011404 */
[----:B------:R-:W-:Y:S01]  /*36e0*/  IMAD R193, R21, 0x200, R18 ;  /* 0x0000020015c17824 */ /* 0x000fe200078e0212 */
[----:B------:R-:W-:Y:S01]  /*36f0*/  LEA R212, P1, R152, UR6, 0x1 ;  /* 0x0000000698d47c11 */ /* 0x000fe2000f8208ff */
[----:B------:R-:W-:Y:S01]  /*3700*/  BSSY B0, `(.L_x_2125) ;  /* 0x0000026000007945 */ /* 0x000fe20003800000 */
[----:B------:R-:W-:-:S04]  /*3710*/  DEPBAR.LE SB0, 0x0 ;  /* 0x000080000000791a */ /* 0x000fc80000000000 */
[----:B------:R-:W-:Y:S01]  /*3720*/  BAR.SYNC.DEFER_BLOCKING 0x0 ;  /* 0x0000000000007b1d */ /* 0x000fe20000010000 */
[----:B------:R-:W-:Y:S01]  /*3730*/  LOP3.LUT R0, R6, 0xfffffe00, R9, 0xf8, !PT ;  /* 0xfffffe0006007812 */ /* 0x000fe200078ef809 */
[----:B------:R-:W-:Y:S01]  /*3740*/  IMAD.SHL.U32 R198, R228, 0x10, RZ ;  /* 0x00000010e4c67824 */ /* 0x000fe200078e00ff */
[----:B------:R-:W-:Y:S02]  /*3750*/  ISETP.GE.AND P5, PT, R20, UR14, PT ;  /* 0x0000000e14007c0c */ /* 0x000fe4000bfa6270 */
[----:B------:R-:W-:Y:S01]  /*3760*/  SHF.L.U64.HI R197, R228, 0x4, R229 ;  /* 0x00000004e4c57819 */ /* 0x000fe200000102e5 */
[----:B------:R-:W-:Y:S01]  /*3770*/  IMAD R194, R85, 0x400, R0 ;  /* 0x0000040055c27824 */ /* 0x000fe200078e0200 */
[----:B------:R-:W-:Y:S02]  /*3780*/  LEA R193, R193, UR4, 0x1 ;  /* 0x00000004c1c17c11 */ /* 0x000fe4000f8e08ff */
        /* <DEDUP_REMOVED lines=29> */
.L_x_2126:
[----:B------:R-:W-:Y:S05]  /*3960*/  BSYNC B0 ;  /* 0x0000000000007941 */ /* 0x000fea0003800000 */
.L_x_2125:
[----:B------:R4:W-:Y:S01]  /*3970*/  @P4 STS.128 [R199+0xc800], RZ ;  /* 0x00c800ffc7004388 */ /* 0x0009e20000000c00 */
[----:B------:R-:W-:Y:S03]  /*3980*/  BSSY B0, `(.L_x_2127) ;  /* 0x000001e000007945 */ /* 0x000fe60003800000 */
[----:B------:R4:W-:Y:S04]  /*3990*/  @P4 STS.128 [R199+0xe800], RZ ;  /* 0x00e800ffc7004388 */ /* 0x0009e80000000c00 */
[----:B------:R4:W-:Y:S01]  /*39a0*/  @P4 STS.128 [R199+0x10800], RZ ;  /* 0x010800ffc7004388 */ /* 0x0009e20000000c00 */
[----:B------:R-:W-:Y:S05]  /*39b0*/  @P4 BRA `(.L_x_2128) ;  /* 0x0000000000684947 */ /* 0x000fea0003800000 */
[----:B------:R-:W-:Y:S02]  /*39c0*/  ULDC UR27, c[0x0][0x2d0] ;  /* 0x0000b400001b7ab9 */ /* 0x000fe40000000800 */
[----:B------:R-:W-:Y:S02]  /*39d0*/  ISETP.GE.AND P4, PT, R200, UR27, PT ;  /* 0x0000001bc8007c0c */ /* 0x000fe4000bf86270 */
[----:B------:R-:W-:Y:S02]  /*39e0*/  ISETP.GE.AND P2, PT, R196, UR27, PT ;  /* 0x0000001bc4007c0c */ /* 0x000fe4000bf46270 */
[----:B------:R-:W-:-:S09]  /*39f0*/  ISETP.GE.AND P0, PT, R195, UR27, PT ;  /* 0x0000001bc3007c0c */ /* 0x000fd2000bf06270 */
[CC--:B------:R-:W-:Y:S01]  /*3a00*/  @!P4 LEA R10, P1, R198.reuse, R212.reuse, 0x1 ;  /* 0x000000d4c60ac211 */ /* 0x0c0fe200078208ff */
[----:B------:R1:W-:Y:S03]  /*3a10*/  @P4 STS.128 [R199+0xc800], RZ ;  /* 0x00c800ffc7004388 */ /* 0x0003e60000000c00 */
[C---:B------:R-:W-:Y:S02]  /*3a20*/  @!P4 LEA.HI.X R11, R198.reuse, R215, R197, 0x1, P1 ;  /* 0x000000d7c60bc211 */ /* 0x040fe400008f0cc5 */
[----:B------:R-:W-:-:S03]  /*3a30*/  @!P2 LEA R8, P1, R198, R212, 0x1 ;  /* 0x000000d4c608a211 */ /* 0x000fc600078208ff */
        /* <DEDUP_REMOVED lines=18> */
.L_x_2128:
[----:B------:R-:W-:Y:S05]  /*3b60*/  BSYNC B0 ;  /* 0x0000000000007941 */ /* 0x000fea0003800000 */
.L_x_2127:
[----:B------:R1:W-:Y:S01]  /*3b70*/  @P6 STS.128 [R199+0xd000], RZ ;  /* 0x00d000ffc7006388 */ /* 0x0003e20000000c00 */
[----:B------:R-:W-:Y:S03]  /*3b80*/  BSSY B0, `(.L_x_2129) ;  /* 0x0000020000007945 */ /* 0x000fe60003800000 */
[----:B------:R1:W-:Y:S04]  /*3b90*/  @P6 STS.128 [R199+0xf000], RZ ;  /* 0x00f000ffc7006388 */ /* 0x0003e80000000c00 */
[----:B------:R1:W-:Y:S01]  /*3ba0*/  @P6 STS.128 [R199+0x11000], RZ ;  /* 0x011000ffc7006388 */ /* 0x0003e20000000c00 */
[----:B------:R-:W-:Y:S05]  /*3bb0*/  @P6 BRA `(.L_x_2130) ;  /* 0x0000000000706947 */ /* 0x000fea0003800000 */
[----:B------:R-:W-:Y:S01]  /*3bc0*/  ULDC UR27, c[0x0][0x2d0] ;  /* 0x0000b400001b7ab9 */ /* 0x000fe20000000800 */
[----:B-1----:R-:W-:Y:S01]  /*3bd0*/  IMAD.SHL.U32 R9, R228, 0x20, RZ ;  /* 0x00000020e4097824 */ /* 0x002fe200078e00ff */
[----:B------:R-:W-:Y:S02]  /*3be0*/  ISETP.GE.AND P4, PT, R200, UR27, PT ;  /* 0x0000001bc8007c0c */ /* 0x000fe4000bf86270 */
[----:B------:R-:W-:Y:S02]  /*3bf0*/  ISETP.GE.AND P2, PT, R196, UR27, PT ;  /* 0x0000001bc4007c0c */ /* 0x000fe4000bf46270 */
[----:B------:R-:W-:Y:S02]  /*3c00*/  ISETP.GE.AND P0, PT, R195, UR27, PT ;  /* 0x0000001bc3007c0c */ /* 0x000fe4000bf06270 */
[----:B------:R-:W-:-:S07]  /*3c10*/  SHF.L.U64.HI R6, R228, 0x5, R229 ;  /* 0x00000005e4067819 */ /* 0x000fce00000102e5 */
[CC--:B------:R-:W-:Y:S01]  /*3c20*/  @!P4 LEA R12, P6, R9.reuse, R212.reuse, 0x1 ;  /* 0x000000d4090cc211 */ /* 0x0c0fe200078c08ff */
[----:B------:R1:W-:Y:S01]  /*3c30*/  @P4 STS.128 [R199+0xd000], RZ ;  /* 0x00d000ffc7004388 */ /* 0x0003e20000000c00 */
[C---:B------:R-:W-:Y:S02]  /*3c40*/  @!P2 LEA R10, P1, R9.reuse, R212, 0x1 ;  /* 0x000000d4090aa211 */ /* 0x040fe400078208ff */
[CCC-:B------:R-:W-:Y:S02]  /*3c50*/  @!P4 LEA.HI.X R13, R9.reuse, R215.reuse, R6.reuse, 0x1, P6 ;  /* 0x000000d7090dc211 */ /* 0x1c0fe400030f0c06 */
[----:B------:R-:W-:-:S03]  /*3c60*/  @!P2 LEA.HI.X R11, R9, R215, R6, 0x1, P1 ;  /* 0x000000d7090ba211 */ /* 0x000fc600008f0c06 */
        /* <DEDUP_REMOVED lines=17> */
.L_x_2130:
[----:B------:R-:W-:Y:S05]  /*3d80*/  BSYNC B0 ;  /* 0x0000000000007941 */ /* 0x000fea0003800000 */
.L_x_2129:
        /* <DEDUP_REMOVED lines=9> */
[----:B--2---:R-:W-:Y:S01]  /*3e20*/  @!P2 MOV R214, R212 ;  /* 0x000000d400d6a202 */ /* 0x004fe20000000f00 */
[C---:B-1----:R-:W-:Y:S01]  /*3e30*/  @!P2 IMAD R8, R229.reuse, 0x60, RZ ;  /* 0x00000060e508a824 */ /* 0x042fe200078e02ff */
[----:B---3--:R-:W-:Y:S01]  /*3e40*/  @!P1 MOV R213, R215 ;  /* 0x000000d700d59202 */ /* 0x008fe20000000f00 */
[----:B------:R-:W-:Y:S01]  /*3e50*/  @!P1 IMAD R6, R229, 0x60, RZ ;  /* 0x00000060e5069824 */ /* 0x000fe200078e02ff */
[----:B------:R1:W-:Y:S01]  /*3e60*/  @P2 STS.128 [R199+0xd800], RZ ;  /* 0x00d800ffc7002388 */ /* 0x0003e20000000c00 */
[----:B------:R-:W-:-:S04]  /*3e70*/  @!P2 IMAD.WIDE.U32 R12, R228, 0x60, R214 ;  /* 0x00000060e40ca825 */ /* 0x000fc800078e00d6 */
[----:B------:R-:W-:Y:S01]  /*3e80*/  @!P1 IMAD.WIDE.U32 R10, R228, 0x60, R212 ;  /* 0x00000060e40a9825 */ /* 0x000fe200078e00d4 */
[----:B------:R-:W-:-:S04]  /*3e90*/  @!P2 IADD3 R13, R13, R8, RZ ;  /* 0x000000080d0da210 */ /* 0x000fc80007ffe0ff */
[----:B------:R-:W-:Y:S01]  /*3ea0*/  @!P1 IADD3 R11, R11, R6, RZ ;  /* 0x000000060b0b9210 */ /* 0x000fe20007ffe0ff */
        /* <DEDUP_REMOVED lines=11> */
[----:B------:R-:W-:Y:S01]  /*3f60*/  MOV R213, R215 ;  /* 0x000000d700d57202 */ /* 0x000fe20000000f00 */
[----:B------:R-:W-:Y:S02]  /*3f70*/  IMAD R6, R229, 0x60, RZ ;  /* 0x00000060e5067824 */ /* 0x000fe400078e02ff */
[----:B------:R-:W-:-:S05]  /*3f80*/  IMAD.WIDE.U32 R8, R228, 0x60, R212 ;  /* 0x00000060e4087825 */ /* 0x000fca00078e00d4 */
[----:B------:R-:W-:-:S05]  /*3f90*/  IADD3 R9, R9, R6, RZ ;  /* 0x0000000609097210 */ /* 0x000fca0007ffe0ff */
[----:B------:R-:W-:Y:S01]  /*3fa0*/  @!PT LDS RZ, [RZ] ;  /* 0x00000000fffff984 */ /* 0x000fe20000000800 */
[----:B------:R-:W-:Y:S01]  /*3fb0*/  @!PT LDS RZ, [RZ] ;  /* 0x00000000fffff984 */ /* 0x000fe20000000800 */
[----:B------:R-:W-:Y:S01]  /*3fc0*/  @!PT LDS RZ, [RZ] ;  /* 0x00000000fffff984 */ /* 0x000fe20000000800 */
[----:B------:R2:W-:Y:S02]  /*3fd0*/  LDGSTS.E.BYPASS.LTC128B.128 [R199+0x11800], desc[UR24][R8.64+0x100] ;  /* 0x1180010008c77fae */ /* 0x0005e4000b901d58 */
.L_x_2132:
[----:B------:R-:W-:Y:S05]  /*3fe0*/  BSYNC B0 ;  /* 0x0000000000007941 */ /* 0x000fea0003800000 */
.L_x_2131:
[----:B------:R-:W-:Y:S01]  /*3ff0*/  LDSM.16.M88.4 R60, [R194] ;  /* 0x00000000c23c783b */ /* 0x000fe20000000200 */
[----:B------:R-:W-:Y:S01]  /*4000*/  R2P PR, R2, 0x6 ;  /* 0x0000000602007804 */ /* 0x000fe20000000000 */
[C---:B------:R-:W-:Y:S01]  /*4010*/  VIADD R2, R193.reuse, 0x6000 ;  /* 0x00006000c1027836 */ /* 0x040fe20000000000 */
[----:B------:R-:W-:Y:S01]  /*4020*/  LOP3.LUT R4, R4, 0xffffffe0, RZ, 0xc0, !PT ;  /* 0xffffffe004047812 */ /* 0x000fe200078ec0ff */
[----:B------:R-:W5:Y:S01]  /*4030*/  LDSM.16.M88.4 R44, [R193+0x6000] ;  /* 0x00600000c12c783b */ /* 0x000f620000000200 */
[----:B------:R-:W-:Y:S01]  /*4040*/  VIADD R191, R193, 0x6020 ;  /* 0x00006020c1bf7836 */ /* 0x000fe20000000000 */
[----:B------:R-:W-:Y:S01]  /*4050*/  UISETP.GT.AND UP0, UPT, UR12, UR10, UPT ;  /* 0x0000000a0c00728c */ /* 0x000fe2000bf04270 */
[--C-:B------:R-:W-:Y:S01]  /*4060*/  IMAD R192, R7, 0x2, R194.reuse ;  /* 0x0000000207c07824 */ /* 0x100fe200078e02c2 */
[----:B------:R-:W3:Y:S01]  /*4070*/  LDSM.16.M88.4 R36, [R193+0x6800] ;  /* 0x00680000c124783b */ /* 0x000ee20000000200 */
[----:B------:R-:W-:Y:S01]  /*4080*/  IMAD R190, R5, 0x2, R194 ;  /* 0x0000000205be7824 */ /* 0x000fe200078e02c2 */
[----:B------:R-:W-:Y:S01]  /*4090*/  LEA R205, R85, UR19, 0x4 ;  /* 0x0000001355cd7c11 */ /* 0x000fe2000f8e20ff */
[----:B------:R-:W-:Y:S01]  /*40a0*/  IMAD.IADD R4, R3, 0x1, -R4 ;  /* 0x0000000103047824 */ /* 0x000fe200078e0a04 */
[----:B------:R-:W4:Y:S01]  /*40b0*/  LDSM.16.M88.4 R28, [R193+0x7000] ;  /* 0x00700000c11c783b */ /* 0x000f220000000200 */
[----:B------:R-:W-:Y:S01]  /*40c0*/  LEA R189, R5, R192, 0x1 ;  /* 0x000000c005bd7211 */ /* 0x000fe200078e08ff */
[----:B------:R-:W-:Y:S01]  /*40d0*/  UIADD3 UR14, UR22, 0x1, -UR13 ;  /* 0x00000001160e7890 */ /* 0x000fe2000fffe80d */
[----:B------:R-:W-:Y:S01]  /*40e0*/  @P1 IADD3 R191, R2, -0x20, RZ ;  /* 0xffffffe002bf1810 */ /* 0x000fe20007ffe0ff */
[----:B------:R-:W4:Y:S01]  /*40f0*/  LDSM.16.M88.4 R52, [R193+0x7800] ;  /* 0x00780000c134783b */ /* 0x000f220000000200 */
[----:B------:R-:W-:Y:S01]  /*4100*/  IMAD.MOV.U32 R2, RZ, RZ, 0x40 ;  /* 0x00000040ff027424 */ /* 0x000fe200078e00ff */
[----:B------:R-:W-:Y:S01]  /*4110*/  PLOP3.LUT P6, PT, PT, PT, UP0, 0x80, 0x0 ;  /* 0x000000000000781c */ /* 0x000fe20003fcf008 */
[----:B------:R-:W-:Y:S01]  /*4120*/  UIADD3 UR19, UR22, -UR18, -UR13 ;  /* 0x8000001216137290 */ /* 0x000fe2000fffe80d */
[----:B-12---:R-:W-:Y:S01]  /*4130*/  LDSM.16.M88.4 R8, [R192] ;  /* 0x00000000c008783b */ /* 0x006fe20000000200 */
[----:B------:R-:W-:Y:S01]  /*4140*/  UIADD3 UR18, UR14, UR17, URZ ;  /* 0x000000110e127290 */ /* 0x000fe2000fffe03f */
[----:B------:R-:W-:Y:S01]  /*4150*/  SEL R2, R2, 0xffffffc0, !P2 ;  /* 0xffffffc002027807 */ /* 0x000fe20005000000 */
[----:B------:R-:W-:Y:S01]  /*4160*/  IMAD.U32 R204, RZ, RZ, UR22 ;  /* 0x00000016ffcc7e24 */ /* 0x000fe2000f8e00ff */
[----:B------:R-:W1:Y:S01]  /*4170*/  LDSM.16.M88.4 R12, [R191] ;  /* 0x00000000bf0c783b */ /* 0x000e620000000200 */
[----:B------:R-:W-:Y:S01]  /*4180*/  IMAD.U32 R202, RZ, RZ, UR14 ;  /* 0x0000000effca7e24 */ /* 0x000fe2000f8e00ff */
[----:B------:R-:W-:Y:S01]  /*4190*/  SHF.L.U32 R206, R3, 0x1, RZ ;  /* 0x0000000103ce7819 */ /* 0x000fe200000006ff */
[----:B------:R-:W-:Y:S01]  /*41a0*/  IMAD.IADD R187, R193, 0x1, R2 ;  /* 0x00000001c1bb7824 */ /* 0x000fe200078e0202 */
[----:B------:R-:W2:Y:S01]  /*41b0*/  LDSM.16.M88.4 R20, [R191+0x800] ;  /* 0x00080000bf14783b */ /* 0x000ea20000000200 */
[----:B------:R-:W-:Y:S01]  /*41c0*/  IMAD.IADD R180, R2, 0x1, R191 ;  /* 0x0000000102b47824 */ /* 0x000fe200078e02bf */
[----:B------:R-:W-:Y:S01]  /*41d0*/  LOP3.LUT R206, R206, 0x6, RZ, 0xc0, !PT ;  /* 0x00000006cece7812 */ /* 0x000fe200078ec0ff */
[C---:B------:R-:W-:Y:S01]  /*41e0*/  VIADD R182, R191.reuse, 0x1000 ;  /* 0x00001000bfb67836 */ /* 0x040fe20000000000 */
[----:B------:R-:W2:Y:S01]  /*41f0*/  LDSM.16.M88.4 R16, [R191+0x1000] ;  /* 0x00100000bf10783b */ /* 0x000ea20000000200 */
[C---:B------:R-:W-:Y:S01]  /*4200*/  IADD3 R183, R191.reuse, 0x800, RZ ;  /* 0x00000800bfb77810 */ /* 0x040fe20007ffe0ff */
[C---:B------:R-:W-:Y:S01]  /*4210*/  VIADD R181, R191.reuse, 0x1800 ;  /* 0x00001800bfb57836 */ /* 0x040fe20000000000 */
[C---:B------:R-:W-:Y:S01]  /*4220*/  IADD3 R179, R191.reuse, 0x2000, RZ ;  /* 0x00002000bfb37810 */ /* 0x040fe20007ffe0ff */
[----:B------:R-:W2:Y:S01]  /*4230*/  LDSM.16.M88.4 R76, [R191+0x1800] ;  /* 0x00180000bf4c783b */ /* 0x000ea20000000200 */
[C---:B------:R-:W-:Y:S01]  /*4240*/  VIADD R178, R191.reuse, 0x2800 ;  /* 0x00002800bfb27836 */ /* 0x040fe20000000000 */
[C---:B------:R-:W-:Y:S01]  /*4250*/  IADD3 R176, R191.reuse, 0x3800, RZ ;  /* 0x00003800bfb07810 */ /* 0x040fe20007ffe0ff */
[C---:B------:R-:W-:Y:S01]  /*4260*/  VIADD R177, R191.reuse, 0x3000 ;  /* 0x00003000bfb17836 */ /* 0x040fe20000000000 */
[----:B------:R-:W-:Y:S01]  /*4270*/  LDSM.16.M88.4 R72, [R190] ;  /* 0x00000000be48783b */ /* 0x000fe20000000200 */
[C---:B------:R-:W-:Y:S01]  /*4280*/  VIADD R175, R191.reuse, 0x4000 ;  /* 0x00004000bfaf7836 */ /* 0x040fe20000000000 */
[C---:B------:R-:W-:Y:S01]  /*4290*/  IADD3 R173, R191.reuse, 0x5000, RZ ;  /* 0x00005000bfad7810 */ /* 0x040fe20007ffe0ff */
[C---:B------:R-:W-:Y:S01]  /*42a0*/  VIADD R174, R191.reuse, 0x4800 ;  /* 0x00004800bfae7836 */ /* 0x040fe20000000000 */
[----:B-----5:R-:W-:Y:S01]  /*42b0*/  HMMA.16816.F32.BF16 R48, R60, R44, RZ ;  /* 0x0000002c3c30723c */ /* 0x020fe200000418ff */
[----:B------:R-:W5:Y:S01]  /*42c0*/  LDSM.16.M88.4 R56, [R187+0x6000] ;  /* 0x00600000bb38783b */ /* 0x000f620000000200 */
[----:B------:R-:W-:-:S03]  /*42d0*/  VIADD R172, R191, 0x5800 ;  /* 0x00005800bfac7836 */ /* 0x000fc60000000000 */
[----:B------:R-:W-:Y:S01]  /*42e0*/  LDSM.16.M88.4 R68, [R187+0x7800] ;  /* 0x00780000bb44783b */ /* 0x000fe20000000200 */
[C---:B------:R-:W-:Y:S03]  /*42f0*/  HMMA.16816.F32.BF16 R44, R60.reuse, R46, RZ ;  /* 0x0000002e3c2c723c */ /* 0x040fe600000418ff */
[----:B------:R-:W-:Y:S03]  /*4300*/  LDSM.16.M88.4 R64, [R189] ;  /* 0x00000000bd40783b */ /* 0x000fe60000000200 */
[C---:B---3--:R-:W-:Y:S01]  /*4310*/  HMMA.16816.F32.BF16 R40, R60.reuse, R36, RZ ;  /* 0x000000243c28723c */ /* 0x048fe200000418ff */
[----:B------:R-:W-:Y:S04]  /*4320*/  LDSM.16.M88.4 R80, [R180+0x3800] ;  /* 0x00380000b450783b */ /* 0x000fe80000000200 */
[----:B------:R-:W0:Y:S01]  /*4330*/  LDGDEPBAR ;  /* 0x00000000000079af */ /* 0x000e220000000000 */
[C---:B----4-:R-:W-:Y:S06]  /*4340*/  HMMA.16816.F32.BF16 R32, R60.reuse, R28, RZ ;  /* 0x0000001c3c20723c */ /* 0x050fec00000418ff */
[C---:B------:R-:W-:Y:S06]  /*4350*/  HMMA.16816.F32.BF16 R36, R60.reuse, R38, RZ ;  /* 0x000000263c24723c */ /* 0x040fec00000418ff */
[C---:B------:R-:W-:Y:S06]  /*4360*/  HMMA.16816.F32.BF16 R28, R60.reuse, R30, RZ ;  /* 0x0000001e3c1c723c */ /* 0x040fec00000418ff */
[C---:B------:R-:W-:Y:S06]  /*4370*/  HMMA.16816.F32.BF16 R24, R60.reuse, R52, RZ ;  /* 0x000000343c18723c */ /* 0x040fec00000418ff */
[----:B------:R-:W-:Y:S01]  /*4380*/  HMMA.16816.F32.BF16 R60, R60, R54, RZ ;  /* 0x000000363c3c723c */ /* 0x000fe200000418ff */
[----:B------:R-:W-:Y:S05]  /*4390*/  LDSM.16.M88.4 R52, [R187+0x7000] ;  /* 0x00700000bb34783b */ /* 0x000fea0000000200 */
[C---:B-1----:R-:W-:Y:S06]  /*43a0*/  HMMA.16816.F32.BF16 R48, R8.reuse, R12, R48 ;  /* 0x0000000c0830723c */ /* 0x042fec0000041830 */
[C---:B------:R-:W-:Y:S01]  /*43b0*/  HMMA.16816.F32.BF16 R44, R8.reuse, R14, R44 ;  /* 0x0000000e082c723c */ /* 0x040fe2000004182c */
[----:B------:R-:W1:Y:S05]  /*43c0*/  LDSM.16.M88.4 R12, [R187+0x6800] ;  /* 0x00680000bb0c783b */ /* 0x000e6a0000000200 */
[C---:B--2---:R-:W-:Y:S06]  /*43d0*/  HMMA.16816.F32.BF16 R40, R8.reuse, R20, R40 ;  /* 0x000000140828723c */ /* 0x044fec0000041828 */
[C---:B------:R-:W-:Y:S01]  /*43e0*/  HMMA.16816.F32.BF16 R36, R8.reuse, R22, R36 ;  /* 0x000000160824723c */ /* 0x040fe20000041824 */
[----:B------:R-:W2:Y:S05]  /*43f0*/  LDSM.16.M88.4 R20, [R180] ;  /* 0x00000000b414783b */ /* 0x000eaa0000000200 */
[C---:B------:R-:W-:Y:S06]  /*4400*/  HMMA.16816.F32.BF16 R32, R8.reuse, R16, R32 ;  /* 0x000000100820723c */ /* 0x040fec0000041820 */
[C---:B------:R-:W-:Y:S01]  /*4410*/  HMMA.16816.F32.BF16 R28, R8.reuse, R18, R28 ;  /* 0x00000012081c723c */ /* 0x040fe2000004181c */
[----:B------:R-:W-:Y:S05]  /*4420*/  LDSM.16.M88.4 R16, [R180+0x800] ;  /* 0x00080000b410783b */ /* 0x000fea0000000200 */
[C---:B------:R-:W-:Y:S06]  /*4430*/  HMMA.16816.F32.BF16 R24, R8.reuse, R76, R24 ;  /* 0x0000004c0818723c */ /* 0x040fec0000041818 */
[----:B------:R-:W-:Y:S01]  /*4440*/  HMMA.16816.F32.BF16 R60, R8, R78, R60 ;  /* 0x0000004e083c723c */ /* 0x000fe2000004183c */
[----:B------:R-:W3:Y:S04]  /*4450*/  LDSM.16.M88.4 R8, [R180+0x1000] ;  /* 0x00100000b408783b */ /* 0x000ee80000000200 */
[----:B------:R-:W4:Y:S01]  /*4460*/  LDSM.16.M88.4 R76, [R180+0x1800] ;  /* 0x00180000b44c783b */ /* 0x000f220000000200 */
[C---:B-----5:R-:W-:Y:S06]  /*4470*/  HMMA.16816.F32.BF16 R48, R72.reuse, R56, R48 ;  /* 0x000000384830723c */ /* 0x060fec0000041830 */
[C---:B------:R-:W-:Y:S01]  /*4480*/  HMMA.16816.F32.BF16 R44, R72.reuse, R58, R44 ;  /* 0x0000003a482c723c */ /* 0x040fe2000004182c */
[----:B------:R-:W-:Y:S05]  /*4490*/  LDSM.16.M88.4 R56, [R194+0x2000] ;  /* 0x00200000c238783b */ /* 0x000fea0000000200 */
[C---:B-1----:R-:W-:Y:S06]  /*44a0*/  HMMA.16816.F32.BF16 R40, R72.reuse, R12, R40 ;  /* 0x0000000c4828723c */ /* 0x042fec0000041828 */
[C---:B------:R-:W-:Y:S01]  /*44b0*/  HMMA.16816.F32.BF16 R36, R72.reuse, R14, R36 ;  /* 0x0000000e4824723c */ /* 0x040fe20000041824 */
[----:B------:R-:W1:Y:S05]  /*44c0*/  LDSM.16.M88.4 R12, [R193+0x8000] ;  /* 0x00800000c10c783b */ /* 0x000e6a0000000200 */
[C---:B------:R-:W-:Y:S06]  /*44d0*/  HMMA.16816.F32.BF16 R32, R72.reuse, R52, R32 ;  /* 0x000000344820723c */ /* 0x040fec0000041820 */
[C---:B------:R-:W-:Y:S01]  /*44e0*/  HMMA.16816.F32.BF16 R28, R72.reuse, R54, R28 ;  /* 0x00000036481c723c */ /* 0x040fe2000004181c */
[----:B------:R-:W-:Y:S05]  /*44f0*/  LDSM.16.M88.4 R52, [R193+0x8800] ;  /* 0x00880000c134783b */ /* 0x000fea0000000200 */
[C---:B------:R-:W-:Y:S06]  /*4500*/  HMMA.16816.F32.BF16 R24, R72.reuse, R68, R24 ;  /* 0x000000444818723c */ /* 0x040fec0000041818 */
[----:B------:R-:W-:Y:S01]  /*4510*/  HMMA.16816.F32.BF16 R72, R72, R70, R60 ;  /* 0x000000464848723c */ /* 0x000fe2000004183c */
[----:B------:R-:W5:Y:S04]  /*4520*/  LDSM.16.M88.4 R60, [R193+0x9000] ;  /* 0x00900000c13c783b */ /* 0x000f680000000200 */
[----:B------:R-:W5:Y:S01]  /*4530*/  LDSM.16.M88.4 R68, [R193+0x9800] ;  /* 0x00980000c144783b */ /* 0x000f620000000200 */
[C---:B--2---:R-:W-:Y:S06]  /*4540*/  HMMA.16816.F32.BF16 R48, R64.reuse, R20, R48 ;  /* 0x000000144030723c */ /* 0x044fec0000041830 */
[C---:B------:R-:W-:Y:S01]  /*4550*/  HMMA.16816.F32.BF16 R44, R64.reuse, R22, R44 ;  /* 0x00000016402c723c */ /* 0x040fe2000004182c */
[----:B------:R-:W-:Y:S05]  /*4560*/  LDSM.16.M88.4 R20, [R191+0x2000] ;  /* 0x00200000bf14783b */ /* 0x000fea0000000200 */
[C---:B---3--:R-:W-:Y:S06]  /*4570*/  HMMA.16816.F32.BF16 R32, R64.reuse, R8, R32 ;  /* 0x000000084020723c */ /* 0x048fec0000041820 */
[C---:B------:R-:W-:Y:S01]  /*4580*/  HMMA.16816.F32.BF16 R28, R64.reuse, R10, R28 ;  /* 0x0000000a401c723c */ /* 0x040fe2000004181c */
[----:B------:R-:W2:Y:S05]  /*4590*/  LDSM.16.M88.4 R8, [R192+0x2000] ;  /* 0x00200000c008783b */ /* 0x000eaa0000000200 */
[C---:B------:R-:W-:Y:S06]  /*45a0*/  HMMA.16816.F32.BF16 R40, R64.reuse, R16, R40 ;  /* 0x000000104028723c */ /* 0x040fec0000041828 */
[C---:B------:R-:W-:Y:S01]  /*45b0*/  HMMA.16816.F32.BF16 R36, R64.reuse, R18, R36 ;  /* 0x000000124024723c */ /* 0x040fe20000041824 */
[----:B------:R-:W-:Y:S05]  /*45c0*/  LDSM.16.M88.4 R16, [R191+0x2800] ;  /* 0x00280000bf10783b */ /* 0x000fea0000000200 */
[C---:B----4-:R-:W-:Y:S06]  /*45d0*/  HMMA.16816.F32.BF16 R24, R64.reuse, R76, R24 ;  /* 0x0000004c4018723c */ /* 0x050fec0000041818 */
[----:B------:R-:W-:Y:S01]  /*45e0*/  HMMA.16816.F32.BF16 R72, R64, R78, R72 ;  /* 0x0000004e4048723c */ /* 0x000fe20000041848 */
[----:B------:R-:W-:Y:S04]  /*45f0*/  LDSM.16.M88.4 R76, [R191+0x3800] ;  /* 0x00380000bf4c783b */ /* 0x000fe80000000200 */
[----:B------:R-:W-:Y:S01]  /*4600*/  LDSM.16.M88.4 R64, [R187+0x8000] ;  /* 0x00800000bb40783b */ /* 0x000fe20000000200 */
[C---:B-1----:R-:W-:Y:S06]  /*4610*/  HMMA.16816.F32.BF16 R48, R56.reuse, R12, R48 ;  /* 0x0000000c3830723c */ /* 0x042fec0000041830 */
[C---:B------:R-:W-:Y:S01]  /*4620*/  HMMA.16816.F32.BF16 R44, R56.reuse, R14, R44 ;  /* 0x0000000e382c723c */ /* 0x040fe2000004182c */
[----:B------:R-:W1:Y:S05]  /*4630*/  LDSM.16.M88.4 R12, [R191+0x3000] ;  /* 0x00300000bf0c783b */ /* 0x000e6a0000000200 */
[C---:B-----5:R-:W-:Y:S06]  /*4640*/  HMMA.16816.F32.BF16 R32, R56.reuse, R60, R32 ;  /* 0x0000003c3820723c */ /* 0x060fec0000041820 */
[C---:B------:R-:W-:Y:S06]  /*4650*/  HMMA.16816.F32.BF16 R40, R56.reuse, R52, R40 ;  /* 0x000000343828723c */ /* 0x040fec0000041828 */
[C---:B------:R-:W-:Y:S01]  /*4660*/  HMMA.16816.F32.BF16 R36, R56.reuse, R54, R36 ;  /* 0x000000363824723c */ /* 0x040fe20000041824 */
[----:B------:R-:W-:Y:S05]  /*4670*/  LDSM.16.M88.4 R52, [R190+0x2000] ;  /* 0x00200000be34783b */ /* 0x000fea0000000200 */
[C---:B------:R-:W-:Y:S01]  /*4680*/  HMMA.16816.F32.BF16 R28, R56.reuse, R62, R28 ;  /* 0x0000003e381c723c */ /* 0x040fe2000004181c */
[----:B------:R-:W-:Y:S05]  /*4690*/  LDSM.16.M88.4 R60, [R187+0x8800] ;  /* 0x00880000bb3c783b */ /* 0x000fea0000000200 */
[C---:B------:R-:W-:Y:S06]  /*46a0*/  HMMA.16816.F32.BF16 R24, R56.reuse, R68, R24 ;  /* 0x000000443818723c */ /* 0x040fec0000041818 */
[----:B------:R-:W-:Y:S01]  /*46b0*/  HMMA.16816.F32.BF16 R72, R56, R70, R72 ;  /* 0x000000463848723c */ /* 0x000fe20000041848 */
[----:B------:R-:W-:Y:S04]  /*46c0*/  LDSM.16.M88.4 R56, [R187+0x9800] ;  /* 0x00980000bb38783b */ /* 0x000fe80000000200 */
[----:B------:R-:W-:Y:S01]  /*46d0*/  LDSM.16.M88.4 R68, [R189+0x2000] ;  /* 0x00200000bd44783b */ /* 0x000fe20000000200 */
[C---:B--2---:R-:W-:Y:S06]  /*46e0*/  HMMA.16816.F32.BF16 R48, R8.reuse, R20, R48 ;  /* 0x000000140830723c */ /* 0x044fec0000041830 */
[C---:B------:R-:W-:Y:S01]  /*46f0*/  HMMA.16816.F32.BF16 R44, R8.reuse, R22, R44 ;  /* 0x00000016082c723c */ /* 0x040fe2000004182c */
[----:B------:R-:W2:Y:S05]  /*4700*/  LDSM.16.M88.4 R20, [R187+0x9000] ;  /* 0x00900000bb14783b */ /* 0x000eaa0000000200 */
[C---:B-1----:R-:W-:Y:S06]  /*4710*/  HMMA.16816.F32.BF16 R32, R8.reuse, R12, R32 ;  /* 0x0000000c0820723c */ /* 0x042fec0000041820 */
[C---:B------:R-:W-:Y:S06]  /*4720*/  HMMA.16816.F32.BF16 R40, R8.reuse, R16, R40 ;  /* 0x000000100828723c */ /* 0x040fec0000041828 */
[C---:B------:R-:W-:Y:S01]  /*4730*/  HMMA.16816.F32.BF16 R36, R8.reuse, R18, R36 ;  /* 0x000000120824723c */ /* 0x040fe20000041824 */
[----:B------:R-:W-:Y:S05]  /*4740*/  LDSM.16.M88.4 R16, [R180+0x2000] ;  /* 0x00200000b410783b */ /* 0x000fea0000000200 */
[C---:B------:R-:W-:Y:S01]  /*4750*/  HMMA.16816.F32.BF16 R28, R8.reuse, R14, R28 ;  /* 0x0000000e081c723c */ /* 0x040fe2000004181c */
[----:B------:R-:W-:Y:S05]  /*4760*/  LDSM.16.M88.4 R12, [R180+0x2800] ;  /* 0x00280000b40c783b */ /* 0x000fea0000000200 */
[C---:B------:R-:W-:Y:S06]  /*4770*/  HMMA.16816.F32.BF16 R24, R8.reuse, R76, R24 ;  /* 0x0000004c0818723c */ /* 0x040fec0000041818 */
[----:B------:R-:W-:Y:S01]  /*4780*/  HMMA.16816.F32.BF16 R72, R8, R78, R72 ;  /* 0x0000004e0848723c */ /* 0x000fe20000041848 */
[----:B------:R-:W1:Y:S04]  /*4790*/  LDSM.16.M88.4 R8, [R180+0x3000] ;  /* 0x00300000b408783b */ /* 0x000e680000000200 */
[----:B------:R-:W-:Y:S01]  /*47a0*/  LDSM.16.M88.4 R76, [R192+0x4000] ;  /* 0x00400000c04c783b */ /* 0x000fe20000000200 */
[C---:B--2---:R-:W-:Y:S06]  /*47b0*/  HMMA.16816.F32.BF16 R32, R52.reuse, R20, R32 ;  /* 0x000000143420723c */ /* 0x044fec0000041820 */
[C---:B------:R-:W-:Y:S06]  /*47c0*/  HMMA.16816.F32.BF16 R40, R52.reuse, R60, R40 ;  /* 0x0000003c3428723c */ /* 0x040fec0000041828 */
[C---:B------:R-:W-:Y:S01]  /*47d0*/  HMMA.16816.F32.BF16 R36, R52.reuse, R62, R36 ;  /* 0x0000003e3424723c */ /* 0x040fe20000041824 */
[----:B------:R-:W-:Y:S05]  /*47e0*/  LDSM.16.M88.4 R60, [R193+0xa800] ;  /* 0x00a80000c13c783b */ /* 0x000fea0000000200 */
[C---:B------:R-:W-:Y:S01]  /*47f0*/  HMMA.16816.F32.BF16 R28, R52.reuse, R22, R28 ;  /* 0x00000016341c723c */ /* 0x040fe2000004181c */
[----:B------:R-:W-:Y:S05]  /*4800*/  LDSM.16.M88.4 R20, [R194+0x4000] ;  /* 0x00400000c214783b */ /* 0x000fea0000000200 */
[C---:B------:R-:W-:Y:S06]  /*4810*/  HMMA.16816.F32.BF16 R24, R52.reuse, R56, R24 ;  /* 0x000000383418723c */ /* 0x040fec0000041818 */
[C---:B------:R-:W-:Y:S01]  /*4820*/  HMMA.16816.F32.BF16 R72, R52.reuse, R58, R72 ;  /* 0x0000003a3448723c */ /* 0x040fe20000041848 */
[----:B------:R-:W2:Y:S05]  /*4830*/  LDSM.16.M88.4 R56, [R193+0xb000] ;  /* 0x00b00000c138783b */ /* 0x000eaa0000000200 */
[C---:B------:R-:W-:Y:S06]  /*4840*/  HMMA.16816.F32.BF16 R48, R52.reuse, R64, R48 ;  /* 0x000000403430723c */ /* 0x040fec0000041830 */
[----:B------:R-:W-:Y:S01]  /*4850*/  HMMA.16816.F32.BF16 R44, R52, R66, R44 ;  /* 0x00000042342c723c */ /* 0x000fe2000004182c */
[----:B------:R-:W3:Y:S04]  /*4860*/  LDSM.16.M88.4 R64, [R193+0xa000] ;  /* 0x00a00000c140783b */ /* 0x000ee80000000200 */
[----:B------:R-:W4:Y:S01]  /*4870*/  LDSM.16.M88.4 R52, [R193+0xb800] ;  /* 0x00b80000c134783b */ /* 0x000f220000000200 */
[C---:B-1----:R-:W-:Y:S06]  /*4880*/  HMMA.16816.F32.BF16 R32, R68.reuse, R8, R32 ;  /* 0x000000084420723c */ /* 0x042fec0000041820 */
[C---:B------:R-:W-:Y:S06]  /*4890*/  HMMA.16816.F32.BF16 R40, R68.reuse, R12, R40 ;  /* 0x0000000c4428723c */ /* 0x040fec0000041828 */
[C---:B------:R-:W-:Y:S01]  /*48a0*/  HMMA.16816.F32.BF16 R36, R68.reuse, R14, R36 ;  /* 0x0000000e4424723c */ /* 0x040fe20000041824 */
[----:B------:R-:W-:Y:S05]  /*48b0*/  LDSM.16.M88.4 R12, [R191+0x4800] ;  /* 0x00480000bf0c783b */ /* 0x000fea0000000200 */
[C---:B------:R-:W-:Y:S01]  /*48c0*/  HMMA.16816.F32.BF16 R28, R68.reuse, R10, R28 ;  /* 0x0000000a441c723c */ /* 0x040fe2000004181c */
[----:B------:R-:W1:Y:S05]  /*48d0*/  LDSM.16.M88.4 R8, [R191+0x5000] ;  /* 0x00500000bf08783b */ /* 0x000e6a0000000200 */
[C---:B------:R-:W-:Y:S06]  /*48e0*/  HMMA.16816.F32.BF16 R48, R68.reuse, R16, R48 ;  /* 0x000000104430723c */ /* 0x040fec0000041830 */
[C---:B------:R-:W-:Y:S01]  /*48f0*/  HMMA.16816.F32.BF16 R44, R68.reuse, R18, R44 ;  /* 0x00000012442c723c */ /* 0x040fe2000004182c */
[----:B------:R-:W5:Y:S05]  /*4900*/  LDSM.16.M88.4 R16, [R191+0x4000] ;  /* 0x00400000bf10783b */ /* 0x000f6a0000000200 */
[C---:B------:R-:W-:Y:S06]  /*4910*/  HMMA.16816.F32.BF16 R24, R68.reuse, R80, R24 ;  /* 0x000000504418723c */ /* 0x040fec0000041818 */
[----:B------:R-:W-:Y:S01]  /*4920*/  HMMA.16816.F32.BF16 R72, R68, R82, R72 ;  /* 0x000000524448723c */ /* 0x000fe20000041848 */
[----:B------:R-:W5:Y:S04]  /*4930*/  LDSM.16.M88.4 R80, [R191+0x5800] ;  /* 0x00580000bf50783b */ /* 0x000f680000000200 */
[----:B------:R-:W-:Y:S01]  /*4940*/  LDSM.16.M88.4 R68, [R190+0x4000] ;  /* 0x00400000be44783b */ /* 0x000fe20000000200 */
[C---:B--2---:R-:W-:Y:S06]  /*4950*/  HMMA.16816.F32.BF16 R32, R20.reuse, R56, R32 ;  /* 0x000000381420723c */ /* 0x044fec0000041820 */
[C---:B------:R-:W-:Y:S06]  /*4960*/  HMMA.16816.F32.BF16 R40, R20.reuse, R60, R40 ;  /* 0x0000003c1428723c */ /* 0x040fec0000041828 */
[C---:B------:R-:W-:Y:S01]  /*4970*/  HMMA.16816.F32.BF16 R36, R20.reuse, R62, R36 ;  /* 0x0000003e1424723c */ /* 0x040fe20000041824 */
[----:B------:R-:W-:Y:S05]  /*4980*/  LDSM.16.M88.4 R60, [R187+0xa800] ;  /* 0x00a80000bb3c783b */ /* 0x000fea0000000200 */
        /* <DEDUP_REMOVED lines=8> */
[----:B------:R-:W-:Y:S01]  /*4a10*/  LDSM.16.M88.4 R20, [R189+0x4000] ;  /* 0x00400000bd14783b */ /* 0x000fe20000000200 */
[C---:B-1----:R-:W-:Y:S06]  /*4a20*/  HMMA.16816.F32.BF16 R32, R76.reuse, R8, R32 ;  /* 0x000000084c20723c */ /* 0x042fec0000041820 */
[C---:B------:R-:W-:Y:S06]  /*4a30*/  HMMA.16816.F32.BF16 R40, R76.reuse, R12, R40 ;  /* 0x0000000c4c28723c */ /* 0x040fec0000041828 */
[C---:B------:R-:W-:Y:S01]  /*4a40*/  HMMA.16816.F32.BF16 R36, R76.reuse, R14, R36 ;  /* 0x0000000e4c24723c */ /* 0x040fe20000041824 */
[----:B------:R-:W-:Y:S05]  /*4a50*/  LDSM.16.M88.4 R12, [R180+0x4800] ;  /* 0x00480000b40c783b */ /* 0x000fea0000000200 */
[C---:B------:R-:W-:Y:S01]  /*4a60*/  HMMA.16816.F32.BF16 R28, R76.reuse, R10, R28 ;  /* 0x0000000a4c1c723c */ /* 0x040fe2000004181c */
[----:B------:R-:W1:Y:S05]  /*4a70*/  LDSM.16.M88.4 R8, [R180+0x5000] ;  /* 0x00500000b408783b */ /* 0x000e6a0000000200 */
[C---:B-----5:R-:W-:Y:S06]  /*4a80*/  HMMA.16816.F32.BF16 R48, R76.reuse, R16, R48 ;  /* 0x000000104c30723c */ /* 0x060fec0000041830 */
[C---:B------:R-:W-:Y:S01]  /*4a90*/  HMMA.16816.F32.BF16 R44, R76.reuse, R18, R44 ;  /* 0x000000124c2c723c */ /* 0x040fe2000004182c */
[----:B------:R-:W5:Y:S05]  /*4aa0*/  LDSM.16.M88.4 R16, [R180+0x4000] ;  /* 0x00400000b410783b */ /* 0x000f6a0000000200 */
[C---:B------:R-:W-:Y:S06]  /*4ab0*/  HMMA.16816.F32.BF16 R24, R76.reuse, R80, R24 ;  /* 0x000000504c18723c */ /* 0x040fec0000041818 */
[----:B------:R-:W-:Y:S06]  /*4ac0*/  HMMA.16816.F32.BF16 R72, R76, R82, R72 ;  /* 0x000000524c48723c */ /* 0x000fec0000041848 */
[C---:B--2---:R-:W-:Y:S06]  /*4ad0*/  HMMA.16816.F32.BF16 R32, R68.reuse, R56, R32 ;  /* 0x000000384420723c */ /* 0x044fec0000041820 */
[C---:B------:R-:W-:Y:S06]  /*4ae0*/  HMMA.16816.F32.BF16 R40, R68.reuse, R60, R40 ;  /* 0x0000003c4428723c */ /* 0x040fec0000041828 */
[----:B------:R-:W-:Y:S01]  /*4af0*/  HMMA.16816.F32.BF16 R36, R68, R62, R36 ;  /* 0x0000003e4424723c */ /* 0x000fe20000041824 */
[----:B------:R-:W2:Y:S01]  /*4b00*/  LDSM.16.M88.4 R60, [R180+0x5800] ;  /* 0x00580000b43c783b */ /* 0x000ea20000000200 */
[----:B------:R-:W-:-:S04]  /*4b10*/  DEPBAR.LE SB0, 0x0 ;  /* 0x000080000000791a */ /* 0x000fc80000000000 */
[C---:B---3--:R-:W-:Y:S06]  /*4b20*/  HMMA.16816.F32.BF16 R48, R68.reuse, R64, R48 ;  /* 0x000000404430723c */ /* 0x048fec0000041830 */
[C---:B------:R-:W-:Y:S06]  /*4b30*/  HMMA.16816.F32.BF16 R44, R68.reuse, R66, R44 ;  /* 0x00000042442c723c */ /* 0x040fec000004182c */
[C---:B------:R-:W-:Y:S06]  /*4b40*/  HMMA.16816.F32.BF16 R28, R68.reuse, R58, R28 ;  /* 0x0000003a441c723c */ /* 0x040fec000004181c */
[C---:B----4-:R-:W-:Y:S06]  /*4b50*/  HMMA.16816.F32.BF16 R24, R68.reuse, R52, R24 ;  /* 0x000000344418723c */ /* 0x050fec0000041818 */
[----:B------:R-:W-:Y:S06]  /*4b60*/  HMMA.16816.F32.BF16 R72, R68, R54, R72 ;  /* 0x000000364448723c */ /* 0x000fec0000041848 */
[C---:B-1----:R-:W-:Y:S06]  /*4b70*/  HMMA.16816.F32.BF16 R32, R20.reuse, R8, R32 ;  /* 0x000000081420723c */ /* 0x042fec0000041820 */
[----:B-----5:R-:W-:Y:S01]  /*4b80*/  HMMA.16816.F32.BF16 R48, R20, R16, R48 ;  /* 0x000000101430723c */ /* 0x020fe20000041830 */
[----:B------:R-:W-:-:S04]  /*4b90*/  SHF.R.S32.HI R9, RZ, 0x1f, R4 ;  /* 0x0000001fff097819 */ /* 0x000fc80000011404 */
[----:B------:R-:W-:Y:S01]  /*4ba0*/  LEA.HI R4, R9, R4, RZ, 0x2 ;  /* 0x0000000409047211 */ /* 0x000fe200078f10ff */
[----:B------:R-:W-:Y:S03]  /*4bb0*/  HMMA.16816.F32.BF16 R44, R20, R18, R44 ;  /* 0x00000012142c723c */ /* 0x000fe6000004182c */
[----:B------:R-:W-:-:S03]  /*4bc0*/  SHF.R.S32.HI R4, RZ, 0x2, R4 ;  /* 0x00000002ff047819 */ /* 0x000fc60000011404 */
[----:B------:R-:W-:Y:S02]  /*4bd0*/  HMMA.16816.F32.BF16 R40, R20, R12, R40 ;  /* 0x0000000c1428723c */ /* 0x000fe40000041828 */
[----:B------:R-:W-:-:S04]  /*4be0*/  IMAD.IADD R205, R205, 0x1, R4 ;  /* 0x00000001cdcd7824 */ /* 0x000fc800078e0204 */
[C---:B------:R-:W-:Y:S01]  /*4bf0*/  VIADD R203, R205.reuse, 0x8 ;  /* 0x00000008cdcb7836 */ /* 0x040fe20000000000 */
[C---:B------:R-:W-:Y:S01]  /*4c00*/  VIADDMNMX R204, R205.reuse, UR18, R204, PT ;  /* 0x00000012cdcc7c46 */ /* 0x040fe2000b8001cc */
[C---:B------:R-:W-:Y:S01]  /*4c10*/  HMMA.16816.F32.BF16 R36, R20.reuse, R14, R36 ;  /* 0x0000000e1424723c */ /* 0x040fe20000041824 */
[----:B------:R-:W-:Y:S02]  /*4c20*/  VIADDMNMX R205, R205, UR19, RZ, !PT ;  /* 0x00000013cdcd7c46 */ /* 0x000fe4000f8001ff */
[C---:B------:R-:W-:Y:S02]  /*4c30*/  IADD3 R202, R203.reuse, UR17, R202 ;  /* 0x00000011cbca7c10 */ /* 0x040fe4000fffe0ca */
[----:B------:R-:W-:Y:S01]  /*4c40*/  VIADDMNMX R203, R203, UR19, RZ, !PT ;  /* 0x00000013cbcb7c46 */ /* 0x000fe2000f8001ff */
[----:B------:R-:W-:Y:S01]  /*4c50*/  HMMA.16816.F32.BF16 R28, R20, R10, R28 ;  /* 0x0000000a141c723c */ /* 0x000fe2000004181c */
[----:B------:R-:W-:-:S05]  /*4c60*/  VIMNMX R202, R202, UR22, PT ;  /* 0x00000016caca7c48 */ /* 0x000fca000bfe0100 */
[C---:B--2---:R-:W-:Y:S06]  /*4c70*/  HMMA.16816.F32.BF16 R24, R20.reuse, R60, R24 ;  /* 0x0000003c1418723c */ /* 0x044fec0000041818 */
[----:B------:R-:W-:Y:S01]  /*4c80*/  HMMA.16816.F32.BF16 R72, R20, R62, R72 ;  /* 0x0000003e1448723c */ /* 0x000fe20000041848 */
[----:B------:R-:W-:Y:S06]  /*4c90*/  BAR.SYNC.DEFER_BLOCKING 0x0 ;  /* 0x0000000000007b1d */ /* 0x000fec0000010000 */
[----:B------:R-:W-:-:S02]  /*4ca0*/  NOP ;  /* 0x0000000000007918 */ /* 0x000fc40000000000 */
[----:B------:R-:W-:-:S15]  /*4cb0*/  @!P6 BRA `(.L_x_2133) ;  /* 0x0000000c005ce947 */ /* 0x000fde0003800000 */
[----:B------:R-:W-:Y:S05]  /*4cc0*/  @!P3 BRA `(.L_x_2134) ;  /* 0x000000040028b947 */ /* 0x000fea0003800000 */
[----:B------:R-:W-:Y:S01]  /*4cd0*/  ULDC UR17, c[0x0][0x380] ;  /* 0x0000e00000117ab9 */ /* 0x000fe20000000800 */
[----:B------:R-:W-:Y:S01]  /*4ce0*/  UIADD3 UR28, UR15, -0x40, URZ ;  /* 0xffffffc00f1c7890 */ /* 0x000fe2000fffe03f */
[----:B------:R-:W-:Y:S01]  /*4cf0*/  IMAD.U32 R2, RZ, RZ, UR17 ;  /* 0x00000011ff027e24 */ /* 0x000fe2000f8e00ff */
[----:B------:R-:W-:Y:S01]  /*4d00*/  MOV R3, UR15 ;  /* 0x0000000f00037c02 */ /* 0x000fe20008000f00 */
[----:B------:R-:W-:-:S03]  /*4d10*/  UMOV UR30, URZ ;  /* 0x0000003f001e7c82 */ /* 0x000fc60008000000 */
[----:B------:R-:W-:Y:S02]  /*4d20*/  IABS R2, R2 ;  /* 0x0000000200027213 */ /* 0x000fe40000000000 */
[----:B------:R-:W-:Y:S02]  /*4d30*/  IABS R3, R3 ;  /* 0x0000000300037213 */ /* 0x000fe40000000000 */
[----:B------:R-:W-:Y:S02]  /*4d40*/  R2UR UR14, R2 ;  /* 0x00000000020e72ca */ /* 0x000fe400000e0000 */
[----:B------:R-:W-:-:S11]  /*4d50*/  R2UR UR27, R3 ;  /* 0x00000000031b72ca */ /* 0x000fd600000e0000 */
[----:B------:R-:W1:Y:S08]  /*4d60*/  I2F.RP R6, UR14 ;  /* 0x0000000e00067d06 */ /* 0x000e700008209400 */
[----:B-1----:R-:W1:Y:S02]  /*4d70*/  MUFU.RCP R4, R6 ;  /* 0x0000000600047308 */ /* 0x002e640000001000 */
[----:B-1----:R-:W-:-:S06]  /*4d80*/  VIADD R4, R4, 0xffffffe ;  /* 0x0ffffffe04047836 */ /* 0x002fcc0000000000 */
[----:B------:R-:W1:Y:S02]  /*4d90*/  F2I.FTZ.U32.TRUNC.NTZ R2, R4 ;  /* 0x0000000400027305 */ /* 0x000e64000021f000 */
[----:B-1----:R-:W-:Y:S01]  /*4da0*/  R2UR UR31, R2 ;  /* 0x00000000021f72ca */ /* 0x002fe200000e0000 */
[----:B------:R-:W-:Y:S01]  /*4db0*/  IMAD.U32 R2, RZ, RZ, UR28 ;  /* 0x0000001cff027e24 */ /* 0x000fe2000f8e00ff */
[----:B------:R-:W-:-:S04]  /*4dc0*/  ULOP3.LUT UR28, UR28, UR17, URZ, 0x3c, !UPT ;  /* 0x000000111c1c7292 */ /* 0x000fc8000f8e3c3f */
[----:B------:R-:W-:-:S04]  /*4dd0*/  IABS R2, R2 ;  /* 0x0000000200027213 */ /* 0x000fc80000000000 */
[----:B------:R-:W-:-:S03]  /*4de0*/  R2UR UR19, R2 ;  /* 0x00000000021372ca */ /* 0x000fc600000e0000 */
[----:B------:R-:W-:-:S04]  /*4df0*/  UIADD3 UR18, URZ, -UR31, URZ ;  /* 0x8000001f3f127290 */ /* 0x000fc8000fffe03f */
[----:B------:R-:W-:-:S04]  /*4e00*/  UIMAD UR18, UR18, UR14, URZ ;  /* 0x0000000e121272a4 */ /* 0x000fc8000f8e023f */
[----:B------:R-:W-:-:S04]  /*4e10*/  UIMAD.WIDE.U32 UR32, UR31, UR18, UR30 ;  /* 0x000000121f2072a5 */ /* 0x000fc8000f8e001e */
[----:B------:R-:W-:Y:S02]  /*4e20*/  UIMAD.WIDE.U32 UR30, UR33, UR27, URZ ;  /* 0x0000001b211e72a5 */ /* 0x000fe4000f8e003f */
[----:B------:R-:W-:Y:S02]  /*4e30*/  UIMAD.WIDE.U32 UR32, UR33, UR19, URZ ;  /* 0x00000013212072a5 */ /* 0x000fe4000f8e003f */
[----:B------:R-:W-:-:S04]  /*4e40*/  UIADD3 UR22, -UR31, URZ, URZ ;  /* 0x0000003f1f167290 */ /* 0x000fc8000fffe13f */
[----:B------:R-:W-:Y:S01]  /*4e50*/  UIMAD UR22, UR14, UR22, UR27 ;  /* 0x000000160e1672a4 */ /* 0x000fe2000f8e021b */
[----:B------:R-:W-:Y:S02]  /*4e60*/  UMOV UR29, UR33 ;  /* 0x00000021001d7c82 */ /* 0x000fe40008000000 */
[----:B------:R-:W-:Y:S02]  /*4e70*/  UIADD3 UR18, -UR29, URZ, URZ ;  /* 0x0000003f1d127290 */ /* 0x000fe4000fffe13f */
[----:B------:R-:W-:Y:S02]  /*4e80*/  UISETP.GT.U32.AND UP2, UPT, UR14, UR22, UPT ;  /* 0x000000160e00728c */ /* 0x000fe4000bf44070 */
[----:B------:R-:W-:-:S04]  /*4e90*/  UIMAD UR18, UR14, UR18, UR19 ;  /* 0x000000120e1272a4 */ /* 0x000fc8000f8e0213 */
[----:B------:R-:W-:-:S05]  /*4ea0*/  UISETP.GT.U32.AND UP0, UPT, UR14, UR18, UPT ;  /* 0x000000120e00728c */ /* 0x000fca000bf04070 */
[----:B------:R-:W-:Y:S02]  /*4eb0*/  @!UP2 UIADD3 UR22, UR22, -UR14, URZ ;  /* 0x8000000e1616a290 */ /* 0x000fe4000fffe03f */
[----:B------:R-:W-:Y:S02]  /*4ec0*/  @!UP2 UIADD3 UR31, UR31, 0x1, URZ ;  /* 0x000000011f1fa890 */ /* 0x000fe4000fffe03f */
[----:B------:R-:W-:Y:S02]  /*4ed0*/  UISETP.GE.U32.AND UP4, UPT, UR22, UR14, UPT ;  /* 0x0000000e1600728c */ /* 0x000fe4000bf86070 */
[----:B------:R-:W-:Y:S02]  /*4ee0*/  @!UP0 UIADD3 UR18, UR18, -UR14, URZ ;  /* 0x8000000e12128290 */ /* 0x000fe4000fffe03f */
[----:B------:R-:W-:Y:S02]  /*4ef0*/  @!UP0 UIADD3 UR29, UR29, 0x1, URZ ;  /* 0x000000011d1d8890 */ /* 0x000fe4000fffe03f */
[----:B------:R-:W-:-:S02]  /*4f00*/  UISETP.GE.U32.AND UP3, UPT, UR18, UR14, UPT ;  /* 0x0000000e1200728c */ /* 0x000fc4000bf66070 */
[----:B------:R-:W-:Y:S02]  /*4f10*/  ULOP3.LUT UR14, UR15, UR17, URZ, 0x3c, !UPT ;  /* 0x000000110f0e7292 */ /* 0x000fe4000f8e3c3f */
[----:B------:R-:W-:Y:S02]  /*4f20*/  UISETP.GE.AND UP0, UPT, UR28, URZ, UPT ;  /* 0x0000003f1c00728c */ /* 0x000fe4000bf06270 */
[----:B------:R-:W-:Y:S02]  /*4f30*/  UISETP.GE.AND UP1, UPT, UR14, URZ, UPT ;  /* 0x0000003f0e00728c */ /* 0x000fe4000bf26270 */
[----:B------:R-:W-:Y:S02]  /*4f40*/  @UP4 UIADD3 UR31, UR31, 0x1, URZ ;  /* 0x000000011f1f4890 */ /* 0x000fe4000fffe03f */
[----:B------:R-:W-:Y:S02]  /*4f50*/  UISETP.NE.AND UP2, UPT, UR17, URZ, UPT ;  /* 0x0000003f1100728c */ /* 0x000fe4000bf45270 */
[----:B------:R-:W-:-:S02]  /*4f60*/  @UP3 UIADD3 UR29, UR29, 0x1, URZ ;  /* 0x000000011d1d3890 */ /* 0x000fc4000fffe03f */
[----:B------:R-:W-:Y:S02]  /*4f70*/  ULOP3.LUT UR14, URZ, UR17, URZ, 0x33, !UPT ;  /* 0x000000113f0e7292 */ /* 0x000fe4000f8e333f */
[----:B------:R-:W-:Y:S02]  /*4f80*/  @!UP0 UIADD3 UR29, -UR29, URZ, URZ ;  /* 0x0000003f1d1d8290 */ /* 0x000fe4000fffe13f */
[----:B------:R-:W-:-:S04]  /*4f90*/  @!UP1 UIADD3 UR31, -UR31, URZ, URZ ;  /* 0x0000003f1f1f9290 */ /* 0x000fc8000fffe13f */
[----:B------:R-:W-:Y:S02]  /*4fa0*/  USEL UR31, UR14, UR31, !UP2 ;  /* 0x0000001f0e1f7287 */ /* 0x000fe4000d000000 */
[----:B------:R-:W-:Y:S02]  /*4fb0*/  USEL UR14, UR14, UR29, !UP2 ;  /* 0x0000001d0e0e7287 */ /* 0x000fe4000d000000 */
[----:B------:R-:W-:Y:S02]  /*4fc0*/  UIMAD.WIDE UR18, UR31, 0x4, UR20 ;  /* 0x000000041f1278a5 */ /* 0x000fe4000f8e0214 */
[----:B------:R-:W-:-:S04]  /*4fd0*/  UIMAD.WIDE UR28, UR14, 0x4, UR20 ;  /* 0x000000040e1c78a5 */ /* 0x000fc8000f8e0214 */
[----:B------:R-:W-:Y:S01]  /*4fe0*/  IMAD.U32 R10, RZ, RZ, UR18 ;  /* 0x00000012ff0a7e24 */ /* 0x000fe2000f8e00ff */
[----:B------:R-:W-:Y:S01]  /*4ff0*/  MOV R11, UR19 ;  /* 0x00000013000b7c02 */ /* 0x000fe20008000f00 */
[----:B------:R-:W-:Y:S01]  /*5000*/  IMAD.U32 R8, RZ, RZ, UR28 ;  /* 0x0000001cff087e24 */ /* 0x000fe2000f8e00ff */
[----:B------:R-:W-:Y:S01]  /*5010*/  MOV R9, UR29 ;  /* 0x0000001d00097c02 */ /* 0x000fe20008000f00 */
[----:B------:R-:W-:Y:S02]  /*5020*/  UIADD3 UR14, UR31, -UR14, URZ ;  /* 0x8000000e1f0e7290 */ /* 0x000fe4000fffe03f */
[----:B------:R-:W2:Y:S01]  /*5030*/  LDG.E R3, desc[UR24][R10.64] ;  /* 0x000000180a037981 */ /* 0x000ea2000c1e1900 */
[----:B------:R-:W-:-:S03]  /*5040*/  ULDC.64 UR18, c[0x0][0x230] ;  /* 0x00008c0000127ab9 */ /* 0x000fc60000000a00 */
[----:B------:R1:W2:Y:S01]  /*5050*/  LDG.E R2, desc[UR24][R8.64] ;  /* 0x0000001808027981 */ /* 0x0002a2000c1e1900 */
[----:B------:R-:W-:-:S04]  /*5060*/  UIMAD UR17, UR14, UR17, -0x40 ;  /* 0xffffffc00e1174a4 */ /* 0x000fc8000f8e0211 */
[----:B------:R-:W-:Y:S02]  /*5070*/  USHF.R.S32.HI UR14, URZ, 0x1f, UR17 ;  /* 0x0000001f3f0e7899 */ /* 0x000fe40008011411 */
[----:B------:R-:W-:Y:S02]  /*5080*/  UIMAD.WIDE.U32 UR28, UR17, UR8, URZ ;  /* 0x00000008111c72a5 */ /* 0x000fe4000f8e003f */
[----:B------:R-:W-:-:S04]  /*5090*/  UIMAD UR14, UR14, UR8, URZ ;  /* 0x000000080e0e72a4 */ /* 0x000fc8000f8e023f */
[----:B------:R-:W-:-:S04]  /*50a0*/  UIMAD UR14, UR17, UR9, UR14 ;  /* 0x00000009110e72a4 */ /* 0x000fc8000f8e020e */
[----:B------:R-:W-:Y:S01]  /*50b0*/  UIADD3 UR14, UR29, UR14, URZ ;  /* 0x0000000e1d0e7290 */ /* 0x000fe2000fffe03f */
[----:B-1----:R-:W-:Y:S01]  /*50c0*/  IMAD.U32 R9, RZ, RZ, UR29 ;  /* 0x0000001dff097e24 */ /* 0x002fe2000f8e00ff */
[----:B------:R-:W-:-:S04]  /*50d0*/  MOV R8, UR28 ;  /* 0x0000001c00087c02 */ /* 0x000fc80008000f00 */
[----:B------:R-:W-:Y:S01]  /*50e0*/  MOV R9, UR14 ;  /* 0x0000000e00097c02 */ /* 0x000fe20008000f00 */
[----:B--2---:R-:W-:-:S05]  /*50f0*/  IMAD.IADD R2, R2, 0x1, -R3 ;  /* 0x0000000102027824 */ /* 0x004fca00078e0a03 */
[----:B------:R-:W-:-:S05]  /*5100*/  SHF.R.S32.HI R15, RZ, 0x1f, R2 ;  /* 0x0000001fff0f7819 */ /* 0x000fca0000011402 */
[----:B------:R-:W-:-:S04]  /*5110*/  IMAD R15, R15, UR18, RZ ;  /* 0x000000120f0f7c24 */ /* 0x000fc8000f8e02ff */
[C---:B------:R-:W-:Y:S02]  /*5120*/  IMAD R15, R2.reuse, UR19, R15 ;  /* 0x00000013020f7c24 */ /* 0x040fe4000f8e020f */
[----:B------:R-:W-:-:S04]  /*5130*/  IMAD.WIDE.U32 R2, R2, UR18, R8 ;  /* 0x0000001202027c25 */ /* 0x000fc8000f8e0008 */
[----:B------:R-:W-:Y:S01]  /*5140*/  IMAD.IADD R15, R3, 0x1, R15 ;  /* 0x00000001030f7824 */ /* 0x000fe200078e020f */
[----:B------:R-:W-:Y:S01]  /*5150*/  MOV R4, R2 ;  /* 0x0000000200047202 */ /* 0x000fe20000000f00 */
[----:B------:R-:W-:Y:S06]  /*5160*/  BRA `(.L_x_2135) ;  /* 0x0000000000107947 */ /* 0x000fec0003800000 */
.L_x_2134:
[----:B------:R-:W-:-:S04]  /*5170*/  ULEA UR14, -UR8, URZ, 0x6 ;  /* 0x0000003f080e7291 */ /* 0x000fc8000f8e313f */
[----:B------:R-:W-:Y:S02]  /*5180*/  USHF.R.S32.HI UR17, URZ, 0x1f, UR14 ;  /* 0x0000001f3f117899 */ /* 0x000fe4000801140e */
[----:B------:R-:W-:-:S04]  /*5190*/  MOV R4, UR14 ;  /* 0x0000000e00047c02 */ /* 0x000fc80008000f00 */
[----:B------:R-:W-:-:S07]  /*51a0*/  MOV R15, UR17 ;  /* 0x00000011000f7c02 */ /* 0x000fce0008000f00 */
.L_x_2135:
        /* <DEDUP_REMOVED lines=23> */
[C---:B------:R-:W-:Y:S01]  /*5320*/  @!P1 IMAD.X R17, R15.reuse, 0x1, R134, P0 ;  /* 0x000000010f119824 */ /* 0x040fe200000e0686 */
[----:B------:R-:W-:Y:S02]  /*5330*/  @!P2 LEA.HI.X R23, R6, R9, R16, 0x1, P5 ;  /* 0x000000090617a211 */ /* 0x000fe400028f0c10 */
[----:B------:R-:W-:Y:S01]  /*5340*/  IADD3 R6, P5, R4, UR26, RZ ;  /* 0x0000001a04067c10 */ /* 0x000fe2000ffbe0ff */
[----:B------:R2:W-:Y:S01]  /*5350*/  @P2 STS.128 [R199+0x8000], RZ ;  /* 0x008000ffc7002388 */ /* 0x0005e20000000c00 */
[----:B----4-:R-:W-:Y:S01]  /*5360*/  @!P1 LEA R16, P0, R14, R2, 0x1 ;  /* 0x000000020e109211 */ /* 0x010fe200078008ff */
[----:B------:R-:W4:Y:S01]  /*5370*/  @!P1 LDC.64 R8, c[0x0][0x218] ;  /* 0x00008600ff089b82 */ /* 0x000f220000000a00 */
[----:B------:R-:W-:Y:S01]  /*5380*/  IADD3.X R21, R15, UR23, RZ, P5, !PT ;  /* 0x000000170f157c10 */ /* 0x000fe2000affe4ff */
[----:B------:R-:W-:Y:S01]  /*5390*/  @!PT LDS RZ, [RZ] ;  /* 0x00000000fffff984 */ /* 0x000fe20000000800 */
[----:B------:R-:W-:Y:S01]  /*53a0*/  @!PT LDS RZ, [RZ] ;  /* 0x00000000fffff984 */ /* 0x000fe20000000800 */
[----:B------:R-:W-:Y:S01]  /*53b0*/  @!PT LDS RZ, [RZ] ;  /* 0x00000000fffff984 */ /* 0x000fe20000000800 */
[----:B------:R2:W-:Y:S01]  /*53c0*/  @!P2 LDGSTS.E.BYPASS.LTC128B.128 [R199+0x8000], desc[UR24][R22.64+0x80] ;  /* 0x0800008016c7afae */ /* 0x0005e2000b901d58 */
[----:B------:R-:W-:-:S02]  /*53d0*/  @!P4 IADD3 R53, P5, R6, R133, RZ ;  /* 0x000000850635c210 */ /* 0x000fc40007fbe0ff */
        /* <DEDUP_REMOVED lines=11> */
[----:B------:R-:W-:Y:S02]  /*5490*/  @!P4 LEA.HI.X R53, R53, R13, R20, 0x1, P5 ;  /* 0x0000000d3535c211 */ /* 0x000fe400028f0c14 */
[----:B------:R1:W-:Y:S01]  /*54a0*/  @P4 STS.128 [R199+0x6800], RZ ;  /* 0x006800ffc7004388 */ /* 0x0003e20000000c00 */
[----:B---3--:R-:W-:-:S02]  /*54b0*/  @!P2 LEA R54, P5, R14, R10, 0x1 ;  /* 0x0000000a0e36a211 */ /* 0x008fc400078a08ff */
[----:B------:R-:W-:Y:S01]  /*54c0*/  @!P1 IADD3 R10, P0, R6, R133, RZ ;  /* 0x00000085060a9210 */ /* 0x000fe20007f1e0ff */
[----:B------:R-:W-:Y:S01]  /*54d0*/  @!PT LDS RZ, [RZ] ;  /* 0x00000000fffff984 */ /* 0x000fe20000000800 */
[----:B------:R-:W-:Y:S01]  /*54e0*/  @!PT LDS RZ, [RZ] ;  /* 0x00000000fffff984 */ /* 0x000fe20000000800 */
[----:B------:R-:W-:Y:S01]  /*54f0*/  @!PT LDS RZ, [RZ] ;  /* 0x00000000fffff984 */ /* 0x000fe20000000800 */
[----:B------:R3:W-:Y:S01]  /*5500*/  @!P4 LDGSTS.E.BYPASS.LTC128B.128 [R199+0x6800], desc[UR24][R52.64] ;  /* 0x0680000034c7cfae */ /* 0x0007e2000b901d58 */
[----:B------:R-:W-:Y:S02]  /*5510*/  @!P2 LEA.HI.X R55, R14, R11, R12, 0x1, P5 ;  /* 0x0000000b0e37a211 */ /* 0x000fe400028f0c0c */
[----:B------:R-:W5:Y:S01]  /*5520*/  @!P2 LDC.64 R12, c[0x0][0x218] ;  /* 0x00008600ff0cab82 */ /* 0x000f620000000a00 */
[C---:B------:R-:W-:Y:S01]  /*5530*/  @!P1 IMAD.X R11, R21.reuse, 0x1, R134, P0 ;  /* 0x00000001150b9824 */ /* 0x040fe200000e0686 */
[----:B----4-:R-:W-:Y:S01]  /*5540*/  @!P1 LEA R56, P0, R10, R8, 0x1 ;  /* 0x000000080a389211 */ /* 0x010fe200078008ff */
[----:B------:R3:W-:Y:S01]  /*5550*/  @P2 STS.128 [R199+0x8800], RZ ;  /* 0x008800ffc7002388 */ /* 0x0007e20000000c00 */
[----:B------:R-:W-:Y:S02]  /*5560*/  IADD3 R6, P5, R6, UR26, RZ ;  /* 0x0000001a06067c10 */ /* 0x000fe4000ffbe0ff */
[----:B------:R-:W-:Y:S01]  /*5570*/  @!P1 LEA.HI.X R57, R10, R9, R11, 0x1, P0 ;  /* 0x000000090a399211 */ /* 0x000fe200000f0c0b */
[----:B------:R-:W-:Y:S01]  /*5580*/  @!PT LDS RZ, [RZ] ;  /* 0x00000000fffff984 */ /* 0x000fe20000000800 */
[----:B------:R-:W-:Y:S01]  /*5590*/  @!PT LDS RZ, [RZ] ;  /* 0x00000000fffff984 */ /* 0x000fe20000000800 */
[----:B------:R-:W-:Y:S01]  /*55a0*/  @!PT LDS RZ, [RZ] ;  /* 0x00000000fffff984 */ /* 0x000fe20000000800 */
[----:B------:R3:W-:Y:S01]  /*55b0*/  @!P2 LDGSTS.E.BYPASS.LTC128B.128 [R199+0x8800], desc[UR24][R54.64+0x80] ;  /* 0x0880008036c7afae */ /* 0x0007e2000b901d58 */
[----:B------:R-:W2:Y:S01]  /*55c0*/  @!P1 LDC.64 R10, c[0x0][0x218] ;  /* 0x00008600ff0a9b82 */ /* 0x000ea20000000a00 */
[----:B------:R-:W-:-:S02]  /*55d0*/  IADD3.X R21, R21, UR23, RZ, P5, !PT ;  /* 0x0000001715157c10 */ /* 0x000fc4000affe4ff */
[CC--:B------:R-:W-:Y:S01]  /*55e0*/  @!P4 IADD3 R14, P0, R6.reuse, R133.reuse, RZ ;  /* 0x00000085060ec210 */ /* 0x0c0fe20007f1e0ff */
[----:B------:R3:W-:Y:S01]  /*55f0*/  @P1 STS.128 [R199+0xa800], RZ ;  /* 0x00a800ffc7001388 */ /* 0x0007e20000000c00 */
[----:B------:R-:W-:-:S03]  /*5600*/  @!P2 IADD3 R58, P5, R6, R133, RZ ;  /* 0x00000085063aa210 */ /* 0x000fc60007fbe0ff */
[C---:B------:R-:W-:Y:S01]  /*5610*/  @!P4 IMAD.X R20, R21.reuse, 0x1, R134, P0 ;  /* 0x000000011514c824 */ /* 0x040fe200000e0686 */
[C---:B-1----:R-:W-:Y:S01]  /*5620*/  @!P4 LEA R60, P0, R14.reuse, R2, 0x1 ;  /* 0x000000020e3cc211 */ /* 0x042fe200078008ff */
[----:B------:R-:W1:Y:S01]  /*5630*/  @!P4 LDC.64 R8, c[0x0][0x218] ;  /* 0x00008600ff08cb82 */ /* 0x000e620000000a00 */
[----:B------:R-:W-:Y:S01]  /*5640*/  @!PT LDS RZ, [RZ] ;  /* 0x00000000fffff984 */ /* 0x000fe20000000800 */
[----:B------:R-:W-:Y:S01]  /*5650*/  @!PT LDS RZ, [RZ] ;  /* 0x00000000fffff984 */ /* 0x000fe20000000800 */
[----:B------:R-:W-:Y:S01]  /*5660*/  @!PT LDS RZ, [RZ] ;  /* 0x00000000fffff984 */ /* 0x000fe20000000800 */
[----:B------:R3:W-:Y:S02]  /*5670*/  @!P1 LDGSTS.E.BYPASS.LTC128B.128 [R199+0xa800], desc[UR24][R56.64+0x100] ;  /* 0x0a80010038c79fae */ /* 0x0007e4000b901d58 */
[----:B------:R-:W-:Y:S01]  /*5680*/  @!P4 LEA.HI.X R61, R14, R3, R20, 0x1, P0 ;  /* 0x000000030e3dc211 */ /* 0x000fe200000f0c14 */
[----:B------:R-:W-:Y:S01]  /*5690*/  @!P2 IMAD.X R20, R21, 0x1, R134, P5 ;  /* 0x000000011514a824 */ /* 0x000fe200028e0686 */
[----:B------:R-:W-:Y:S01]  /*56a0*/  @!P1 IADD3 R14, P0, R6, R133, RZ ;  /* 0x00000085060e9210 */ /* 0x000fe20007f1e0ff */
[----:B------:R3:W-:Y:S01]  /*56b0*/  @P4 STS.128 [R199+0x7000], RZ ;  /* 0x007000ffc7004388 */ /* 0x0007e20000000c00 */
[C---:B-----5:R-:W-:Y:S01]  /*56c0*/  @!P2 LEA R18, P5, R58.reuse, R12, 0x1 ;  /* 0x0000000c3a12a211 */ /* 0x060fe200078a08ff */
[----:B------:R-:W4:Y:S02]  /*56d0*/  @!P2 LDC.64 R2, c[0x0][0x218] ;  /* 0x00008600ff02ab82 */ /* 0x000f240000000a00 */
[----:B------:R-:W-:Y:S01]  /*56e0*/  @!PT LDS RZ, [RZ] ;  /* 0x00000000fffff984 */ /* 0x000fe20000000800 */
[----:B------:R-:W-:Y:S01]  /*56f0*/  @!PT LDS RZ, [RZ] ;  /* 0x00000000fffff984 */ /* 0x000fe20000000800 */
[----:B------:R-:W-:Y:S01]  /*5700*/  @!PT LDS RZ, [RZ] ;  /* 0x00000000fffff984 */ /* 0x000fe20000000800 */
[----:B------:R3:W-:Y:S01]  /*5710*/  @!P4 LDGSTS.E.BYPASS.LTC128B.128 [R199+0x7000], desc[UR24][R60.64] ;  /* 0x070000003cc7cfae */ /* 0x0007e2000b901d58 */
[----:B------:R-:W-:-:S02]  /*5720*/  @!P2 LEA.HI.X R19, R58, R13, R20, 0x1, P5 ;  /* 0x0000000d3a13a211 */ /* 0x000fc400028f0c14 */
[----:B------:R-:W-:Y:S01]  /*5730*/  IADD3 R12, P5, R6, UR26, RZ ;  /* 0x0000001a060c7c10 */ /* 0x000fe2000ffbe0ff */
[C---:B------:R-:W-:Y:S01]  /*5740*/  @!P1 IMAD.X R6, R21.reuse, 0x1, R134, P0 ;  /* 0x0000000115069824 */ /* 0x040fe200000e0686 */
[C---:B--2---:R-:W-:Y:S01]  /*5750*/  @!P1 LEA R22, P0, R14.reuse, R10, 0x1 ;  /* 0x0000000a0e169211 */ /* 0x044fe200078008ff */
[----:B------:R3:W-:Y:S01]  /*5760*/  @P2 STS.128 [R199+0x9000], RZ ;  /* 0x009000ffc7002388 */ /* 0x0007e20000000c00 */
[----:B------:R-:W-:Y:S02]  /*5770*/  IADD3.X R21, R21, UR23, RZ, P5, !PT ;  /* 0x0000001715157c10 */ /* 0x000fe4000affe4ff */
[----:B------:R-:W-:Y:S01]  /*5780*/  @!P1 LEA.HI.X R23, R14, R11, R6, 0x1, P0 ;  /* 0x0000000b0e179211 */ /* 0x000fe200000f0c06 */
[----:B------:R-:W-:Y:S01]  /*5790*/  @!PT LDS RZ, [RZ] ;  /* 0x00000000fffff984 */ /* 0x000fe20000000800 */
[----:B------:R-:W-:Y:S01]  /*57a0*/  @!PT LDS RZ, [RZ] ;  /* 0x00000000fffff984 */ /* 0x000fe20000000800 */
[----:B------:R-:W-:Y:S01]  /*57b0*/  @!PT LDS RZ, [RZ] ;  /* 0x00000000fffff984 */ /* 0x000fe20000000800 */
[----:B------:R3:W-:Y:S01]  /*57c0*/  @!P2 LDGSTS.E.BYPASS.LTC128B.128 [R199+0x9000], desc[UR24][R18.64+0x80] ;  /* 0x0900008012c7afae */ /* 0x0007e2000b901d58 */
[CC--:B------:R-:W-:Y:S02]  /*57d0*/  @!P4 IADD3 R6, P5, R12.reuse, R133.reuse, RZ ;  /* 0x000000850c06c210 */ /* 0x0c0fe40007fbe0ff */
        /* <DEDUP_REMOVED lines=33> */
.L_x_2137:
[----:B------:R-:W-:Y:S05]  /*59f0*/  BSYNC B0 ;  /* 0x0000000000007941 */ /* 0x000fea0003800000 */
.L_x_2136:
[----:B------:R-:W0:Y:S01]  /*5a00*/  LDGDEPBAR ;  /* 0x00000000000079af */ /* 0x000e220000000000 */
[----:B------:R-:W-:-:S04]  /*5a10*/  IADD3 R133, P0, R4, R133, RZ ;  /* 0x0000008504857210 */ /* 0x000fc80007f1e0ff */
[----:B------:R-:W-:-:S09]  /*5a20*/  IADD3.X R134, R15, R134, RZ, P0, !PT ;  /* 0x000000860f867210 */ /* 0x000fd200007fe4ff */
.L_x_2133:
[----:B-1-3--:R-:W-:Y:S01]  /*5a30*/  VIADD R2, R206, UR15 ;  /* 0x0000000fce027c36 */ /* 0x00afe20008000000 */
[----:B------:R-:W-:Y:S01]  /*5a40*/  ULDC UR18, c[0x0][0x2ec] ;  /* 0x0000bb0000127ab9 */ /* 0x000fe20000000800 */
[----:B------:R-:W-:Y:S01]  /*5a50*/  LEA R188, R0, UR4, 0x1 ;  /* 0x0000000400bc7c11 */ /* 0x000fe2000f8e08ff */
[----:B------:R-:W-:Y:S01]  /*5a60*/  ULDC.64 UR14, c[0x0][0x218] ;  /* 0x00008600000e7ab9 */ /* 0x000fe20000000a00 */
[C---:B------:R-:W-:Y:S01]  /*5a70*/  VIADD R6, R2.reuse, 0x1 ;  /* 0x0000000102067836 */ /* 0x040fe20000000000 */
[C---:B------:R-:W-:Y:S01]  /*5a80*/  ISETP.GE.AND P4, PT, R2.reuse, R204, PT ;  /* 0x000000cc0200720c */ /* 0x040fe20003f86270 */
[C---:B------:R-:W-:Y:S01]  /*5a90*/  VIADD R4, R2.reuse, 0x8 ;  /* 0x0000000802047836 */ /* 0x040fe20000000000 */
[C---:B------:R-:W-:Y:S01]  /*5aa0*/  ISETP.GE.AND P1, PT, R2.reuse, R202, PT ;  /* 0x000000ca0200720c */ /* 0x040fe20003f26270 */
[----:B------:R-:W-:Y:S01]  /*5ab0*/  VIADD R8, R2, 0x30 ;  /* 0x0000003002087836 */ /* 0x000fe20000000000 */
[C---:B------:R-:W-:Y:S01]  /*5ac0*/  ISETP.GE.AND P5, PT, R6.reuse, R204, PT ;  /* 0x000000cc0600720c */ /* 0x040fe20003fa6270 */
[----:B------:R-:W-:Y:S01]  /*5ad0*/  IMAD R186, R7, 0x2, R188 ;  /* 0x0000000207ba7824 */ /* 0x000fe200078e02bc */
[----:B------:R-:W-:Y:S01]  /*5ae0*/  ISETP.GE.AND P0, PT, R6, R202, PT ;  /* 0x000000ca0600720c */ /* 0x000fe20003f06270 */
[----:B------:R-:W-:Y:S01]  /*5af0*/  LDSM.16.MT88.4 R124, [R188+0xc000] ;  /* 0x00c00000bc7c783b */ /* 0x000fe20000004200 */
[-C--:B------:R-:W-:Y:S01]  /*5b00*/  ISETP.LT.OR P4, PT, R2, R205.reuse, P4 ;  /* 0x000000cd0200720c */ /* 0x080fe20002781670 */
[C---:B------:R-:W-:Y:S01]  /*5b10*/  IMAD R184, R5.reuse, 0x2, R186 ;  /* 0x0000000205b87824 */ /* 0x040fe200078e02ba */
[C---:B------:R-:W-:Y:S01]  /*5b20*/  ISETP.LT.OR P5, PT, R6.reuse, R205, P5 ;  /* 0x000000cd0600720c */ /* 0x040fe20002fa1670 */
[----:B------:R-:W-:Y:S01]  /*5b30*/  LDSM.16.MT88.4 R116, [R186+0xc000] ;  /* 0x00c00000ba74783b */ /* 0x000fe20000004200 */
[----:B------:R-:W-:Y:S01]  /*5b40*/  ISETP.LT.OR P0, PT, R6, R203, P0 ;  /* 0x000000cb0600720c */ /* 0x000fe20000701670 */
[----:B------:R-:W-:Y:S01]  /*5b50*/  VIADD R6, R2, 0x9 ;  /* 0x0000000902067836 */ /* 0x000fe20000000000 */
[----:B------:R-:W-:Y:S01]  /*5b60*/  FSEL R3, R48, -INF , !P4 ;  /* 0xff80000030037808 */ /* 0x000fe20006000000 */
[----:B------:R-:W-:Y:S01]  /*5b70*/  LDSM.16.MT88.4 R64, [R184+0xe000] ;  /* 0x00e00000b840783b */ /* 0x000fe20000004200 */
[C---:B------:R-:W-:Y:S01]  /*5b80*/  ISETP.GE.AND P2, PT, R4.reuse, R204, PT ;  /* 0x000000cc0400720c */ /* 0x040fe20003f46270 */
[----:B------:R-:W-:Y:S01]  /*5b90*/  IMAD R185, R5, 0x2, R188 ;  /* 0x0000000205b97824 */ /* 0x000fe200078e02bc */
[----:B------:R-:W-:Y:S01]  /*5ba0*/  ISETP.GE.AND P4, PT, R4, R202, PT ;  /* 0x000000ca0400720c */ /* 0x000fe20003f86270 */
[----:B------:R-:W-:Y:S01]  /*5bb0*/  LDSM.16.MT88.4 R80, [R186+0x10000] ;  /* 0x01000000ba50783b */ /* 0x000fe20000004200 */
[----:B------:R-:W-:-:S02]  /*5bc0*/  FSEL R55, R49, -INF , !P5 ;  /* 0xff80000031377808 */ /* 0x000fc40006800000 */
[----:B------:R-:W-:Y:S01]  /*5bd0*/  FSEL R51, R51, -INF , !P0 ;  /* 0xff80000033337808 */ /* 0x000fe20004000000 */
[----:B------:R-:W-:Y:S01]  /*5be0*/  LDSM.16.MT88.4 R88, [R185+0x10000] ;  /* 0x01000000b958783b */ /* 0x000fe20000004200 */
[C---:B------:R-:W-:Y:S02]  /*5bf0*/  ISETP.GE.AND P5, PT, R6.reuse, R204, PT ;  /* 0x000000cc0600720c */ /* 0x040fe40003fa6270 */
[----:B------:R-:W-:Y:S01]  /*5c00*/  ISETP.GE.AND P0, PT, R6, R202, PT ;  /* 0x000000ca0600720c */ /* 0x000fe20003f06270 */
[----:B------:R-:W-:Y:S01]  /*5c10*/  LDSM.16.MT88.4 R108, [R185+0xc000] ;  /* 0x00c00000b96c783b */ /* 0x000fe20000004200 */
[C---:B------:R-:W-:Y:S02]  /*5c20*/  ISETP.LT.OR P2, PT, R4.reuse, R205, P2 ;  /* 0x000000cd0400720c */ /* 0x040fe40001741670 */
[-C--:B------:R-:W-:Y:S01]  /*5c30*/  ISETP.LT.OR P4, PT, R4, R203.reuse, P4 ;  /* 0x000000cb0400720c */ /* 0x080fe20002781670 */
[C---:B------:R-:W-:Y:S01]  /*5c40*/  VIADD R4, R2.reuse, 0x10 ;  /* 0x0000001002047836 */ /* 0x040fe20000000000 */
[----:B------:R-:W-:Y:S01]  /*5c50*/  ISETP.LT.OR P1, PT, R2, R203, P1 ;  /* 0x000000cb0200720c */ /* 0x000fe20000f21670 */
[----:B------:R-:W-:Y:S01]  /*5c60*/  LDSM.16.MT88.4 R100, [R184+0xc000] ;  /* 0x00c00000b864783b */ /* 0x000fe20000004200 */
[----:B------:R-:W-:-:S02]  /*5c70*/  ISETP.LT.OR P5, PT, R6, R205, P5 ;  /* 0x000000cd0600720c */ /* 0x000fc40002fa1670 */
[----:B------:R-:W-:Y:S01]  /*5c80*/  ISETP.LT.OR P0, PT, R6, R203, P0 ;  /* 0x000000cb0600720c */ /* 0x000fe20000701670 */
[----:B------:R-:W-:Y:S01]  /*5c90*/  VIADD R6, R2, 0x11 ;  /* 0x0000001102067836 */ /* 0x000fe20000000000 */
[----:B------:R-:W-:Y:S01]  /*5ca0*/  FSEL R53, R50, -INF , !P1 ;  /* 0xff80000032357808 */ /* 0x000fe20004800000 */
[----:B------:R-:W-:Y:S01]  /*5cb0*/  LDSM.16.MT88.4 R136, [R184+0x10000] ;  /* 0x01000000b888783b */ /* 0x000fe20000004200 */
[----:B------:R-:W-:Y:S02]  /*5cc0*/  FSEL R57, R44, -INF , !P2 ;  /* 0xff8000002c397808 */ /* 0x000fe40005000000 */
[C---:B------:R-:W-:Y:S02]  /*5cd0*/  ISETP.GE.AND P1, PT, R4.reuse, R204, PT ;  /* 0x000000cc0400720c */ /* 0x040fe40003f26270 */
[----:B------:R-:W-:Y:S02]  /*5ce0*/  ISETP.GE.AND P2, PT, R4, R202, PT ;  /* 0x000000ca0400720c */ /* 0x000fe40003f46270 */
[----:B------:R-:W-:-:S02]  /*5cf0*/  FSEL R45, R45, -INF , !P5 ;  /* 0xff8000002d2d7808 */ /* 0x000fc40006800000 */
[----:B------:R-:W-:Y:S02]  /*5d00*/  FSEL R47, R47, -INF , !P0 ;  /* 0xff8000002f2f7808 */ /* 0x000fe40004000000 */
[C---:B------:R-:W-:Y:S02]  /*5d10*/  ISETP.GE.AND P5, PT, R6.reuse, R204, PT ;  /* 0x000000cc0600720c */ /* 0x040fe40003fa6270 */
[----:B------:R-:W-:Y:S02]  /*5d20*/  ISETP.GE.AND P0, PT, R6, R202, PT ;  /* 0x000000ca0600720c */ /* 0x000fe40003f06270 */
[C---:B------:R-:W-:Y:S02]  /*5d30*/  ISETP.LT.OR P1, PT, R4.reuse, R205, P1 ;  /* 0x000000cd0400720c */ /* 0x040fe40000f21670 */
[----:B------:R-:W-:Y:S01]  /*5d40*/  ISETP.LT.OR P2, PT, R4, R203, P2 ;  /* 0x000000cb0400720c */ /* 0x000fe20001741670 */
[----:B------:R-:W-:Y:S01]  /*5d50*/  VIADD R4, R2, 0x18 ;  /* 0x0000001802047836 */ /* 0x000fe20000000000 */
[----:B------:R-:W-:-:S02]  /*5d60*/  ISETP.LT.OR P5, PT, R6, R205, P5 ;  /* 0x000000cd0600720c */ /* 0x000fc40002fa1670 */
[----:B------:R-:W-:Y:S01]  /*5d70*/  ISETP.LT.OR P0, PT, R6, R203, P0 ;  /* 0x000000cb0600720c */ /* 0x000fe20000701670 */
[----:B------:R-:W-:Y:S01]  /*5d80*/  VIADD R6, R2, 0x19 ;  /* 0x0000001902067836 */ /* 0x000fe20000000000 */
[----:B------:R-:W-:Y:S02]  /*5d90*/  FSEL R49, R46, -INF , !P4 ;  /* 0xff8000002e317808 */ /* 0x000fe40006000000 */
        /* <DEDUP_REMOVED lines=14> */
[----:B------:R-:W-:Y:S01]  /*5e80*/  FSEL R19, R36, -INF , !P4 ;  /* 0xff80000024137808 */ /* 0x000fe20006000000 */
[----:B------:R-:W-:Y:S01]  /*5e90*/  LDSM.16.MT88.4 R40, [R188+0xe000] ;  /* 0x00e00000bc28783b */ /* 0x000fe20000004200 */
        /* <DEDUP_REMOVED lines=10> */
[----:B------:R-:W-:Y:S02]  /*5f40*/  ISETP.LT.OR P1, PT, R6, R203, P1 ;  /* 0x000000cb0600720c */ /* 0x000fe40000f21670 */
[----:B------:R-:W-:Y:S02]  /*5f50*/  FMNMX.FTZ R6, R3, R55, !PT ;  /* 0x0000003703067209 */ /* 0x000fe40007810000 */
[----:B------:R-:W-:Y:S02]  /*5f60*/  FSEL R9, R39, -INF , !P0 ;  /* 0xff80000027097808 */ /* 0x000fe40004000000 */
[C---:B------:R-:W-:Y:S02]  /*5f70*/  ISETP.GE.AND P0, PT, R4.reuse, R204, PT ;  /* 0x000000cc0400720c */ /* 0x040fe40003f06270 */
[----:B------:R-:W-:Y:S02]  /*5f80*/  FMNMX.FTZ R6, R57, R6, !PT ;  /* 0x0000000639067209 */ /* 0x000fe40007810000 */
[----:B------:R-:W-:-:S02]  /*5f90*/  ISETP.LT.OR P0, PT, R4, R205, P0 ;  /* 0x000000cd0400720c */ /* 0x000fc40000701670 */
[----:B------:R-:W-:Y:S02]  /*5fa0*/  FMNMX.FTZ R6, R45, R6, !PT ;  /* 0x000000062d067209 */ /* 0x000fe40007810000 */
[----:B------:R-:W-:Y:S02]  /*5fb0*/  FSEL R217, R34, -INF , !P4 ;  /* 0xff80000022d97808 */ /* 0x000fe40006000000 */
[----:B------:R-:W-:Y:S02]  /*5fc0*/  FSEL R223, R28, -INF , !P0 ;  /* 0xff8000001cdf7808 */ /* 0x000fe40004000000 */
[C---:B------:R-:W-:Y:S02]  /*5fd0*/  ISETP.GE.AND P4, PT, R8.reuse, R204, PT ;  /* 0x000000cc0800720c */ /* 0x040fe40003f86270 */
[----:B------:R-:W-:Y:S02]  /*5fe0*/  FMNMX.FTZ R6, R23, R6, !PT ;  /* 0x0000000617067209 */ /* 0x000fe40007810000 */
[----:B------:R-:W-:-:S02]  /*5ff0*/  ISETP.GE.AND P0, PT, R8, R202, PT ;  /* 0x000000ca0800720c */ /* 0x000fc40003f06270 */
[----:B------:R-:W-:Y:S01]  /*6000*/  FMNMX.FTZ R10, R21, R6, !PT ;  /* 0x00000006150a7209 */ /* 0x000fe20007810000 */
[----:B------:R-:W-:Y:S01]  /*6010*/  VIADD R6, R2, 0x31 ;  /* 0x0000003102067836 */ /* 0x000fe20000000000 */
[C---:B------:R-:W-:Y:S02]  /*6020*/  ISETP.LT.OR P4, PT, R8.reuse, R205, P4 ;  /* 0x000000cd0800720c */ /* 0x040fe40002781670 */
[----:B------:R-:W-:Y:S02]  /*6030*/  ISETP.LT.OR P0, PT, R8, R203, P0 ;  /* 0x000000cb0800720c */ /* 0x000fe40000701670 */
[----:B------:R-:W-:Y:S02]  /*6040*/  FSEL R225, R32, -INF , !P2 ;  /* 0xff80000020e17808 */ /* 0x000fe40005000000 */
[----:B------:R-:W-:Y:S02]  /*6050*/  FMNMX.FTZ R8, R53, R51, !PT ;  /* 0x0000003335087209 */ /* 0x000fe40007810000 */
[----:B------:R-:W-:-:S02]  /*6060*/  ISETP.GE.AND P2, PT, R4, R202, PT ;  /* 0x000000ca0400720c */ /* 0x000fc40003f46270 */
[----:B------:R-:W-:Y:S02]  /*6070*/  FMNMX.FTZ R10, R19, R10, !PT ;  /* 0x0000000a130a7209 */ /* 0x000fe40007810000 */
[----:B------:R-:W-:Y:S02]  /*6080*/  FMNMX.FTZ R8, R49, R8, !PT ;  /* 0x0000000831087209 */ /* 0x000fe40007810000 */
[----:B------:R-:W-:Y:S01]  /*6090*/  ISETP.LT.OR P2, PT, R4, R203, P2 ;  /* 0x000000cb0400720c */ /* 0x000fe20001741670 */
[----:B------:R-:W-:Y:S01]  /*60a0*/  VIADD R4, R2, 0x29 ;  /* 0x0000002902047836 */ /* 0x000fe20000000000 */
[----:B------:R-:W-:Y:S02]  /*60b0*/  FMNMX.FTZ R10, R17, R10, !PT ;  /* 0x0000000a110a7209 */ /* 0x000fe40007810000 */
[----:B------:R-:W-:Y:S02]  /*60c0*/  FMNMX.FTZ R8, R47, R8, !PT ;  /* 0x000000082f087209 */ /* 0x000fe40007810000 */
[----:B------:R-:W-:-:S02]  /*60d0*/  FSEL R171, R33, -INF , !P5 ;  /* 0xff80000021ab7808 */ /* 0x000fc40006800000 */
[C---:B------:R-:W-:Y:S02]  /*60e0*/  ISETP.GE.AND P5, PT, R4.reuse, R204, PT ;  /* 0x000000cc0400720c */ /* 0x040fe40003fa6270 */
[----:B------:R-:W-:Y:S02]  /*60f0*/  FMNMX.FTZ R10, R225, R10, !PT ;  /* 0x0000000ae10a7209 */ /* 0x000fe40007810000 */
[----:B------:R-:W-:Y:S02]  /*6100*/  FSEL R209, R35, -INF , !P1 ;  /* 0xff80000023d17808 */ /* 0x000fe40004800000 */
[----:B------:R-:W-:Y:S02]  /*6110*/  FMNMX.FTZ R8, R15, R8, !PT ;  /* 0x000000080f087209 */ /* 0x000fe40007810000 */
[C---:B------:R-:W-:Y:S02]  /*6120*/  ISETP.GE.AND P1, PT, R4.reuse, R202, PT ;  /* 0x000000ca0400720c */ /* 0x040fe40003f26270 */
[----:B------:R-:W-:-:S02]  /*6130*/  ISETP.LT.OR P5, PT, R4, R205, P5 ;  /* 0x000000cd0400720c */ /* 0x000fc40002fa1670 */
[----:B------:R-:W-:Y:S02]  /*6140*/  FMNMX.FTZ R10, R171, R10, !PT ;  /* 0x0000000aab0a7209 */ /* 0x000fe40007810000 */
[----:B------:R-:W-:Y:S02]  /*6150*/  FMNMX.FTZ R8, R13, R8, !PT ;  /* 0x000000080d087209 */ /* 0x000fe40007810000 */
[----:B------:R-:W-:Y:S01]  /*6160*/  ISETP.LT.OR P1, PT, R4, R203, P1 ;  /* 0x000000cb0400720c */ /* 0x000fe20000f21670 */
[----:B------:R-:W-:Y:S01]  /*6170*/  VIADD R4, R2, 0x38 ;  /* 0x0000003802047836 */ /* 0x000fe20000000000 */
[----:B------:R-:W-:Y:S01]  /*6180*/  FSEL R147, R30, -INF , !P2 ;  /* 0xff8000001e937808 */ /* 0x000fe20005000000 */
[----:B------:R-:W-:Y:S01]  /*6190*/  VIADD R2, R2, 0x39 ;  /* 0x0000003902027836 */ /* 0x000fe20000000000 */
[----:B------:R-:W-:Y:S02]  /*61a0*/  ISETP.GE.AND P2, PT, R6, R204, PT ;  /* 0x000000cc0600720c */ /* 0x000fe40003f46270 */
[----:B------:R-:W-:-:S02]  /*61b0*/  FSEL R207, R29, -INF , !P5 ;  /* 0xff8000001dcf7808 */ /* 0x000fc40006800000 */
[----:B------:R-:W-:Y:S02]  /*61c0*/  FMNMX.FTZ R10, R223, R10, !PT ;  /* 0x0000000adf0a7209 */ /* 0x000fe40007810000 */
[----:B------:R-:W-:Y:S02]  /*61d0*/  FMNMX.FTZ R8, R11, R8, !PT ;  /* 0x000000080b087209 */ /* 0x000fe40007810000 */
[----:B------:R-:W-:Y:S02]  /*61e0*/  ISETP.GE.AND P5, PT, R4, R204, PT ;  /* 0x000000cc0400720c */ /* 0x000fe40003fa6270 */
[----:B------:R-:W-:Y:S02]  /*61f0*/  FSEL R221, R24, -INF , !P4 ;  /* 0xff80000018dd7808 */ /* 0x000fe40006000000 */
[----:B------:R-:W-:Y:S02]  /*6200*/  ISETP.LT.OR P2, PT, R6, R205, P2 ;  /* 0x000000cd0600720c */ /* 0x000fe40001741670 */
[----:B------:R-:W-:-:S02]  /*6210*/  FMNMX.FTZ R10, R207, R10, !PT ;  /* 0x0000000acf0a7209 */ /* 0x000fc40007810000 */
[----:B------:R-:W-:Y:S02]  /*6220*/  FMNMX.FTZ R8, R9, R8, !PT ;  /* 0x0000000809087209 */ /* 0x000fe40007810000 */
[----:B------:R-:W-:Y:S02]  /*6230*/  ISETP.LT.OR P5, PT, R4, R205, P5 ;  /* 0x000000cd0400720c */ /* 0x000fe40002fa1670 */
[----:B------:R-:W-:Y:S02]  /*6240*/  FSEL R219, R25, -INF , !P2 ;  /* 0xff80000019db7808 */ /* 0x000fe40005000000 */
[----:B------:R-:W-:Y:S02]  /*6250*/  FMNMX.FTZ R10, R221, R10, !PT ;  /* 0x0000000add0a7209 */ /* 0x000fe40007810000 */
[----:B------:R-:W-:Y:S02]  /*6260*/  ISETP.GE.AND P4, PT, R2, R204, PT ;  /* 0x000000cc0200720c */ /* 0x000fe40003f86270 */
[----:B------:R-:W-:-:S02]  /*6270*/  FMNMX.FTZ R8, R217, R8, !PT ;  /* 0x00000008d9087209 */ /* 0x000fc40007810000 */
[----:B------:R-:W-:Y:S02]  /*6280*/  FSEL R151, R72, -INF , !P5 ;  /* 0xff80000048977808 */ /* 0x000fe40006800000 */
[----:B------:R-:W-:Y:S02]  /*6290*/  FMNMX.FTZ R10, R219, R10, !PT ;  /* 0x0000000adb0a7209 */ /* 0x000fe40007810000 */
[----:B------:R-:W-:Y:S02]  /*62a0*/  ISETP.LT.OR P4, PT, R2, R205, P4 ;  /* 0x000000cd0200720c */ /* 0x000fe40002781670 */
[----:B------:R-:W-:Y:S02]  /*62b0*/  FMNMX.FTZ R8, R209, R8, !PT ;  /* 0x00000008d1087209 */ /* 0x000fe40007810000 */
[----:B------:R-:W-:Y:S02]  /*62c0*/  FSEL R145, R31, -INF , !P1 ;  /* 0xff8000001f917808 */ /* 0x000fe40004800000 */
[----:B------:R-:W-:-:S02]  /*62d0*/  FMNMX.FTZ R12, R151, R10, !PT ;  /* 0x0000000a970c7209 */ /* 0x000fc40007810000 */
[-C--:B------:R-:W-:Y:S02]  /*62e0*/  ISETP.GE.AND P1, PT, R4, R202.reuse, PT ;  /* 0x000000ca0400720c */ /* 0x080fe40003f26270 */
[----:B------:R-:W-:Y:S02]  /*62f0*/  FSEL R149, R73, -INF , !P4 ;  /* 0xff80000049957808 */ /* 0x000fe40006000000 */
[----:B------:R-:W-:Y:S02]  /*6300*/  ISETP.GE.AND P2, PT, R6, R202, PT ;  /* 0x000000ca0600720c */ /* 0x000fe40003f46270 */
[----:B------:R-:W-:Y:S02]  /*6310*/  FMNMX.FTZ R10, R147, R8, !PT ;  /* 0x00000008930a7209 */ /* 0x000fe40007810000 */
[----:B------:R-:W-:Y:S02]  /*6320*/  ISETP.LT.OR P1, PT, R4, R203, P1 ;  /* 0x000000cb0400720c */ /* 0x000fe40000f21670 */
[----:B------:R-:W-:-:S02]  /*6330*/  FMNMX.FTZ R8, R149, R12, !PT ;  /* 0x0000000c95087209 */ /* 0x000fc40007810000 */
[----:B------:R-:W-:Y:S02]  /*6340*/  ISETP.LT.OR P2, PT, R6, R203, P2 ;  /* 0x000000cb0600720c */ /* 0x000fe40001741670 */
[----:B------:R-:W-:Y:S01]  /*6350*/  FSEL R143, R26, -INF , !P0 ;  /* 0xff8000001a8f7808 */ /* 0x000fe20004000000 */
[----:B------:R-:W1:Y:S01]  /*6360*/  SHFL.BFLY PT, R25, R8, 0x2, 0x1f ;  /* 0x0c401f0008197f89 */ /* 0x000e6200000e0000 */
[----:B------:R-:W-:Y:S02]  /*6370*/  FMNMX.FTZ R4, R145, R10, !PT ;  /* 0x0000000a91047209 */ /* 0x000fe40007810000 */
[----:B------:R-:W-:Y:S02]  /*6380*/  ISETP.GE.AND P0, PT, R2, R202, PT ;  /* 0x000000ca0200720c */ /* 0x000fe40003f06270 */
[----:B------:R-:W-:Y:S02]  /*6390*/  FSEL R141, R27, -INF , !P2 ;  /* 0xff8000001b8d7808 */ /* 0x000fe40005000000 */
[----:B------:R-:W-:-:S02]  /*63a0*/  FMNMX.FTZ R4, R143, R4, !PT ;  /* 0x000000048f047209 */ /* 0x000fc40007810000 */
[----:B------:R-:W-:Y:S02]  /*63b0*/  ISETP.LT.OR P0, PT, R2, R203, P0 ;  /* 0x000000cb0200720c */ /* 0x000fe40000701670 */
[----:B------:R-:W-:Y:S02]  /*63c0*/  FSEL R213, R74, -INF , !P1 ;  /* 0xff8000004ad57808 */ /* 0x000fe40004800000 */
[----:B------:R-:W-:Y:S02]  /*63d0*/  FMNMX.FTZ R4, R141, R4, !PT ;  /* 0x000000048d047209 */ /* 0x000fe40007810000 */
[----:B------:R-:W-:Y:S02]  /*63e0*/  FSEL R211, R75, -INF , !P0 ;  /* 0xff8000004bd37808 */ /* 0x000fe40004000000 */
[----:B------:R-:W-:Y:S01]  /*63f0*/  FMNMX.FTZ R4, R213, R4, !PT ;  /* 0x00000004d5047209 */ /* 0x000fe20007810000 */
[----:B------:R-:W-:Y:S03]  /*6400*/  LDSM.16.MT88.4 R72, [R188+0x10000] ;  /* 0x01000000bc48783b */ /* 0x000fe60000004200 */
[----:B------:R-:W-:-:S02]  /*6410*/  FMNMX.FTZ R29, R211, R4, !PT ;  /* 0x00000004d31d7209 */ /* 0x000fc40007810000 */
[----:B------:R-:W-:Y:S01]  /*6420*/  LDSM.16.MT88.4 R4, [R186+0xe800] ;  /* 0x00e80000ba04783b */ /* 0x000fe20000004200 */
[----:B-1----:R-:W-:-:S03]  /*6430*/  FMNMX.FTZ R27, R8, R25, !PT ;  /* 0x00000019081b7209 */ /* 0x002fc60007810000 */
[----:B------:R-:W1:Y:S04]  /*6440*/  SHFL.BFLY PT, R2, R29, 0x2, 0x1f ;  /* 0x0c401f001d027f89 */ /* 0x000e6800000e0000 */
[----:B------:R-:W2:Y:S01]  /*6450*/  SHFL.BFLY PT, R132, R27, 0x1, 0x1f ;  /* 0x0c201f001b847f89 */ /* 0x000ea200000e0000 */
[----:B-1----:R-:W-:-:S03]  /*6460*/  FMNMX.FTZ R25, R29, R2, !PT ;  /* 0x000000021d197209 */ /* 0x002fc60007810000 */
[----:B------:R-:W-:Y:S01]  /*6470*/  LDSM.16.MT88.4 R28, [R185+0xc800] ;  /* 0x00c80000b91c783b */ /* 0x000fe20000004200 */
[----:B--2---:R-:W-:-:S03]  /*6480*/  FMNMX.FTZ R132, R27, R132, !PT ;  /* 0x000000841b847209 */ /* 0x004fc60007810000 */
[----:B------:R-:W1:Y:S01]  /*6490*/  SHFL.BFLY PT, R2, R25, 0x1, 0x1f ;  /* 0x0c201f0019027f89 */ /* 0x000e6200000e0000 */
[C---:B------:R-:W-:Y:S01]  /*64a0*/  FSETP.NEU.FTZ.AND P0, PT, R132.reuse, -INF , PT ;  /* 0xff8000008400780b */ /* 0x040fe20003f1d000 */
[----:B------:R-:W-:-:S05]  /*64b0*/  FMUL.FTZ R140, R132, UR18 ;  /* 0x00000012848c7c20 */ /* 0x000fca0008410000 */
[----:B------:R-:W-:-:S05]  /*64c0*/  FSEL R140, R140, RZ, P0 ;  /* 0x000000ff8c8c7208 */ /* 0x000fca0000000000 */
[--C-:B------:R-:W-:Y:S01]  /*64d0*/  FFMA.FTZ R167, R3, UR18, -R140.reuse ;  /* 0x0000001203a77c23 */ /* 0x100fe2000801088c */
[--C-:B------:R-:W-:Y:S01]  /*64e0*/  FFMA.FTZ R162, R55, UR18, -R140.reuse ;  /* 0x0000001237a27c23 */ /* 0x100fe2000801088c */
[--C-:B------:R-:W-:Y:S01]  /*64f0*/  FFMA.FTZ R165, R57, UR18, -R140.reuse ;  /* 0x0000001239a57c23 */ /* 0x100fe2000801088c */
[--C-:B------:R-:W-:Y:S01]  /*6500*/  FFMA.FTZ R158, R45, UR18, -R140.reuse ;  /* 0x000000122d9e7c23 */ /* 0x100fe2000801088c */
[--C-:B------:R-:W-:Y:S01]  /*6510*/  FFMA.FTZ R157, R19, UR18, -R140.reuse ;  /* 0x00000012139d7c23 */ /* 0x100fe2000801088c */
[--C-:B------:R-:W-:Y:S01]  /*6520*/  FFMA.FTZ R0, R17, UR18, -R140.reuse ;  /* 0x0000001211007c23 */ /* 0x100fe2000801088c */
[----:B------:R-:W-:Y:S01]  /*6530*/  MUFU.EX2 R167, R167 ;  /* 0x000000a700a77308 */ /* 0x000fe20000000800 */
[----:B------:R-:W-:Y:S01]  /*6540*/  LDSM.16.MT88.4 R16, [R188+0xc800] ;  /* 0x00c80000bc10783b */ /* 0x000fe20000004200 */
[--C-:B------:R-:W-:Y:S01]  /*6550*/  FFMA.FTZ R161, R23, UR18, -R140.reuse ;  /* 0x0000001217a17c23 */ /* 0x100fe2000801088c */
[--C-:B------:R-:W-:Y:S01]  /*6560*/  FFMA.FTZ R156, R21, UR18, -R140.reuse ;  /* 0x00000012159c7c23 */ /* 0x100fe2000801088c */
[--C-:B------:R-:W-:Y:S01]  /*6570*/  FFMA.FTZ R166, R225, UR18, -R140.reuse ;  /* 0x00000012e1a67c23 */ /* 0x100fe2000801088c */
[----:B-1----:R-:W-:Y:S01]  /*6580*/  FMNMX.FTZ R3, R25, R2, !PT ;  /* 0x0000000219037209 */ /* 0x002fe20007810000 */
[--C-:B------:R-:W-:Y:S01]  /*6590*/  FFMA.FTZ R171, R171, UR18, -R140.reuse ;  /* 0x00000012abab7c23 */ /* 0x100fe2000801088c */
[--C-:B------:R-:W-:Y:S01]  /*65a0*/  FFMA.FTZ R168, R223, UR18, -R140.reuse ;  /* 0x00000012dfa87c23 */ /* 0x100fe2000801088c */
[----:B------:R-:W1:Y:S01]  /*65b0*/  MUFU.EX2 R162, R162 ;  /* 0x000000a200a27308 */ /* 0x000e620000000800 */
[C---:B------:R-:W-:Y:S01]  /*65c0*/  FSETP.NEU.FTZ.AND P0, PT, R3.reuse, -INF , PT ;  /* 0xff8000000300780b */ /* 0x040fe20003f1d000 */
[----:B------:R-:W-:Y:S01]  /*65d0*/  FMUL.FTZ R210, R3, UR18 ;  /* 0x0000001203d27c20 */ /* 0x000fe20008410000 */
[--C-:B------:R-:W-:Y:S01]  /*65e0*/  FFMA.FTZ R207, R207, UR18, -R140.reuse ;  /* 0x00000012cfcf7c23 */ /* 0x100fe2000801088c */
[----:B------:R-:W-:Y:S01]  /*65f0*/  LDSM.16.MT88.4 R56, [R185+0xe000] ;  /* 0x00e00000b938783b */ /* 0x000fe20000004200 */
[--C-:B------:R-:W-:Y:S01]  /*6600*/  FFMA.FTZ R214, R221, UR18, -R140.reuse ;  /* 0x00000012ddd67c23 */ /* 0x100fe2000801088c */
[--C-:B------:R-:W-:Y:S01]  /*6610*/  FFMA.FTZ R219, R219, UR18, -R140.reuse ;  /* 0x00000012dbdb7c23 */ /* 0x100fe2000801088c */
[----:B------:R-:W-:Y:S01]  /*6620*/  FSEL R210, R210, RZ, P0 ;  /* 0x000000ffd2d27208 */ /* 0x000fe20000000000 */
[----:B------:R-:W-:Y:S01]  /*6630*/  MUFU.EX2 R165, R165 ;  /* 0x000000a500a57308 */ /* 0x000fe20000000800 */
[----:B------:R-:W-:Y:S01]  /*6640*/  LDSM.16.MT88.4 R24, [R184+0xc800] ;  /* 0x00c80000b818783b */ /* 0x000fe20000004200 */
[--C-:B------:R-:W-:Y:S01]  /*6650*/  FFMA.FTZ R216, R151, UR18, -R140.reuse ;  /* 0x0000001297d87c23 */ /* 0x100fe2000801088c */
[----:B------:R-:W-:Y:S01]  /*6660*/  FFMA.FTZ R221, R149, UR18, -R140 ;  /* 0x0000001295dd7c23 */ /* 0x000fe2000801088c */
[--C-:B------:R-:W-:Y:S01]  /*6670*/  FFMA.FTZ R164, R53, UR18, -R210.reuse ;  /* 0x0000001235a47c23 */ /* 0x100fe200080108d2 */
[--C-:B------:R-:W-:Y:S01]  /*6680*/  FFMA.FTZ R169, R51, UR18, -R210.reuse ;  /* 0x0000001233a97c23 */ /* 0x100fe200080108d2 */
[--C-:B------:R-:W-:Y:S01]  /*6690*/  FFMA.FTZ R163, R49, UR18, -R210.reuse ;  /* 0x0000001231a37c23 */ /* 0x100fe200080108d2 */
[--C-:B------:R-:W-:Y:S01]  /*66a0*/  FFMA.FTZ R160, R47, UR18, -R210.reuse ;  /* 0x000000122fa07c23 */ /* 0x100fe200080108d2 */
[----:B------:R-:W2:Y:S01]  /*66b0*/  MUFU.EX2 R158, R158 ;  /* 0x0000009e009e7308 */ /* 0x000ea20000000800 */
[--C-:B------:R-:W-:Y:S01]  /*66c0*/  FFMA.FTZ R159, R15, UR18, -R210.reuse ;  /* 0x000000120f9f7c23 */ /* 0x100fe200080108d2 */
[--C-:B------:R-:W-:Y:S01]  /*66d0*/  FFMA.FTZ R154, R13, UR18, -R210.reuse ;  /* 0x000000120d9a7c23 */ /* 0x100fe200080108d2 */
[--C-:B------:R-:W-:Y:S01]  /*66e0*/  FFMA.FTZ R155, R11, UR18, -R210.reuse ;  /* 0x000000120b9b7c23 */ /* 0x100fe200080108d2 */
[--C-:B------:R-:W-:Y:S01]  /*66f0*/  FFMA.FTZ R2, R9, UR18, -R210.reuse ;  /* 0x0000001209027c23 */ /* 0x100fe200080108d2 */
[----:B------:R-:W-:Y:S01]  /*6700*/  LDSM.16.MT88.4 R12, [R186+0xc800] ;  /* 0x00c80000ba0c783b */ /* 0x000fe20000004200 */
[----:B-1----:R-:W-:Y:S01]  /*6710*/  F2FP.BF16.F32.PACK_AB R96, R162, R167 ;  /* 0x000000a7a260723e */ /* 0x002fe200000010ff */
[--C-:B------:R-:W-:Y:S01]  /*6720*/  FFMA.FTZ R170, R217, UR18, -R210.reuse ;  /* 0x00000012d9aa7c23 */ /* 0x100fe200080108d2 */
[----:B------:R-:W-:Y:S01]  /*6730*/  MUFU.EX2 R164, R164 ;  /* 0x000000a400a47308 */ /* 0x000fe20000000800 */
[----:B------:R-:W-:Y:S01]  /*6740*/  LDSM.16.MT88.4 R8, [R188+0xe800] ;  /* 0x00e80000bc08783b */ /* 0x000fe20000004200 */
[--C-:B------:R-:W-:Y:S01]  /*6750*/  FFMA.FTZ R209, R209, UR18, -R210.reuse ;  /* 0x00000012d1d17c23 */ /* 0x100fe200080108d2 */
[--C-:B------:R-:W-:Y:S01]  /*6760*/  FFMA.FTZ R208, R147, UR18, -R210.reuse ;  /* 0x0000001293d07c23 */ /* 0x100fe200080108d2 */
[--C-:B------:R-:W-:Y:S01]  /*6770*/  FFMA.FTZ R217, R145, UR18, -R210.reuse ;  /* 0x0000001291d97c23 */ /* 0x100fe200080108d2 */
[----:B------:R-:W1:Y:S01]  /*6780*/  LDSM.16.MT88.4 R48, [R186+0xe000] ;  /* 0x00e00000ba30783b */ /* 0x000e620000004200 */
[--C-:B------:R-:W-:Y:S01]  /*6790*/  FFMA.FTZ R218, R143, UR18, -R210.reuse ;  /* 0x000000128fda7c23 */ /* 0x100fe200080108d2 */
[--C-:B------:R-:W-:Y:S01]  /*67a0*/  FFMA.FTZ R223, R141, UR18, -R210.reuse ;  /* 0x000000128ddf7c23 */ /* 0x100fe200080108d2 */
[----:B------:R-:W3:Y:S01]  /*67b0*/  MUFU.EX2 R169, R169 ;  /* 0x000000a900a97308 */ /* 0x000ee20000000800 */
[C---:B--2---:R-:W-:Y:S01]  /*67c0*/  F2FP.BF16.F32.PACK_AB R98, R158.reuse, R165 ;  /* 0x000000a59e62723e */ /* 0x044fe200000010ff */
[----:B------:R-:W-:Y:S01]  /*67d0*/  LDSM.16.MT88.4 R20, [R185+0xe800] ;  /* 0x00e80000b914783b */ /* 0x000fe20000004200 */
[--C-:B------:R-:W-:Y:S01]  /*67e0*/  FFMA.FTZ R213, R213, UR18, -R210.reuse ;  /* 0x00000012d5d57c23 */ /* 0x100fe200080108d2 */
[----:B------:R-:W-:Y:S01]  /*67f0*/  FFMA.FTZ R220, R211, UR18, -R210 ;  /* 0x00000012d3dc7c23 */ /* 0x000fe200080108d2 */
[----:B------:R-:W-:Y:S01]  /*6800*/  FADD.FTZ R162, R167, R162 ;  /* 0x000000a2a7a27221 */ /* 0x000fe20000010000 */
[----:B------:R-:W-:Y:S01]  /*6810*/  LDSM.16.MT88.4 R148, [R184+0x11000] ;  /* 0x01100000b894783b */ /* 0x000fe20000004200 */
[----:B------:R-:W-:Y:S01]  /*6820*/  LEA R210, P0, R133, UR14, 0x1 ;  /* 0x0000000e85d27c11 */ /* 0x000fe2000f8008ff */
[----:B------:R-:W-:Y:S01]  /*6830*/  MUFU.EX2 R163, R163 ;  /* 0x000000a300a37308 */ /* 0x000fe20000000800 */
[----:B------:R-:W-:Y:S01]  /*6840*/  FADD.FTZ R165, R165, R162 ;  /* 0x000000a2a5a57221 */ /* 0x000fe20000010000 */
[----:B------:R-:W-:Y:S03]  /*6850*/  LDSM.16.MT88.4 R140, [R188+0xd800] ;  /* 0x00d80000bc8c783b */ /* 0x000fe60000004200 */
[----:B------:R-:W-:-:S03]  /*6860*/  FADD.FTZ R158, R158, R165 ;  /* 0x000000a59e9e7221 */ /* 0x000fc60000010000 */
[----:B------:R-:W2:Y:S01]  /*6870*/  MUFU.EX2 R160, R160 ;  /* 0x000000a000a07308 */ /* 0x000ea20000000800 */
[----:B---3--:R-:W-:Y:S01]  /*6880*/  F2FP.BF16.F32.PACK_AB R97, R169, R164 ;  /* 0x000000a4a961723e */ /* 0x008fe200000010ff */
[----:B------:R-:W-:-:S06]  /*6890*/  FADD.FTZ R164, R164, R169 ;  /* 0x000000a9a4a47221 */ /* 0x000fcc0000010000 */
[----:B------:R-:W-:Y:S08]  /*68a0*/  MUFU.EX2 R161, R161 ;  /* 0x000000a100a17308 */ /* 0x000ff00000000800 */
[----:B------:R-:W3:Y:S01]  /*68b0*/  MUFU.EX2 R156, R156 ;  /* 0x0000009c009c7308 */ /* 0x000ee20000000800 */
[----:B--2---:R-:W-:Y:S01]  /*68c0*/  F2FP.BF16.F32.PACK_AB R99, R160, R163 ;  /* 0x000000a3a063723e */ /* 0x004fe200000010ff */
[----:B------:R-:W-:-:S04]  /*68d0*/  FADD.FTZ R163, R163, R164 ;  /* 0x000000a4a3a37221 */ /* 0x000fc80000010000 */
[----:B------:R-:W-:Y:S02]  /*68e0*/  FADD.FTZ R160, R160, R163 ;  /* 0x000000a3a0a07221 */ /* 0x000fe40000010000 */
[C---:B------:R-:W-:Y:S01]  /*68f0*/  HMMA.16816.F32.BF16 R128, R96.reuse, R124, RZ ;  /* 0x0000007c6080723c */ /* 0x040fe200000418ff */
[----:B------:R-:W-:Y:S05]  /*6900*/  MUFU.EX2 R157, R157 ;  /* 0x0000009d009d7308 */ /* 0x000fea0000000800 */
[C---:B------:R-:W-:Y:S03]  /*6910*/  HMMA.16816.F32.BF16 R120, R96.reuse, R116, RZ ;  /* 0x000000746078723c */ /* 0x040fe600000418ff */
[----:B------:R-:W2:Y:S01]  /*6920*/  MUFU.EX2 R0, R0 ;  /* 0x0000000000007308 */ /* 0x000ea20000000800 */
        /* <DEDUP_REMOVED lines=8> */
[----:B--2---:R-:W-:Y:S01]  /*69b0*/  F2FP.BF16.F32.PACK_AB R34, R0, R157 ;  /* 0x0000009d0022723e */ /* 0x004fe200000010ff */
[----:B------:R-:W-:-:S03]  /*69c0*/  FADD.FTZ R157, R157, R156 ;  /* 0x0000009c9d9d7221 */ /* 0x000fc60000010000 */
[C---:B------:R-:W-:Y:S01]  /*69d0*/  HMMA.16816.F32.BF16 R40, R96.reuse, R42, RZ ;  /* 0x0000002a6028723c */ /* 0x040fe200000418ff */
[----:B------:R-:W-:Y:S02]  /*69e0*/  FADD.FTZ R157, R0, R157 ;  /* 0x0000009d009d7221 */ /* 0x000fe40000010000 */
[----:B------:R-:W-:Y:S03]  /*69f0*/  MUFU.EX2 R155, R155 ;  /* 0x0000009b009b7308 */ /* 0x000fe60000000800 */
[C---:B-1----:R-:W-:Y:S05]  /*6a00*/  HMMA.16816.F32.BF16 R44, R96.reuse, R48, RZ ;  /* 0x00000030602c723c */ /* 0x042fea00000418ff */
        /* <DEDUP_REMOVED lines=17> */
[----:B------:R-:W3:Y:S01]  /*6b20*/  MUFU.EX2 R207, R207 ;  /* 0x000000cf00cf7308 */ /* 0x000ee20000000800 */
[C---:B-1----:R-:W-:Y:S01]  /*6b30*/  F2FP.BF16.F32.PACK_AB R144, R171.reuse, R166 ;  /* 0x000000a6ab90723e */ /* 0x042fe200000010ff */
[----:B------:R-:W-:Y:S01]  /*6b40*/  FADD.FTZ R166, R166, R157 ;  /* 0x0000009da6a67221 */ /* 0x000fe20000010000 */
[----:B------:R-:W-:Y:S03]  /*6b50*/  HMMA.16816.F32.BF16 R120, R32, R12, R120 ;  /* 0x0000000c2078723c */ /* 0x000fe60000041878 */
[----:B------:R-:W-:-:S02]  /*6b60*/  FADD.FTZ R171, R171, R166 ;  /* 0x000000a6abab7221 */ /* 0x000fc40000010000 */
[----:B------:R-:W-:Y:S01]  /*6b70*/  MUFU.EX2 R170, R170 ;  /* 0x000000aa00aa7308 */ /* 0x000fe20000000800 */
[C---:B------:R-:W-:Y:S01]  /*6b80*/  HMMA.16816.F32.BF16 R116, R32.reuse, R14, R116 ;  /* 0x0000000e2074723c */ /* 0x040fe20000041874 */
[----:B------:R-:W1:Y:S05]  /*6b90*/  LDSM.16.MT88.4 R12, [R188+0x10800] ;  /* 0x01080000bc0c783b */ /* 0x000e6a0000004200 */
[----:B------:R-:W-:Y:S01]  /*6ba0*/  HMMA.16816.F32.BF16 R36, R32, R8, R36 ;  /* 0x000000082024723c */ /* 0x000fe20000041824 */
[----:B------:R-:W4:Y:S01]  /*6bb0*/  MUFU.EX2 R209, R209 ;  /* 0x000000d100d17308 */ /* 0x000f220000000800 */
[----:B---3--:R-:W-:Y:S01]  /*6bc0*/  F2FP.BF16.F32.PACK_AB R146, R207, R168 ;  /* 0x000000a8cf92723e */ /* 0x008fe200000010ff */
[----:B------:R-:W-:-:S03]  /*6bd0*/  FADD.FTZ R168, R168, R171 ;  /* 0x000000aba8a87221 */ /* 0x000fc60000010000 */
[----:B------:R-:W-:Y:S01]  /*6be0*/  HMMA.16816.F32.BF16 R40, R32, R10, R40 ;  /* 0x0000000a2028723c */ /* 0x000fe20000041828 */
[----:B------:R-:W3:Y:S01]  /*6bf0*/  LDSM.16.MT88.4 R8, [R186+0x10800] ;  /* 0x01080000ba08783b */ /* 0x000ee20000004200 */
[----:B------:R-:W-:Y:S01]  /*6c00*/  FADD.FTZ R207, R207, R168 ;  /* 0x000000a8cfcf7221 */ /* 0x000fe20000010000 */
[----:B------:R-:W-:Y:S03]  /*6c10*/  MUFU.EX2 R208, R208 ;  /* 0x000000d000d07308 */ /* 0x000fe60000000800 */
[C---:B------:R-:W-:Y:S05]  /*6c20*/  HMMA.16816.F32.BF16 R64, R96.reuse, R66, RZ ;  /* 0x000000426040723c */ /* 0x040fea00000418ff */
[----:B------:R-:W5:Y:S01]  /*6c30*/  MUFU.EX2 R217, R217 ;  /* 0x000000d900d97308 */ /* 0x000f620000000800 */
[----:B------:R-:W-:Y:S01]  /*6c40*/  HMMA.16816.F32.BF16 R72, R96, R74, RZ ;  /* 0x0000004a6048723c */ /* 0x000fe200000418ff */
[----:B----4-:R-:W-:Y:S01]  /*6c50*/  F2FP.BF16.F32.PACK_AB R145, R209, R170 ;  /* 0x000000aad191723e */ /* 0x010fe200000010ff */
[----:B------:R-:W-:-:S04]  /*6c60*/  FADD.FTZ R170, R170, R155 ;  /* 0x0000009baaaa7221 */ /* 0x000fc80000010000 */
[----:B------:R-:W-:Y:S01]  /*6c70*/  HMMA.16816.F32.BF16 R80, R96, R82, RZ ;  /* 0x000000526050723c */ /* 0x000fe200000418ff */
[----:B------:R-:W-:Y:S01]  /*6c80*/  MUFU.EX2 R214, R214 ;  /* 0x000000d600d67308 */ /* 0x000fe20000000800 */
[----:B------:R-:W-:-:S04]  /*6c90*/  FADD.FTZ R209, R209, R170 ;  /* 0x000000aad1d17221 */ /* 0x000fc80000010000 */
[C---:B------:R-:W-:Y:S03]  /*6ca0*/  HMMA.16816.F32.BF16 R44, R32.reuse, R4, R44 ;  /* 0x00000004202c723c */ /* 0x040fe6000004182c */
[----:B------:R-:W4:Y:S01]  /*6cb0*/  MUFU.EX2 R219, R219 ;  /* 0x000000db00db7308 */ /* 0x000f220000000800 */
[----:B-----5:R-:W-:Y:S01]  /*6cc0*/  F2FP.BF16.F32.PACK_AB R147, R217, R208 ;  /* 0x000000d0d993723e */ /* 0x020fe200000010ff */
[----:B------:R-:W-:Y:S01]  /*6cd0*/  FADD.FTZ R208, R208, R209 ;  /* 0x000000d1d0d07221 */ /* 0x000fe20000010000 */
[C---:B------:R-:W-:Y:S01]  /*6ce0*/  HMMA.16816.F32.BF16 R48, R32.reuse, R6, R48 ;  /* 0x000000062030723c */ /* 0x040fe20000041830 */
[----:B------:R-:W-:Y:S01]  /*6cf0*/  LDSM.16.MT88.4 R4, [R185+0x10800] ;  /* 0x01080000b904783b */ /* 0x000fe20000004200 */
[----:B------:R-:W-:Y:S01]  /*6d00*/  LEA.HI.X R209, R133, UR15, R134, 0x1, P0 ;  /* 0x0000000f85d17c11 */ /* 0x000fe200080f0c86 */
[----:B------:R-:W-:Y:S02]  /*6d10*/  FADD.FTZ R217, R217, R208 ;  /* 0x000000d0d9d97221 */ /* 0x000fe40000010000 */
[----:B------:R-:W-:Y:S01]  /*6d20*/  MUFU.EX2 R216, R216 ;  /* 0x000000d800d87308 */ /* 0x000fe20000000800 */
[C---:B--2---:R-:W-:Y:S06]  /*6d30*/  HMMA.16816.F32.BF16 R60, R32.reuse, R16, R60 ;  /* 0x00000010203c723c */ /* 0x044fec000004183c */
[C---:B------:R-:W-:Y:S01]  /*6d40*/  HMMA.16816.F32.BF16 R64, R32.reuse, R18, R64 ;  /* 0x000000122040723c */ /* 0x040fe20000041840 */
[----:B------:R-:W2:Y:S01]  /*6d50*/  LDSM.16.MT88.4 R16, [R188+0xd000] ;  /* 0x00d00000bc10783b */ /* 0x000ea20000004200 */
[----:B------:R-:W-:Y:S04]  /*6d60*/  MUFU.EX2 R221, R221 ;  /* 0x000000dd00dd7308 */ /* 0x000fe80000000800 */
[C---:B-1----:R-:W-:Y:S04]  /*6d70*/  HMMA.16816.F32.BF16 R68, R32.reuse, R12, R68 ;  /* 0x0000000c2044723c */ /* 0x042fe80000041844 */
[----:B------:R-:W-:Y:S02]  /*6d80*/  MUFU.EX2 R218, R218 ;  /* 0x000000da00da7308 */ /* 0x000fe40000000800 */
[C---:B------:R-:W-:Y:S01]  /*6d90*/  HMMA.16816.F32.BF16 R72, R32.reuse, R14, R72 ;  /* 0x0000000e2048723c */ /* 0x040fe20000041848 */
[----:B------:R-:W1:Y:S05]  /*6da0*/  LDSM.16.MT88.4 R12, [R186+0xd000] ;  /* 0x00d00000ba0c783b */ /* 0x000e6a0000004200 */
[C---:B---3--:R-:W-:Y:S01]  /*6db0*/  HMMA.16816.F32.BF16 R76, R32.reuse, R8, R76 ;  /* 0x00000008204c723c */ /* 0x048fe2000004184c */
[----:B------:R-:W3:Y:S05]  /*6dc0*/  MUFU.EX2 R223, R223 ;  /* 0x000000df00df7308 */ /* 0x000eea0000000800 */
[----:B------:R-:W-:Y:S01]  /*6dd0*/  HMMA.16816.F32.BF16 R80, R32, R10, R80 ;  /* 0x0000000a2050723c */ /* 0x000fe20000041850 */
[----:B------:R-:W5:Y:S02]  /*6de0*/  LDSM.16.MT88.4 R8, [R188+0xf000] ;  /* 0x00f00000bc08783b */ /* 0x000f640000004200 */
[----:B------:R-:W-:Y:S03]  /*6df0*/  MUFU.EX2 R213, R213 ;  /* 0x000000d500d57308 */ /* 0x000fe60000000800 */
[C---:B------:R-:W-:Y:S05]  /*6e00*/  HMMA.16816.F32.BF16 R84, R96.reuse, R88, RZ ;  /* 0x000000586054723c */ /* 0x040fea00000418ff */
[----:B------:R-:W3:Y:S01]  /*6e10*/  MUFU.EX2 R220, R220 ;  /* 0x000000dc00dc7308 */ /* 0x000ee20000000800 */
[----:B------:R-:W-:Y:S06]  /*6e20*/  HMMA.16816.F32.BF16 R88, R96, R90, RZ ;  /* 0x0000005a6058723c */ /* 0x000fec00000418ff */
[C---:B--2---:R-:W-:Y:S06]  /*6e30*/  HMMA.16816.F32.BF16 R128, R144.reuse, R16, R128 ;  /* 0x000000109080723c */ /* 0x044fec0000041880 */
[----:B------:R-:W-:Y:S01]  /*6e40*/  HMMA.16816.F32.BF16 R124, R144, R18, R124 ;  /* 0x00000012907c723c */ /* 0x000fe2000004187c */
[----:B------:R-:W-:Y:S05]  /*6e50*/  LDSM.16.MT88.4 R16, [R184+0xf000] ;  /* 0x00f00000b810783b */ /* 0x000fea0000004200 */
[C---:B------:R-:W-:Y:S06]  /*6e60*/  HMMA.16816.F32.BF16 R84, R32.reuse, R4, R84 ;  /* 0x000000042054723c */ /* 0x040fec0000041854 */
[----:B------:R-:W-:Y:S01]  /*6e70*/  HMMA.16816.F32.BF16 R88, R32, R6, R88 ;  /* 0x000000062058723c */ /* 0x000fe20000041858 */
[----:B------:R-:W2:Y:S05]  /*6e80*/  LDSM.16.MT88.4 R4, [R186+0xf000] ;  /* 0x00f00000ba04783b */ /* 0x000eaa0000004200 */
[C---:B-1----:R-:W-:Y:S06]  /*6e90*/  HMMA.16816.F32.BF16 R120, R144.reuse, R12, R120 ;  /* 0x0000000c9078723c */ /* 0x042fec0000041878 */
[C---:B------:R-:W-:Y:S01]  /*6ea0*/  HMMA.16816.F32.BF16 R116, R144.reuse, R14, R116 ;  /* 0x0000000e9074723c */ /* 0x040fe20000041874 */
[----:B------:R-:W1:Y:S05]  /*6eb0*/  LDSM.16.MT88.4 R12, [R188+0x11000] ;  /* 0x01100000bc0c783b */ /* 0x000e6a0000004200 */
[C---:B-----5:R-:W-:Y:S06]  /*6ec0*/  HMMA.16816.F32.BF16 R36, R144.reuse, R8, R36 ;  /* 0x000000089024723c */ /* 0x060fec0000041824 */
[----:B------:R-:W-:Y:S01]  /*6ed0*/  HMMA.16816.F32.BF16 R40, R144, R10, R40 ;  /* 0x0000000a9028723c */ /* 0x000fe20000041828 */
[----:B------:R-:W5:Y:S05]  /*6ee0*/  LDSM.16.MT88.4 R8, [R186+0x11000] ;  /* 0x01100000ba08783b */ /* 0x000f6a0000004200 */
[C---:B------:R-:W-:Y:S06]  /*6ef0*/  HMMA.16816.F32.BF16 R112, R96.reuse, R108, RZ ;  /* 0x0000006c6070723c */ /* 0x040fec00000418ff */
[C---:B------:R-:W-:Y:S06]  /*6f00*/  HMMA.16816.F32.BF16 R104, R96.reuse, R100, RZ ;  /* 0x000000646068723c */ /* 0x040fec00000418ff */
[C---:B------:R-:W-:Y:S06]  /*6f10*/  HMMA.16816.F32.BF16 R52, R96.reuse, R56, RZ ;  /* 0x000000386034723c */ /* 0x040fec00000418ff */
[C---:B------:R-:W-:Y:S06]  /*6f20*/  HMMA.16816.F32.BF16 R108, R96.reuse, R110, RZ ;  /* 0x0000006e606c723c */ /* 0x040fec00000418ff */
[C---:B------:R-:W-:Y:S06]  /*6f30*/  HMMA.16816.F32.BF16 R100, R96.reuse, R102, RZ ;  /* 0x000000666064723c */ /* 0x040fec00000418ff */
[C---:B------:R-:W-:Y:S06]  /*6f40*/  HMMA.16816.F32.BF16 R56, R96.reuse, R58, RZ ;  /* 0x0000003a6038723c */ /* 0x040fec00000418ff */
[----:B------:R-:W-:Y:S06]  /*6f50*/  HMMA.16816.F32.BF16 R92, R96, R136, RZ ;  /* 0x00000088605c723c */ /* 0x000fec00000418ff */
[C---:B--2---:R-:W-:Y:S06]  /*6f60*/  HMMA.16816.F32.BF16 R44, R144.reuse, R4, R44 ;  /* 0x00000004902c723c */ /* 0x044fec000004182c */
[----:B------:R-:W-:Y:S01]  /*6f70*/  HMMA.16816.F32.BF16 R48, R144, R6, R48 ;  /* 0x000000069030723c */ /* 0x000fe20000041830 */
[----:B------:R-:W2:Y:S05]  /*6f80*/  LDSM.16.MT88.4 R4, [R185+0x11000] ;  /* 0x01100000b904783b */ /* 0x000eaa0000004200 */
[----:B------:R-:W-:Y:S01]  /*6f90*/  HMMA.16816.F32.BF16 R96, R96, R138, RZ ;  /* 0x0000008a6060723c */ /* 0x000fe200000418ff */
[----:B------:R-:W3:Y:S05]  /*6fa0*/  LDSM.16.MT88.4 R136, [R184+0x10800] ;  /* 0x01080000b888783b */ /* 0x000eea0000004200 */
[C---:B------:R-:W-:Y:S06]  /*6fb0*/  HMMA.16816.F32.BF16 R112, R32.reuse, R28, R112 ;  /* 0x0000001c2070723c */ /* 0x040fec0000041870 */
[C---:B------:R-:W-:Y:S01]  /*6fc0*/  HMMA.16816.F32.BF16 R108, R32.reuse, R30, R108 ;  /* 0x0000001e206c723c */ /* 0x040fe2000004186c */
[----:B------:R-:W3:Y:S05]  /*6fd0*/  LDSM.16.MT88.4 R28, [R185+0xd000] ;  /* 0x00d00000b91c783b */ /* 0x000eea0000004200 */
[C---:B------:R-:W-:Y:S06]  /*6fe0*/  HMMA.16816.F32.BF16 R104, R32.reuse, R24, R104 ;  /* 0x000000182068723c */ /* 0x040fec0000041868 */
[C---:B------:R-:W-:Y:S01]  /*6ff0*/  HMMA.16816.F32.BF16 R100, R32.reuse, R26, R100 ;  /* 0x0000001a2064723c */ /* 0x040fe20000041864 */
[----:B------:R-:W3:Y:S05]  /*7000*/  LDSM.16.MT88.4 R24, [R184+0xd000] ;  /* 0x00d00000b818783b */ /* 0x000eea0000004200 */
[C---:B------:R-:W-:Y:S06]  /*7010*/  HMMA.16816.F32.BF16 R52, R32.reuse, R20, R52 ;  /* 0x000000142034723c */ /* 0x040fec0000041834 */
[----:B------:R-:W-:Y:S01]  /*7020*/  HMMA.16816.F32.BF16 R56, R32, R22, R56 ;  /* 0x000000162038723c */ /* 0x000fe20000041838 */
[----:B------:R-:W3:Y:S05]  /*7030*/  LDSM.16.MT88.4 R20, [R185+0xf000] ;  /* 0x00f00000b914783b */ /* 0x000eea0000004200 */
[C---:B------:R-:W-:Y:S06]  /*7040*/  HMMA.16816.F32.BF16 R60, R144.reuse, R16, R60 ;  /* 0x00000010903c723c */ /* 0x040fec000004183c */
[C---:B------:R-:W-:Y:S01]  /*7050*/  HMMA.16816.F32.BF16 R64, R144.reuse, R18, R64 ;  /* 0x000000129040723c */ /* 0x040fe20000041840 */
[----:B------:R-:W3:Y:S05]  /*7060*/  LDSM.16.MT88.4 R16, [R186+0xd800] ;  /* 0x00d80000ba10783b */ /* 0x000eea0000004200 */
[C---:B-1----:R-:W-:Y:S06]  /*7070*/  HMMA.16816.F32.BF16 R68, R144.reuse, R12, R68 ;  /* 0x0000000c9044723c */ /* 0x042fec0000041844 */
[C---:B------:R-:W-:Y:S01]  /*7080*/  HMMA.16816.F32.BF16 R72, R144.reuse, R14, R72 ;  /* 0x0000000e9048723c */ /* 0x040fe20000041848 */
[----:B------:R-:W1:Y:S05]  /*7090*/  LDSM.16.MT88.4 R12, [R188+0xf800] ;  /* 0x00f80000bc0c783b */ /* 0x000e6a0000004200 */
[C---:B-----5:R-:W-:Y:S06]  /*70a0*/  HMMA.16816.F32.BF16 R76, R144.reuse, R8, R76 ;  /* 0x00000008904c723c */ /* 0x060fec000004184c */
[C---:B------:R-:W-:Y:S01]  /*70b0*/  HMMA.16816.F32.BF16 R80, R144.reuse, R10, R80 ;  /* 0x0000000a9050723c */ /* 0x040fe20000041850 */
[----:B------:R-:W5:Y:S05]  /*70c0*/  LDSM.16.MT88.4 R8, [R184+0xf800] ;  /* 0x00f80000b808783b */ /* 0x000f6a0000004200 */
[C---:B--2---:R-:W-:Y:S06]  /*70d0*/  HMMA.16816.F32.BF16 R84, R144.reuse, R4, R84 ;  /* 0x000000049054723c */ /* 0x044fec0000041854 */
[----:B------:R-:W-:Y:S01]  /*70e0*/  HMMA.16816.F32.BF16 R88, R144, R6, R88 ;  /* 0x000000069058723c */ /* 0x000fe20000041858 */
[----:B----4-:R-:W-:Y:S01]  /*70f0*/  F2FP.BF16.F32.PACK_AB R4, R219, R214 ;  /* 0x000000d6db04723e */ /* 0x010fe200000010ff */
[----:B------:R-:W-:Y:S01]  /*7100*/  FADD.FTZ R214, R214, R207 ;  /* 0x000000cfd6d67221 */ /* 0x000fe20000010000 */
[----:B---3--:R-:W-:Y:S01]  /*7110*/  F2FP.BF16.F32.PACK_AB R5, R223, R218 ;  /* 0x000000dadf05723e */ /* 0x008fe200000010ff */
[----:B------:R-:W-:-:S02]  /*7120*/  FADD.FTZ R218, R218, R217 ;  /* 0x000000d9dada7221 */ /* 0x000fc40000010000 */
[C---:B------:R-:W-:Y:S01]  /*7130*/  HMMA.16816.F32.BF16 R92, R32.reuse, R136, R92 ;  /* 0x00000088205c723c */ /* 0x040fe2000004185c */
[----:B------:R-:W-:Y:S01]  /*7140*/  F2FP.BF16.F32.PACK_AB R6, R221, R216 ;  /* 0x000000d8dd06723e */ /* 0x000fe200000010ff */
[----:B------:R-:W-:Y:S01]  /*7150*/  FADD.FTZ R219, R219, R214 ;  /* 0x000000d6dbdb7221 */ /* 0x000fe20000010000 */
[----:B------:R-:W-:Y:S01]  /*7160*/  F2FP.BF16.F32.PACK_AB R7, R220, R213 ;  /* 0x000000d5dc07723e */ /* 0x000fe200000010ff */
[----:B------:R-:W-:Y:S02]  /*7170*/  FADD.FTZ R218, R223, R218 ;  /* 0x000000dadfda7221 */ /* 0x000fe40000010000 */
[----:B------:R-:W-:Y:S01]  /*7180*/  HMMA.16816.F32.BF16 R96, R32, R138, R96 ;  /* 0x0000008a2060723c */ /* 0x000fe20000041860 */
[----:B------:R-:W2:Y:S01]  /*7190*/  LDSM.16.MT88.4 R136, [R185+0xd800] ;  /* 0x00d80000b988783b */ /* 0x000ea20000004200 */
[----:B------:R-:W-:Y:S01]  /*71a0*/  FADD.FTZ R216, R216, R219 ;  /* 0x000000dbd8d87221 */ /* 0x000fe20000010000 */
[----:B------:R-:W-:Y:S02]  /*71b0*/  FADD.FTZ R211, R213, R218 ;  /* 0x000000dad5d37221 */ /* 0x000fe40000010000 */
[----:B------:R-:W3:Y:S01]  /*71c0*/  LDSM.16.MT88.4 R32, [R184+0xd800] ;  /* 0x00d80000b820783b */ /* 0x000ee20000004200 */
[----:B------:R-:W-:Y:S01]  /*71d0*/  HMMA.16816.F32.BF16 R112, R144, R28, R112 ;  /* 0x0000001c9070723c */ /* 0x000fe20000041870 */
[----:B------:R-:W-:Y:S01]  /*71e0*/  FADD.FTZ R213, R221, R216 ;  /* 0x000000d8ddd57221 */ /* 0x000fe20000010000 */
[----:B------:R-:W-:-:S04]  /*71f0*/  FADD.FTZ R211, R220, R211 ;  /* 0x000000d3dcd37221 */ /* 0x000fc80000010000 */
[C---:B------:R-:W-:Y:S01]  /*7200*/  HMMA.16816.F32.BF16 R108, R144.reuse, R30, R108 ;  /* 0x0000001e906c723c */ /* 0x040fe2000004186c */
[----:B------:R-:W4:Y:S05]  /*7210*/  LDSM.16.MT88.4 R28, [R186+0xf800] ;  /* 0x00f80000ba1c783b */ /* 0x000f2a0000004200 */
[C---:B------:R-:W-:Y:S06]  /*7220*/  HMMA.16816.F32.BF16 R104, R144.reuse, R24, R104 ;  /* 0x000000189068723c */ /* 0x040fec0000041868 */
[C---:B------:R-:W-:Y:S01]  /*7230*/  HMMA.16816.F32.BF16 R100, R144.reuse, R26, R100 ;  /* 0x0000001a9064723c */ /* 0x040fe20000041864 */
[----:B------:R-:W4:Y:S05]  /*7240*/  LDSM.16.MT88.4 R24, [R185+0xf800] ;  /* 0x00f80000b918783b */ /* 0x000f2a0000004200 */
[C---:B------:R-:W-:Y:S06]  /*7250*/  HMMA.16816.F32.BF16 R52, R144.reuse, R20, R52 ;  /* 0x000000149034723c */ /* 0x040fec0000041834 */
[----:B------:R-:W-:Y:S01]  /*7260*/  HMMA.16816.F32.BF16 R56, R144, R22, R56 ;  /* 0x000000169038723c */ /* 0x000fe20000041838 */
[----:B------:R-:W4:Y:S05]  /*7270*/  LDSM.16.MT88.4 R20, [R188+0x11800] ;  /* 0x01180000bc14783b */ /* 0x000f2a0000004200 */
[C---:B------:R-:W-:Y:S06]  /*7280*/  HMMA.16816.F32.BF16 R120, R4.reuse, R16, R120 ;  /* 0x000000100478723c */ /* 0x040fec0000041878 */
[C---:B------:R-:W-:Y:S01]  /*7290*/  HMMA.16816.F32.BF16 R116, R4.reuse, R18, R116 ;  /* 0x000000120474723c */ /* 0x040fe20000041874 */
[----:B------:R-:W4:Y:S05]  /*72a0*/  LDSM.16.MT88.4 R16, [R186+0x11800] ;  /* 0x01180000ba10783b */ /* 0x000f2a0000004200 */
[C---:B-1----:R-:W-:Y:S06]  /*72b0*/  HMMA.16816.F32.BF16 R36, R4.reuse, R12, R36 ;  /* 0x0000000c0424723c */ /* 0x042fec0000041824 */
[C---:B------:R-:W-:Y:S01]  /*72c0*/  HMMA.16816.F32.BF16 R40, R4.reuse, R14, R40 ;  /* 0x0000000e0428723c */ /* 0x040fe20000041828 */
[----:B------:R-:W1:Y:S05]  /*72d0*/  LDSM.16.MT88.4 R12, [R185+0x11800] ;  /* 0x01180000b90c783b */ /* 0x000e6a0000004200 */
[C---:B-----5:R-:W-:Y:S06]  /*72e0*/  HMMA.16816.F32.BF16 R60, R4.reuse, R8, R60 ;  /* 0x00000008043c723c */ /* 0x060fec000004183c */
[----:B------:R-:W-:Y:S01]  /*72f0*/  HMMA.16816.F32.BF16 R64, R4, R10, R64 ;  /* 0x0000000a0440723c */ /* 0x000fe20000041840 */
[----:B------:R-:W5:Y:S05]  /*7300*/  LDSM.16.MT88.4 R8, [R184+0x11800] ;  /* 0x01180000b808783b */ /* 0x000f6a0000004200 */
[C---:B------:R-:W-:Y:S06]  /*7310*/  HMMA.16816.F32.BF16 R92, R144.reuse, R148, R92 ;  /* 0x00000094905c723c */ /* 0x040fec000004185c */
[----:B------:R-:W-:Y:S06]  /*7320*/  HMMA.16816.F32.BF16 R96, R144, R150, R96 ;  /* 0x000000969060723c */ /* 0x000fec0000041860 */
[C---:B------:R-:W-:Y:S06]  /*7330*/  HMMA.16816.F32.BF16 R128, R4.reuse, R140, R128 ;  /* 0x0000008c0480723c */ /* 0x040fec0000041880 */
[C---:B------:R-:W-:Y:S06]  /*7340*/  HMMA.16816.F32.BF16 R124, R4.reuse, R142, R124 ;  /* 0x0000008e047c723c */ /* 0x040fec000004187c */
[C---:B--2---:R-:W-:Y:S06]  /*7350*/  HMMA.16816.F32.BF16 R112, R4.reuse, R136, R112 ;  /* 0x000000880470723c */ /* 0x044fec0000041870 */
[C---:B------:R-:W-:Y:S06]  /*7360*/  HMMA.16816.F32.BF16 R108, R4.reuse, R138, R108 ;  /* 0x0000008a046c723c */ /* 0x040fec000004186c */
[C---:B---3--:R-:W-:Y:S06]  /*7370*/  HMMA.16816.F32.BF16 R104, R4.reuse, R32, R104 ;  /* 0x000000200468723c */ /* 0x048fec0000041868 */
        /* <DEDUP_REMOVED lines=11> */
[C---:B-----5:R-:W-:Y:S06]  /*7430*/  HMMA.16816.F32.BF16 R92, R4.reuse, R8, R92 ;  /* 0x00000008045c723c */ /* 0x060fec000004185c */
[----:B------:R-:W-:Y:S01]  /*7440*/  HMMA.16816.F32.BF16 R96, R4, R10, R96 ;  /* 0x0000000a0460723c */ /* 0x000fe20000041860 */
[----:B------:R-:W-:-:S08]  /*7450*/  NOP ;  /* 0x0000000000007918 */ /* 0x000fd00000000000 */
[----:B------:R-:W-:-:S15]  /*7460*/  @!P6 BRA `(.L_x_2138) ;  /* 0x0000004000dce947 */ /* 0x000fde0003800000 */
[----:B------:R-:W-:-:S04]  /*7470*/  DEPBAR.LE SB0, 0x0 ;  /* 0x000080000000791a */ /* 0x000fc80000000000 */
[----:B------:R-:W-:Y:S01]  /*7480*/  UIADD3 UR12, UR16, -0x2, URZ ;  /* 0xfffffffe100c7890 */ /* 0x000fe2000fffe03f */
[----:B------:R-:W-:Y:S06]  /*7490*/  BAR.SYNC.DEFER_BLOCKING 0x0 ;  /* 0x0000000000007b1d */ /* 0x000fec0000010000 */
[----:B------:R-:W-:Y:S05]  /*74a0*/  @!P3 BRA `(.L_x_2139) ;  /* 0x000000040024b947 */ /* 0x000fea0003800000 */
[----:B------:R-:W-:Y:S01]  /*74b0*/  ULDC UR16, c[0x0][0x380] ;  /* 0x0000e00000107ab9 */ /* 0x000fe20000000800 */
[----:B------:R-:W-:Y:S01]  /*74c0*/  USHF.L.U32 UR17, UR12, 0x6, URZ ;  /* 0x000000060c117899 */ /* 0x000fe2000800063f */
[----:B------:R-:W-:Y:S01]  /*74d0*/  IMAD.U32 R0, RZ, RZ, UR16 ;  /* 0x00000010ff007e24 */ /* 0x000fe2000f8e00ff */
[----:B------:R-:W-:Y:S02]  /*74e0*/  UMOV UR32, URZ ;  /* 0x0000003f00207c82 */ /* 0x000fe40008000000 */
[----:B------:R-:W-:Y:S02]  /*74f0*/  UIADD3 UR30, UR17, 0x40, URZ ;  /* 0x00000040111e7890 */ /* 0x000fe4000fffe03f */
[----:B------:R-:W-:-:S04]  /*7500*/  IABS R0, R0 ;  /* 0x0000000000007213 */ /* 0x000fc80000000000 */
[----:B------:R-:W-:Y:S02]  /*7510*/  R2UR UR4, R0 ;  /* 0x00000000000472ca */ /* 0x000fe400000e0000 */
[----:B------:R-:W-:Y:S01]  /*7520*/  MOV R2, UR30 ;  /* 0x0000001e00027c02 */ /* 0x000fe20008000f00 */
[----:B------:R-:W-:-:S03]  /*7530*/  ULOP3.LUT UR30, UR30, UR16, URZ, 0x3c, !UPT ;  /* 0x000000101e1e7292 */ /* 0x000fc6000f8e3c3f */
[----:B------:R-:W-:-:S04]  /*7540*/  IABS R2, R2 ;  /* 0x0000000200027213 */ /* 0x000fc80000000000 */
[----:B------:R-:W-:-:S03]  /*7550*/  R2UR UR28, R2 ;  /* 0x00000000021c72ca */ /* 0x000fc600000e0000 */
[----:B------:R-:W1:Y:S08]  /*7560*/  I2F.RP R5, UR4 ;  /* 0x0000000400057d06 */ /* 0x000e700008209400 */
[----:B-1----:R-:W1:Y:S02]  /*7570*/  MUFU.RCP R4, R5 ;  /* 0x0000000500047308 */ /* 0x002e640000001000 */
[----:B-1----:R-:W-:-:S06]  /*7580*/  VIADD R4, R4, 0xffffffe ;  /* 0x0ffffffe04047836 */ /* 0x002fcc0000000000 */
[----:B------:R-:W1:Y:S02]  /*7590*/  F2I.FTZ.U32.TRUNC.NTZ R0, R4 ;  /* 0x0000000400007305 */ /* 0x000e64000021f000 */
[----:B-1----:R-:W-:Y:S01]  /*75a0*/  R2UR UR33, R0 ;  /* 0x00000000002172ca */ /* 0x002fe200000e0000 */
[----:B------:R-:W-:Y:S01]  /*75b0*/  IMAD.U32 R0, RZ, RZ, UR17 ;  /* 0x00000011ff007e24 */ /* 0x000fe2000f8e00ff */
[----:B------:R-:W-:-:S04]  /*75c0*/  ULOP3.LUT UR17, UR17, UR16, URZ, 0x3c, !UPT ;  /* 0x0000001011117292 */ /* 0x000fc8000f8e3c3f */
[----:B------:R-:W-:Y:S01]  /*75d0*/  IABS R0, R0 ;  /* 0x0000000000007213 */ /* 0x000fe20000000000 */
[----:B------:R-:W-:-:S03]  /*75e0*/  UISETP.GE.AND UP0, UPT, UR17, URZ, UPT ;  /* 0x0000003f1100728c */ /* 0x000fc6000bf06270 */
[----:B------:R-:W-:-:S03]  /*75f0*/  R2UR UR22, R0 ;  /* 0x00000000001672ca */ /* 0x000fc600000e0000 */
[----:B------:R-:W-:-:S04]  /*7600*/  UIADD3 UR19, URZ, -UR33, URZ ;  /* 0x800000213f137290 */ /* 0x000fc8000fffe03f */
[----:B------:R-:W-:-:S04]  /*7610*/  UIMAD UR19, UR19, UR4, URZ ;  /* 0x00000004131372a4 */ /* 0x000fc8000f8e023f */
[----:B------:R-:W-:-:S04]  /*7620*/  UIMAD.WIDE.U32 UR32, UR33, UR19, UR32 ;  /* 0x00000013212072a5 */ /* 0x000fc8000f8e0020 */
[----:B------:R-:W-:Y:S02]  /*7630*/  UIMAD.WIDE.U32 UR34, UR33, UR28, URZ ;  /* 0x0000001c212272a5 */ /* 0x000fe4000f8e003f */
[----:B------:R-:W-:-:S05]  /*7640*/  UIMAD.WIDE.U32 UR32, UR33, UR22, URZ ;  /* 0x00000016212072a5 */ /* 0x000fca000f8e003f */
[----:B------:R-:W-:Y:S02]  /*7650*/  UMOV UR31, UR35 ;  /* 0x00000023001f7c82 */ /* 0x000fe40008000000 */
[----:B------:R-:W-:Y:S01]  /*7660*/  UMOV UR29, UR33 ;  /* 0x00000021001d7c82 */ /* 0x000fe20008000000 */
[----:B------:R-:W-:Y:S02]  /*7670*/  UIADD3 UR27, -UR31, URZ, URZ ;  /* 0x0000003f1f1b7290 */ /* 0x000fe4000fffe13f */
[----:B------:R-:W-:Y:S02]  /*7680*/  UIADD3 UR19, -UR29, URZ, URZ ;  /* 0x0000003f1d137290 */ /* 0x000fe4000fffe13f */
[----:B------:R-:W-:Y:S02]  /*7690*/  UIMAD UR27, UR4, UR27, UR28 ;  /* 0x0000001b041b72a4 */ /* 0x000fe4000f8e021c */
[----:B------:R-:W-:Y:S02]  /*76a0*/  UIMAD UR19, UR4, UR19, UR22 ;  /* 0x00000013041372a4 */ /* 0x000fe4000f8e0216 */
[----:B------:R-:W-:-:S02]  /*76b0*/  UISETP.GT.U32.AND UP2, UPT, UR4, UR27, UPT ;  /* 0x0000001b0400728c */ /* 0x000fc4000bf44070 */
[----:B------:R-:W-:-:S09]  /*76c0*/  UISETP.GT.U32.AND UP1, UPT, UR4, UR19, UPT ;  /* 0x000000130400728c */ /* 0x000fd2000bf24070 */
[----:B------:R-:W-:Y:S02]  /*76d0*/  @!UP2 UIADD3 UR27, UR27, -UR4, URZ ;  /* 0x800000041b1ba290 */ /* 0x000fe4000fffe03f */
[----:B------:R-:W-:Y:S02]  /*76e0*/  @!UP1 UIADD3 UR19, UR19, -UR4, URZ ;  /* 0x8000000413139290 */ /* 0x000fe4000fffe03f */
[----:B------:R-:W-:Y:S02]  /*76f0*/  UISETP.GE.U32.AND UP4, UPT, UR27, UR4, UPT ;  /* 0x000000041b00728c */ /* 0x000fe4000bf86070 */
[----:B------:R-:W-:Y:S02]  /*7700*/  UISETP.GE.U32.AND UP3, UPT, UR19, UR4, UPT ;  /* 0x000000041300728c */ /* 0x000fe4000bf66070 */
[----:B------:R-:W-:Y:S02]  /*7710*/  @!UP1 UIADD3 UR29, UR29, 0x1, URZ ;  /* 0x000000011d1d9890 */ /* 0x000fe4000fffe03f */
[----:B------:R-:W-:-:S02]  /*7720*/  UISETP.GE.AND UP1, UPT, UR30, URZ, UPT ;  /* 0x0000003f1e00728c */ /* 0x000fc4000bf26270 */
[----:B------:R-:W-:Y:S02]  /*7730*/  @!UP2 UIADD3 UR31, UR31, 0x1, URZ ;  /* 0x000000011f1fa890 */ /* 0x000fe4000fffe03f */
[----:B------:R-:W-:Y:S02]  /*7740*/  UISETP.NE.AND UP2, UPT, UR16, URZ, UPT ;  /* 0x0000003f1000728c */ /* 0x000fe4000bf45270 */
[----:B------:R-:W-:Y:S02]  /*7750*/  @UP4 UIADD3 UR31, UR31, 0x1, URZ ;  /* 0x000000011f1f4890 */ /* 0x000fe4000fffe03f */
[----:B------:R-:W-:Y:S02]  /*7760*/  @UP3 UIADD3 UR29, UR29, 0x1, URZ ;  /* 0x000000011d1d3890 */ /* 0x000fe4000fffe03f */
[----:B------:R-:W-:Y:S02]  /*7770*/  ULOP3.LUT UR4, URZ, UR16, URZ, 0x33, !UPT ;  /* 0x000000103f047292 */ /* 0x000fe4000f8e333f */
[----:B------:R-:W-:-:S02]  /*7780*/  @!UP1 UIADD3 UR31, -UR31, URZ, URZ ;  /* 0x0000003f1f1f9290 */ /* 0x000fc4000fffe13f */
[----:B------:R-:W-:Y:S02]  /*7790*/  @!UP0 UIADD3 UR29, -UR29, URZ, URZ ;  /* 0x0000003f1d1d8290 */ /* 0x000fe4000fffe13f */
[----:B------:R-:W-:Y:S02]  /*77a0*/  USEL UR31, UR4, UR31, !UP2 ;  /* 0x0000001f041f7287 */ /* 0x000fe4000d000000 */
[----:B------:R-:W-:Y:S02]  /*77b0*/  USEL UR4, UR4, UR29, !UP2 ;  /* 0x0000001d04047287 */ /* 0x000fe4000d000000 */
[----:B------:R-:W-:Y:S02]  /*77c0*/  UIMAD.WIDE UR28, UR31, 0x4, UR20 ;  /* 0x000000041f1c78a5 */ /* 0x000fe4000f8e0214 */
[----:B------:R-:W-:-:S04]  /*77d0*/  UIMAD.WIDE UR32, UR4, 0x4, UR20 ;  /* 0x00000004042078a5 */ /* 0x000fc8000f8e0214 */
[----:B------:R-:W-:Y:S01]  /*77e0*/  MOV R10, UR28 ;  /* 0x0000001c000a7c02 */ /* 0x000fe20008000f00 */
[----:B------:R-:W-:Y:S01]  /*77f0*/  IMAD.U32 R11, RZ, RZ, UR29 ;  /* 0x0000001dff0b7e24 */ /* 0x000fe2000f8e00ff */
[----:B------:R-:W-:Y:S01]  /*7800*/  MOV R8, UR32 ;  /* 0x0000002000087c02 */ /* 0x000fe20008000f00 */
[----:B------:R-:W-:-:S03]  /*7810*/  IMAD.U32 R9, RZ, RZ, UR33 ;  /* 0x00000021ff097e24 */ /* 0x000fc6000f8e00ff */
[----:B------:R-:W2:Y:S04]  /*7820*/  LDG.E R5, desc[UR24][R10.64] ;  /* 0x000000180a057981 */ /* 0x000ea8000c1e1900 */
[----:B------:R-:W2:Y:S01]  /*7830*/  LDG.E R2, desc[UR24][R8.64] ;  /* 0x0000001808027981 */ /* 0x000ea2000c1e1900 */
[----:B------:R-:W-:-:S04]  /*7840*/  UIADD3 UR4, UR31, -UR4, URZ ;  /* 0x800000041f047290 */ /* 0x000fc8000fffe03f */
[----:B------:R-:W-:-:S04]  /*7850*/  UIMAD UR16, UR4, UR16, -0x40 ;  /* 0xffffffc0041074a4 */ /* 0x000fc8000f8e0210 */
[----:B------:R-:W-:Y:S02]  /*7860*/  USHF.R.S32.HI UR4, URZ, 0x1f, UR16 ;  /* 0x0000001f3f047899 */ /* 0x000fe40008011410 */
[----:B------:R-:W-:-:S04]  /*7870*/  IMAD.WIDE.U32 R6, R228, UR16, RZ ;  /* 0x00000010e4067c25 */ /* 0x000fc8000f8e00ff */
[----:B------:R-:W-:-:S04]  /*7880*/  IMAD R0, R228, UR4, RZ ;  /* 0x00000004e4007c24 */ /* 0x000fc8000f8e02ff */
[----:B------:R-:W-:Y:S01]  /*7890*/  IMAD R0, R229, UR16, R0 ;  /* 0x00000010e5007c24 */ /* 0x000fe2000f8e0200 */
[----:B------:R-:W-:-:S03]  /*78a0*/  ULDC.64 UR16, c[0x0][0x238] ;  /* 0x00008e0000107ab9 */ /* 0x000fc60000000a00 */
[----:B------:R-:W-:Y:S01]  /*78b0*/  IMAD.IADD R7, R7, 0x1, R0 ;  /* 0x0000000107077824 */ /* 0x000fe200078e0200 */
[----:B--2---:R-:W-:-:S04]  /*78c0*/  IADD3 R2, -R5, R2, RZ ;  /* 0x0000000205027210 */ /* 0x004fc80007ffe1ff */
[----:B------:R-:W-:Y:S01]  /*78d0*/  SHF.R.S32.HI R4, RZ, 0x1f, R2 ;  /* 0x0000001fff047819 */ /* 0x000fe20000011402 */
[----:B------:R-:W-:-:S04]  /*78e0*/  IMAD.WIDE.U32 R6, R2, UR16, R6 ;  /* 0x0000001002067c25 */ /* 0x000fc8000f8e0006 */
[----:B------:R-:W-:-:S04]  /*78f0*/  IMAD R5, R4, UR16, RZ ;  /* 0x0000001004057c24 */ /* 0x000fc8000f8e02ff */
[----:B------:R-:W-:-:S05]  /*7900*/  IMAD R5, R2, UR17, R5 ;  /* 0x0000001102057c24 */ /* 0x000fca000f8e0205 */
[----:B------:R-:W-:Y:S01]  /*7910*/  IADD3 R2, R7, R5, RZ ;  /* 0x0000000507027210 */ /* 0x000fe20007ffe0ff */
[----:B------:R-:W-:Y:S01]  /*7920*/  IMAD.MOV.U32 R5, RZ, RZ, R6 ;  /* 0x000000ffff057224 */ /* 0x000fe200078e0006 */
[----:B------:R-:W-:Y:S06]  /*7930*/  BRA `(.L_x_2140) ;  /* 0x0000000000087947 */ /* 0x000fec0003800000 */
.L_x_2139:
[----:B------:R-:W-:-:S04]  /*7940*/  LEA R5, -R228, RZ, 0x6 ;  /* 0x000000ffe4057211 */ /* 0x000fc800078e31ff */
[----:B------:R-:W-:-:S07]  /*7950*/  SHF.R.S32.HI R2, RZ, 0x1f, R5 ;  /* 0x0000001fff027819 */ /* 0x000fce0000011405 */
.L_x_2140:
[----:B------:R-:W-:Y:S01]  /*7960*/  ULDC UR4, c[0x0][0x2d0] ;  /* 0x0000b40000047ab9 */ /* 0x000fe20000000800 */
[----:B------:R-:W-:Y:S01]  /*7970*/  UISETP.GT.AND UP0, UPT, UR12, UR10, UPT ;  /* 0x0000000a0c00728c */ /* 0x000fe2000bf04270 */
[----:B------:R-:W-:Y:S02]  /*7980*/  ISETP.GE.AND P4, PT, R196, UR4, PT ;  /* 0x00000004c4007c0c */ /* 0x000fe4000bf86270 */
[----:B------:R-:W-:Y:S02]  /*7990*/  ISETP.GE.AND P2, PT, R195, UR4, PT ;  /* 0x00000004c3007c0c */ /* 0x000fe4000bf46270 */
[----:B------:R-:W-:-:S09]  /*79a0*/  ISETP.GE.AND P5, PT, R200, UR4, PT ;  /* 0x00000004c8007c0c */ /* 0x000fd2000bfa6270 */
[----:B------:R-:W-:-:S04]  /*79b0*/  @!P4 IADD3 R7, P0, R5, R152, RZ ;  /* 0x000000980507c210 */ /* 0x000fc80007f1e0ff */
[----:B------:R-:W-:Y:S01]  /*79c0*/  @!P4 LEA R18, P1, R7, UR6, 0x1 ;  /* 0x000000060712cc11 */ /* 0x000fe2000f8208ff */
[----:B------:R-:W-:Y:S01]  /*79d0*/  @!P4 IMAD.X R0, R2, 0x1, R135, P0 ;  /* 0x000000010200c824 */ /* 0x000fe200000e0687 */
[----:B------:R-:W-:Y:S01]  /*79e0*/  LEA R230, P0, R5, R212, 0x1 ;  /* 0x000000d405e67211 */ /* 0x000fe200078008ff */
[----:B------:R-:W-:Y:S03]  /*79f0*/  @P5 STS.128 [R199+0xc000], RZ ;  /* 0x00c000ffc7005388 */ /* 0x000fe60000000c00 */
[----:B------:R-:W-:Y:S02]  /*7a00*/  @!P4 LEA.HI.X R19, R7, UR7, R0, 0x1, P1 ;  /* 0x000000070713cc11 */ /* 0x000fe400088f0c00 */
[----:B------:R-:W-:Y:S02]  /*7a10*/  IADD3 R9, P1, R198, R5, RZ ;  /* 0x00000005c6097210 */ /* 0x000fe40007f3e0ff */
[----:B------:R-:W-:-:S02]  /*7a20*/  LEA.HI.X R231, R5, R215, R2, 0x1, P0 ;  /* 0x000000d705e77211 */ /* 0x000fc400000f0c02 */
[-C--:B------:R-:W-:Y:S01]  /*7a30*/  @!P2 IADD3 R5, P0, R5, R152.reuse, RZ ;  /* 0x000000980505a210 */ /* 0x080fe20007f1e0ff */
[----:B------:R-:W-:Y:S01]  /*7a40*/  IMAD.X R0, R197, 0x1, R2, P1 ;  /* 0x00000001c5007824 */ /* 0x000fe200008e0602 */
[C---:B------:R-:W-:Y:S01]  /*7a50*/  @!P4 IADD3 R7, P1, R9.reuse, R152, RZ ;  /* 0x000000980907c210 */ /* 0x040fe20007f3e0ff */
[----:B------:R-:W-:Y:S01]  /*7a60*/  @!PT LDS RZ, [RZ] ;  /* 0x00000000fffff984 */ /* 0x000fe20000000800 */
[----:B------:R-:W-:Y:S01]  /*7a70*/  @!PT LDS RZ, [RZ] ;  /* 0x00000000fffff984 */ /* 0x000fe20000000800 */
[----:B------:R-:W-:Y:S01]  /*7a80*/  @!PT LDS RZ, [RZ] ;  /* 0x00000000fffff984 */ /* 0x000fe20000000800 */
[----:B------:R-:W-:Y:S01]  /*7a90*/  @!P5 LDGSTS.E.BYPASS.LTC128B.128 [R199+0xc000], desc[UR24][R230.64] ;  /* 0x0c000000e6c7dfae */ /* 0x000fe2000b901d58 */
[----:B------:R-:W-:Y:S01]  /*7aa0*/  @!P5 LEA R16, P6, R9, R212, 0x1 ;  /* 0x000000d40910d211 */ /* 0x000fe200078c08ff */
[--C-:B------:R-:W-:Y:S01]  /*7ab0*/  @!P2 IMAD.X R2, R2, 0x1, R135.reuse, P0 ;  /* 0x000000010202a824 */ /* 0x100fe200000e0687 */
[----:B------:R-:W-:Y:S01]  /*7ac0*/  @!P2 LEA R12, P0, R5, UR6, 0x1 ;  /* 0x00000006050cac11 */ /* 0x000fe2000f8008ff */
[----:B------:R-:W-:Y:S01]  /*7ad0*/  @!P4 IMAD.X R4, R0, 0x1, R135, P1 ;  /* 0x000000010004c824 */ /* 0x000fe200008e0687 */
[----:B------:R-:W-:Y:S01]  /*7ae0*/  @!P4 LEA R14, P1, R7, UR6, 0x1 ;  /* 0x00000006070ecc11 */ /* 0x000fe2000f8208ff */
[----:B------:R-:W-:Y:S01]  /*7af0*/  @P4 STS.128 [R199+0xe000], RZ ;  /* 0x00e000ffc7004388 */ /* 0x000fe20000000c00 */
[----:B------:R-:W-:-:S02]  /*7b00*/  @!P2 LEA.HI.X R13, R5, UR7, R2, 0x1, P0 ;  /* 0x00000007050dac11 */ /* 0x000fc400080f0c02 */
[----:B------:R-:W-:Y:S01]  /*7b10*/  @!P4 LEA.HI.X R15, R7, UR7, R4, 0x1, P1 ;  /* 0x00000007070fcc11 */ /* 0x000fe200088f0c04 */
[----:B------:R-:W-:Y:S01]  /*7b20*/  @!PT LDS RZ, [RZ] ;  /* 0x00000000fffff984 */ /* 0x000fe20000000800 */
[----:B------:R-:W-:Y:S01]  /*7b30*/  @!PT LDS RZ, [RZ] ;  /* 0x00000000fffff984 */ /* 0x000fe20000000800 */
[----:B------:R-:W-:Y:S01]  /*7b40*/  @!PT LDS RZ, [RZ] ;  /* 0x00000000fffff984 */ /* 0x000fe20000000800 */
[----:B------:R-:W-:Y:S01]  /*7b50*/  @!P4 LDGSTS.E.BYPASS.LTC128B.128 [R199+0xe000], desc[UR24][R18.64+0x80] ;  /* 0x0e00008012c7cfae */ /* 0x000fe2000b901d58 */
[----:B------:R-:W-:Y:S02]  /*7b60*/  IADD3 R7, P1, R198, R9, RZ ;  /* 0x00000009c6077210 */ /* 0x000fe40007f3e0ff */
[CC--:B------:R-:W-:Y:S01]  /*7b70*/  @!P2 IADD3 R5, P0, R9.reuse, R152.reuse, RZ ;  /* 0x000000980905a210 */ /* 0x0c0fe20007f1e0ff */
[----:B------:R-:W-:Y:S01]  /*7b80*/  @P2 STS.128 [R199+0x10000], RZ ;  /* 0x010000ffc7002388 */ /* 0x000fe20000000c00 */
[--C-:B------:R-:W-:Y:S01]  /*7b90*/  @!P5 LEA.HI.X R17, R9, R215, R0.reuse, 0x1, P6 ;  /* 0x000000d70911d211 */ /* 0x100fe200030f0c00 */
[----:B------:R-:W-:Y:S01]  /*7ba0*/  IMAD.X R2, R197, 0x1, R0, P1 ;  /* 0x00000001c5027824 */ /* 0x000fe200008e0600 */
[----:B------:R-:W-:Y:S01]  /*7bb0*/  @!P4 IADD3 R4, P1, R7, R152, RZ ;  /* 0x000000980704c210 */ /* 0x000fe20007f3e0ff */
[----:B------:R-:W-:Y:S01]  /*7bc0*/  @!P2 IMAD.X R0, R0, 0x1, R135, P0 ;  /* 0x000000010000a824 */ /* 0x000fe200000e0687 */
[----:B------:R-:W-:Y:S01]  /*7bd0*/  @!P2 LEA R10, P0, R5, UR6, 0x1 ;  /* 0x00000006050aac11 */ /* 0x000fe2000f8008ff */
[----:B------:R-:W-:Y:S01]  /*7be0*/  @!PT LDS RZ, [RZ] ;  /* 0x00000000fffff984 */ /* 0x000fe20000000800 */
[----:B------:R-:W-:Y:S01]  /*7bf0*/  @!PT LDS RZ, [RZ] ;  /* 0x00000000fffff984 */ /* 0x000fe20000000800 */
[----:B------:R-:W-:Y:S01]  /*7c00*/  @!PT LDS RZ, [RZ] ;  /* 0x00000000fffff984 */ /* 0x000fe20000000800 */
[----:B------:R-:W-:Y:S01]  /*7c10*/  @!P2 LDGSTS.E.BYPASS.LTC128B.128 [R199+0x10000], desc[UR24][R12.64+0x100] ;  /* 0x100001000cc7afae */ /* 0x000fe2000b901d58 */
[----:B------:R-:W-:-:S02]  /*7c20*/  @!P5 LEA R6, P6, R7, R212, 0x1 ;  /* 0x000000d40706d211 */ /* 0x000fc400078c08ff */
[----:B------:R-:W-:Y:S01]  /*7c30*/  @!P2 LEA.HI.X R11, R5, UR7, R0, 0x1, P0 ;  /* 0x00000007050bac11 */ /* 0x000fe200080f0c00 */
[----:B------:R-:W-:Y:S01]  /*7c40*/  @!P4 IMAD.X R5, R2, 0x1, R135, P1 ;  /* 0x000000010205c824 */ /* 0x000fe200008e0687 */
[C---:B------:R-:W-:Y:S01]  /*7c50*/  @!P4 LEA R20, P1, R4.reuse, UR6, 0x1 ;  /* 0x000000060414cc11 */ /* 0x040fe2000f8208ff */
[----:B------:R-:W-:Y:S01]  /*7c60*/  @P5 STS.128 [R199+0xc800], RZ ;  /* 0x00c800ffc7005388 */ /* 0x000fe20000000c00 */
[CC--:B------:R-:W-:Y:S02]  /*7c70*/  @!P2 IADD3 R0, P0, R7.reuse, R152.reuse, RZ ;  /* 0x000000980700a210 */ /* 0x0c0fe40007f1e0ff */
[----:B------:R-:W-:Y:S01]  /*7c80*/  @!P4 LEA.HI.X R21, R4, UR7, R5, 0x1, P1 ;  /* 0x000000070415cc11 */ /* 0x000fe200088f0c05 */
[----:B------:R-:W-:Y:S01]  /*7c90*/  @!PT LDS RZ, [RZ] ;  /* 0x00000000fffff984 */ /* 0x000fe20000000800 */
[----:B------:R-:W-:Y:S01]  /*7ca0*/  @!PT LDS RZ, [RZ] ;  /* 0x00000000fffff984 */ /* 0x000fe20000000800 */
[----:B------:R-:W-:Y:S01]  /*7cb0*/  @!PT LDS RZ, [RZ] ;  /* 0x00000000fffff984 */ /* 0x000fe20000000800 */
[----:B------:R-:W-:Y:S01]  /*7cc0*/  @!P5 LDGSTS.E.BYPASS.LTC128B.128 [R199+0xc800], desc[UR24][R16.64] ;  /* 0x0c80000010c7dfae */ /* 0x000fe2000b901d58 */
[----:B------:R-:W-:Y:S01]  /*7cd0*/  IADD3 R9, P1, R198, R7, RZ ;  /* 0x00000007c6097210 */ /* 0x000fe20007f3e0ff */
[----:B------:R-:W-:Y:S01]  /*7ce0*/  @!P2 IMAD.X R5, R2, 0x1, R135, P0 ;  /* 0x000000010205a824 */ /* 0x000fe200000e0687 */
[C---:B------:R-:W-:Y:S01]  /*7cf0*/  @!P2 LEA R22, P0, R0.reuse, UR6, 0x1 ;  /* 0x000000060016ac11 */ /* 0x040fe2000f8008ff */
[----:B------:R-:W-:Y:S01]  /*7d00*/  @P4 STS.128 [R199+0xe800], RZ ;  /* 0x00e800ffc7004388 */ /* 0x000fe20000000c00 */
[--C-:B------:R-:W-:Y:S01]  /*7d10*/  @!P5 LEA.HI.X R7, R7, R215, R2.reuse, 0x1, P6 ;  /* 0x000000d70707d211 */ /* 0x100fe200030f0c02 */
[----:B------:R-:W-:Y:S01]  /*7d20*/  IMAD.X R2, R197, 0x1, R2, P1 ;  /* 0x00000001c5027824 */ /* 0x000fe200008e0602 */
[----:B------:R-:W-:Y:S01]  /*7d30*/  @!P2 LEA.HI.X R23, R0, UR7, R5, 0x1, P0 ;  /* 0x000000070017ac11 */ /* 0x000fe200080f0c05 */
[----:B------:R-:W-:Y:S01]  /*7d40*/  @!PT LDS RZ, [RZ] ;  /* 0x00000000fffff984 */ /* 0x000fe20000000800 */
[----:B------:R-:W-:Y:S01]  /*7d50*/  @!PT LDS RZ, [RZ] ;  /* 0x00000000fffff984 */ /* 0x000fe20000000800 */
[----:B------:R-:W-:Y:S01]  /*7d60*/  @!PT LDS RZ, [RZ] ;  /* 0x00000000fffff984 */ /* 0x000fe20000000800 */
[----:B------:R1:W-:Y:S01]  /*7d70*/  @!P4 LDGSTS.E.BYPASS.LTC128B.128 [R199+0xe800], desc[UR24][R14.64+0x80] ;  /* 0x0e8000800ec7cfae */ /* 0x0003e2000b901d58 */
[----:B------:R-:W-:-:S02]  /*7d80*/  @!P4 IADD3 R0, P1, R9, R152, RZ ;  /* 0x000000980900c210 */ /* 0x000fc40007f3e0ff */
[C---:B------:R-:W-:Y:S01]  /*7d90*/  @!P2 IADD3 R152, P0, R9.reuse, R152, RZ ;  /* 0x000000980998a210 */ /* 0x040fe20007f1e0ff */
[----:B------:R-:W-:Y:S01]  /*7da0*/  @P2 STS.128 [R199+0x10800], RZ ;  /* 0x010800ffc7002388 */ /* 0x000fe20000000c00 */
[C---:B------:R-:W-:Y:S01]  /*7db0*/  @!P5 LEA R24, P6, R9.reuse, R212, 0x1 ;  /* 0x000000d40918d211 */ /* 0x040fe200078c08ff */
[--C-:B------:R-:W-:Y:S01]  /*7dc0*/  @!P4 IMAD.X R5, R2, 0x1, R135.reuse, P1 ;  /* 0x000000010205c824 */ /* 0x100fe200008e0687 */
[----:B------:R-:W-:Y:S01]  /*7dd0*/  @!P4 LEA R28, P1, R0, UR6, 0x1 ;  /* 0x00000006001ccc11 */ /* 0x000fe2000f8208ff */
[----:B------:R-:W-:Y:S01]  /*7de0*/  @!PT LDS RZ, [RZ] ;  /* 0x00000000fffff984 */ /* 0x000fe20000000800 */
[----:B------:R-:W-:Y:S01]  /*7df0*/  @!PT LDS RZ, [RZ] ;  /* 0x00000000fffff984 */ /* 0x000fe20000000800 */
[----:B------:R-:W-:Y:S01]  /*7e00*/  @!PT LDS RZ, [RZ] ;  /* 0x00000000fffff984 */ /* 0x000fe20000000800 */
[----:B------:R2:W-:Y:S01]  /*7e10*/  @!P2 LDGSTS.E.BYPASS.LTC128B.128 [R199+0x10800], desc[UR24][R10.64+0x100] ;  /* 0x108001000ac7afae */ /* 0x0005e2000b901d58 */
[----:B------:R-:W-:Y:S01]  /*7e20*/  @!P2 IMAD.X R135, R2, 0x1, R135, P0 ;  /* 0x000000010287a824 */ /* 0x000fe200000e0687 */
[----:B------:R-:W-:Y:S01]  /*7e30*/  @!P5 LEA.HI.X R25, R9, R215, R2, 0x1, P6 ;  /* 0x000000d70919d211 */ /* 0x000fe200030f0c02 */
[----:B------:R-:W-:Y:S01]  /*7e40*/  IMAD.MOV.U32 R212, RZ, RZ, R230 ;  /* 0x000000ffffd47224 */ /* 0x000fe200078e00e6 */
[----:B------:R-:W-:Y:S01]  /*7e50*/  @P5 STS.128 [R199+0xd000], RZ ;  /* 0x00d000ffc7005388 */ /* 0x000fe20000000c00 */
[----:B------:R-:W-:Y:S01]  /*7e60*/  @!P2 LEA R26, P0, R152, UR6, 0x1 ;  /* 0x00000006981aac11 */ /* 0x000fe2000f8008ff */
[----:B------:R-:W-:Y:S01]  /*7e70*/  IMAD.MOV.U32 R215, RZ, RZ, R231 ;  /* 0x000000ffffd77224 */ /* 0x000fe200078e00e7 */
[----:B------:R-:W-:Y:S01]  /*7e80*/  @!P4 LEA.HI.X R29, R0, UR7, R5, 0x1, P1 ;  /* 0x00000007001dcc11 */ /* 0x000fe200088f0c05 */
[----:B------:R-:W-:Y:S01]  /*7e90*/  @!PT LDS RZ, [RZ] ;  /* 0x00000000fffff984 */ /* 0x000fe20000000800 */
[----:B------:R-:W-:Y:S01]  /*7ea0*/  @!PT LDS RZ, [RZ] ;  /* 0x00000000fffff984 */ /* 0x000fe20000000800 */
[----:B------:R-:W-:Y:S01]  /*7eb0*/  @!PT LDS RZ, [RZ] ;  /* 0x00000000fffff984 */ /* 0x000fe20000000800 */
[----:B------:R3:W-:Y:S01]  /*7ec0*/  @!P5 LDGSTS.E.BYPASS.LTC128B.128 [R199+0xd000], desc[UR24][R6.64] ;  /* 0x0d00000006c7dfae */ /* 0x0007e2000b901d58 */
[----:B------:R-:W-:-:S03]  /*7ed0*/  @!P2 LEA.HI.X R27, R152, UR7, R135, 0x1, P0 ;  /* 0x00000007981bac11 */ /* 0x000fc600080f0c87 */
        /* <DEDUP_REMOVED lines=24> */
[----:B------:R5:W-:Y:S04]  /*8060*/  @!P2 LDGSTS.E.BYPASS.LTC128B.128 [R199+0x11800], desc[UR24][R26.64+0x100] ;  /* 0x118001001ac7afae */ /* 0x000be8000b901d58 */
[----:B------:R-:W-:Y:S04]  /*8070*/  LDSM.16.M88.4 R216, [R194] ;  /* 0x00000000c2d8783b */ /* 0x000fe80000000200 */
[----:B-1----:R-:W1:Y:S04]  /*8080*/  LDSM.16.M88.4 R12, [R193+0x6000] ;  /* 0x00600000c10c783b */ /* 0x002e680000000200 */
[----:B--2---:R-:W-:Y:S04]  /*8090*/  LDSM.16.M88.4 R8, [R192] ;  /* 0x00000000c008783b */ /* 0x004fe80000000200 */
[----:B------:R-:W-:Y:S04]  /*80a0*/  LDSM.16.M88.4 R168, [R191] ;  /* 0x00000000bfa8783b */ /* 0x000fe80000000200 */
[----:B------:R-:W2:Y:S04]  /*80b0*/  LDSM.16.M88.4 R148, [R193+0x6800] ;  /* 0x00680000c194783b */ /* 0x000ea80000000200 */
[----:B------:R-:W5:Y:S04]  /*80c0*/  LDSM.16.M88.4 R140, [R193+0x7000] ;  /* 0x00700000c18c783b */ /* 0x000f680000000200 */
[----:B---3--:R-:W3:Y:S04]  /*80d0*/  LDSM.16.M88.4 R4, [R193+0x7800] ;  /* 0x00780000c104783b */ /* 0x008ee80000000200 */
[----:B----4-:R-:W-:Y:S04]  /*80e0*/  LDSM.16.M88.4 R20, [R190] ;  /* 0x00000000be14783b */ /* 0x010fe80000000200 */
[----:B------:R-:W4:Y:S04]  /*80f0*/  LDSM.16.M88.4 R220, [R187+0x6000] ;  /* 0x00600000bbdc783b */ /* 0x000f280000000200 */
[----:B------:R-:W4:Y:S04]  /*8100*/  LDSM.16.M88.4 R160, [R183] ;  /* 0x00000000b7a0783b */ /* 0x000f280000000200 */
[----:B------:R-:W4:Y:S01]  /*8110*/  LDSM.16.M88.4 R156, [R182] ;  /* 0x00000000b69c783b */ /* 0x000f220000000200 */
[C---:B-1----:R-:W-:Y:S03]  /*8120*/  HMMA.16816.F32.BF16 R16, R216.reuse, R12, RZ ;  /* 0x0000000cd810723c */ /* 0x042fe600000418ff */
[----:B------:R-:W1:Y:S04]  /*8130*/  LDSM.16.M88.4 R32, [R181] ;  /* 0x00000000b520783b */ /* 0x000e680000000200 */
[----:B------:R-:W-:Y:S01]  /*8140*/  LDSM.16.M88.4 R224, [R180] ;  /* 0x00000000b4e0783b */ /* 0x000fe20000000200 */
[C---:B------:R-:W-:Y:S03]  /*8150*/  HMMA.16816.F32.BF16 R12, R216.reuse, R14, RZ ;  /* 0x0000000ed80c723c */ /* 0x040fe600000418ff */
[----:B------:R-:W-:Y:S03]  /*8160*/  LDSM.16.M88.4 R164, [R187+0x6800] ;  /* 0x00680000bba4783b */ /* 0x000fe60000000200 */
[C---:B--2---:R-:W-:Y:S01]  /*8170*/  HMMA.16816.F32.BF16 R152, R216.reuse, R148, RZ ;  /* 0x00000094d898723c */ /* 0x044fe200000418ff */
[----:B-----5:R-:W-:Y:S04]  /*8180*/  LDSM.16.M88.4 R28, [R187+0x7000] ;  /* 0x00700000bb1c783b */ /* 0x020fe80000000200 */
[----:B------:R-:W-:Y:S01]  /*8190*/  LDSM.16.M88.4 R24, [R187+0x7800] ;  /* 0x00780000bb18783b */ /* 0x000fe20000000200 */
[----:B------:R-:W-:Y:S03]  /*81a0*/  HMMA.16816.F32.BF16 R144, R216, R140, RZ ;  /* 0x0000008cd890723c */ /* 0x000fe600000418ff */
[----:B------:R-:W0:Y:S03]  /*81b0*/  LDGDEPBAR ;  /* 0x00000000000079af */ /* 0x000e260000000000 */
[----:B------:R-:W-:Y:S06]  /*81c0*/  HMMA.16816.F32.BF16 R16, R8, R168, R16 ;  /* 0x000000a80810723c */ /* 0x000fec0000041810 */
[C---:B------:R-:W-:Y:S06]  /*81d0*/  HMMA.16816.F32.BF16 R148, R216.reuse, R150, RZ ;  /* 0x00000096d894723c */ /* 0x040fec00000418ff */
[C---:B------:R-:W-:Y:S06]  /*81e0*/  HMMA.16816.F32.BF16 R140, R216.reuse, R142, RZ ;  /* 0x0000008ed88c723c */ /* 0x040fec00000418ff */
[C---:B---3--:R-:W-:Y:S06]  /*81f0*/  HMMA.16816.F32.BF16 R136, R216.reuse, R4, RZ ;  /* 0x00000004d888723c */ /* 0x048fec00000418ff */
[----:B------:R-:W-:Y:S01]  /*8200*/  HMMA.16816.F32.BF16 R216, R216, R6, RZ ;  /* 0x00000006d8d8723c */ /* 0x000fe200000418ff */
[----:B------:R-:W2:Y:S05]  /*8210*/  LDSM.16.M88.4 R4, [R189] ;  /* 0x00000000bd04783b */ /* 0x000eaa0000000200 */
[----:B------:R-:W-:Y:S01]  /*8220*/  HMMA.16816.F32.BF16 R12, R8, R170, R12 ;  /* 0x000000aa080c723c */ /* 0x000fe2000004180c */
[----:B------:R-:W-:Y:S05]  /*8230*/  LDSM.16.M88.4 R168, [R193+0x8000] ;  /* 0x00800000c1a8783b */ /* 0x000fea0000000200 */
[----:B----4-:R-:W-:Y:S06]  /*8240*/  HMMA.16816.F32.BF16 R16, R20, R220, R16 ;  /* 0x000000dc1410723c */ /* 0x010fec0000041810 */
[C---:B------:R-:W-:Y:S06]  /*8250*/  HMMA.16816.F32.BF16 R152, R8.reuse, R160, R152 ;  /* 0x000000a00898723c */ /* 0x040fec0000041898 */
[C---:B------:R-:W-:Y:S01]  /*8260*/  HMMA.16816.F32.BF16 R148, R8.reuse, R162, R148 ;  /* 0x000000a20894723c */ /* 0x040fe20000041894 */
[----:B------:R-:W-:Y:S05]  /*8270*/  LDSM.16.M88.4 R160, [R180+0x800] ;  /* 0x00080000b4a0783b */ /* 0x000fea0000000200 */
[C---:B------:R-:W-:Y:S06]  /*8280*/  HMMA.16816.F32.BF16 R144, R8.reuse, R156, R144 ;  /* 0x0000009c0890723c */ /* 0x040fec0000041890 */
[C---:B------:R-:W-:Y:S01]  /*8290*/  HMMA.16816.F32.BF16 R140, R8.reuse, R158, R140 ;  /* 0x0000009e088c723c */ /* 0x040fe2000004188c */
[----:B------:R-:W-:Y:S05]  /*82a0*/  LDSM.16.M88.4 R156, [R180+0x1000] ;  /* 0x00100000b49c783b */ /* 0x000fea0000000200 */
[C---:B-1----:R-:W-:Y:S06]  /*82b0*/  HMMA.16816.F32.BF16 R136, R8.reuse, R32, R136 ;  /* 0x000000200888723c */ /* 0x042fec0000041888 */
[----:B------:R-:W-:Y:S01]  /*82c0*/  HMMA.16816.F32.BF16 R216, R8, R34, R216 ;  /* 0x0000002208d8723c */ /* 0x000fe200000418d8 */
[----:B------:R-:W1:Y:S04]  /*82d0*/  LDSM.16.M88.4 R8, [R194+0x2000] ;  /* 0x00200000c208783b */ /* 0x000e680000000200 */
[----:B------:R-:W3:Y:S01]  /*82e0*/  LDSM.16.M88.4 R32, [R180+0x1800] ;  /* 0x00180000b420783b */ /* 0x000ee20000000200 */
[----:B------:R-:W-:Y:S03]  /*82f0*/  HMMA.16816.F32.BF16 R12, R20, R222, R12 ;  /* 0x000000de140c723c */ /* 0x000fe6000004180c */
[----:B------:R-:W-:Y:S03]  /*8300*/  LDSM.16.M88.4 R220, [R179] ;  /* 0x00000000b3dc783b */ /* 0x000fe60000000200 */
[----:B--2---:R-:W-:Y:S06]  /*8310*/  HMMA.16816.F32.BF16 R16, R4, R224, R16 ;  /* 0x000000e00410723c */ /* 0x004fec0000041810 */
        /* <DEDUP_REMOVED lines=8> */
[----:B------:R-:W2:Y:S04]  /*83a0*/  LDSM.16.M88.4 R24, [R192+0x2000] ;  /* 0x00200000c018783b */ /* 0x000ea80000000200 */
[----:B------:R-:W4:Y:S01]  /*83b0*/  LDSM.16.M88.4 R20, [R193+0x9800] ;  /* 0x00980000c114783b */ /* 0x000f220000000200 */
[----:B------:R-:W-:Y:S03]  /*83c0*/  HMMA.16816.F32.BF16 R12, R4, R226, R12 ;  /* 0x000000e2040c723c */ /* 0x000fe6000004180c */
[----:B------:R-:W-:Y:S03]  /*83d0*/  LDSM.16.M88.4 R224, [R187+0x8000] ;  /* 0x00800000bbe0783b */ /* 0x000fe60000000200 */
[----:B-1----:R-:W-:Y:S06]  /*83e0*/  HMMA.16816.F32.BF16 R16, R8, R168, R16 ;  /* 0x000000a80810723c */ /* 0x002fec0000041810 */
[C---:B------:R-:W-:Y:S06]  /*83f0*/  HMMA.16816.F32.BF16 R152, R4.reuse, R160, R152 ;  /* 0x000000a00498723c */ /* 0x040fec0000041898 */
[C---:B------:R-:W-:Y:S01]  /*8400*/  HMMA.16816.F32.BF16 R148, R4.reuse, R162, R148 ;  /* 0x000000a20494723c */ /* 0x040fe20000041894 */
[----:B------:R-:W-:Y:S05]  /*8410*/  LDSM.16.M88.4 R160, [R178] ;  /* 0x00000000b2a0783b */ /* 0x000fea0000000200 */
[C---:B------:R-:W-:Y:S06]  /*8420*/  HMMA.16816.F32.BF16 R144, R4.reuse, R156, R144 ;  /* 0x0000009c0490723c */ /* 0x040fec0000041890 */
[C---:B------:R-:W-:Y:S01]  /*8430*/  HMMA.16816.F32.BF16 R140, R4.reuse, R158, R140 ;  /* 0x0000009e048c723c */ /* 0x040fe2000004188c */
[----:B------:R-:W-:Y:S05]  /*8440*/  LDSM.16.M88.4 R156, [R177] ;  /* 0x00000000b19c783b */ /* 0x000fea0000000200 */
[C---:B---3--:R-:W-:Y:S06]  /*8450*/  HMMA.16816.F32.BF16 R136, R4.reuse, R32, R136 ;  /* 0x000000200488723c */ /* 0x048fec0000041888 */
[----:B------:R-:W-:Y:S01]  /*8460*/  HMMA.16816.F32.BF16 R216, R4, R34, R216 ;  /* 0x0000002204d8723c */ /* 0x000fe200000418d8 */
[----:B------:R-:W1:Y:S04]  /*8470*/  LDSM.16.M88.4 R4, [R190+0x2000] ;  /* 0x00200000be04783b */ /* 0x000e680000000200 */
[----:B------:R-:W3:Y:S01]  /*8480*/  LDSM.16.M88.4 R32, [R176] ;  /* 0x00000000b020783b */ /* 0x000ee20000000200 */
[----:B------:R-:W-:Y:S03]  /*8490*/  HMMA.16816.F32.BF16 R12, R8, R170, R12 ;  /* 0x000000aa080c723c */ /* 0x000fe6000004180c */
[----:B------:R-:W-:Y:S03]  /*84a0*/  LDSM.16.M88.4 R168, [R187+0x8800] ;  /* 0x00880000bba8783b */ /* 0x000fe60000000200 */
[----:B--2---:R-:W-:Y:S06]  /*84b0*/  HMMA.16816.F32.BF16 R16, R24, R220, R16 ;  /* 0x000000dc1810723c */ /* 0x004fec0000041810 */
[C---:B------:R-:W-:Y:S06]  /*84c0*/  HMMA.16816.F32.BF16 R152, R8.reuse, R164, R152 ;  /* 0x000000a40898723c */ /* 0x040fec0000041898 */
[C---:B------:R-:W-:Y:S01]  /*84d0*/  HMMA.16816.F32.BF16 R148, R8.reuse, R166, R148 ;  /* 0x000000a60894723c */ /* 0x040fe20000041894 */
[----:B------:R-:W-:Y:S05]  /*84e0*/  LDSM.16.M88.4 R164, [R180+0x2000] ;  /* 0x00200000b4a4783b */ /* 0x000fea0000000200 */
[C---:B------:R-:W-:Y:S06]  /*84f0*/  HMMA.16816.F32.BF16 R144, R8.reuse, R28, R144 ;  /* 0x0000001c0890723c */ /* 0x040fec0000041890 */
[C---:B------:R-:W-:Y:S01]  /*8500*/  HMMA.16816.F32.BF16 R140, R8.reuse, R30, R140 ;  /* 0x0000001e088c723c */ /* 0x040fe2000004188c */
[----:B------:R-:W2:Y:S05]  /*8510*/  LDSM.16.M88.4 R28, [R189+0x2000] ;  /* 0x00200000bd1c783b */ /* 0x000eaa0000000200 */
[C---:B----4-:R-:W-:Y:S06]  /*8520*/  HMMA.16816.F32.BF16 R136, R8.reuse, R20, R136 ;  /* 0x000000140888723c */ /* 0x050fec0000041888 */
[----:B------:R-:W-:Y:S01]  /*8530*/  HMMA.16816.F32.BF16 R216, R8, R22, R216 ;  /* 0x0000001608d8723c */ /* 0x000fe200000418d8 */
[----:B------:R-:W4:Y:S04]  /*8540*/  LDSM.16.M88.4 R8, [R187+0x9000] ;  /* 0x00900000bb08783b */ /* 0x000f280000000200 */
[----:B------:R-:W5:Y:S01]  /*8550*/  LDSM.16.M88.4 R20, [R187+0x9800] ;  /* 0x00980000bb14783b */ /* 0x000f620000000200 */
[----:B------:R-:W-:Y:S03]  /*8560*/  HMMA.16816.F32.BF16 R12, R24, R222, R12 ;  /* 0x000000de180c723c */ /* 0x000fe6000004180c */
[----:B------:R-:W-:Y:S03]  /*8570*/  LDSM.16.M88.4 R220, [R194+0x4000] ;  /* 0x00400000c2dc783b */ /* 0x000fe60000000200 */
[----:B-1----:R-:W-:Y:S06]  /*8580*/  HMMA.16816.F32.BF16 R16, R4, R224, R16 ;  /* 0x000000e00410723c */ /* 0x002fec0000041810 */
[C---:B------:R-:W-:Y:S06]  /*8590*/  HMMA.16816.F32.BF16 R152, R24.reuse, R160, R152 ;  /* 0x000000a01898723c */ /* 0x040fec0000041898 */
[C---:B------:R-:W-:Y:S01]  /*85a0*/  HMMA.16816.F32.BF16 R148, R24.reuse, R162, R148 ;  /* 0x000000a21894723c */ /* 0x040fe20000041894 */
[----:B------:R-:W-:Y:S05]  /*85b0*/  LDSM.16.M88.4 R160, [R180+0x2800] ;  /* 0x00280000b4a0783b */ /* 0x000fea0000000200 */
[C---:B------:R-:W-:Y:S06]  /*85c0*/  HMMA.16816.F32.BF16 R144, R24.reuse, R156, R144 ;  /* 0x0000009c1890723c */ /* 0x040fec0000041890 */
[C---:B------:R-:W-:Y:S01]  /*85d0*/  HMMA.16816.F32.BF16 R140, R24.reuse, R158, R140 ;  /* 0x0000009e188c723c */ /* 0x040fe2000004188c */
[----:B------:R-:W-:Y:S05]  /*85e0*/  LDSM.16.M88.4 R156, [R180+0x3000] ;  /* 0x00300000b49c783b */ /* 0x000fea0000000200 */
[C---:B---3--:R-:W-:Y:S06]  /*85f0*/  HMMA.16816.F32.BF16 R136, R24.reuse, R32, R136 ;  /* 0x000000201888723c */ /* 0x048fec0000041888 */
[----:B------:R-:W-:Y:S01]  /*8600*/  HMMA.16816.F32.BF16 R216, R24, R34, R216 ;  /* 0x0000002218d8723c */ /* 0x000fe200000418d8 */
[----:B------:R-:W1:Y:S04]  /*8610*/  LDSM.16.M88.4 R24, [R193+0xa000] ;  /* 0x00a00000c118783b */ /* 0x000e680000000200 */
[----:B------:R-:W3:Y:S01]  /*8620*/  LDSM.16.M88.4 R32, [R180+0x3800] ;  /* 0x00380000b420783b */ /* 0x000ee20000000200 */
[----:B------:R-:W-:Y:S03]  /*8630*/  HMMA.16816.F32.BF16 R12, R4, R226, R12 ;  /* 0x000000e2040c723c */ /* 0x000fe6000004180c */
[----:B------:R-:W-:Y:S03]  /*8640*/  LDSM.16.M88.4 R224, [R193+0xb800] ;  /* 0x00b80000c1e0783b */ /* 0x000fe60000000200 */
[----:B--2---:R-:W-:Y:S06]  /*8650*/  HMMA.16816.F32.BF16 R16, R28, R164, R16 ;  /* 0x000000a41c10723c */ /* 0x004fec0000041810 */
[C---:B------:R-:W-:Y:S06]  /*8660*/  HMMA.16816.F32.BF16 R152, R4.reuse, R168, R152 ;  /* 0x000000a80498723c */ /* 0x040fec0000041898 */
[C---:B------:R-:W-:Y:S01]  /*8670*/  HMMA.16816.F32.BF16 R148, R4.reuse, R170, R148 ;  /* 0x000000aa0494723c */ /* 0x040fe20000041894 */
[----:B------:R-:W-:Y:S05]  /*8680*/  LDSM.16.M88.4 R168, [R192+0x4000] ;  /* 0x00400000c0a8783b */ /* 0x000fea0000000200 */
[C---:B----4-:R-:W-:Y:S06]  /*8690*/  HMMA.16816.F32.BF16 R144, R4.reuse, R8, R144 ;  /* 0x000000080490723c */ /* 0x050fec0000041890 */
[C---:B------:R-:W-:Y:S01]  /*86a0*/  HMMA.16816.F32.BF16 R140, R4.reuse, R10, R140 ;  /* 0x0000000a048c723c */ /* 0x040fe2000004188c */
[----:B------:R-:W-:Y:S05]  /*86b0*/  LDSM.16.M88.4 R8, [R193+0xa800] ;  /* 0x00a80000c108783b */ /* 0x000fea0000000200 */
[C---:B-----5:R-:W-:Y:S06]  /*86c0*/  HMMA.16816.F32.BF16 R136, R4.reuse, R20, R136 ;  /* 0x000000140488723c */ /* 0x060fec0000041888 */
[----:B------:R-:W-:Y:S01]  /*86d0*/  HMMA.16816.F32.BF16 R216, R4, R22, R216 ;  /* 0x0000001604d8723c */ /* 0x000fe200000418d8 */
[----:B------:R-:W2:Y:S04]  /*86e0*/  LDSM.16.M88.4 R20, [R175] ;  /* 0x00000000af14783b */ /* 0x000ea80000000200 */
[----:B------:R-:W4:Y:S01]  /*86f0*/  LDSM.16.M88.4 R4, [R193+0xb000] ;  /* 0x00b00000c104783b */ /* 0x000f220000000200 */
[----:B------:R-:W-:Y:S03]  /*8700*/  HMMA.16816.F32.BF16 R12, R28, R166, R12 ;  /* 0x000000a61c0c723c */ /* 0x000fe6000004180c */
[----:B------:R-:W-:Y:S03]  /*8710*/  LDSM.16.M88.4 R164, [R174] ;  /* 0x00000000aea4783b */ /* 0x000fe60000000200 */
        /* <DEDUP_REMOVED lines=9> */
[----:B------:R-:W-:Y:S04]  /*87b0*/  LDSM.16.M88.4 R32, [R190+0x4000] ;  /* 0x00400000be20783b */ /* 0x000fe80000000200 */
[----:B------:R-:W1:Y:S01]  /*87c0*/  LDSM.16.M88.4 R28, [R187+0xa000] ;  /* 0x00a00000bb1c783b */ /* 0x000e620000000200 */
[----:B------:R-:W-:Y:S03]  /*87d0*/  HMMA.16816.F32.BF16 R12, R220, R26, R12 ;  /* 0x0000001adc0c723c */ /* 0x000fe6000004180c */
[----:B------:R-:W-:Y:S03]  /*87e0*/  LDSM.16.M88.4 R24, [R187+0xa800] ;  /* 0x00a80000bb18783b */ /* 0x000fe60000000200 */
[----:B--2---:R-:W-:Y:S06]  /*87f0*/  HMMA.16816.F32.BF16 R16, R168, R20, R16 ;  /* 0x00000014a810723c */ /* 0x004fec0000041810 */
[C---:B------:R-:W-:Y:S06]  /*8800*/  HMMA.16816.F32.BF16 R152, R220.reuse, R8, R152 ;  /* 0x00000008dc98723c */ /* 0x040fec0000041898 */
[C---:B------:R-:W-:Y:S01]  /*8810*/  HMMA.16816.F32.BF16 R148, R220.reuse, R10, R148 ;  /* 0x0000000adc94723c */ /* 0x040fe20000041894 */
[----:B------:R-:W-:Y:S05]  /*8820*/  LDSM.16.M88.4 R8, [R189+0x4000] ;  /* 0x00400000bd08783b */ /* 0x000fea0000000200 */
[C---:B----4-:R-:W-:Y:S06]  /*8830*/  HMMA.16816.F32.BF16 R144, R220.reuse, R4, R144 ;  /* 0x00000004dc90723c */ /* 0x050fec0000041890 */
[----:B------:R-:W-:Y:S01]  /*8840*/  HMMA.16816.F32.BF16 R140, R220, R6, R140 ;  /* 0x00000006dc8c723c */ /* 0x000fe2000004188c */
[----:B------:R-:W2:Y:S05]  /*8850*/  LDSM.16.M88.4 R4, [R180+0x4000] ;  /* 0x00400000b404783b */ /* 0x000eaa0000000200 */
[----:B------:R-:W-:Y:S01]  /*8860*/  HMMA.16816.F32.BF16 R12, R168, R22, R12 ;  /* 0x00000016a80c723c */ /* 0x000fe2000004180c */
[----:B------:R-:W3:Y:S05]  /*8870*/  LDSM.16.M88.4 R20, [R187+0xb000] ;  /* 0x00b00000bb14783b */ /* 0x000eea0000000200 */
[----:B-1----:R-:W-:Y:S06]  /*8880*/  HMMA.16816.F32.BF16 R16, R32, R28, R16 ;  /* 0x0000001c2010723c */ /* 0x002fec0000041810 */
[C---:B------:R-:W-:Y:S06]  /*8890*/  HMMA.16816.F32.BF16 R152, R168.reuse, R164, R152 ;  /* 0x000000a4a898723c */ /* 0x040fec0000041898 */
[----:B------:R-:W-:Y:S01]  /*88a0*/  HMMA.16816.F32.BF16 R148, R168, R166, R148 ;  /* 0x000000a6a894723c */ /* 0x000fe20000041894 */
[----:B------:R-:W-:Y:S05]  /*88b0*/  LDSM.16.M88.4 R164, [R187+0xb800] ;  /* 0x00b80000bba4783b */ /* 0x000fea0000000200 */
[----:B------:R-:W-:Y:S01]  /*88c0*/  HMMA.16816.F32.BF16 R12, R32, R30, R12 ;  /* 0x0000001e200c723c */ /* 0x000fe2000004180c */
[----:B------:R-:W1:Y:S05]  /*88d0*/  LDSM.16.M88.4 R28, [R180+0x4800] ;  /* 0x00480000b41c783b */ /* 0x000e6a0000000200 */
[----:B------:R-:W-:Y:S06]  /*88e0*/  HMMA.16816.F32.BF16 R144, R168, R160, R144 ;  /* 0x000000a0a890723c */ /* 0x000fec0000041890 */
[----:B--2---:R-:W-:Y:S06]  /*88f0*/  HMMA.16816.F32.BF16 R16, R8, R4, R16 ;  /* 0x000000040810723c */ /* 0x004fec0000041810 */
[----:B------:R-:W-:Y:S01]  /*8900*/  HMMA.16816.F32.BF16 R152, R32, R24, R152 ;  /* 0x000000182098723c */ /* 0x000fe20000041898 */
[----:B------:R-:W-:-:S04]  /*8910*/  IMAD.U32 R5, RZ, RZ, UR12 ;  /* 0x0000000cff057e24 */ /* 0x000fc8000f8e00ff */
[----:B------:R-:W-:Y:S01]  /*8920*/  IMAD R0, R5, 0x40, R206 ;  /* 0x0000004005007824 */ /* 0x000fe200078e02ce */
[----:B------:R-:W-:Y:S03]  /*8930*/  HMMA.16816.F32.BF16 R140, R168, R162, R140 ;  /* 0x000000a2a88c723c */ /* 0x000fe6000004188c */
[C---:B------:R-:W-:Y:S01]  /*8940*/  VIADD R2, R0.reuse, 0x1 ;  /* 0x0000000100027836 */ /* 0x040fe20000000000 */
[CC--:B------:R-:W-:Y:S01]  /*8950*/  ISETP.GE.AND P6, PT, R0.reuse, R204.reuse, PT ;  /* 0x000000cc0000720c */ /* 0x0c0fe20003fc6270 */
[C---:B------:R-:W-:Y:S01]  /*8960*/  VIADD R24, R0.reuse, 0x10 ;  /* 0x0000001000187836 */ /* 0x040fe20000000000 */
[----:B------:R-:W-:Y:S02]  /*8970*/  HMMA.16816.F32.BF16 R136, R220, R224, R136 ;  /* 0x000000e0dc88723c */ /* 0x000fe40000041888 */
[----:B------:R-:W-:Y:S02]  /*8980*/  ISETP.LT.OR P6, PT, R0, R205, P6 ;  /* 0x000000cd0000720c */ /* 0x000fe400037c1670 */
[----:B------:R-:W-:-:S02]  /*8990*/  ISETP.GE.AND P1, PT, R2, R204, PT ;  /* 0x000000cc0200720c */ /* 0x000fc40003f26270 */
[----:B------:R-:W-:Y:S01]  /*89a0*/  HMMA.16816.F32.BF16 R12, R8, R6, R12 ;  /* 0x00000006080c723c */ /* 0x000fe2000004180c */
[----:B------:R-:W2:Y:S01]  /*89b0*/  LDSM.16.M88.4 R4, [R180+0x5000] ;  /* 0x00500000b404783b */ /* 0x000ea20000000200 */
[C---:B------:R-:W-:Y:S02]  /*89c0*/  ISETP.GE.AND P0, PT, R2.reuse, R202, PT ;  /* 0x000000ca0200720c */ /* 0x040fe40003f06270 */
[C---:B------:R-:W-:Y:S02]  /*89d0*/  ISETP.LT.OR P1, PT, R2.reuse, R205, P1 ;  /* 0x000000cd0200720c */ /* 0x040fe40000f21670 */
[----:B------:R-:W-:Y:S01]  /*89e0*/  HMMA.16816.F32.BF16 R216, R220, R226, R216 ;  /* 0x000000e2dcd8723c */ /* 0x000fe200000418d8 */
[----:B------:R-:W-:-:S05]  /*89f0*/  ISETP.LT.OR P0, PT, R2, R203, P0 ;  /* 0x000000cb0200720c */ /* 0x000fca0000701670 */
[C---:B------:R-:W-:Y:S06]  /*8a00*/  HMMA.16816.F32.BF16 R148, R32.reuse, R26, R148 ;  /* 0x0000001a2094723c */ /* 0x040fec0000041894 */
[----:B---3--:R-:W-:Y:S06]  /*8a10*/  HMMA.16816.F32.BF16 R144, R32, R20, R144 ;  /* 0x000000142090723c */ /* 0x008fec0000041890 */
[----:B-1----:R-:W-:Y:S01]  /*8a20*/  HMMA.16816.F32.BF16 R152, R8, R28, R152 ;  /* 0x0000001c0898723c */ /* 0x002fe20000041898 */
[----:B------:R-:W-:Y:S01]  /*8a30*/  FSEL R21, R16, -INF , !P6 ;  /* 0xff80000010157808 */ /* 0x000fe20007000000 */
[C---:B------:R-:W-:Y:S01]  /*8a40*/  VIADD R16, R0.reuse, 0x8 ;  /* 0x0000000800107836 */ /* 0x040fe20000000000 */
[----:B------:R-:W-:-:S02]  /*8a50*/  ISETP.GE.AND P6, PT, R0, R202, PT ;  /* 0x000000ca0000720c */ /* 0x000fc40003fc6270 */
[----:B------:R-:W-:Y:S01]  /*8a60*/  FSEL R20, R19, -INF , !P0 ;  /* 0xff80000013147808 */ /* 0x000fe20004000000 */
[----:B------:R-:W-:Y:S01]  /*8a70*/  HMMA.16816.F32.BF16 R140, R32, R22, R140 ;  /* 0x00000016208c723c */ /* 0x000fe2000004188c */
[----:B------:R-:W-:-:S04]  /*8a80*/  ISETP.LT.OR P6, PT, R0, R203, P6 ;  /* 0x000000cb0000720c */ /* 0x000fc800037c1670 */
[----:B------:R-:W-:Y:S01]  /*8a90*/  FSEL R2, R18, -INF , !P6 ;  /* 0xff80000012027808 */ /* 0x000fe20007000000 */
[C---:B------:R-:W-:Y:S01]  /*8aa0*/  HMMA.16816.F32.BF16 R136, R168.reuse, R156, R136 ;  /* 0x0000009ca888723c */ /* 0x040fe20000041888 */
[----:B------:R-:W-:Y:S01]  /*8ab0*/  ISETP.GE.AND P6, PT, R16, R204, PT ;  /* 0x000000cc1000720c */ /* 0x000fe20003fc6270 */
[----:B------:R-:W-:Y:S01]  /*8ac0*/  VIADD R22, R0, 0x9 ;  /* 0x0000000900167836 */ /* 0x000fe20000000000 */
[----:B------:R-:W-:Y:S02]  /*8ad0*/  FSEL R23, R17, -INF , !P1 ;  /* 0xff80000011177808 */ /* 0x000fe40004800000 */
[C---:B------:R-:W-:Y:S01]  /*8ae0*/  ISETP.GE.AND P1, PT, R16.reuse, R202, PT ;  /* 0x000000ca1000720c */ /* 0x040fe20003f26270 */
[----:B------:R-:W-:Y:S01]  /*8af0*/  HMMA.16816.F32.BF16 R216, R168, R158, R216 ;  /* 0x0000009ea8d8723c */ /* 0x000fe200000418d8 */
[C---:B------:R-:W-:Y:S02]  /*8b00*/  ISETP.LT.OR P6, PT, R16.reuse, R205, P6 ;  /* 0x000000cd1000720c */ /* 0x040fe400037c1670 */
[----:B------:R-:W-:-:S02]  /*8b10*/  ISETP.LT.OR P1, PT, R16, R203, P1 ;  /* 0x000000cb1000720c */ /* 0x000fc40000f21670 */
[----:B------:R-:W-:Y:S01]  /*8b20*/  ISETP.GE.AND P0, PT, R22, R204, PT ;  /* 0x000000cc1600720c */ /* 0x000fe20003f06270 */
[----:B------:R-:W1:Y:S01]  /*8b30*/  LDSM.16.M88.4 R16, [R180+0x5800] ;  /* 0x00580000b410783b */ /* 0x000e620000000200 */
[----:B------:R-:W-:Y:S01]  /*8b40*/  FSEL R25, R12, -INF , !P6 ;  /* 0xff8000000c197808 */ /* 0x000fe20007000000 */
[----:B------:R-:W-:Y:S01]  /*8b50*/  HMMA.16816.F32.BF16 R148, R8, R30, R148 ;  /* 0x0000001e0894723c */ /* 0x000fe20000041894 */
[----:B------:R-:W-:Y:S01]  /*8b60*/  ISETP.GE.AND P6, PT, R22, R202, PT ;  /* 0x000000ca1600720c */ /* 0x000fe20003fc6270 */
[----:B------:R-:W-:-:S04]  /*8b70*/  DEPBAR.LE SB0, 0x0 ;  /* 0x000080000000791a */ /* 0x000fc80000000000 */
[----:B------:R-:W-:Y:S01]  /*8b80*/  FSEL R14, R14, -INF , !P1 ;  /* 0xff8000000e0e7808 */ /* 0x000fe20004800000 */
[----:B--2---:R-:W-:Y:S01]  /*8b90*/  HMMA.16816.F32.BF16 R144, R8, R4, R144 ;  /* 0x000000040890723c */ /* 0x004fe20000041890 */
[----:B------:R-:W-:Y:S02]  /*8ba0*/  ISETP.GE.AND P1, PT, R24, R204, PT ;  /* 0x000000cc1800720c */ /* 0x000fe40003f26270 */
[C---:B------:R-:W-:Y:S02]  /*8bb0*/  ISETP.LT.OR P0, PT, R22.reuse, R205, P0 ;  /* 0x000000cd1600720c */ /* 0x040fe40000701670 */
[----:B------:R-:W-:Y:S01]  /*8bc0*/  ISETP.LT.OR P6, PT, R22, R203, P6 ;  /* 0x000000cb1600720c */ /* 0x000fe200037c1670 */
[----:B------:R-:W-:Y:S01]  /*8bd0*/  VIADD R22, R0, 0x11 ;  /* 0x0000001100167836 */ /* 0x000fe20000000000 */
[----:B------:R-:W-:Y:S01]  /*8be0*/  ISETP.LT.OR P1, PT, R24, R205, P1 ;  /* 0x000000cd1800720c */ /* 0x000fe20000f21670 */
[----:B------:R-:W-:Y:S01]  /*8bf0*/  VIADD R4, R0, 0x19 ;  /* 0x0000001900047836 */ /* 0x000fe20000000000 */
[----:B------:R-:W-:Y:S01]  /*8c00*/  FSEL R13, R13, -INF , !P0 ;  /* 0xff8000000d0d7808 */ /* 0x000fe20004000000 */
[----:B------:R-:W-:Y:S01]  /*8c10*/  HMMA.16816.F32.BF16 R136, R32, R164, R136 ;  /* 0x000000a42088723c */ /* 0x000fe20000041888 */
[----:B------:R-:W-:Y:S01]  /*8c20*/  BAR.SYNC.DEFER_BLOCKING 0x0 ;  /* 0x0000000000007b1d */ /* 0x000fe20000010000 */
[----:B------:R-:W-:Y:S01]  /*8c30*/  ISETP.GE.AND P0, PT, R24, R202, PT ;  /* 0x000000ca1800720c */ /* 0x000fe20003f06270 */
[C---:B------:R-:W-:Y:S01]  /*8c40*/  VIADD R5, R0.reuse, 0x20 ;  /* 0x0000002000057836 */ /* 0x040fe20000000000 */
[----:B------:R-:W-:Y:S01]  /*8c50*/  FSEL R12, R15, -INF , !P6 ;  /* 0xff8000000f0c7808 */ /* 0x000fe20007000000 */
[----:B------:R-:W-:Y:S01]  /*8c60*/  VIADD R15, R0, 0x18 ;  /* 0x00000018000f7836 */ /* 0x000fe20000000000 */
[----:B------:R-:W-:Y:S01]  /*8c70*/  FSEL R223, R152, -INF , !P1 ;  /* 0xff80000098df7808 */ /* 0x000fe20004800000 */
[----:B------:R-:W-:Y:S01]  /*8c80*/  HMMA.16816.F32.BF16 R140, R8, R6, R140 ;  /* 0x00000006088c723c */ /* 0x000fe2000004188c */
[----:B------:R-:W-:-:S02]  /*8c90*/  ISETP.GE.AND P6, PT, R22, R204, PT ;  /* 0x000000cc1600720c */ /* 0x000fc40003fc6270 */
[----:B------:R-:W-:Y:S02]  /*8ca0*/  ISETP.GE.AND P1, PT, R22, R202, PT ;  /* 0x000000ca1600720c */ /* 0x000fe40003f26270 */
[----:B------:R-:W-:Y:S01]  /*8cb0*/  ISETP.LT.OR P0, PT, R24, R203, P0 ;  /* 0x000000cb1800720c */ /* 0x000fe20000701670 */
[----:B------:R-:W-:Y:S01]  /*8cc0*/  HMMA.16816.F32.BF16 R216, R32, R166, R216 ;  /* 0x000000a620d8723c */ /* 0x000fe200000418d8 */
[----:B------:R-:W-:Y:S01]  /*8cd0*/  ISETP.LT.OR P6, PT, R22, R205, P6 ;  /* 0x000000cd1600720c */ /* 0x000fe200037c1670 */
[----:B------:R-:W-:Y:S01]  /*8ce0*/  VIADD R6, R0, 0x28 ;  /* 0x0000002800067836 */ /* 0x000fe20000000000 */
[----:B------:R-:W-:Y:S02]  /*8cf0*/  ISETP.LT.OR P1, PT, R22, R203, P1 ;  /* 0x000000cb1600720c */ /* 0x000fe40000f21670 */
[----:B------:R-:W-:Y:S02]  /*8d00*/  FSEL R208, R154, -INF , !P0 ;  /* 0xff8000009ad07808 */ /* 0x000fe40004000000 */
[----:B------:R-:W-:-:S02]  /*8d10*/  ISETP.GE.AND P0, PT, R15, R204, PT ;  /* 0x000000cc0f00720c */ /* 0x000fc40003f06270 */
[----:B------:R-:W-:Y:S02]  /*8d20*/  FSEL R207, R153, -INF , !P6 ;  /* 0xff80000099cf7808 */ /* 0x000fe40007000000 */
[----:B------:R-:W-:Y:S01]  /*8d30*/  FSEL R220, R155, -INF , !P1 ;  /* 0xff8000009bdc7808 */ /* 0x000fe20004800000 */
[----:B-1----:R-:W-:Y:S01]  /*8d40*/  HMMA.16816.F32.BF16 R136, R8, R16, R136 ;  /* 0x000000100888723c */ /* 0x002fe20000041888 */
[C---:B------:R-:W-:Y:S02]  /*8d50*/  ISETP.GE.AND P6, PT, R15.reuse, R202, PT ;  /* 0x000000ca0f00720c */ /* 0x040fe40003fc6270 */
[----:B------:R-:W-:Y:S02]  /*8d60*/  ISETP.GE.AND P1, PT, R4, R204, PT ;  /* 0x000000cc0400720c */ /* 0x000fe40003f26270 */
[C---:B------:R-:W-:Y:S02]  /*8d70*/  ISETP.LT.OR P0, PT, R15.reuse, R205, P0 ;  /* 0x000000cd0f00720c */ /* 0x040fe40000701670 */
[----:B------:R-:W-:-:S02]  /*8d80*/  ISETP.LT.OR P6, PT, R15, R203, P6 ;  /* 0x000000cb0f00720c */ /* 0x000fc400037c1670 */
[----:B------:R-:W-:Y:S02]  /*8d90*/  ISETP.LT.OR P1, PT, R4, R205, P1 ;  /* 0x000000cd0400720c */ /* 0x000fe40000f21670 */
[----:B------:R-:W-:Y:S01]  /*8da0*/  FSEL R135, R148, -INF , !P0 ;  /* 0xff80000094877808 */ /* 0x000fe20004000000 */
[----:B------:R-:W-:Y:S01]  /*8db0*/  HMMA.16816.F32.BF16 R216, R8, R18, R216 ;  /* 0x0000001208d8723c */ /* 0x000fe200000418d8 */
[----:B------:R-:W-:Y:S02]  /*8dc0*/  ISETP.GE.AND P0, PT, R4, R202, PT ;  /* 0x000000ca0400720c */ /* 0x000fe40003f06270 */
[----:B------:R-:W-:Y:S02]  /*8dd0*/  FSEL R150, R150, -INF , !P6 ;  /* 0xff80000096967808 */ /* 0x000fe40007000000 */
[----:B------:R-:W-:Y:S02]  /*8de0*/  FSEL R221, R149, -INF , !P1 ;  /* 0xff80000095dd7808 */ /* 0x000fe40004800000 */
[----:B------:R-:W-:-:S02]  /*8df0*/  ISETP.GE.AND P6, PT, R5, R204, PT ;  /* 0x000000cc0500720c */ /* 0x000fc40003fc6270 */
[C---:B------:R-:W-:Y:S02]  /*8e00*/  ISETP.GE.AND P1, PT, R5.reuse, R202, PT ;  /* 0x000000ca0500720c */ /* 0x040fe40003f26270 */
[----:B------:R-:W-:Y:S01]  /*8e10*/  ISETP.LT.OR P0, PT, R4, R203, P0 ;  /* 0x000000cb0400720c */ /* 0x000fe20000701670 */
[C---:B------:R-:W-:Y:S01]  /*8e20*/  VIADD R4, R0.reuse, 0x21 ;  /* 0x0000002100047836 */ /* 0x040fe20000000000 */
[C---:B------:R-:W-:Y:S02]  /*8e30*/  ISETP.LT.OR P6, PT, R5.reuse, R205, P6 ;  /* 0x000000cd0500720c */ /* 0x040fe400037c1670 */
[----:B------:R-:W-:Y:S01]  /*8e40*/  ISETP.LT.OR P1, PT, R5, R203, P1 ;  /* 0x000000cb0500720c */ /* 0x000fe20000f21670 */
[----:B------:R-:W-:Y:S01]  /*8e50*/  VIADD R5, R0, 0x29 ;  /* 0x0000002900057836 */ /* 0x000fe20000000000 */
[----:B------:R-:W-:Y:S02]  /*8e60*/  FSEL R148, R151, -INF , !P0 ;  /* 0xff80000097947808 */ /* 0x000fe40004000000 */
[----:B------:R-:W-:-:S02]  /*8e70*/  ISETP.GE.AND P0, PT, R4, R204, PT ;  /* 0x000000cc0400720c */ /* 0x000fc40003f06270 */
[----:B------:R-:W-:Y:S02]  /*8e80*/  FSEL R151, R144, -INF , !P6 ;  /* 0xff80000090977808 */ /* 0x000fe40007000000 */
[----:B------:R-:W-:Y:S02]  /*8e90*/  FSEL R146, R146, -INF , !P1 ;  /* 0xff80000092927808 */ /* 0x000fe40004800000 */
[----:B------:R-:W-:Y:S02]  /*8ea0*/  ISETP.GE.AND P6, PT, R4, R202, PT ;  /* 0x000000ca0400720c */ /* 0x000fe40003fc6270 */
[----:B------:R-:W-:Y:S02]  /*8eb0*/  ISETP.GE.AND P1, PT, R6, R204, PT ;  /* 0x000000cc0600720c */ /* 0x000fe40003f26270 */
[C---:B------:R-:W-:Y:S02]  /*8ec0*/  ISETP.LT.OR P0, PT, R4.reuse, R205, P0 ;  /* 0x000000cd0400720c */ /* 0x040fe40000701670 */
[----:B------:R-:W-:Y:S01]  /*8ed0*/  ISETP.LT.OR P6, PT, R4, R203, P6 ;  /* 0x000000cb0400720c */ /* 0x000fe200037c1670 */
[----:B------:R-:W-:Y:S01]  /*8ee0*/  VIADD R4, R0, 0x30 ;  /* 0x0000003000047836 */ /* 0x000fe20000000000 */
[----:B------:R-:W-:-:S02]  /*8ef0*/  ISETP.LT.OR P1, PT, R6, R205, P1 ;  /* 0x000000cd0600720c */ /* 0x000fc40000f21670 */
[----:B------:R-:W-:Y:S02]  /*8f00*/  FSEL R149, R145, -INF , !P0 ;  /* 0xff80000091957808 */ /* 0x000fe40004000000 */
[----:B------:R-:W-:Y:S02]  /*8f10*/  FSEL R144, R147, -INF , !P6 ;  /* 0xff80000093907808 */ /* 0x000fe40007000000 */
[----:B------:R-:W-:Y:S02]  /*8f20*/  FSEL R145, R140, -INF , !P1 ;  /* 0xff8000008c917808 */ /* 0x000fe40004800000 */
[----:B------:R-:W-:Y:S02]  /*8f30*/  ISETP.GE.AND P0, PT, R6, R202, PT ;  /* 0x000000ca0600720c */ /* 0x000fe40003f06270 */
[C---:B------:R-:W-:Y:S02]  /*8f40*/  ISETP.GE.AND P6, PT, R5.reuse, R204, PT ;  /* 0x000000cc0500720c */ /* 0x040fe40003fc6270 */
[----:B------:R-:W-:-:S02]  /*8f50*/  ISETP.GE.AND P1, PT, R5, R202, PT ;  /* 0x000000ca0500720c */ /* 0x000fc40003f26270 */
[----:B------:R-:W-:Y:S02]  /*8f60*/  ISETP.LT.OR P0, PT, R6, R203, P0 ;  /* 0x000000cb0600720c */ /* 0x000fe40000701670 */
[C---:B------:R-:W-:Y:S02]  /*8f70*/  ISETP.LT.OR P6, PT, R5.reuse, R205, P6 ;  /* 0x000000cd0500720c */ /* 0x040fe400037c1670 */
[----:B------:R-:W-:Y:S01]  /*8f80*/  ISETP.LT.OR P1, PT, R5, R203, P1 ;  /* 0x000000cb0500720c */ /* 0x000fe20000f21670 */
[----:B------:R-:W-:Y:S01]  /*8f90*/  VIADD R5, R0, 0x31 ;  /* 0x0000003100057836 */ /* 0x000fe20000000000 */
[----:B------:R-:W-:Y:S02]  /*8fa0*/  FSEL R142, R142, -INF , !P0 ;  /* 0xff8000008e8e7808 */ /* 0x000fe40004000000 */
[----:B------:R-:W-:Y:S02]  /*8fb0*/  FSEL R140, R143, -INF , !P1 ;  /* 0xff8000008f8c7808 */ /* 0x000fe40004800000 */
[----:B------:R-:W-:-:S02]  /*8fc0*/  ISETP.GE.AND P0, PT, R4, R204, PT ;  /* 0x000000cc0400720c */ /* 0x000fc40003f06270 */
[----:B------:R-:W-:Y:S02]  /*8fd0*/  FSEL R141, R141, -INF , !P6 ;  /* 0xff8000008d8d7808 */ /* 0x000fe40007000000 */
[C---:B------:R-:W-:Y:S02]  /*8fe0*/  ISETP.GE.AND P1, PT, R4.reuse, R202, PT ;  /* 0x000000ca0400720c */ /* 0x040fe40003f26270 */
[C---:B------:R-:W-:Y:S02]  /*8ff0*/  ISETP.GE.AND P6, PT, R5.reuse, R204, PT ;  /* 0x000000cc0500720c */ /* 0x040fe40003fc6270 */
[C---:B------:R-:W-:Y:S02]  /*9000*/  ISETP.LT.OR P0, PT, R4.reuse, R205, P0 ;  /* 0x000000cd0400720c */ /* 0x040fe40000701670 */
[----:B------:R-:W-:Y:S01]  /*9010*/  ISETP.LT.OR P1, PT, R4, R203, P1 ;  /* 0x000000cb0400720c */ /* 0x000fe20000f21670 */
[C---:B------:R-:W-:Y:S01]  /*9020*/  VIADD R4, R0.reuse, 0x38 ;  /* 0x0000003800047836 */ /* 0x040fe20000000000 */
[----:B------:R-:W-:Y:S01]  /*9030*/  ISETP.LT.OR P6, PT, R5, R205, P6 ;  /* 0x000000cd0500720c */ /* 0x000fe200037c1670 */
[----:B------:R-:W-:Y:S01]  /*9040*/  VIADD R0, R0, 0x39 ;  /* 0x0000003900007836 */ /* 0x000fe20000000000 */
[----:B------:R-:W-:-:S02]  /*9050*/  FSEL R171, R136, -INF , !P0 ;  /* 0xff80000088ab7808 */ /* 0x000fc40004000000 */
[----:B------:R-:W-:Y:S02]  /*9060*/  FSEL R169, R137, -INF , !P6 ;  /* 0xff80000089a97808 */ /* 0x000fe40007000000 */
[CC--:B------:R-:W-:Y:S02]  /*9070*/  ISETP.GE.AND P6, PT, R4.reuse, R202.reuse, PT ;  /* 0x000000ca0400720c */ /* 0x0c0fe40003fc6270 */
[C---:B------:R-:W-:Y:S02]  /*9080*/  ISETP.GE.AND P0, PT, R5.reuse, R202, PT ;  /* 0x000000ca0500720c */ /* 0x040fe40003f06270 */
[-C--:B------:R-:W-:Y:S02]  /*9090*/  ISETP.LT.OR P6, PT, R4, R203.reuse, P6 ;  /* 0x000000cb0400720c */ /* 0x080fe400037c1670 */
[----:B------:R-:W-:Y:S02]  /*90a0*/  ISETP.LT.OR P0, PT, R5, R203, P0 ;  /* 0x000000cb0500720c */ /* 0x000fe40000701670 */
[----:B------:R-:W-:-:S02]  /*90b0*/  FSEL R166, R138, -INF , !P1 ;  /* 0xff8000008aa67808 */ /* 0x000fc40004800000 */
[-C--:B------:R-:W-:Y:S02]  /*90c0*/  ISETP.GE.AND P1, PT, R4, R204.reuse, PT ;  /* 0x000000cc0400720c */ /* 0x080fe40003f26270 */
[----:B------:R-:W-:Y:S02]  /*90d0*/  FSEL R162, R218, -INF , !P6 ;  /* 0xff800000daa27808 */ /* 0x000fe40007000000 */
[----:B------:R-:W-:Y:S02]  /*90e0*/  PLOP3.LUT P6, PT, PT, PT, UP0, 0x80, 0x0 ;  /* 0x000000000000781c */ /* 0x000fe40003fcf008 */
[----:B------:R-:W-:Y:S02]  /*90f0*/  FSEL R164, R139, -INF , !P0 ;  /* 0xff8000008ba47808 */ /* 0x000fe40004000000 */
[----:B------:R-:W-:Y:S02]  /*9100*/  ISETP.LT.OR P0, PT, R4, R205, P1 ;  /* 0x000000cd0400720c */ /* 0x000fe40000f01670 */
[----:B------:R-:W-:-:S02]  /*9110*/  ISETP.GE.AND P1, PT, R0, R204, PT ;  /* 0x000000cc0000720c */ /* 0x000fc40003f26270 */
[----:B------:R-:W-:Y:S02]  /*9120*/  FSEL R167, R216, -INF , !P0 ;  /* 0xff800000d8a77808 */ /* 0x000fe40004000000 */
[C---:B------:R-:W-:Y:S02]  /*9130*/  ISETP.GE.AND P0, PT, R0.reuse, R202, PT ;  /* 0x000000ca0000720c */ /* 0x040fe40003f06270 */
[C---:B------:R-:W-:Y:S02]  /*9140*/  ISETP.LT.OR P1, PT, R0.reuse, R205, P1 ;  /* 0x000000cd0000720c */ /* 0x040fe40000f21670 */
[----:B------:R-:W-:Y:S02]  /*9150*/  ISETP.LT.OR P0, PT, R0, R203, P0 ;  /* 0x000000cb0000720c */ /* 0x000fe40000701670 */
[----:B------:R-:W-:Y:S02]  /*9160*/  FSEL R165, R217, -INF , !P1 ;  /* 0xff800000d9a57808 */ /* 0x000fe40004800000 */
[----:B------:R-:W-:Y:S01]  /*9170*/  FSEL R161, R219, -INF , !P0 ;  /* 0xff800000dba17808 */ /* 0x000fe20004000000 */
[----:B------:R-:W-:Y:S08]  /*9180*/  @!P6 BRA `(.L_x_2141) ;  /* 0x0000000c0030e947 */ /* 0x000ff00003800000 */
[----:B------:R-:W-:Y:S05]  /*9190*/  @!P3 BRA `(.L_x_2142) ;  /* 0x000000040020b947 */ /* 0x000fea0003800000 */
[----:B------:R-:W-:Y:S01]  /*91a0*/  ULDC UR6, c[0x0][0x380] ;  /* 0x0000e00000067ab9 */ /* 0x000fe20000000800 */
[----:B------:R-:W-:Y:S01]  /*91b0*/  USHF.L.U32 UR7, UR12, 0x6, URZ ;  /* 0x000000060c077899 */ /* 0x000fe2000800063f */
[----:B------:R-:W-:Y:S01]  /*91c0*/  IABS R0, UR6 ;  /* 0x0000000600007c13 */ /* 0x000fe20008000000 */
[----:B------:R-:W-:Y:S02]  /*91d0*/  UMOV UR30, URZ ;  /* 0x0000003f001e7c82 */ /* 0x000fe40008000000 */
[----:B------:R-:W-:Y:S01]  /*91e0*/  UIADD3 UR28, UR7, -0x40, URZ ;  /* 0xffffffc0071c7890 */ /* 0x000fe2000fffe03f */
[----:B------:R-:W-:Y:S02]  /*91f0*/  R2UR UR4, R0 ;  /* 0x00000000000472ca */ /* 0x000fe400000e0000 */
[----:B------:R-:W-:Y:S01]  /*9200*/  IABS R4, UR7 ;  /* 0x0000000700047c13 */ /* 0x000fe20008000000 */
[----:B------:R-:W-:-:S03]  /*9210*/  ULOP3.LUT UR7, UR7, UR6, URZ, 0x3c, !UPT ;  /* 0x0000000607077292 */ /* 0x000fc6000f8e3c3f */
[----:B------:R-:W-:Y:S01]  /*9220*/  R2UR UR22, R4 ;  /* 0x00000000041672ca */ /* 0x000fe200000e0000 */
[----:B------:R-:W-:-:S06]  /*9230*/  UISETP.GE.AND UP1, UPT, UR7, URZ, UPT ;  /* 0x0000003f0700728c */ /* 0x000fcc000bf26270 */
[----:B------:R-:W1:Y:S08]  /*9240*/  I2F.RP R6, UR4 ;  /* 0x0000000400067d06 */ /* 0x000e700008209400 */
[----:B-1----:R-:W1:Y:S02]  /*9250*/  MUFU.RCP R5, R6 ;  /* 0x0000000600057308 */ /* 0x002e640000001000 */
[----:B-1----:R-:W-:-:S06]  /*9260*/  VIADD R5, R5, 0xffffffe ;  /* 0x0ffffffe05057836 */ /* 0x002fcc0000000000 */
[----:B------:R-:W1:Y:S02]  /*9270*/  F2I.FTZ.U32.TRUNC.NTZ R0, R5 ;  /* 0x0000000500007305 */ /* 0x000e64000021f000 */
[----:B-1----:R-:W-:Y:S02]  /*9280*/  R2UR UR31, R0 ;  /* 0x00000000001f72ca */ /* 0x002fe400000e0000 */
[----:B------:R-:W-:Y:S01]  /*9290*/  IABS R0, UR28 ;  /* 0x0000001c00007c13 */ /* 0x000fe20008000000 */
[----:B------:R-:W-:-:S03]  /*92a0*/  ULOP3.LUT UR28, UR28, UR6, URZ, 0x3c, !UPT ;  /* 0x000000061c1c7292 */ /* 0x000fc6000f8e3c3f */
[----:B------:R-:W-:-:S07]  /*92b0*/  R2UR UR17, R0 ;  /* 0x00000000001172ca */ /* 0x000fce00000e0000 */
        /* <DEDUP_REMOVED lines=30> */
[----:B------:R-:W-:Y:S02]  /*94a0*/  IMAD.U32 R4, RZ, RZ, UR16 ;  /* 0x00000010ff047e24 */ /* 0x000fe4000f8e00ff */
[----:B------:R-:W-:Y:S02]  /*94b0*/  IMAD.U32 R5, RZ, RZ, UR17 ;  /* 0x00000011ff057e24 */ /* 0x000fe4000f8e00ff */
[----:B------:R-:W-:Y:S02]  /*94c0*/  IMAD.U32 R6, RZ, RZ, UR30 ;  /* 0x0000001eff067e24 */ /* 0x000fe4000f8e00ff */
[----:B------:R-:W-:Y:S01]  /*94d0*/  IMAD.U32 R7, RZ, RZ, UR31 ;  /* 0x0000001fff077e24 */ /* 0x000fe2000f8e00ff */
[----:B------:R-:W2:Y:S04]  /*94e0*/  LDG.E R4, desc[UR24][R4.64] ;  /* 0x0000001804047981 */ /* 0x000ea8000c1e1900 */
[----:B------:R-:W3:Y:S01]  /*94f0*/  LDG.E R0, desc[UR24][R6.64] ;  /* 0x0000001806007981 */ /* 0x000ee2000c1e1900 */
[----:B------:R-:W-:-:S04]  /*9500*/  UIADD3 UR4, UR29, -UR4, URZ ;  /* 0x800000041d047290 */ /* 0x000fc8000fffe03f */
[----:B------:R-:W-:-:S04]  /*9510*/  UIMAD UR6, UR4, UR6, -0x40 ;  /* 0xffffffc0040674a4 */ /* 0x000fc8000f8e0206 */
[----:B------:R-:W-:Y:S02]  /*9520*/  USHF.R.S32.HI UR4, URZ, 0x1f, UR6 ;  /* 0x0000001f3f047899 */ /* 0x000fe40008011406 */
[----:B------:R-:W-:Y:S02]  /*9530*/  UIMAD.WIDE.U32 UR28, UR6, UR8, URZ ;  /* 0x00000008061c72a5 */ /* 0x000fe4000f8e003f */
[----:B------:R-:W-:-:S04]  /*9540*/  UIMAD UR4, UR4, UR8, URZ ;  /* 0x00000008040472a4 */ /* 0x000fc8000f8e023f */
[----:B------:R-:W-:-:S04]  /*9550*/  UIMAD UR4, UR6, UR9, UR4 ;  /* 0x00000009060472a4 */ /* 0x000fc8000f8e0204 */
[----:B------:R-:W-:Y:S01]  /*9560*/  UIADD3 UR29, UR29, UR4, URZ ;  /* 0x000000041d1d7290 */ /* 0x000fe2000fffe03f */
[----:B--2---:R-:W-:Y:S02]  /*9570*/  R2UR UR16, R4 ;  /* 0x00000000041072ca */ /* 0x004fe400000e0000 */
[----:B---3--:R-:W-:-:S13]  /*9580*/  R2UR UR7, R0 ;  /* 0x00000000000772ca */ /* 0x008fda00000e0000 */
[----:B------:R-:W-:-:S03]  /*9590*/  UIADD3 UR16, -UR16, UR7, URZ ;  /* 0x0000000710107290 */ /* 0x000fc6000fffe13f */
[----:B------:R-:W-:Y:S01]  /*95a0*/  ULDC.64 UR6, c[0x0][0x230] ;  /* 0x00008c0000067ab9 */ /* 0x000fe20000000a00 */
[----:B------:R-:W-:Y:S02]  /*95b0*/  USHF.R.S32.HI UR4, URZ, 0x1f, UR16 ;  /* 0x0000001f3f047899 */ /* 0x000fe40008011410 */
[----:B------:R-:W-:Y:S02]  /*95c0*/  UIMAD.WIDE.U32 UR28, UR16, UR6, UR28 ;  /* 0x00000006101c72a5 */ /* 0x000fe4000f8e001c */
[----:B------:R-:W-:-:S04]  /*95d0*/  UIMAD UR4, UR4, UR6, URZ ;  /* 0x00000006040472a4 */ /* 0x000fc8000f8e023f */
[----:B------:R-:W-:-:S03]  /*95e0*/  UIMAD UR7, UR16, UR7, UR4 ;  /* 0x00000007100772a4 */ /* 0x000fc6000f8e0204 */
[----:B------:R-:W-:Y:S01]  /*95f0*/  UMOV UR16, UR28 ;  /* 0x0000001c00107c82 */ /* 0x000fe20008000000 */
[----:B------:R-:W-:Y:S01]  /*9600*/  UIADD3 UR7, UR29, UR7, URZ ;  /* 0x000000071d077290 */ /* 0x000fe2000fffe03f */
[----:B------:R-:W-:Y:S11]  /*9610*/  BRA `(.L_x_2143) ;  /* 0x0000000000087947 */ /* 0x000ff60003800000 */
.L_x_2142:
[----:B------:R-:W-:-:S04]  /*9620*/  ULEA UR16, -UR8, URZ, 0x6 ;  /* 0x0000003f08107291 */ /* 0x000fc8000f8e313f */
[----:B------:R-:W-:-:S12]  /*9630*/  USHF.R.S32.HI UR7, URZ, 0x1f, UR16 ;  /* 0x0000001f3f077899 */ /* 0x000fd80008011410 */
.L_x_2143:
[----:B------:R-:W-:Y:S01]  /*9640*/  IMAD.U32 R27, RZ, RZ, UR16 ;  /* 0x00000010ff1b7e24 */ /* 0x000fe2000f8e00ff */
[----:B------:R-:W-:Y:S01]  /*9650*/  @!P4 IADD3 R5, P0, R133, UR16, RZ ;  /* 0x000000108505cc10 */ /* 0x000fe2000ff1e0ff */
[----:B------:R-:W-:Y:S01]  /*9660*/  IMAD.U32 R6, RZ, RZ, UR16 ;  /* 0x00000010ff067e24 */ /* 0x000fe2000f8e00ff */
[----:B------:R-:W-:Y:S01]  /*9670*/  UIADD3 UR6, UP1, UP0, UR26, UR16, UR26 ;  /* 0x000000101a067290 */ /* 0x000fe2000f83e01a */
[----:B------:R-:W-:Y:S01]  /*9680*/  IMAD.U32 R4, RZ, RZ, UR7 ;  /* 0x00000007ff047e24 */ /* 0x000fe2000f8e00ff */
[----:B------:R-:W-:Y:S01]  /*9690*/  @!P5 LEA R26, P1, R27, R210, 0x1 ;  /* 0x000000d21b1ad211 */ /* 0x000fe200078208ff */
[----:B------:R1:W-:Y:S01]  /*96a0*/  @P5 STS.128 [R199+0x6000], RZ ;  /* 0x006000ffc7005388 */ /* 0x0003e20000000c00 */
[----:B------:R-:W-:Y:S01]  /*96b0*/  @!P4 IADD3.X R0, R134, UR7, RZ, P0, !PT ;  /* 0x000000078600cc10 */ /* 0x000fe200087fe4ff */
[----:B------:R-:W-:Y:S01]  /*96c0*/  UIADD3.X UR4, UR23, UR7, UR23, UP1, UP0 ;  /* 0x0000000717047290 */ /* 0x000fe20008fe0417 */
[----:B------:R-:W-:Y:S01]  /*96d0*/  @!P5 LEA.HI.X R27, R6, R209, R4, 0x1, P1 ;  /* 0x000000d1061bd211 */ /* 0x000fe200008f0c04 */
[----:B------:R-:W-:Y:S01]  /*96e0*/  IMAD.U32 R4, RZ, RZ, UR23 ;  /* 0x00000017ff047e24 */ /* 0x000fe2000f8e00ff */
[----:B------:R-:W-:Y:S01]  /*96f0*/  @!P4 LEA R18, P1, R5, UR14, 0x1 ;  /* 0x0000000e0512cc11 */ /* 0x000fe2000f8208ff */
[----:B------:R-:W-:Y:S01]  /*9700*/  BSSY B0, `(.L_x_2144) ;  /* 0x000006e000007945 */ /* 0x000fe20003800000 */
[----:B------:R-:W-:Y:S01]  /*9710*/  @!P2 IADD3 R7, P0, R133, UR16, RZ ;  /* 0x000000108507ac10 */ /* 0x000fe2000ff1e0ff */
[----:B------:R-:W-:Y:S01]  /*9720*/  @!PT LDS RZ, [RZ] ;  /* 0x00000000fffff984 */ /* 0x000fe20000000800 */
[----:B------:R-:W-:Y:S01]  /*9730*/  @!PT LDS RZ, [RZ] ;  /* 0x00000000fffff984 */ /* 0x000fe20000000800 */
[----:B------:R-:W-:Y:S01]  /*9740*/  @!PT LDS RZ, [RZ] ;  /* 0x00000000fffff984 */ /* 0x000fe20000000800 */
[----:B------:R1:W-:Y:S01]  /*9750*/  @!P5 LDGSTS.E.BYPASS.LTC128B.128 [R199+0x6000], desc[UR24][R26.64] ;  /* 0x060000001ac7dfae */ /* 0x0003e2000b901d58 */
[----:B------:R-:W-:Y:S01]  /*9760*/  @!P4 LEA.HI.X R19, R5, UR15, R0, 0x1, P1 ;  /* 0x0000000f0513cc11 */ /* 0x000fe200088f0c00 */
[----:B------:R-:W-:Y:S01]  /*9770*/  IMAD.U32 R5, RZ, RZ, UR26 ;  /* 0x0000001aff057e24 */ /* 0x000fe2000f8e00ff */
[----:B------:R-:W-:Y:S01]  /*9780*/  @!P2 IADD3.X R0, R134, UR7, RZ, P0, !PT ;  /* 0x000000078600ac10 */ /* 0x000fe200087fe4ff */
[----:B------:R1:W-:Y:S01]  /*9790*/  @P4 STS.128 [R199+0x8000], RZ ;  /* 0x008000ffc7004388 */ /* 0x0003e20000000c00 */
[----:B------:R-:W-:-:S02]  /*97a0*/  @!P2 LEA R10, P0, R7, UR14, 0x1 ;  /* 0x0000000e070aac11 */ /* 0x000fc4000f8008ff */
        /* <DEDUP_REMOVED lines=8> */
[----:B------:R-:W-:Y:S01]  /*9830*/  IMAD.U32 R7, RZ, RZ, UR23 ;  /* 0x00000017ff077e24 */ /* 0x000fe2000f8e00ff */
[C---:B------:R-:W-:Y:S01]  /*9840*/  @!P5 LEA R16, P0, R5.reuse, R210, 0x1 ;  /* 0x000000d20510d211 */ /* 0x040fe200078008ff */
[----:B------:R1:W-:Y:S03]  /*9850*/  @P2 STS.128 [R199+0xa000], RZ ;  /* 0x00a000ffc7002388 */ /* 0x0003e60000000c00 */
[----:B------:R-:W-:Y:S01]  /*9860*/  @!P5 LEA.HI.X R17, R5, R209, R4, 0x1, P0 ;  /* 0x000000d10511d211 */ /* 0x000fe200000f0c04 */
[----:B------:R-:W-:Y:S01]  /*9870*/  IMAD.U32 R5, RZ, RZ, UR23 ;  /* 0x00000017ff057e24 */ /* 0x000fe2000f8e00ff */
[C-C-:B------:R-:W-:Y:S01]  /*9880*/  @!P4 IADD3 R9, P1, P0, R133.reuse, UR16, R0.reuse ;  /* 0x000000108509cc10 */ /* 0x140fe2000f83e000 */
[----:B------:R-:W-:Y:S01]  /*9890*/  @!PT LDS RZ, [RZ] ;  /* 0x00000000fffff984 */ /* 0x000fe20000000800 */
[----:B------:R-:W-:Y:S01]  /*98a0*/  @!PT LDS RZ, [RZ] ;  /* 0x00000000fffff984 */ /* 0x000fe20000000800 */
[----:B------:R-:W-:Y:S01]  /*98b0*/  @!PT LDS RZ, [RZ] ;  /* 0x00000000fffff984 */ /* 0x000fe20000000800 */
[----:B------:R1:W-:Y:S03]  /*98c0*/  @!P2 LDGSTS.E.BYPASS.LTC128B.128 [R199+0xa000], desc[UR24][R10.64+0x100] ;  /* 0x0a0001000ac7afae */ /* 0x0003e6000b901d58 */
[----:B------:R-:W-:Y:S01]  /*98d0*/  @!P4 IADD3.X R4, R134, UR7, R7, P1, P0 ;  /* 0x000000078604cc10 */ /* 0x000fe20008fe0407 */
[----:B------:R1:W-:Y:S01]  /*98e0*/  @P5 STS.128 [R199+0x6800], RZ ;  /* 0x006800ffc7005388 */ /* 0x0003e20000000c00 */
[----:B------:R-:W-:-:S03]  /*98f0*/  @!P2 IADD3 R7, P1, P0, R133, UR16, R0 ;  /* 0x000000108507ac10 */ /* 0x000fc6000f83e000 */
[----:B------:R-:W-:Y:S01]  /*9900*/  @!PT LDS RZ, [RZ] ;  /* 0x00000000fffff984 */ /* 0x000fe20000000800 */
[----:B------:R-:W-:Y:S01]  /*9910*/  @!PT LDS RZ, [RZ] ;  /* 0x00000000fffff984 */ /* 0x000fe20000000800 */
[----:B------:R-:W-:Y:S01]  /*9920*/  @!PT LDS RZ, [RZ] ;  /* 0x00000000fffff984 */ /* 0x000fe20000000800 */
[----:B------:R1:W-:Y:S01]  /*9930*/  @!P5 LDGSTS.E.BYPASS.LTC128B.128 [R199+0x6800], desc[UR24][R16.64] ;  /* 0x0680000010c7dfae */ /* 0x0003e2000b901d58 */
[----:B------:R-:W-:Y:S01]  /*9940*/  @!P2 IADD3.X R0, R134, UR7, R5, P1, P0 ;  /* 0x000000078600ac10 */ /* 0x000fe20008fe0405 */
[----:B------:R-:W-:Y:S01]  /*9950*/  IMAD.U32 R5, RZ, RZ, UR6 ;  /* 0x00000006ff057e24 */ /* 0x000fe2000f8e00ff */
[----:B------:R-:W-:Y:S01]  /*9960*/  @!P4 LEA R8, P1, R9, UR14, 0x1 ;  /* 0x0000000e0908cc11 */ /* 0x000fe2000f8208ff */
[----:B------:R1:W-:Y:S01]  /*9970*/  @P4 STS.128 [R199+0x8800], RZ ;  /* 0x008800ffc7004388 */ /* 0x0003e20000000c00 */
[----:B------:R-:W-:Y:S02]  /*9980*/  @!P2 LEA R6, P0, R7, UR14, 0x1 ;  /* 0x0000000e0706ac11 */ /* 0x000fe4000f8008ff */
[----:B------:R-:W-:Y:S01]  /*9990*/  @!P4 LEA.HI.X R9, R9, UR15, R4, 0x1, P1 ;  /* 0x0000000f0909cc11 */ /* 0x000fe200088f0c04 */
[----:B------:R-:W-:Y:S01]  /*99a0*/  IMAD.U32 R4, RZ, RZ, UR4 ;  /* 0x00000004ff047e24 */ /* 0x000fe2000f8e00ff */
[----:B------:R-:W-:Y:S01]  /*99b0*/  @!P2 LEA.HI.X R7, R7, UR15, R0, 0x1, P0 ;  /* 0x0000000f0707ac11 */ /* 0x000fe200080f0c00 */
[----:B------:R-:W-:Y:S01]  /*99c0*/  IMAD.U32 R0, RZ, RZ, UR6 ;  /* 0x00000006ff007e24 */ /* 0x000fe2000f8e00ff */
[----:B------:R-:W-:Y:S01]  /*99d0*/  @!P5 LEA R28, P1, R5, R210, 0x1 ;  /* 0x000000d2051cd211 */ /* 0x000fe200078208ff */
[----:B------:R-:W-:Y:S01]  /*99e0*/  @!PT LDS RZ, [RZ] ;  /* 0x00000000fffff984 */ /* 0x000fe20000000800 */
[----:B------:R-:W-:Y:S01]  /*99f0*/  @!PT LDS RZ, [RZ] ;  /* 0x00000000fffff984 */ /* 0x000fe20000000800 */
[----:B------:R-:W-:Y:S01]  /*9a00*/  @!PT LDS RZ, [RZ] ;  /* 0x00000000fffff984 */ /* 0x000fe20000000800 */
[----:B------:R1:W-:Y:S01]  /*9a10*/  @!P4 LDGSTS.E.BYPASS.LTC128B.128 [R199+0x8800], desc[UR24][R8.64+0x80] ;  /* 0x0880008008c7cfae */ /* 0x0003e2000b901d58 */
[----:B------:R-:W-:-:S02]  /*9a20*/  @!P4 IADD3 R5, P0, R133, UR6, RZ ;  /* 0x000000068505cc10 */ /* 0x000fc4000ff1e0ff */
[----:B------:R-:W-:Y:S01]  /*9a30*/  @!P5 LEA.HI.X R29, R0, R209, R4, 0x1, P1 ;  /* 0x000000d1001dd211 */ /* 0x000fe200008f0c04 */
[----:B------:R1:W-:Y:S01]  /*9a40*/  @P2 STS.128 [R199+0xa800], RZ ;  /* 0x00a800ffc7002388 */ /* 0x0003e20000000c00 */
[C---:B------:R-:W-:Y:S02]  /*9a50*/  @!P4 IADD3.X R4, R134.reuse, UR4, RZ, P0, !PT ;  /* 0x000000048604cc10 */ /* 0x040fe400087fe4ff */
[----:B------:R-:W-:Y:S01]  /*9a60*/  @!P2 IADD3 R0, P0, R133, UR6, RZ ;  /* 0x000000068500ac10 */ /* 0x000fe2000ff1e0ff */
[----:B------:R-:W-:Y:S01]  /*9a70*/  UIADD3 UR6, UP0, UR26, UR6, URZ ;  /* 0x000000061a067290 */ /* 0x000fe2000ff1e03f */
[C---:B------:R-:W-:Y:S01]  /*9a80*/  @!P4 LEA R30, P1, R5.reuse, UR14, 0x1 ;  /* 0x0000000e051ecc11 */ /* 0x040fe2000f8208ff */
[----:B------:R-:W-:Y:S01]  /*9a90*/  @!PT LDS RZ, [RZ] ;  /* 0x00000000fffff984 */ /* 0x000fe20000000800 */
[----:B------:R-:W-:Y:S01]  /*9aa0*/  @!PT LDS RZ, [RZ] ;  /* 0x00000000fffff984 */ /* 0x000fe20000000800 */
[----:B------:R-:W-:Y:S01]  /*9ab0*/  @!PT LDS RZ, [RZ] ;  /* 0x00000000fffff984 */ /* 0x000fe20000000800 */
[----:B------:R1:W-:Y:S01]  /*9ac0*/  @!P2 LDGSTS.E.BYPASS.LTC128B.128 [R199+0xa800], desc[UR24][R6.64+0x100] ;  /* 0x0a80010006c7afae */ /* 0x0003e2000b901d58 */
[----:B------:R-:W-:Y:S01]  /*9ad0*/  @!P2 IADD3.X R15, R134, UR4, RZ, P0, !PT ;  /* 0x00000004860fac10 */ /* 0x000fe200087fe4ff */
[----:B------:R-:W-:Y:S01]  /*9ae0*/  UIADD3.X UR4, UR23, UR4, URZ, UP0, !UPT ;  /* 0x0000000417047290 */ /* 0x000fe200087fe43f */
[----:B------:R-:W-:Y:S01]  /*9af0*/  @!P4 LEA.HI.X R31, R5, UR15, R4, 0x1, P1 ;  /* 0x0000000f051fcc11 */ /* 0x000fe200088f0c04 */
[----:B------:R-:W-:Y:S01]  /*9b00*/  IMAD.U32 R5, RZ, RZ, UR6 ;  /* 0x00000006ff057e24 */ /* 0x000fe2000f8e00ff */
[C---:B------:R-:W-:Y:S01]  /*9b10*/  @!P2 LEA R32, P0, R0.reuse, UR14, 0x1 ;  /* 0x0000000e0020ac11 */ /* 0x040fe2000f8008ff */
[----:B------:R1:W-:Y:S02]  /*9b20*/  @P5 STS.128 [R199+0x7000], RZ ;  /* 0x007000ffc7005388 */ /* 0x0003e40000000c00 */
        /* <DEDUP_REMOVED lines=11> */
[----:B------:R-:W-:Y:S02]  /*9be0*/  @!P4 IADD3.X R0, R134, UR4, RZ, P0, !PT ;  /* 0x000000048600cc10 */ /* 0x000fe400087fe4ff */
[C---:B------:R-:W-:Y:S01]  /*9bf0*/  @!P4 LEA R4, P0, R5.reuse, UR14, 0x1 ;  /* 0x0000000e0504cc11 */ /* 0x040fe2000f8008ff */
[----:B------:R-:W-:Y:S01]  /*9c00*/  @!PT LDS RZ, [RZ] ;  /* 0x00000000fffff984 */ /* 0x000fe20000000800 */
[----:B------:R-:W-:Y:S01]  /*9c10*/  @!PT LDS RZ, [RZ] ;  /* 0x00000000fffff984 */ /* 0x000fe20000000800 */
[----:B------:R-:W-:Y:S01]  /*9c20*/  @!PT LDS RZ, [RZ] ;  /* 0x00000000fffff984 */ /* 0x000fe20000000800 */
[----:B------:R1:W-:Y:S03]  /*9c30*/  @!P4 LDGSTS.E.BYPASS.LTC128B.128 [R199+0x9000], desc[UR24][R30.64+0x80] ;  /* 0x090000801ec7cfae */ /* 0x0003e6000b901d58 */
[----:B------:R-:W-:Y:S01]  /*9c40*/  @!P4 LEA.HI.X R5, R5, UR15, R0, 0x1, P0 ;  /* 0x0000000f0505cc11 */ /* 0x000fe200080f0c00 */
        /* <DEDUP_REMOVED lines=17> */
[----:B------:R-:W-:-:S04]  /*9d60*/  IADD3 R133, P0, R133, UR6, RZ ;  /* 0x0000000685857c10 */ /* 0x000fc8000ff1e0ff */
[----:B------:R-:W-:Y:S02]  /*9d70*/  IADD3.X R134, R134, UR4, RZ, P0, !PT ;  /* 0x0000000486867c10 */ /* 0x000fe400087fe4ff */
[----:B-1----:R-:W-:-:S04]  /*9d80*/  LEA R4, P0, R133, UR14, 0x1 ;  /* 0x0000000e85047c11 */ /* 0x002fc8000f8008ff */
[----:B------:R-:W-:-:S05]  /*9d90*/  LEA.HI.X R5, R133, UR15, R134, 0x1, P0 ;  /* 0x0000000f85057c11 */ /* 0x000fca00080f0c86 */
[----:B------:R-:W-:Y:S01]  /*9da0*/  @!PT LDS RZ, [RZ] ;  /* 0x00000000fffff984 */ /* 0x000fe20000000800 */
[----:B------:R-:W-:Y:S01]  /*9db0*/  @!PT LDS RZ, [RZ] ;  /* 0x00000000fffff984 */ /* 0x000fe20000000800 */
[----:B------:R-:W-:Y:S01]  /*9dc0*/  @!PT LDS RZ, [RZ] ;  /* 0x00000000fffff984 */ /* 0x000fe20000000800 */
[----:B------:R2:W-:Y:S04]  /*9dd0*/  LDGSTS.E.BYPASS.LTC128B.128 [R199+0xb800], desc[UR24][R4.64+0x100] ;  /* 0x0b80010004c77fae */ /* 0x0005e8000b901d58 */
.L_x_2145:
[----:B------:R-:W-:Y:S05]  /*9de0*/  BSYNC B0 ;  /* 0x0000000000007941 */ /* 0x000fea0003800000 */
.L_x_2144:
[----:B------:R-:W0:Y:S01]  /*9df0*/  LDGDEPBAR ;  /* 0x00000000000079af */ /* 0x000e220000000000 */
[----:B-12---:R-:W-:Y:S01]  /*9e00*/  IMAD.U32 R5, RZ, RZ, UR16 ;  /* 0x00000010ff057e24 */ /* 0x006fe2000f8e00ff */
[----:B------:R-:W-:Y:S01]  /*9e10*/  MOV R0, UR7 ;  /* 0x0000000700007c02 */ /* 0x000fe20008000f00 */
[----:B------:R-:W-:-:S03]  /*9e20*/  IMAD.U32 R4, RZ, RZ, UR16 ;  /* 0x00000010ff047e24 */ /* 0x000fc6000f8e00ff */
[----:B------:R-:W-:-:S04]  /*9e30*/  LEA R210, P0, R5, R210, 0x1 ;  /* 0x000000d205d27211 */ /* 0x000fc800078008ff */
[----:B------:R-:W-:-:S09]  /*9e40*/  LEA.HI.X R209, R4, R209, R0, 0x1, P0 ;  /* 0x000000d104d17211 */ /* 0x000fd200000f0c00 */
.L_x_2141:
[----:B------:R-:W-:Y:S01]  /*9e50*/  FMNMX.FTZ R4, R132, R21, !PT ;  /* 0x0000001584047209 */ /* 0x000fe20007810000 */
[----:B------:R-:W-:Y:S01]  /*9e60*/  LDSM.16.MT88.4 R16, [R186+0xc000] ;  /* 0x00c00000ba10783b */ /* 0x000fe20000004200 */
[----:B------:R-:W-:Y:S02]  /*9e70*/  FMNMX.FTZ R7, R3, R2, !PT ;  /* 0x0000000203077209 */ /* 0x000fe40007810000 */
[----:B------:R-:W-:Y:S01]  /*9e80*/  FMNMX.FTZ R4, R23, R4, !PT ;  /* 0x0000000417047209 */ /* 0x000fe20007810000 */
[----:B------:R-:W-:Y:S01]  /*9e90*/  LDSM.16.MT88.4 R32, [R184+0xc000] ;  /* 0x00c00000b820783b */ /* 0x000fe20000004200 */
[----:B------:R-:W-:Y:S02]  /*9ea0*/  FMNMX.FTZ R7, R20, R7, !PT ;  /* 0x0000000714077209 */ /* 0x000fe40007810000 */
[----:B------:R-:W-:Y:S01]  /*9eb0*/  FMNMX.FTZ R4, R25, R4, !PT ;  /* 0x0000000419047209 */ /* 0x000fe20007810000 */
[----:B------:R-:W-:Y:S01]  /*9ec0*/  LDSM.16.MT88.4 R8, [R188+0xc000] ;  /* 0x00c00000bc08783b */ /* 0x000fe20000004200 */
[----:B------:R-:W-:-:S02]  /*9ed0*/  FMNMX.FTZ R7, R14, R7, !PT ;  /* 0x000000070e077209 */ /* 0x000fc40007810000 */
[----:B------:R-:W-:Y:S01]  /*9ee0*/  FMNMX.FTZ R4, R13, R4, !PT ;  /* 0x000000040d047209 */ /* 0x000fe20007810000 */
[----:B------:R-:W-:Y:S01]  /*9ef0*/  LDSM.16.MT88.4 R136, [R184+0x10000] ;  /* 0x01000000b888783b */ /* 0x000fe20000004200 */
        /* <DEDUP_REMOVED lines=24> */
[----:B------:R-:W-:-:S03]  /*a080*/  FMNMX.FTZ R7, R161, R0, !PT ;  /* 0x00000000a1077209 */ /* 0x000fc60007810000 */
[----:B------:R-:W1:Y:S04]  /*a090*/  SHFL.BFLY PT, R5, R4, 0x2, 0x1f ;  /* 0x0c401f0004057f89 */ /* 0x000e6800000e0000 */
[----:B------:R-:W2:Y:S01]  /*a0a0*/  SHFL.BFLY PT, R0, R7, 0x2, 0x1f ;  /* 0x0c401f0007007f89 */ /* 0x000ea200000e0000 */
[----:B-1----:R-:W-:Y:S02]  /*a0b0*/  FMNMX.FTZ R5, R4, R5, !PT ;  /* 0x0000000504057209 */ /* 0x002fe40007810000 */
[----:B--2---:R-:W-:-:S03]  /*a0c0*/  FMNMX.FTZ R0, R7, R0, !PT ;  /* 0x0000000007007209 */ /* 0x004fc60007810000 */
[----:B------:R-:W1:Y:S04]  /*a0d0*/  SHFL.BFLY PT, R158, R5, 0x1, 0x1f ;  /* 0x0c201f00059e7f89 */ /* 0x000e6800000e0000 */
[----:B------:R-:W2:Y:S01]  /*a0e0*/  SHFL.BFLY PT, R157, R0, 0x1, 0x1f ;  /* 0x0c201f00009d7f89 */ /* 0x000ea200000e0000 */
[----:B-1----:R-:W-:Y:S02]  /*a0f0*/  FMNMX.FTZ R158, R5, R158, !PT ;  /* 0x0000009e059e7209 */ /* 0x002fe40007810000 */
[----:B--2---:R-:W-:-:S03]  /*a100*/  FMNMX.FTZ R157, R0, R157, !PT ;  /* 0x0000009d009d7209 */ /* 0x004fc60007810000 */
[C---:B------:R-:W-:Y:S01]  /*a110*/  FMUL.FTZ R168, R158.reuse, UR18 ;  /* 0x000000129ea87c20 */ /* 0x040fe20008410000 */
[C---:B------:R-:W-:Y:S02]  /*a120*/  FSETP.NEU.FTZ.AND P1, PT, R158.reuse, -INF , PT ;  /* 0xff8000009e00780b */ /* 0x040fe40003f3d000 */
[C---:B------:R-:W-:Y:S01]  /*a130*/  FSETP.NEU.FTZ.AND P0, PT, R157.reuse, -INF , PT ;  /* 0xff8000009d00780b */ /* 0x040fe20003f1d000 */
[C---:B------:R-:W-:Y:S01]  /*a140*/  FMUL.FTZ R163, R157.reuse, UR18 ;  /* 0x000000129da37c20 */ /* 0x040fe20008410000 */
[----:B------:R-:W-:Y:S02]  /*a150*/  FSEL R5, R158, RZ, P1 ;  /* 0x000000ff9e057208 */ /* 0x000fe40000800000 */
[----:B------:R-:W-:Y:S02]  /*a160*/  FSEL R6, R157, RZ, P0 ;  /* 0x000000ff9d067208 */ /* 0x000fe40000000000 */
[----:B------:R-:W-:Y:S01]  /*a170*/  FSEL R168, R168, RZ, P1 ;  /* 0x000000ffa8a87208 */ /* 0x000fe20000800000 */
[----:B------:R-:W-:Y:S01]  /*a180*/  FADD.FTZ R4, R132, -R5 ;  /* 0x8000000584047221 */ /* 0x000fe20000010000 */
[----:B------:R-:W-:Y:S01]  /*a190*/  FSEL R163, R163, RZ, P0 ;  /* 0x000000ffa3a37208 */ /* 0x000fe20000000000 */
[----:B------:R-:W-:-:S02]  /*a1a0*/  FADD.FTZ R6, R3, -R6 ;  /* 0x8000000603067221 */ /* 0x000fc40000010000 */
[--C-:B------:R-:W-:Y:S01]  /*a1b0*/  FFMA.FTZ R154, R25, UR18, -R168.reuse ;  /* 0x00000012199a7c23 */ /* 0x100fe200080108a8 */
[--C-:B------:R-:W-:Y:S01]  /*a1c0*/  FFMA.FTZ R156, R21, UR18, -R168.reuse ;  /* 0x00000012159c7c23 */ /* 0x100fe200080108a8 */
[--C-:B------:R-:W-:Y:S01]  /*a1d0*/  FFMA.FTZ R152, R2, UR18, -R163.reuse ;  /* 0x0000001202987c23 */ /* 0x100fe200080108a3 */
[----:B------:R-:W1:Y:S01]  /*a1e0*/  LDSM.16.MT88.4 R24, [R185+0xc000] ;  /* 0x00c00000b918783b */ /* 0x000e620000004200 */
[--C-:B------:R-:W-:Y:S01]  /*a1f0*/  FFMA.FTZ R155, R23, UR18, -R168.reuse ;  /* 0x00000012179b7c23 */ /* 0x100fe200080108a8 */
[--C-:B------:R-:W-:Y:S01]  /*a200*/  FFMA.FTZ R153, R13, UR18, -R168.reuse ;  /* 0x000000120d997c23 */ /* 0x100fe200080108a8 */
[--C-:B------:R-:W-:Y:S01]  /*a210*/  FFMA.FTZ R2, R20, UR18, -R163.reuse ;  /* 0x0000001214027c23 */ /* 0x100fe200080108a3 */
[--C-:B------:R-:W-:Y:S01]  /*a220*/  FFMA.FTZ R0, R14, UR18, -R163.reuse ;  /* 0x000000120e007c23 */ /* 0x100fe200080108a3 */
[--C-:B------:R-:W-:Y:S01]  /*a230*/  FFMA.FTZ R159, R12, UR18, -R163.reuse ;  /* 0x000000120c9f7c23 */ /* 0x100fe200080108a3 */
[----:B------:R-:W-:Y:S01]  /*a240*/  FMUL.FTZ R160, R4, UR18 ;  /* 0x0000001204a07c20 */ /* 0x000fe20008410000 */
[----:B------:R-:W-:Y:S01]  /*a250*/  FMUL.FTZ R3, R6, UR18 ;  /* 0x0000001206037c20 */ /* 0x000fe20008410000 */
[----:B------:R-:W-:Y:S01]  /*a260*/  MUFU.EX2 R156, R156 ;  /* 0x0000009c009c7308 */ /* 0x000fe20000000800 */
[--C-:B------:R-:W-:Y:S01]  /*a270*/  FFMA.FTZ R221, R221, UR18, -R168.reuse ;  /* 0x00000012dddd7c23 */ /* 0x100fe200080108a8 */
[--C-:B------:R-:W-:Y:S01]  /*a280*/  FFMA.FTZ R214, R208, UR18, -R163.reuse ;  /* 0x00000012d0d67c23 */ /* 0x100fe200080108a3 */
[--C-:B------:R-:W-:Y:S01]  /*a290*/  FFMA.FTZ R217, R207, UR18, -R168.reuse ;  /* 0x00000012cfd97c23 */ /* 0x100fe200080108a8 */
[--C-:B------:R-:W-:Y:S01]  /*a2a0*/  FFMA.FTZ R170, R223, UR18, -R168.reuse ;  /* 0x00000012dfaa7c23 */ /* 0x100fe200080108a8 */
[--C-:B------:R-:W-:Y:S01]  /*a2b0*/  FFMA.FTZ R207, R135, UR18, -R168.reuse ;  /* 0x0000001287cf7c23 */ /* 0x100fe200080108a8 */
[--C-:B------:R-:W-:Y:S01]  /*a2c0*/  FFMA.FTZ R219, R220, UR18, -R163.reuse ;  /* 0x00000012dcdb7c23 */ /* 0x100fe200080108a3 */
[--C-:B------:R-:W-:Y:S01]  /*a2d0*/  FFMA.FTZ R216, R150, UR18, -R163.reuse ;  /* 0x0000001296d87c23 */ /* 0x100fe200080108a3 */
[----:B------:R-:W2:Y:S01]  /*a2e0*/  MUFU.EX2 R155, R155 ;  /* 0x0000009b009b7308 */ /* 0x000ea20000000800 */
[----:B------:R-:W-:Y:S01]  /*a2f0*/  LDSM.16.MT88.4 R132, [R188+0xc800] ;  /* 0x00c80000bc84783b */ /* 0x000fe20000004200 */
[--C-:B------:R-:W-:Y:S01]  /*a300*/  FFMA.FTZ R220, R145, UR18, -R168.reuse ;  /* 0x0000001291dc7c23 */ /* 0x100fe200080108a8 */
[--C-:B------:R-:W-:Y:S01]  /*a310*/  FFMA.FTZ R222, R146, UR18, -R163.reuse ;  /* 0x0000001292de7c23 */ /* 0x100fe200080108a3 */
[--C-:B------:R-:W-:Y:S01]  /*a320*/  FFMA.FTZ R227, R144, UR18, -R163.reuse ;  /* 0x0000001290e37c23 */ /* 0x100fe200080108a3 */
[--C-:B------:R-:W-:Y:S01]  /*a330*/  FFMA.FTZ R218, R151, UR18, -R168.reuse ;  /* 0x0000001297da7c23 */ /* 0x100fe200080108a8 */
[----:B------:R-:W-:Y:S01]  /*a340*/  LDSM.16.MT88.4 R144, [R188+0xf000] ;  /* 0x00f00000bc90783b */ /* 0x000fe20000004200 */
[--C-:B------:R-:W-:Y:S01]  /*a350*/  FFMA.FTZ R223, R149, UR18, -R168.reuse ;  /* 0x0000001295df7c23 */ /* 0x100fe200080108a8 */
[----:B------:R-:W-:Y:S01]  /*a360*/  MUFU.EX2 R154, R154 ;  /* 0x0000009a009a7308 */ /* 0x000fe20000000800 */
[----:B------:R-:W-:Y:S01]  /*a370*/  FFMA.FTZ R225, R141, UR18, -R168 ;  /* 0x000000128de17c23 */ /* 0x000fe200080108a8 */
[--C-:B------:R-:W-:Y:S01]  /*a380*/  FFMA.FTZ R224, R142, UR18, -R163.reuse ;  /* 0x000000128ee07c23 */ /* 0x100fe200080108a3 */
[--C-:B------:R-:W-:Y:S01]  /*a390*/  FFMA.FTZ R229, R140, UR18, -R163.reuse ;  /* 0x000000128ce57c23 */ /* 0x100fe200080108a3 */
[--C-:B------:R-:W-:Y:S01]  /*a3a0*/  FFMA.FTZ R164, R164, UR18, -R163.reuse ;  /* 0x00000012a4a47c23 */ /* 0x100fe200080108a3 */
[----:B------:R-:W-:Y:S01]  /*a3b0*/  LDSM.16.MT88.4 R140, [R186+0xf000] ;  /* 0x00f00000ba8c783b */ /* 0x000fe20000004200 */
[--C-:B------:R-:W-:Y:S01]  /*a3c0*/  FFMA.FTZ R162, R162, UR18, -R163.reuse ;  /* 0x00000012a2a27c23 */ /* 0x100fe200080108a3 */
[----:B------:R-:W-:Y:S01]  /*a3d0*/  FFMA.FTZ R161, R161, UR18, -R163 ;  /* 0x00000012a1a17c23 */ /* 0x000fe200080108a3 */
[----:B------:R-:W3:Y:S01]  /*a3e0*/  MUFU.EX2 R153, R153 ;  /* 0x0000009900997308 */ /* 0x000ee20000000800 */
[----:B--2---:R-:W-:-:S07]  /*a3f0*/  F2FP.BF16.F32.PACK_AB R4, R155, R156 ;  /* 0x0000009c9b04723e */ /* 0x004fce00000010ff */
[----:B------:R-:W-:Y:S08]  /*a400*/  MUFU.EX2 R152, R152 ;  /* 0x0000009800987308 */ /* 0x000ff00000000800 */
[----:B------:R-:W2:Y:S01]  /*a410*/  MUFU.EX2 R2, R2 ;  /* 0x0000000200027308 */ /* 0x000ea20000000800 */
[----:B---3--:R-:W-:-:S07]  /*a420*/  F2FP.BF16.F32.PACK_AB R6, R153, R154 ;  /* 0x0000009a9906723e */ /* 0x008fce00000010ff */
[----:B------:R-:W-:Y:S08]  /*a430*/  MUFU.EX2 R0, R0 ;  /* 0x0000000000007308 */ /* 0x000ff00000000800 */
[----:B------:R-:W3:Y:S01]  /*a440*/  MUFU.EX2 R159, R159 ;  /* 0x0000009f009f7308 */ /* 0x000ee20000000800 */
[----:B--2---:R-:W-:-:S07]  /*a450*/  F2FP.BF16.F32.PACK_AB R5, R2, R152 ;  /* 0x000000980205723e */ /* 0x004fce00000010ff */
[----:B------:R-:W2:Y:S08]  /*a460*/  MUFU.EX2 R160, R160 ;  /* 0x000000a000a07308 */ /* 0x000eb00000000800 */
[----:B------:R-:W4:Y:S01]  /*a470*/  MUFU.EX2 R3, R3 ;  /* 0x0000000300037308 */ /* 0x000f220000000800 */
[----:B---3--:R-:W-:-:S07]  /*a480*/  F2FP.BF16.F32.PACK_AB R7, R159, R0 ;  /* 0x000000009f07723e */ /* 0x008fce00000010ff */
[----:B------:R3:W-:Y:S01]  /*a490*/  MUFU.EX2 R208, R221 ;  /* 0x000000dd00d07308 */ /* 0x0007e20000000800 */
[-C--:B--2---:R-:W-:Y:S01]  /*a4a0*/  FMUL.FTZ R20, R120, R160.reuse ;  /* 0x000000a078147220 */ /* 0x084fe20000410000 */
[-C--:B------:R-:W-:Y:S01]  /*a4b0*/  FMUL.FTZ R21, R121, R160.reuse ;  /* 0x000000a079157220 */ /* 0x080fe20000410000 */
[-C--:B------:R-:W-:Y:S01]  /*a4c0*/  FMUL.FTZ R116, R116, R160.reuse ;  /* 0x000000a074747220 */ /* 0x080fe20000410000 */
[-C--:B------:R-:W-:Y:S01]  /*a4d0*/  FMUL.FTZ R117, R117, R160.reuse ;  /* 0x000000a075757220 */ /* 0x080fe20000410000 */
[-C--:B------:R-:W-:Y:S01]  /*a4e0*/  FMUL.FTZ R28, R112, R160.reuse ;  /* 0x000000a0701c7220 */ /* 0x080fe20000410000 */
[-C--:B------:R-:W-:Y:S01]  /*a4f0*/  FMUL.FTZ R29, R113, R160.reuse ;  /* 0x000000a0711d7220 */ /* 0x080fe20000410000 */
[-C--:B------:R-:W-:Y:S01]  /*a500*/  FMUL.FTZ R108, R108, R160.reuse ;  /* 0x000000a06c6c7220 */ /* 0x080fe20000410000 */
[-C--:B------:R-:W-:Y:S01]  /*a510*/  FMUL.FTZ R109, R109, R160.reuse ;  /* 0x000000a06d6d7220 */ /* 0x080fe20000410000 */
[-C--:B----4-:R-:W-:Y:S01]  /*a520*/  FMUL.FTZ R22, R122, R3.reuse ;  /* 0x000000037a167220 */ /* 0x090fe20000410000 */
[-C--:B------:R-:W-:Y:S01]  /*a530*/  FMUL.FTZ R23, R123, R3.reuse ;  /* 0x000000037b177220 */ /* 0x080fe20000410000 */
[-C--:B------:R-:W-:Y:S01]  /*a540*/  FMUL.FTZ R118, R118, R3.reuse ;  /* 0x0000000376767220 */ /* 0x080fe20000410000 */
[-C--:B------:R-:W-:Y:S01]  /*a550*/  FMUL.FTZ R119, R119, R3.reuse ;  /* 0x0000000377777220 */ /* 0x080fe20000410000 */
[-C--:B------:R-:W-:Y:S01]  /*a560*/  FMUL.FTZ R30, R114, R3.reuse ;  /* 0x00000003721e7220 */ /* 0x080fe20000410000 */
[-C--:B------:R-:W-:Y:S01]  /*a570*/  FMUL.FTZ R31, R115, R3.reuse ;  /* 0x00000003731f7220 */ /* 0x080fe20000410000 */
[-C--:B------:R-:W-:Y:S01]  /*a580*/  FMUL.FTZ R110, R110, R3.reuse ;  /* 0x000000036e6e7220 */ /* 0x080fe20000410000 */
[-C--:B------:R-:W-:Y:S01]  /*a590*/  FMUL.FTZ R111, R111, R3.reuse ;  /* 0x000000036f6f7220 */ /* 0x080fe20000410000 */
[C---:B------:R-:W-:Y:S01]  /*a5a0*/  HMMA.16816.F32.BF16 R20, R4.reuse, R16, R20 ;  /* 0x000000100414723c */ /* 0x040fe20000041814 */
[----:B------:R-:W-:Y:S01]  /*a5b0*/  LDSM.16.MT88.4 R112, [R186+0xe000] ;  /* 0x00e00000ba70783b */ /* 0x000fe20000004200 */
[-C--:B------:R-:W-:Y:S01]  /*a5c0*/  FMUL.FTZ R12, R128, R160.reuse ;  /* 0x000000a0800c7220 */ /* 0x080fe20000410000 */
[-C--:B------:R-:W-:Y:S01]  /*a5d0*/  FMUL.FTZ R13, R129, R160.reuse ;  /* 0x000000a0810d7220 */ /* 0x080fe20000410000 */
[-C--:B------:R-:W-:Y:S01]  /*a5e0*/  FMUL.FTZ R14, R130, R3.reuse ;  /* 0x00000003820e7220 */ /* 0x080fe20000410000 */
[-C--:B------:R-:W-:Y:S01]  /*a5f0*/  FMUL.FTZ R15, R131, R3.reuse ;  /* 0x00000003830f7220 */ /* 0x080fe20000410000 */
[C---:B------:R-:W-:Y:S01]  /*a600*/  HMMA.16816.F32.BF16 R16, R4.reuse, R18, R116 ;  /* 0x000000120410723c */ /* 0x040fe20000041874 */
[----:B------:R-:W2:Y:S01]  /*a610*/  LDSM.16.MT88.4 R116, [R188+0xe000] ;  /* 0x00e00000bc74783b */ /* 0x000ea20000004200 */
[-C--:B------:R-:W-:Y:S01]  /*a620*/  FMUL.FTZ R124, R124, R160.reuse ;  /* 0x000000a07c7c7220 */ /* 0x080fe20000410000 */
[-C--:B------:R-:W-:Y:S01]  /*a630*/  FMUL.FTZ R125, R125, R160.reuse ;  /* 0x000000a07d7d7220 */ /* 0x080fe20000410000 */
[-C--:B------:R-:W-:Y:S01]  /*a640*/  FMUL.FTZ R126, R126, R3.reuse ;  /* 0x000000037e7e7220 */ /* 0x080fe20000410000 */
[-C--:B------:R-:W-:Y:S01]  /*a650*/  FMUL.FTZ R127, R127, R3.reuse ;  /* 0x000000037f7f7220 */ /* 0x080fe20000410000 */
[C---:B-1----:R-:W-:Y:S01]  /*a660*/  HMMA.16816.F32.BF16 R28, R4.reuse, R24, R28 ;  /* 0x00000018041c723c */ /* 0x042fe2000004181c */
[-C--:B------:R-:W-:Y:S01]  /*a670*/  FMUL.FTZ R76, R76, R160.reuse ;  /* 0x000000a04c4c7220 */ /* 0x080fe20000410000 */
[-C--:B------:R-:W-:Y:S01]  /*a680*/  FMUL.FTZ R77, R77, R160.reuse ;  /* 0x000000a04d4d7220 */ /* 0x080fe20000410000 */
[-C--:B------:R-:W-:Y:S01]  /*a690*/  FMUL.FTZ R78, R78, R3.reuse ;  /* 0x000000034e4e7220 */ /* 0x080fe20000410000 */
[-C--:B------:R-:W-:Y:S01]  /*a6a0*/  FMUL.FTZ R79, R79, R3.reuse ;  /* 0x000000034f4f7220 */ /* 0x080fe20000410000 */
[----:B------:R-:W-:Y:S01]  /*a6b0*/  LDSM.16.MT88.4 R128, [R185+0xc800] ;  /* 0x00c80000b980783b */ /* 0x000fe20000004200 */
[C---:B------:R-:W-:Y:S01]  /*a6c0*/  HMMA.16816.F32.BF16 R24, R4.reuse, R26, R108 ;  /* 0x0000001a0418723c */ /* 0x040fe2000004186c */
[----:B---3--:R-:W-:Y:S01]  /*a6d0*/  FFMA.FTZ R221, R148, UR18, -R163 ;  /* 0x0000001294dd7c23 */ /* 0x008fe200080108a3 */
[----:B------:R-:W1:Y:S01]  /*a6e0*/  MUFU.EX2 R170, R170 ;  /* 0x000000aa00aa7308 */ /* 0x000e620000000800 */
[-C--:B------:R-:W-:Y:S01]  /*a6f0*/  FMUL.FTZ R88, R88, R160.reuse ;  /* 0x000000a058587220 */ /* 0x080fe20000410000 */
[-C--:B------:R-:W-:Y:S01]  /*a700*/  FMUL.FTZ R89, R89, R160.reuse ;  /* 0x000000a059597220 */ /* 0x080fe20000410000 */
[-C--:B------:R-:W-:Y:S01]  /*a710*/  FMUL.FTZ R90, R90, R3.reuse ;  /* 0x000000035a5a7220 */ /* 0x080fe20000410000 */
[C---:B------:R-:W-:Y:S01]  /*a720*/  HMMA.16816.F32.BF16 R12, R4.reuse, R8, R12 ;  /* 0x00000008040c723c */ /* 0x040fe2000004180c */
[-C--:B------:R-:W-:Y:S01]  /*a730*/  FMUL.FTZ R108, R104, R160.reuse ;  /* 0x000000a0686c7220 */ /* 0x080fe20000410000 */
        /* <DEDUP_REMOVED lines=9> */
[----:B------:R-:W3:Y:S01]  /*a7d0*/  MUFU.EX2 R217, R217 ;  /* 0x000000d900d97308 */ /* 0x000ee20000000800 */
[-C--:B------:R-:W-:Y:S01]  /*a7e0*/  FMUL.FTZ R91, R91, R3.reuse ;  /* 0x000000035b5b7220 */ /* 0x080fe20000410000 */
[-C--:B------:R-:W-:Y:S01]  /*a7f0*/  FMUL.FTZ R92, R92, R160.reuse ;  /* 0x000000a05c5c7220 */ /* 0x080fe20000410000 */
[----:B------:R-:W-:Y:S01]  /*a800*/  LDSM.16.MT88.4 R120, [R188+0xe800] ;  /* 0x00e80000bc78783b */ /* 0x000fe20000004200 */
[C---:B------:R-:W-:Y:S01]  /*a810*/  HMMA.16816.F32.BF16 R100, R4.reuse, R32, R108 ;  /* 0x000000200464723c */ /* 0x040fe2000004186c */
[-C--:B------:R-:W-:Y:S01]  /*a820*/  FMUL.FTZ R93, R93, R160.reuse ;  /* 0x000000a05d5d7220 */ /* 0x080fe20000410000 */
[-C--:B------:R-:W-:Y:S01]  /*a830*/  FMUL.FTZ R94, R94, R3.reuse ;  /* 0x000000035e5e7220 */ /* 0x080fe20000410000 */
[----:B------:R-:W4:Y:S01]  /*a840*/  LDSM.16.MT88.4 R108, [R185+0xe000] ;  /* 0x00e00000b96c783b */ /* 0x000f220000004200 */
[----:B------:R-:W5:Y:S01]  /*a850*/  MUFU.EX2 R207, R207 ;  /* 0x000000cf00cf7308 */ /* 0x000f620000000800 */
[-C--:B------:R-:W-:Y:S01]  /*a860*/  FMUL.FTZ R95, R95, R3.reuse ;  /* 0x000000035f5f7220 */ /* 0x080fe20000410000 */
[C---:B------:R-:W-:Y:S01]  /*a870*/  HMMA.16816.F32.BF16 R32, R4.reuse, R34, R104 ;  /* 0x000000220420723c */ /* 0x040fe20000041868 */
[-C--:B------:R-:W-:Y:S01]  /*a880*/  FMUL.FTZ R96, R96, R160.reuse ;  /* 0x000000a060607220 */ /* 0x080fe20000410000 */
[-C--:B------:R-:W-:Y:S01]  /*a890*/  FMUL.FTZ R97, R97, R160.reuse ;  /* 0x000000a061617220 */ /* 0x080fe20000410000 */
[-C--:B------:R-:W-:Y:S01]  /*a8a0*/  FMUL.FTZ R98, R98, R3.reuse ;  /* 0x0000000362627220 */ /* 0x080fe20000410000 */
[-C--:B------:R-:W-:Y:S01]  /*a8b0*/  FMUL.FTZ R99, R99, R3.reuse ;  /* 0x0000000363637220 */ /* 0x080fe20000410000 */
[----:B------:R-:W-:Y:S01]  /*a8c0*/  LDSM.16.MT88.4 R148, [R184+0xd000] ;  /* 0x00d00000b894783b */ /* 0x000fe20000004200 */
[----:B------:R-:W-:Y:S01]  /*a8d0*/  MUFU.EX2 R214, R214 ;  /* 0x000000d600d67308 */ /* 0x000fe20000000800 */
[-C--:B------:R-:W-:Y:S01]  /*a8e0*/  FMUL.FTZ R104, R36, R160.reuse ;  /* 0x000000a024687220 */ /* 0x080fe20000410000 */
[-C--:B------:R-:W-:Y:S01]  /*a8f0*/  FMUL.FTZ R105, R37, R160.reuse ;  /* 0x000000a025697220 */ /* 0x080fe20000410000 */
[-C--:B------:R-:W-:Y:S01]  /*a900*/  FMUL.FTZ R106, R38, R3.reuse ;  /* 0x00000003266a7220 */ /* 0x080fe20000410000 */
[-C--:B------:R-:W-:Y:S01]  /*a910*/  FMUL.FTZ R107, R39, R3.reuse ;  /* 0x00000003276b7220 */ /* 0x080fe20000410000 */
[-C--:B------:R-:W-:Y:S01]  /*a920*/  FMUL.FTZ R36, R40, R160.reuse ;  /* 0x000000a028247220 */ /* 0x080fe20000410000 */
[-C--:B------:R-:W-:Y:S01]  /*a930*/  FMUL.FTZ R37, R41, R160.reuse ;  /* 0x000000a029257220 */ /* 0x080fe20000410000 */
[-C--:B------:R-:W-:Y:S01]  /*a940*/  FMUL.FTZ R38, R42, R3.reuse ;  /* 0x000000032a267220 */ /* 0x080fe20000410000 */
[----:B------:R-:W-:Y:S01]  /*a950*/  FMUL.FTZ R39, R43, R3 ;  /* 0x000000032b277220 */ /* 0x000fe20000410000 */
[----:B------:R-:W5:Y:S01]  /*a960*/  MUFU.EX2 R219, R219 ;  /* 0x000000db00db7308 */ /* 0x000f620000000800 */
[----:B------:R-:W-:Y:S01]  /*a970*/  HMMA.16816.F32.BF16 R92, R4, R136, R92 ;  /* 0x00000088045c723c */ /* 0x000fe2000004185c */
[----:B------:R-:W-:-:S04]  /*a980*/  FFMA.FTZ R156, R213, R160, R156 ;  /* 0x000000a0d59c7223 */ /* 0x000fc8000001009c */
[----:B------:R-:W-:Y:S01]  /*a990*/  FADD.FTZ R155, R155, R156 ;  /* 0x0000009c9b9b7221 */ /* 0x000fe20000010000 */
[----:B--2---:R-:W-:Y:S01]  /*a9a0*/  HMMA.16816.F32.BF16 R40, R4, R116, R104 ;  /* 0x000000740428723c */ /* 0x004fe20000041868 */
[----:B------:R-:W2:Y:S01]  /*a9b0*/  LDSM.16.MT88.4 R104, [R184+0xe000] ;  /* 0x00e00000b868783b */ /* 0x000ea20000004200 */
[----:B------:R-:W-:Y:S01]  /*a9c0*/  MUFU.EX2 R216, R216 ;  /* 0x000000d800d87308 */ /* 0x000fe20000000800 */
[----:B------:R-:W-:-:S03]  /*a9d0*/  FADD.FTZ R154, R154, R155 ;  /* 0x0000009b9a9a7221 */ /* 0x000fc60000010000 */
[----:B------:R-:W-:Y:S01]  /*a9e0*/  HMMA.16816.F32.BF16 R36, R4, R118, R36 ;  /* 0x000000760424723c */ /* 0x000fe20000041824 */
[-C--:B------:R-:W-:Y:S01]  /*a9f0*/  FMUL.FTZ R116, R44, R160.reuse ;  /* 0x000000a02c747220 */ /* 0x080fe20000410000 */
[-C--:B------:R-:W-:Y:S01]  /*aa00*/  FMUL.FTZ R117, R45, R160.reuse ;  /* 0x000000a02d757220 */ /* 0x080fe20000410000 */
[-C--:B------:R-:W-:Y:S01]  /*aa10*/  FMUL.FTZ R44, R48, R160.reuse ;  /* 0x000000a0302c7220 */ /* 0x080fe20000410000 */
[----:B------:R-:W-:Y:S01]  /*aa20*/  FMUL.FTZ R45, R49, R160 ;  /* 0x000000a0312d7220 */ /* 0x000fe20000410000 */
[----:B------:R-:W5:Y:S01]  /*aa30*/  MUFU.EX2 R221, R221 ;  /* 0x000000dd00dd7308 */ /* 0x000f620000000800 */
[----:B------:R-:W-:Y:S01]  /*aa40*/  FADD.FTZ R153, R153, R154 ;  /* 0x0000009a99997221 */ /* 0x000fe20000010000 */
[-C--:B------:R-:W-:Y:S01]  /*aa50*/  FMUL.FTZ R118, R46, R3.reuse ;  /* 0x000000032e767220 */ /* 0x080fe20000410000 */
[-C--:B------:R-:W-:Y:S01]  /*aa60*/  FMUL.FTZ R119, R47, R3.reuse ;  /* 0x000000032f777220 */ /* 0x080fe20000410000 */
[-C--:B------:R-:W-:Y:S01]  /*aa70*/  FMUL.FTZ R46, R50, R3.reuse ;  /* 0x00000003322e7220 */ /* 0x080fe20000410000 */
[----:B------:R-:W-:-:S03]  /*aa80*/  FMUL.FTZ R47, R51, R3 ;  /* 0x00000003332f7220 */ /* 0x000fc60000410000 */
[----:B------:R-:W-:Y:S02]  /*aa90*/  MUFU.EX2 R218, R218 ;  /* 0x000000da00da7308 */ /* 0x000fe40000000800 */
[C---:B------:R-:W-:Y:S06]  /*aaa0*/  HMMA.16816.F32.BF16 R48, R4.reuse, R112, R116 ;  /* 0x000000700430723c */ /* 0x040fec0000041874 */
[C---:B------:R-:W-:Y:S01]  /*aab0*/  HMMA.16816.F32.BF16 R44, R4.reuse, R114, R44 ;  /* 0x00000072042c723c */ /* 0x040fe2000004182c */
[-C--:B------:R-:W-:Y:S01]  /*aac0*/  FMUL.FTZ R116, R52, R160.reuse ;  /* 0x000000a034747220 */ /* 0x080fe20000410000 */
[-C--:B------:R-:W-:Y:S01]  /*aad0*/  FMUL.FTZ R117, R53, R160.reuse ;  /* 0x000000a035757220 */ /* 0x080fe20000410000 */
[-C--:B------:R-:W-:Y:S01]  /*aae0*/  FMUL.FTZ R118, R54, R3.reuse ;  /* 0x0000000336767220 */ /* 0x080fe20000410000 */
[-C--:B------:R-:W-:Y:S01]  /*aaf0*/  FMUL.FTZ R119, R55, R3.reuse ;  /* 0x0000000337777220 */ /* 0x080fe20000410000 */
[----:B------:R-:W1:Y:S01]  /*ab00*/  LDSM.16.MT88.4 R112, [R188+0x10000] ;  /* 0x01000000bc70783b */ /* 0x000e620000004200 */
[-C--:B------:R-:W-:Y:S01]  /*ab10*/  FMUL.FTZ R52, R56, R160.reuse ;  /* 0x000000a038347220 */ /* 0x080fe20000410000 */
[-C--:B------:R-:W-:Y:S01]  /*ab20*/  FMUL.FTZ R53, R57, R160.reuse ;  /* 0x000000a039357220 */ /* 0x080fe20000410000 */
[-C--:B------:R-:W-:Y:S01]  /*ab30*/  FMUL.FTZ R54, R58, R3.reuse ;  /* 0x000000033a367220 */ /* 0x080fe20000410000 */
[-C--:B------:R-:W-:Y:S01]  /*ab40*/  FMUL.FTZ R55, R59, R3.reuse ;  /* 0x000000033b377220 */ /* 0x080fe20000410000 */
[----:B------:R-:W5:Y:S01]  /*ab50*/  MUFU.EX2 R223, R223 ;  /* 0x000000df00df7308 */ /* 0x000f620000000800 */
[C---:B----4-:R-:W-:Y:S06]  /*ab60*/  HMMA.16816.F32.BF16 R56, R4.reuse, R108, R116 ;  /* 0x0000006c0438723c */ /* 0x050fec0000041874 */
[C---:B------:R-:W-:Y:S01]  /*ab70*/  HMMA.16816.F32.BF16 R52, R4.reuse, R110, R52 ;  /* 0x0000006e0434723c */ /* 0x040fe20000041834 */
[----:B------:R-:W4:Y:S01]  /*ab80*/  LDSM.16.MT88.4 R108, [R186+0x10000] ;  /* 0x01000000ba6c783b */ /* 0x000f220000004200 */
        /* <DEDUP_REMOVED lines=8> */
[----:B------:R-:W-:Y:S02]  /*ac10*/  MUFU.EX2 R220, R220 ;  /* 0x000000dc00dc7308 */ /* 0x000fe40000000800 */
[C---:B--2---:R-:W-:Y:S06]  /*ac20*/  HMMA.16816.F32.BF16 R64, R4.reuse, R104, R116 ;  /* 0x000000680440723c */ /* 0x044fec0000041874 */
[C---:B------:R-:W-:Y:S01]  /*ac30*/  HMMA.16816.F32.BF16 R60, R4.reuse, R106, R60 ;  /* 0x0000006a043c723c */ /* 0x040fe2000004183c */
[-C--:B------:R-:W-:Y:S01]  /*ac40*/  FMUL.FTZ R116, R68, R160.reuse ;  /* 0x000000a044747220 */ /* 0x080fe20000410000 */
[-C--:B------:R-:W-:Y:S01]  /*ac50*/  FMUL.FTZ R117, R69, R160.reuse ;  /* 0x000000a045757220 */ /* 0x080fe20000410000 */
[-C--:B------:R-:W-:Y:S01]  /*ac60*/  FMUL.FTZ R118, R70, R3.reuse ;  /* 0x0000000346767220 */ /* 0x080fe20000410000 */
[-C--:B------:R-:W-:Y:S01]  /*ac70*/  FMUL.FTZ R119, R71, R3.reuse ;  /* 0x0000000347777220 */ /* 0x080fe20000410000 */
[----:B------:R-:W2:Y:S01]  /*ac80*/  LDSM.16.MT88.4 R104, [R185+0x10000] ;  /* 0x01000000b968783b */ /* 0x000ea20000004200 */
[-C--:B------:R-:W-:Y:S01]  /*ac90*/  FMUL.FTZ R68, R72, R160.reuse ;  /* 0x000000a048447220 */ /* 0x080fe20000410000 */
[-C--:B------:R-:W-:Y:S01]  /*aca0*/  FMUL.FTZ R69, R73, R160.reuse ;  /* 0x000000a049457220 */ /* 0x080fe20000410000 */
[-C--:B------:R-:W-:Y:S01]  /*acb0*/  FMUL.FTZ R70, R74, R3.reuse ;  /* 0x000000034a467220 */ /* 0x080fe20000410000 */
[-C--:B------:R-:W-:Y:S01]  /*acc0*/  FMUL.FTZ R71, R75, R3.reuse ;  /* 0x000000034b477220 */ /* 0x080fe20000410000 */
[----:B------:R-:W-:Y:S01]  /*acd0*/  MUFU.EX2 R225, R225 ;  /* 0x000000e100e17308 */ /* 0x000fe20000000800 */
[C---:B-1----:R-:W-:Y:S01]  /*ace0*/  HMMA.16816.F32.BF16 R72, R4.reuse, R112, R116 ;  /* 0x000000700448723c */ /* 0x042fe20000041874 */
[----:B------:R-:W1:Y:S05]  /*acf0*/  LDSM.16.MT88.4 R116, [R186+0xc800] ;  /* 0x00c80000ba74783b */ /* 0x000e6a0000004200 */
[C---:B------:R-:W-:Y:S01]  /*ad00*/  HMMA.16816.F32.BF16 R68, R4.reuse, R114, R68 ;  /* 0x000000720444723c */ /* 0x040fe20000041844 */
[-C--:B------:R-:W-:Y:S01]  /*ad10*/  FMUL.FTZ R112, R80, R160.reuse ;  /* 0x000000a050707220 */ /* 0x080fe20000410000 */
[-C--:B------:R-:W-:Y:S01]  /*ad20*/  FMUL.FTZ R113, R81, R160.reuse ;  /* 0x000000a051717220 */ /* 0x080fe20000410000 */
[-C--:B------:R-:W-:Y:S01]  /*ad30*/  FMUL.FTZ R80, R84, R160.reuse ;  /* 0x000000a054507220 */ /* 0x080fe20000410000 */
[----:B------:R-:W-:Y:S01]  /*ad40*/  FMUL.FTZ R81, R85, R160 ;  /* 0x000000a055517220 */ /* 0x000fe20000410000 */
[----:B------:R-:W-:Y:S01]  /*ad50*/  MUFU.EX2 R222, R222 ;  /* 0x000000de00de7308 */ /* 0x000fe20000000800 */
[----:B----4-:R-:W-:Y:S01]  /*ad60*/  HMMA.16816.F32.BF16 R76, R4, R108, R76 ;  /* 0x0000006c044c723c */ /* 0x010fe2000004184c */
[-C--:B------:R-:W-:Y:S01]  /*ad70*/  FMUL.FTZ R114, R82, R3.reuse ;  /* 0x0000000352727220 */ /* 0x080fe20000410000 */
[-C--:B------:R-:W-:Y:S01]  /*ad80*/  FMUL.FTZ R115, R83, R3.reuse ;  /* 0x0000000353737220 */ /* 0x080fe20000410000 */
[-C--:B------:R-:W-:Y:S01]  /*ad90*/  FMUL.FTZ R82, R86, R3.reuse ;  /* 0x0000000356527220 */ /* 0x080fe20000410000 */
[-C--:B------:R-:W-:Y:S01]  /*ada0*/  FMUL.FTZ R83, R87, R3.reuse ;  /* 0x0000000357537220 */ /* 0x080fe20000410000 */
[----:B------:R-:W-:-:S02]  /*adb0*/  FFMA.FTZ R3, R211, R3, R152 ;  /* 0x00000003d3037223 */ /* 0x000fc40000010098 */
[----:B------:R-:W4:Y:S02]  /*adc0*/  MUFU.EX2 R227, R227 ;  /* 0x000000e300e37308 */ /* 0x000f240000000800 */
[----:B------:R-:W-:Y:S01]  /*add0*/  HMMA.16816.F32.BF16 R84, R4, R110, R112 ;  /* 0x0000006e0454723c */ /* 0x000fe20000041870 */
[----:B------:R-:W4:Y:S01]  /*ade0*/  LDSM.16.MT88.4 R112, [R186+0xe800] ;  /* 0x00e80000ba70783b */ /* 0x000f220000004200 */
[----:B------:R-:W-:-:S03]  /*adf0*/  FADD.FTZ R3, R2, R3 ;  /* 0x0000000302037221 */ /* 0x000fc60000010000 */
[----:B------:R-:W4:Y:S01]  /*ae00*/  LDSM.16.MT88.4 R108, [R185+0xe800] ;  /* 0x00e80000b96c783b */ /* 0x000f220000004200 */
[----:B------:R-:W-:Y:S01]  /*ae10*/  MUFU.EX2 R224, R224 ;  /* 0x000000e000e07308 */ /* 0x000fe20000000800 */
[----:B------:R-:W-:-:S04]  /*ae20*/  FADD.FTZ R0, R0, R3 ;  /* 0x0000000300007221 */ /* 0x000fc80000010000 */
[----:B------:R-:W-:Y:S01]  /*ae30*/  FADD.FTZ R159, R159, R0 ;  /* 0x000000009f9f7221 */ /* 0x000fe20000010000 */
[----:B------:R-:W-:Y:S01]  /*ae40*/  FADD.FTZ R0, R170, R153 ;  /* 0x00000099aa007221 */ /* 0x000fe20000010000 */
[----:B--2---:R-:W-:Y:S01]  /*ae50*/  HMMA.16816.F32.BF16 R80, R4, R104, R80 ;  /* 0x000000680450723c */ /* 0x004fe20000041850 */
[----:B------:R-:W2:Y:S02]  /*ae60*/  MUFU.EX2 R229, R229 ;  /* 0x000000e500e57308 */ /* 0x000ea40000000800 */
[----:B---3--:R-:W-:-:S03]  /*ae70*/  FADD.FTZ R0, R217, R0 ;  /* 0x00000000d9007221 */ /* 0x008fc60000010000 */
[C---:B------:R-:W-:Y:S01]  /*ae80*/  HMMA.16816.F32.BF16 R88, R4.reuse, R106, R88 ;  /* 0x0000006a0458723c */ /* 0x040fe20000041858 */
[----:B------:R-:W-:Y:S01]  /*ae90*/  F2FP.BF16.F32.PACK_AB R104, R217, R170 ;  /* 0x000000aad968723e */ /* 0x000fe200000010ff */
[----:B-----5:R-:W-:Y:S01]  /*aea0*/  FADD.FTZ R3, R207, R0 ;  /* 0x00000000cf037221 */ /* 0x020fe20000010000 */
[----:B------:R-:W-:Y:S01]  /*aeb0*/  F2FP.BF16.F32.PACK_AB R105, R219, R214 ;  /* 0x000000d6db69723e */ /* 0x000fe200000010ff */
[----:B------:R-:W-:Y:S01]  /*aec0*/  MUFU.EX2 R164, R164 ;  /* 0x000000a400a47308 */ /* 0x000fe20000000800 */
[----:B------:R-:W-:Y:S01]  /*aed0*/  FADD.FTZ R214, R214, R159 ;  /* 0x0000009fd6d67221 */ /* 0x000fe20000010000 */
[----:B------:R-:W-:Y:S01]  /*aee0*/  HMMA.16816.F32.BF16 R4, R4, R138, R96 ;  /* 0x0000008a0404723c */ /* 0x000fe20000041860 */
[C---:B------:R-:W-:Y:S01]  /*aef0*/  F2FP.BF16.F32.PACK_AB R106, R208.reuse, R207 ;  /* 0x000000cfd06a723e */ /* 0x040fe200000010ff */
[----:B------:R-:W-:Y:S01]  /*af00*/  LDSM.16.MT88.4 R96, [R185+0x10800] ;  /* 0x01080000b960783b */ /* 0x000fe20000004200 */
[----:B------:R-:W-:Y:S01]  /*af10*/  F2FP.BF16.F32.PACK_AB R107, R221, R216 ;  /* 0x000000d8dd6b723e */ /* 0x000fe200000010ff */
[----:B------:R-:W-:Y:S01]  /*af20*/  FADD.FTZ R219, R219, R214 ;  /* 0x000000d6dbdb7221 */ /* 0x000fe20000010000 */
[----:B------:R-:W-:Y:S01]  /*af30*/  FADD.FTZ R3, R208, R3 ;  /* 0x00000003d0037221 */ /* 0x000fe20000010000 */
[----:B------:R-:W-:Y:S01]  /*af40*/  LDSM.16.MT88.4 R136, [R184+0xf000] ;  /* 0x00f00000b888783b */ /* 0x000fe20000004200 */
[----:B------:R-:W-:Y:S01]  /*af50*/  MUFU.EX2 R162, R162 ;  /* 0x000000a200a27308 */ /* 0x000fe20000000800 */
[----:B------:R-:W-:-:S02]  /*af60*/  FADD.FTZ R216, R216, R219 ;  /* 0x000000dbd8d87221 */ /* 0x000fc40000010000 */
[----:B-1----:R-:W-:Y:S02]  /*af70*/  HMMA.16816.F32.BF16 R20, R104, R116, R20 ;  /* 0x000000746814723c */ /* 0x002fe40000041814 */
[----:B------:R-:W-:-:S03]  /*af80*/  FADD.FTZ R221, R221, R216 ;  /* 0x000000d8dddd7221 */ /* 0x000fc60000010000 */
[----:B------:R-:W1:Y:S01]  /*af90*/  MUFU.EX2 R161, R161 ;  /* 0x000000a100a17308 */ /* 0x000e620000000800 */
[C---:B------:R-:W-:Y:S01]  /*afa0*/  HMMA.16816.F32.BF16 R16, R104.reuse, R118, R16 ;  /* 0x000000766810723c */ /* 0x040fe20000041810 */
[----:B------:R-:W3:Y:S05]  /*afb0*/  LDSM.16.MT88.4 R116, [R184+0xe800] ;  /* 0x00e80000b874783b */ /* 0x000eea0000004200 */
[C---:B------:R-:W-:Y:S06]  /*afc0*/  HMMA.16816.F32.BF16 R28, R104.reuse, R128, R28 ;  /* 0x00000080681c723c */ /* 0x040fec000004181c */
[C---:B------:R-:W-:Y:S01]  /*afd0*/  HMMA.16816.F32.BF16 R24, R104.reuse, R130, R24 ;  /* 0x000000826818723c */ /* 0x040fe20000041818 */
[----:B------:R-:W5:Y:S05]  /*afe0*/  LDSM.16.MT88.4 R128, [R188+0x10800] ;  /* 0x01080000bc80783b */ /* 0x000f6a0000004200 */
[C---:B------:R-:W-:Y:S06]  /*aff0*/  HMMA.16816.F32.BF16 R100, R104.reuse, R124, R100 ;  /* 0x0000007c6864723c */ /* 0x040fec0000041864 */
[C---:B------:R-:W-:Y:S01]  /*b000*/  HMMA.16816.F32.BF16 R32, R104.reuse, R126, R32 ;  /* 0x0000007e6820723c */ /* 0x040fe20000041820 */
[----:B------:R-:W-:Y:S05]  /*b010*/  LDSM.16.MT88.4 R124, [R188+0xd000] ;  /* 0x00d00000bc7c783b */ /* 0x000fea0000004200 */
[C---:B----4-:R-:W-:Y:S06]  /*b020*/  HMMA.16816.F32.BF16 R48, R104.reuse, R112, R48 ;  /* 0x000000706830723c */ /* 0x050fec0000041830 */
[C---:B------:R-:W-:Y:S01]  /*b030*/  HMMA.16816.F32.BF16 R44, R104.reuse, R114, R44 ;  /* 0x00000072682c723c */ /* 0x040fe2000004182c */
[----:B------:R-:W4:Y:S05]  /*b040*/  LDSM.16.MT88.4 R112, [R184+0x10800] ;  /* 0x01080000b870783b */ /* 0x000f2a0000004200 */
[C---:B------:R-:W-:Y:S06]  /*b050*/  HMMA.16816.F32.BF16 R56, R104.reuse, R108, R56 ;  /* 0x0000006c6838723c */ /* 0x040fec0000041838 */
[C---:B------:R-:W-:Y:S01]  /*b060*/  HMMA.16816.F32.BF16 R52, R104.reuse, R110, R52 ;  /* 0x0000006e6834723c */ /* 0x040fe20000041834 */
[----:B------:R-:W1:Y:S05]  /*b070*/  LDSM.16.MT88.4 R108, [R185+0xd000] ;  /* 0x00d00000b96c783b */ /* 0x000e6a0000004200 */
[C---:B------:R-:W-:Y:S06]  /*b080*/  HMMA.16816.F32.BF16 R12, R104.reuse, R132, R12 ;  /* 0x00000084680c723c */ /* 0x040fec000004180c */
[C---:B------:R-:W-:Y:S01]  /*b090*/  HMMA.16816.F32.BF16 R8, R104.reuse, R134, R8 ;  /* 0x000000866808723c */ /* 0x040fe20000041808 */
[----:B------:R-:W-:Y:S05]  /*b0a0*/  LDSM.16.MT88.4 R132, [R185+0xf000] ;  /* 0x00f00000b984783b */ /* 0x000fea0000004200 */
[C---:B------:R-:W-:Y:S06]  /*b0b0*/  HMMA.16816.F32.BF16 R40, R104.reuse, R120, R40 ;  /* 0x000000786828723c */ /* 0x040fec0000041828 */
[C---:B------:R-:W-:Y:S01]  /*b0c0*/  HMMA.16816.F32.BF16 R36, R104.reuse, R122, R36 ;  /* 0x0000007a6824723c */ /* 0x040fe20000041824 */
[----:B------:R-:W1:Y:S05]  /*b0d0*/  LDSM.16.MT88.4 R120, [R186+0x10800] ;  /* 0x01080000ba78783b */ /* 0x000e6a0000004200 */
[C---:B---3--:R-:W-:Y:S06]  /*b0e0*/  HMMA.16816.F32.BF16 R64, R104.reuse, R116, R64 ;  /* 0x000000746840723c */ /* 0x048fec0000041840 */
[C---:B------:R-:W-:Y:S01]  /*b0f0*/  HMMA.16816.F32.BF16 R60, R104.reuse, R118, R60 ;  /* 0x00000076683c723c */ /* 0x040fe2000004183c */
[----:B------:R-:W3:Y:S05]  /*b100*/  LDSM.16.MT88.4 R116, [R186+0xd000] ;  /* 0x00d00000ba74783b */ /* 0x000eea0000004200 */
[C---:B------:R-:W-:Y:S06]  /*b110*/  HMMA.16816.F32.BF16 R80, R104.reuse, R96, R80 ;  /* 0x000000606850723c */ /* 0x040fec0000041850 */
[C---:B------:R-:W-:Y:S01]  /*b120*/  HMMA.16816.F32.BF16 R88, R104.reuse, R98, R88 ;  /* 0x000000626858723c */ /* 0x040fe20000041858 */
[----:B------:R-:W-:Y:S01]  /*b130*/  F2FP.BF16.F32.PACK_AB R96, R223, R218 ;  /* 0x000000dadf60723e */ /* 0x000fe200000010ff */
[----:B------:R-:W-:Y:S01]  /*b140*/  FADD.FTZ R218, R218, R3 ;  /* 0x00000003dada7221 */ /* 0x000fe20000010000 */
[----:B------:R-:W-:Y:S01]  /*b150*/  F2FP.BF16.F32.PACK_AB R97, R227, R222 ;  /* 0x000000dee361723e */ /* 0x000fe200000010ff */
[----:B------:R-:W-:Y:S01]  /*b160*/  FADD.FTZ R222, R222, R221 ;  /* 0x000000dddede7221 */ /* 0x000fe20000010000 */
[----:B------:R-:W-:Y:S01]  /*b170*/  MOV R3, R157 ;  /* 0x0000009d00037202 */ /* 0x000fe20000000f00 */
[----:B-----5:R-:W-:Y:S01]  /*b180*/  HMMA.16816.F32.BF16 R72, R104, R128, R72 ;  /* 0x000000806848723c */ /* 0x020fe20000041848 */
[----:B------:R-:W-:Y:S01]  /*b190*/  F2FP.BF16.F32.PACK_AB R98, R225, R220 ;  /* 0x000000dce162723e */ /* 0x000fe200000010ff */
[----:B------:R-:W-:Y:S01]  /*b1a0*/  FADD.FTZ R223, R223, R218 ;  /* 0x000000dadfdf7221 */ /* 0x000fe20000010000 */
[----:B--2---:R-:W-:Y:S01]  /*b1b0*/  F2FP.BF16.F32.PACK_AB R99, R229, R224 ;  /* 0x000000e0e563723e */ /* 0x004fe200000010ff */
[----:B------:R-:W-:-:S02]  /*b1c0*/  FADD.FTZ R227, R227, R222 ;  /* 0x000000dee3e37221 */ /* 0x000fc40000010000 */
[----:B------:R-:W-:Y:S01]  /*b1d0*/  HMMA.16816.F32.BF16 R68, R104, R130, R68 ;  /* 0x000000826844723c */ /* 0x000fe20000041844 */
[----:B------:R-:W-:Y:S01]  /*b1e0*/  FADD.FTZ R220, R220, R223 ;  /* 0x000000dfdcdc7221 */ /* 0x000fe20000010000 */
[----:B------:R-:W-:-:S03]  /*b1f0*/  FADD.FTZ R0, R224, R227 ;  /* 0x000000e3e0007221 */ /* 0x000fc60000010000 */
[----:B------:R-:W-:Y:S01]  /*b200*/  FADD.FTZ R225, R225, R220 ;  /* 0x000000dce1e17221 */ /* 0x000fe20000010000 */
[----:B----4-:R-:W-:Y:S01]  /*b210*/  HMMA.16816.F32.BF16 R92, R104, R112, R92 ;  /* 0x00000070685c723c */ /* 0x010fe2000004185c */
[----:B------:R-:W-:-:S05]  /*b220*/  FADD.FTZ R0, R229, R0 ;  /* 0x00000000e5007221 */ /* 0x000fca0000010000 */
[----:B------:R-:W-:Y:S06]  /*b230*/  HMMA.16816.F32.BF16 R4, R104, R114, R4 ;  /* 0x000000726804723c */ /* 0x000fec0000041804 */
[C---:B------:R-:W-:Y:S06]  /*b240*/  HMMA.16816.F32.BF16 R128, R96.reuse, R124, R12 ;  /* 0x0000007c6080723c */ /* 0x040fec000004180c */
[C---:B------:R-:W-:Y:S01]  /*b250*/  HMMA.16816.F32.BF16 R124, R96.reuse, R126, R8 ;  /* 0x0000007e607c723c */ /* 0x040fe20000041808 */
[----:B------:R-:W2:Y:S05]  /*b260*/  LDSM.16.MT88.4 R8, [R188+0x11000] ;  /* 0x01100000bc08783b */ /* 0x000eaa0000004200 */
[C---:B-1----:R-:W-:Y:S06]  /*b270*/  HMMA.16816.F32.BF16 R112, R96.reuse, R108, R28 ;  /* 0x0000006c6070723c */ /* 0x042fec000004181c */
[C---:B------:R-:W-:Y:S06]  /*b280*/  HMMA.16816.F32.BF16 R28, R96.reuse, R144, R40 ;  /* 0x00000090601c723c */ /* 0x040fec0000041828 */
[----:B------:R-:W-:Y:S01]  /*b290*/  HMMA.16816.F32.BF16 R40, R96, R146, R36 ;  /* 0x000000926028723c */ /* 0x000fe20000041824 */
[----:B------:R-:W1:Y:S04]  /*b2a0*/  LDSM.16.MT88.4 R36, [R186+0x11000] ;  /* 0x01100000ba24783b */ /* 0x000e680000004200 */
[----:B------:R-:W-:Y:S01]  /*b2b0*/  LDSM.16.MT88.4 R144, [R184+0x11000] ;  /* 0x01100000b890783b */ /* 0x000fe20000004200 */
[C---:B------:R-:W-:Y:S06]  /*b2c0*/  HMMA.16816.F32.BF16 R76, R104.reuse, R120, R76 ;  /* 0x00000078684c723c */ /* 0x040fec000004184c */
[----:B------:R-:W-:Y:S01]  /*b2d0*/  HMMA.16816.F32.BF16 R84, R104, R122, R84 ;  /* 0x0000007a6854723c */ /* 0x000fe20000041854 */
[----:B------:R-:W-:Y:S05]  /*b2e0*/  LDSM.16.MT88.4 R104, [R185+0xd800] ;  /* 0x00d80000b968783b */ /* 0x000fea0000004200 */
[C---:B---3--:R-:W-:Y:S06]  /*b2f0*/  HMMA.16816.F32.BF16 R120, R96.reuse, R116, R20 ;  /* 0x000000746078723c */ /* 0x048fec0000041814 */
[C---:B------:R-:W-:Y:S06]  /*b300*/  HMMA.16816.F32.BF16 R20, R96.reuse, R132, R56 ;  /* 0x000000846014723c */ /* 0x040fec0000041838 */
[C---:B------:R-:W-:Y:S01]  /*b310*/  HMMA.16816.F32.BF16 R56, R96.reuse, R134, R52 ;  /* 0x000000866038723c */ /* 0x040fe20000041834 */
[----:B------:R-:W3:Y:S04]  /*b320*/  LDSM.16.MT88.4 R132, [R185+0x11000] ;  /* 0x01100000b984783b */ /* 0x000ee80000004200 */
[----:B------:R-:W-:Y:S01]  /*b330*/  LDSM.16.MT88.4 R52, [R186+0xf800] ;  /* 0x00f80000ba34783b */ /* 0x000fe20000004200 */
[C---:B--2---:R-:W-:Y:S06]  /*b340*/  HMMA.16816.F32.BF16 R12, R96.reuse, R8, R72 ;  /* 0x00000008600c723c */ /* 0x044fec0000041848 */
[C---:B------:R-:W-:Y:S01]  /*b350*/  HMMA.16816.F32.BF16 R72, R96.reuse, R10, R68 ;  /* 0x0000000a6048723c */ /* 0x040fe20000041844 */
[----:B------:R-:W-:Y:S05]  /*b360*/  LDSM.16.MT88.4 R68, [R184+0xf800] ;  /* 0x00f80000b844783b */ /* 0x000fea0000004200 */
[C---:B------:R-:W-:Y:S06]  /*b370*/  HMMA.16816.F32.BF16 R108, R96.reuse, R110, R24 ;  /* 0x0000006e606c723c */ /* 0x040fec0000041818 */
[C---:B-1----:R-:W-:Y:S06]  /*b380*/  HMMA.16816.F32.BF16 R76, R96.reuse, R36, R76 ;  /* 0x00000024604c723c */ /* 0x042fec000004184c */
[C---:B------:R-:W-:Y:S01]  /*b390*/  HMMA.16816.F32.BF16 R8, R96.reuse, R38, R84 ;  /* 0x000000266008723c */ /* 0x040fe20000041854 */
[----:B------:R-:W1:Y:S05]  /*b3a0*/  LDSM.16.MT88.4 R36, [R184+0xd800] ;  /* 0x00d80000b824783b */ /* 0x000e6a0000004200 */
[C---:B------:R-:W-:Y:S06]  /*b3b0*/  HMMA.16816.F32.BF16 R24, R96.reuse, R140, R48 ;  /* 0x0000008c6018723c */ /* 0x040fec0000041830 */
[C---:B------:R-:W-:Y:S06]  /*b3c0*/  HMMA.16816.F32.BF16 R116, R96.reuse, R118, R16 ;  /* 0x000000766074723c */ /* 0x040fec0000041810 */
[C---:B------:R-:W-:Y:S01]  /*b3d0*/  HMMA.16816.F32.BF16 R48, R96.reuse, R142, R44 ;  /* 0x0000008e6030723c */ /* 0x040fe2000004182c */
[----:B------:R-:W2:Y:S04]  /*b3e0*/  LDSM.16.MT88.4 R44, [R188+0xf800] ;  /* 0x00f80000bc2c783b */ /* 0x000ea80000004200 */
[----:B------:R-:W-:Y:S01]  /*b3f0*/  LDSM.16.MT88.4 R140, [R188+0xd800] ;  /* 0x00d80000bc8c783b */ /* 0x000fe20000004200 */
[C---:B------:R-:W-:Y:S06]  /*b400*/  HMMA.16816.F32.BF16 R16, R96.reuse, R136, R64 ;  /* 0x000000886010723c */ /* 0x040fec0000041840 */
[C---:B------:R-:W-:Y:S01]  /*b410*/  HMMA.16816.F32.BF16 R64, R96.reuse, R138, R60 ;  /* 0x0000008a6040723c */ /* 0x040fe2000004183c */
[----:B------:R-:W4:Y:S04]  /*b420*/  LDSM.16.MT88.4 R60, [R185+0xf800] ;  /* 0x00f80000b93c783b */ /* 0x000f280000004200 */
[----:B------:R-:W5:Y:S01]  /*b430*/  LDSM.16.MT88.4 R136, [R186+0xd800] ;  /* 0x00d80000ba88783b */ /* 0x000f620000004200 */
[C---:B------:R-:W-:Y:S06]  /*b440*/  HMMA.16816.F32.BF16 R32, R96.reuse, R150, R32 ;  /* 0x000000966020723c */ /* 0x040fec0000041820 */
[----:B------:R-:W-:Y:S01]  /*b450*/  HMMA.16816.F32.BF16 R100, R96, R148, R100 ;  /* 0x000000946064723c */ /* 0x000fe20000041864 */
[--C-:B------:R-:W-:Y:S01]  /*b460*/  FFMA.FTZ R151, R165, UR18, -R168.reuse ;  /* 0x00000012a5977c23 */ /* 0x100fe200080108a8 */
[----:B------:R-:W-:Y:S01]  /*b470*/  FFMA.FTZ R150, R167, UR18, -R168 ;  /* 0x00000012a7967c23 */ /* 0x000fe200080108a8 */
[----:B------:R-:W-:-:S03]  /*b480*/  FFMA.FTZ R165, R166, UR18, -R163 ;  /* 0x00000012a6a57c23 */ /* 0x000fc600080108a3 */
[C---:B---3--:R-:W-:Y:S01]  /*b490*/  HMMA.16816.F32.BF16 R84, R96.reuse, R132, R80 ;  /* 0x000000846054723c */ /* 0x048fe20000041850 */
[--C-:B------:R-:W-:Y:S01]  /*b4a0*/  FFMA.FTZ R148, R171, UR18, -R168.reuse ;  /* 0x00000012ab947c23 */ /* 0x100fe200080108a8 */
[----:B------:R-:W-:Y:S01]  /*b4b0*/  FFMA.FTZ R149, R169, UR18, -R168 ;  /* 0x00000012a9957c23 */ /* 0x000fe200080108a8 */
[----:B------:R-:W-:Y:S01]  /*b4c0*/  MUFU.EX2 R150, R150 ;  /* 0x0000009600967308 */ /* 0x000fe20000000800 */
[----:B------:R-:W3:Y:S02]  /*b4d0*/  LDSM.16.MT88.4 R80, [R186+0x11800] ;  /* 0x01180000ba50783b */ /* 0x000ee40000004200 */
[C---:B------:R-:W-:Y:S02]  /*b4e0*/  HMMA.16816.F32.BF16 R88, R96.reuse, R134, R88 ;  /* 0x000000866058723c */ /* 0x040fe40000041858 */
[----:B------:R-:W3:Y:S03]  /*b4f0*/  LDSM.16.MT88.4 R132, [R188+0x11800] ;  /* 0x01180000bc84783b */ /* 0x000ee60000004200 */
[----:B------:R-:W-:Y:S01]  /*b500*/  MUFU.EX2 R148, R148 ;  /* 0x0000009400947308 */ /* 0x000fe20000000800 */
[C---:B------:R-:W-:Y:S06]  /*b510*/  HMMA.16816.F32.BF16 R92, R96.reuse, R144, R92 ;  /* 0x00000090605c723c */ /* 0x040fec000004185c */
[----:B------:R-:W-:Y:S01]  /*b520*/  HMMA.16816.F32.BF16 R4, R96, R146, R4 ;  /* 0x000000926004723c */ /* 0x000fe20000041804 */
[----:B------:R-:W1:Y:S06]  /*b530*/  MUFU.EX2 R149, R149 ;  /* 0x0000009500957308 */ /* 0x000e6c0000000800 */
[----:B------:R-:W-:-:S02]  /*b540*/  F2FP.BF16.F32.PACK_AB R99, R161, R162 ;  /* 0x000000a2a163723e */ /* 0x000fc400000010ff */
[----:B------:R-:W2:Y:S08]  /*b550*/  MUFU.EX2 R151, R151 ;  /* 0x0000009700977308 */ /* 0x000eb00000000800 */
[----:B------:R-:W4:Y:S01]  /*b560*/  MUFU.EX2 R165, R165 ;  /* 0x000000a500a57308 */ /* 0x000f220000000800 */
[----:B-1----:R-:W-:Y:S01]  /*b570*/  F2FP.BF16.F32.PACK_AB R96, R149, R148 ;  /* 0x000000949560723e */ /* 0x002fe200000010ff */
[----:B------:R-:W-:-:S04]  /*b580*/  FADD.FTZ R148, R148, R225 ;  /* 0x000000e194947221 */ /* 0x000fc80000010000 */
[----:B------:R-:W-:Y:S01]  /*b590*/  FADD.FTZ R149, R149, R148 ;  /* 0x0000009495957221 */ /* 0x000fe20000010000 */
[----:B--2---:R-:W-:-:S03]  /*b5a0*/  F2FP.BF16.F32.PACK_AB R98, R151, R150 ;  /* 0x000000969762723e */ /* 0x004fc600000010ff */
[----:B------:R-:W-:-:S04]  /*b5b0*/  FADD.FTZ R150, R150, R149 ;  /* 0x0000009596967221 */ /* 0x000fc80000010000 */
[----:B------:R-:W-:Y:S01]  /*b5c0*/  FADD.FTZ R213, R151, R150 ;  /* 0x0000009697d57221 */ /* 0x000fe20000010000 */
[----:B----4-:R-:W-:Y:S01]  /*b5d0*/  F2FP.BF16.F32.PACK_AB R97, R164, R165 ;  /* 0x000000a5a461723e */ /* 0x010fe200000010ff */
[----:B------:R-:W-:-:S04]  /*b5e0*/  FADD.FTZ R165, R165, R0 ;  /* 0x00000000a5a57221 */ /* 0x000fc80000010000 */
[----:B------:R-:W-:Y:S02]  /*b5f0*/  FADD.FTZ R165, R164, R165 ;  /* 0x000000a5a4a57221 */ /* 0x000fe40000010000 */
[----:B------:R-:W-:Y:S02]  /*b600*/  HMMA.16816.F32.BF16 R112, R96, R104, R112 ;  /* 0x000000686070723c */ /* 0x000fe40000041870 */
[----:B------:R-:W-:-:S04]  /*b610*/  FADD.FTZ R162, R162, R165 ;  /* 0x000000a5a2a27221 */ /* 0x000fc80000010000 */
[----:B------:R-:W-:Y:S01]  /*b620*/  HMMA.16816.F32.BF16 R108, R96, R106, R108 ;  /* 0x0000006a606c723c */ /* 0x000fe2000004186c */
[----:B------:R-:W-:-:S05]  /*b630*/  FADD.FTZ R211, R161, R162 ;  /* 0x000000a2a1d37221 */ /* 0x000fca0000010000 */
        /* <DEDUP_REMOVED lines=8> */
[C---:B-----5:R-:W-:Y:S06]  /*b6c0*/  HMMA.16816.F32.BF16 R120, R96.reuse, R136, R120 ;  /* 0x000000886078723c */ /* 0x060fec0000041878 */
[C---:B------:R-:W-:Y:S01]  /*b6d0*/  HMMA.16816.F32.BF16 R116, R96.reuse, R138, R116 ;  /* 0x0000008a6074723c */ /* 0x040fe20000041874 */
[----:B------:R-:W1:Y:S05]  /*b6e0*/  LDSM.16.MT88.4 R136, [R185+0x11800] ;  /* 0x01180000b988783b */ /* 0x000e6a0000004200 */
[C---:B------:R-:W-:Y:S01]  /*b6f0*/  HMMA.16816.F32.BF16 R60, R96.reuse, R68, R16 ;  /* 0x00000044603c723c */ /* 0x040fe20000041810 */
[----:B------:R-:W2:Y:S05]  /*b700*/  LDSM.16.MT88.4 R16, [R184+0x11800] ;  /* 0x01180000b810783b */ /* 0x000eaa0000004200 */
[C---:B------:R-:W-:Y:S06]  /*b710*/  HMMA.16816.F32.BF16 R64, R96.reuse, R70, R64 ;  /* 0x000000466040723c */ /* 0x040fec0000041840 */
[C---:B---3--:R-:W-:Y:S06]  /*b720*/  HMMA.16816.F32.BF16 R76, R96.reuse, R80, R76 ;  /* 0x00000050604c723c */ /* 0x048fec000004184c */
[C---:B------:R-:W-:Y:S06]  /*b730*/  HMMA.16816.F32.BF16 R128, R96.reuse, R140, R128 ;  /* 0x0000008c6080723c */ /* 0x040fec0000041880 */
[C---:B------:R-:W-:Y:S06]  /*b740*/  HMMA.16816.F32.BF16 R124, R96.reuse, R142, R124 ;  /* 0x0000008e607c723c */ /* 0x040fec000004187c */
[C---:B------:R-:W-:Y:S06]  /*b750*/  HMMA.16816.F32.BF16 R68, R96.reuse, R132, R12 ;  /* 0x000000846044723c */ /* 0x040fec000004180c */
[----:B------:R-:W-:Y:S01]  /*b760*/  HMMA.16816.F32.BF16 R72, R96, R134, R72 ;  /* 0x000000866048723c */ /* 0x000fe20000041848 */
[----:B------:R-:W-:-:S05]  /*b770*/  MOV R132, R158 ;  /* 0x0000009e00847202 */ /* 0x000fca0000000f00 */
[C---:B------:R-:W-:Y:S06]  /*b780*/  HMMA.16816.F32.BF16 R80, R96.reuse, R82, R8 ;  /* 0x000000526050723c */ /* 0x040fec0000041808 */
[C---:B-1----:R-:W-:Y:S06]  /*b790*/  HMMA.16816.F32.BF16 R84, R96.reuse, R136, R84 ;  /* 0x000000886054723c */ /* 0x042fec0000041854 */
[C---:B------:R-:W-:Y:S06]  /*b7a0*/  HMMA.16816.F32.BF16 R88, R96.reuse, R138, R88 ;  /* 0x0000008a6058723c */ /* 0x040fec0000041858 */
[C---:B--2---:R-:W-:Y:S06]  /*b7b0*/  HMMA.16816.F32.BF16 R92, R96.reuse, R16, R92 ;  /* 0x00000010605c723c */ /* 0x044fec000004185c */
[----:B------:R-:W-:-:S15]  /*b7c0*/  HMMA.16816.F32.BF16 R96, R96, R18, R4 ;  /* 0x000000126060723c */ /* 0x000fde0000041804 */
[----:B------:R-:W-:-:S09]  /*b7d0*/  NOP ;  /* 0x0000000000007918 */ /* 0x000fd20000000000 */
.L_x_2138:
[----:B------:R-:W-:Y:S05]  /*b7e0*/  @!P6 BRA `(.L_x_2146) ;  /* 0x000000400068e947 */ /* 0x000fea0003800000 */
[----:B------:R-:W-:Y:S01]  /*b7f0*/  ULDC UR9, c[0x0][0x380] ;  /* 0x0000e00000097ab9 */ /* 0x000fe20000000800 */
[----:B------:R-:W-:Y:S01]  /*b800*/  UMOV UR28, URZ ;  /* 0x0000003f001c7c82 */ /* 0x000fe20008000000 */
[----:B------:R-:W-:Y:S01]  /*b810*/  IMAD.U32 R2, RZ, RZ, UR9 ;  /* 0x00000009ff027e24 */ /* 0x000fe2000f8e00ff */
[----:B------:R-:W-:Y:S01]  /*b820*/  IABS R0, UR9 ;  /* 0x0000000900007c13 */ /* 0x000fe20008000000 */
[----:B------:R-:W-:Y:S01]  /*b830*/  IMAD.U32 R208, R228, -0x40, RZ ;  /* 0xffffffc0e4d07824 */ /* 0x000fe200078e00ff */
[----:B------:R-:W-:Y:S02]  /*b840*/  ULEA UR22, -UR8, URZ, 0x6 ;  /* 0x0000003f08167291 */ /* 0x000fe4000f8e313f */
[----:B------:R-:W-:Y:S01]  /*b850*/  IABS R2, R2 ;  /* 0x0000000200027213 */ /* 0x000fe20000000000 */
[----:B------:R-:W-:Y:S01]  /*b860*/  UISETP.NE.AND UP1, UPT, UR9, URZ, UPT ;  /* 0x0000003f0900728c */ /* 0x000fe2000bf25270 */
[----:B------:R-:W-:Y:S01]  /*b870*/  R2UR UR6, R0 ;  /* 0x00000000000672ca */ /* 0x000fe200000e0000 */
[----:B------:R-:W-:Y:S01]  /*b880*/  USHF.R.S32.HI UR18, URZ, 0x1f, UR22 ;  /* 0x0000001f3f127899 */ /* 0x000fe20008011416 */
[----:B------:R-:W-:Y:S01]  /*b890*/  R2UR UR7, R2 ;  /* 0x00000000020772ca */ /* 0x000fe200000e0000 */
[----:B------:R-:W-:Y:S01]  /*b8a0*/  ULOP3.LUT UR17, URZ, UR9, URZ, 0x33, !UPT ;  /* 0x000000093f117292 */ /* 0x000fe2000f8e333f */
[----:B------:R-:W-:Y:S01]  /*b8b0*/  SHF.R.S32.HI R207, RZ, 0x1f, R208 ;  /* 0x0000001fffcf7819 */ /* 0x000fe200000114d0 */
[----:B------:R-:W-:-:S02]  /*b8c0*/  ULOP3.LUT UR8, URZ, UR9, URZ, 0x33, !UPT ;  /* 0x000000093f087292 */ /* 0x000fc4000f8e333f */
[----:B------:R-:W-:-:S06]  /*b8d0*/  UISETP.NE.AND UP0, UPT, UR9, URZ, UPT ;  /* 0x0000003f0900728c */ /* 0x000fcc000bf05270 */
[----:B------:R-:W1:Y:S08]  /*b8e0*/  I2F.RP R5, UR6 ;  /* 0x0000000600057d06 */ /* 0x000e700008209400 */
[----:B------:R-:W2:Y:S08]  /*b8f0*/  I2F.RP R4, UR7 ;  /* 0x0000000700047d06 */ /* 0x000eb00008209400 */
[----:B-1----:R-:W1:Y:S08]  /*b900*/  MUFU.RCP R0, R5 ;  /* 0x0000000500007308 */ /* 0x002e700000001000 */
[----:B--2---:R-:W2:Y:S01]  /*b910*/  MUFU.RCP R2, R4 ;  /* 0x0000000400027308 */ /* 0x004ea20000001000 */
[----:B-1----:R-:W-:-:S07]  /*b920*/  VIADD R0, R0, 0xffffffe ;  /* 0x0ffffffe00007836 */ /* 0x002fce0000000000 */
[----:B------:R-:W1:Y:S01]  /*b930*/  F2I.FTZ.U32.TRUNC.NTZ R0, R0 ;  /* 0x0000000000007305 */ /* 0x000e62000021f000 */
[----:B--2---:R-:W-:-:S07]  /*b940*/  VIADD R2, R2, 0xffffffe ;  /* 0x0ffffffe02027836 */ /* 0x004fce0000000000 */
[----:B------:R-:W2:Y:S01]  /*b950*/  F2I.FTZ.U32.TRUNC.NTZ R2, R2 ;  /* 0x0000000200027305 */ /* 0x000ea2000021f000 */
[----:B-1----:R-:W-:Y:S01]  /*b960*/  R2UR UR15, R0 ;  /* 0x00000000000f72ca */ /* 0x002fe200000e0000 */
[----:B------:R-:W-:Y:S01]  /*b970*/  IMAD.MOV.U32 R0, RZ, RZ, R132 ;  /* 0x000000ffff007224 */ /* 0x000fe200078e0084 */
[----:B--2---:R-:W-:Y:S01]  /*b980*/  R2UR UR29, R2 ;  /* 0x00000000021d72ca */ /* 0x004fe200000e0000 */
[----:B------:R-:W-:-:S10]  /*b990*/  IMAD.MOV.U32 R2, RZ, RZ, R3 ;  /* 0x000000ffff027224 */ /* 0x000fd400078e0003 */
[----:B------:R-:W-:-:S04]  /*b9a0*/  UIADD3 UR4, URZ, -UR15, URZ ;  /* 0x8000000f3f047290 */ /* 0x000fc8000fffe03f */
[----:B------:R-:W-:Y:S02]  /*b9b0*/  UIMAD UR4, UR4, UR6, URZ ;  /* 0x00000006040472a4 */ /* 0x000fe4000f8e023f */
[----:B------:R-:W-:-:S04]  /*b9c0*/  UIADD3 UR14, URZ, -UR29, URZ ;  /* 0x8000001d3f0e7290 */ /* 0x000fc8000fffe03f */
[----:B------:R-:W-:-:S03]  /*b9d0*/  UIMAD UR16, UR14, UR7, URZ ;  /* 0x000000070e1072a4 */ /* 0x000fc6000f8e023f */
[----:B------:R-:W-:Y:S01]  /*b9e0*/  UMOV UR14, URZ ;  /* 0x0000003f000e7c82 */ /* 0x000fe20008000000 */
[----:B------:R-:W-:Y:S02]  /*b9f0*/  UIMAD.WIDE.U32 UR28, UR29, UR16, UR28 ;  /* 0x000000101d1c72a5 */ /* 0x000fe4000f8e001c */
[----:B------:R-:W-:Y:S01]  /*ba00*/  UIMAD.WIDE.U32 UR14, UR15, UR4, UR14 ;  /* 0x000000040f0e72a5 */ /* 0x000fe2000f8e000e */
[----:B------:R-:W-:Y:S02]  /*ba10*/  ULDC UR16, c[0x0][0x2d0] ;  /* 0x0000b40000107ab9 */ /* 0x000fe40000000800 */
[----:B------:R-:W-:Y:S02]  /*ba20*/  ULDC UR4, c[0x0][0x2ec] ;  /* 0x0000bb0000047ab9 */ /* 0x000fe40000000800 */
[----:B------:R-:W-:-:S07]  /*ba30*/  UMOV UR19, UR29 ;  /* 0x0000001d00137c82 */ /* 0x000fce0008000000 */
.L_x_2150:
[----:B------:R-:W-:Y:S04]  /*ba40*/  DEPBAR.LE SB0, 0x0 ;  /* 0x000080000000791a */ /* 0x000fe80000000000 */
[----:B------:R-:W-:Y:S01]  /*ba50*/  BAR.SYNC.DEFER_BLOCKING 0x0 ;  /* 0x0000000000007b1d */ /* 0x000fe20000010000 */
[----:B------:R-:W-:Y:S01]  /*ba60*/  ISETP.GE.AND P5, PT, R200, UR16, PT ;  /* 0x00000010c8007c0c */ /* 0x000fe2000bfa6270 */
[----:B------:R-:W-:Y:S01]  /*ba70*/  UIADD3 UR12, UR12, -0x1, URZ ;  /* 0xffffffff0c0c7890 */ /* 0x000fe2000fffe03f */
[----:B------:R-:W-:Y:S01]  /*ba80*/  ISETP.GE.AND P4, PT, R196, UR16, PT ;  /* 0x00000010c4007c0c */ /* 0x000fe2000bf86270 */
[----:B------:R-:W-:Y:S01]  /*ba90*/  IMAD.MOV.U32 R217, RZ, RZ, R208 ;  /* 0x000000ffffd97224 */ /* 0x000fe200078e00d0 */
[----:B------:R-:W-:Y:S01]  /*baa0*/  ISETP.GE.AND P2, PT, R195, UR16, PT ;  /* 0x00000010c3007c0c */ /* 0x000fe2000bf46270 */
[----:B------:R-:W-:Y:S01]  /*bab0*/  IMAD.MOV.U32 R218, RZ, RZ, R207 ;  /* 0x000000ffffda7224 */ /* 0x000fe200078e00cf */
[----:B------:R-:W-:Y:S11]  /*bac0*/  @!P3 BRA `(.L_x_2147) ;  /* 0x000000040010b947 */ /* 0x000ff60003800000 */
[----:B------:R-:W-:Y:S04]  /*bad0*/  USHF.L.U32 UR14, UR12, 0x6, URZ ;  /* 0x000000060c0e7899 */ /* 0x000fe8000800063f */
[----:B------:R-:W-:Y:S02]  /*bae0*/  UIADD3 UR32, UR14, 0x40, URZ ;  /* 0x000000400e207890 */ /* 0x000fe4000fffe03f */
[----:B------:R-:W-:Y:S01]  /*baf0*/  IMAD.U32 R3, RZ, RZ, UR14 ;  /* 0x0000000eff037e24 */ /* 0x000fe2000f8e00ff */
[----:B------:R-:W-:Y:S03]  /*bb00*/  ULOP3.LUT UR14, UR14, UR9, URZ, 0x3c, !UPT ;  /* 0x000000090e0e7292 */ /* 0x000fe6000f8e3c3f */
[----:B------:R-:W-:Y:S01]  /*bb10*/  IMAD.U32 R4, RZ, RZ, UR32 ;  /* 0x00000020ff047e24 */ /* 0x000fe2000f8e00ff */
[----:B------:R-:W-:Y:S01]  /*bb20*/  ULOP3.LUT UR32, UR32, UR9, URZ, 0x3c, !UPT ;  /* 0x0000000920207292 */ /* 0x000fe2000f8e3c3f */
[----:B------:R-:W-:Y:S01]  /*bb30*/  IABS R3, R3 ;  /* 0x0000000300037213 */ /* 0x000fe20000000000 */
[----:B------:R-:W-:Y:S02]  /*bb40*/  UISETP.GE.AND UP2, UPT, UR14, URZ, UPT ;  /* 0x0000003f0e00728c */ /* 0x000fe4000bf46270 */
[----:B------:R-:W-:Y:S02]  /*bb50*/  IABS R4, R4 ;  /* 0x0000000400047213 */ /* 0x000fe40000000000 */
[----:B------:R-:W-:Y:S02]  /*bb60*/  R2UR UR28, R3 ;  /* 0x00000000031c72ca */ /* 0x000fe400000e0000 */
[----:B------:R-:W-:Y:S11]  /*bb70*/  R2UR UR30, R4 ;  /* 0x00000000041e72ca */ /* 0x000ff600000e0000 */
[----:B------:R-:W-:Y:S02]  /*bb80*/  UIMAD.WIDE.U32 UR36, UR19, UR28, URZ ;  /* 0x0000001c132472a5 */ /* 0x000fe4000f8e003f */
[----:B------:R-:W-:Y:S05]  /*bb90*/  UIMAD.WIDE.U32 UR34, UR19, UR30, URZ ;  /* 0x0000001e132272a5 */ /* 0x000fea000f8e003f */
[----:B------:R-:W-:Y:S02]  /*bba0*/  UMOV UR31, UR37 ;  /* 0x00000025001f7c82 */ /* 0x000fe40008000000 */
[----:B------:R-:W-:Y:S01]  /*bbb0*/  UIADD3 UR27, -UR31, URZ, URZ ;  /* 0x0000003f1f1b7290 */ /* 0x000fe2000fffe13f */
[----:B------:R-:W-:Y:S02]  /*bbc0*/  UMOV UR33, UR35 ;  /* 0x0000002300217c82 */ /* 0x000fe40008000000 */
[----:B------:R-:W-:Y:S02]  /*bbd0*/  UIADD3 UR29, -UR33, URZ, URZ ;  /* 0x0000003f211d7290 */ /* 0x000fe4000fffe13f */
[----:B------:R-:W-:Y:S02]  /*bbe0*/  UIMAD UR28, UR7, UR27, UR28 ;  /* 0x0000001b071c72a4 */ /* 0x000fe4000f8e021c */
[----:B------:R-:W-:Y:S02]  /*bbf0*/  UIMAD UR30, UR7, UR29, UR30 ;  /* 0x0000001d071e72a4 */ /* 0x000fe4000f8e021e */
[----:B------:R-:W-:Y:S02]  /*bc00*/  UISETP.GT.U32.AND UP3, UPT, UR7, UR28, UPT ;  /* 0x0000001c0700728c */ /* 0x000fe4000bf64070 */
[----:B------:R-:W-:Y:S09]  /*bc10*/  UISETP.GT.U32.AND UP4, UPT, UR7, UR30, UPT ;  /* 0x0000001e0700728c */ /* 0x000ff2000bf84070 */
[----:B------:R-:W-:Y:S02]  /*bc20*/  @!UP3 UIADD3 UR28, UR28, -UR7, URZ ;  /* 0x800000071c1cb290 */ /* 0x000fe4000fffe03f */
[----:B------:R-:W-:Y:S02]  /*bc30*/  @!UP4 UIADD3 UR30, UR30, -UR7, URZ ;  /* 0x800000071e1ec290 */ /* 0x000fe4000fffe03f */
[----:B------:R-:W-:Y:S02]  /*bc40*/  UISETP.GE.U32.AND UP5, UPT, UR28, UR7, UPT ;  /* 0x000000071c00728c */ /* 0x000fe4000bfa6070 */
[----:B------:R-:W-:Y:S02]  /*bc50*/  UISETP.GE.U32.AND UP6, UPT, UR30, UR7, UPT ;  /* 0x000000071e00728c */ /* 0x000fe4000bfc6070 */
[----:B------:R-:W-:Y:S02]  /*bc60*/  @!UP3 UIADD3 UR31, UR31, 0x1, URZ ;  /* 0x000000011f1fb890 */ /* 0x000fe4000fffe03f */
[----:B------:R-:W-:Y:S02]  /*bc70*/  UISETP.GE.AND UP3, UPT, UR32, URZ, UPT ;  /* 0x0000003f2000728c */ /* 0x000fe4000bf66270 */
[----:B------:R-:W-:Y:S03]  /*bc80*/  @!UP4 UIADD3 UR33, UR33, 0x1, URZ ;  /* 0x000000012121c890 */ /* 0x000fe6000fffe03f */
[----:B------:R-:W-:Y:S02]  /*bc90*/  @UP5 UIADD3 UR31, UR31, 0x1, URZ ;  /* 0x000000011f1f5890 */ /* 0x000fe4000fffe03f */
[----:B------:R-:W-:Y:S02]  /*bca0*/  @UP6 UIADD3 UR33, UR33, 0x1, URZ ;  /* 0x0000000121216890 */ /* 0x000fe4000fffe03f */
[----:B------:R-:W-:Y:S02]  /*bcb0*/  @!UP2 UIADD3 UR31, -UR31, URZ, URZ ;  /* 0x0000003f1f1fa290 */ /* 0x000fe4000fffe13f */
[----:B------:R-:W-:Y:S02]  /*bcc0*/  @!UP3 UIADD3 UR33, -UR33, URZ, URZ ;  /* 0x0000003f2121b290 */ /* 0x000fe4000fffe13f */
[----:B------:R-:W-:Y:S02]  /*bcd0*/  USEL UR31, UR17, UR31, !UP1 ;  /* 0x0000001f111f7287 */ /* 0x000fe4000c800000 */
[----:B------:R-:W-:Y:S04]  /*bce0*/  USEL UR33, UR17, UR33, !UP1 ;  /* 0x0000002111217287 */ /* 0x000fe8000c800000 */
[----:B------:R-:W-:Y:S01]  /*bcf0*/  IMAD.U32 R5, RZ, RZ, UR31 ;  /* 0x0000001fff057e24 */ /* 0x000fe2000f8e00ff */
[----:B------:R-:W-:Y:S01]  /*bd00*/  MOV R6, UR31 ;  /* 0x0000001f00067c02 */ /* 0x000fe20008000f00 */
[----:B------:R-:W-:Y:S01]  /*bd10*/  IMAD.U32 R4, RZ, RZ, UR33 ;  /* 0x00000021ff047e24 */ /* 0x000fe2000f8e00ff */
[----:B------:R-:W-:Y:S01]  /*bd20*/  MOV R3, UR33 ;  /* 0x0000002100037c02 */ /* 0x000fe20008000f00 */
[----:B------:R-:W-:Y:S01]  /*bd30*/  UIADD3 UR27, UR33, -UR31, URZ ;  /* 0x8000001f211b7290 */ /* 0x000fe2000fffe03f */
[----:B------:R-:W-:Y:S02]  /*bd40*/  LEA R6, P1, R6, UR20, 0x2 ;  /* 0x0000001406067c11 */ /* 0x000fe4000f8210ff */
[----:B------:R-:W-:Y:S01]  /*bd50*/  LEA R4, P0, R4, UR20, 0x2 ;  /* 0x0000001404047c11 */ /* 0x000fe2000f8010ff */
[----:B------:R-:W-:Y:S01]  /*bd60*/  UIMAD UR27, UR27, UR9, -0x40 ;  /* 0xffffffc01b1b74a4 */ /* 0x000fe2000f8e0209 */
[----:B------:R-:W-:Y:S02]  /*bd70*/  LEA.HI.X.SX32 R7, R5, UR21, 0x2, P1 ;  /* 0x0000001505077c11 */ /* 0x000fe400088f16ff */
[----:B------:R-:W-:Y:S01]  /*bd80*/  LEA.HI.X.SX32 R5, R3, UR21, 0x2, P0 ;  /* 0x0000001503057c11 */ /* 0x000fe200080f16ff */
[----:B------:R-:W-:Y:S01]  /*bd90*/  USHF.R.S32.HI UR14, URZ, 0x1f, UR27 ;  /* 0x0000001f3f0e7899 */ /* 0x000fe2000801141b */
[----:B------:R-:W-:Y:S02]  /*bda0*/  R2UR UR34, R6 ;  /* 0x00000000062272ca */ /* 0x000fe400000e0000 */
[----:B------:R-:W-:Y:S02]  /*bdb0*/  R2UR UR35, R7 ;  /* 0x00000000072372ca */ /* 0x000fe400000e0000 */
[----:B------:R-:W-:Y:S01]  /*bdc0*/  R2UR UR28, R4 ;  /* 0x00000000041c72ca */ /* 0x000fe200000e0000 */
[----:B------:R-:W1:Y:S01]  /*bdd0*/  LDC.64 R6, c[0x0][0x250] ;  /* 0x00009400ff067b82 */ /* 0x000e620000000a00 */
[----:B------:R-:W-:Y:S07]  /*bde0*/  R2UR UR29, R5 ;  /* 0x00000000051d72ca */ /* 0x000fee00000e0000 */
[----:B------:R-:W2:Y:S01]  /*bdf0*/  LDC.64 R4, c[0x0][0x238] ;  /* 0x00008e00ff047b82 */ /* 0x000ea20000000a00 */
[----:B------:R-:W-:Y:S02]  /*be00*/  IMAD.U32 R14, RZ, RZ, UR34 ;  /* 0x00000022ff0e7e24 */ /* 0x000fe4000f8e00ff */
[----:B------:R-:W-:Y:S01]  /*be10*/  IMAD.U32 R15, RZ, RZ, UR35 ;  /* 0x00000023ff0f7e24 */ /* 0x000fe2000f8e00ff */
[----:B------:R-:W-:Y:S02]  /*be20*/  MOV R12, UR28 ;  /* 0x0000001c000c7c02 */ /* 0x000fe40008000f00 */
[----:B------:R-:W-:Y:S02]  /*be30*/  IMAD.U32 R13, RZ, RZ, UR29 ;  /* 0x0000001dff0d7e24 */ /* 0x000fe4000f8e00ff */
[----:B------:R-:W3:Y:S04]  /*be40*/  LDG.E R3, desc[UR24][R14.64] ;  /* 0x000000180e037981 */ /* 0x000ee8000c1e1900 */
[----:B------:R-:W3:Y:S01]  /*be50*/  LDG.E R10, desc[UR24][R12.64] ;  /* 0x000000180c0a7981 */ /* 0x000ee2000c1e1900 */
[C---:B-1----:R-:W-:Y:S04]  /*be60*/  IMAD R8, R6.reuse, UR14, RZ ;  /* 0x0000000e06087c24 */ /* 0x042fe8000f8e02ff */
[----:B------:R-:W-:Y:S02]  /*be70*/  IMAD R8, R7, UR27, R8 ;  /* 0x0000001b07087c24 */ /* 0x000fe4000f8e0208 */
[----:B---3--:R-:W-:Y:S02]  /*be80*/  IMAD.IADD R3, R3, 0x1, -R10 ;  /* 0x0000000103037824 */ /* 0x008fe400078e0a0a */
[----:B------:R-:W-:Y:S03]  /*be90*/  IMAD.WIDE.U32 R10, R6, UR27, RZ ;  /* 0x0000001b060a7c25 */ /* 0x000fe6000f8e00ff */
[----:B------:R-:W-:Y:S02]  /*bea0*/  SHF.R.S32.HI R7, RZ, 0x1f, R3 ;  /* 0x0000001fff077819 */ /* 0x000fe40000011403 */
[----:B------:R-:W-:Y:S03]  /*beb0*/  IADD3 R11, R11, R8, RZ ;  /* 0x000000080b0b7210 */ /* 0x000fe60007ffe0ff */
[-C--:B--2---:R-:W-:Y:S02]  /*bec0*/  IMAD R6, R7, R4.reuse, RZ ;  /* 0x0000000407067224 */ /* 0x084fe400078e02ff */
[C---:B------:R-:W-:Y:S04]  /*bed0*/  IMAD.WIDE.U32 R10, R3.reuse, R4, R10 ;  /* 0x00000004030a7225 */ /* 0x040fe800078e000a */
[----:B------:R-:W-:Y:S02]  /*bee0*/  IMAD R6, R3, R5, R6 ;  /* 0x0000000503067224 */ /* 0x000fe400078e0206 */
[----:B------:R-:W-:Y:S03]  /*bef0*/  IMAD.MOV.U32 R217, RZ, RZ, R10 ;  /* 0x000000ffffd97224 */ /* 0x000fe600078e000a */
[----:B------:R-:W-:Y:S07]  /*bf00*/  IADD3 R218, R11, R6, RZ ;  /* 0x000000060bda7210 */ /* 0x000fee0007ffe0ff */
.L_x_2147:
[CC--:B------:R-:W-:Y:S01]  /*bf10*/  LEA R216, P0, R217.reuse, R212.reuse, 0x1 ;  /* 0x000000d4d9d87211 */ /* 0x0c0fe200078008ff */
[----:B------:R-:W-:Y:S01]  /*bf20*/  @P5 STS.128 [R199+0xc000], RZ ;  /* 0x00c000ffc7005388 */ /* 0x000fe20000000c00 */
[C---:B------:R-:W-:Y:S01]  /*bf30*/  IADD3 R3, P1, R198.reuse, R217, RZ ;  /* 0x000000d9c6037210 */ /* 0x040fe20007f3e0ff */
[----:B------:R-:W-:Y:S01]  /*bf40*/  UISETP.GT.AND UP2, UPT, UR12, UR10, UPT ;  /* 0x0000000a0c00728c */ /* 0x000fe2000bf44270 */
        /* <DEDUP_REMOVED lines=10> */
[----:B------:R-:W-:Y:S01]  /*bff0*/  @P4 STS.128 [R199+0xe000], RZ ;  /* 0x00e000ffc7004388 */ /* 0x000fe20000000c00 */
[C-C-:B------:R-:W-:Y:S02]  /*c000*/  @!P4 LEA.HI.X R223, R3.reuse, R215, R214.reuse, 0x1, P1 ;  /* 0x000000d703dfc211 */ /* 0x140fe400008f0cd6 */
[C---:B------:R-:W-:Y:S01]  /*c010*/  IADD3 R219, P6, R198.reuse, R3, RZ ;  /* 0x00000003c6db7210 */ /* 0x040fe20007fde0ff */
[----:B------:R-:W-:Y:S01]  /*c020*/  @!PT LDS RZ, [RZ] ;  /* 0x00000000fffff984 */ /* 0x000fe20000000800 */
[----:B------:R-:W-:Y:S01]  /*c030*/  @!PT LDS RZ, [RZ] ;  /* 0x00000000fffff984 */ /* 0x000fe20000000800 */
[----:B------:R-:W-:Y:S01]  /*c040*/  @!PT LDS RZ, [RZ] ;  /* 0x00000000fffff984 */ /* 0x000fe20000000800 */
[----:B------:R1:W-:Y:S01]  /*c050*/  @!P4 LDGSTS.E.BYPASS.LTC128B.128 [R199+0xe000], desc[UR24][R216.64+0x80] ;  /* 0x0e000080d8c7cfae */ /* 0x0003e2000b901d58 */
[-CC-:B------:R-:W-:Y:S02]  /*c060*/  @!P2 LEA.HI.X R221, R3, R215.reuse, R214.reuse, 0x1, P0 ;  /* 0x000000d703dda211 */ /* 0x180fe400000f0cd6 */
[-C--:B------:R-:W-:Y:S01]  /*c070*/  @!P4 LEA R226, P1, R219, R212.reuse, 0x1 ;  /* 0x000000d4dbe2c211 */ /* 0x080fe200078208ff */
[----:B------:R-:W-:Y:S01]  /*c080*/  @P2 STS.128 [R199+0x10000], RZ ;  /* 0x010000ffc7002388 */ /* 0x000fe20000000c00 */
[----:B------:R-:W-:Y:S01]  /*c090*/  IMAD.X R214, R197, 0x1, R214, P6 ;  /* 0x00000001c5d67824 */ /* 0x000fe200030e06d6 */
[CC--:B------:R-:W-:Y:S02]  /*c0a0*/  @!P5 LEA R228, P6, R219.reuse, R212.reuse, 0x1 ;  /* 0x000000d4dbe4d211 */ /* 0x0c0fe400078c08ff */
        /* <DEDUP_REMOVED lines=8> */
[----:B------:R-:W-:Y:S01]  /*c130*/  IADD3 R3, P6, R198, R219, RZ ;  /* 0x000000dbc6037210 */ /* 0x000fe20007fde0ff */
        /* <DEDUP_REMOVED lines=22> */
[----:B------:R1:W-:Y:S01]  /*c2a0*/  @!P2 LDGSTS.E.BYPASS.LTC128B.128 [R199+0x10800], desc[UR24][R220.64+0x100] ;  /* 0x10800100dcc7afae */ /* 0x0003e2000b901d58 */
[----:B------:R-:W-:Y:S01]  /*c2b0*/  PLOP3.LUT P0, PT, PT, PT, UP2, 0x80, 0x0 ;  /* 0x000000000000781c */ /* 0x000fe20003f0f028 */
[----:B------:R-:W-:Y:S02]  /*c2c0*/  IMAD.MOV.U32 R215, RZ, RZ, R217 ;  /* 0x000000ffffd77224 */ /* 0x000fe400078e00d9 */
        /* <DEDUP_REMOVED lines=35> */
[----:B------:R-:W0:Y:S04]  /*c500*/  LDGDEPBAR ;  /* 0x00000000000079af */ /* 0x000e280000000000 */
        /* <DEDUP_REMOVED lines=156> */
[----:B------:R-:W-:Y:S02]  /*ced0*/  MOV R133, UR22 ;  /* 0x0000001600857c02 */ /* 0x000fe40008000f00 */
[----:B------:R-:W-:Y:S01]  /*cee0*/  MOV R134, UR18 ;  /* 0x0000001200867c02 */ /* 0x000fe20008000f00 */
[----:B------:R-:W-:Y:S06]  /*cef0*/  @!P3 BRA `(.L_x_2149) ;  /* 0x000000040008b947 */ /* 0x000fec0003800000 */
[----:B------:R-:W-:Y:S04]  /*cf00*/  USHF.L.U32 UR14, UR12, 0x6, URZ ;  /* 0x000000060c0e7899 */ /* 0x000fe8000800063f */
[----:B------:R-:W-:Y:S02]  /*cf10*/  UIADD3 UR32, UR14, -0x40, URZ ;  /* 0xffffffc00e207890 */ /* 0x000fe4000fffe03f */
[----:B------:R-:W-:Y:S01]  /*cf20*/  IABS R132, UR14 ;  /* 0x0000000e00847c13 */ /* 0x000fe20008000000 */
[----:B------:R-:W-:Y:S03]  /*cf30*/  ULOP3.LUT UR14, UR14, UR9, URZ, 0x3c, !UPT ;  /* 0x000000090e0e7292 */ /* 0x000fe6000f8e3c3f */
[----:B------:R-:W-:Y:S01]  /*cf40*/  IABS R3, UR32 ;  /* 0x0000002000037c13 */ /* 0x000fe20008000000 */
[----:B------:R-:W-:Y:S01]  /*cf50*/  ULOP3.LUT UR32, UR32, UR9, URZ, 0x3c, !UPT ;  /* 0x0000000920207292 */ /* 0x000fe2000f8e3c3f */
[----:B------:R-:W-:Y:S01]  /*cf60*/  R2UR UR30, R132 ;  /* 0x00000000841e72ca */ /* 0x000fe200000e0000 */
[----:B------:R-:W-:Y:S01]  /*cf70*/  UISETP.GE.AND UP3, UPT, UR14, URZ, UPT ;  /* 0x0000003f0e00728c */ /* 0x000fe2000bf66270 */
        /* <DEDUP_REMOVED lines=17> */
[----:B------:R-:W-:Y:S04]  /*d090*/  @!UP4 UIADD3 UR33, UR33, 0x1, URZ ;  /* 0x000000012121c890 */ /* 0x000fe8000fffe03f */
[----:B------:R-:W-:Y:S02]  /*d0a0*/  @UP6 UIADD3 UR33, UR33, 0x1, URZ ;  /* 0x0000000121216890 */ /* 0x000fe4000fffe03f */
[----:B------:R-:W-:Y:S02]  /*d0b0*/  @UP5 UIADD3 UR31, UR31, 0x1, URZ ;  /* 0x000000011f1f5890 */ /* 0x000fe4000fffe03f */
[----:B------:R-:W-:Y:S02]  /*d0c0*/  @!UP3 UIADD3 UR33, -UR33, URZ, URZ ;  /* 0x0000003f2121b290 */ /* 0x000fe4000fffe13f */
[----:B------:R-:W-:Y:S02]  /*d0d0*/  @!UP2 UIADD3 UR31, -UR31, URZ, URZ ;  /* 0x0000003f1f1fa290 */ /* 0x000fe4000fffe13f */
[----:B------:R-:W-:Y:S02]  /*d0e0*/  USEL UR33, UR8, UR33, !UP0 ;  /* 0x0000002108217287 */ /* 0x000fe4000c000000 */
[----:B------:R-:W-:Y:S04]  /*d0f0*/  USEL UR31, UR8, UR31, !UP0 ;  /* 0x0000001f081f7287 */ /* 0x000fe8000c000000 */
[----:B------:R-:W-:Y:S01]  /*d100*/  IMAD.U32 R134, RZ, RZ, UR33 ;  /* 0x00000021ff867e24 */ /* 0x000fe2000f8e00ff */
[----:B------:R-:W-:Y:S01]  /*d110*/  UIADD3 UR27, UR33, -UR31, URZ ;  /* 0x8000001f211b7290 */ /* 0x000fe2000fffe03f */
[----:B------:R-:W-:Y:S01]  /*d120*/  IMAD.U32 R133, RZ, RZ, UR31 ;  /* 0x0000001fff857e24 */ /* 0x000fe2000f8e00ff */
[----:B------:R-:W-:Y:S01]  /*d130*/  MOV R132, UR31 ;  /* 0x0000001f00847c02 */ /* 0x000fe20008000f00 */
[----:B------:R-:W-:Y:S01]  /*d140*/  IMAD.U32 R3, RZ, RZ, UR33 ;  /* 0x00000021ff037e24 */ /* 0x000fe2000f8e00ff */
[----:B------:R-:W-:Y:S01]  /*d150*/  LEA R134, P0, R134, UR20, 0x2 ;  /* 0x0000001486867c11 */ /* 0x000fe2000f8010ff */
[----:B------:R-:W-:Y:S01]  /*d160*/  UIMAD UR27, UR27, UR9, -0x40 ;  /* 0xffffffc01b1b74a4 */ /* 0x000fe2000f8e0209 */
[----:B------:R-:W-:Y:S02]  /*d170*/  LEA R136, P1, R133, UR20, 0x2 ;  /* 0x0000001485887c11 */ /* 0x000fe4000f8210ff */
[----:B------:R-:W-:Y:S01]  /*d180*/  LEA.HI.X.SX32 R135, R3, UR21, 0x2, P0 ;  /* 0x0000001503877c11 */ /* 0x000fe200080f16ff */
[----:B------:R-:W-:Y:S01]  /*d190*/  USHF.R.S32.HI UR14, URZ, 0x1f, UR27 ;  /* 0x0000001f3f0e7899 */ /* 0x000fe2000801141b */
[----:B------:R-:W-:Y:S02]  /*d1a0*/  LEA.HI.X.SX32 R137, R132, UR21, 0x2, P1 ;  /* 0x0000001584897c11 */ /* 0x000fe400088f16ff */
[----:B------:R-:W-:Y:S01]  /*d1b0*/  R2UR UR28, R134 ;  /* 0x00000000861c72ca */ /* 0x000fe200000e0000 */
[----:B------:R-:W1:Y:S01]  /*d1c0*/  LDC.64 R132, c[0x0][0x230] ;  /* 0x00008c00ff847b82 */ /* 0x000e620000000a00 */
[----:B------:R-:W-:Y:S02]  /*d1d0*/  R2UR UR29, R135 ;  /* 0x00000000871d72ca */ /* 0x000fe400000e0000 */
[----:B------:R-:W-:Y:S02]  /*d1e0*/  R2UR UR34, R136 ;  /* 0x00000000882272ca */ /* 0x000fe400000e0000 */
[----:B------:R-:W-:Y:S03]  /*d1f0*/  R2UR UR35, R137 ;  /* 0x00000000892372ca */ /* 0x000fe600000e0000 */
[----:B------:R-:W2:Y:S04]  /*d200*/  LDC.64 R134, c[0x0][0x248] ;  /* 0x00009200ff867b82 */ /* 0x000ea80000000a00 */
[----:B------:R-:W-:Y:S02]  /*d210*/  IMAD.U32 R142, RZ, RZ, UR28 ;  /* 0x0000001cff8e7e24 */ /* 0x000fe4000f8e00ff */
[----:B------:R-:W-:Y:S02]  /*d220*/  IMAD.U32 R143, RZ, RZ, UR29 ;  /* 0x0000001dff8f7e24 */ /* 0x000fe4000f8e00ff */
[----:B------:R-:W-:Y:S02]  /*d230*/  MOV R140, UR34 ;  /* 0x00000022008c7c02 */ /* 0x000fe40008000f00 */
[----:B------:R-:W-:Y:S01]  /*d240*/  IMAD.U32 R141, RZ, RZ, UR35 ;  /* 0x00000023ff8d7e24 */ /* 0x000fe2000f8e00ff */
[----:B------:R-:W3:Y:S04]  /*d250*/  LDG.E R138, desc[UR24][R142.64] ;  /* 0x000000188e8a7981 */ /* 0x000ee8000c1e1900 */
[----:B------:R-:W3:Y:S01]  /*d260*/  LDG.E R3, desc[UR24][R140.64] ;  /* 0x000000188c037981 */ /* 0x000ee2000c1e1900 */
[C---:B--2---:R-:W-:Y:S04]  /*d270*/  IMAD R136, R134.reuse, UR14, RZ ;  /* 0x0000000e86887c24 */ /* 0x044fe8000f8e02ff */
[----:B------:R-:W-:Y:S02]  /*d280*/  IMAD R136, R135, UR27, R136 ;  /* 0x0000001b87887c24 */ /* 0x000fe4000f8e0288 */
[----:B---3--:R-:W-:Y:S02]  /*d290*/  IMAD.IADD R3, R3, 0x1, -R138 ;  /* 0x0000000103037824 */ /* 0x008fe400078e0a8a */
[----:B------:R-:W-:Y:S03]  /*d2a0*/  IMAD.WIDE.U32 R138, R134, UR27, RZ ;  /* 0x0000001b868a7c25 */ /* 0x000fe6000f8e00ff */
[----:B------:R-:W-:Y:S02]  /*d2b0*/  SHF.R.S32.HI R135, RZ, 0x1f, R3 ;  /* 0x0000001fff877819 */ /* 0x000fe40000011403 */
[----:B------:R-:W-:Y:S03]  /*d2c0*/  IADD3 R139, R139, R136, RZ ;  /* 0x000000888b8b7210 */ /* 0x000fe60007ffe0ff */
[-C--:B-1----:R-:W-:Y:S02]  /*d2d0*/  IMAD R134, R135, R132.reuse, RZ ;  /* 0x0000008487867224 */ /* 0x082fe400078e02ff */
[C---:B------:R-:W-:Y:S04]  /*d2e0*/  IMAD.WIDE.U32 R138, R3.reuse, R132, R138 ;  /* 0x00000084038a7225 */ /* 0x040fe800078e008a */
[----:B------:R-:W-:Y:S02]  /*d2f0*/  IMAD R134, R3, R133, R134 ;  /* 0x0000008503867224 */ /* 0x000fe400078e0286 */
[----:B------:R-:W-:Y:S03]  /*d300*/  IMAD.MOV.U32 R133, RZ, RZ, R138 ;  /* 0x000000ffff857224 */ /* 0x000fe600078e008a */
[----:B------:R-:W-:Y:S07]  /*d310*/  IADD3 R134, R139, R134, RZ ;  /* 0x000000868b867210 */ /* 0x000fee0007ffe0ff */
.L_x_2149:
[----:B------:R1:W-:Y:S01]  /*d320*/  @P5 STS.128 [R199+0x6000], RZ ;  /* 0x006000ffc7005388 */ /* 0x0003e20000000c00 */
[CC--:B------:R-:W-:Y:S02]  /*d330*/  LEA R140, P0, R133.reuse, R210.reuse, 0x1 ;  /* 0x000000d2858c7211 */ /* 0x0c0fe400078008ff */
[C---:B------:R-:W-:Y:S02]  /*d340*/  IADD3 R3, P1, R133.reuse, UR26, RZ ;  /* 0x0000001a85037c10 */ /* 0x040fe4000ff3e0ff */
[-C--:B------:R-:W-:Y:S02]  /*d350*/  LEA.HI.X R141, R133, R209.reuse, R134, 0x1, P0 ;  /* 0x000000d1858d7211 */ /* 0x080fe400000f0c86 */
[CC--:B------:R-:W-:Y:S02]  /*d360*/  @!P5 LEA R138, P6, R3.reuse, R210.reuse, 0x1 ;  /* 0x000000d2038ad211 */ /* 0x0c0fe400078c08ff */
[----:B------:R-:W-:Y:S01]  /*d370*/  IADD3.X R132, R134, UR23, RZ, P1, !PT ;  /* 0x0000001786847c10 */ /* 0x000fe20008ffe4ff */
        /* <DEDUP_REMOVED lines=8> */
[CC--:B------:R-:W-:Y:S01]  /*d400*/  @!P2 LEA R134, P0, R3.reuse, R210.reuse, 0x1 ;  /* 0x000000d20386a211 */ /* 0x0c0fe200078008ff */
[----:B------:R-:W-:Y:S01]  /*d410*/  @!PT LDS RZ, [RZ] ;  /* 0x00000000fffff984 */ /* 0x000fe20000000800 */
[----:B------:R-:W-:Y:S01]  /*d420*/  @!PT LDS RZ, [RZ] ;  /* 0x00000000fffff984 */ /* 0x000fe20000000800 */
[----:B------:R-:W-:Y:S01]  /*d430*/  @!PT LDS RZ, [RZ] ;  /* 0x00000000fffff984 */ /* 0x000fe20000000800 */
[----:B------:R1:W-:Y:S01]  /*d440*/  @!P4 LDGSTS.E.BYPASS.LTC128B.128 [R199+0x8000], desc[UR24][R140.64+0x80] ;  /* 0x080000808cc7cfae */ /* 0x0003e2000b901d58 */
[C---:B------:R-:W-:Y:S02]  /*d450*/  IADD3 R133, P6, R3.reuse, UR26, RZ ;  /* 0x0000001a03857c10 */ /* 0x040fe4000ffde0ff */
[-C--:B------:R-:W-:Y:S01]  /*d460*/  @!P2 LEA.HI.X R135, R3, R209.reuse, R132, 0x1, P0 ;  /* 0x000000d10387a211 */ /* 0x080fe200000f0c84 */
[----:B------:R1:W-:Y:S01]  /*d470*/  @P2 STS.128 [R199+0xa000], RZ ;  /* 0x00a000ffc7002388 */ /* 0x0003e20000000c00 */
[CC--:B------:R-:W-:Y:S02]  /*d480*/  @!P4 LEA R144, P1, R133.reuse, R210.reuse, 0x1 ;  /* 0x000000d28590c211 */ /* 0x0c0fe400078208ff */
[CC--:B------:R-:W-:Y:S01]  /*d490*/  @!P2 LEA R142, P0, R133.reuse, R210.reuse, 0x1 ;  /* 0x000000d2858ea211 */ /* 0x0c0fe200078008ff */
[----:B------:R-:W-:Y:S01]  /*d4a0*/  @!PT LDS RZ, [RZ] ;  /* 0x00000000fffff984 */ /* 0x000fe20000000800 */
[----:B------:R-:W-:Y:S01]  /*d4b0*/  @!PT LDS RZ, [RZ] ;  /* 0x00000000fffff984 */ /* 0x000fe20000000800 */
[----:B------:R-:W-:Y:S01]  /*d4c0*/  @!PT LDS RZ, [RZ] ;  /* 0x00000000fffff984 */ /* 0x000fe20000000800 */
[----:B------:R1:W-:Y:S01]  /*d4d0*/  @!P2 LDGSTS.E.BYPASS.LTC128B.128 [R199+0xa000], desc[UR24][R140.64+0x100] ;  /* 0x0a0001008cc7afae */ /* 0x0003e2000b901d58 */
[----:B------:R-:W-:Y:S02]  /*d4e0*/  IADD3.X R132, R132, UR23, RZ, P6, !PT ;  /* 0x0000001784847c10 */ /* 0x000fe4000b7fe4ff */
[CC--:B------:R-:W-:Y:S01]  /*d4f0*/  @!P5 LEA R146, P6, R133.reuse, R210.reuse, 0x1 ;  /* 0x000000d28592d211 */ /* 0x0c0fe200078c08ff */
[----:B------:R1:W-:Y:S01]  /*d500*/  @P5 STS.128 [R199+0x6800], RZ ;  /* 0x006800ffc7005388 */ /* 0x0003e20000000c00 */
[CCC-:B------:R-:W-:Y:S02]  /*d510*/  @!P4 LEA.HI.X R145, R133.reuse, R209.reuse, R132.reuse, 0x1, P1 ;  /* 0x000000d18591c211 */ /* 0x1c0fe400008f0c84 */
[CCC-:B------:R-:W-:Y:S01]  /*d520*/  @!P5 LEA.HI.X R147, R133.reuse, R209.reuse, R132.reuse, 0x1, P6 ;  /* 0x000000d18593d211 */ /* 0x1c0fe200030f0c84 */
[----:B------:R-:W-:Y:S01]  /*d530*/  @!PT LDS RZ, [RZ] ;  /* 0x00000000fffff984 */ /* 0x000fe20000000800 */
[----:B------:R-:W-:Y:S01]  /*d540*/  @!PT LDS RZ, [RZ] ;  /* 0x00000000fffff984 */ /* 0x000fe20000000800 */
[----:B------:R-:W-:Y:S01]  /*d550*/  @!PT LDS RZ, [RZ] ;  /* 0x00000000fffff984 */ /* 0x000fe20000000800 */
[----:B------:R1:W-:Y:S01]  /*d560*/  @!P5 LDGSTS.E.BYPASS.LTC128B.128 [R199+0x6800], desc[UR24][R138.64] ;  /* 0x068000008ac7dfae */ /* 0x0003e2000b901d58 */
[CC--:B------:R-:W-:Y:S02]  /*d570*/  @!P2 LEA.HI.X R143, R133.reuse, R209.reuse, R132, 0x1, P0 ;  /* 0x000000d1858fa211 */ /* 0x0c0fe400000f0c84 */
[----:B------:R-:W-:Y:S01]  /*d580*/  IADD3 R3, P6, R133, UR26, RZ ;  /* 0x0000001a85037c10 */ /* 0x000fe2000ffde0ff */
[----:B------:R1:W-:Y:S03]  /*d590*/  @P4 STS.128 [R199+0x8800], RZ ;  /* 0x008800ffc7004388 */ /* 0x0003e60000000c00 */
[CC--:B------:R-:W-:Y:S01]  /*d5a0*/  @!P4 LEA R148, P1, R3.reuse, R210.reuse, 0x1 ;  /* 0x000000d20394c211 */ /* 0x0c0fe200078208ff */
[----:B------:R-:W-:Y:S01]  /*d5b0*/  @!PT LDS RZ, [RZ] ;  /* 0x00000000fffff984 */ /* 0x000fe20000000800 */
[----:B------:R-:W-:Y:S01]  /*d5c0*/  @!PT LDS RZ, [RZ] ;  /* 0x00000000fffff984 */ /* 0x000fe20000000800 */
[----:B------:R-:W-:Y:S01]  /*d5d0*/  @!PT LDS RZ, [RZ] ;  /* 0x00000000fffff984 */ /* 0x000fe20000000800 */
[----:B------:R1:W-:Y:S01]  /*d5e0*/  @!P4 LDGSTS.E.BYPASS.LTC128B.128 [R199+0x8800], desc[UR24][R136.64+0x80] ;  /* 0x0880008088c7cfae */ /* 0x0003e2000b901d58 */
[CC--:B------:R-:W-:Y:S02]  /*d5f0*/  @!P2 LEA R152, P0, R3.reuse, R210.reuse, 0x1 ;  /* 0x000000d20398a211 */ /* 0x0c0fe400078008ff */
[----:B------:R-:W-:Y:S01]  /*d600*/  IADD3.X R132, R132, UR23, RZ, P6, !PT ;  /* 0x0000001784847c10 */ /* 0x000fe2000b7fe4ff */
[----:B------:R1:W-:Y:S01]  /*d610*/  @P2 STS.128 [R199+0xa800], RZ ;  /* 0x00a800ffc7002388 */ /* 0x0003e20000000c00 */
[C---:B------:R-:W-:Y:S01]  /*d620*/  @!P5 LEA R150, P6, R3.reuse, R210, 0x1 ;  /* 0x000000d20396d211 */ /* 0x040fe200078c08ff */
[----:B------:R-:W-:Y:S01]  /*d630*/  IMAD.MOV.U32 R210, RZ, RZ, R140 ;  /* 0x000000ffffd27224 */ /* 0x000fe200078e008c */
[CCC-:B------:R-:W-:Y:S01]  /*d640*/  @!P4 LEA.HI.X R149, R3.reuse, R209.reuse, R132.reuse, 0x1, P1 ;  /* 0x000000d10395c211 */ /* 0x1c0fe200008f0c84 */
[----:B------:R-:W-:Y:S01]  /*d650*/  @!PT LDS RZ, [RZ] ;  /* 0x00000000fffff984 */ /* 0x000fe20000000800 */
[----:B------:R-:W-:Y:S01]  /*d660*/  @!PT LDS RZ, [RZ] ;  /* 0x00000000fffff984 */ /* 0x000fe20000000800 */
[----:B------:R-:W-:Y:S01]  /*d670*/  @!PT LDS RZ, [RZ] ;  /* 0x00000000fffff984 */ /* 0x000fe20000000800 */
[----:B------:R1:W-:Y:S01]  /*d680*/  @!P2 LDGSTS.E.BYPASS.LTC128B.128 [R199+0xa800], desc[UR24][R134.64+0x100] ;  /* 0x0a80010086c7afae */ /* 0x0003e2000b901d58 */
[CCC-:B------:R-:W-:Y:S02]  /*d690*/  @!P5 LEA.HI.X R151, R3.reuse, R209.reuse, R132.reuse, 0x1, P6 ;  /* 0x000000d10397d211 */ /* 0x1c0fe400030f0c84 */
[----:B------:R-:W-:Y:S01]  /*d6a0*/  @!P2 LEA.HI.X R153, R3, R209, R132, 0x1, P0 ;  /* 0x000000d10399a211 */ /* 0x000fe200000f0c84 */
[----:B------:R1:W-:Y:S01]  /*d6b0*/  @P5 STS.128 [R199+0x7000], RZ ;  /* 0x007000ffc7005388 */ /* 0x0003e20000000c00 */
[----:B------:R-:W-:Y:S03]  /*d6c0*/  IMAD.MOV.U32 R209, RZ, RZ, R141 ;  /* 0x000000ffffd17224 */ /* 0x000fe600078e008d */
        /* <DEDUP_REMOVED lines=30> */
.L_x_2148:
[----:B------:R-:W-:Y:S01]  /*d8b0*/  MOV R3, UR12 ;  /* 0x0000000c00037c02 */ /* 0x000fe20008000f00 */
[----:B------:R-:W-:Y:S03]  /*d8c0*/  UISETP.GT.AND UP2, UPT, UR12, UR10, UPT ;  /* 0x0000000a0c00728c */ /* 0x000fe6000bf44270 */
[----:B------:R-:W-:Y:S04]  /*d8d0*/  LEA R3, R3, R206, 0x6 ;  /* 0x000000ce03037211 */ /* 0x000fe800078e30ff */
[C---:B------:R-:W-:Y:S01]  /*d8e0*/  IADD3 R132, R3.reuse, 0x1, RZ ;  /* 0x0000000103847810 */ /* 0x040fe20007ffe0ff */
[C---:B------:R-:W-:Y:S01]  /*d8f0*/  VIADD R133, R3.reuse, 0x8 ;  /* 0x0000000803857836 */ /* 0x040fe20000000000 */
[CC--:B------:R-:W-:Y:S02]  /*d900*/  ISETP.GE.AND P1, PT, R3.reuse, R205.reuse, PT ;  /* 0x000000cd0300720c */ /* 0x0c0fe40003f26270 */
[C---:B------:R-:W-:Y:S02]  /*d910*/  ISETP.GE.AND P5, PT, R132.reuse, R205, PT ;  /* 0x000000cd8400720c */ /* 0x040fe40003fa6270 */
[CC--:B------:R-:W-:Y:S02]  /*d920*/  ISETP.GE.AND P0, PT, R132.reuse, R203.reuse, PT ;  /* 0x000000cb8400720c */ /* 0x0c0fe40003f06270 */
[C---:B------:R-:W-:Y:S02]  /*d930*/  ISETP.GE.OR P1, PT, R3.reuse, R204, !P1 ;  /* 0x000000cc0300720c */ /* 0x040fe40004f26670 */
[C---:B------:R-:W-:Y:S02]  /*d940*/  ISETP.GE.OR P0, PT, R132.reuse, R202, !P0 ;  /* 0x000000ca8400720c */ /* 0x040fe40004706670 */
[----:B------:R-:W-:Y:S02]  /*d950*/  ISETP.GE.OR P5, PT, R132, R204, !P5 ;  /* 0x000000cc8400720c */ /* 0x000fe40006fa6670 */
[C---:B------:R-:W-:Y:S02]  /*d960*/  IADD3 R132, R3.reuse, 0x9, RZ ;  /* 0x0000000903847810 */ /* 0x040fe40007ffe0ff */
[C---:B------:R-:W-:Y:S02]  /*d970*/  ISETP.GE.AND P2, PT, R3.reuse, R203, PT ;  /* 0x000000cb0300720c */ /* 0x040fe40003f46270 */
[----:B-1----:R-:W-:Y:S02]  /*d980*/  FSEL R135, R4, -INF , !P1 ;  /* 0xff80000004877808 */ /* 0x002fe40004800000 */
[----:B------:R-:W-:Y:S02]  /*d990*/  ISETP.GE.OR P2, PT, R3, R202, !P2 ;  /* 0x000000ca0300720c */ /* 0x000fe40005746670 */
[CC--:B------:R-:W-:Y:S02]  /*d9a0*/  ISETP.GE.AND P4, PT, R133.reuse, R205.reuse, PT ;  /* 0x000000cd8500720c */ /* 0x0c0fe40003f86270 */
[----:B------:R-:W-:Y:S02]  /*d9b0*/  ISETP.GE.AND P1, PT, R132, R205, PT ;  /* 0x000000cd8400720c */ /* 0x000fe40003f26270 */
[----:B------:R-:W-:Y:S02]  /*d9c0*/  FSEL R134, R6, -INF , !P2 ;  /* 0xff80000006867808 */ /* 0x000fe40005000000 */
[-C--:B------:R-:W-:Y:S02]  /*d9d0*/  ISETP.GE.OR P4, PT, R133, R204.reuse, !P4 ;  /* 0x000000cc8500720c */ /* 0x080fe40006786670 */
[-C--:B------:R-:W-:Y:S02]  /*d9e0*/  ISETP.GE.OR P1, PT, R132, R204.reuse, !P1 ;  /* 0x000000cc8400720c */ /* 0x080fe40004f26670 */
[C---:B------:R-:W-:Y:S02]  /*d9f0*/  IADD3 R4, R3.reuse, 0x10, RZ ;  /* 0x0000001003047810 */ /* 0x040fe40007ffe0ff */
[----:B------:R-:W-:Y:S02]  /*da00*/  IADD3 R6, R3, 0x11, RZ ;  /* 0x0000001103067810 */ /* 0x000fe40007ffe0ff */
[----:B------:R-:W-:Y:S02]  /*da10*/  FSEL R136, R7, -INF , !P0 ;  /* 0xff80000007887808 */ /* 0x000fe40004000000 */
[----:B------:R-:W-:Y:S02]  /*da20*/  FSEL R5, R5, -INF , !P5 ;  /* 0xff80000005057808 */ /* 0x000fe40006800000 */
[----:B------:R-:W-:Y:S02]  /*da30*/  FSEL R7, R8, -INF , !P4 ;  /* 0xff80000008077808 */ /* 0x000fe40006000000 */
[----:B------:R-:W-:Y:S02]  /*da40*/  FSEL R9, R9, -INF , !P1 ;  /* 0xff80000009097808 */ /* 0x000fe40004800000 */
[----:B------:R-:W-:Y:S02]  /*da50*/  ISETP.GE.AND P6, PT, R133, R203, PT ;  /* 0x000000cb8500720c */ /* 0x000fe40003fc6270 */
[C---:B------:R-:W-:Y:S02]  /*da60*/  ISETP.GE.AND P0, PT, R4.reuse, R205, PT ;  /* 0x000000cd0400720c */ /* 0x040fe40003f06270 */
[-C--:B------:R-:W-:Y:S02]  /*da70*/  ISETP.GE.AND P5, PT, R4, R203.reuse, PT ;  /* 0x000000cb0400720c */ /* 0x080fe40003fa6270 */
[----:B------:R-:W-:Y:S02]  /*da80*/  ISETP.GE.AND P2, PT, R132, R203, PT ;  /* 0x000000cb8400720c */ /* 0x000fe40003f46270 */
[C---:B------:R-:W-:Y:S02]  /*da90*/  ISETP.GE.AND P4, PT, R6.reuse, R205, PT ;  /* 0x000000cd0600720c */ /* 0x040fe40003f86270 */
[----:B------:R-:W-:Y:S02]  /*daa0*/  ISETP.GE.AND P1, PT, R6, R203, PT ;  /* 0x000000cb0600720c */ /* 0x000fe40003f26270 */
[C---:B------:R-:W-:Y:S02]  /*dab0*/  ISETP.GE.OR P0, PT, R4.reuse, R204, !P0 ;  /* 0x000000cc0400720c */ /* 0x040fe40004706670 */
[-C--:B------:R-:W-:Y:S01]  /*dac0*/  ISETP.GE.OR P5, PT, R4, R202.reuse, !P5 ;  /* 0x000000ca0400720c */ /* 0x080fe20006fa6670 */
[----:B------:R-:W-:Y:S01]  /*dad0*/  VIADD R4, R3, 0x18 ;  /* 0x0000001803047836 */ /* 0x000fe20000000000 */
[----:B------:R-:W-:Y:S02]  /*dae0*/  ISETP.GE.OR P6, PT, R133, R202, !P6 ;  /* 0x000000ca8500720c */ /* 0x000fe400077c6670 */
[C---:B------:R-:W-:Y:S02]  /*daf0*/  ISETP.GE.OR P4, PT, R6.reuse, R204, !P4 ;  /* 0x000000cc0600720c */ /* 0x040fe40006786670 */
[-C--:B------:R-:W-:Y:S02]  /*db00*/  ISETP.GE.OR P1, PT, R6, R202.reuse, !P1 ;  /* 0x000000ca0600720c */ /* 0x080fe40004f26670 */
[----:B------:R-:W-:Y:S02]  /*db10*/  ISETP.GE.OR P2, PT, R132, R202, !P2 ;  /* 0x000000ca8400720c */ /* 0x000fe40005746670 */
[----:B------:R-:W-:Y:S02]  /*db20*/  IADD3 R6, R3, 0x19, RZ ;  /* 0x0000001903067810 */ /* 0x000fe40007ffe0ff */
[----:B------:R-:W-:Y:S02]  /*db30*/  FSEL R138, R10, -INF , !P6 ;  /* 0xff8000000a8a7808 */ /* 0x000fe40007000000 */
[----:B------:R-:W-:Y:S02]  /*db40*/  FSEL R217, R12, -INF , !P0 ;  /* 0xff8000000cd97808 */ /* 0x000fe40004000000 */
[----:B------:R-:W-:Y:S02]  /*db50*/  FSEL R163, R13, -INF , !P4 ;  /* 0xff8000000da37808 */ /* 0x000fe40006000000 */
[----:B------:R-:W-:Y:S02]  /*db60*/  FSEL R10, R11, -INF , !P2 ;  /* 0xff8000000b0a7808 */ /* 0x000fe40005000000 */
[C---:B------:R-:W-:Y:S02]  /*db70*/  ISETP.GE.AND P2, PT, R4.reuse, R205, PT ;  /* 0x000000cd0400720c */ /* 0x040fe40003f46270 */
[----:B------:R-:W-:Y:S02]  /*db80*/  ISETP.GE.AND P6, PT, R4, R203, PT ;  /* 0x000000cb0400720c */ /* 0x000fe40003fc6270 */
[C---:B------:R-:W-:Y:S02]  /*db90*/  ISETP.GE.AND P0, PT, R6.reuse, R205, PT ;  /* 0x000000cd0600720c */ /* 0x040fe40003f06270 */
[----:B------:R-:W-:Y:S02]  /*dba0*/  ISETP.GE.AND P4, PT, R6, R203, PT ;  /* 0x000000cb0600720c */ /* 0x000fe40003f86270 */
[C---:B------:R-:W-:Y:S02]  /*dbb0*/  ISETP.GE.OR P2, PT, R4.reuse, R204, !P2 ;  /* 0x000000cc0400720c */ /* 0x040fe40005746670 */
[----:B------:R-:W-:Y:S02]  /*dbc0*/  ISETP.GE.OR P6, PT, R4, R202, !P6 ;  /* 0x000000ca0400720c */ /* 0x000fe400077c6670 */
[C---:B------:R-:W-:Y:S02]  /*dbd0*/  ISETP.GE.OR P0, PT, R6.reuse, R204, !P0 ;  /* 0x000000cc0600720c */ /* 0x040fe40004706670 */
[----:B------:R-:W-:Y:S02]  /*dbe0*/  ISETP.GE.OR P4, PT, R6, R202, !P4 ;  /* 0x000000ca0600720c */ /* 0x000fe40006786670 */
[C---:B------:R-:W-:Y:S02]  /*dbf0*/  IADD3 R4, R3.reuse, 0x20, RZ ;  /* 0x0000002003047810 */ /* 0x040fe40007ffe0ff */
[----:B------:R-:W-:Y:S02]  /*dc00*/  IADD3 R6, R3, 0x21, RZ ;  /* 0x0000002103067810 */ /* 0x000fe40007ffe0ff */
[----:B------:R-:W-:Y:S02]  /*dc10*/  FSEL R162, R14, -INF , !P5 ;  /* 0xff8000000ea27808 */ /* 0x000fe40006800000 */
[----:B------:R-:W-:Y:S02]  /*dc20*/  FSEL R143, R16, -INF , !P2 ;  /* 0xff800000108f7808 */ /* 0x000fe40005000000 */
[----:B------:R-:W-:Y:S02]  /*dc30*/  FSEL R141, R17, -INF , !P0 ;  /* 0xff800000118d7808 */ /* 0x000fe40004000000 */
[-C--:B------:R-:W-:Y:S02]  /*dc40*/  ISETP.GE.AND P5, PT, R4, R205.reuse, PT ;  /* 0x000000cd0400720c */ /* 0x080fe40003fa6270 */
[C---:B------:R-:W-:Y:S02]  /*dc50*/  ISETP.GE.AND P2, PT, R6.reuse, R205, PT ;  /* 0x000000cd0600720c */ /* 0x040fe40003f46270 */
[----:B------:R-:W-:Y:S02]  /*dc60*/  ISETP.GE.AND P0, PT, R6, R203, PT ;  /* 0x000000cb0600720c */ /* 0x000fe40003f06270 */
[----:B------:R-:W-:Y:S02]  /*dc70*/  FMNMX.FTZ R8, R135, R0, !PT ;  /* 0x0000000087087209 */ /* 0x000fe40007810000 */
[-C--:B------:R-:W-:Y:S02]  /*dc80*/  ISETP.GE.OR P5, PT, R4, R204.reuse, !P5 ;  /* 0x000000cc0400720c */ /* 0x080fe40006fa6670 */
[C---:B------:R-:W-:Y:S02]  /*dc90*/  ISETP.GE.OR P2, PT, R6.reuse, R204, !P2 ;  /* 0x000000cc0600720c */ /* 0x040fe40005746670 */
[----:B------:R-:W-:Y:S02]  /*dca0*/  ISETP.GE.OR P0, PT, R6, R202, !P0 ;  /* 0x000000ca0600720c */ /* 0x000fe40004706670 */
[----:B------:R-:W-:Y:S02]  /*dcb0*/  IADD3 R6, R3, 0x29, RZ ;  /* 0x0000002903067810 */ /* 0x000fe40007ffe0ff */
[----:B------:R-:W-:Y:S02]  /*dcc0*/  FMNMX.FTZ R8, R5, R8, !PT ;  /* 0x0000000805087209 */ /* 0x000fe40007810000 */
[----:B------:R-:W-:Y:S02]  /*dcd0*/  FSEL R161, R20, -INF , !P5 ;  /* 0xff80000014a17808 */ /* 0x000fe40006800000 */
[----:B------:R-:W-:Y:S02]  /*dce0*/  FSEL R159, R21, -INF , !P2 ;  /* 0xff800000159f7808 */ /* 0x000fe40005000000 */
[C---:B------:R-:W-:Y:S02]  /*dcf0*/  ISETP.GE.AND P5, PT, R6.reuse, R205, PT ;  /* 0x000000cd0600720c */ /* 0x040fe40003fa6270 */
[CC--:B------:R-:W-:Y:S02]  /*dd00*/  ISETP.GE.AND P2, PT, R6.reuse, R203.reuse, PT ;  /* 0x000000cb0600720c */ /* 0x0c0fe40003f46270 */
[----:B------:R-:W-:Y:S02]  /*dd10*/  FMNMX.FTZ R8, R7, R8, !PT ;  /* 0x0000000807087209 */ /* 0x000fe40007810000 */
[C---:B------:R-:W-:Y:S02]  /*dd20*/  ISETP.GE.OR P5, PT, R6.reuse, R204, !P5 ;  /* 0x000000cc0600720c */ /* 0x040fe40006fa6670 */
[----:B------:R-:W-:Y:S02]  /*dd30*/  ISETP.GE.OR P2, PT, R6, R202, !P2 ;  /* 0x000000ca0600720c */ /* 0x000fe40005746670 */
[----:B------:R-:W-:Y:S02]  /*dd40*/  FMNMX.FTZ R6, R9, R8, !PT ;  /* 0x0000000809067209 */ /* 0x000fe40007810000 */
[----:B------:R-:W-:Y:S02]  /*dd50*/  FMNMX.FTZ R11, R134, R2, !PT ;  /* 0x00000002860b7209 */ /* 0x000fe40007810000 */
[----:B------:R-:W-:Y:S02]  /*dd60*/  FSEL R160, R15, -INF , !P1 ;  /* 0xff8000000fa07808 */ /* 0x000fe40004800000 */
[----:B------:R-:W-:Y:S02]  /*dd70*/  ISETP.GE.AND P1, PT, R4, R203, PT ;  /* 0x000000cb0400720c */ /* 0x000fe40003f26270 */
[----:B------:R-:W-:Y:S02]  /*dd80*/  FMNMX.FTZ R6, R217, R6, !PT ;  /* 0x00000006d9067209 */ /* 0x000fe40007810000 */
[----:B------:R-:W-:Y:S02]  /*dd90*/  FMNMX.FTZ R11, R136, R11, !PT ;  /* 0x0000000b880b7209 */ /* 0x000fe40007810000 */
[----:B------:R-:W-:Y:S01]  /*dda0*/  ISETP.GE.OR P1, PT, R4, R202, !P1 ;  /* 0x000000ca0400720c */ /* 0x000fe20004f26670 */
[----:B------:R-:W-:Y:S01]  /*ddb0*/  VIADD R4, R3, 0x28 ;  /* 0x0000002803047836 */ /* 0x000fe20000000000 */
[----:B------:R-:W-:Y:S02]  /*ddc0*/  FMNMX.FTZ R8, R163, R6, !PT ;  /* 0x00000006a3087209 */ /* 0x000fe40007810000 */
[----:B------:R-:W-:Y:S02]  /*ddd0*/  FMNMX.FTZ R11, R138, R11, !PT ;  /* 0x0000000b8a0b7209 */ /* 0x000fe40007810000 */
[----:B------:R-:W-:Y:S02]  /*dde0*/  FSEL R142, R18, -INF , !P6 ;  /* 0xff800000128e7808 */ /* 0x000fe40007000000 */
[----:B------:R-:W-:Y:S02]  /*ddf0*/  FSEL R140, R19, -INF , !P4 ;  /* 0xff800000138c7808 */ /* 0x000fe40006000000 */
[----:B------:R-:W-:Y:S02]  /*de00*/  FMNMX.FTZ R8, R143, R8, !PT ;  /* 0x000000088f087209 */ /* 0x000fe40007810000 */
[----:B------:R-:W-:Y:S02]  /*de10*/  FMNMX.FTZ R11, R10, R11, !PT ;  /* 0x0000000b0a0b7209 */ /* 0x000fe40007810000 */
[C---:B------:R-:W-:Y:S02]  /*de20*/  ISETP.GE.AND P6, PT, R4.reuse, R205, PT ;  /* 0x000000cd0400720c */ /* 0x040fe40003fc6270 */
[----:B------:R-:W-:Y:S02]  /*de30*/  ISETP.GE.AND P4, PT, R4, R203, PT ;  /* 0x000000cb0400720c */ /* 0x000fe40003f86270 */
[----:B------:R-:W-:Y:S02]  /*de40*/  FMNMX.FTZ R8, R141, R8, !PT ;  /* 0x000000088d087209 */ /* 0x000fe40007810000 */
[----:B------:R-:W-:Y:S02]  /*de50*/  FMNMX.FTZ R11, R162, R11, !PT ;  /* 0x0000000ba20b7209 */ /* 0x000fe40007810000 */
[C---:B------:R-:W-:Y:S02]  /*de60*/  ISETP.GE.OR P6, PT, R4.reuse, R204, !P6 ;  /* 0x000000cc0400720c */ /* 0x040fe400077c6670 */
[----:B------:R-:W-:Y:S02]  /*de70*/  ISETP.GE.OR P4, PT, R4, R202, !P4 ;  /* 0x000000ca0400720c */ /* 0x000fe40006786670 */
[----:B------:R-:W-:Y:S02]  /*de80*/  IADD3 R4, R3, 0x30, RZ ;  /* 0x0000003003047810 */ /* 0x000fe40007ffe0ff */
[----:B------:R-:W-:Y:S02]  /*de90*/  FMNMX.FTZ R8, R161, R8, !PT ;  /* 0x00000008a1087209 */ /* 0x000fe40007810000 */
[----:B------:R-:W-:Y:S02]  /*dea0*/  FSEL R158, R22, -INF , !P1 ;  /* 0xff800000169e7808 */ /* 0x000fe40004800000 */
[----:B------:R-:W-:Y:S02]  /*deb0*/  FSEL R156, R23, -INF , !P0 ;  /* 0xff800000179c7808 */ /* 0x000fe40004000000 */
[----:B------:R-:W-:Y:S01]  /*dec0*/  FMNMX.FTZ R11, R160, R11, !PT ;  /* 0x0000000ba00b7209 */ /* 0x000fe20007810000 */
[----:B------:R-:W-:Y:S01]  /*ded0*/  LDSM.16.MT88.4 R20, [R186+0xc000] ;  /* 0x00c00000ba14783b */ /* 0x000fe20000004200 */
[C---:B------:R-:W-:Y:S02]  /*dee0*/  ISETP.GE.AND P1, PT, R4.reuse, R205, PT ;  /* 0x000000cd0400720c */ /* 0x040fe40003f26270 */
[----:B------:R-:W-:Y:S02]  /*def0*/  ISETP.GE.AND P0, PT, R4, R203, PT ;  /* 0x000000cb0400720c */ /* 0x000fe40003f06270 */
[----:B------:R-:W-:Y:S02]  /*df00*/  FSEL R157, R24, -INF , !P6 ;  /* 0xff800000189d7808 */ /* 0x000fe40007000000 */
[----:B------:R-:W-:Y:S02]  /*df10*/  FMNMX.FTZ R8, R159, R8, !PT ;  /* 0x000000089f087209 */ /* 0x000fe40007810000 */
[C---:B------:R-:W-:Y:S02]  /*df20*/  IADD3 R6, R3.reuse, 0x31, RZ ;  /* 0x0000003103067810 */ /* 0x040fe40007ffe0ff */
[----:B------:R-:W-:Y:S02]  /*df30*/  FMNMX.FTZ R11, R142, R11, !PT ;  /* 0x0000000b8e0b7209 */ /* 0x000fe40007810000 */
[C---:B------:R-:W-:Y:S02]  /*df40*/  ISETP.GE.OR P1, PT, R4.reuse, R204, !P1 ;  /* 0x000000cc0400720c */ /* 0x040fe40004f26670 */
[----:B------:R-:W-:Y:S01]  /*df50*/  ISETP.GE.OR P0, PT, R4, R202, !P0 ;  /* 0x000000ca0400720c */ /* 0x000fe20004706670 */
[----:B------:R-:W-:Y:S01]  /*df60*/  VIADD R4, R3, 0x38 ;  /* 0x0000003803047836 */ /* 0x000fe20000000000 */
[----:B------:R-:W-:Y:S02]  /*df70*/  FSEL R155, R25, -INF , !P5 ;  /* 0xff800000199b7808 */ /* 0x000fe40006800000 */
[----:B------:R-:W-:Y:S02]  /*df80*/  FMNMX.FTZ R8, R157, R8, !PT ;  /* 0x000000089d087209 */ /* 0x000fe40007810000 */
[----:B------:R-:W-:Y:S02]  /*df90*/  ISETP.GE.AND P6, PT, R6, R205, PT ;  /* 0x000000cd0600720c */ /* 0x000fe40003fc6270 */
[----:B------:R-:W-:Y:S02]  /*dfa0*/  FMNMX.FTZ R11, R140, R11, !PT ;  /* 0x0000000b8c0b7209 */ /* 0x000fe40007810000 */
[----:B------:R-:W-:Y:S02]  /*dfb0*/  FSEL R153, R28, -INF , !P1 ;  /* 0xff8000001c997808 */ /* 0x000fe40004800000 */
[----:B------:R-:W-:Y:S02]  /*dfc0*/  FMNMX.FTZ R8, R155, R8, !PT ;  /* 0x000000089b087209 */ /* 0x000fe40007810000 */
[----:B------:R-:W-:Y:S02]  /*dfd0*/  ISETP.GE.OR P6, PT, R6, R204, !P6 ;  /* 0x000000cc0600720c */ /* 0x000fe400077c6670 */
[----:B------:R-:W-:Y:S02]  /*dfe0*/  IADD3 R3, R3, 0x39, RZ ;  /* 0x0000003903037810 */ /* 0x000fe40007ffe0ff */
[----:B------:R-:W-:Y:S02]  /*dff0*/  ISETP.GE.AND P5, PT, R4, R205, PT ;  /* 0x000000cd0400720c */ /* 0x000fe40003fa6270 */
[----:B------:R-:W-:Y:S02]  /*e000*/  FMNMX.FTZ R11, R158, R11, !PT ;  /* 0x0000000b9e0b7209 */ /* 0x000fe40007810000 */
[----:B------:R-:W-:Y:S02]  /*e010*/  FSEL R151, R29, -INF , !P6 ;  /* 0xff8000001d977808 */ /* 0x000fe40007000000 */
[----:B------:R-:W-:Y:S02]  /*e020*/  FMNMX.FTZ R8, R153, R8, !PT ;  /* 0x0000000899087209 */ /* 0x000fe40007810000 */
[----:B------:R-:W-:Y:S02]  /*e030*/  ISETP.GE.OR P5, PT, R4, R204, !P5 ;  /* 0x000000cc0400720c */ /* 0x000fe40006fa6670 */
[----:B------:R-:W-:Y:S02]  /*e040*/  ISETP.GE.AND P1, PT, R3, R205, PT ;  /* 0x000000cd0300720c */ /* 0x000fe40003f26270 */
[----:B------:R-:W-:Y:S02]  /*e050*/  FSEL R154, R26, -INF , !P4 ;  /* 0xff8000001a9a7808 */ /* 0x000fe40006000000 */
[----:B------:R-:W-:Y:S02]  /*e060*/  FMNMX.FTZ R13, R156, R11, !PT ;  /* 0x0000000b9c0d7209 */ /* 0x000fe40007810000 */
[----:B------:R-:W-:Y:S02]  /*e070*/  FSEL R149, R32, -INF , !P5 ;  /* 0xff80000020957808 */ /* 0x000fe40006800000 */
[----:B------:R-:W-:Y:S02]  /*e080*/  FMNMX.FTZ R8, R151, R8, !PT ;  /* 0x0000000897087209 */ /* 0x000fe40007810000 */
[----:B------:R-:W-:Y:S02]  /*e090*/  FSEL R152, R27, -INF , !P2 ;  /* 0xff8000001b987808 */ /* 0x000fe40005000000 */
[----:B------:R-:W-:Y:S02]  /*e0a0*/  ISETP.GE.OR P1, PT, R3, R204, !P1 ;  /* 0x000000cc0300720c */ /* 0x000fe40004f26670 */
[----:B------:R-:W-:Y:S02]  /*e0b0*/  FMNMX.FTZ R13, R154, R13, !PT ;  /* 0x0000000d9a0d7209 */ /* 0x000fe40007810000 */
[----:B------:R-:W-:Y:S02]  /*e0c0*/  ISETP.GE.AND P2, PT, R6, R203, PT ;  /* 0x000000cb0600720c */ /* 0x000fe40003f46270 */
[----:B------:R-:W-:Y:S02]  /*e0d0*/  FSEL R147, R33, -INF , !P1 ;  /* 0xff80000021937808 */ /* 0x000fe40004800000 */
[----:B------:R-:W-:Y:S02]  /*e0e0*/  FMNMX.FTZ R8, R149, R8, !PT ;  /* 0x0000000895087209 */ /* 0x000fe40007810000 */
[----:B------:R-:W-:Y:S02]  /*e0f0*/  FSEL R148, R30, -INF , !P0 ;  /* 0xff8000001e947808 */ /* 0x000fe40004000000 */
[----:B------:R-:W-:Y:S02]  /*e100*/  FMNMX.FTZ R13, R152, R13, !PT ;  /* 0x0000000d980d7209 */ /* 0x000fe40007810000 */
[----:B------:R-:W-:Y:S02]  /*e110*/  ISETP.GE.OR P2, PT, R6, R202, !P2 ;  /* 0x000000ca0600720c */ /* 0x000fe40005746670 */
[----:B------:R-:W-:Y:S02]  /*e120*/  ISETP.GE.AND P1, PT, R4, R203, PT ;  /* 0x000000cb0400720c */ /* 0x000fe40003f26270 */
[----:B------:R-:W-:Y:S02]  /*e130*/  FMNMX.FTZ R11, R147, R8, !PT ;  /* 0x00000008930b7209 */ /* 0x000fe40007810000 */
[----:B------:R-:W-:Y:S02]  /*e140*/  FSEL R146, R31, -INF , !P2 ;  /* 0xff8000001f927808 */ /* 0x000fe40005000000 */
[----:B------:R-:W-:Y:S01]  /*e150*/  FMNMX.FTZ R13, R148, R13, !PT ;  /* 0x0000000d940d7209 */ /* 0x000fe20007810000 */
[----:B------:R-:W-:Y:S01]  /*e160*/  LDSM.16.MT88.4 R28, [R185+0xc000] ;  /* 0x00c00000b91c783b */ /* 0x000fe20000004200 */
[-C--:B------:R-:W-:Y:S02]  /*e170*/  ISETP.GE.OR P1, PT, R4, R202.reuse, !P1 ;  /* 0x000000ca0400720c */ /* 0x080fe40004f26670 */
[C---:B------:R-:W-:Y:S02]  /*e180*/  ISETP.GE.AND P0, PT, R3.reuse, R203, PT ;  /* 0x000000cb0300720c */ /* 0x040fe40003f06270 */
[----:B------:R-:W-:Y:S02]  /*e190*/  FSEL R144, R34, -INF , !P1 ;  /* 0xff80000022907808 */ /* 0x000fe40004800000 */
[----:B------:R-:W-:Y:S01]  /*e1a0*/  FMNMX.FTZ R13, R146, R13, !PT ;  /* 0x0000000d920d7209 */ /* 0x000fe20007810000 */
[----:B------:R-:W1:Y:S01]  /*e1b0*/  SHFL.BFLY PT, R4, R11, 0x2, 0x1f ;  /* 0x0c401f000b047f89 */ /* 0x000e6200000e0000 */
[----:B------:R-:W-:Y:S02]  /*e1c0*/  ISETP.GE.OR P0, PT, R3, R202, !P0 ;  /* 0x000000ca0300720c */ /* 0x000fe40004706670 */
[----:B------:R-:W-:Y:S02]  /*e1d0*/  FMNMX.FTZ R8, R144, R13, !PT ;  /* 0x0000000d90087209 */ /* 0x000fe40007810000 */
[----:B------:R-:W-:Y:S03]  /*e1e0*/  FSEL R133, R35, -INF , !P0 ;  /* 0xff80000023857808 */ /* 0x000fe60004000000 */
[----:B------:R-:W-:Y:S01]  /*e1f0*/  LDSM.16.MT88.4 R12, [R188+0xc000] ;  /* 0x00c00000bc0c783b */ /* 0x000fe20000004200 */
[----:B------:R-:W-:Y:S07]  /*e200*/  FMNMX.FTZ R6, R133, R8, !PT ;  /* 0x0000000885067209 */ /* 0x000fee0007810000 */
[----:B------:R-:W2:Y:S01]  /*e210*/  SHFL.BFLY PT, R3, R6, 0x2, 0x1f ;  /* 0x0c401f0006037f89 */ /* 0x000ea200000e0000 */
[----:B-1----:R-:W-:Y:S07]  /*e220*/  FMNMX.FTZ R11, R11, R4, !PT ;  /* 0x000000040b0b7209 */ /* 0x002fee0007810000 */
[----:B------:R-:W1:Y:S01]  /*e230*/  SHFL.BFLY PT, R132, R11, 0x1, 0x1f ;  /* 0x0c201f000b847f89 */ /* 0x000e6200000e0000 */
[----:B--2---:R-:W-:Y:S07]  /*e240*/  FMNMX.FTZ R4, R6, R3, !PT ;  /* 0x0000000306047209 */ /* 0x004fee0007810000 */
[----:B------:R-:W2:Y:S01]  /*e250*/  SHFL.BFLY PT, R3, R4, 0x1, 0x1f ;  /* 0x0c201f0004037f89 */ /* 0x000ea200000e0000 */
[----:B-1----:R-:W-:Y:S04]  /*e260*/  FMNMX.FTZ R132, R11, R132, !PT ;  /* 0x000000840b847209 */ /* 0x002fe80007810000 */
[C---:B------:R-:W-:Y:S01]  /*e270*/  FSETP.NEU.FTZ.AND P1, PT, R132.reuse, -INF , PT ;  /* 0xff8000008400780b */ /* 0x040fe20003f3d000 */
[----:B------:R-:W-:Y:S05]  /*e280*/  FMUL.FTZ R150, R132, UR4 ;  /* 0x0000000484967c20 */ /* 0x000fea0008410000 */
[----:B------:R-:W-:Y:S02]  /*e290*/  FSEL R150, R150, RZ, P1 ;  /* 0x000000ff96967208 */ /* 0x000fe40000800000 */
[----:B--2---:R-:W-:Y:S03]  /*e2a0*/  FMNMX.FTZ R3, R4, R3, !PT ;  /* 0x0000000304037209 */ /* 0x004fe60007810000 */
[--C-:B------:R-:W-:Y:S01]  /*e2b0*/  FFMA.FTZ R166, R5, UR4, -R150.reuse ;  /* 0x0000000405a67c23 */ /* 0x100fe20008010896 */
[----:B------:R-:W-:Y:S01]  /*e2c0*/  FSEL R5, R132, RZ, P1 ;  /* 0x000000ff84057208 */ /* 0x000fe20000800000 */
[--C-:B------:R-:W-:Y:S01]  /*e2d0*/  FFMA.FTZ R169, R135, UR4, -R150.reuse ;  /* 0x0000000487a97c23 */ /* 0x100fe20008010896 */
[C---:B------:R-:W-:Y:S01]  /*e2e0*/  FSETP.NEU.FTZ.AND P0, PT, R3.reuse, -INF , PT ;  /* 0xff8000000300780b */ /* 0x040fe20003f1d000 */
[----:B------:R-:W-:Y:S01]  /*e2f0*/  FMUL.FTZ R145, R3, UR4 ;  /* 0x0000000403917c20 */ /* 0x000fe20008410000 */
[----:B------:R-:W-:Y:S01]  /*e300*/  FFMA.FTZ R165, R7, UR4, -R150 ;  /* 0x0000000407a57c23 */ /* 0x000fe20008010896 */
[----:B------:R-:W-:Y:S01]  /*e310*/  FADD.FTZ R0, -R5, R0 ;  /* 0x0000000005007221 */ /* 0x000fe20000010100 */
[----:B------:R-:W-:Y:S01]  /*e320*/  FSEL R5, R3, RZ, P0 ;  /* 0x000000ff03057208 */ /* 0x000fe20000000000 */
[----:B------:R-:W-:Y:S01]  /*e330*/  FFMA.FTZ R164, R9, UR4, -R150 ;  /* 0x0000000409a47c23 */ /* 0x000fe20008010896 */
[----:B------:R-:W-:Y:S01]  /*e340*/  FSEL R145, R145, RZ, P0 ;  /* 0x000000ff91917208 */ /* 0x000fe20000000000 */
[----:B------:R-:W-:Y:S01]  /*e350*/  FMUL.FTZ R6, R0, UR4 ;  /* 0x0000000400067c20 */ /* 0x000fe20008410000 */
[----:B------:R-:W-:Y:S01]  /*e360*/  MUFU.EX2 R169, R169 ;  /* 0x000000a900a97308 */ /* 0x000fe20000000800 */
[----:B------:R-:W-:Y:S01]  /*e370*/  FADD.FTZ R0, -R5, R2 ;  /* 0x0000000205007221 */ /* 0x000fe20000010100 */
[--C-:B------:R-:W-:Y:S01]  /*e380*/  FFMA.FTZ R170, R143, UR4, -R150.reuse ;  /* 0x000000048faa7c23 */ /* 0x100fe20008010896 */
[--C-:B------:R-:W-:Y:S01]  /*e390*/  FFMA.FTZ R171, R134, UR4, -R145.reuse ;  /* 0x0000000486ab7c23 */ /* 0x100fe20008010891 */
[--C-:B------:R-:W-:Y:S01]  /*e3a0*/  FFMA.FTZ R135, R136, UR4, -R145.reuse ;  /* 0x0000000488877c23 */ /* 0x100fe20008010891 */
[--C-:B------:R-:W-:Y:S01]  /*e3b0*/  FFMA.FTZ R134, R138, UR4, -R145.reuse ;  /* 0x000000048a867c23 */ /* 0x100fe20008010891 */
[--C-:B------:R-:W-:Y:S01]  /*e3c0*/  FFMA.FTZ R167, R10, UR4, -R145.reuse ;  /* 0x000000040aa77c23 */ /* 0x100fe20008010891 */
[----:B------:R-:W-:Y:S03]  /*e3d0*/  FMUL.FTZ R8, R0, UR4 ;  /* 0x0000000400087c20 */ /* 0x000fe60008410000 */
[----:B------:R-:W1:Y:S01]  /*e3e0*/  MUFU.EX2 R166, R166 ;  /* 0x000000a600a67308 */ /* 0x000e620000000800 */
[--C-:B------:R-:W-:Y:S01]  /*e3f0*/  FFMA.FTZ R219, R141, UR4, -R150.reuse ;  /* 0x000000048ddb7c23 */ /* 0x100fe20008010896 */
[--C-:B------:R-:W-:Y:S01]  /*e400*/  FFMA.FTZ R214, R162, UR4, -R145.reuse ;  /* 0x00000004a2d67c23 */ /* 0x100fe20008010891 */
[--C-:B------:R-:W-:Y:S01]  /*e410*/  FFMA.FTZ R221, R160, UR4, -R145.reuse ;  /* 0x00000004a0dd7c23 */ /* 0x100fe20008010891 */
[--C-:B------:R-:W-:Y:S01]  /*e420*/  FFMA.FTZ R216, R142, UR4, -R145.reuse ;  /* 0x000000048ed87c23 */ /* 0x100fe20008010891 */
[--C-:B------:R-:W-:Y:S01]  /*e430*/  FFMA.FTZ R223, R140, UR4, -R145.reuse ;  /* 0x000000048cdf7c23 */ /* 0x100fe20008010891 */
[--C-:B------:R-:W-:Y:S01]  /*e440*/  FFMA.FTZ R218, R161, UR4, -R150.reuse ;  /* 0x00000004a1da7c23 */ /* 0x100fe20008010896 */
[----:B------:R-:W-:Y:S03]  /*e450*/  LDSM.16.MT88.4 R140, [R185+0xe800] ;  /* 0x00e80000b98c783b */ /* 0x000fe60000004200 */
[----:B------:R-:W-:Y:S01]  /*e460*/  MUFU.EX2 R165, R165 ;  /* 0x000000a500a57308 */ /* 0x000fe20000000800 */
[--C-:B------:R-:W-:Y:S01]  /*e470*/  FFMA.FTZ R225, R159, UR4, -R150.reuse ;  /* 0x000000049fe17c23 */ /* 0x100fe20008010896 */
[--C-:B------:R-:W-:Y:S01]  /*e480*/  FFMA.FTZ R220, R157, UR4, -R150.reuse ;  /* 0x000000049ddc7c23 */ /* 0x100fe20008010896 */
[--C-:B------:R-:W-:Y:S01]  /*e490*/  FFMA.FTZ R227, R155, UR4, -R150.reuse ;  /* 0x000000049be37c23 */ /* 0x100fe20008010896 */
[--C-:B------:R-:W-:Y:S01]  /*e4a0*/  FFMA.FTZ R222, R158, UR4, -R145.reuse ;  /* 0x000000049ede7c23 */ /* 0x100fe20008010891 */
[--C-:B------:R-:W-:Y:S01]  /*e4b0*/  FFMA.FTZ R229, R156, UR4, -R145.reuse ;  /* 0x000000049ce57c23 */ /* 0x100fe20008010891 */
[--C-:B------:R-:W-:Y:S01]  /*e4c0*/  FFMA.FTZ R224, R154, UR4, -R145.reuse ;  /* 0x000000049ae07c23 */ /* 0x100fe20008010891 */
[----:B------:R-:W-:Y:S03]  /*e4d0*/  LDSM.16.MT88.4 R156, [R184+0xf800] ;  /* 0x00f80000b89c783b */ /* 0x000fe60000004200 */
[----:B------:R-:W2:Y:S01]  /*e4e0*/  MUFU.EX2 R164, R164 ;  /* 0x000000a400a47308 */ /* 0x000ea20000000800 */
[----:B-1----:R-:W-:Y:S01]  /*e4f0*/  F2FP.BF16.F32.PACK_AB R136, R166, R169 ;  /* 0x000000a9a688723e */ /* 0x002fe200000010ff */
        /* <DEDUP_REMOVED lines=9> */
[----:B------:R-:W-:Y:S01]  /*e590*/  FFMA.FTZ R133, R133, UR4, -R145 ;  /* 0x0000000485857c23 */ /* 0x000fe20008010891 */
[--C-:B------:R-:W-:Y:S01]  /*e5a0*/  FFMA.FTZ R168, R217, UR4, -R150.reuse ;  /* 0x00000004d9a87c23 */ /* 0x100fe20008010896 */
[--C-:B------:R-:W-:Y:S01]  /*e5b0*/  FFMA.FTZ R217, R163, UR4, -R150.reuse ;  /* 0x00000004a3d97c23 */ /* 0x100fe20008010896 */
[----:B------:R-:W-:Y:S01]  /*e5c0*/  FFMA.FTZ R150, R147, UR4, -R150 ;  /* 0x0000000493967c23 */ /* 0x000fe20008010896 */
[----:B------:R-:W-:Y:S03]  /*e5d0*/  LDSM.16.MT88.4 R160, [R188+0x11800] ;  /* 0x01180000bca0783b */ /* 0x000fe60000004200 */
[----:B------:R-:W1:Y:S01]  /*e5e0*/  MUFU.EX2 R135, R135 ;  /* 0x0000008700877308 */ /* 0x000e620000000800 */
[----:B--2---:R-:W-:Y:S02]  /*e5f0*/  F2FP.BF16.F32.PACK_AB R138, R164, R165 ;  /* 0x000000a5a48a723e */ /* 0x004fe400000010ff */
[----:B------:R-:W-:Y:S02]  /*e600*/  PLOP3.LUT P0, PT, PT, PT, UP2, 0x80, 0x0 ;  /* 0x000000000000781c */ /* 0x000fe40003f0f028 */
[----:B------:R-:W-:Y:S05]  /*e610*/  LDSM.16.MT88.4 R144, [R188+0xf800] ;  /* 0x00f80000bc90783b */ /* 0x000fea0000004200 */
[----:B------:R-:W-:Y:S10]  /*e620*/  MUFU.EX2 R134, R134 ;  /* 0x0000008600867308 */ /* 0x000ff40000000800 */
[----:B------:R-:W2:Y:S01]  /*e630*/  MUFU.EX2 R167, R167 ;  /* 0x000000a700a77308 */ /* 0x000ea20000000800 */
[----:B-1----:R-:W-:Y:S09]  /*e640*/  F2FP.BF16.F32.PACK_AB R137, R135, R171 ;  /* 0x000000ab8789723e */ /* 0x002ff200000010ff */
[----:B------:R-:W1:Y:S10]  /*e650*/  MUFU.EX2 R2, R6 ;  /* 0x0000000600027308 */ /* 0x000e740000000800 */
[----:B------:R-:W3:Y:S01]  /*e660*/  MUFU.EX2 R0, R8 ;  /* 0x0000000800007308 */ /* 0x000ee20000000800 */
[----:B--2---:R-:W-:Y:S09]  /*e670*/  F2FP.BF16.F32.PACK_AB R139, R167, R134 ;  /* 0x00000086a78b723e */ /* 0x004ff200000010ff */
[----:B------:R2:W-:Y:S01]  /*e680*/  MUFU.EX2 R235, R150 ;  /* 0x0000009600eb7308 */ /* 0x0005e20000000800 */
[C---:B-1----:R-:W-:Y:S01]  /*e690*/  FMUL.FTZ R4, R2.reuse, R128 ;  /* 0x0000008002047220 */ /* 0x042fe20000410000 */
[C---:B------:R-:W-:Y:S01]  /*e6a0*/  FMUL.FTZ R5, R2.reuse, R129 ;  /* 0x0000008102057220 */ /* 0x040fe20000410000 */
[C---:B------:R-:W-:Y:S01]  /*e6b0*/  FMUL.FTZ R9, R2.reuse, R125 ;  /* 0x0000007d02097220 */ /* 0x040fe20000410000 */
[C---:B------:R-:W-:Y:S01]  /*e6c0*/  FMUL.FTZ R16, R2.reuse, R116 ;  /* 0x0000007402107220 */ /* 0x040fe20000410000 */
[C---:B------:R-:W-:Y:S01]  /*e6d0*/  FMUL.FTZ R17, R2.reuse, R117 ;  /* 0x0000007502117220 */ /* 0x040fe20000410000 */
[C---:B------:R-:W-:Y:S01]  /*e6e0*/  FMUL.FTZ R24, R2.reuse, R108 ;  /* 0x0000006c02187220 */ /* 0x040fe20000410000 */
[C---:B------:R-:W-:Y:S01]  /*e6f0*/  FMUL.FTZ R25, R2.reuse, R109 ;  /* 0x0000006d02197220 */ /* 0x040fe20000410000 */
[----:B------:R-:W-:Y:S01]  /*e700*/  FMUL.FTZ R32, R2, R100 ;  /* 0x0000006402207220 */ /* 0x000fe20000410000 */
[C---:B---3--:R-:W-:Y:S01]  /*e710*/  FMUL.FTZ R6, R0.reuse, R130 ;  /* 0x0000008200067220 */ /* 0x048fe20000410000 */
[----:B------:R-:W-:Y:S01]  /*e720*/  FMUL.FTZ R7, R0, R131 ;  /* 0x0000008300077220 */ /* 0x000fe20000410000 */
[----:B------:R-:W-:Y:S01]  /*e730*/  FMUL.FTZ R8, R2, R124 ;  /* 0x0000007c02087220 */ /* 0x000fe20000410000 */
[C---:B------:R-:W-:Y:S01]  /*e740*/  FMUL.FTZ R10, R0.reuse, R126 ;  /* 0x0000007e000a7220 */ /* 0x040fe20000410000 */
[C---:B------:R-:W-:Y:S01]  /*e750*/  FMUL.FTZ R11, R0.reuse, R127 ;  /* 0x0000007f000b7220 */ /* 0x040fe20000410000 */
[----:B------:R-:W-:Y:S01]  /*e760*/  LDSM.16.MT88.4 R128, [R186+0xe800] ;  /* 0x00e80000ba80783b */ /* 0x000fe20000004200 */
[C---:B------:R-:W-:Y:S01]  /*e770*/  FMUL.FTZ R18, R0.reuse, R118 ;  /* 0x0000007600127220 */ /* 0x040fe20000410000 */
[----:B------:R-:W-:Y:S01]  /*e780*/  FMUL.FTZ R19, R0, R119 ;  /* 0x0000007700137220 */ /* 0x000fe20000410000 */
[C---:B------:R-:W-:Y:S01]  /*e790*/  HMMA.16816.F32.BF16 R4, R136.reuse, R12, R4 ;  /* 0x0000000c8804723c */ /* 0x040fe20000041804 */
[----:B------:R-:W-:Y:S04]  /*e7a0*/  MUFU.EX2 R168, R168 ;  /* 0x000000a800a87308 */ /* 0x000fe80000000800 */
[----:B------:R-:W1:Y:S01]  /*e7b0*/  LDSM.16.MT88.4 R124, [R184+0xc000] ;  /* 0x00c00000b87c783b */ /* 0x000e620000004200 */
[C---:B------:R-:W-:Y:S05]  /*e7c0*/  HMMA.16816.F32.BF16 R8, R136.reuse, R14, R8 ;  /* 0x0000000e8808723c */ /* 0x040fea0000041808 */
[----:B------:R-:W3:Y:S01]  /*e7d0*/  MUFU.EX2 R217, R217 ;  /* 0x000000d900d97308 */ /* 0x000ee20000000800 */
[C---:B------:R-:W-:Y:S01]  /*e7e0*/  FMUL.FTZ R12, R2.reuse, R120 ;  /* 0x00000078020c7220 */ /* 0x040fe20000410000 */
[----:B------:R-:W-:Y:S01]  /*e7f0*/  FMUL.FTZ R13, R2, R121 ;  /* 0x00000079020d7220 */ /* 0x000fe20000410000 */
[C---:B------:R-:W-:Y:S03]  /*e800*/  FMUL.FTZ R14, R0.reuse, R122 ;  /* 0x0000007a000e7220 */ /* 0x040fe60000410000 */
[C---:B------:R-:W-:Y:S01]  /*e810*/  FMUL.FTZ R15, R0.reuse, R123 ;  /* 0x0000007b000f7220 */ /* 0x040fe20000410000 */
[----:B------:R-:W4:Y:S01]  /*e820*/  LDSM.16.MT88.4 R116, [R188+0xe000] ;  /* 0x00e00000bc74783b */ /* 0x000f220000004200 */
[C---:B------:R-:W-:Y:S01]  /*e830*/  FMUL.FTZ R26, R0.reuse, R110 ;  /* 0x0000006e001a7220 */ /* 0x040fe20000410000 */
[----:B------:R-:W-:Y:S01]  /*e840*/  FMUL.FTZ R27, R0, R111 ;  /* 0x0000006f001b7220 */ /* 0x000fe20000410000 */
[----:B------:R-:W-:Y:S01]  /*e850*/  FMUL.FTZ R33, R2, R101 ;  /* 0x0000006502217220 */ /* 0x000fe20000410000 */
[C---:B------:R-:W-:Y:S02]  /*e860*/  FMUL.FTZ R34, R0.reuse, R102 ;  /* 0x0000006600227220 */ /* 0x040fe40000410000 */
[C---:B------:R-:W-:Y:S01]  /*e870*/  HMMA.16816.F32.BF16 R12, R136.reuse, R20, R12 ;  /* 0x00000014880c723c */ /* 0x040fe2000004180c */
[----:B------:R-:W-:Y:S01]  /*e880*/  MUFU.EX2 R170, R170 ;  /* 0x000000aa00aa7308 */ /* 0x000fe20000000800 */
[----:B------:R-:W5:Y:S01]  /*e890*/  LDSM.16.MT88.4 R108, [R186+0xe000] ;  /* 0x00e00000ba6c783b */ /* 0x000f620000004200 */
[----:B------:R-:W-:Y:S01]  /*e8a0*/  FMUL.FTZ R35, R0, R103 ;  /* 0x0000006700237220 */ /* 0x000fe20000410000 */
[C---:B------:R-:W-:Y:S01]  /*e8b0*/  FMUL.FTZ R36, R2.reuse, R36 ;  /* 0x0000002402247220 */ /* 0x040fe20000410000 */
[C---:B------:R-:W-:Y:S01]  /*e8c0*/  FMUL.FTZ R37, R2.reuse, R37 ;  /* 0x0000002502257220 */ /* 0x040fe20000410000 */
[C---:B------:R-:W-:Y:S05]  /*e8d0*/  HMMA.16816.F32.BF16 R16, R136.reuse, R22, R16 ;  /* 0x000000168810723c */ /* 0x040fea0000041810 */
[----:B------:R-:W3:Y:S01]  /*e8e0*/  MUFU.EX2 R219, R219 ;  /* 0x000000db00db7308 */ /* 0x000ee20000000800 */
[----:B------:R-:W3:Y:S01]  /*e8f0*/  LDSM.16.MT88.4 R100, [R185+0xe000] ;  /* 0x00e00000b964783b */ /* 0x000ee20000004200 */
[C---:B------:R-:W-:Y:S01]  /*e900*/  FMUL.FTZ R20, R2.reuse, R112 ;  /* 0x0000007002147220 */ /* 0x040fe20000410000 */
[----:B------:R-:W-:Y:S03]  /*e910*/  FMUL.FTZ R21, R2, R113 ;  /* 0x0000007102157220 */ /* 0x000fe60000410000 */
[C---:B------:R-:W-:Y:S01]  /*e920*/  FMUL.FTZ R22, R0.reuse, R114 ;  /* 0x0000007200167220 */ /* 0x040fe20000410000 */
[C---:B------:R-:W-:Y:S01]  /*e930*/  FMUL.FTZ R23, R0.reuse, R115 ;  /* 0x0000007300177220 */ /* 0x040fe20000410000 */
[C---:B------:R-:W-:Y:S01]  /*e940*/  FMUL.FTZ R38, R0.reuse, R38 ;  /* 0x0000002600267220 */ /* 0x040fe20000410000 */
[----:B------:R-:W-:Y:S01]  /*e950*/  LDSM.16.MT88.4 R112, [R188+0xc800] ;  /* 0x00c80000bc70783b */ /* 0x000fe20000004200 */
[----:B------:R-:W-:Y:S01]  /*e960*/  FMUL.FTZ R39, R0, R39 ;  /* 0x0000002700277220 */ /* 0x000fe20000410000 */
[C---:B------:R-:W-:Y:S03]  /*e970*/  FMUL.FTZ R40, R2.reuse, R40 ;  /* 0x0000002802287220 */ /* 0x040fe60000410000 */
[C---:B------:R-:W-:Y:S01]  /*e980*/  HMMA.16816.F32.BF16 R20, R136.reuse, R28, R20 ;  /* 0x0000001c8814723c */ /* 0x040fe20000041814 */
[----:B------:R-:W-:Y:S02]  /*e990*/  MUFU.EX2 R214, R214 ;  /* 0x000000d600d67308 */ /* 0x000fe40000000800 */
[----:B------:R-:W-:Y:S01]  /*e9a0*/  FMUL.FTZ R41, R2, R41 ;  /* 0x0000002902297220 */ /* 0x000fe20000410000 */
[----:B------:R-:W-:Y:S01]  /*e9b0*/  FMUL.FTZ R42, R0, R42 ;  /* 0x0000002a002a7220 */ /* 0x000fe20000410000 */
[----:B------:R-:W-:Y:S01]  /*e9c0*/  LDSM.16.MT88.4 R120, [R185+0xc800] ;  /* 0x00c80000b978783b */ /* 0x000fe20000004200 */
[C---:B------:R-:W-:Y:S05]  /*e9d0*/  HMMA.16816.F32.BF16 R24, R136.reuse, R30, R24 ;  /* 0x0000001e8818723c */ /* 0x040fea0000041818 */
[----:B------:R-:W3:Y:S01]  /*e9e0*/  MUFU.EX2 R221, R221 ;  /* 0x000000dd00dd7308 */ /* 0x000ee20000000800 */
[C---:B------:R-:W-:Y:S01]  /*e9f0*/  FMUL.FTZ R28, R2.reuse, R104 ;  /* 0x00000068021c7220 */ /* 0x040fe20000410000 */
[----:B------:R-:W-:Y:S01]  /*ea00*/  FMUL.FTZ R29, R2, R105 ;  /* 0x00000069021d7220 */ /* 0x000fe20000410000 */
[C---:B------:R-:W-:Y:S03]  /*ea10*/  FMUL.FTZ R30, R0.reuse, R106 ;  /* 0x0000006a001e7220 */ /* 0x040fe60000410000 */
[C---:B------:R-:W-:Y:S01]  /*ea20*/  FMUL.FTZ R31, R0.reuse, R107 ;  /* 0x0000006b001f7220 */ /* 0x040fe20000410000 */
[----:B--2---:R-:W-:Y:S01]  /*ea30*/  LDSM.16.MT88.4 R148, [R186+0xf800] ;  /* 0x00f80000ba94783b */ /* 0x004fe20000004200 */
[----:B------:R-:W-:Y:S01]  /*ea40*/  FMUL.FTZ R43, R0, R43 ;  /* 0x0000002b002b7220 */ /* 0x000fe20000410000 */
[C---:B------:R-:W-:Y:S01]  /*ea50*/  FMUL.FTZ R44, R2.reuse, R44 ;  /* 0x0000002c022c7220 */ /* 0x040fe20000410000 */
[----:B------:R-:W-:Y:S01]  /*ea60*/  FMUL.FTZ R45, R2, R45 ;  /* 0x0000002d022d7220 */ /* 0x000fe20000410000 */
[C---:B------:R-:W-:Y:S02]  /*ea70*/  FMUL.FTZ R46, R0.reuse, R46 ;  /* 0x0000002e002e7220 */ /* 0x040fe40000410000 */
[C---:B-1----:R-:W-:Y:S01]  /*ea80*/  HMMA.16816.F32.BF16 R28, R136.reuse, R124, R28 ;  /* 0x0000007c881c723c */ /* 0x042fe2000004181c */
[----:B------:R-:W-:Y:S01]  /*ea90*/  MUFU.EX2 R216, R216 ;  /* 0x000000d800d87308 */ /* 0x000fe20000000800 */
[----:B------:R-:W1:Y:S01]  /*eaa0*/  LDSM.16.MT88.4 R104, [R184+0xe000] ;  /* 0x00e00000b868783b */ /* 0x000e620000004200 */
[----:B------:R-:W-:Y:S01]  /*eab0*/  FMUL.FTZ R47, R0, R47 ;  /* 0x0000002f002f7220 */ /* 0x000fe20000410000 */
[C---:B------:R-:W-:Y:S01]  /*eac0*/  FMUL.FTZ R48, R2.reuse, R48 ;  /* 0x0000003002307220 */ /* 0x040fe20000410000 */
[----:B------:R-:W-:Y:S01]  /*ead0*/  FMUL.FTZ R49, R2, R49 ;  /* 0x0000003102317220 */ /* 0x000fe20000410000 */
[C---:B------:R-:W-:Y:S05]  /*eae0*/  HMMA.16816.F32.BF16 R32, R136.reuse, R126, R32 ;  /* 0x0000007e8820723c */ /* 0x040fea0000041820 */
[----:B------:R-:W2:Y:S01]  /*eaf0*/  MUFU.EX2 R223, R223 ;  /* 0x000000df00df7308 */ /* 0x000ea20000000800 */
[----:B------:R-:W-:Y:S01]  /*eb00*/  LDSM.16.MT88.4 R124, [R188+0xe800] ;  /* 0x00e80000bc7c783b */ /* 0x000fe20000004200 */
[C---:B------:R-:W-:Y:S01]  /*eb10*/  FMUL.FTZ R50, R0.reuse, R50 ;  /* 0x0000003200327220 */ /* 0x040fe20000410000 */
[C---:B----4-:R-:W-:Y:S03]  /*eb20*/  HMMA.16816.F32.BF16 R36, R136.reuse, R116, R36 ;  /* 0x000000748824723c */ /* 0x050fe60000041824 */
[----:B------:R-:W-:Y:S03]  /*eb30*/  FMUL.FTZ R51, R0, R51 ;  /* 0x0000003300337220 */ /* 0x000fe60000410000 */
[C---:B------:R-:W-:Y:S01]  /*eb40*/  HMMA.16816.F32.BF16 R40, R136.reuse, R118, R40 ;  /* 0x000000768828723c */ /* 0x040fe20000041828 */
[----:B------:R-:W-:Y:S01]  /*eb50*/  LDSM.16.MT88.4 R116, [R186+0xc800] ;  /* 0x00c80000ba74783b */ /* 0x000fe20000004200 */
[----:B------:R-:W-:Y:S03]  /*eb60*/  MUFU.EX2 R218, R218 ;  /* 0x000000da00da7308 */ /* 0x000fe60000000800 */
[C---:B------:R-:W-:Y:S01]  /*eb70*/  FMUL.FTZ R52, R2.reuse, R52 ;  /* 0x0000003402347220 */ /* 0x040fe20000410000 */
[C---:B-----5:R-:W-:Y:S06]  /*eb80*/  HMMA.16816.F32.BF16 R44, R136.reuse, R108, R44 ;  /* 0x0000006c882c723c */ /* 0x060fec000004182c */
[----:B------:R-:W4:Y:S01]  /*eb90*/  MUFU.EX2 R225, R225 ;  /* 0x000000e100e17308 */ /* 0x000f220000000800 */
[----:B------:R-:W-:Y:S01]  /*eba0*/  FMUL.FTZ R53, R2, R53 ;  /* 0x0000003502357220 */ /* 0x000fe20000410000 */
[C---:B------:R-:W-:Y:S01]  /*ebb0*/  HMMA.16816.F32.BF16 R48, R136.reuse, R110, R48 ;  /* 0x0000006e8830723c */ /* 0x040fe20000041830 */
[----:B------:R-:W5:Y:S02]  /*ebc0*/  LDSM.16.MT88.4 R108, [R188+0x10000] ;  /* 0x01000000bc6c783b */ /* 0x000f640000004200 */
[C---:B------:R-:W-:Y:S01]  /*ebd0*/  FMUL.FTZ R54, R0.reuse, R54 ;  /* 0x0000003600367220 */ /* 0x040fe20000410000 */
[----:B------:R-:W-:Y:S01]  /*ebe0*/  FMUL.FTZ R55, R0, R55 ;  /* 0x0000003700377220 */ /* 0x000fe20000410000 */
[C---:B------:R-:W-:Y:S01]  /*ebf0*/  FMUL.FTZ R56, R2.reuse, R56 ;  /* 0x0000003802387220 */ /* 0x040fe20000410000 */
[----:B------:R-:W-:Y:S02]  /*ec00*/  FMUL.FTZ R57, R2, R57 ;  /* 0x0000003902397220 */ /* 0x000fe40000410000 */
[----:B------:R-:W-:Y:S03]  /*ec10*/  MUFU.EX2 R220, R220 ;  /* 0x000000dc00dc7308 */ /* 0x000fe60000000800 */
[C---:B------:R-:W-:Y:S01]  /*ec20*/  FMUL.FTZ R58, R0.reuse, R58 ;  /* 0x0000003a003a7220 */ /* 0x040fe20000410000 */
[----:B------:R-:W-:Y:S01]  /*ec30*/  FMUL.FTZ R59, R0, R59 ;  /* 0x0000003b003b7220 */ /* 0x000fe20000410000 */
[C---:B---3--:R-:W-:Y:S03]  /*ec40*/  HMMA.16816.F32.BF16 R52, R136.reuse, R100, R52 ;  /* 0x000000648834723c */ /* 0x048fe60000041834 */
[C---:B------:R-:W-:Y:S01]  /*ec50*/  FMUL.FTZ R60, R2.reuse, R60 ;  /* 0x0000003c023c7220 */ /* 0x040fe20000410000 */
[----:B------:R-:W-:Y:S01]  /*ec60*/  FMUL.FTZ R61, R2, R61 ;  /* 0x0000003d023d7220 */ /* 0x000fe20000410000 */
[C---:B------:R-:W-:Y:S01]  /*ec70*/  FMUL.FTZ R62, R0.reuse, R62 ;  /* 0x0000003e003e7220 */ /* 0x040fe20000410000 */
[C---:B------:R-:W-:Y:S01]  /*ec80*/  HMMA.16816.F32.BF16 R56, R136.reuse, R102, R56 ;  /* 0x000000668838723c */ /* 0x040fe20000041838 */
[----:B------:R-:W3:Y:S01]  /*ec90*/  LDSM.16.MT88.4 R100, [R186+0x10000] ;  /* 0x01000000ba64783b */ /* 0x000ee20000004200 */
[----:B------:R-:W4:Y:S03]  /*eca0*/  MUFU.EX2 R227, R227 ;  /* 0x000000e300e37308 */ /* 0x000f260000000800 */
[----:B------:R-:W-:Y:S01]  /*ecb0*/  FMUL.FTZ R63, R0, R63 ;  /* 0x0000003f003f7220 */ /* 0x000fe20000410000 */
[C---:B------:R-:W-:Y:S01]  /*ecc0*/  FMUL.FTZ R64, R2.reuse, R64 ;  /* 0x0000004002407220 */ /* 0x040fe20000410000 */
[----:B------:R-:W-:Y:S01]  /*ecd0*/  FMUL.FTZ R65, R2, R65 ;  /* 0x0000004102417220 */ /* 0x000fe20000410000 */
[C---:B------:R-:W-:Y:S04]  /*ece0*/  FMUL.FTZ R66, R0.reuse, R66 ;  /* 0x0000004200427220 */ /* 0x040fe80000410000 */
[----:B------:R-:W-:Y:S01]  /*ecf0*/  MUFU.EX2 R222, R222 ;  /* 0x000000de00de7308 */ /* 0x000fe20000000800 */
[----:B------:R-:W-:Y:S01]  /*ed00*/  FMUL.FTZ R67, R0, R67 ;  /* 0x0000004300437220 */ /* 0x000fe20000410000 */
[C---:B-1----:R-:W-:Y:S03]  /*ed10*/  HMMA.16816.F32.BF16 R60, R136.reuse, R104, R60 ;  /* 0x00000068883c723c */ /* 0x042fe6000004183c */
[C---:B------:R-:W-:Y:S01]  /*ed20*/  FMUL.FTZ R68, R2.reuse, R68 ;  /* 0x0000004402447220 */ /* 0x040fe20000410000 */
[----:B------:R-:W-:Y:S01]  /*ed30*/  FMUL.FTZ R69, R2, R69 ;  /* 0x0000004502457220 */ /* 0x000fe20000410000 */
[C---:B------:R-:W-:Y:S01]  /*ed40*/  FMUL.FTZ R70, R0.reuse, R70 ;  /* 0x0000004600467220 */ /* 0x040fe20000410000 */
[C---:B------:R-:W-:Y:S01]  /*ed50*/  HMMA.16816.F32.BF16 R64, R136.reuse, R106, R64 ;  /* 0x0000006a8840723c */ /* 0x040fe20000041840 */
[----:B------:R-:W1:Y:S01]  /*ed60*/  LDSM.16.MT88.4 R104, [R185+0x10000] ;  /* 0x01000000b968783b */ /* 0x000e620000004200 */
[----:B------:R-:W4:Y:S03]  /*ed70*/  MUFU.EX2 R229, R229 ;  /* 0x000000e500e57308 */ /* 0x000f260000000800 */
[----:B------:R-:W-:Y:S01]  /*ed80*/  FMUL.FTZ R71, R0, R71 ;  /* 0x0000004700477220 */ /* 0x000fe20000410000 */
[C---:B------:R-:W-:Y:S01]  /*ed90*/  FMUL.FTZ R72, R2.reuse, R72 ;  /* 0x0000004802487220 */ /* 0x040fe20000410000 */
[----:B------:R-:W-:Y:S01]  /*eda0*/  FMUL.FTZ R73, R2, R73 ;  /* 0x0000004902497220 */ /* 0x000fe20000410000 */
[C---:B------:R-:W-:Y:S04]  /*edb0*/  FMUL.FTZ R74, R0.reuse, R74 ;  /* 0x0000004a004a7220 */ /* 0x040fe80000410000 */
[----:B------:R-:W-:Y:S01]  /*edc0*/  MUFU.EX2 R224, R224 ;  /* 0x000000e000e07308 */ /* 0x000fe20000000800 */
[----:B------:R-:W-:Y:S01]  /*edd0*/  FMUL.FTZ R75, R0, R75 ;  /* 0x0000004b004b7220 */ /* 0x000fe20000410000 */
[C---:B-----5:R-:W-:Y:S03]  /*ede0*/  HMMA.16816.F32.BF16 R68, R136.reuse, R108, R68 ;  /* 0x0000006c8844723c */ /* 0x060fe60000041844 */
[C---:B------:R-:W-:Y:S01]  /*edf0*/  FMUL.FTZ R76, R2.reuse, R76 ;  /* 0x0000004c024c7220 */ /* 0x040fe20000410000 */
[----:B------:R-:W-:Y:S01]  /*ee00*/  FMUL.FTZ R77, R2, R77 ;  /* 0x0000004d024d7220 */ /* 0x000fe20000410000 */
[C---:B------:R-:W-:Y:S01]  /*ee10*/  FMUL.FTZ R78, R0.reuse, R78 ;  /* 0x0000004e004e7220 */ /* 0x040fe20000410000 */
[C---:B------:R-:W-:Y:S01]  /*ee20*/  HMMA.16816.F32.BF16 R72, R136.reuse, R110, R72 ;  /* 0x0000006e8848723c */ /* 0x040fe20000041848 */
[----:B------:R-:W5:Y:S01]  /*ee30*/  LDSM.16.MT88.4 R108, [R184+0x10000] ;  /* 0x01000000b86c783b */ /* 0x000f620000004200 */
[----:B------:R-:W4:Y:S03]  /*ee40*/  MUFU.EX2 R231, R231 ;  /* 0x000000e700e77308 */ /* 0x000f260000000800 */
[----:B------:R-:W-:Y:S01]  /*ee50*/  FMUL.FTZ R79, R0, R79 ;  /* 0x0000004f004f7220 */ /* 0x000fe20000410000 */
[C---:B------:R-:W-:Y:S01]  /*ee60*/  FMUL.FTZ R80, R2.reuse, R80 ;  /* 0x0000005002507220 */ /* 0x040fe20000410000 */
[----:B------:R-:W-:Y:S01]  /*ee70*/  FMUL.FTZ R81, R2, R81 ;  /* 0x0000005102517220 */ /* 0x000fe20000410000 */
[C---:B------:R-:W-:Y:S04]  /*ee80*/  FMUL.FTZ R82, R0.reuse, R82 ;  /* 0x0000005200527220 */ /* 0x040fe80000410000 */
[----:B------:R-:W-:Y:S01]  /*ee90*/  MUFU.EX2 R226, R226 ;  /* 0x000000e200e27308 */ /* 0x000fe20000000800 */
[----:B------:R-:W-:Y:S01]  /*eea0*/  FMUL.FTZ R83, R0, R83 ;  /* 0x0000005300537220 */ /* 0x000fe20000410000 */
[C---:B---3--:R-:W-:Y:S03]  /*eeb0*/  HMMA.16816.F32.BF16 R76, R136.reuse, R100, R76 ;  /* 0x00000064884c723c */ /* 0x048fe6000004184c */
[C---:B------:R-:W-:Y:S01]  /*eec0*/  FMUL.FTZ R84, R2.reuse, R84 ;  /* 0x0000005402547220 */ /* 0x040fe20000410000 */
[----:B------:R-:W-:Y:S01]  /*eed0*/  FMUL.FTZ R85, R2, R85 ;  /* 0x0000005502557220 */ /* 0x000fe20000410000 */
[C---:B------:R-:W-:Y:S01]  /*eee0*/  FMUL.FTZ R86, R0.reuse, R86 ;  /* 0x0000005600567220 */ /* 0x040fe20000410000 */
[C---:B------:R-:W-:Y:S02]  /*eef0*/  HMMA.16816.F32.BF16 R80, R136.reuse, R102, R80 ;  /* 0x000000668850723c */ /* 0x040fe40000041850 */
[----:B------:R-:W3:Y:S03]  /*ef00*/  MUFU.EX2 R233, R233 ;  /* 0x000000e900e97308 */ /* 0x000ee60000000800 */
[----:B------:R-:W-:Y:S01]  /*ef10*/  FMUL.FTZ R87, R0, R87 ;  /* 0x0000005700577220 */ /* 0x000fe20000410000 */
[C---:B------:R-:W-:Y:S01]  /*ef20*/  FMUL.FTZ R88, R2.reuse, R88 ;  /* 0x0000005802587220 */ /* 0x040fe20000410000 */
[----:B------:R-:W-:Y:S01]  /*ef30*/  FMUL.FTZ R89, R2, R89 ;  /* 0x0000005902597220 */ /* 0x000fe20000410000 */
[C---:B------:R-:W-:Y:S04]  /*ef40*/  FMUL.FTZ R90, R0.reuse, R90 ;  /* 0x0000005a005a7220 */ /* 0x040fe80000410000 */
[----:B------:R-:W3:Y:S01]  /*ef50*/  MUFU.EX2 R228, R228 ;  /* 0x000000e400e47308 */ /* 0x000ee20000000800 */
[----:B------:R-:W-:Y:S01]  /*ef60*/  FMUL.FTZ R91, R0, R91 ;  /* 0x0000005b005b7220 */ /* 0x000fe20000410000 */
[C---:B-1----:R-:W-:Y:S03]  /*ef70*/  HMMA.16816.F32.BF16 R84, R136.reuse, R104, R84 ;  /* 0x000000688854723c */ /* 0x042fe60000041854 */
[C---:B------:R-:W-:Y:S01]  /*ef80*/  FMUL.FTZ R92, R2.reuse, R92 ;  /* 0x0000005c025c7220 */ /* 0x040fe20000410000 */
[----:B------:R-:W-:Y:S01]  /*ef90*/  FMUL.FTZ R93, R2, R93 ;  /* 0x0000005d025d7220 */ /* 0x000fe20000410000 */
[C---:B------:R-:W-:Y:S01]  /*efa0*/  FMUL.FTZ R94, R0.reuse, R94 ;  /* 0x0000005e005e7220 */ /* 0x040fe20000410000 */
[C---:B------:R-:W-:Y:S01]  /*efb0*/  HMMA.16816.F32.BF16 R88, R136.reuse, R106, R88 ;  /* 0x0000006a8858723c */ /* 0x040fe20000041858 */
[----:B------:R-:W1:Y:S01]  /*efc0*/  LDSM.16.MT88.4 R104, [R184+0xc800] ;  /* 0x00c80000b868783b */ /* 0x000e620000004200 */
[----:B------:R-:W-:Y:S03]  /*efd0*/  MUFU.EX2 R230, R230 ;  /* 0x000000e600e67308 */ /* 0x000fe60000000800 */
[----:B------:R-:W-:Y:S01]  /*efe0*/  FMUL.FTZ R95, R0, R95 ;  /* 0x0000005f005f7220 */ /* 0x000fe20000410000 */
[C---:B------:R-:W-:Y:S01]  /*eff0*/  FMUL.FTZ R96, R2.reuse, R96 ;  /* 0x0000006002607220 */ /* 0x040fe20000410000 */
[----:B------:R-:W-:Y:S01]  /*f000*/  FMUL.FTZ R97, R2, R97 ;  /* 0x0000006102617220 */ /* 0x000fe20000410000 */
[C---:B------:R-:W-:Y:S04]  /*f010*/  FMUL.FTZ R98, R0.reuse, R98 ;  /* 0x0000006200627220 */ /* 0x040fe80000410000 */
[----:B------:R-:W3:Y:S01]  /*f020*/  MUFU.EX2 R237, R237 ;  /* 0x000000ed00ed7308 */ /* 0x000ee20000000800 */
[----:B------:R-:W-:Y:S01]  /*f030*/  FMUL.FTZ R99, R0, R99 ;  /* 0x0000006300637220 */ /* 0x000fe20000410000 */
[C---:B-----5:R-:W-:Y:S03]  /*f040*/  HMMA.16816.F32.BF16 R92, R136.reuse, R108, R92 ;  /* 0x0000006c885c723c */ /* 0x060fe6000004185c */
[----:B------:R-:W-:Y:S01]  /*f050*/  F2FP.BF16.F32.PACK_AB R100, R217, R168 ;  /* 0x000000a8d964723e */ /* 0x000fe200000010ff */
[----:B------:R-:W-:Y:S01]  /*f060*/  FFMA.FTZ R169, R2, R213, R169 ;  /* 0x000000d502a97223 */ /* 0x000fe200000100a9 */
[----:B------:R-:W-:Y:S01]  /*f070*/  F2FP.BF16.F32.PACK_AB R102, R219, R170 ;  /* 0x000000aadb66723e */ /* 0x000fe200000010ff */
[----:B------:R-:W-:Y:S01]  /*f080*/  HMMA.16816.F32.BF16 R96, R136, R110, R96 ;  /* 0x0000006e8860723c */ /* 0x000fe20000041860 */
[----:B------:R-:W5:Y:S01]  /*f090*/  LDSM.16.MT88.4 R108, [R184+0xe800] ;  /* 0x00e80000b86c783b */ /* 0x000f620000004200 */
[----:B------:R-:W-:Y:S03]  /*f0a0*/  MUFU.EX2 R232, R232 ;  /* 0x000000e800e87308 */ /* 0x000fe60000000800 */
[----:B------:R-:W-:Y:S01]  /*f0b0*/  F2FP.BF16.F32.PACK_AB R101, R221, R214 ;  /* 0x000000d6dd65723e */ /* 0x000fe200000010ff */
[----:B------:R-:W-:Y:S01]  /*f0c0*/  FFMA.FTZ R171, R0, R211, R171 ;  /* 0x000000d300ab7223 */ /* 0x000fe200000100ab */
[----:B--2---:R-:W-:Y:S01]  /*f0d0*/  F2FP.BF16.F32.PACK_AB R103, R223, R216 ;  /* 0x000000d8df67723e */ /* 0x004fe200000010ff */
[----:B------:R-:W-:Y:S01]  /*f0e0*/  FADD.FTZ R166, R166, R169 ;  /* 0x000000a9a6a67221 */ /* 0x000fe20000010000 */
[----:B------:R-:W-:Y:S03]  /*f0f0*/  LDSM.16.MT88.4 R136, [R188+0xf000] ;  /* 0x00f00000bc88783b */ /* 0x000fe60000004200 */
[----:B------:R-:W2:Y:S01]  /*f100*/  MUFU.EX2 R133, R133 ;  /* 0x0000008500857308 */ /* 0x000ea20000000800 */
[----:B------:R-:W-:Y:S01]  /*f110*/  MOV R2, R3 ;  /* 0x0000000300027202 */ /* 0x000fe20000000f00 */
[----:B------:R-:W-:Y:S01]  /*f120*/  FADD.FTZ R171, R135, R171 ;  /* 0x000000ab87ab7221 */ /* 0x000fe20000010000 */
[----:B------:R-:W-:Y:S01]  /*f130*/  MOV R0, R132 ;  /* 0x0000008400007202 */ /* 0x000fe20000000f00 */
[C---:B------:R-:W-:Y:S05]  /*f140*/  HMMA.16816.F32.BF16 R4, R100.reuse, R112, R4 ;  /* 0x000000706404723c */ /* 0x040fea0000041804 */
[----:B------:R-:W-:Y:S01]  /*f150*/  FADD.FTZ R134, R134, R171 ;  /* 0x000000ab86867221 */ /* 0x000fe20000010000 */
[C---:B------:R-:W-:Y:S01]  /*f160*/  HMMA.16816.F32.BF16 R8, R100.reuse, R114, R8 ;  /* 0x000000726408723c */ /* 0x040fe20000041808 */
[----:B------:R-:W4:Y:S04]  /*f170*/  LDSM.16.MT88.4 R112, [R188+0x10800] ;  /* 0x01080000bc70783b */ /* 0x000f280000004200 */
        /* <DEDUP_REMOVED lines=23> */
[C---:B-----5:R-:W-:Y:S06]  /*f2f0*/  HMMA.16816.F32.BF16 R60, R100.reuse, R108, R60 ;  /* 0x0000006c643c723c */ /* 0x060fec000004183c */
[C---:B------:R-:W-:Y:S01]  /*f300*/  HMMA.16816.F32.BF16 R64, R100.reuse, R110, R64 ;  /* 0x0000006e6440723c */ /* 0x040fe20000041840 */
[----:B------:R-:W5:Y:S05]  /*f310*/  LDSM.16.MT88.4 R108, [R184+0x10800] ;  /* 0x01080000b86c783b */ /* 0x000f6a0000004200 */
[C---:B----4-:R-:W-:Y:S06]  /*f320*/  HMMA.16816.F32.BF16 R68, R100.reuse, R112, R68 ;  /* 0x000000706444723c */ /* 0x050fec0000041844 */
[C---:B------:R-:W-:Y:S01]  /*f330*/  HMMA.16816.F32.BF16 R72, R100.reuse, R114, R72 ;  /* 0x000000726448723c */ /* 0x040fe20000041848 */
[----:B------:R-:W4:Y:S05]  /*f340*/  LDSM.16.MT88.4 R112, [R188+0xd000] ;  /* 0x00d00000bc70783b */ /* 0x000f2a0000004200 */
[C---:B-1----:R-:W-:Y:S06]  /*f350*/  HMMA.16816.F32.BF16 R76, R100.reuse, R104, R76 ;  /* 0x00000068644c723c */ /* 0x042fec000004184c */
[C---:B------:R-:W-:Y:S05]  /*f360*/  HMMA.16816.F32.BF16 R80, R100.reuse, R106, R80 ;  /* 0x0000006a6450723c */ /* 0x040fea0000041850 */
[----:B------:R-:W-:Y:S01]  /*f370*/  F2FP.BF16.F32.PACK_AB R104, R225, R218 ;  /* 0x000000dae168723e */ /* 0x000fe200000010ff */
[C---:B------:R-:W-:Y:S05]  /*f380*/  HMMA.16816.F32.BF16 R84, R100.reuse, R116, R84 ;  /* 0x000000746454723c */ /* 0x040fea0000041854 */
[----:B------:R-:W-:Y:S01]  /*f390*/  F2FP.BF16.F32.PACK_AB R106, R227, R220 ;  /* 0x000000dce36a723e */ /* 0x000fe200000010ff */
[C---:B------:R-:W-:Y:S01]  /*f3a0*/  HMMA.16816.F32.BF16 R88, R100.reuse, R118, R88 ;  /* 0x000000766458723c */ /* 0x040fe20000041858 */
[----:B------:R-:W1:Y:S04]  /*f3b0*/  LDSM.16.MT88.4 R116, [R186+0xf000] ;  /* 0x00f00000ba74783b */ /* 0x000e680000004200 */
[----:B------:R-:W-:Y:S01]  /*f3c0*/  F2FP.BF16.F32.PACK_AB R105, R229, R222 ;  /* 0x000000dee569723e */ /* 0x000fe200000010ff */
[C---:B-----5:R-:W-:Y:S05]  /*f3d0*/  HMMA.16816.F32.BF16 R92, R100.reuse, R108, R92 ;  /* 0x0000006c645c723c */ /* 0x060fea000004185c */
[----:B------:R-:W-:Y:S01]  /*f3e0*/  F2FP.BF16.F32.PACK_AB R107, R231, R224 ;  /* 0x000000e0e76b723e */ /* 0x000fe200000010ff */
[----:B------:R-:W-:Y:S01]  /*f3f0*/  HMMA.16816.F32.BF16 R96, R100, R110, R96 ;  /* 0x0000006e6460723c */ /* 0x000fe20000041860 */
[----:B------:R-:W5:Y:S04]  /*f400*/  LDSM.16.MT88.4 R100, [R184+0xf000] ;  /* 0x00f00000b864783b */ /* 0x000f680000004200 */
[----:B------:R-:W-:Y:S01]  /*f410*/  FADD.FTZ R222, R222, R223 ;  /* 0x000000dfdede7221 */ /* 0x000fe20000010000 */
[C---:B----4-:R-:W-:Y:S03]  /*f420*/  HMMA.16816.F32.BF16 R4, R104.reuse, R112, R4 ;  /* 0x000000706804723c */ /* 0x050fe60000041804 */
[----:B------:R-:W4:Y:S02]  /*f430*/  LDSM.16.MT88.4 R108, [R188+0x11000] ;  /* 0x01100000bc6c783b */ /* 0x000f240000004200 */
[----:B------:R-:W-:Y:S01]  /*f440*/  FADD.FTZ R229, R229, R222 ;  /* 0x000000dee5e57221 */ /* 0x000fe20000010000 */
[C---:B------:R-:W-:Y:S05]  /*f450*/  HMMA.16816.F32.BF16 R8, R104.reuse, R114, R8 ;  /* 0x000000726808723c */ /* 0x040fea0000041808 */
[----:B------:R-:W4:Y:S01]  /*f460*/  LDSM.16.MT88.4 R112, [R186+0x11000] ;  /* 0x01100000ba70783b */ /* 0x000f220000004200 */
        /* <DEDUP_REMOVED lines=9> */
[C---:B------:R-:W-:Y:S06]  /*f500*/  HMMA.16816.F32.BF16 R32, R104.reuse, R130, R32 ;  /* 0x000000826820723c */ /* 0x040fec0000041820 */
[C---:B------:R-:W-:Y:S06]  /*f510*/  HMMA.16816.F32.BF16 R36, R104.reuse, R136, R36 ;  /* 0x000000886824723c */ /* 0x040fec0000041824 */
[C---:B------:R-:W-:Y:S05]  /*f520*/  HMMA.16816.F32.BF16 R40, R104.reuse, R138, R40 ;  /* 0x0000008a6828723c */ /* 0x040fea0000041828 */
[----:B---3--:R-:W-:Y:S01]  /*f530*/  F2FP.BF16.F32.PACK_AB R136, R233, R226 ;  /* 0x000000e2e988723e */ /* 0x008fe200000010ff */
[C---:B-1----:R-:W-:Y:S05]  /*f540*/  HMMA.16816.F32.BF16 R44, R104.reuse, R116, R44 ;  /* 0x00000074682c723c */ /* 0x042fea000004182c */
[----:B------:R-:W-:Y:S01]  /*f550*/  F2FP.BF16.F32.PACK_AB R138, R235, R228 ;  /* 0x000000e4eb8a723e */ /* 0x000fe200000010ff */
[C---:B------:R-:W-:Y:S01]  /*f560*/  HMMA.16816.F32.BF16 R48, R104.reuse, R118, R48 ;  /* 0x000000766830723c */ /* 0x040fe20000041830 */
[----:B------:R-:W1:Y:S04]  /*f570*/  LDSM.16.MT88.4 R116, [R185+0x11000] ;  /* 0x01100000b974783b */ /* 0x000e680000004200 */
[----:B------:R-:W-:Y:S01]  /*f580*/  F2FP.BF16.F32.PACK_AB R137, R237, R230 ;  /* 0x000000e6ed89723e */ /* 0x000fe200000010ff */
[C---:B------:R-:W-:Y:S05]  /*f590*/  HMMA.16816.F32.BF16 R52, R104.reuse, R140, R52 ;  /* 0x0000008c6834723c */ /* 0x040fea0000041834 */
[----:B--2---:R-:W-:Y:S01]  /*f5a0*/  F2FP.BF16.F32.PACK_AB R139, R133, R232 ;  /* 0x000000e8858b723e */ /* 0x004fe200000010ff */
[C---:B------:R-:W-:Y:S01]  /*f5b0*/  HMMA.16816.F32.BF16 R56, R104.reuse, R142, R56 ;  /* 0x0000008e6838723c */ /* 0x040fe20000041838 */
[----:B------:R-:W-:Y:S04]  /*f5c0*/  LDSM.16.MT88.4 R140, [R184+0xd800] ;  /* 0x00d80000b88c783b */ /* 0x000fe80000004200 */
[----:B------:R-:W-:Y:S01]  /*f5d0*/  FADD.FTZ R230, R230, R231 ;  /* 0x000000e7e6e67221 */ /* 0x000fe20000010000 */
[C---:B-----5:R-:W-:Y:S05]  /*f5e0*/  HMMA.16816.F32.BF16 R60, R104.reuse, R100, R60 ;  /* 0x00000064683c723c */ /* 0x060fea000004183c */
[----:B------:R-:W-:Y:S01]  /*f5f0*/  FADD.FTZ R237, R237, R230 ;  /* 0x000000e6eded7221 */ /* 0x000fe20000010000 */
[C---:B------:R-:W-:Y:S01]  /*f600*/  HMMA.16816.F32.BF16 R64, R104.reuse, R102, R64 ;  /* 0x000000666840723c */ /* 0x040fe20000041840 */
[----:B------:R-:W2:Y:S04]  /*f610*/  LDSM.16.MT88.4 R100, [R186+0xd800] ;  /* 0x00d80000ba64783b */ /* 0x000ea80000004200 */
[----:B------:R-:W-:Y:S01]  /*f620*/  FADD.FTZ R232, R232, R237 ;  /* 0x000000ede8e87221 */ /* 0x000fe20000010000 */
[C---:B----4-:R-:W-:Y:S05]  /*f630*/  HMMA.16816.F32.BF16 R68, R104.reuse, R108, R68 ;  /* 0x0000006c6844723c */ /* 0x050fea0000041844 */
[----:B------:R-:W-:Y:S01]  /*f640*/  FADD.FTZ R211, R133, R232 ;  /* 0x000000e885d37221 */ /* 0x000fe20000010000 */
[C---:B------:R-:W-:Y:S01]  /*f650*/  HMMA.16816.F32.BF16 R72, R104.reuse, R110, R72 ;  /* 0x0000006e6848723c */ /* 0x040fe20000041848 */
[----:B------:R-:W3:Y:S05]  /*f660*/  LDSM.16.MT88.4 R108, [R185+0xd800] ;  /* 0x00d80000b96c783b */ /* 0x000eea0000004200 */
[C---:B------:R-:W-:Y:S06]  /*f670*/  HMMA.16816.F32.BF16 R76, R104.reuse, R112, R76 ;  /* 0x00000070684c723c */ /* 0x040fec000004184c */
[C---:B------:R-:W-:Y:S06]  /*f680*/  HMMA.16816.F32.BF16 R80, R104.reuse, R114, R80 ;  /* 0x000000726850723c */ /* 0x040fec0000041850 */
[C---:B-1----:R-:W-:Y:S06]  /*f690*/  HMMA.16816.F32.BF16 R84, R104.reuse, R116, R84 ;  /* 0x000000746854723c */ /* 0x042fec0000041854 */
[C---:B------:R-:W-:Y:S06]  /*f6a0*/  HMMA.16816.F32.BF16 R88, R104.reuse, R118, R88 ;  /* 0x000000766858723c */ /* 0x040fec0000041858 */
[C---:B------:R-:W-:Y:S06]  /*f6b0*/  HMMA.16816.F32.BF16 R92, R104.reuse, R120, R92 ;  /* 0x00000078685c723c */ /* 0x040fec000004185c */
[----:B------:R-:W-:Y:S06]  /*f6c0*/  HMMA.16816.F32.BF16 R96, R104, R122, R96 ;  /* 0x0000007a6860723c */ /* 0x000fec0000041860 */
[C---:B------:R-:W-:Y:S01]  /*f6d0*/  HMMA.16816.F32.BF16 R128, R136.reuse, R124, R4 ;  /* 0x0000007c8880723c */ /* 0x040fe20000041804 */
[----:B------:R-:W1:Y:S05]  /*f6e0*/  LDSM.16.MT88.4 R4, [R186+0x11800] ;  /* 0x01180000ba04783b */ /* 0x000e6a0000004200 */
[C---:B------:R-:W-:Y:S03]  /*f6f0*/  HMMA.16816.F32.BF16 R124, R136.reuse, R126, R8 ;  /* 0x0000007e887c723c */ /* 0x040fe60000041808 */
[----:B------:R-:W4:Y:S03]  /*f700*/  LDSM.16.MT88.4 R8, [R185+0x11800] ;  /* 0x01180000b908783b */ /* 0x000f260000004200 */
[C---:B--2---:R-:W-:Y:S05]  /*f710*/  HMMA.16816.F32.BF16 R120, R136.reuse, R100, R12 ;  /* 0x000000648878723c */ /* 0x044fea000004180c */
[----:B------:R-:W2:Y:S01]  /*f720*/  LDSM.16.MT88.4 R12, [R184+0x11800] ;  /* 0x01180000b80c783b */ /* 0x000ea20000004200 */
[C---:B------:R-:W-:Y:S06]  /*f730*/  HMMA.16816.F32.BF16 R116, R136.reuse, R102, R16 ;  /* 0x000000668874723c */ /* 0x040fec0000041810 */
[C---:B---3--:R-:W-:Y:S05]  /*f740*/  HMMA.16816.F32.BF16 R112, R136.reuse, R108, R20 ;  /* 0x0000006c8870723c */ /* 0x048fea0000041814 */
        /* <DEDUP_REMOVED lines=27> */
[C---:B-1----:R-:W-:Y:S06]  /*f900*/  HMMA.16816.F32.BF16 R76, R136.reuse, R4, R76 ;  /* 0x00000004884c723c */ /* 0x042fec000004184c */
[C---:B------:R-:W-:Y:S06]  /*f910*/  HMMA.16816.F32.BF16 R80, R136.reuse, R6, R80 ;  /* 0x000000068850723c */ /* 0x040fec0000041850 */
[C---:B----4-:R-:W-:Y:S06]  /*f920*/  HMMA.16816.F32.BF16 R84, R136.reuse, R8, R84 ;  /* 0x000000088854723c */ /* 0x050fec0000041854 */
[C---:B------:R-:W-:Y:S06]  /*f930*/  HMMA.16816.F32.BF16 R88, R136.reuse, R10, R88 ;  /* 0x0000000a8858723c */ /* 0x040fec0000041858 */
[C---:B--2---:R-:W-:Y:S06]  /*f940*/  HMMA.16816.F32.BF16 R92, R136.reuse, R12, R92 ;  /* 0x0000000c885c723c */ /* 0x044fec000004185c */
[----:B------:R-:W-:Y:S01]  /*f950*/  HMMA.16816.F32.BF16 R96, R136, R14, R96 ;  /* 0x0000000e8860723c */ /* 0x000fe20000041860 */
[----:B------:R-:W-:Y:S11]  /*f960*/  @!UPT UIADD3 URZ, URZ, URZ, URZ ;  /* 0x0000003f3f3ff290 */ /* 0x000ff6000fffe03f */
[----:B------:R-:W-:Y:S01]  /*f970*/  @!UPT UIADD3 URZ, URZ, URZ, URZ ;  /* 0x0000003f3f3ff290 */ /* 0x000fe2000fffe03f */
[----:B------:R-:W-:Y:S11]  /*f980*/  @P0 BRA `(.L_x_2150) ;  /* 0xffffffc0002c0947 */ /* 0x000ff6000383ffff */
.L_x_2146:
[----:B------:R-:W1:Y:S01]  /*f990*/  SHFL.BFLY PT, R0, R211, 0x2, 0x1f ;  /* 0x0c401f00d3007f89 */ /* 0x000e6200000e0000 */
[----:B------:R-:W2:Y:S01]  /*f9a0*/  S2UR UR4, SR_CgaCtaId ;  /* 0x00000000000479c3 */ /* 0x000ea20000008800 */
[----:B------:R-:W-:Y:S01]  /*f9b0*/  MOV R5, 0x3f800000 ;  /* 0x3f80000000057802 */ /* 0x000fe20000000f00 */
[----:B------:R-:W-:Y:S01]  /*f9c0*/  UMOV UR6, 0x400 ;  /* 0x0000040000067882 */ /* 0x000fe20000000000 */
[----:B------:R-:W3:Y:S01]  /*f9d0*/  SHFL.BFLY PT, R2, R213, 0x2, 0x1f ;  /* 0x0c401f00d5027f89 */ /* 0x000ee200000e0000 */
[----:B------:R-:W-:Y:S01]  /*f9e0*/  MOV R6, 0x3f800000 ;  /* 0x3f80000000067802 */ /* 0x000fe20000000f00 */
[----:B------:R-:W-:Y:S01]  /*f9f0*/  UISETP.NE.AND UP0, UPT, UR11, -0x1, UPT ;  /* 0xffffffff0b00788c */ /* 0x000fe2000bf05270 */
[----:B-1----:R-:W-:Y:S01]  /*fa00*/  FADD.FTZ R7, R0, R211 ;  /* 0x000000d300077221 */ /* 0x002fe20000010000 */
[----:B--2---:R-:W-:Y:S01]  /*fa10*/  ULEA UR4, UR4, UR6, 0x18 ;  /* 0x0000000604047291 */ /* 0x004fe2000f8ec03f */
[----:B------:R-:W1:Y:S01]  /*fa20*/  S2R R0, SR_TID.X ;  /* 0x0000000000007919 */ /* 0x000e620000002100 */
[----:B---3--:R-:W-:-:S07]  /*fa30*/  FADD.FTZ R9, R2, R213 ;  /* 0x000000d502097221 */ /* 0x008fce0000010000 */
[----:B------:R-:W-:Y:S01]  /*fa40*/  @UP0 ULDC.64 UR6, c[0x0][0x298] ;  /* 0x0000a60000060ab9 */ /* 0x000fe20000000a00 */
[----:B------:R-:W2:Y:S01]  /*fa50*/  SHFL.BFLY PT, R2, R7, 0x1, 0x1f ;  /* 0x0c201f0007027f89 */ /* 0x000ea200000e0000 */
[----:B------:R-:W-:-:S03]  /*fa60*/  @UP0 UIMAD.WIDE.U32 UR14, UR11, UR6, URZ ;  /* 0x000000060b0e02a5 */ /* 0x000fc6000f8e003f */
[----:B------:R-:W3:Y:S01]  /*fa70*/  SHFL.BFLY PT, R4, R9, 0x1, 0x1f ;  /* 0x0c201f0009047f89 */ /* 0x000ee200000e0000 */
[----:B------:R-:W-:-:S03]  /*fa80*/  @UP0 UIMAD UR8, UR11, UR7, UR15 ;  /* 0x000000070b0802a4 */ /* 0x000fc6000f8e020f */
[----:B------:R-:W-:Y:S01]  /*fa90*/  @UP0 UMOV UR10, UR14 ;  /* 0x0000000e000a0c82 */ /* 0x000fe20008000000 */
        /* <DEDUP_REMOVED lines=197> */
[----:B------:R-:W1:Y:S01]  /*106f0*/  @P3 LDC R12, c[0x0][0x2e8] ;  /* 0x0000ba00ff0c3b82 */ /* 0x000e620000000800 */
[----:B------:R-:W-:Y:S01]  /*10700*/  F2FP.BF16.F32.PACK_AB R80, R81, R80 ;  /* 0x000000505150723e */ /* 0x000fe200000010ff */
[----:B------:R-:W-:Y:S01]  /*10710*/  STS [R19+0x2000], R56 ;  /* 0x0020003813007388 */ /* 0x000fe20000000800 */
[----:B------:R-:W-:Y:S01]  /*10720*/  F2FP.BF16.F32.PACK_AB R82, R83, R82 ;  /* 0x000000525352723e */ /* 0x000fe200000010ff */
[----:B------:R-:W2:Y:S01]  /*10730*/  @P3 MUFU.LG2 R2, R2 ;  /* 0x0000000200023308 */ /* 0x000ea20000000c00 */
[----:B------:R-:W-:Y:S01]  /*10740*/  F2FP.BF16.F32.PACK_AB R84, R85, R84 ;  /* 0x000000545554723e */ /* 0x000fe200000010ff */
[----:B------:R-:W-:Y:S01]  /*10750*/  STS [R19+0x2400], R58 ;  /* 0x0024003a13007388 */ /* 0x000fe20000000800 */
[----:B------:R-:W-:Y:S01]  /*10760*/  F2FP.BF16.F32.PACK_AB R86, R87, R86 ;  /* 0x000000565756723e */ /* 0x000fe200000010ff */
[----:B------:R-:W-:Y:S01]  /*10770*/  FMUL.FTZ R96, R5, R96 ;  /* 0x0000006005607220 */ /* 0x000fe20000410000 */
[----:B------:R-:W-:Y:S01]  /*10780*/  F2FP.BF16.F32.PACK_AB R88, R89, R88 ;  /* 0x000000585958723e */ /* 0x000fe200000010ff */
[----:B------:R-:W-:Y:S01]  /*10790*/  STS [R21+0x2000], R60 ;  /* 0x0020003c15007388 */ /* 0x000fe20000000800 */
[----:B------:R-:W-:Y:S01]  /*107a0*/  F2FP.BF16.F32.PACK_AB R90, R91, R90 ;  /* 0x0000005a5b5a723e */ /* 0x000fe200000010ff */
[----:B------:R-:W-:Y:S01]  /*107b0*/  FMUL.FTZ R5, R5, R97 ;  /* 0x0000006105057220 */ /* 0x000fe20000410000 */
[----:B------:R-:W-:Y:S01]  /*107c0*/  F2FP.BF16.F32.PACK_AB R92, R93, R92 ;  /* 0x0000005c5d5c723e */ /* 0x000fe200000010ff */
[----:B------:R-:W-:Y:S01]  /*107d0*/  STS [R21+0x2400], R62 ;  /* 0x0024003e15007388 */ /* 0x000fe20000000800 */
[----:B------:R-:W-:Y:S01]  /*107e0*/  F2FP.BF16.F32.PACK_AB R94, R95, R94 ;  /* 0x0000005e5f5e723e */ /* 0x000fe200000010ff */
[----:B------:R-:W-:Y:S01]  /*107f0*/  ULDC.U8 UR4, c[0x0][0x3d8] ;  /* 0x0000f60000047ab9 */ /* 0x000fe20000000000 */
[----:B------:R-:W-:Y:S01]  /*10800*/  F2FP.BF16.F32.PACK_AB R6, R99, R6 ;  /* 0x000000066306723e */ /* 0x000fe200000010ff */
[----:B------:R-:W-:Y:S01]  /*10810*/  STS [R23+0x2000], R64 ;  /* 0x0020004017007388 */ /* 0x000fe20000000800 */
[----:B------:R-:W-:-:S02]  /*10820*/  PLOP3.LUT P0, PT, PT, PT, UP0, 0x80, 0x0 ;  /* 0x000000000000781c */ /* 0x000fc40003f0f008 */
        /* <DEDUP_REMOVED lines=9> */
[----:B------:R-:W-:Y:S04]  /*108c0*/  STS [R15+0x4400], R78 ;  /* 0x0044004e0f007388 */ /* 0x000fe80000000800 */
[----:B------:R-:W-:Y:S04]  /*108d0*/  STS [R9+0x4000], R80 ;  /* 0x0040005009007388 */ /* 0x000fe80000000800 */
[----:B------:R4:W-:Y:S01]  /*108e0*/  STS [R9+0x4400], R82 ;  /* 0x0044005209007388 */ /* 0x0009e20000000800 */
[----:B--2---:R-:W2:Y:S03]  /*108f0*/  @P4 LDC R11, c[0x0][0x2e8] ;  /* 0x0000ba00ff0b4b82 */ /* 0x004ea60000000800 */
[----:B------:R-:W-:Y:S04]  /*10900*/  STS [R17+0x4000], R84 ;  /* 0x0040005411007388 */ /* 0x000fe80000000800 */
[----:B------:R-:W-:Y:S01]  /*10910*/  STS [R17+0x4400], R86 ;  /* 0x0044005611007388 */ /* 0x000fe20000000800 */
[----:B---3--:R-:W-:-:S03]  /*10920*/  @P4 FMUL.FTZ R13, R4, 0.69314718246459960938 ;  /* 0x3f317218040d4820 */ /* 0x008fc60000410000 */
[----:B------:R-:W-:Y:S04]  /*10930*/  STS [R19+0x4000], R88 ;  /* 0x0040005813007388 */ /* 0x000fe80000000800 */
[----:B------:R-:W-:Y:S04]  /*10940*/  STS [R19+0x4400], R90 ;  /* 0x0044005a13007388 */ /* 0x000fe80000000800 */
[----:B------:R-:W-:Y:S04]  /*10950*/  STS [R21+0x4000], R92 ;  /* 0x0040005c15007388 */ /* 0x000fe80000000800 */
[----:B------:R-:W-:Y:S01]  /*10960*/  STS [R21+0x4400], R94 ;  /* 0x0044005e15007388 */ /* 0x000fe20000000800 */
[----:B----4-:R-:W-:-:S03]  /*10970*/  MOV R9, 0x7f800000 ;  /* 0x7f80000000097802 */ /* 0x010fc60000000f00 */
[----:B------:R-:W-:Y:S04]  /*10980*/  STS [R23+0x4400], R6 ;  /* 0x0044000617007388 */ /* 0x000fe80000000800 */
[----:B------:R3:W-:Y:S02]  /*10990*/  STS [R23+0x4000], R5 ;  /* 0x0040000517007388 */ /* 0x0007e40000000800 */
[----:B---3--:R-:W-:Y:S01]  /*109a0*/  MOV R5, 0x7f800000 ;  /* 0x7f80000000057802 */ /* 0x008fe20000000f00 */
[----:B-12---:R-:W-:Y:S06]  /*109b0*/  @P0 BRA `(.L_x_2151) ;  /* 0x0000000000200947 */ /* 0x006fec0003800000 */
[----:B------:R-:W1:Y:S01]  /*109c0*/  S2UR UR8, SR_CTAID.Y ;  /* 0x00000000000879c3 */ /* 0x000e620000002600 */
[----:B------:R-:W-:Y:S01]  /*109d0*/  ULDC.64 UR6, c[0x0][0x290] ;  /* 0x0000a40000067ab9 */ /* 0x000fe20000000a00 */
[----:B-1----:R-:W-:Y:S02]  /*109e0*/  USHF.R.S32.HI UR4, URZ, 0x1f, UR8 ;  /* 0x0000001f3f047899 */ /* 0x002fe40008011408 */
[----:B------:R-:W-:Y:S02]  /*109f0*/  UIMAD.WIDE.U32 UR14, UR8, UR6, URZ ;  /* 0x00000006080e72a5 */ /* 0x000fe4000f8e003f */
[----:B------:R-:W-:-:S04]  /*10a00*/  UIMAD UR4, UR4, UR6, URZ ;  /* 0x00000006040472a4 */ /* 0x000fc8000f8e023f */
[----:B------:R-:W-:Y:S01]  /*10a10*/  UIMAD UR4, UR8, UR7, UR4 ;  /* 0x00000007080472a4 */ /* 0x000fe2000f8e0204 */
[----:B------:R-:W-:-:S03]  /*10a20*/  UMOV UR10, UR14 ;  /* 0x0000000e000a7c82 */ /* 0x000fc60008000000 */
[----:B------:R-:W-:-:S12]  /*10a30*/  UIADD3 UR8, UR15, UR4, URZ ;  /* 0x000000040f087290 */ /* 0x000fd8000fffe03f */
.L_x_2151:
[----:B------:R-:W-:Y:S01]  /*10a40*/  @P4 FFMA.FTZ R5, R132, R11, R13 ;  /* 0x0000000b84054223 */ /* 0x000fe2000001000d */
[----:B------:R-:W-:Y:S01]  /*10a50*/  @P3 FFMA.FTZ R9, R3, R12, R2 ;  /* 0x0000000c03093223 */ /* 0x000fe20000010002 */
[----:B------:R-:W-:Y:S06]  /*10a60*/  @!P1 BRA `(.L_x_2152) ;  /* 0x00000000001c9947 */ /* 0x000fec0003800000 */
[----:B------:R-:W1:Y:S01]  /*10a70*/  S2UR UR7, SR_CTAID.Y ;  /* 0x00000000000779c3 */ /* 0x000e620000002600 */
[----:B------:R-:W-:-:S07]  /*10a80*/  ULDC UR6, c[0x0][0x2c4] ;  /* 0x0000b10000067ab9 */ /* 0x000fce0000000800 */
[----:B------:R-:W2:Y:S01]  /*10a90*/  S2UR UR4, SR_CTAID.Z ;  /* 0x00000000000479c3 */ /* 0x000ea20000002700 */
[----:B-1----:R-:W-:-:S03]  /*10aa0*/  @!UP0 UIMAD UR11, UR7, UR6, URZ ;  /* 0x00000006070b82a4 */ /* 0x002fc6000f8e023f */
[----:B------:R-:W-:Y:S02]  /*10ab0*/  ULDC UR6, c[0x0][0x2e4] ;  /* 0x0000b90000067ab9 */ /* 0x000fe40000000800 */
[----:B--2---:R-:W-:Y:S01]  /*10ac0*/  UIMAD UR11, UR4, UR6, UR11 ;  /* 0x00000006040b72a4 */ /* 0x004fe2000f8e020b */
[----:B------:R-:W-:Y:S05]  /*10ad0*/  BRA `(.L_x_2153) ;  /* 0x0000000000187947 */ /* 0x000fea0003800000 */
.L_x_2152:
[----:B------:R-:W-:Y:S01]  /*10ae0*/  S2UR UR4, SR_CTAID.Z ;  /* 0x00000000000479c3 */ /* 0x000fe20000002700 */
[----:B------:R-:W-:Y:S01]  /*10af0*/  ULDC UR6, c[0x0][0x270] ;  /* 0x00009c0000067ab9 */ /* 0x000fe20000000800 */
[----:B------:R-:W-:-:S06]  /*10b00*/  ULDC UR11, c[0x0][0x2c4] ;  /* 0x0000b100000b7ab9 */ /* 0x000fcc0000000800 */
[----:B------:R-:W1:Y:S02]  /*10b10*/  S2UR UR7, SR_CTAID.Y ;  /* 0x00000000000779c3 */ /* 0x000e640000002600 */
[----:B-1----:R-:W-:-:S04]  /*10b20*/  UIMAD UR6, UR7, UR6, UR4 ;  /* 0x00000006070672a4 */ /* 0x002fc8000f8e0204 */
[----:B------:R-:W-:Y:S02]  /*10b30*/  UIMAD UR11, UR6, UR11, URZ ;  /* 0x0000000b060b72a4 */ /* 0x000fe4000f8e023f */
.L_x_2153:
[----:B------:R-:W1:Y:S01]  /*10b40*/  S2R R17, SR_TID.X ;  /* 0x0000000000117919 */ /* 0x000e620000002100 */
[----:B------:R-:W-:Y:S01]  /*10b50*/  LOP3.LUT R3, R10, 0xffffffe0, RZ, 0xc0, !PT ;  /* 0xffffffe00a037812 */ /* 0x000fe200078ec0ff */
[----:B------:R-:W-:Y:S01]  /*10b60*/  BSSY B0, `(.L_x_2154) ;  /* 0x000001e000007945 */ /* 0x000fe20003800000 */
[----:B------:R-:W-:Y:S01]  /*10b70*/  SHF.R.S32.HI R11, RZ, 0x1f, R8 ;  /* 0x0000001fff0b7819 */ /* 0x000fe20000011408 */
[----:B------:R-:W-:Y:S02]  /*10b80*/  BAR.SYNC.DEFER_BLOCKING 0x0 ;  /* 0x0000000000007b1d */ /* 0x000fe40000010000 */
[----:B------:R-:W-:Y:S01]  /*10b90*/  IMAD.IADD R3, R0, 0x1, -R3 ;  /* 0x0000000100037824 */ /* 0x000fe200078e0a03 */
[----:B------:R-:W-:-:S04]  /*10ba0*/  LEA.HI R4, R11, R8, RZ, 0x2 ;  /* 0x000000080b047211 */ /* 0x000fc800078f10ff */
[----:B------:R-:W-:Y:S02]  /*10bb0*/  LOP3.LUT P0, RZ, R3, 0x3, RZ, 0xc0, !PT ;  /* 0x0000000303ff7812 */ /* 0x000fe4000780c0ff */
[----:B------:R-:W-:-:S05]  /*10bc0*/  LOP3.LUT R3, R4, 0xffffffc, RZ, 0xc0, !PT ;  /* 0x0ffffffc04037812 */ /* 0x000fca00078ec0ff */
[----:B------:R-:W-:Y:S01]  /*10bd0*/  IMAD.IADD R3, R8, 0x1, -R3 ;  /* 0x0000000108037824 */ /* 0x000fe200078e0a03 */
[----:B-1----:R-:W-:-:S04]  /*10be0*/  SHF.R.S32.HI R6, RZ, 0x1f, R17 ;  /* 0x0000001fff067819 */ /* 0x002fc80000011411 */
[----:B------:R-:W-:-:S04]  /*10bf0*/  LEA.HI R2, R6, R17, RZ, 0x5 ;  /* 0x0000001106027211 */ /* 0x000fc800078f28ff */
[----:B------:R-:W-:-:S05]  /*10c00*/  LOP3.LUT R2, R2, 0xffffffe0, RZ, 0xc0, !PT ;  /* 0xffffffe002027812 */ /* 0x000fca00078ec0ff */
[----:B------:R-:W-:-:S05]  /*10c10*/  IMAD.IADD R2, R17, 0x1, -R2 ;  /* 0x0000000111027824 */ /* 0x000fca00078e0a02 */
[----:B------:R-:W-:-:S04]  /*10c20*/  SHF.R.S32.HI R11, RZ, 0x1f, R2 ;  /* 0x0000001fff0b7819 */ /* 0x000fc80000011402 */
[----:B------:R-:W-:-:S04]  /*10c30*/  LEA.HI R11, R11, R2, RZ, 0x2 ;  /* 0x000000020b0b7211 */ /* 0x000fc800078f10ff */
[----:B------:R-:W-:-:S05]  /*10c40*/  SHF.R.S32.HI R4, RZ, 0x2, R11 ;  /* 0x00000002ff047819 */ /* 0x000fca000001140b */
[----:B------:R-:W-:Y:S01]  /*10c50*/  IMAD R4, R3, 0x10, R4 ;  /* 0x0000001003047824 */ /* 0x000fe200078e0204 */
[----:B------:R-:W-:Y:S06]  /*10c60*/  @P0 BRA `(.L_x_2155) ;  /* 0x0000000000340947 */ /* 0x000fec0003800000 */
[----:B------:R-:W1:Y:S01]  /*10c70*/  S2UR UR6, SR_CTAID.X ;  /* 0x00000000000679c3 */ /* 0x000e620000002500 */
[C---:B------:R-:W-:Y:S01]  /*10c80*/  VIADD R3, R4.reuse, 0x8 ;  /* 0x0000000804037836 */ /* 0x040fe20000000000 */
[----:B------:R-:W-:-:S04]  /*10c90*/  ISETP.GE.AND P2, PT, R4, UR5, PT ;  /* 0x0000000504007c0c */ /* 0x000fc8000bf46270 */
[----:B------:R-:W-:Y:S01]  /*10ca0*/  ISETP.GE.AND P1, PT, R3, UR5, PT ;  /* 0x0000000503007c0c */ /* 0x000fe2000bf26270 */
[----:B-1----:R-:W-:-:S04]  /*10cb0*/  ULEA UR6, UR6, UR11, 0x6 ;  /* 0x0000000b06067291 */ /* 0x002fc8000f8e303f */
[----:B------:R-:W-:Y:S02]  /*10cc0*/  USHF.R.S32.HI UR9, URZ, 0x1f, UR6 ;  /* 0x0000001f3f097899 */ /* 0x000fe40008011406 */
[----:B------:R-:W-:Y:S01]  /*10cd0*/  IADD3 R2, P0, R4, UR6, RZ ;  /* 0x0000000604027c10 */ /* 0x000fe2000ff1e0ff */
[----:B------:R-:W-:-:S03]  /*10ce0*/  ULDC.64 UR6, c[0x0][0x2b0] ;  /* 0x0000ac0000067ab9 */ /* 0x000fc60000000a00 */
[----:B------:R-:W-:Y:S02]  /*10cf0*/  LEA.HI.X.SX32 R3, R4, UR9, 0x1, P0 ;  /* 0x0000000904037c11 */ /* 0x000fe400080f0eff */
[----:B------:R-:W-:-:S04]  /*10d00*/  LEA R10, P0, R2, UR6, 0x2 ;  /* 0x00000006020a7c11 */ /* 0x000fc8000f8010ff */
[----:B------:R-:W-:-:S05]  /*10d10*/  LEA.HI.X R11, R2, UR7, R3, 0x2, P0 ;  /* 0x00000007020b7c11 */ /* 0x000fca00080f1403 */
[----:B------:R1:W-:Y:S04]  /*10d20*/  @!P2 STG.E desc[UR24][R10.64], R5 ;  /* 0x000000050a00a986 */ /* 0x0003e8000c101918 */
[----:B------:R1:W-:Y:S02]  /*10d30*/  @!P1 STG.E desc[UR24][R10.64+0x20], R9 ;  /* 0x000020090a009986 */ /* 0x0003e4000c101918 */
.L_x_2155:
[----:B------:R-:W-:Y:S05]  /*10d40*/  BSYNC B0 ;  /* 0x0000000000007941 */ /* 0x000fea0003800000 */
.L_x_2154:
[----:B------:R-:W2:Y:S01]  /*10d50*/  S2UR UR7, SR_CTAID.X ;  /* 0x00000000000779c3 */ /* 0x000ea20000002500 */
[----:B------:R-:W-:Y:S01]  /*10d60*/  LEA.HI R0, R7, R0, RZ, 0x3 ;  /* 0x0000000007007211 */ /* 0x000fe200078f18ff */
[----:B------:R3:W4:Y:S01]  /*10d70*/  LDS.128 R12, [R199+0x1800] ;  /* 0x00180000c70c7984 */ /* 0x0007220000000c00 */
[----:B------:R-:W-:Y:S01]  /*10d80*/  SHF.R.S32.HI R201, RZ, 0x1f, R200 ;  /* 0x0000001fffc97819 */ /* 0x000fe200000114c8 */
[----:B------:R-:W-:Y:S01]  /*10d90*/  BSSY B0, `(.L_x_2156) ;  /* 0x000002f000007945 */ /* 0x000fe20003800000 */
[----:B------:R-:W-:Y:S01]  /*10da0*/  SHF.R.S32.HI R0, RZ, 0x3, R0 ;  /* 0x00000003ff007819 */ /* 0x000fe20000011400 */
[----:B-1----:R3:W1:Y:S01]  /*10db0*/  LDS.128 R8, [R199+0x3800] ;  /* 0x00380000c7087984 */ /* 0x0026620000000c00 */
[----:B------:R-:W-:Y:S01]  /*10dc0*/  LEA.HI R6, R6, R17, RZ, 0x3 ;  /* 0x0000001106067211 */ /* 0x000fe200078f18ff */
[----:B------:R-:W5:Y:S02]  /*10dd0*/  LDC.64 R4, c[0x0][0x298] ;  /* 0x0000a600ff047b82 */ /* 0x000f640000000a00 */
[C---:B------:R-:W-:Y:S01]  /*10de0*/  VIADD R16, R0.reuse, 0x20 ;  /* 0x0000002000107836 */ /* 0x040fe20000000000 */
[----:B------:R3:W1:Y:S01]  /*10df0*/  LDS.128 R24, [R199] ;  /* 0x00000000c7187984 */ /* 0x0006620000000c00 */
[----:B------:R-:W-:-:S03]  /*10e00*/  VIADD R7, R0, 0x10 ;  /* 0x0000001000077836 */ /* 0x000fc60000000000 */
[----:B------:R-:W-:Y:S01]  /*10e10*/  ISETP.GE.AND P1, PT, R16, UR5, PT ;  /* 0x0000000510007c0c */ /* 0x000fe2000bf26270 */
[----:B------:R-:W3:Y:S01]  /*10e20*/  LDC.64 R2, c[0x0][0x2a0] ;  /* 0x0000a800ff027b82 */ /* 0x000ee20000000a00 */
[----:B------:R-:W-:Y:S01]  /*10e30*/  ISETP.GE.AND P2, PT, R7, UR5, PT ;  /* 0x0000000507007c0c */ /* 0x000fe2000bf46270 */
[----:B------:R-:W-:Y:S01]  /*10e40*/  VIADD R7, R0, 0x30 ;  /* 0x0000003000077836 */ /* 0x000fe20000000000 */
[----:B--2---:R-:W-:-:S04]  /*10e50*/  USHF.L.U32 UR7, UR7, 0x6, URZ ;  /* 0x0000000607077899 */ /* 0x004fc8000800063f */
[----:B------:R-:W-:Y:S02]  /*10e60*/  USHF.R.S32.HI UR6, URZ, 0x1f, UR7 ;  /* 0x0000001f3f067899 */ /* 0x000fe40008011407 */
[----:B-----5:R-:W-:-:S04]  /*10e70*/  IMAD.WIDE.U32 R20, R4, UR7, R200 ;  /* 0x0000000704147c25 */ /* 0x020fc8000f8e00c8 */
[----:B------:R-:W-:Y:S01]  /*10e80*/  IMAD R18, R4, UR6, RZ ;  /* 0x0000000604127c24 */ /* 0x000fe2000f8e02ff */
[----:B------:R-:W-:Y:S01]  /*10e90*/  USHF.R.S32.HI UR6, URZ, 0x1f, UR4 ;  /* 0x0000001f3f067899 */ /* 0x000fe20008011404 */
[----:B------:R-:W-:Y:S02]  /*10ea0*/  IADD3 R28, P0, R20, UR10, RZ ;  /* 0x0000000a141c7c10 */ /* 0x000fe4000ff1e0ff */
[----:B------:R-:W-:Y:S01]  /*10eb0*/  IMAD R17, R5, UR7, R18 ;  /* 0x0000000705117c24 */ /* 0x000fe2000f8e0212 */
[----:B------:R-:W-:Y:S02]  /*10ec0*/  UIADD3 UR7, -UR7, UR13, URZ ;  /* 0x0000000d07077290 */ /* 0x000fe4000fffe13f */
[----:B---3--:R-:W-:Y:S02]  /*10ed0*/  IMAD R18, R2, UR6, RZ ;  /* 0x0000000602127c24 */ /* 0x008fe4000f8e02ff */
[----:B------:R-:W-:Y:S02]  /*10ee0*/  IADD3.X R29, R21, UR8, R17, P0, !PT ;  /* 0x00000008151d7c10 */ /* 0x000fe400087fe411 */
[----:B------:R-:W-:Y:S01]  /*10ef0*/  IMAD R33, R3, UR4, R18 ;  /* 0x0000000403217c24 */ /* 0x000fe2000f8e0212 */
[----:B------:R2:W3:Y:S01]  /*10f00*/  LDS.128 R20, [R199+0x2000] ;  /* 0x00200000c7147984 */ /* 0x0004e20000000c00 */
[----:B------:R-:W-:Y:S01]  /*10f10*/  ISETP.GE.AND P3, PT, R0, UR7, PT ;  /* 0x0000000700007c0c */ /* 0x000fe2000bf66270 */
[----:B------:R-:W-:Y:S01]  /*10f20*/  IMAD.WIDE.U32 R28, R2, UR4, R28 ;  /* 0x00000004021c7c25 */ /* 0x000fe2000f8e001c */
[----:B------:R-:W-:Y:S01]  /*10f30*/  SHF.R.S32.HI R3, RZ, 0x3, R6 ;  /* 0x00000003ff037819 */ /* 0x000fe20000011406 */
[----:B------:R2:W1:Y:S01]  /*10f40*/  LDS.128 R16, [R199+0x4000] ;  /* 0x00400000c7107984 */ /* 0x0004620000000c00 */
[----:B------:R-:W-:Y:S01]  /*10f50*/  ISETP.GE.AND P0, PT, R7, UR5, PT ;  /* 0x0000000507007c0c */ /* 0x000fe2000bf06270 */
[----:B------:R-:W-:Y:S01]  /*10f60*/  IMAD.IADD R33, R33, 0x1, R29 ;  /* 0x0000000121217824 */ /* 0x000fe200078e021d */
[----:B------:R-:W-:-:S07]  /*10f70*/  SHF.R.S32.HI R3, RZ, 0x1f, R3 ;  /* 0x0000001fff037819 */ /* 0x000fce0000011403 */
[----:B----4-:R-:W-:Y:S05]  /*10f80*/  @P3 BRA `(.L_x_2157) ;  /* 0x00000000003c3947 */ /* 0x010fea0003800000 */
[-C--:B------:R-:W-:Y:S01]  /*10f90*/  IMAD R2, R3, R4.reuse, RZ ;  /* 0x0000000403027224 */ /* 0x080fe200078e02ff */
[----:B------:R-:W-:Y:S01]  /*10fa0*/  ULDC UR4, c[0x0][0x2d0] ;  /* 0x0000b40000047ab9 */ /* 0x000fe20000000800 */
[----:B------:R-:W-:Y:S01]  /*10fb0*/  IMAD.MOV.U32 R32, RZ, RZ, R28 ;  /* 0x000000ffff207224 */ /* 0x000fe200078e001c */
[----:B------:R-:W-:Y:S01]  /*10fc0*/  ISETP.GE.AND P5, PT, R200, UR4, PT ;  /* 0x00000004c8007c0c */ /* 0x000fe2000bfa6270 */
[----:B------:R-:W-:Y:S01]  /*10fd0*/  IMAD R2, R0, R5, R2 ;  /* 0x0000000500027224 */ /* 0x000fe200078e0202 */
[----:B------:R-:W-:Y:S01]  /*10fe0*/  ISETP.GE.AND P4, PT, R196, UR4, PT ;  /* 0x00000004c4007c0c */ /* 0x000fe2000bf86270 */
[----:B------:R-:W-:Y:S01]  /*10ff0*/  IMAD.WIDE.U32 R6, R0, R4, R32 ;  /* 0x0000000400067225 */ /* 0x000fe200078e0020 */
[----:B------:R-:W-:Y:S01]  /*11000*/  ISETP.GE.AND P3, PT, R195, UR4, PT ;  /* 0x00000004c3007c0c */ /* 0x000fe2000bf66270 */
[----:B------:R-:W-:Y:S02]  /*11010*/  ULDC.64 UR6, c[0x0][0x280] ;  /* 0x0000a00000067ab9 */ /* 0x000fe40000000a00 */
[----:B------:R-:W-:Y:S01]  /*11020*/  IMAD.IADD R2, R2, 0x1, R7 ;  /* 0x0000000102027824 */ /* 0x000fe200078e0207 */
[----:B------:R-:W-:-:S04]  /*11030*/  LEA R30, P6, R6, UR6, 0x1 ;  /* 0x00000006061e7c11 */ /* 0x000fc8000f8c08ff */
[----:B------:R-:W-:-:S05]  /*11040*/  LEA.HI.X R31, R6, UR7, R2, 0x1, P6 ;  /* 0x00000007061f7c11 */ /* 0x000fca000b0f0c02 */
[----:B-1----:R4:W-:Y:S04]  /*11050*/  @!P5 STG.E.128 desc[UR24][R30.64], R24 ;  /* 0x000000181e00d986 */ /* 0x0029e8000c101d18 */
[----:B---3--:R4:W-:Y:S04]  /*11060*/  @!P4 STG.E.128 desc[UR24][R30.64+0x80], R20 ;  /* 0x000080141e00c986 */ /* 0x0089e8000c101d18 */
[----:B------:R4:W-:Y:S02]  /*11070*/  @!P3 STG.E.128 desc[UR24][R30.64+0x100], R16 ;  /* 0x000100101e00b986 */ /* 0x0009e4000c101d18 */
.L_x_2157:
[----:B------:R-:W-:Y:S05]  /*11080*/  BSYNC B0 ;  /* 0x0000000000007941 */ /* 0x000fea0003800000 */
.L_x_2156:
[----:B-1--4-:R1:W4:Y:S01]  /*11090*/  LDS.128 R24, [R199+0x800] ;  /* 0x00080000c7187984 */ /* 0x0123220000000c00 */
[----:B------:R-:W-:Y:S03]  /*110a0*/  BSSY B0, `(.L_x_2158) ;  /* 0x0000016000007945 */ /* 0x000fe60003800000 */
[----:B---3--:R1:W3:Y:S04]  /*110b0*/  LDS.128 R20, [R199+0x2800] ;  /* 0x00280000c7147984 */ /* 0x0082e80000000c00 */
[----:B------:R1:W1:Y:S01]  /*110c0*/  LDS.128 R16, [R199+0x4800] ;  /* 0x00480000c7107984 */ /* 0x0002620000000c00 */
        /* <DEDUP_REMOVED lines=16> */
[----:B----4-:R4:W-:Y:S04]  /*111d0*/  @!P4 STG.E.128 desc[UR24][R6.64], R24 ;  /* 0x000000180600c986 */ /* 0x0109e8000c101d18 */
[----:B---3--:R4:W-:Y:S04]  /*111e0*/  @!P3 STG.E.128 desc[UR24][R6.64+0x80], R20 ;  /* 0x000080140600b986 */ /* 0x0089e8000c101d18 */
[----:B-1----:R4:W-:Y:S02]  /*111f0*/  @!P2 STG.E.128 desc[UR24][R6.64+0x100], R16 ;  /* 0x000100100600a986 */ /* 0x0029e4000c101d18 */
.L_x_2159:
[----:B------:R-:W-:Y:S05]  /*11200*/  BSYNC B0 ;  /* 0x0000000000007941 */ /* 0x000fea0003800000 */
.L_x_2158:
[----:B----4-:R4:W2:Y:S01]  /*11210*/  LDS.128 R24, [R199+0x1000] ;  /* 0x00100000c7187984 */ /* 0x0108a20000000c00 */
[----:B------:R-:W-:Y:S03]  /*11220*/  BSSY B0, `(.L_x_2160) ;  /* 0x0000016000007945 */ /* 0x000fe60003800000 */
[----:B---3--:R4:W3:Y:S04]  /*11230*/  LDS.128 R20, [R199+0x3000] ;  /* 0x00300000c7147984 */ /* 0x0088e80000000c00 */
[----:B-1----:R4:W1:Y:S01]  /*11240*/  LDS.128 R16, [R199+0x5000] ;  /* 0x00500000c7107984 */ /* 0x0028620000000c00 */
        /* <DEDUP_REMOVED lines=16> */
[----:B--2---:R2:W-:Y:S04]  /*11350*/  @!P3 STG.E.128 desc[UR24][R6.64], R24 ;  /* 0x000000180600b986 */ /* 0x0045e8000c101d18 */
[----:B---3--:R2:W-:Y:S04]  /*11360*/  @!P2 STG.E.128 desc[UR24][R6.64+0x80], R20 ;  /* 0x000080140600a986 */ /* 0x0085e8000c101d18 */
[----:B-1----:R2:W-:Y:S02]  /*11370*/  @!P1 STG.E.128 desc[UR24][R6.64+0x100], R16 ;  /* 0x0001001006009986 */ /* 0x0025e4000c101d18 */
.L_x_2161:
[----:B------:R-:W-:Y:S05]  /*11380*/  BSYNC B0 ;  /* 0x0000000000007941 */ /* 0x000fea0003800000 */
.L_x_2160:
[----:B-12---:R1:W2:Y:S01]  /*11390*/  LDS.128 R16, [R199+0x5800] ;  /* 0x00580000c7107984 */ /* 0x0062a20000000c00 */
        /* <DEDUP_REMOVED lines=19> */
[----:B--2---:R-:W-:Y:S01]  /*114d0*/  STG.E.128 desc[UR24][R4.64+0x100], R16 ;  /* 0x0001001004007986 */ /* 0x004fe2000c101d18 */
[----:B------:R-:W-:Y:S05]  /*114e0*/  EXIT ;  /* 0x000000000000794d */ /* 0x000fea0003800000 */
.L_x_2162:
        /* <DEDUP_REMOVED lines=9> */
.L_x_7940:


//--------------------- .text._ZN5flash24flash_fwd_splitkv_kernelI23Flash_fwd_kernel_traitsILi192ELi64ELi64ELi4ELb0ELb0EN7cutlass10bfloat16_tE19Flash_kernel_traitsILi192ELi64ELi64ELi4ES3_EELb0ELb1ELb0ELb0ELb0ELb1ELb0ELb0EEEvNS_16Flash_fwd_paramsE --------------------------
	.section	.text._ZN5flash24flash_fwd_splitkv_kernelI23Flash_fwd_kernel_traitsILi192ELi64ELi64ELi4ELb0ELb0EN7cutlass10bfloat16_tE19Flash_kernel_traitsILi192ELi64ELi64ELi4ES3_EELb0ELb1ELb0ELb0ELb0ELb1ELb0ELb0EEEvNS_16Flash_fwd_paramsE,"ax",@progbits
	.align	128
        .global         _ZN5flash24flash_fwd_splitkv_kernelI23Flash_fwd_kernel_traitsILi192ELi64ELi64ELi4ELb0ELb0EN7cutlass10bfloat16_tE19Flash_kernel_traitsILi192ELi64ELi64ELi4ES3_EELb0ELb1ELb0ELb0ELb0ELb1ELb0ELb0EEEvNS_16Flash_fwd_paramsE
        .type           _ZN5flash24flash_fwd_splitkv_kernelI23Flash_fwd_kernel_traitsILi192ELi64ELi64ELi4ELb0ELb0EN7cutlass10bfloat16_tE19Flash_kernel_traitsILi192ELi64ELi64ELi4ES3_EELb0ELb1ELb0ELb0ELb0ELb1ELb0ELb0EEEvNS_16Flash_fwd_paramsE,@function
        .size           _ZN5flash24flash_fwd_splitkv_kernelI23Flash_fwd_kernel_traitsILi192ELi64ELi64ELi4ELb0ELb0EN7cutlass10bfloat16_tE19Flash_kernel_traitsILi192ELi64ELi64ELi4ES3_EELb0ELb1ELb0ELb0ELb0ELb1ELb0ELb0EEEvNS_16Flash_fwd_paramsE,(.L_x_7941 - _ZN5flash24flash_fwd_splitkv_kernelI23Flash_fwd_kernel_traitsILi192ELi64ELi64ELi4ELb0ELb0EN7cutlass10bfloat16_tE19Flash_kernel_traitsILi192ELi64ELi64ELi4ES3_EELb0ELb1ELb0ELb0ELb0ELb1ELb0ELb0EEEvNS_16Flash_fwd_paramsE)
        .other          _ZN5flash24flash_fwd_splitkv_kernelI23Flash_fwd_kernel_traitsILi192ELi64ELi64ELi4ELb0ELb0EN7cutlass10bfloat16_tE19Flash_kernel_traitsILi192ELi64ELi64ELi4ES3_EELb0ELb1ELb0ELb0ELb0ELb1ELb0ELb0EEEvNS_16Flash_fwd_paramsE,@"STO_CUDA_ENTRY STV_DEFAULT"
_ZN5flash24flash_fwd_splitkv_kernelI23Flash_fwd_kernel_traitsILi192ELi64ELi64ELi4ELb0ELb0EN7cutlass10bfloat16_tE19Flash_kernel_traitsILi192ELi64ELi64ELi4ES3_EELb0ELb1ELb0ELb0ELb0ELb1ELb0ELb0EEEvNS_16Flash_fwd_paramsE:
.text._ZN5flash24flash_fwd_splitkv_kernelI23Flash_fwd_kernel_traitsILi192ELi64ELi64ELi4ELb0ELb0EN7cutlass10bfloat16_tE19Flash_kernel_traitsILi192ELi64ELi64ELi4ES3_EELb0ELb1ELb0ELb0ELb0ELb1ELb0ELb0EEEvNS_16Flash_fwd_paramsE:
        /* <DEDUP_REMOVED lines=54> */
.L_x_2163:
[----:B------:R-:W-:-:S03]  /*0360*/  ULDC UR6, c[0x0][0x2c8] ;  /* 0x0000b20000067ab9 */ /* 0x000fc60000000800 */
.L_x_2164:
        /* <DEDUP_REMOVED lines=117> */
.L_x_2167:
[----:B------:R-:W-:Y:S05]  /*0ac0*/  BSYNC B0 ;  /* 0x0000000000007941 */ /* 0x000fea0003800000 */
.L_x_2166:
        /* <DEDUP_REMOVED lines=22> */
.L_x_2169:
[----:B------:R-:W-:Y:S05]  /*0c30*/  BSYNC B0 ;  /* 0x0000000000007941 */ /* 0x000fea0003800000 */
.L_x_2168:
        /* <DEDUP_REMOVED lines=21> */
.L_x_2171:
[----:B------:R-:W-:Y:S05]  /*0d90*/  BSYNC B0 ;  /* 0x0000000000007941 */ /* 0x000fea0003800000 */
.L_x_2170:
        /* <DEDUP_REMOVED lines=20> */
.L_x_2173:
[----:B------:R-:W-:Y:S05]  /*0ee0*/  BSYNC B0 ;  /* 0x0000000000007941 */ /* 0x000fea0003800000 */
.L_x_2172:
        /* <DEDUP_REMOVED lines=18> */
.L_x_2165:
        /* <DEDUP_REMOVED lines=29> */
.L_x_2174:
        /* <DEDUP_REMOVED lines=94> */
.L_x_2175:
        /* <DEDUP_REMOVED lines=46> */
.L_x_2177:
        /* <DEDUP_REMOVED lines=33> */
.L_x_2176:
        /* <DEDUP_REMOVED lines=111> */
.L_x_2179:
[----:B------:R-:W-:Y:S05]  /*23a0*/  BSYNC B0 ;  /* 0x0000000000007941 */ /* 0x000fea0003800000 */
.L_x_2178:
        /* <DEDUP_REMOVED lines=41> */
.L_x_2181:
[----:B------:R-:W-:Y:S05]  /*2640*/  BSYNC B0 ;  /* 0x0000000000007941 */ /* 0x000fea0003800000 */
.L_x_2180:
        /* <DEDUP_REMOVED lines=42> */
.L_x_2183:
[----:B------:R-:W-:Y:S05]  /*28f0*/  BSYNC B0 ;  /* 0x0000000000007941 */ /* 0x000fea0003800000 */
.L_x_2182:
        /* <DEDUP_REMOVED lines=44> */
.L_x_2185:
[----:B------:R-:W-:Y:S05]  /*2bc0*/  BSYNC B0 ;  /* 0x0000000000007941 */ /* 0x000fea0003800000 */
.L_x_2184:
        /* <DEDUP_REMOVED lines=37> */
.L_x_2187:
[----:B------:R-:W-:Y:S05]  /*2e20*/  BSYNC B0 ;  /* 0x0000000000007941 */ /* 0x000fea0003800000 */
.L_x_2186:
        /* <DEDUP_REMOVED lines=33> */
.L_x_2189:
[----:B------:R-:W-:Y:S05]  /*3040*/  BSYNC B0 ;  /* 0x0000000000007941 */ /* 0x000fea0003800000 */
.L_x_2188:
        /* <DEDUP_REMOVED lines=39> */
.L_x_2191:
[----:B------:R-:W-:Y:S05]  /*32c0*/  BSYNC B0 ;  /* 0x0000000000007941 */ /* 0x000fea0003800000 */
.L_x_2190:
        /* <DEDUP_REMOVED lines=43> */
.L_x_2193:
[----:B------:R-:W-:Y:S05]  /*3580*/  BSYNC B0 ;  /* 0x0000000000007941 */ /* 0x000fea0003800000 */
.L_x_2192:
        /* <DEDUP_REMOVED lines=61> */
.L_x_2195:
[----:B------:R-:W-:Y:S05]  /*3960*/  BSYNC B0 ;  /* 0x0000000000007941 */ /* 0x000fea0003800000 */
.L_x_2194:
        /* <DEDUP_REMOVED lines=31> */
.L_x_2197:
[----:B------:R-:W-:Y:S05]  /*3b60*/  BSYNC B0 ;  /* 0x0000000000007941 */ /* 0x000fea0003800000 */
.L_x_2196:
        /* <DEDUP_REMOVED lines=33> */
.L_x_2199:
[----:B------:R-:W-:Y:S05]  /*3d80*/  BSYNC B0 ;  /* 0x0000000000007941 */ /* 0x000fea0003800000 */
.L_x_2198:
        /* <DEDUP_REMOVED lines=37> */
.L_x_2201:
[----:B------:R-:W-:Y:S05]  /*3fe0*/  BSYNC B0 ;  /* 0x0000000000007941 */ /* 0x000fea0003800000 */
.L_x_2200:
[----:B------:R-:W-:Y:S01]  /*3ff0*/  LDSM.16.M88.4 R20, [R202] ;  /* 0x00000000ca14783b */ /* 0x000fe20000000200 */
[----:B------:R-:W-:Y:S01]  /*4000*/  R2P PR, R2, 0x6 ;  /* 0x0000000602007804 */ /* 0x000fe20000000000 */
[----:B------:R-:W-:Y:S01]  /*4010*/  IMAD R198, R5, 0x2, R202 ;  /* 0x0000000205c67824 */ /* 0x000fe200078e02ca */
[C---:B------:R-:W-:Y:S01]  /*4020*/  IADD3 R2, R201.reuse, 0x6000, RZ ;  /* 0x00006000c9027810 */ /* 0x040fe20007ffe0ff */
[----:B------:R-:W5:Y:S01]  /*4030*/  LDSM.16.M88.4 R28, [R201+0x6000] ;  /* 0x00600000c91c783b */ /* 0x000f620000000200 */
[----:B------:R-:W-:Y:S01]  /*4040*/  IADD3 R199, R201, 0x6020, RZ ;  /* 0x00006020c9c77810 */ /* 0x000fe20007ffe0ff */
[----:B------:R-:W-:Y:S01]  /*4050*/  ULDC UR27, c[0x0][0x39c] ;  /* 0x0000e700001b7ab9 */ /* 0x000fe20000000800 */
[----:B------:R-:W-:Y:S01]  /*4060*/  LEA R200, R7, R202, 0x1 ;  /* 0x000000ca07c87211 */ /* 0x000fe200078e08ff */
[----:B------:R-:W3:Y:S01]  /*4070*/  LDSM.16.M88.4 R52, [R201+0x7000] ;  /* 0x00700000c934783b */ /* 0x000ee20000000200 */
[----:B------:R-:W-:Y:S01]  /*4080*/  LOP3.LUT R4, R4, 0xffffffe0, RZ, 0xc0, !PT ;  /* 0xffffffe004047812 */ /* 0x000fe200078ec0ff */
[----:B------:R-:W-:Y:S01]  /*4090*/  UISETP.GT.AND UP0, UPT, UR12, UR10, UPT ;  /* 0x0000000a0c00728c */ /* 0x000fe2000bf04270 */
[----:B------:R-:W-:Y:S01]  /*40a0*/  LEA R197, R5, R200, 0x1 ;  /* 0x000000c805c57211 */ /* 0x000fe200078e08ff */
[----:B------:R-:W-:Y:S01]  /*40b0*/  LDSM.16.M88.4 R72, [R200] ;  /* 0x00000000c848783b */ /* 0x000fe20000000200 */
[----:B------:R-:W-:Y:S01]  /*40c0*/  LEA R213, R105, UR19, 0x4 ;  /* 0x0000001369d57c11 */ /* 0x000fe2000f8e20ff */
[----:B------:R-:W-:Y:S01]  /*40d0*/  UIADD3 UR14, UR22, 0x1, -UR13 ;  /* 0x00000001160e7890 */ /* 0x000fe2000fffe80d */
[----:B------:R-:W-:Y:S01]  /*40e0*/  @P1 IADD3 R199, R2, -0x20, RZ ;  /* 0xffffffe002c71810 */ /* 0x000fe20007ffe0ff */
[----:B------:R-:W-:Y:S01]  /*40f0*/  LDSM.16.M88.4 R60, [R201+0x6800] ;  /* 0x00680000c93c783b */ /* 0x000fe20000000200 */
[----:B------:R-:W-:Y:S01]  /*4100*/  MOV R2, 0x40 ;  /* 0x0000004000027802 */ /* 0x000fe20000000f00 */
[----:B------:R-:W-:Y:S01]  /*4110*/  UIADD3 UR19, UR22, -UR18, -UR13 ;  /* 0x8000001216137290 */ /* 0x000fe2000fffe80d */
[----:B------:R-:W-:Y:S01]  /*4120*/  PLOP3.LUT P6, PT, PT, PT, UP0, 0x80, 0x0 ;  /* 0x000000000000781c */ /* 0x000fe20003fcf008 */
[----:B------:R-:W4:Y:S01]  /*4130*/  LDSM.16.M88.4 R68, [R199] ;  /* 0x00000000c744783b */ /* 0x000f220000000200 */
[----:B------:R-:W-:Y:S01]  /*4140*/  SEL R2, R2, 0xffffffc0, !P2 ;  /* 0xffffffc002027807 */ /* 0x000fe20005000000 */
[----:B------:R-:W-:Y:S01]  /*4150*/  UIADD3 UR18, UR14, UR17, URZ ;  /* 0x000000110e127290 */ /* 0x000fe2000fffe03f */
[----:B------:R-:W-:Y:S01]  /*4160*/  MOV R212, UR22 ;  /* 0x0000001600d47c02 */ /* 0x000fe20008000f00 */
[----:B------:R-:W-:Y:S01]  /*4170*/  LDSM.16.M88.4 R76, [R198] ;  /* 0x00000000c64c783b */ /* 0x000fe20000000200 */
[----:B------:R-:W-:Y:S01]  /*4180*/  IADD3 R195, R201, R2, RZ ;  /* 0x00000002c9c37210 */ /* 0x000fe20007ffe0ff */
[C---:B------:R-:W-:Y:S01]  /*4190*/  VIADD R191, R199.reuse, 0x800 ;  /* 0x00000800c7bf7836 */ /* 0x040fe20000000000 */
[----:B------:R-:W-:Y:S01]  /*41a0*/  IADD3 R188, R2, R199, RZ ;  /* 0x000000c702bc7210 */ /* 0x000fe20007ffe0ff */
[----:B------:R-:W4:Y:S01]  /*41b0*/  LDSM.16.M88.4 R44, [R201+0x7800] ;  /* 0x00780000c92c783b */ /* 0x000f220000000200 */
[----:B------:R-:W-:Y:S01]  /*41c0*/  MOV R210, UR14 ;  /* 0x0000000e00d27c02 */ /* 0x000fe20008000f00 */
[----:B------:R-:W-:Y:S01]  /*41d0*/  VIADD R185, R199, 0x3000 ;  /* 0x00003000c7b97836 */ /* 0x000fe20000000000 */
[----:B------:R-:W-:Y:S01]  /*41e0*/  SHF.L.U32 R214, R3, 0x1, RZ ;  /* 0x0000000103d67819 */ /* 0x000fe200000006ff */
[----:B------:R-:W4:Y:S01]  /*41f0*/  LDSM.16.M88.4 R64, [R195+0x6000] ;  /* 0x00600000c340783b */ /* 0x000f220000000200 */
[----:B------:R-:W-:-:S02]  /*4200*/  IADD3 R190, R199, 0x1000, RZ ;  /* 0x00001000c7be7810 */ /* 0x000fc40007ffe0ff */
[----:B------:R-:W-:Y:S01]  /*4210*/  LOP3.LUT R214, R214, 0x6, RZ, 0xc0, !PT ;  /* 0x00000006d6d67812 */ /* 0x000fe200078ec0ff */
[----:B------:R-:W4:Y:S01]  /*4220*/  LDSM.16.M88.4 R32, [R199+0x1000] ;  /* 0x00100000c720783b */ /* 0x000f220000000200 */
[C---:B------:R-:W-:Y:S02]  /*4230*/  IADD3 R189, R199.reuse, 0x1800, RZ ;  /* 0x00001800c7bd7810 */ /* 0x040fe40007ffe0ff */
[C---:B------:R-:W-:Y:S01]  /*4240*/  IADD3 R187, R199.reuse, 0x2000, RZ ;  /* 0x00002000c7bb7810 */ /* 0x040fe20007ffe0ff */
[----:B------:R-:W4:Y:S01]  /*4250*/  LDSM.16.M88.4 R36, [R199+0x800] ;  /* 0x00080000c724783b */ /* 0x000f220000000200 */
[C---:B------:R-:W-:Y:S02]  /*4260*/  IADD3 R186, R199.reuse, 0x2800, RZ ;  /* 0x00002800c7ba7810 */ /* 0x040fe40007ffe0ff */
[C---:B------:R-:W-:Y:S01]  /*4270*/  IADD3 R184, R199.reuse, 0x3800, RZ ;  /* 0x00003800c7b87810 */ /* 0x040fe20007ffe0ff */
[----:B-----5:R-:W-:Y:S01]  /*4280*/  HMMA.16816.F32.BF16 R16, R20, R28, RZ ;  /* 0x0000001c1410723c */ /* 0x020fe200000418ff */
[----:B------:R-:W-:Y:S01]  /*4290*/  LDSM.16.M88.4 R24, [R197] ;  /* 0x00000000c518783b */ /* 0x000fe20000000200 */
[----:B------:R-:W-:-:S02]  /*42a0*/  IADD3 R183, R199, 0x4000, RZ ;  /* 0x00004000c7b77810 */ /* 0x000fc40007ffe0ff */
[C---:B------:R-:W-:Y:S01]  /*42b0*/  IADD3 R182, R199.reuse, 0x4800, RZ ;  /* 0x00004800c7b67810 */ /* 0x040fe20007ffe0ff */
[----:B------:R-:W5:Y:S01]  /*42c0*/  LDSM.16.M88.4 R88, [R188] ;  /* 0x00000000bc58783b */ /* 0x000f620000000200 */
[C---:B---3--:R-:W-:Y:S01]  /*42d0*/  HMMA.16816.F32.BF16 R56, R20.reuse, R52, RZ ;  /* 0x000000341438723c */ /* 0x048fe200000418ff */
[C---:B------:R-:W-:Y:S02]  /*42e0*/  IADD3 R181, R199.reuse, 0x5000, RZ ;  /* 0x00005000c7b57810 */ /* 0x040fe40007ffe0ff */
[----:B------:R-:W3:Y:S01]  /*42f0*/  LDSM.16.M88.4 R48, [R199+0x1800] ;  /* 0x00180000c730783b */ /* 0x000ee20000000200 */
[----:B------:R-:W-:Y:S02]  /*4300*/  IADD3 R180, R199, 0x5800, RZ ;  /* 0x00005800c7b47810 */ /* 0x000fe40007ffe0ff */
[C---:B------:R-:W-:Y:S01]  /*4310*/  HMMA.16816.F32.BF16 R28, R20.reuse, R30, RZ ;  /* 0x0000001e141c723c */ /* 0x040fe200000418ff */
[----:B-12---:R-:W1:Y:S04]  /*4320*/  LDSM.16.M88.4 R8, [R195+0x7000] ;  /* 0x00700000c308783b */ /* 0x006e680000000200 */
[----:B------:R-:W2:Y:S01]  /*4330*/  LDSM.16.M88.4 R12, [R195+0x6800] ;  /* 0x00680000c30c783b */ /* 0x000ea20000000200 */
[----:B------:R-:W-:Y:S03]  /*4340*/  HMMA.16816.F32.BF16 R52, R20, R54, RZ ;  /* 0x000000361434723c */ /* 0x000fe600000418ff */
[----:B------:R-:W-:Y:S03]  /*4350*/  LDSM.16.M88.4 R84, [R195+0x7800] ;  /* 0x00780000c354783b */ /* 0x000fe60000000200 */
[----:B----4-:R-:W-:Y:S01]  /*4360*/  HMMA.16816.F32.BF16 R16, R72, R68, R16 ;  /* 0x000000444810723c */ /* 0x010fe20000041810 */
[----:B------:R-:W-:Y:S04]  /*4370*/  LDSM.16.M88.4 R96, [R199+0x4000] ;  /* 0x00400000c760783b */ /* 0x000fe80000000200 */
[----:B------:R-:W-:Y:S01]  /*4380*/  LDSM.16.M88.4 R92, [R195+0x9000] ;  /* 0x00900000c35c783b */ /* 0x000fe20000000200 */
[C---:B------:R-:W-:Y:S03]  /*4390*/  HMMA.16816.F32.BF16 R40, R20.reuse, R60, RZ ;  /* 0x0000003c1428723c */ /* 0x040fe600000418ff */
[----:B------:R-:W-:Y:S03]  /*43a0*/  LDSM.16.M88.4 R100, [R188+0x2800] ;  /* 0x00280000bc64783b */ /* 0x000fe60000000200 */
[C---:B------:R-:W-:Y:S01]  /*43b0*/  HMMA.16816.F32.BF16 R60, R20.reuse, R62, RZ ;  /* 0x0000003e143c723c */ /* 0x040fe200000418ff */
[----:B------:R-:W0:Y:S05]  /*43c0*/  LDGDEPBAR ;  /* 0x00000000000079af */ /* 0x000e2a0000000000 */
[----:B------:R-:W-:Y:S06]  /*43d0*/  HMMA.16816.F32.BF16 R80, R20, R44, RZ ;  /* 0x0000002c1450723c */ /* 0x000fec00000418ff */
[----:B------:R-:W-:Y:S06]  /*43e0*/  HMMA.16816.F32.BF16 R16, R76, R64, R16 ;  /* 0x000000404c10723c */ /* 0x000fec0000041810 */
[----:B------:R-:W-:Y:S01]  /*43f0*/  HMMA.16816.F32.BF16 R20, R20, R46, RZ ;  /* 0x0000002e1414723c */ /* 0x000fe200000418ff */
[----:B------:R-:W-:Y:S05]  /*4400*/  LDSM.16.M88.4 R44, [R188+0x800] ;  /* 0x00080000bc2c783b */ /* 0x000fea0000000200 */
[C---:B------:R-:W-:Y:S01]  /*4410*/  HMMA.16816.F32.BF16 R28, R72.reuse, R70, R28 ;  /* 0x00000046481c723c */ /* 0x040fe2000004181c */
[----:B------:R-:W-:Y:S05]  /*4420*/  LDSM.16.M88.4 R68, [R201+0x8000] ;  /* 0x00800000c944783b */ /* 0x000fea0000000200 */
[C---:B------:R-:W-:Y:S06]  /*4430*/  HMMA.16816.F32.BF16 R56, R72.reuse, R32, R56 ;  /* 0x000000204838723c */ /* 0x040fec0000041838 */
[C---:B------:R-:W-:Y:S01]  /*4440*/  HMMA.16816.F32.BF16 R52, R72.reuse, R34, R52 ;  /* 0x000000224834723c */ /* 0x040fe20000041834 */
[----:B------:R-:W4:Y:S05]  /*4450*/  LDSM.16.M88.4 R32, [R202+0x2000] ;  /* 0x00200000ca20783b */ /* 0x000f2a0000000200 */
[C---:B------:R-:W-:Y:S06]  /*4460*/  HMMA.16816.F32.BF16 R40, R72.reuse, R36, R40 ;  /* 0x000000244828723c */ /* 0x040fec0000041828 */
[----:B------:R-:W-:Y:S01]  /*4470*/  HMMA.16816.F32.BF16 R60, R72, R38, R60 ;  /* 0x00000026483c723c */ /* 0x000fe2000004183c */
[----:B------:R-:W4:Y:S05]  /*4480*/  LDSM.16.M88.4 R36, [R188+0x1000] ;  /* 0x00100000bc24783b */ /* 0x000f2a0000000200 */
[----:B-----5:R-:W-:Y:S06]  /*4490*/  HMMA.16816.F32.BF16 R16, R24, R88, R16 ;  /* 0x000000581810723c */ /* 0x020fec0000041810 */
[C---:B---3--:R-:W-:Y:S06]  /*44a0*/  HMMA.16816.F32.BF16 R80, R72.reuse, R48, R80 ;  /* 0x000000304850723c */ /* 0x048fec0000041850 */
[----:B------:R-:W-:Y:S01]  /*44b0*/  HMMA.16816.F32.BF16 R72, R72, R50, R20 ;  /* 0x000000324848723c */ /* 0x000fe20000041814 */
[----:B------:R-:W-:Y:S04]  /*44c0*/  LDSM.16.M88.4 R48, [R199+0x2000] ;  /* 0x00200000c730783b */ /* 0x000fe80000000200 */
[----:B------:R-:W-:Y:S01]  /*44d0*/  LDSM.16.M88.4 R20, [R201+0x9000] ;  /* 0x00900000c914783b */ /* 0x000fe20000000200 */
[C---:B------:R-:W-:Y:S03]  /*44e0*/  HMMA.16816.F32.BF16 R28, R76.reuse, R66, R28 ;  /* 0x000000424c1c723c */ /* 0x040fe6000004181c */
[----:B------:R-:W-:Y:S03]  /*44f0*/  LDSM.16.M88.4 R64, [R188+0x1800] ;  /* 0x00180000bc40783b */ /* 0x000fe60000000200 */
[C---:B-1----:R-:W-:Y:S06]  /*4500*/  HMMA.16816.F32.BF16 R56, R76.reuse, R8, R56 ;  /* 0x000000084c38723c */ /* 0x042fec0000041838 */
[C---:B------:R-:W-:Y:S01]  /*4510*/  HMMA.16816.F32.BF16 R52, R76.reuse, R10, R52 ;  /* 0x0000000a4c34723c */ /* 0x040fe20000041834 */
[----:B------:R-:W1:Y:S05]  /*4520*/  LDSM.16.M88.4 R8, [R200+0x2000] ;  /* 0x00200000c808783b */ /* 0x000e6a0000000200 */
[C---:B--2---:R-:W-:Y:S06]  /*4530*/  HMMA.16816.F32.BF16 R40, R76.reuse, R12, R40 ;  /* 0x0000000c4c28723c */ /* 0x044fec0000041828 */
[----:B------:R-:W-:Y:S01]  /*4540*/  HMMA.16816.F32.BF16 R60, R76, R14, R60 ;  /* 0x0000000e4c3c723c */ /* 0x000fe2000004183c */
[----:B------:R-:W2:Y:S05]  /*4550*/  LDSM.16.M88.4 R12, [R201+0x8800] ;  /* 0x00880000c90c783b */ /* 0x000eaa0000000200 */
[----:B----4-:R-:W-:Y:S06]  /*4560*/  HMMA.16816.F32.BF16 R16, R32, R68, R16 ;  /* 0x000000442010723c */ /* 0x010fec0000041810 */
[C---:B------:R-:W-:Y:S06]  /*4570*/  HMMA.16816.F32.BF16 R80, R76.reuse, R84, R80 ;  /* 0x000000544c50723c */ /* 0x040fec0000041850 */
[----:B------:R-:W-:Y:S01]  /*4580*/  HMMA.16816.F32.BF16 R76, R76, R86, R72 ;  /* 0x000000564c4c723c */ /* 0x000fe20000041848 */
[----:B------:R-:W-:Y:S04]  /*4590*/  LDSM.16.M88.4 R72, [R197+0x2000] ;  /* 0x00200000c548783b */ /* 0x000fe80000000200 */
[----:B------:R-:W-:Y:S01]  /*45a0*/  LDSM.16.M88.4 R84, [R195+0x9800] ;  /* 0x00980000c354783b */ /* 0x000fe20000000200 */
[C---:B------:R-:W-:Y:S03]  /*45b0*/  HMMA.16816.F32.BF16 R28, R24.reuse, R90, R28 ;  /* 0x0000005a181c723c */ /* 0x040fe6000004181c */
[----:B------:R-:W-:Y:S03]  /*45c0*/  LDSM.16.M88.4 R88, [R198+0x2000] ;  /* 0x00200000c658783b */ /* 0x000fe60000000200 */
[C---:B------:R-:W-:Y:S06]  /*45d0*/  HMMA.16816.F32.BF16 R56, R24.reuse, R36, R56 ;  /* 0x000000241838723c */ /* 0x040fec0000041838 */
[C---:B------:R-:W-:Y:S01]  /*45e0*/  HMMA.16816.F32.BF16 R52, R24.reuse, R38, R52 ;  /* 0x000000261834723c */ /* 0x040fe20000041834 */
[----:B------:R-:W3:Y:S05]  /*45f0*/  LDSM.16.M88.4 R36, [R195+0x8000] ;  /* 0x00800000c324783b */ /* 0x000eea0000000200 */
[C---:B------:R-:W-:Y:S06]  /*4600*/  HMMA.16816.F32.BF16 R40, R24.reuse, R44, R40 ;  /* 0x0000002c1828723c */ /* 0x040fec0000041828 */
[----:B------:R-:W-:Y:S01]  /*4610*/  HMMA.16816.F32.BF16 R60, R24, R46, R60 ;  /* 0x0000002e183c723c */ /* 0x000fe2000004183c */
[----:B------:R-:W4:Y:S05]  /*4620*/  LDSM.16.M88.4 R44, [R201+0x9800] ;  /* 0x00980000c92c783b */ /* 0x000f2a0000000200 */
[----:B-1----:R-:W-:Y:S06]  /*4630*/  HMMA.16816.F32.BF16 R16, R8, R48, R16 ;  /* 0x000000300810723c */ /* 0x002fec0000041810 */
[C---:B------:R-:W-:Y:S06]  /*4640*/  HMMA.16816.F32.BF16 R80, R24.reuse, R64, R80 ;  /* 0x000000401850723c */ /* 0x040fec0000041850 */
[----:B------:R-:W-:Y:S01]  /*4650*/  HMMA.16816.F32.BF16 R76, R24, R66, R76 ;  /* 0x00000042184c723c */ /* 0x000fe2000004184c */
[----:B------:R-:W1:Y:S04]  /*4660*/  LDSM.16.M88.4 R24, [R188+0x2000] ;  /* 0x00200000bc18783b */ /* 0x000e680000000200 */
[----:B------:R-:W-:Y:S01]  /*4670*/  LDSM.16.M88.4 R64, [R195+0x8800] ;  /* 0x00880000c340783b */ /* 0x000fe20000000200 */
[C---:B------:R-:W-:Y:S03]  /*4680*/  HMMA.16816.F32.BF16 R28, R32.reuse, R70, R28 ;  /* 0x00000046201c723c */ /* 0x040fe6000004181c */
[----:B------:R-:W-:Y:S03]  /*4690*/  LDSM.16.M88.4 R68, [R188+0x3000] ;  /* 0x00300000bc44783b */ /* 0x000fe60000000200 */
[C---:B--2---:R-:W-:Y:S06]  /*46a0*/  HMMA.16816.F32.BF16 R40, R32.reuse, R12, R40 ;  /* 0x0000000c2028723c */ /* 0x044fec0000041828 */
[----:B------:R-:W-:Y:S01]  /*46b0*/  HMMA.16816.F32.BF16 R60, R32, R14, R60 ;  /* 0x0000000e203c723c */ /* 0x000fe2000004183c */
[----:B------:R-:W2:Y:S05]  /*46c0*/  LDSM.16.M88.4 R12, [R199+0x2800] ;  /* 0x00280000c70c783b */ /* 0x000eaa0000000200 */
[----:B---3--:R-:W-:Y:S06]  /*46d0*/  HMMA.16816.F32.BF16 R16, R88, R36, R16 ;  /* 0x000000245810723c */ /* 0x008fec0000041810 */
[C---:B------:R-:W-:Y:S06]  /*46e0*/  HMMA.16816.F32.BF16 R56, R32.reuse, R20, R56 ;  /* 0x000000142038723c */ /* 0x040fec0000041838 */
[C---:B------:R-:W-:Y:S01]  /*46f0*/  HMMA.16816.F32.BF16 R52, R32.reuse, R22, R52 ;  /* 0x000000162034723c */ /* 0x040fe20000041834 */
[----:B------:R-:W3:Y:S05]  /*4700*/  LDSM.16.M88.4 R20, [R199+0x3000] ;  /* 0x00300000c714783b */ /* 0x000eea0000000200 */
[----:B----4-:R-:W-:Y:S06]  /*4710*/  HMMA.16816.F32.BF16 R80, R32, R44, R80 ;  /* 0x0000002c2050723c */ /* 0x010fec0000041850 */
[----:B------:R-:W-:Y:S01]  /*4720*/  HMMA.16816.F32.BF16 R28, R8, R50, R28 ;  /* 0x00000032081c723c */ /* 0x000fe2000004181c */
[----:B------:R-:W-:Y:S05]  /*4730*/  LDSM.16.M88.4 R48, [R202+0x4000] ;  /* 0x00400000ca30783b */ /* 0x000fea0000000200 */
[----:B------:R-:W-:Y:S01]  /*4740*/  HMMA.16816.F32.BF16 R76, R32, R46, R76 ;  /* 0x0000002e204c723c */ /* 0x000fe2000004184c */
[----:B------:R-:W4:Y:S04]  /*4750*/  LDSM.16.M88.4 R32, [R201+0xa000] ;  /* 0x00a00000c920783b */ /* 0x000f280000000200 */
[----:B------:R-:W-:Y:S01]  /*4760*/  LDSM.16.M88.4 R44, [R201+0xa800] ;  /* 0x00a80000c92c783b */ /* 0x000fe20000000200 */
[----:B-1----:R-:W-:Y:S06]  /*4770*/  HMMA.16816.F32.BF16 R16, R72, R24, R16 ;  /* 0x000000184810723c */ /* 0x002fec0000041810 */
[C---:B--2---:R-:W-:Y:S06]  /*4780*/  HMMA.16816.F32.BF16 R40, R8.reuse, R12, R40 ;  /* 0x0000000c0828723c */ /* 0x044fec0000041828 */
[----:B------:R-:W-:Y:S01]  /*4790*/  HMMA.16816.F32.BF16 R60, R8, R14, R60 ;  /* 0x0000000e083c723c */ /* 0x000fe2000004183c */
[----:B------:R-:W1:Y:S05]  /*47a0*/  LDSM.16.M88.4 R12, [R199+0x3800] ;  /* 0x00380000c70c783b */ /* 0x000e6a0000000200 */
[----:B------:R-:W-:Y:S01]  /*47b0*/  HMMA.16816.F32.BF16 R28, R88, R38, R28 ;  /* 0x00000026581c723c */ /* 0x000fe2000004181c */
[----:B------:R-:W2:Y:S05]  /*47c0*/  LDSM.16.M88.4 R36, [R200+0x4000] ;  /* 0x00400000c824783b */ /* 0x000eaa0000000200 */
[C---:B---3--:R-:W-:Y:S06]  /*47d0*/  HMMA.16816.F32.BF16 R56, R8.reuse, R20, R56 ;  /* 0x000000140838723c */ /* 0x048fec0000041838 */
[----:B------:R-:W-:Y:S01]  /*47e0*/  HMMA.16816.F32.BF16 R52, R8, R22, R52 ;  /* 0x000000160834723c */ /* 0x000fe20000041834 */
[----:B------:R-:W-:Y:S05]  /*47f0*/  LDSM.16.M88.4 R20, [R195+0xa000] ;  /* 0x00a00000c314783b */ /* 0x000fea0000000200 */
[----:B----4-:R-:W-:Y:S06]  /*4800*/  HMMA.16816.F32.BF16 R16, R48, R32, R16 ;  /* 0x000000203010723c */ /* 0x010fec0000041810 */
[----:B------:R-:W-:Y:S01]  /*4810*/  HMMA.16816.F32.BF16 R28, R72, R26, R28 ;  /* 0x0000001a481c723c */ /* 0x000fe2000004181c */
[----:B------:R-:W3:Y:S05]  /*4820*/  LDSM.16.M88.4 R24, [R198+0x4000] ;  /* 0x00400000c618783b */ /* 0x000eea0000000200 */
[----:B------:R-:W-:Y:S06]  /*4830*/  HMMA.16816.F32.BF16 R40, R88, R64, R40 ;  /* 0x000000405828723c */ /* 0x000fec0000041828 */
[C---:B-1----:R-:W-:Y:S06]  /*4840*/  HMMA.16816.F32.BF16 R80, R8.reuse, R12, R80 ;  /* 0x0000000c0850723c */ /* 0x042fec0000041850 */
[----:B------:R-:W-:Y:S01]  /*4850*/  HMMA.16816.F32.BF16 R76, R8, R14, R76 ;  /* 0x0000000e084c723c */ /* 0x000fe2000004184c */
[----:B------:R-:W-:Y:S04]  /*4860*/  LDSM.16.M88.4 R12, [R197+0x4000] ;  /* 0x00400000c50c783b */ /* 0x000fe80000000200 */
[----:B------:R-:W-:Y:S01]  /*4870*/  LDSM.16.M88.4 R8, [R188+0x4000] ;  /* 0x00400000bc08783b */ /* 0x000fe20000000200 */
[----:B--2---:R-:W-:Y:S06]  /*4880*/  HMMA.16816.F32.BF16 R16, R36, R96, R16 ;  /* 0x000000602410723c */ /* 0x004fec0000041810 */
[----:B------:R-:W-:Y:S01]  /*4890*/  HMMA.16816.F32.BF16 R60, R88, R66, R60 ;  /* 0x00000042583c723c */ /* 0x000fe2000004183c */
[----:B------:R-:W1:Y:S05]  /*48a0*/  LDSM.16.M88.4 R64, [R188+0x3800] ;  /* 0x00380000bc40783b */ /* 0x000e6a0000000200 */
[----:B------:R-:W-:Y:S01]  /*48b0*/  HMMA.16816.F32.BF16 R28, R48, R34, R28 ;  /* 0x00000022301c723c */ /* 0x000fe2000004181c */
[----:B------:R-:W-:Y:S05]  /*48c0*/  LDSM.16.M88.4 R32, [R199+0x4800] ;  /* 0x00480000c720783b */ /* 0x000fea0000000200 */
[C---:B------:R-:W-:Y:S06]  /*48d0*/  HMMA.16816.F32.BF16 R80, R88.reuse, R84, R80 ;  /* 0x000000545850723c */ /* 0x040fec0000041850 */
[C---:B------:R-:W-:Y:S06]  /*48e0*/  HMMA.16816.F32.BF16 R56, R88.reuse, R92, R56 ;  /* 0x0000005c5838723c */ /* 0x040fec0000041838 */
[----:B------:R-:W-:Y:S01]  /*48f0*/  HMMA.16816.F32.BF16 R52, R88, R94, R52 ;  /* 0x0000005e5834723c */ /* 0x000fe20000041834 */
[----:B------:R-:W2:Y:S05]  /*4900*/  LDSM.16.M88.4 R92, [R201+0xb000] ;  /* 0x00b00000c95c783b */ /* 0x000eaa0000000200 */
[----:B---3--:R-:W-:Y:S06]  /*4910*/  HMMA.16816.F32.BF16 R16, R24, R20, R16 ;  /* 0x000000141810723c */ /* 0x008fec0000041810 */
[----:B------:R-:W-:Y:S01]  /*4920*/  HMMA.16816.F32.BF16 R84, R88, R86, R76 ;  /* 0x000000565854723c */ /* 0x000fe2000004184c */
[----:B------:R-:W-:Y:S05]  /*4930*/  LDSM.16.M88.4 R76, [R195+0xa800] ;  /* 0x00a80000c34c783b */ /* 0x000fea0000000200 */
[----:B------:R-:W-:Y:S06]  /*4940*/  HMMA.16816.F32.BF16 R28, R36, R98, R28 ;  /* 0x00000062241c723c */ /* 0x000fec000004181c */
[C---:B------:R-:W-:Y:S06]  /*4950*/  HMMA.16816.F32.BF16 R56, R72.reuse, R68, R56 ;  /* 0x000000444838723c */ /* 0x040fec0000041838 */
[C---:B------:R-:W-:Y:S06]  /*4960*/  HMMA.16816.F32.BF16 R52, R72.reuse, R70, R52 ;  /* 0x000000464834723c */ /* 0x040fec0000041834 */
[----:B-1----:R-:W-:Y:S06]  /*4970*/  HMMA.16816.F32.BF16 R80, R72, R64, R80 ;  /* 0x000000404850723c */ /* 0x002fec0000041850 */
[----:B------:R-:W-:Y:S06]  /*4980*/  HMMA.16816.F32.BF16 R16, R12, R8, R16 ;  /* 0x000000080c10723c */ /* 0x000fec0000041810 */
[----:B------:R-:W-:Y:S01]  /*4990*/  HMMA.16816.F32.BF16 R84, R72, R66, R84 ;  /* 0x000000424854723c */ /* 0x000fe20000041854 */
[----:B------:R-:W1:Y:S05]  /*49a0*/  LDSM.16.M88.4 R64, [R201+0xb800] ;  /* 0x00b80000c940783b */ /* 0x000e6a0000000200 */
[----:B------:R-:W-:Y:S01]  /*49b0*/  HMMA.16816.F32.BF16 R28, R24, R22, R28 ;  /* 0x00000016181c723c */ /* 0x000fe2000004181c */
[----:B------:R-:W3:Y:S05]  /*49c0*/  LDSM.16.M88.4 R20, [R199+0x5000] ;  /* 0x00500000c714783b */ /* 0x000eea0000000200 */
[C---:B------:R-:W-:Y:S06]  /*49d0*/  HMMA.16816.F32.BF16 R40, R72.reuse, R100, R40 ;  /* 0x000000644828723c */ /* 0x040fec0000041828 */
[----:B------:R-:W-:Y:S01]  /*49e0*/  HMMA.16816.F32.BF16 R60, R72, R102, R60 ;  /* 0x00000066483c723c */ /* 0x000fe2000004183c */
[----:B------:R-:W-:Y:S01]  /*49f0*/  FMUL.FTZ R2, R16, UR27 ;  /* 0x0000001b10027c20 */ /* 0x000fe20008410000 */
[----:B------:R-:W-:Y:S01]  /*4a00*/  FMUL.FTZ R6, R17, UR27 ;  /* 0x0000001b11067c20 */ /* 0x000fe20008410000 */
[----:B------:R-:W-:Y:S01]  /*4a10*/  FMUL.FTZ R68, R18, UR27 ;  /* 0x0000001b12447c20 */ /* 0x000fe20008410000 */
[----:B------:R-:W-:-:S02]  /*4a20*/  FMUL.FTZ R69, R19, UR27 ;  /* 0x0000001b13457c20 */ /* 0x000fc40008410000 */
[C---:B--2---:R-:W-:Y:S01]  /*4a30*/  HMMA.16816.F32.BF16 R56, R48.reuse, R92, R56 ;  /* 0x0000005c3038723c */ /* 0x044fe20000041838 */
[----:B------:R-:W2:Y:S01]  /*4a40*/  LDSM.16.M88.4 R16, [R199+0x5800] ;  /* 0x00580000c710783b */ /* 0x000ea20000000200 */
[----:B------:R-:W4:Y:S04]  /*4a50*/  MUFU.TANH R2, R2 ;  /* 0x0000000200027308 */ /* 0x000f280000002400 */
[----:B------:R-:W-:Y:S04]  /*4a60*/  HMMA.16816.F32.BF16 R52, R48, R94, R52 ;  /* 0x0000005e3034723c */ /* 0x000fe80000041834 */
[----:B------:R-:W1:Y:S02]  /*4a70*/  MUFU.TANH R6, R6 ;  /* 0x0000000600067308 */ /* 0x000e640000002400 */
[----:B------:R-:W-:Y:S01]  /*4a80*/  HMMA.16816.F32.BF16 R28, R12, R10, R28 ;  /* 0x0000000a0c1c723c */ /* 0x000fe2000004181c */
[----:B------:R-:W5:Y:S05]  /*4a90*/  LDSM.16.M88.4 R8, [R195+0xb000] ;  /* 0x00b00000c308783b */ /* 0x000f6a0000000200 */
[C---:B------:R-:W-:Y:S01]  /*4aa0*/  HMMA.16816.F32.BF16 R40, R48.reuse, R44, R40 ;  /* 0x0000002c3028723c */ /* 0x040fe20000041828 */
[----:B------:R-:W2:Y:S05]  /*4ab0*/  MUFU.TANH R68, R68 ;  /* 0x0000004400447308 */ /* 0x000eaa0000002400 */
[C---:B------:R-:W-:Y:S01]  /*4ac0*/  HMMA.16816.F32.BF16 R60, R48.reuse, R46, R60 ;  /* 0x0000002e303c723c */ /* 0x040fe2000004183c */
[----:B------:R-:W-:Y:S02]  /*4ad0*/  LDSM.16.M88.4 R44, [R188+0x4800] ;  /* 0x00480000bc2c783b */ /* 0x000fe40000000200 */
[----:B------:R-:W2:Y:S03]  /*4ae0*/  MUFU.TANH R69, R69 ;  /* 0x0000004500457308 */ /* 0x000ea60000002400 */
[C---:B-1----:R-:W-:Y:S06]  /*4af0*/  HMMA.16816.F32.BF16 R80, R48.reuse, R64, R80 ;  /* 0x000000403050723c */ /* 0x042fec0000041850 */
[----:B------:R-:W-:Y:S01]  /*4b00*/  HMMA.16816.F32.BF16 R84, R48, R66, R84 ;  /* 0x000000423054723c */ /* 0x000fe20000041854 */
[----:B------:R-:W-:Y:S01]  /*4b10*/  FMUL.FTZ R28, R28, UR27 ;  /* 0x0000001b1c1c7c20 */ /* 0x000fe20008410000 */
[----:B------:R-:W-:Y:S01]  /*4b20*/  FMUL.FTZ R29, R29, UR27 ;  /* 0x0000001b1d1d7c20 */ /* 0x000fe20008410000 */
[----:B------:R-:W-:Y:S01]  /*4b30*/  FMUL.FTZ R30, R30, UR27 ;  /* 0x0000001b1e1e7c20 */ /* 0x000fe20008410000 */
[----:B------:R-:W-:-:S02]  /*4b40*/  FMUL.FTZ R31, R31, UR27 ;  /* 0x0000001b1f1f7c20 */ /* 0x000fc40008410000 */
[C---:B---3--:R-:W-:Y:S01]  /*4b50*/  HMMA.16816.F32.BF16 R56, R36.reuse, R20, R56 ;  /* 0x000000142438723c */ /* 0x048fe20000041838 */
[----:B------:R-:W1:Y:S05]  /*4b60*/  MUFU.TANH R28, R28 ;  /* 0x0000001c001c7308 */ /* 0x000e6a0000002400 */
[C---:B------:R-:W-:Y:S01]  /*4b70*/  HMMA.16816.F32.BF16 R52, R36.reuse, R22, R52 ;  /* 0x000000162434723c */ /* 0x040fe20000041834 */
[----:B------:R-:W3:Y:S02]  /*4b80*/  LDSM.16.M88.4 R20, [R195+0xb800] ;  /* 0x00b80000c314783b */ /* 0x000ee40000000200 */
[----:B------:R-:W1:Y:S03]  /*4b90*/  MUFU.TANH R29, R29 ;  /* 0x0000001d001d7308 */ /* 0x000e660000002400 */
[C---:B------:R-:W-:Y:S05]  /*4ba0*/  HMMA.16816.F32.BF16 R40, R36.reuse, R32, R40 ;  /* 0x000000202428723c */ /* 0x040fea0000041828 */
[----:B------:R-:W1:Y:S01]  /*4bb0*/  MUFU.TANH R30, R30 ;  /* 0x0000001e001e7308 */ /* 0x000e620000002400 */
[C---:B------:R-:W-:Y:S01]  /*4bc0*/  HMMA.16816.F32.BF16 R60, R36.reuse, R34, R60 ;  /* 0x00000022243c723c */ /* 0x040fe2000004183c */
[----:B------:R-:W4:Y:S05]  /*4bd0*/  LDSM.16.M88.4 R32, [R188+0x5000] ;  /* 0x00500000bc20783b */ /* 0x000f2a0000000200 */
[C---:B--2---:R-:W-:Y:S01]  /*4be0*/  HMMA.16816.F32.BF16 R80, R36.reuse, R16, R80 ;  /* 0x000000102450723c */ /* 0x044fe20000041850 */
[----:B------:R-:W2:Y:S05]  /*4bf0*/  MUFU.TANH R31, R31 ;  /* 0x0000001f001f7308 */ /* 0x000eaa0000002400 */
[----:B------:R-:W-:Y:S06]  /*4c00*/  HMMA.16816.F32.BF16 R84, R36, R18, R84 ;  /* 0x000000122454723c */ /* 0x000fec0000041854 */
[C---:B-----5:R-:W-:Y:S06]  /*4c10*/  HMMA.16816.F32.BF16 R56, R24.reuse, R8, R56 ;  /* 0x000000081838723c */ /* 0x060fec0000041838 */
[----:B------:R-:W-:Y:S01]  /*4c20*/  HMMA.16816.F32.BF16 R52, R24, R10, R52 ;  /* 0x0000000a1834723c */ /* 0x000fe20000041834 */
[----:B------:R-:W5:Y:S01]  /*4c30*/  LDSM.16.M88.4 R8, [R188+0x5800] ;  /* 0x00580000bc08783b */ /* 0x000f620000000200 */
[----:B------:R-:W-:-:S04]  /*4c40*/  DEPBAR.LE SB0, 0x0 ;  /* 0x000080000000791a */ /* 0x000fc80000000000 */
[C---:B------:R-:W-:Y:S06]  /*4c50*/  HMMA.16816.F32.BF16 R40, R24.reuse, R76, R40 ;  /* 0x0000004c1828723c */ /* 0x040fec0000041828 */
[C---:B------:R-:W-:Y:S06]  /*4c60*/  HMMA.16816.F32.BF16 R60, R24.reuse, R78, R60 ;  /* 0x0000004e183c723c */ /* 0x040fec000004183c */
[C---:B---3--:R-:W-:Y:S06]  /*4c70*/  HMMA.16816.F32.BF16 R80, R24.reuse, R20, R80 ;  /* 0x000000141850723c */ /* 0x048fec0000041850 */
[----:B------:R-:W-:Y:S06]  /*4c80*/  HMMA.16816.F32.BF16 R84, R24, R22, R84 ;  /* 0x000000161854723c */ /* 0x000fec0000041854 */
[C---:B------:R-:W-:Y:S06]  /*4c90*/  HMMA.16816.F32.BF16 R40, R12.reuse, R44, R40 ;  /* 0x0000002c0c28723c */ /* 0x040fec0000041828 */
[C---:B------:R-:W-:Y:S06]  /*4ca0*/  HMMA.16816.F32.BF16 R60, R12.reuse, R46, R60 ;  /* 0x0000002e0c3c723c */ /* 0x040fec000004183c */
[C---:B----4-:R-:W-:Y:S06]  /*4cb0*/  HMMA.16816.F32.BF16 R56, R12.reuse, R32, R56 ;  /* 0x000000200c38723c */ /* 0x050fec0000041838 */
[C---:B------:R-:W-:Y:S06]  /*4cc0*/  HMMA.16816.F32.BF16 R52, R12.reuse, R34, R52 ;  /* 0x000000220c34723c */ /* 0x040fec0000041834 */
[----:B-----5:R-:W-:Y:S01]  /*4cd0*/  HMMA.16816.F32.BF16 R80, R12, R8, R80 ;  /* 0x000000080c50723c */ /* 0x020fe20000041850 */
[----:B------:R-:W-:Y:S01]  /*4ce0*/  FMUL.FTZ R40, R40, UR27 ;  /* 0x0000001b28287c20 */ /* 0x000fe20008410000 */
[----:B------:R-:W-:Y:S01]  /*4cf0*/  FMUL.FTZ R41, R41, UR27 ;  /* 0x0000001b29297c20 */ /* 0x000fe20008410000 */
[----:B------:R-:W-:Y:S01]  /*4d00*/  FMUL.FTZ R16, R42, UR27 ;  /* 0x0000001b2a107c20 */ /* 0x000fe20008410000 */
[----:B------:R-:W-:-:S02]  /*4d10*/  FMUL.FTZ R17, R43, UR27 ;  /* 0x0000001b2b117c20 */ /* 0x000fc40008410000 */
[----:B------:R-:W-:Y:S01]  /*4d20*/  HMMA.16816.F32.BF16 R84, R12, R10, R84 ;  /* 0x0000000a0c54723c */ /* 0x000fe20000041854 */
[----:B------:R-:W-:Y:S01]  /*4d30*/  IADD3 R9, -R4, R3, RZ ;  /* 0x0000000304097210 */ /* 0x000fe20007ffe1ff */
[----:B------:R-:W-:Y:S01]  /*4d40*/  FMUL.FTZ R33, R60, UR27 ;  /* 0x0000001b3c217c20 */ /* 0x000fe20008410000 */
[----:B------:R-:W-:Y:S01]  /*4d50*/  FMUL.FTZ R32, R61, UR27 ;  /* 0x0000001b3d207c20 */ /* 0x000fe20008410000 */
[----:B------:R-:W-:Y:S01]  /*4d60*/  FMUL.FTZ R20, R62, UR27 ;  /* 0x0000001b3e147c20 */ /* 0x000fe20008410000 */
[----:B------:R-:W-:Y:S01]  /*4d70*/  SHF.R.S32.HI R4, RZ, 0x1f, R9 ;  /* 0x0000001fff047819 */ /* 0x000fe20000011409 */
[----:B------:R-:W-:Y:S01]  /*4d80*/  FMUL.FTZ R18, R63, UR27 ;  /* 0x0000001b3f127c20 */ /* 0x000fe20008410000 */
[----:B------:R-:W-:Y:S01]  /*4d90*/  FMUL.FTZ R56, R56, UR27 ;  /* 0x0000001b38387c20 */ /* 0x000fe20008410000 */
[----:B------:R-:W-:Y:S01]  /*4da0*/  FMUL.FTZ R57, R57, UR27 ;  /* 0x0000001b39397c20 */ /* 0x000fe20008410000 */
[----:B------:R-:W-:Y:S01]  /*4db0*/  LEA.HI R4, R4, R9, RZ, 0x2 ;  /* 0x0000000904047211 */ /* 0x000fe200078f10ff */
[----:B------:R-:W-:Y:S01]  /*4dc0*/  FMUL.FTZ R58, R58, UR27 ;  /* 0x0000001b3a3a7c20 */ /* 0x000fe20008410000 */
[----:B------:R-:W-:Y:S01]  /*4dd0*/  FMUL.FTZ R59, R59, UR27 ;  /* 0x0000001b3b3b7c20 */ /* 0x000fe20008410000 */
[----:B------:R-:W-:Y:S01]  /*4de0*/  FMUL.FTZ R52, R52, UR27 ;  /* 0x0000001b34347c20 */ /* 0x000fe20008410000 */
[----:B------:R-:W-:Y:S01]  /*4df0*/  SHF.R.S32.HI R4, RZ, 0x2, R4 ;  /* 0x00000002ff047819 */ /* 0x000fe20000011404 */
[----:B------:R-:W-:Y:S01]  /*4e00*/  FMUL.FTZ R53, R53, UR27 ;  /* 0x0000001b35357c20 */ /* 0x000fe20008410000 */
[----:B------:R-:W-:Y:S01]  /*4e10*/  FMUL.FTZ R54, R54, UR27 ;  /* 0x0000001b36367c20 */ /* 0x000fe20008410000 */
[----:B------:R-:W-:Y:S01]  /*4e20*/  FMUL.FTZ R55, R55, UR27 ;  /* 0x0000001b37377c20 */ /* 0x000fe20008410000 */
[----:B------:R-:W3:Y:S01]  /*4e30*/  MUFU.TANH R40, R40 ;  /* 0x0000002800287308 */ /* 0x000ee20000002400 */
[----:B------:R-:W-:Y:S01]  /*4e40*/  FMUL.FTZ R80, R80, UR27 ;  /* 0x0000001b50507c20 */ /* 0x000fe20008410000 */
[----:B------:R-:W-:Y:S01]  /*4e50*/  FMUL.FTZ R81, R81, UR27 ;  /* 0x0000001b51517c20 */ /* 0x000fe20008410000 */
[----:B------:R-:W-:Y:S01]  /*4e60*/  FMUL.FTZ R82, R82, UR27 ;  /* 0x0000001b52527c20 */ /* 0x000fe20008410000 */
[----:B------:R-:W-:Y:S01]  /*4e70*/  FMUL.FTZ R83, R83, UR27 ;  /* 0x0000001b53537c20 */ /* 0x000fe20008410000 */
[----:B------:R-:W-:-:S02]  /*4e80*/  IMAD.IADD R213, R213, 0x1, R4 ;  /* 0x00000001d5d57824 */ /* 0x000fc400078e0204 */
[----:B------:R-:W-:Y:S01]  /*4e90*/  FMUL.FTZ R84, R84, UR27 ;  /* 0x0000001b54547c20 */ /* 0x000fe20008410000 */
[----:B------:R-:W-:Y:S01]  /*4ea0*/  FMUL.FTZ R85, R85, UR27 ;  /* 0x0000001b55557c20 */ /* 0x000fe20008410000 */
[----:B------:R-:W-:Y:S01]  /*4eb0*/  FMUL.FTZ R86, R86, UR27 ;  /* 0x0000001b56567c20 */ /* 0x000fe20008410000 */
[----:B------:R-:W-:Y:S01]  /*4ec0*/  FMUL.FTZ R87, R87, UR27 ;  /* 0x0000001b57577c20 */ /* 0x000fe20008410000 */
[----:B------:R-:W4:Y:S01]  /*4ed0*/  MUFU.TANH R41, R41 ;  /* 0x0000002900297308 */ /* 0x000f220000002400 */
[C---:B------:R-:W-:Y:S02]  /*4ee0*/  IADD3 R211, R213.reuse, 0x8, RZ ;  /* 0x00000008d5d37810 */ /* 0x040fe40007ffe0ff */
[----:B------:R-:W-:Y:S02]  /*4ef0*/  VIADDMNMX R212, R213, UR18, R212, PT ;  /* 0x00000012d5d47c46 */ /* 0x000fe4000b8001d4 */
[----:B------:R-:W-:Y:S02]  /*4f00*/  IADD3 R210, R211, UR17, R210 ;  /* 0x00000011d3d27c10 */ /* 0x000fe4000fffe0d2 */
[----:B------:R-:W-:Y:S01]  /*4f10*/  VIADDMNMX R213, R213, UR19, RZ, !PT ;  /* 0x00000013d5d57c46 */ /* 0x000fe2000f8001ff */
[----:B------:R-:W1:Y:S01]  /*4f20*/  MUFU.TANH R16, R16 ;  /* 0x0000001000107308 */ /* 0x000e620000002400 */
[----:B------:R-:W-:-:S02]  /*4f30*/  VIADDMNMX R211, R211, UR19, RZ, !PT ;  /* 0x00000013d3d37c46 */ /* 0x000fc4000f8001ff */
[----:B------:R-:W-:-:S05]  /*4f40*/  VIMNMX R210, R210, UR22, PT ;  /* 0x00000016d2d27c48 */ /* 0x000fca000bfe0100 */
[----:B------:R-:W1:Y:S08]  /*4f50*/  MUFU.TANH R17, R17 ;  /* 0x0000001100117308 */ /* 0x000e700000002400 */
[----:B------:R-:W1:Y:S08]  /*4f60*/  MUFU.TANH R33, R33 ;  /* 0x0000002100217308 */ /* 0x000e700000002400 */
[----:B------:R-:W1:Y:S08]  /*4f70*/  MUFU.TANH R32, R32 ;  /* 0x0000002000207308 */ /* 0x000e700000002400 */
[----:B------:R-:W1:Y:S08]  /*4f80*/  MUFU.TANH R20, R20 ;  /* 0x0000001400147308 */ /* 0x000e700000002400 */
[----:B------:R-:W1:Y:S08]  /*4f90*/  MUFU.TANH R18, R18 ;  /* 0x0000001200127308 */ /* 0x000e700000002400 */
[----:B------:R1:W1:Y:S08]  /*4fa0*/  MUFU.TANH R225, R56 ;  /* 0x0000003800e17308 */ /* 0x0002700000002400 */
        /* <DEDUP_REMOVED lines=14> */
[----:B------:R1:W1:Y:S01]  /*5090*/  MUFU.TANH R177, R87 ;  /* 0x0000005700b17308 */ /* 0x0002620000002400 */
[----:B------:R-:W-:Y:S06]  /*50a0*/  BAR.SYNC.DEFER_BLOCKING 0x0 ;  /* 0x0000000000007b1d */ /* 0x000fec0000010000 */
[----:B--234-:R-:W-:Y:S05]  /*50b0*/  @!P6 BRA `(.L_x_2202) ;  /* 0x0000000c0060e947 */ /* 0x01cfea0003800000 */
        /* <DEDUP_REMOVED lines=10> */
[----:B------:R-:W2:Y:S08]  /*5160*/  I2F.RP R9, UR14 ;  /* 0x0000000e00097d06 */ /* 0x000eb00008209400 */
[----:B--2---:R-:W2:Y:S02]  /*5170*/  MUFU.RCP R8, R9 ;  /* 0x0000000900087308 */ /* 0x004ea40000001000 */
[----:B--2---:R-:W-:-:S06]  /*5180*/  VIADD R8, R8, 0xffffffe ;  /* 0x0ffffffe08087836 */ /* 0x004fcc0000000000 */
[----:B------:R-:W2:Y:S02]  /*5190*/  F2I.FTZ.U32.TRUNC.NTZ R3, R8 ;  /* 0x0000000800037305 */ /* 0x000ea4000021f000 */
[----:B--2---:R-:W-:Y:S01]  /*51a0*/  R2UR UR33, R3 ;  /* 0x00000000032172ca */ /* 0x004fe200000e0000 */
        /* <DEDUP_REMOVED lines=21> */
[----:B------:R-:W-:Y:S02]  /*5300*/  ULOP3.LUT UR14, UR15, UR17, URZ, 0x3c, !UPT ;  /* 0x000000110f0e7292 */ /* 0x000fe4000f8e3c3f */
[----:B------:R-:W-:-:S02]  /*5310*/  @!UP0 UIADD3 UR29, UR29, 0x1, URZ ;  /* 0x000000011d1d8890 */ /* 0x000fc4000fffe03f */
[----:B------:R-:W-:Y:S02]  /*5320*/  UISETP.GE.AND UP1, UPT, UR14, URZ, UPT ;  /* 0x0000003f0e00728c */ /* 0x000fe4000bf26270 */
[----:B------:R-:W-:Y:S02]  /*5330*/  UISETP.GE.AND UP0, UPT, UR30, URZ, UPT ;  /* 0x0000003f1e00728c */ /* 0x000fe4000bf06270 */
[----:B------:R-:W-:Y:S02]  /*5340*/  @!UP2 UIADD3 UR31, UR31, 0x1, URZ ;  /* 0x000000011f1fa890 */ /* 0x000fe4000fffe03f */
[----:B------:R-:W-:Y:S02]  /*5350*/  @UP3 UIADD3 UR29, UR29, 0x1, URZ ;  /* 0x000000011d1d3890 */ /* 0x000fe4000fffe03f */
[----:B------:R-:W-:Y:S02]  /*5360*/  @UP4 UIADD3 UR31, UR31, 0x1, URZ ;  /* 0x000000011f1f4890 */ /* 0x000fe4000fffe03f */
[----:B------:R-:W-:-:S02]  /*5370*/  UISETP.NE.AND UP2, UPT, UR17, URZ, UPT ;  /* 0x0000003f1100728c */ /* 0x000fc4000bf45270 */
[----:B------:R-:W-:Y:S02]  /*5380*/  ULOP3.LUT UR14, URZ, UR17, URZ, 0x33, !UPT ;  /* 0x000000113f0e7292 */ /* 0x000fe4000f8e333f */
[----:B------:R-:W-:Y:S02]  /*5390*/  @!UP1 UIADD3 UR31, -UR31, URZ, URZ ;  /* 0x0000003f1f1f9290 */ /* 0x000fe4000fffe13f */
[----:B------:R-:W-:Y:S02]  /*53a0*/  @!UP0 UIADD3 UR29, -UR29, URZ, URZ ;  /* 0x0000003f1d1d8290 */ /* 0x000fe4000fffe13f */
[----:B------:R-:W-:Y:S02]  /*53b0*/  USEL UR31, UR14, UR31, !UP2 ;  /* 0x0000001f0e1f7287 */ /* 0x000fe4000d000000 */
[----:B------:R-:W-:Y:S02]  /*53c0*/  USEL UR14, UR14, UR29, !UP2 ;  /* 0x0000001d0e0e7287 */ /* 0x000fe4000d000000 */
[----:B------:R-:W-:-:S02]  /*53d0*/  UIMAD.WIDE UR18, UR31, 0x4, UR20 ;  /* 0x000000041f1278a5 */ /* 0x000fc4000f8e0214 */
        /* <DEDUP_REMOVED lines=15> */
[----:B---3--:R-:W-:Y:S01]  /*54d0*/  IMAD.U32 R9, RZ, RZ, UR29 ;  /* 0x0000001dff097e24 */ /* 0x008fe2000f8e00ff */
[----:B------:R-:W-:-:S04]  /*54e0*/  MOV R8, UR28 ;  /* 0x0000001c00087c02 */ /* 0x000fc80008000f00 */
[----:B------:R-:W-:Y:S01]  /*54f0*/  MOV R9, UR14 ;  /* 0x0000000e00097c02 */ /* 0x000fe20008000f00 */
[----:B--2---:R-:W-:-:S04]  /*5500*/  IMAD.IADD R4, R4, 0x1, -R3 ;  /* 0x0000000104047824 */ /* 0x004fc800078e0a03 */
[----:B------:R-:W-:Y:S01]  /*5510*/  IMAD.WIDE.U32 R8, R4, UR18, R8 ;  /* 0x0000001204087c25 */ /* 0x000fe2000f8e0008 */
[----:B------:R-:W-:-:S05]  /*5520*/  SHF.R.S32.HI R3, RZ, 0x1f, R4 ;  /* 0x0000001fff037819 */ /* 0x000fca0000011404 */
[----:B------:R-:W-:-:S04]  /*5530*/  IMAD R3, R3, UR18, RZ ;  /* 0x0000001203037c24 */ /* 0x000fc8000f8e02ff */
[----:B------:R-:W-:Y:S01]  /*5540*/  IMAD R3, R4, UR19, R3 ;  /* 0x0000001304037c24 */ /* 0x000fe2000f8e0203 */
[----:B------:R-:W-:-:S03]  /*5550*/  MOV R4, R8 ;  /* 0x0000000800047202 */ /* 0x000fc60000000f00 */
[----:B------:R-:W-:Y:S01]  /*5560*/  IMAD.IADD R3, R9, 0x1, R3 ;  /* 0x0000000109037824 */ /* 0x000fe200078e0203 */
[----:B------:R-:W-:Y:S06]  /*5570*/  BRA `(.L_x_2204) ;  /* 0x0000000000107947 */ /* 0x000fec0003800000 */
.L_x_2203:
[----:B------:R-:W-:-:S04]  /*5580*/  ULEA UR14, -UR8, URZ, 0x6 ;  /* 0x0000003f080e7291 */ /* 0x000fc8000f8e313f */
[----:B------:R-:W-:Y:S02]  /*5590*/  USHF.R.S32.HI UR17, URZ, 0x1f, UR14 ;  /* 0x0000001f3f117899 */ /* 0x000fe4000801140e */
[----:B------:R-:W-:-:S04]  /*55a0*/  MOV R4, UR14 ;  /* 0x0000000e00047c02 */ /* 0x000fc80008000f00 */
[----:B------:R-:W-:-:S07]  /*55b0*/  MOV R3, UR17 ;  /* 0x0000001100037c02 */ /* 0x000fce0008000f00 */
.L_x_2204:
[----:B------:R-:W-:Y:S01]  /*55c0*/  ULDC UR14, c[0x0][0x2d0] ;  /* 0x0000b400000e7ab9 */ /* 0x000fe20000000800 */
[----:B------:R-:W-:Y:S01]  /*55d0*/  BSSY B0, `(.L_x_2205) ;  /* 0x0000083000007945 */ /* 0x000fe20003800000 */
[----:B------:R-:W-:Y:S02]  /*55e0*/  ISETP.GE.AND P4, PT, R208, UR14, PT ;  /* 0x0000000ed0007c0c */ /* 0x000fe4000bf86270 */
[----:B------:R-:W-:Y:S02]  /*55f0*/  ISETP.GE.AND P2, PT, R204, UR14, PT ;  /* 0x0000000ecc007c0c */ /* 0x000fe4000bf46270 */
[----:B------:R-:W-:-:S09]  /*5600*/  ISETP.GE.AND P1, PT, R203, UR14, PT ;  /* 0x0000000ecb007c0c */ /* 0x000fd2000bf26270 */
[----:B------:R-:W2:Y:S01]  /*5610*/  @!P4 LDC.64 R12, c[0x0][0x218] ;  /* 0x00008600ff0ccb82 */ /* 0x000ea20000000a00 */
[CC--:B------:R-:W-:Y:S01]  /*5620*/  @!P4 IADD3 R19, P0, R4.reuse, R133.reuse, RZ ;  /* 0x000000850413c210 */ /* 0x0c0fe20007f1e0ff */
[----:B------:R3:W-:Y:S04]  /*5630*/  @P4 STS.128 [R207+0x6000], RZ ;  /* 0x006000ffcf004388 */ /* 0x0007e80000000c00 */
[----:B------:R-:W-:Y:S01]  /*5640*/  @!P4 IMAD.X R22, R3, 0x1, R134, P0 ;  /* 0x000000010316c824 */ /* 0x000fe200000e0686 */
[----:B------:R-:W-:Y:S01]  /*5650*/  @!P2 IADD3 R21, P0, R4, R133, RZ ;  /* 0x000000850415a210 */ /* 0x000fe20007f1e0ff */
[----:B------:R-:W4:Y:S08]  /*5660*/  @!P2 LDC.64 R10, c[0x0][0x218] ;  /* 0x00008600ff0aab82 */ /* 0x000f300000000a00 */
[----:B------:R-:W5:Y:S01]  /*5670*/  @!P1 LDC.64 R8, c[0x0][0x218] ;  /* 0x00008600ff089b82 */ /* 0x000f620000000a00 */
[----:B--2---:R-:W-:-:S07]  /*5680*/  @!P4 LEA R24, P5, R19, R12, 0x1 ;  /* 0x0000000c1318c211 */ /* 0x004fce00078a08ff */
[----:B------:R-:W2:Y:S01]  /*5690*/  @!P4 LDC.64 R14, c[0x0][0x218] ;  /* 0x00008600ff0ecb82 */ /* 0x000ea20000000a00 */
[----:B------:R-:W-:Y:S01]  /*56a0*/  @!P4 LEA.HI.X R25, R19, R13, R22, 0x1, P5 ;  /* 0x0000000d1319c211 */ /* 0x000fe200028f0c16 */
[----:B------:R-:W-:Y:S01]  /*56b0*/  @!P2 IMAD.X R22, R3, 0x1, R134, P0 ;  /* 0x000000010316a824 */ /* 0x000fe200000e0686 */
[----:B------:R-:W-:Y:S02]  /*56c0*/  @!P1 IADD3 R19, P0, R4, R133, RZ ;  /* 0x0000008504139210 */ /* 0x000fe40007f1e0ff */
[----:B----4-:R-:W-:-:S03]  /*56d0*/  @!P2 LEA R34, P5, R21, R10, 0x1 ;  /* 0x0000000a1522a211 */ /* 0x010fc600078a08ff */
[----:B------:R-:W4:Y:S01]  /*56e0*/  @!P2 LDC.64 R12, c[0x0][0x218] ;  /* 0x00008600ff0cab82 */ /* 0x000f220000000a00 */
[----:B------:R-:W-:Y:S01]  /*56f0*/  @!PT LDS RZ, [RZ] ;  /* 0x00000000fffff984 */ /* 0x000fe20000000800 */
[----:B------:R-:W-:Y:S01]  /*5700*/  @!PT LDS RZ, [RZ] ;  /* 0x00000000fffff984 */ /* 0x000fe20000000800 */
[----:B------:R-:W-:Y:S01]  /*5710*/  @!PT LDS RZ, [RZ] ;  /* 0x00000000fffff984 */ /* 0x000fe20000000800 */
[----:B------:R1:W-:Y:S01]  /*5720*/  @!P4 LDGSTS.E.BYPASS.LTC128B.128 [R207+0x6000], desc[UR24][R24.64] ;  /* 0x0600000018cfcfae */ /* 0x0003e2000b901d58 */
[----:B------:R-:W-:Y:S01]  /*5730*/  @!P1 IMAD.X R36, R3, 0x1, R134, P0 ;  /* 0x0000000103249824 */ /* 0x000fe200000e0686 */
[----:B------:R-:W-:Y:S02]  /*5740*/  @!P2 LEA.HI.X R35, R21, R11, R22, 0x1, P5 ;  /* 0x0000000b1523a211 */ /* 0x000fe400028f0c16 */
[----:B------:R-:W-:Y:S01]  /*5750*/  IADD3 R26, P5, R4, UR26, RZ ;  /* 0x0000001a041a7c10 */ /* 0x000fe2000ffbe0ff */
[----:B------:R3:W-:Y:S01]  /*5760*/  @P2 STS.128 [R207+0x8000], RZ ;  /* 0x008000ffcf002388 */ /* 0x0007e20000000c00 */
[C---:B-----5:R-:W-:Y:S01]  /*5770*/  @!P1 LEA R22, P0, R19.reuse, R8, 0x1 ;  /* 0x0000000813169211 */ /* 0x060fe200078008ff */
[----:B------:R-:W5:Y:S02]  /*5780*/  @!P1 LDC.64 R10, c[0x0][0x218] ;  /* 0x00008600ff0a9b82 */ /* 0x000f640000000a00 */
[----:B------:R-:W-:Y:S01]  /*5790*/  @!PT LDS RZ, [RZ] ;  /* 0x00000000fffff984 */ /* 0x000fe20000000800 */
[----:B------:R-:W-:Y:S01]  /*57a0*/  @!PT LDS RZ, [RZ] ;  /* 0x00000000fffff984 */ /* 0x000fe20000000800 */
[----:B------:R-:W-:Y:S01]  /*57b0*/  @!PT LDS RZ, [RZ] ;  /* 0x00000000fffff984 */ /* 0x000fe20000000800 */
[----:B------:R3:W-:Y:S01]  /*57c0*/  @!P2 LDGSTS.E.BYPASS.LTC128B.128 [R207+0x8000], desc[UR24][R34.64+0x80] ;  /* 0x0800008022cfafae */ /* 0x0007e2000b901d58 */
[----:B------:R-:W-:-:S02]  /*57d0*/  @!P1 LEA.HI.X R23, R19, R9, R36, 0x1, P0 ;  /* 0x0000000913179211 */ /* 0x000fc400000f0c24 */
[----:B------:R-:W-:Y:S01]  /*57e0*/  IADD3.X R19, R3, UR23, RZ, P5, !PT ;  /* 0x0000001703137c10 */ /* 0x000fe2000affe4ff */
[----:B------:R1:W-:Y:S01]  /*57f0*/  @P1 STS.128 [R207+0xa000], RZ ;  /* 0x00a000ffcf001388 */ /* 0x0003e20000000c00 */
[CC--:B------:R-:W-:Y:S01]  /*5800*/  @!P4 IADD3 R27, P5, R26.reuse, R133.reuse, RZ ;  /* 0x000000851a1bc210 */ /* 0x0c0fe20007fbe0ff */
[----:B------:R-:W1:Y:S01]  /*5810*/  @!P4 LDC.64 R8, c[0x0][0x218] ;  /* 0x00008600ff08cb82 */ /* 0x000e620000000a00 */
[----:B------:R-:W-:Y:S01]  /*5820*/  @!P2 IADD3 R21, P0, R26, R133, RZ ;  /* 0x000000851a15a210 */ /* 0x000fe20007f1e0ff */
[----:B------:R-:W-:Y:S01]  /*5830*/  @!PT LDS RZ, [RZ] ;  /* 0x00000000fffff984 */ /* 0x000fe20000000800 */
[----:B------:R-:W-:Y:S01]  /*5840*/  @!PT LDS RZ, [RZ] ;  /* 0x00000000fffff984 */ /* 0x000fe20000000800 */
[----:B------:R-:W-:Y:S01]  /*5850*/  @!PT LDS RZ, [RZ] ;  /* 0x00000000fffff984 */ /* 0x000fe20000000800 */
[----:B------:R3:W-:Y:S02]  /*5860*/  @!P1 LDGSTS.E.BYPASS.LTC128B.128 [R207+0xa000], desc[UR24][R22.64+0x100] ;  /* 0x0a00010016cf9fae */ /* 0x0007e4000b901d58 */
[--C-:B------:R-:W-:Y:S01]  /*5870*/  @!P4 IMAD.X R38, R19, 0x1, R134.reuse, P5 ;  /* 0x000000011326c824 */ /* 0x100fe200028e0686 */
[----:B--2---:R-:W-:Y:S01]  /*5880*/  @!P4 LEA R36, P5, R27, R14, 0x1 ;  /* 0x0000000e1b24c211 */ /* 0x004fe200078a08ff */
[----:B------:R-:W-:Y:S01]  /*5890*/  @!P2 IMAD.X R14, R19, 0x1, R134, P0 ;  /* 0x00000001130ea824 */ /* 0x000fe200000e0686 */
[----:B------:R2:W-:Y:S02]  /*58a0*/  @P4 STS.128 [R207+0x6800], RZ ;  /* 0x006800ffcf004388 */ /* 0x0005e40000000c00 */
[----:B------:R-:W-:-:S02]  /*58b0*/  @!P4 LEA.HI.X R37, R27, R15, R38, 0x1, P5 ;  /* 0x0000000f1b25c211 */ /* 0x000fc400028f0c26 */
[C---:B----4-:R-:W-:Y:S02]  /*58c0*/  @!P2 LEA R38, P5, R21.reuse, R12, 0x1 ;  /* 0x0000000c1526a211 */ /* 0x050fe400078a08ff */
[----:B------:R-:W-:Y:S01]  /*58d0*/  @!P1 IADD3 R12, P0, R26, R133, RZ ;  /* 0x000000851a0c9210 */ /* 0x000fe20007f1e0ff */
[----:B------:R-:W-:Y:S01]  /*58e0*/  @!PT LDS RZ, [RZ] ;  /* 0x00000000fffff984 */ /* 0x000fe20000000800 */
[----:B------:R-:W-:Y:S01]  /*58f0*/  @!PT LDS RZ, [RZ] ;  /* 0x00000000fffff984 */ /* 0x000fe20000000800 */
[----:B------:R-:W-:Y:S01]  /*5900*/  @!PT LDS RZ, [RZ] ;  /* 0x00000000fffff984 */ /* 0x000fe20000000800 */
[----:B------:R2:W-:Y:S01]  /*5910*/  @!P4 LDGSTS.E.BYPASS.LTC128B.128 [R207+0x6800], desc[UR24][R36.64] ;  /* 0x0680000024cfcfae */ /* 0x0005e2000b901d58 */
[----:B------:R-:W-:Y:S02]  /*5920*/  @!P2 LEA.HI.X R39, R21, R13, R14, 0x1, P5 ;  /* 0x0000000d1527a211 */ /* 0x000fe400028f0c0e */
[----:B------:R-:W4:Y:S01]  /*5930*/  @!P2 LDC.64 R14, c[0x0][0x218] ;  /* 0x00008600ff0eab82 */ /* 0x000f220000000a00 */
[----:B------:R-:W-:Y:S01]  /*5940*/  @!P1 IMAD.X R13, R19, 0x1, R134, P0 ;  /* 0x00000001130d9824 */ /* 0x000fe200000e0686 */
[----:B-----5:R-:W-:Y:S01]  /*5950*/  @!P1 LEA R42, P0, R12, R10, 0x1 ;  /* 0x0000000a0c2a9211 */ /* 0x020fe200078008ff */
[----:B------:R2:W-:Y:S01]  /*5960*/  @P2 STS.128 [R207+0x8800], RZ ;  /* 0x008800ffcf002388 */ /* 0x0005e20000000c00 */
[----:B------:R-:W-:-:S02]  /*5970*/  IADD3 R26, P5, R26, UR26, RZ ;  /* 0x0000001a1a1a7c10 */ /* 0x000fc4000ffbe0ff */
[----:B------:R-:W-:Y:S01]  /*5980*/  @!P1 LEA.HI.X R43, R12, R11, R13, 0x1, P0 ;  /* 0x0000000b0c2b9211 */ /* 0x000fe200000f0c0d */
[----:B------:R-:W-:Y:S01]  /*5990*/  @!PT LDS RZ, [RZ] ;  /* 0x00000000fffff984 */ /* 0x000fe20000000800 */
[----:B------:R-:W-:Y:S01]  /*59a0*/  @!PT LDS RZ, [RZ] ;  /* 0x00000000fffff984 */ /* 0x000fe20000000800 */
[----:B------:R-:W-:Y:S01]  /*59b0*/  @!PT LDS RZ, [RZ] ;  /* 0x00000000fffff984 */ /* 0x000fe20000000800 */
[----:B------:R2:W-:Y:S01]  /*59c0*/  @!P2 LDGSTS.E.BYPASS.LTC128B.128 [R207+0x8800], desc[UR24][R38.64+0x80] ;  /* 0x0880008026cfafae */ /* 0x0005e2000b901d58 */
[----:B------:R-:W3:Y:S01]  /*59d0*/  @!P1 LDC.64 R12, c[0x0][0x218] ;  /* 0x00008600ff0c9b82 */ /* 0x000ee20000000a00 */
[----:B------:R-:W-:Y:S02]  /*59e0*/  IADD3.X R19, R19, UR23, RZ, P5, !PT ;  /* 0x0000001713137c10 */ /* 0x000fe4000affe4ff */
[CC--:B------:R-:W-:Y:S01]  /*59f0*/  @!P4 IADD3 R21, P0, R26.reuse, R133.reuse, RZ ;  /* 0x000000851a15c210 */ /* 0x0c0fe20007f1e0ff */
[----:B------:R2:W-:Y:S01]  /*5a00*/  @P1 STS.128 [R207+0xa800], RZ ;  /* 0x00a800ffcf001388 */ /* 0x0005e20000000c00 */
[----:B------:R-:W-:-:S03]  /*5a10*/  @!P2 IADD3 R27, P5, R26, R133, RZ ;  /* 0x000000851a1ba210 */ /* 0x000fc60007fbe0ff */
[----:B------:R-:W-:Y:S01]  /*5a20*/  @!P4 IMAD.X R44, R19, 0x1, R134, P0 ;  /* 0x00000001132cc824 */ /* 0x000fe200000e0686 */
[C---:B-1----:R-:W-:Y:S01]  /*5a30*/  @!P4 LEA R46, P0, R21.reuse, R8, 0x1 ;  /* 0x00000008152ec211 */ /* 0x042fe200078008ff */
[----:B------:R-:W1:Y:S01]  /*5a40*/  @!P4 LDC.64 R10, c[0x0][0x218] ;  /* 0x00008600ff0acb82 */ /* 0x000e620000000a00 */
[----:B------:R-:W-:Y:S01]  /*5a50*/  @!PT LDS RZ, [RZ] ;  /* 0x00000000fffff984 */ /* 0x000fe20000000800 */
[----:B------:R-:W-:Y:S01]  /*5a60*/  @!PT LDS RZ, [RZ] ;  /* 0x00000000fffff984 */ /* 0x000fe20000000800 */
[----:B------:R-:W-:Y:S01]  /*5a70*/  @!PT LDS RZ, [RZ] ;  /* 0x00000000fffff984 */ /* 0x000fe20000000800 */
[----:B------:R2:W-:Y:S02]  /*5a80*/  @!P1 LDGSTS.E.BYPASS.LTC128B.128 [R207+0xa800], desc[UR24][R42.64+0x100] ;  /* 0x0a8001002acf9fae */ /* 0x0005e4000b901d58 */
[----:B------:R-:W-:Y:S01]  /*5a90*/  @!P4 LEA.HI.X R47, R21, R9, R44, 0x1, P0 ;  /* 0x00000009152fc211 */ /* 0x000fe200000f0c2c */
[--C-:B------:R-:W-:Y:S01]  /*5aa0*/  @!P2 IMAD.X R44, R19, 0x1, R134.reuse, P5 ;  /* 0x00000001132ca824 */ /* 0x100fe200028e0686 */
[C---:B------:R-:W-:Y:S01]  /*5ab0*/  @!P1 IADD3 R21, P0, R26.reuse, R133, RZ ;  /* 0x000000851a159210 */ /* 0x040fe20007f1e0ff */
[----:B------:R2:W-:Y:S01]  /*5ac0*/  @P4 STS.128 [R207+0x7000], RZ ;  /* 0x007000ffcf004388 */ /* 0x0005e20000000c00 */
[----:B----4-:R-:W-:Y:S01]  /*5ad0*/  @!P2 LEA R24, P5, R27, R14, 0x1 ;  /* 0x0000000e1b18a211 */ /* 0x010fe200078a08ff */
[----:B------:R-:W4:Y:S02]  /*5ae0*/  @!P2 LDC.64 R8, c[0x0][0x218] ;  /* 0x00008600ff08ab82 */ /* 0x000f240000000a00 */
[----:B------:R-:W-:Y:S01]  /*5af0*/  @!P1 IMAD.X R14, R19, 0x1, R134, P0 ;  /* 0x00000001130e9824 */ /* 0x000fe200000e0686 */
[----:B------:R-:W-:Y:S01]  /*5b00*/  @!P2 LEA.HI.X R25, R27, R15, R44, 0x1, P5 ;  /* 0x0000000f1b19a211 */ /* 0x000fe200028f0c2c */
[----:B------:R-:W-:Y:S01]  /*5b10*/  @!PT LDS RZ, [RZ] ;  /* 0x00000000fffff984 */ /* 0x000fe20000000800 */
[----:B------:R-:W-:Y:S01]  /*5b20*/  @!PT LDS RZ, [RZ] ;  /* 0x00000000fffff984 */ /* 0x000fe20000000800 */
[----:B------:R-:W-:Y:S01]  /*5b30*/  @!PT LDS RZ, [RZ] ;  /* 0x00000000fffff984 */ /* 0x000fe20000000800 */
[----:B------:R2:W-:Y:S01]  /*5b40*/  @!P4 LDGSTS.E.BYPASS.LTC128B.128 [R207+0x7000], desc[UR24][R46.64] ;  /* 0x070000002ecfcfae */ /* 0x0005e2000b901d58 */
[----:B------:R-:W-:-:S02]  /*5b50*/  IADD3 R26, P5, R26, UR26, RZ ;  /* 0x0000001a1a1a7c10 */ /* 0x000fc4000ffbe0ff */
[----:B---3--:R-:W-:Y:S01]  /*5b60*/  @!P1 LEA R34, P0, R21, R12, 0x1 ;  /* 0x0000000c15229211 */ /* 0x008fe200078008ff */
[----:B------:R2:W-:Y:S01]  /*5b70*/  @P2 STS.128 [R207+0x9000], RZ ;  /* 0x009000ffcf002388 */ /* 0x0005e20000000c00 */
[----:B------:R-:W-:Y:S02]  /*5b80*/  IADD3.X R19, R19, UR23, RZ, P5, !PT ;  /* 0x0000001713137c10 */ /* 0x000fe4000affe4ff */
[C---:B------:R-:W-:Y:S01]  /*5b90*/  @!P4 IADD3 R12, P5, R26.reuse, R133, RZ ;  /* 0x000000851a0cc210 */ /* 0x040fe20007fbe0ff */
[----:B------:R-:W-:Y:S01]  /*5ba0*/  @!PT LDS RZ, [RZ] ;  /* 0x00000000fffff984 */ /* 0x000fe20000000800 */
[----:B------:R-:W-:Y:S01]  /*5bb0*/  @!PT LDS RZ, [RZ] ;  /* 0x00000000fffff984 */ /* 0x000fe20000000800 */
[----:B------:R-:W-:Y:S01]  /*5bc0*/  @!PT LDS RZ, [RZ] ;  /* 0x00000000fffff984 */ /* 0x000fe20000000800 */
[----:B------:R2:W-:Y:S01]  /*5bd0*/  @!P2 LDGSTS.E.BYPASS.LTC128B.128 [R207+0x9000], desc[UR24][R24.64+0x80] ;  /* 0x0900008018cfafae */ /* 0x0005e2000b901d58 */
[----:B------:R-:W-:Y:S02]  /*5be0*/  @!P1 LEA.HI.X R35, R21, R13, R14, 0x1, P0 ;  /* 0x0000000d15239211 */ /* 0x000fe400000f0c0e */
[----:B------:R-:W-:Y:S01]  /*5bf0*/  @!P2 IADD3 R13, P0, R26, R133, RZ ;  /* 0x000000851a0da210 */ /* 0x000fe20007f1e0ff */
[C-C-:B------:R-:W-:Y:S01]  /*5c00*/  @!P4 IMAD.X R14, R19.reuse, 0x1, R134.reuse, P5 ;  /* 0x00000001130ec824 */ /* 0x140fe200028e0686 */
[C---:B-1----:R-:W-:Y:S01]  /*5c10*/  @!P4 LEA R22, P5, R12.reuse, R10, 0x1 ;  /* 0x0000000a0c16c211 */ /* 0x042fe200078a08ff */
[----:B------:R2:W-:Y:S02]  /*5c20*/  @P1 STS.128 [R207+0xb000], RZ ;  /* 0x00b000ffcf001388 */ /* 0x0005e40000000c00 */
[----:B------:R-:W-:Y:S01]  /*5c30*/  @!P2 IMAD.X R10, R19, 0x1, R134, P0 ;  /* 0x00000001130aa824 */ /* 0x000fe200000e0686 */
[----:B------:R-:W-:Y:S01]  /*5c40*/  @!P4 LEA.HI.X R23, R12, R11, R14, 0x1, P5 ;  /* 0x0000000b0c17c211 */ /* 0x000fe200028f0c0e */
[----:B------:R-:W-:Y:S01]  /*5c50*/  @!PT LDS RZ, [RZ] ;  /* 0x00000000fffff984 */ /* 0x000fe20000000800 */
[----:B------:R-:W-:Y:S01]  /*5c60*/  @!PT LDS RZ, [RZ] ;  /* 0x00000000fffff984 */ /* 0x000fe20000000800 */
[----:B------:R-:W-:Y:S01]  /*5c70*/  @!PT LDS RZ, [RZ] ;  /* 0x00000000fffff984 */ /* 0x000fe20000000800 */
[----:B------:R2:W-:Y:S01]  /*5c80*/  @!P1 LDGSTS.E.BYPASS.LTC128B.128 [R207+0xb000], desc[UR24][R34.64+0x100] ;  /* 0x0b00010022cf9fae */ /* 0x0005e2000b901d58 */
[----:B----4-:R-:W-:-:S03]  /*5c90*/  @!P2 LEA R8, P0, R13, R8, 0x1 ;  /* 0x000000080d08a211 */ /* 0x010fc600078008ff */
[----:B------:R2:W-:Y:S01]  /*5ca0*/  @P4 STS.128 [R207+0x7800], RZ ;  /* 0x007800ffcf004388 */ /* 0x0005e20000000c00 */
        /* <DEDUP_REMOVED lines=21> */
.L_x_2206:
[----:B------:R-:W-:Y:S05]  /*5e00*/  BSYNC B0 ;  /* 0x0000000000007941 */ /* 0x000fea0003800000 */
.L_x_2205:
[----:B------:R-:W0:Y:S01]  /*5e10*/  LDGDEPBAR ;  /* 0x00000000000079af */ /* 0x000e220000000000 */
[----:B------:R-:W-:-:S04]  /*5e20*/  IADD3 R133, P0, R4, R133, RZ ;  /* 0x0000008504857210 */ /* 0x000fc80007f1e0ff */
[----:B------:R-:W-:-:S09]  /*5e30*/  IADD3.X R134, R3, R134, RZ, P0, !PT ;  /* 0x0000008603867210 */ /* 0x000fd200007fe4ff */
.L_x_2202:
[----:B------:R-:W-:Y:S01]  /*5e40*/  VIADD R4, R214, UR15 ;  /* 0x0000000fd6047c36 */ /* 0x000fe20008000000 */
[----:B------:R-:W-:Y:S01]  /*5e50*/  ULDC UR18, c[0x0][0x2ec] ;  /* 0x0000bb0000127ab9 */ /* 0x000fe20000000800 */
[----:B------:R-:W-:Y:S01]  /*5e60*/  LEA R196, R0, UR4, 0x1 ;  /* 0x0000000400c47c11 */ /* 0x000fe2000f8e08ff */
[----:B------:R-:W-:Y:S01]  /*5e70*/  ULDC.64 UR14, c[0x0][0x218] ;  /* 0x00008600000e7ab9 */ /* 0x000fe20000000a00 */
[C---:B------:R-:W-:Y:S01]  /*5e80*/  VIADD R3, R4.reuse, 0x1 ;  /* 0x0000000104037836 */ /* 0x040fe20000000000 */
[C---:B------:R-:W-:Y:S01]  /*5e90*/  ISETP.GE.AND P0, PT, R4.reuse, R212, PT ;  /* 0x000000d40400720c */ /* 0x040fe20003f06270 */
[C---:B-12---:R-:W-:Y:S01]  /*5ea0*/  VIADD R9, R4.reuse, 0x8 ;  /* 0x0000000804097836 */ /* 0x046fe20000000000 */
[C---:B------:R-:W-:Y:S01]  /*5eb0*/  ISETP.GE.AND P2, PT, R4.reuse, R210, PT ;  /* 0x000000d20400720c */ /* 0x040fe20003f46270 */
[C---:B------:R-:W-:Y:S01]  /*5ec0*/  VIADD R8, R4.reuse, 0x9 ;  /* 0x0000000904087836 */ /* 0x040fe20000000000 */
[----:B------:R-:W-:Y:S01]  /*5ed0*/  ISETP.GE.AND P5, PT, R3, R212, PT ;  /* 0x000000d40300720c */ /* 0x000fe20003fa6270 */
[----:B------:R-:W-:Y:S01]  /*5ee0*/  IMAD R194, R7, 0x2, R196 ;  /* 0x0000000207c27824 */ /* 0x000fe200078e02c4 */
[----:B------:R-:W-:Y:S01]  /*5ef0*/  ISETP.GE.AND P1, PT, R3, R210, PT ;  /* 0x000000d20300720c */ /* 0x000fe20003f26270 */
[----:B------:R-:W-:Y:S01]  /*5f00*/  LDSM.16.MT88.4 R124, [R196+0xc000] ;  /* 0x00c00000c47c783b */ /* 0x000fe20000004200 */
[C---:B------:R-:W-:Y:S01]  /*5f10*/  ISETP.LT.OR P0, PT, R4.reuse, R213, P0 ;  /* 0x000000d50400720c */ /* 0x040fe20000701670 */
[----:B------:R-:W-:Y:S01]  /*5f20*/  IMAD R192, R5, 0x2, R194 ;  /* 0x0000000205c07824 */ /* 0x000fe200078e02c2 */
[----:B------:R-:W-:Y:S01]  /*5f30*/  ISETP.GE.AND P4, PT, R9, R212, PT ;  /* 0x000000d40900720c */ /* 0x000fe20003f86270 */
[----:B------:R-:W-:Y:S01]  /*5f40*/  LDSM.16.MT88.4 R116, [R194+0xc000] ;  /* 0x00c00000c274783b */ /* 0x000fe20000004200 */
[----:B------:R-:W-:Y:S01]  /*5f50*/  ISETP.LT.OR P2, PT, R4, R211, P2 ;  /* 0x000000d30400720c */ /* 0x000fe20001741670 */
[----:B------:R-:W-:Y:S01]  /*5f60*/  IMAD R193, R5, 0x2, R196 ;  /* 0x0000000205c17824 */ /* 0x000fe200078e02c4 */
[C---:B------:R-:W-:Y:S01]  /*5f70*/  ISETP.LT.OR P5, PT, R3.reuse, R213, P5 ;  /* 0x000000d50300720c */ /* 0x040fe20002fa1670 */
[----:B------:R-:W-:Y:S01]  /*5f80*/  LDSM.16.MT88.4 R48, [R194+0xe000] ;  /* 0x00e00000c230783b */ /* 0x000fe20000004200 */
[----:B------:R-:W-:-:S02]  /*5f90*/  ISETP.LT.OR P1, PT, R3, R211, P1 ;  /* 0x000000d30300720c */ /* 0x000fc40000f21670 */
[----:B------:R-:W-:Y:S01]  /*5fa0*/  FSEL R3, R2, -INF , !P0 ;  /* 0xff80000002037808 */ /* 0x000fe20004000000 */
[----:B------:R-:W-:Y:S01]  /*5fb0*/  VIADD R2, R4, 0x10 ;  /* 0x0000001004027836 */ /* 0x000fe20000000000 */
[C---:B------:R-:W-:Y:S01]  /*5fc0*/  ISETP.LT.OR P4, PT, R9.reuse, R213, P4 ;  /* 0x000000d50900720c */ /* 0x040fe20002781670 */
[----:B------:R-:W-:Y:S01]  /*5fd0*/  LDSM.16.MT88.4 R64, [R192+0xe000] ;  /* 0x00e00000c040783b */ /* 0x000fe20000004200 */
[----:B------:R-:W-:Y:S02]  /*5fe0*/  FSEL R27, R68, -INF , !P2 ;  /* 0xff800000441b7808 */ /* 0x000fe40005000000 */
[----:B------:R-:W-:Y:S01]  /*5ff0*/  ISETP.GE.AND P0, PT, R9, R210, PT ;  /* 0x000000d20900720c */ /* 0x000fe20003f06270 */
[----:B------:R-:W-:Y:S01]  /*6000*/  LDSM.16.MT88.4 R72, [R196+0x10000] ;  /* 0x01000000c448783b */ /* 0x000fe20000004200 */
[----:B------:R-:W-:Y:S02]  /*6010*/  ISETP.GE.AND P2, PT, R8, R212, PT ;  /* 0x000000d40800720c */ /* 0x000fe40003f46270 */
[----:B------:R-:W-:Y:S01]  /*6020*/  FSEL R69, R69, -INF , !P1 ;  /* 0xff80000045457808 */ /* 0x000fe20004800000 */
[----:B------:R-:W-:Y:S01]  /*6030*/  LDSM.16.MT88.4 R80, [R194+0x10000] ;  /* 0x01000000c250783b */ /* 0x000fe20000004200 */
[----:B------:R-:W-:-:S02]  /*6040*/  FSEL R37, R28, -INF , !P4 ;  /* 0xff8000001c257808 */ /* 0x000fc40006000000 */
[----:B------:R-:W-:Y:S01]  /*6050*/  FSEL R35, R6, -INF , !P5 ;  /* 0xff80000006237808 */ /* 0x000fe20006800000 */
[----:B------:R-:W-:Y:S01]  /*6060*/  VIADD R6, R4, 0x11 ;  /* 0x0000001104067836 */ /* 0x000fe20000000000 */
[C---:B------:R-:W-:Y:S01]  /*6070*/  ISETP.GE.AND P1, PT, R2.reuse, R212, PT ;  /* 0x000000d40200720c */ /* 0x040fe20003f26270 */
[----:B------:R-:W-:Y:S01]  /*6080*/  LDSM.16.MT88.4 R88, [R193+0x10000] ;  /* 0x01000000c158783b */ /* 0x000fe20000004200 */
[-C--:B------:R-:W-:Y:S02]  /*6090*/  ISETP.GE.AND P4, PT, R2, R210.reuse, PT ;  /* 0x000000d20200720c */ /* 0x080fe40003f86270 */
[----:B------:R-:W-:Y:S01]  /*60a0*/  ISETP.LT.OR P0, PT, R9, R211, P0 ;  /* 0x000000d30900720c */ /* 0x000fe20000701670 */
[----:B------:R-:W-:Y:S01]  /*60b0*/  LDSM.16.MT88.4 R108, [R193+0xc000] ;  /* 0x00c00000c16c783b */ /* 0x000fe20000004200 */
[C---:B------:R-:W-:Y:S02]  /*60c0*/  ISETP.GE.AND P5, PT, R8.reuse, R210, PT ;  /* 0x000000d20800720c */ /* 0x040fe40003fa6270 */
[-C--:B------:R-:W-:Y:S01]  /*60d0*/  ISETP.LT.OR P2, PT, R8, R213.reuse, P2 ;  /* 0x000000d50800720c */ /* 0x080fe20001741670 */
[----:B------:R-:W-:Y:S01]  /*60e0*/  LDSM.16.MT88.4 R100, [R192+0xc000] ;  /* 0x00c00000c064783b */ /* 0x000fe20000004200 */
[----:B------:R-:W-:-:S02]  /*60f0*/  ISETP.LT.OR P1, PT, R2, R213, P1 ;  /* 0x000000d50200720c */ /* 0x000fc40000f21670 */
[-C--:B------:R-:W-:Y:S01]  /*6100*/  ISETP.LT.OR P4, PT, R2, R211.reuse, P4 ;  /* 0x000000d30200720c */ /* 0x080fe20002781670 */
[----:B------:R-:W-:Y:S01]  /*6110*/  VIADD R2, R4, 0x18 ;  /* 0x0000001804027836 */ /* 0x000fe20000000000 */
[----:B------:R-:W-:Y:S01]  /*6120*/  ISETP.LT.OR P5, PT, R8, R211, P5 ;  /* 0x000000d30800720c */ /* 0x000fe20002fa1670 */
[----:B------:R-:W-:Y:S01]  /*6130*/  LDSM.16.MT88.4 R56, [R193+0xe000] ;  /* 0x00e00000c138783b */ /* 0x000fe20000004200 */
[----:B------:R-:W-:Y:S02]  /*6140*/  FSEL R25, R30, -INF , !P0 ;  /* 0xff8000001e197808 */ /* 0x000fe40004000000 */
[----:B------:R-:W-:Y:S01]  /*6150*/  FSEL R29, R29, -INF , !P2 ;  /* 0xff8000001d1d7808 */ /* 0x000fe20005000000 */
[----:B------:R-:W-:Y:S01]  /*6160*/  LDSM.16.MT88.4 R136, [R192+0x10000] ;  /* 0x01000000c088783b */ /* 0x000fe20000004200 */
[C---:B------:R-:W-:Y:S02]  /*6170*/  ISETP.GE.AND P0, PT, R6.reuse, R212, PT ;  /* 0x000000d40600720c */ /* 0x040fe40003f06270 */
[----:B------:R-:W-:-:S02]  /*6180*/  ISETP.GE.AND P2, PT, R6, R210, PT ;  /* 0x000000d20600720c */ /* 0x000fc40003f46270 */
[----:B------:R-:W-:Y:S02]  /*6190*/  FSEL R31, R31, -INF , !P5 ;  /* 0xff8000001f1f7808 */ /* 0x000fe40006800000 */
[----:B------:R-:W-:Y:S02]  /*61a0*/  FSEL R23, R40, -INF , !P1 ;  /* 0xff80000028177808 */ /* 0x000fe40004800000 */
[----:B------:R-:W-:Y:S02]  /*61b0*/  FMNMX.FTZ R8, R3, R35, !PT ;  /* 0x0000002303087209 */ /* 0x000fe40007810000 */
[C---:B------:R-:W-:Y:S02]  /*61c0*/  ISETP.GE.AND P5, PT, R2.reuse, R212, PT ;  /* 0x000000d40200720c */ /* 0x040fe40003fa6270 */
[----:B------:R-:W-:Y:S02]  /*61d0*/  ISETP.GE.AND P1, PT, R2, R210, PT ;  /* 0x000000d20200720c */ /* 0x000fe40003f26270 */
[----:B------:R-:W-:-:S02]  /*61e0*/  ISETP.LT.OR P0, PT, R6, R213, P0 ;  /* 0x000000d50600720c */ /* 0x000fc40000701670 */
[----:B------:R-:W-:Y:S01]  /*61f0*/  ISETP.LT.OR P2, PT, R6, R211, P2 ;  /* 0x000000d30600720c */ /* 0x000fe20001741670 */
[----:B------:R-:W-:Y:S01]  /*6200*/  VIADD R6, R4, 0x19 ;  /* 0x0000001904067836 */ /* 0x000fe20000000000 */
[----:B------:R-:W-:Y:S02]  /*6210*/  FMNMX.FTZ R8, R37, R8, !PT ;  /* 0x0000000825087209 */ /* 0x000fe40007810000 */
[C---:B------:R-:W-:Y:S02]  /*6220*/  ISETP.LT.OR P5, PT, R2.reuse, R213, P5 ;  /* 0x000000d50200720c */ /* 0x040fe40002fa1670 */
[----:B------:R-:W-:Y:S01]  /*6230*/  ISETP.LT.OR P1, PT, R2, R211, P1 ;  /* 0x000000d30200720c */ /* 0x000fe20000f21670 */
[----:B------:R-:W-:Y:S01]  /*6240*/  VIADD R2, R4, 0x20 ;  /* 0x0000002004027836 */ /* 0x000fe20000000000 */
[----:B------:R-:W-:Y:S02]  /*6250*/  FSEL R15, R16, -INF , !P4 ;  /* 0xff800000100f7808 */ /* 0x000fe40006000000 */
[----:B------:R-:W-:-:S02]  /*6260*/  FSEL R21, R41, -INF , !P0 ;  /* 0xff80000029157808 */ /* 0x000fc40004000000 */
[C---:B------:R-:W-:Y:S02]  /*6270*/  ISETP.GE.AND P4, PT, R6.reuse, R212, PT ;  /* 0x000000d40600720c */ /* 0x040fe40003f86270 */
[----:B------:R-:W-:Y:S02]  /*6280*/  ISETP.GE.AND P0, PT, R6, R210, PT ;  /* 0x000000d20600720c */ /* 0x000fe40003f06270 */
[----:B------:R-:W-:Y:S02]  /*6290*/  FMNMX.FTZ R8, R29, R8, !PT ;  /* 0x000000081d087209 */ /* 0x000fe40007810000 */
[----:B------:R-:W-:Y:S02]  /*62a0*/  FSEL R13, R17, -INF , !P2 ;  /* 0xff800000110d7808 */ /* 0x000fe40005000000 */
[----:B------:R-:W-:Y:S02]  /*62b0*/  FSEL R19, R33, -INF , !P5 ;  /* 0xff80000021137808 */ /* 0x000fe40006800000 */
[----:B------:R-:W-:-:S02]  /*62c0*/  ISETP.GE.AND P2, PT, R2, R212, PT ;  /* 0x000000d40200720c */ /* 0x000fc40003f46270 */
[----:B------:R-:W-:Y:S02]  /*62d0*/  ISETP.GE.AND P5, PT, R2, R210, PT ;  /* 0x000000d20200720c */ /* 0x000fe40003fa6270 */
[C---:B------:R-:W-:Y:S02]  /*62e0*/  ISETP.LT.OR P4, PT, R6.reuse, R213, P4 ;  /* 0x000000d50600720c */ /* 0x040fe40002781670 */
[----:B------:R-:W-:Y:S01]  /*62f0*/  ISETP.LT.OR P0, PT, R6, R211, P0 ;  /* 0x000000d30600720c */ /* 0x000fe20000701670 */
[----:B------:R-:W-:Y:S01]  /*6300*/  VIADD R6, R4, 0x21 ;  /* 0x0000002104067836 */ /* 0x000fe20000000000 */
[----:B------:R-:W-:Y:S02]  /*6310*/  FMNMX.FTZ R8, R23, R8, !PT ;  /* 0x0000000817087209 */ /* 0x000fe40007810000 */
[C---:B------:R-:W-:Y:S02]  /*6320*/  ISETP.LT.OR P2, PT, R2.reuse, R213, P2 ;  /* 0x000000d50200720c */ /* 0x040fe40001741670 */
[----:B------:R-:W-:Y:S01]  /*6330*/  ISETP.LT.OR P5, PT, R2, R211, P5 ;  /* 0x000000d30200720c */ /* 0x000fe20002fa1670 */
[----:B------:R-:W-:Y:S01]  /*6340*/  VIADD R2, R4, 0x28 ;  /* 0x0000002804027836 */ /* 0x000fe20000000000 */
[----:B------:R-:W-:-:S02]  /*6350*/  FSEL R11, R20, -INF , !P1 ;  /* 0xff800000140b7808 */ /* 0x000fc40004800000 */
[----:B------:R-:W-:Y:S02]  /*6360*/  FSEL R17, R32, -INF , !P4 ;  /* 0xff80000020117808 */ /* 0x000fe40006000000 */
[----:B------:R-:W-:Y:S02]  /*6370*/  FMNMX.FTZ R10, R21, R8, !PT ;  /* 0x00000008150a7209 */ /* 0x000fe40007810000 */
[C---:B------:R-:W-:Y:S02]  /*6380*/  ISETP.GE.AND P1, PT, R6.reuse, R212, PT ;  /* 0x000000d40600720c */ /* 0x040fe40003f26270 */
[----:B------:R-:W-:Y:S02]  /*6390*/  ISETP.GE.AND P4, PT, R6, R210, PT ;  /* 0x000000d20600720c */ /* 0x000fe40003f86270 */
[----:B------:R-:W-:Y:S02]  /*63a0*/  FMNMX.FTZ R8, R27, R69, !PT ;  /* 0x000000451b087209 */ /* 0x000fe40007810000 */
[----:B------:R-:W-:-:S02]  /*63b0*/  FSEL R9, R18, -INF , !P0 ;  /* 0xff80000012097808 */ /* 0x000fc40004000000 */
[----:B------:R-:W-:Y:S02]  /*63c0*/  FSEL R225, R225, -INF , !P2 ;  /* 0xff800000e1e17808 */ /* 0x000fe40005000000 */
[----:B------:R-:W-:Y:S02]  /*63d0*/  FMNMX.FTZ R10, R19, R10, !PT ;  /* 0x0000000a130a7209 */ /* 0x000fe40007810000 */
[C---:B------:R-:W-:Y:S02]  /*63e0*/  ISETP.GE.AND P0, PT, R2.reuse, R212, PT ;  /* 0x000000d40200720c */ /* 0x040fe40003f06270 */
[----:B------:R-:W-:Y:S02]  /*63f0*/  ISETP.GE.AND P2, PT, R2, R210, PT ;  /* 0x000000d20200720c */ /* 0x000fe40003f46270 */
[C---:B------:R-:W-:Y:S02]  /*6400*/  ISETP.LT.OR P1, PT, R6.reuse, R213, P1 ;  /* 0x000000d50600720c */ /* 0x040fe40000f21670 */
[----:B------:R-:W-:Y:S01]  /*6410*/  ISETP.LT.OR P4, PT, R6, R211, P4 ;  /* 0x000000d30600720c */ /* 0x000fe20002781670 */
[----:B------:R-:W-:Y:S01]  /*6420*/  VIADD R6, R4, 0x29 ;  /* 0x0000002904067836 */ /* 0x000fe20000000000 */
[----:B------:R-:W-:-:S02]  /*6430*/  FMNMX.FTZ R8, R25, R8, !PT ;  /* 0x0000000819087209 */ /* 0x000fc40007810000 */
[----:B------:R-:W-:Y:S02]  /*6440*/  FMNMX.FTZ R10, R17, R10, !PT ;  /* 0x0000000a110a7209 */ /* 0x000fe40007810000 */
[C---:B------:R-:W-:Y:S02]  /*6450*/  ISETP.LT.OR P0, PT, R2.reuse, R213, P0 ;  /* 0x000000d50200720c */ /* 0x040fe40000701670 */
[----:B------:R-:W-:Y:S01]  /*6460*/  ISETP.LT.OR P2, PT, R2, R211, P2 ;  /* 0x000000d30200720c */ /* 0x000fe20001741670 */
[----:B------:R-:W-:Y:S01]  /*6470*/  VIADD R2, R4, 0x30 ;  /* 0x0000003004027836 */ /* 0x000fe20000000000 */
[----:B------:R-:W-:Y:S02]  /*6480*/  FMNMX.FTZ R8, R31, R8, !PT ;  /* 0x000000081f087209 */ /* 0x000fe40007810000 */
[----:B------:R-:W-:Y:S02]  /*6490*/  FSEL R215, R215, -INF , !P5 ;  /* 0xff800000d7d77808 */ /* 0x000fe40006800000 */
[----:B------:R-:W-:-:S02]  /*64a0*/  FSEL R171, R171, -INF , !P1 ;  /* 0xff800000abab7808 */ /* 0x000fc40004800000 */
[C---:B------:R-:W-:Y:S02]  /*64b0*/  ISETP.GE.AND P5, PT, R6.reuse, R212, PT ;  /* 0x000000d40600720c */ /* 0x040fe40003fa6270 */
[----:B------:R-:W-:Y:S02]  /*64c0*/  ISETP.GE.AND P1, PT, R6, R210, PT ;  /* 0x000000d20600720c */ /* 0x000fe40003f26270 */
[----:B------:R-:W-:Y:S02]  /*64d0*/  FMNMX.FTZ R10, R225, R10, !PT ;  /* 0x0000000ae10a7209 */ /* 0x000fe40007810000 */
[----:B------:R-:W-:Y:S02]  /*64e0*/  FMNMX.FTZ R8, R15, R8, !PT ;  /* 0x000000080f087209 */ /* 0x000fe40007810000 */
[----:B------:R-:W-:Y:S02]  /*64f0*/  FSEL R175, R175, -INF , !P4 ;  /* 0xff800000afaf7808 */ /* 0x000fe40006000000 */
[----:B------:R-:W-:-:S02]  /*6500*/  FSEL R221, R221, -INF , !P0 ;  /* 0xff800000dddd7808 */ /* 0x000fc40004000000 */
[C---:B------:R-:W-:Y:S02]  /*6510*/  ISETP.GE.AND P4, PT, R2.reuse, R212, PT ;  /* 0x000000d40200720c */ /* 0x040fe40003f86270 */
[----:B------:R-:W-:Y:S02]  /*6520*/  ISETP.GE.AND P0, PT, R2, R210, PT ;  /* 0x000000d20200720c */ /* 0x000fe40003f06270 */
[C---:B------:R-:W-:Y:S02]  /*6530*/  ISETP.LT.OR P5, PT, R6.reuse, R213, P5 ;  /* 0x000000d50600720c */ /* 0x040fe40002fa1670 */
[----:B------:R-:W-:Y:S01]  /*6540*/  ISETP.LT.OR P1, PT, R6, R211, P1 ;  /* 0x000000d30600720c */ /* 0x000fe20000f21670 */
[----:B------:R-:W-:Y:S01]  /*6550*/  VIADD R6, R4, 0x31 ;  /* 0x0000003104067836 */ /* 0x000fe20000000000 */
[----:B------:R-:W-:Y:S02]  /*6560*/  FMNMX.FTZ R10, R171, R10, !PT ;  /* 0x0000000aab0a7209 */ /* 0x000fe40007810000 */
[----:B------:R-:W-:-:S02]  /*6570*/  FMNMX.FTZ R8, R13, R8, !PT ;  /* 0x000000080d087209 */ /* 0x000fc40007810000 */
[C---:B------:R-:W-:Y:S02]  /*6580*/  ISETP.LT.OR P4, PT, R2.reuse, R213, P4 ;  /* 0x000000d50200720c */ /* 0x040fe40002781670 */
[----:B------:R-:W-:Y:S01]  /*6590*/  ISETP.LT.OR P0, PT, R2, R211, P0 ;  /* 0x000000d30200720c */ /* 0x000fe20000701670 */
[C---:B------:R-:W-:Y:S01]  /*65a0*/  VIADD R2, R4.reuse, 0x38 ;  /* 0x0000003804027836 */ /* 0x040fe20000000000 */
[----:B------:R-:W-:Y:S01]  /*65b0*/  FSEL R147, R147, -INF , !P2 ;  /* 0xff80000093937808 */ /* 0x000fe20005000000 */
[----:B------:R-:W-:Y:S01]  /*65c0*/  VIADD R4, R4, 0x39 ;  /* 0x0000003904047836 */ /* 0x000fe20000000000 */
[----:B------:R-:W-:Y:S02]  /*65d0*/  FMNMX.FTZ R12, R221, R10, !PT ;  /* 0x0000000add0c7209 */ /* 0x000fe40007810000 */
[----:B------:R-:W-:Y:S02]  /*65e0*/  ISETP.GE.AND P2, PT, R6, R212, PT ;  /* 0x000000d40600720c */ /* 0x000fe40003f46270 */
[----:B------:R-:W-:-:S02]  /*65f0*/  FSEL R173, R173, -INF , !P5 ;  /* 0xff800000adad7808 */ /* 0x000fc40006800000 */
[----:B------:R-:W-:Y:S02]  /*6600*/  FMNMX.FTZ R10, R11, R8, !PT ;  /* 0x000000080b0a7209 */ /* 0x000fe40007810000 */
[----:B------:R-:W-:Y:S02]  /*6610*/  ISETP.GE.AND P5, PT, R2, R212, PT ;  /* 0x000000d40200720c */ /* 0x000fe40003fa6270 */
[----:B------:R-:W-:Y:S02]  /*6620*/  FSEL R219, R219, -INF , !P4 ;  /* 0xff800000dbdb7808 */ /* 0x000fe40006000000 */
[----:B------:R-:W-:Y:S02]  /*6630*/  ISETP.LT.OR P2, PT, R6, R213, P2 ;  /* 0x000000d50600720c */ /* 0x000fe40001741670 */
[----:B------:R-:W-:Y:S02]  /*6640*/  FMNMX.FTZ R8, R173, R12, !PT ;  /* 0x0000000cad087209 */ /* 0x000fe40007810000 */
[----:B------:R-:W-:-:S02]  /*6650*/  FMNMX.FTZ R10, R9, R10, !PT ;  /* 0x0000000a090a7209 */ /* 0x000fc40007810000 */
[----:B------:R-:W-:Y:S02]  /*6660*/  ISETP.GE.AND P4, PT, R4, R212, PT ;  /* 0x000000d40400720c */ /* 0x000fe40003f86270 */
[-C--:B------:R-:W-:Y:S02]  /*6670*/  ISETP.LT.OR P5, PT, R2, R213.reuse, P5 ;  /* 0x000000d50200720c */ /* 0x080fe40002fa1670 */
[----:B------:R-:W-:Y:S02]  /*6680*/  FSEL R217, R217, -INF , !P2 ;  /* 0xff800000d9d97808 */ /* 0x000fe40005000000 */
[----:B------:R-:W-:Y:S02]  /*6690*/  FMNMX.FTZ R8, R219, R8, !PT ;  /* 0x00000008db087209 */ /* 0x000fe40007810000 */
[----:B------:R-:W-:Y:S02]  /*66a0*/  FMNMX.FTZ R10, R215, R10, !PT ;  /* 0x0000000ad70a7209 */ /* 0x000fe40007810000 */
[----:B------:R-:W-:-:S02]  /*66b0*/  ISETP.LT.OR P4, PT, R4, R213, P4 ;  /* 0x000000d50400720c */ /* 0x000fc40002781670 */
[----:B------:R-:W-:Y:S02]  /*66c0*/  FSEL R151, R151, -INF , !P5 ;  /* 0xff80000097977808 */ /* 0x000fe40006800000 */
[----:B------:R-:W-:Y:S02]  /*66d0*/  FMNMX.FTZ R8, R217, R8, !PT ;  /* 0x00000008d9087209 */ /* 0x000fe40007810000 */
[----:B------:R-:W-:Y:S02]  /*66e0*/  FMNMX.FTZ R10, R175, R10, !PT ;  /* 0x0000000aaf0a7209 */ /* 0x000fe40007810000 */
[----:B------:R-:W-:Y:S02]  /*66f0*/  FSEL R149, R149, -INF , !P4 ;  /* 0xff80000095957808 */ /* 0x000fe40006000000 */
[-C--:B------:R-:W-:Y:S02]  /*6700*/  ISETP.GE.AND P4, PT, R2, R210.reuse, PT ;  /* 0x000000d20200720c */ /* 0x080fe40003f86270 */
[----:B------:R-:W-:-:S02]  /*6710*/  ISETP.GE.AND P2, PT, R6, R210, PT ;  /* 0x000000d20600720c */ /* 0x000fc40003f46270 */
[----:B------:R-:W-:Y:S02]  /*6720*/  FMNMX.FTZ R8, R151, R8, !PT ;  /* 0x0000000897087209 */ /* 0x000fe40007810000 */
[----:B------:R-:W-:Y:S02]  /*6730*/  FSEL R145, R145, -INF , !P1 ;  /* 0xff80000091917808 */ /* 0x000fe40004800000 */
[----:B------:R-:W-:Y:S02]  /*6740*/  FMNMX.FTZ R10, R147, R10, !PT ;  /* 0x0000000a930a7209 */ /* 0x000fe40007810000 */
[-C--:B------:R-:W-:Y:S02]  /*6750*/  ISETP.LT.OR P4, PT, R2, R211.reuse, P4 ;  /* 0x000000d30200720c */ /* 0x080fe40002781670 */
[----:B------:R-:W-:Y:S02]  /*6760*/  FMNMX.FTZ R8, R149, R8, !PT ;  /* 0x0000000895087209 */ /* 0x000fe40007810000 */
[----:B------:R-:W-:-:S02]  /*6770*/  ISETP.LT.OR P2, PT, R6, R211, P2 ;  /* 0x000000d30600720c */ /* 0x000fc40001741670 */
[----:B------:R-:W-:Y:S01]  /*6780*/  FSEL R143, R143, -INF , !P0 ;  /* 0xff8000008f8f7808 */ /* 0x000fe20004000000 */
[----:B------:R-:W1:Y:S01]  /*6790*/  SHFL.BFLY PT, R33, R8, 0x2, 0x1f ;  /* 0x0c401f0008217f89 */ /* 0x000e6200000e0000 */
[----:B------:R-:W-:Y:S02]  /*67a0*/  FMNMX.FTZ R2, R145, R10, !PT ;  /* 0x0000000a91027209 */ /* 0x000fe40007810000 */
[C---:B------:R-:W-:Y:S02]  /*67b0*/  ISETP.GE.AND P0, PT, R4.reuse, R210, PT ;  /* 0x000000d20400720c */ /* 0x040fe40003f06270 */
[----:B------:R-:W-:Y:S02]  /*67c0*/  FSEL R141, R141, -INF , !P2 ;  /* 0xff8000008d8d7808 */ /* 0x000fe40005000000 */
[----:B------:R-:W-:Y:S02]  /*67d0*/  FMNMX.FTZ R2, R143, R2, !PT ;  /* 0x000000028f027209 */ /* 0x000fe40007810000 */
[----:B------:R-:W-:-:S02]  /*67e0*/  ISETP.LT.OR P0, PT, R4, R211, P0 ;  /* 0x000000d30400720c */ /* 0x000fc40000701670 */
[----:B------:R-:W-:Y:S01]  /*67f0*/  FSEL R179, R179, -INF , !P4 ;  /* 0xff800000b3b37808 */ /* 0x000fe20006000000 */
[----:B------:R-:W-:Y:S01]  /*6800*/  LDSM.16.MT88.4 R4, [R194+0xe800] ;  /* 0x00e80000c204783b */ /* 0x000fe20000004200 */
[----:B------:R-:W-:Y:S02]  /*6810*/  FMNMX.FTZ R2, R141, R2, !PT ;  /* 0x000000028d027209 */ /* 0x000fe40007810000 */
[----:B------:R-:W-:Y:S02]  /*6820*/  FSEL R177, R177, -INF , !P0 ;  /* 0xff800000b1b17808 */ /* 0x000fe40004000000 */
[----:B------:R-:W-:-:S04]  /*6830*/  FMNMX.FTZ R2, R179, R2, !PT ;  /* 0x00000002b3027209 */ /* 0x000fc80007810000 */
[----:B------:R-:W-:Y:S02]  /*6840*/  FMNMX.FTZ R41, R177, R2, !PT ;  /* 0x00000002b1297209 */ /* 0x000fe40007810000 */
        /* <DEDUP_REMOVED lines=17> */
[----:B------:R-:W2:Y:S01]  /*6960*/  LDSM.16.MT88.4 R16, [R196+0xc800] ;  /* 0x00c80000c410783b */ /* 0x000ea20000004200 */
        /* <DEDUP_REMOVED lines=15> */
[--C-:B------:R-:W-:Y:S01]  /*6a60*/  FFMA.FTZ R178, R151, UR18, -R140.reuse ;  /* 0x0000001297b27c23 */ /* 0x100fe2000801088c */
[----:B------:R-:W-:Y:S01]  /*6a70*/  FFMA.FTZ R221, R149, UR18, -R140 ;  /* 0x0000001295dd7c23 */ /* 0x000fe2000801088c */
[----:B------:R-:W-:Y:S01]  /*6a80*/  LEA R218, P0, R133, UR14, 0x1 ;  /* 0x0000000e85da7c11 */ /* 0x000fe2000f8008ff */
[--C-:B------:R-:W-:Y:S01]  /*6a90*/  FFMA.FTZ R164, R27, UR18, -R174.reuse ;  /* 0x000000121ba47c23 */ /* 0x100fe200080108ae */
[--C-:B------:R-:W-:Y:S01]  /*6aa0*/  FFMA.FTZ R169, R69, UR18, -R174.reuse ;  /* 0x0000001245a97c23 */ /* 0x100fe200080108ae */
[--C-:B------:R-:W-:Y:S01]  /*6ab0*/  FFMA.FTZ R163, R25, UR18, -R174.reuse ;  /* 0x0000001219a37c23 */ /* 0x100fe200080108ae */
[--C-:B------:R-:W-:Y:S01]  /*6ac0*/  FFMA.FTZ R160, R31, UR18, -R174.reuse ;  /* 0x000000121fa07c23 */ /* 0x100fe200080108ae */
[----:B------:R-:W3:Y:S01]  /*6ad0*/  MUFU.EX2 R158, R158 ;  /* 0x0000009e009e7308 */ /* 0x000ee20000000800 */
[--C-:B------:R-:W-:Y:S01]  /*6ae0*/  FFMA.FTZ R159, R15, UR18, -R174.reuse ;  /* 0x000000120f9f7c23 */ /* 0x100fe200080108ae */
[--C-:B------:R-:W-:Y:S01]  /*6af0*/  FFMA.FTZ R154, R13, UR18, -R174.reuse ;  /* 0x000000120d9a7c23 */ /* 0x100fe200080108ae */
[--C-:B------:R-:W-:Y:S01]  /*6b00*/  FFMA.FTZ R155, R11, UR18, -R174.reuse ;  /* 0x000000120b9b7c23 */ /* 0x100fe200080108ae */
[--C-:B------:R-:W-:Y:S01]  /*6b10*/  FFMA.FTZ R2, R9, UR18, -R174.reuse ;  /* 0x0000001209027c23 */ /* 0x100fe200080108ae */
[----:B------:R-:W4:Y:S01]  /*6b20*/  LDSM.16.MT88.4 R12, [R194+0xc800] ;  /* 0x00c80000c20c783b */ /* 0x000f220000004200 */
[----:B-1----:R-:W-:Y:S01]  /*6b30*/  F2FP.BF16.F32.PACK_AB R96, R162, R167 ;  /* 0x000000a7a260723e */ /* 0x002fe200000010ff */
[--C-:B------:R-:W-:Y:S01]  /*6b40*/  FFMA.FTZ R170, R215, UR18, -R174.reuse ;  /* 0x00000012d7aa7c23 */ /* 0x100fe200080108ae */
[----:B------:R-:W-:Y:S01]  /*6b50*/  MUFU.EX2 R164, R164 ;  /* 0x000000a400a47308 */ /* 0x000fe20000000800 */
[----:B------:R-:W1:Y:S01]  /*6b60*/  LDSM.16.MT88.4 R8, [R196+0xe800] ;  /* 0x00e80000c408783b */ /* 0x000e620000004200 */
[--C-:B------:R-:W-:Y:S01]  /*6b70*/  FFMA.FTZ R175, R175, UR18, -R174.reuse ;  /* 0x00000012afaf7c23 */ /* 0x100fe200080108ae */
[--C-:B------:R-:W-:Y:S01]  /*6b80*/  FFMA.FTZ R172, R147, UR18, -R174.reuse ;  /* 0x0000001293ac7c23 */ /* 0x100fe200080108ae */
[--C-:B------:R-:W-:Y:S01]  /*6b90*/  FFMA.FTZ R215, R145, UR18, -R174.reuse ;  /* 0x0000001291d77c23 */ /* 0x100fe200080108ae */
[----:B------:R-:W-:Y:S01]  /*6ba0*/  LDSM.16.MT88.4 R28, [R193+0xc800] ;  /* 0x00c80000c11c783b */ /* 0x000fe20000004200 */
[--C-:B------:R-:W-:Y:S01]  /*6bb0*/  FFMA.FTZ R216, R143, UR18, -R174.reuse ;  /* 0x000000128fd87c23 */ /* 0x100fe200080108ae */
[--C-:B------:R-:W-:Y:S01]  /*6bc0*/  FFMA.FTZ R219, R141, UR18, -R174.reuse ;  /* 0x000000128ddb7c23 */ /* 0x100fe200080108ae */
[----:B------:R-:W5:Y:S01]  /*6bd0*/  MUFU.EX2 R169, R169 ;  /* 0x000000a900a97308 */ /* 0x000f620000000800 */
[C---:B---3--:R-:W-:Y:S01]  /*6be0*/  F2FP.BF16.F32.PACK_AB R98, R158.reuse, R165 ;  /* 0x000000a59e62723e */ /* 0x048fe200000010ff */
[----:B------:R-:W-:Y:S01]  /*6bf0*/  LDSM.16.MT88.4 R24, [R192+0xc800] ;  /* 0x00c80000c018783b */ /* 0x000fe20000004200 */
[--C-:B------:R-:W-:Y:S01]  /*6c00*/  FFMA.FTZ R179, R179, UR18, -R174.reuse ;  /* 0x00000012b3b37c23 */ /* 0x100fe200080108ae */
[----:B------:R-:W-:Y:S01]  /*6c10*/  FFMA.FTZ R174, R177, UR18, -R174 ;  /* 0x00000012b1ae7c23 */ /* 0x000fe200080108ae */
[----:B------:R-:W-:Y:S01]  /*6c20*/  FADD.FTZ R162, R167, R162 ;  /* 0x000000a2a7a27221 */ /* 0x000fe20000010000 */
[----:B------:R-:W-:Y:S02]  /*6c30*/  LDSM.16.MT88.4 R148, [R192+0x11000] ;  /* 0x01100000c094783b */ /* 0x000fe40000004200 */
[----:B------:R-:W-:Y:S01]  /*6c40*/  MUFU.EX2 R163, R163 ;  /* 0x000000a300a37308 */ /* 0x000fe20000000800 */
[----:B------:R-:W-:Y:S01]  /*6c50*/  FADD.FTZ R165, R165, R162 ;  /* 0x000000a2a5a57221 */ /* 0x000fe20000010000 */
[----:B------:R-:W-:Y:S03]  /*6c60*/  LDSM.16.MT88.4 R140, [R196+0xd800] ;  /* 0x00d80000c48c783b */ /* 0x000fe60000004200 */
[----:B------:R-:W-:-:S03]  /*6c70*/  FADD.FTZ R158, R158, R165 ;  /* 0x000000a59e9e7221 */ /* 0x000fc60000010000 */
[----:B------:R-:W3:Y:S01]  /*6c80*/  MUFU.EX2 R160, R160 ;  /* 0x000000a000a07308 */ /* 0x000ee20000000800 */
[----:B-----5:R-:W-:Y:S01]  /*6c90*/  F2FP.BF16.F32.PACK_AB R97, R169, R164 ;  /* 0x000000a4a961723e */ /* 0x020fe200000010ff */
[----:B------:R-:W-:-:S06]  /*6ca0*/  FADD.FTZ R164, R164, R169 ;  /* 0x000000a9a4a47221 */ /* 0x000fcc0000010000 */
[----:B------:R-:W-:Y:S08]  /*6cb0*/  MUFU.EX2 R161, R161 ;  /* 0x000000a100a17308 */ /* 0x000ff00000000800 */
[----:B------:R-:W5:Y:S01]  /*6cc0*/  MUFU.EX2 R156, R156 ;  /* 0x0000009c009c7308 */ /* 0x000f620000000800 */
[----:B---3--:R-:W-:Y:S01]  /*6cd0*/  F2FP.BF16.F32.PACK_AB R99, R160, R163 ;  /* 0x000000a3a063723e */ /* 0x008fe200000010ff */
[----:B------:R-:W-:-:S04]  /*6ce0*/  FADD.FTZ R163, R163, R164 ;  /* 0x000000a4a3a37221 */ /* 0x000fc80000010000 */
[----:B------:R-:W-:Y:S02]  /*6cf0*/  FADD.FTZ R160, R160, R163 ;  /* 0x000000a3a0a07221 */ /* 0x000fe40000010000 */
[C---:B------:R-:W-:Y:S01]  /*6d00*/  HMMA.16816.F32.BF16 R128, R96.reuse, R124, RZ ;  /* 0x0000007c6080723c */ /* 0x040fe200000418ff */
[----:B------:R-:W-:Y:S05]  /*6d10*/  MUFU.EX2 R157, R157 ;  /* 0x0000009d009d7308 */ /* 0x000fea0000000800 */
[C---:B------:R-:W-:Y:S03]  /*6d20*/  HMMA.16816.F32.BF16 R120, R96.reuse, R116, RZ ;  /* 0x000000746078723c */ /* 0x040fe600000418ff */
[----:B------:R-:W3:Y:S01]  /*6d30*/  MUFU.EX2 R0, R0 ;  /* 0x0000000000007308 */ /* 0x000ee20000000800 */
[C---:B-----5:R-:W-:Y:S01]  /*6d40*/  F2FP.BF16.F32.PACK_AB R32, R156.reuse, R161 ;  /* 0x000000a19c20723e */ /* 0x060fe200000010ff */
[----:B------:R-:W-:Y:S01]  /*6d50*/  FADD.FTZ R161, R161, R158 ;  /* 0x0000009ea1a17221 */ /* 0x000fe20000010000 */
[----:B------:R-:W-:Y:S03]  /*6d60*/  HMMA.16816.F32.BF16 R36, R96, R40, RZ ;  /* 0x000000286024723c */ /* 0x000fe600000418ff */
[----:B------:R-:W-:-:S02]  /*6d70*/  FADD.FTZ R156, R156, R161 ;  /* 0x000000a19c9c7221 */ /* 0x000fc40000010000 */
[----:B------:R-:W-:Y:S01]  /*6d80*/  MUFU.EX2 R159, R159 ;  /* 0x0000009f009f7308 */ /* 0x000fe20000000800 */
[C---:B------:R-:W-:Y:S06]  /*6d90*/  HMMA.16816.F32.BF16 R124, R96.reuse, R126, RZ ;  /* 0x0000007e607c723c */ /* 0x040fec00000418ff */
[----:B------:R-:W-:Y:S01]  /*6da0*/  HMMA.16816.F32.BF16 R116, R96, R118, RZ ;  /* 0x000000766074723c */ /* 0x000fe200000418ff */
[----:B------:R-:W5:Y:S01]  /*6db0*/  MUFU.EX2 R154, R154 ;  /* 0x0000009a009a7308 */ /* 0x000f620000000800 */
[----:B---3--:R-:W-:Y:S01]  /*6dc0*/  F2FP.BF16.F32.PACK_AB R34, R0, R157 ;  /* 0x0000009d0022723e */ /* 0x008fe200000010ff */
[----:B------:R-:W-:-:S03]  /*6dd0*/  FADD.FTZ R157, R157, R156 ;  /* 0x0000009c9d9d7221 */ /* 0x000fc60000010000 */
[C---:B------:R-:W-:Y:S01]  /*6de0*/  HMMA.16816.F32.BF16 R40, R96.reuse, R42, RZ ;  /* 0x0000002a6028723c */ /* 0x040fe200000418ff */
[----:B------:R-:W-:Y:S02]  /*6df0*/  FADD.FTZ R157, R0, R157 ;  /* 0x0000009d009d7221 */ /* 0x000fe40000010000 */
[----:B------:R-:W-:Y:S03]  /*6e00*/  MUFU.EX2 R155, R155 ;  /* 0x0000009b009b7308 */ /* 0x000fe60000000800 */
[C---:B------:R-:W-:Y:S05]  /*6e10*/  HMMA.16816.F32.BF16 R44, R96.reuse, R48, RZ ;  /* 0x00000030602c723c */ /* 0x040fea00000418ff */
[----:B------:R-:W3:Y:S01]  /*6e20*/  MUFU.EX2 R2, R2 ;  /* 0x0000000200027308 */ /* 0x000ee20000000800 */
[----:B-----5:R-:W-:Y:S01]  /*6e30*/  F2FP.BF16.F32.PACK_AB R33, R154, R159 ;  /* 0x0000009f9a21723e */ /* 0x020fe200000010ff */
        /* <DEDUP_REMOVED lines=11> */
[C---:B--2---:R-:W-:Y:S01]  /*6ef0*/  HMMA.16816.F32.BF16 R128, R32.reuse, R16, R128 ;  /* 0x000000102080723c */ /* 0x044fe20000041880 */
[----:B------:R-:W-:Y:S05]  /*6f00*/  MUFU.EX2 R168, R168 ;  /* 0x000000a800a87308 */ /* 0x000fea0000000800 */
[C---:B------:R-:W-:Y:S01]  /*6f10*/  HMMA.16816.F32.BF16 R124, R32.reuse, R18, R124 ;  /* 0x00000012207c723c */ /* 0x040fe2000004187c */
[----:B------:R-:W2:Y:S02]  /*6f20*/  LDSM.16.MT88.4 R16, [R192+0xe800] ;  /* 0x00e80000c010783b */ /* 0x000ea40000004200 */
[----:B------:R-:W5:Y:S01]  /*6f30*/  MUFU.EX2 R173, R173 ;  /* 0x000000ad00ad7308 */ /* 0x000f620000000800 */
[C---:B---3--:R-:W-:Y:S01]  /*6f40*/  F2FP.BF16.F32.PACK_AB R144, R171.reuse, R166 ;  /* 0x000000a6ab90723e */ /* 0x048fe200000010ff */
[----:B------:R-:W-:Y:S01]  /*6f50*/  FADD.FTZ R166, R166, R157 ;  /* 0x0000009da6a67221 */ /* 0x000fe20000010000 */
[----:B----4-:R-:W-:Y:S03]  /*6f60*/  HMMA.16816.F32.BF16 R120, R32, R12, R120 ;  /* 0x0000000c2078723c */ /* 0x010fe60000041878 */
[----:B------:R-:W-:-:S02]  /*6f70*/  FADD.FTZ R171, R171, R166 ;  /* 0x000000a6abab7221 */ /* 0x000fc40000010000 */
[----:B------:R-:W-:Y:S01]  /*6f80*/  MUFU.EX2 R170, R170 ;  /* 0x000000aa00aa7308 */ /* 0x000fe20000000800 */
[C---:B------:R-:W-:Y:S01]  /*6f90*/  HMMA.16816.F32.BF16 R116, R32.reuse, R14, R116 ;  /* 0x0000000e2074723c */ /* 0x040fe20000041874 */
[----:B------:R-:W3:Y:S05]  /*6fa0*/  LDSM.16.MT88.4 R12, [R196+0x10800] ;  /* 0x01080000c40c783b */ /* 0x000eea0000004200 */
[----:B-1----:R-:W-:Y:S01]  /*6fb0*/  HMMA.16816.F32.BF16 R36, R32, R8, R36 ;  /* 0x000000082024723c */ /* 0x002fe20000041824 */
[----:B------:R-:W1:Y:S01]  /*6fc0*/  MUFU.EX2 R175, R175 ;  /* 0x000000af00af7308 */ /* 0x000e620000000800 */
[----:B-----5:R-:W-:Y:S01]  /*6fd0*/  F2FP.BF16.F32.PACK_AB R146, R173, R168 ;  /* 0x000000a8ad92723e */ /* 0x020fe200000010ff */
[----:B------:R-:W-:-:S03]  /*6fe0*/  FADD.FTZ R168, R168, R171 ;  /* 0x000000aba8a87221 */ /* 0x000fc60000010000 */
[----:B------:R-:W-:Y:S01]  /*6ff0*/  HMMA.16816.F32.BF16 R40, R32, R10, R40 ;  /* 0x0000000a2028723c */ /* 0x000fe20000041828 */
[----:B------:R-:W4:Y:S01]  /*7000*/  LDSM.16.MT88.4 R8, [R194+0x10800] ;  /* 0x01080000c208783b */ /* 0x000f220000004200 */
[----:B------:R-:W-:Y:S01]  /*7010*/  FADD.FTZ R173, R173, R168 ;  /* 0x000000a8adad7221 */ /* 0x000fe20000010000 */
[----:B------:R-:W-:Y:S03]  /*7020*/  MUFU.EX2 R172, R172 ;  /* 0x000000ac00ac7308 */ /* 0x000fe60000000800 */
[C---:B------:R-:W-:Y:S05]  /*7030*/  HMMA.16816.F32.BF16 R64, R96.reuse, R66, RZ ;  /* 0x000000426040723c */ /* 0x040fea00000418ff */
[----:B------:R-:W5:Y:S01]  /*7040*/  MUFU.EX2 R215, R215 ;  /* 0x000000d700d77308 */ /* 0x000f620000000800 */
[----:B------:R-:W-:Y:S01]  /*7050*/  HMMA.16816.F32.BF16 R72, R96, R74, RZ ;  /* 0x0000004a6048723c */ /* 0x000fe200000418ff */
[----:B-1----:R-:W-:Y:S01]  /*7060*/  F2FP.BF16.F32.PACK_AB R145, R175, R170 ;  /* 0x000000aaaf91723e */ /* 0x002fe200000010ff */
[----:B------:R-:W-:-:S04]  /*7070*/  FADD.FTZ R170, R170, R155 ;  /* 0x0000009baaaa7221 */ /* 0x000fc80000010000 */
[----:B------:R-:W-:Y:S01]  /*7080*/  HMMA.16816.F32.BF16 R80, R96, R82, RZ ;  /* 0x000000526050723c */ /* 0x000fe200000418ff */
[----:B------:R-:W-:Y:S01]  /*7090*/  MUFU.EX2 R176, R176 ;  /* 0x000000b000b07308 */ /* 0x000fe20000000800 */
[----:B------:R-:W-:-:S04]  /*70a0*/  FADD.FTZ R175, R175, R170 ;  /* 0x000000aaafaf7221 */ /* 0x000fc80000010000 */
[C---:B------:R-:W-:Y:S03]  /*70b0*/  HMMA.16816.F32.BF16 R44, R32.reuse, R4, R44 ;  /* 0x00000004202c723c */ /* 0x040fe6000004182c */
[----:B------:R-:W1:Y:S01]  /*70c0*/  MUFU.EX2 R217, R217 ;  /* 0x000000d900d97308 */ /* 0x000e620000000800 */
[C---:B-----5:R-:W-:Y:S01]  /*70d0*/  F2FP.BF16.F32.PACK_AB R147, R215.reuse, R172 ;  /* 0x000000acd793723e */ /* 0x060fe200000010ff */
[----:B------:R-:W-:Y:S01]  /*70e0*/  FADD.FTZ R172, R172, R175 ;  /* 0x000000afacac7221 */ /* 0x000fe20000010000 */
[C---:B------:R-:W-:Y:S01]  /*70f0*/  HMMA.16816.F32.BF16 R48, R32.reuse, R6, R48 ;  /* 0x000000062030723c */ /* 0x040fe20000041830 */
[----:B------:R-:W-:Y:S02]  /*7100*/  LDSM.16.MT88.4 R4, [R193+0x10800] ;  /* 0x01080000c104783b */ /* 0x000fe40000004200 */
[----:B------:R-:W-:Y:S02]  /*7110*/  FADD.FTZ R215, R215, R172 ;  /* 0x000000acd7d77221 */ /* 0x000fe40000010000 */
[----:B------:R-:W-:Y:S01]  /*7120*/  MUFU.EX2 R178, R178 ;  /* 0x000000b200b27308 */ /* 0x000fe20000000800 */
[C---:B--2---:R-:W-:Y:S06]  /*7130*/  HMMA.16816.F32.BF16 R60, R32.reuse, R16, R60 ;  /* 0x00000010203c723c */ /* 0x044fec000004183c */
[C---:B------:R-:W-:Y:S01]  /*7140*/  HMMA.16816.F32.BF16 R64, R32.reuse, R18, R64 ;  /* 0x000000122040723c */ /* 0x040fe20000041840 */
[----:B------:R-:W2:Y:S01]  /*7150*/  LDSM.16.MT88.4 R16, [R196+0xd000] ;  /* 0x00d00000c410783b */ /* 0x000ea20000004200 */
[----:B------:R-:W-:Y:S04]  /*7160*/  MUFU.EX2 R221, R221 ;  /* 0x000000dd00dd7308 */ /* 0x000fe80000000800 */
[C---:B---3--:R-:W-:Y:S04]  /*7170*/  HMMA.16816.F32.BF16 R68, R32.reuse, R12, R68 ;  /* 0x0000000c2044723c */ /* 0x048fe80000041844 */
[----:B------:R-:W-:Y:S02]  /*7180*/  MUFU.EX2 R216, R216 ;  /* 0x000000d800d87308 */ /* 0x000fe40000000800 */
[C---:B------:R-:W-:Y:S01]  /*7190*/  HMMA.16816.F32.BF16 R72, R32.reuse, R14, R72 ;  /* 0x0000000e2048723c */ /* 0x040fe20000041848 */
[----:B------:R-:W3:Y:S05]  /*71a0*/  LDSM.16.MT88.4 R12, [R194+0xd000] ;  /* 0x00d00000c20c783b */ /* 0x000eea0000004200 */
[C---:B----4-:R-:W-:Y:S01]  /*71b0*/  HMMA.16816.F32.BF16 R76, R32.reuse, R8, R76 ;  /* 0x00000008204c723c */ /* 0x050fe2000004184c */
[----:B------:R-:W4:Y:S05]  /*71c0*/  MUFU.EX2 R219, R219 ;  /* 0x000000db00db7308 */ /* 0x000f2a0000000800 */
[----:B------:R-:W-:Y:S01]  /*71d0*/  HMMA.16816.F32.BF16 R80, R32, R10, R80 ;  /* 0x0000000a2050723c */ /* 0x000fe20000041850 */
[----:B------:R-:W5:Y:S02]  /*71e0*/  LDSM.16.MT88.4 R8, [R196+0xf000] ;  /* 0x00f00000c408783b */ /* 0x000f640000004200 */
[----:B------:R-:W-:Y:S03]  /*71f0*/  MUFU.EX2 R179, R179 ;  /* 0x000000b300b37308 */ /* 0x000fe60000000800 */
[C---:B------:R-:W-:Y:S05]  /*7200*/  HMMA.16816.F32.BF16 R84, R96.reuse, R88, RZ ;  /* 0x000000586054723c */ /* 0x040fea00000418ff */
[----:B------:R-:W4:Y:S01]  /*7210*/  MUFU.EX2 R174, R174 ;  /* 0x000000ae00ae7308 */ /* 0x000f220000000800 */
[----:B------:R-:W-:Y:S06]  /*7220*/  HMMA.16816.F32.BF16 R88, R96, R90, RZ ;  /* 0x0000005a6058723c */ /* 0x000fec00000418ff */
[C---:B--2---:R-:W-:Y:S06]  /*7230*/  HMMA.16816.F32.BF16 R128, R144.reuse, R16, R128 ;  /* 0x000000109080723c */ /* 0x044fec0000041880 */
[----:B------:R-:W-:Y:S01]  /*7240*/  HMMA.16816.F32.BF16 R124, R144, R18, R124 ;  /* 0x00000012907c723c */ /* 0x000fe2000004187c */
[----:B------:R-:W-:Y:S05]  /*7250*/  LDSM.16.MT88.4 R16, [R192+0xf000] ;  /* 0x00f00000c010783b */ /* 0x000fea0000004200 */
[C---:B------:R-:W-:Y:S06]  /*7260*/  HMMA.16816.F32.BF16 R84, R32.reuse, R4, R84 ;  /* 0x000000042054723c */ /* 0x040fec0000041854 */
[----:B------:R-:W-:Y:S01]  /*7270*/  HMMA.16816.F32.BF16 R88, R32, R6, R88 ;  /* 0x000000062058723c */ /* 0x000fe20000041858 */
[----:B------:R-:W2:Y:S05]  /*7280*/  LDSM.16.MT88.4 R4, [R194+0xf000] ;  /* 0x00f00000c204783b */ /* 0x000eaa0000004200 */
[C---:B---3--:R-:W-:Y:S06]  /*7290*/  HMMA.16816.F32.BF16 R120, R144.reuse, R12, R120 ;  /* 0x0000000c9078723c */ /* 0x048fec0000041878 */
[C---:B------:R-:W-:Y:S01]  /*72a0*/  HMMA.16816.F32.BF16 R116, R144.reuse, R14, R116 ;  /* 0x0000000e9074723c */ /* 0x040fe20000041874 */
[----:B------:R-:W3:Y:S05]  /*72b0*/  LDSM.16.MT88.4 R12, [R196+0x11000] ;  /* 0x01100000c40c783b */ /* 0x000eea0000004200 */
        /* <DEDUP_REMOVED lines=14> */
[----:B------:R-:W4:Y:S05]  /*73a0*/  LDSM.16.MT88.4 R136, [R192+0x10800] ;  /* 0x01080000c088783b */ /* 0x000f2a0000004200 */
[C---:B------:R-:W-:Y:S06]  /*73b0*/  HMMA.16816.F32.BF16 R112, R32.reuse, R28, R112 ;  /* 0x0000001c2070723c */ /* 0x040fec0000041870 */
        /* <DEDUP_REMOVED lines=11> */
[C---:B---3--:R-:W-:Y:S06]  /*7470*/  HMMA.16816.F32.BF16 R68, R144.reuse, R12, R68 ;  /* 0x0000000c9044723c */ /* 0x048fec0000041844 */
[C---:B------:R-:W-:Y:S01]  /*7480*/  HMMA.16816.F32.BF16 R72, R144.reuse, R14, R72 ;  /* 0x0000000e9048723c */ /* 0x040fe20000041848 */
[----:B------:R-:W3:Y:S05]  /*7490*/  LDSM.16.MT88.4 R12, [R196+0xf800] ;  /* 0x00f80000c40c783b */ /* 0x000eea0000004200 */
[C---:B-----5:R-:W-:Y:S06]  /*74a0*/  HMMA.16816.F32.BF16 R76, R144.reuse, R8, R76 ;  /* 0x00000008904c723c */ /* 0x060fec000004184c */
[C---:B------:R-:W-:Y:S01]  /*74b0*/  HMMA.16816.F32.BF16 R80, R144.reuse, R10, R80 ;  /* 0x0000000a9050723c */ /* 0x040fe20000041850 */
[----:B------:R-:W5:Y:S05]  /*74c0*/  LDSM.16.MT88.4 R8, [R192+0xf800] ;  /* 0x00f80000c008783b */ /* 0x000f6a0000004200 */
[C---:B--2---:R-:W-:Y:S06]  /*74d0*/  HMMA.16816.F32.BF16 R84, R144.reuse, R4, R84 ;  /* 0x000000049054723c */ /* 0x044fec0000041854 */
[----:B------:R-:W-:Y:S01]  /*74e0*/  HMMA.16816.F32.BF16 R88, R144, R6, R88 ;  /* 0x000000069058723c */ /* 0x000fe20000041858 */
[----:B-1----:R-:W-:Y:S01]  /*74f0*/  F2FP.BF16.F32.PACK_AB R4, R217, R176 ;  /* 0x000000b0d904723e */ /* 0x002fe200000010ff */
[----:B------:R-:W-:Y:S01]  /*7500*/  FADD.FTZ R176, R176, R173 ;  /* 0x000000adb0b07221 */ /* 0x000fe20000010000 */
[----:B----4-:R-:W-:Y:S01]  /*7510*/  F2FP.BF16.F32.PACK_AB R5, R219, R216 ;  /* 0x000000d8db05723e */ /* 0x010fe200000010ff */
[----:B------:R-:W-:-:S02]  /*7520*/  FADD.FTZ R216, R216, R215 ;  /* 0x000000d7d8d87221 */ /* 0x000fc40000010000 */
[C---:B------:R-:W-:Y:S01]  /*7530*/  HMMA.16816.F32.BF16 R92, R32.reuse, R136, R92 ;  /* 0x00000088205c723c */ /* 0x040fe2000004185c */
[----:B------:R-:W-:Y:S01]  /*7540*/  F2FP.BF16.F32.PACK_AB R6, R221, R178 ;  /* 0x000000b2dd06723e */ /* 0x000fe200000010ff */
[----:B------:R-:W-:Y:S01]  /*7550*/  FADD.FTZ R217, R217, R176 ;  /* 0x000000b0d9d97221 */ /* 0x000fe20000010000 */
[----:B------:R-:W-:Y:S01]  /*7560*/  F2FP.BF16.F32.PACK_AB R7, R174, R179 ;  /* 0x000000b3ae07723e */ /* 0x000fe200000010ff */
[----:B------:R-:W-:Y:S02]  /*7570*/  FADD.FTZ R216, R219, R216 ;  /* 0x000000d8dbd87221 */ /* 0x000fe40000010000 */
[----:B------:R-:W-:Y:S01]  /*7580*/  HMMA.16816.F32.BF16 R96, R32, R138, R96 ;  /* 0x0000008a2060723c */ /* 0x000fe20000041860 */
[----:B------:R-:W1:Y:S01]  /*7590*/  LDSM.16.MT88.4 R136, [R193+0xd800] ;  /* 0x00d80000c188783b */ /* 0x000e620000004200 */
[----:B------:R-:W-:Y:S01]  /*75a0*/  FADD.FTZ R178, R178, R217 ;  /* 0x000000d9b2b27221 */ /* 0x000fe20000010000 */
[----:B------:R-:W-:Y:S01]  /*75b0*/  FADD.FTZ R179, R179, R216 ;  /* 0x000000d8b3b37221 */ /* 0x000fe20000010000 */
[----:B------:R-:W-:Y:S01]  /*75c0*/  LEA.HI.X R217, R133, UR15, R134, 0x1, P0 ;  /* 0x0000000f85d97c11 */ /* 0x000fe200080f0c86 */
[----:B------:R-:W2:Y:S01]  /*75d0*/  LDSM.16.MT88.4 R32, [R192+0xd800] ;  /* 0x00d80000c020783b */ /* 0x000ea20000004200 */
        /* <DEDUP_REMOVED lines=18> */
[----:B------:R-:W-:Y:S01]  /*7700*/  HMMA.16816.F32.BF16 R64, R4, R10, R64 ;  /* 0x0000000a0440723c */ /* 0x000fe20000041840 */
[----:B------:R-:W5:Y:S05]  /*7710*/  LDSM.16.MT88.4 R8, [R192+0x11800] ;  /* 0x01180000c008783b */ /* 0x000f6a0000004200 */
[C---:B------:R-:W-:Y:S06]  /*7720*/  HMMA.16816.F32.BF16 R92, R144.reuse, R148, R92 ;  /* 0x00000094905c723c */ /* 0x040fec000004185c */
[----:B------:R-:W-:Y:S06]  /*7730*/  HMMA.16816.F32.BF16 R96, R144, R150, R96 ;  /* 0x000000969060723c */ /* 0x000fec0000041860 */
[C---:B------:R-:W-:Y:S06]  /*7740*/  HMMA.16816.F32.BF16 R128, R4.reuse, R140, R128 ;  /* 0x0000008c0480723c */ /* 0x040fec0000041880 */
[C---:B------:R-:W-:Y:S06]  /*7750*/  HMMA.16816.F32.BF16 R124, R4.reuse, R142, R124 ;  /* 0x0000008e047c723c */ /* 0x040fec000004187c */
[C---:B-1----:R-:W-:Y:S06]  /*7760*/  HMMA.16816.F32.BF16 R112, R4.reuse, R136, R112 ;  /* 0x000000880470723c */ /* 0x042fec0000041870 */
[C---:B------:R-:W-:Y:S06]  /*7770*/  HMMA.16816.F32.BF16 R108, R4.reuse, R138, R108 ;  /* 0x0000008a046c723c */ /* 0x040fec000004186c */
[C---:B--2---:R-:W-:Y:S06]  /*7780*/  HMMA.16816.F32.BF16 R104, R4.reuse, R32, R104 ;  /* 0x000000200468723c */ /* 0x044fec0000041868 */
        /* <DEDUP_REMOVED lines=58> */
[----:B------:R-:W-:Y:S02]  /*7b30*/  UISETP.GE.AND UP1, UPT, UR30, URZ, UPT ;  /* 0x0000003f1e00728c */ /* 0x000fe4000bf26270 */
[----:B------:R-:W-:Y:S02]  /*7b40*/  UISETP.NE.AND UP2, UPT, UR16, URZ, UPT ;  /* 0x0000003f1000728c */ /* 0x000fe4000bf45270 */
[----:B------:R-:W-:Y:S02]  /*7b50*/  @UP4 UIADD3 UR33, UR33, 0x1, URZ ;  /* 0x0000000121214890 */ /* 0x000fe4000fffe03f */
[----:B------:R-:W-:-:S03]  /*7b60*/  ULOP3.LUT UR4, URZ, UR16, URZ, 0x33, !UPT ;  /* 0x000000103f047292 */ /* 0x000fc6000f8e333f */
[----:B------:R-:W-:Y:S02]  /*7b70*/  @UP3 UIADD3 UR31, UR31, 0x1, URZ ;  /* 0x000000011f1f3890 */ /* 0x000fe4000fffe03f */
[----:B------:R-:W-:Y:S02]  /*7b80*/  @!UP1 UIADD3 UR33, -UR33, URZ, URZ ;  /* 0x0000003f21219290 */ /* 0x000fe4000fffe13f */
[----:B------:R-:W-:Y:S02]  /*7b90*/  @!UP0 UIADD3 UR31, -UR31, URZ, URZ ;  /* 0x0000003f1f1f8290 */ /* 0x000fe4000fffe13f */
[----:B------:R-:W-:Y:S02]  /*7ba0*/  USEL UR33, UR4, UR33, !UP2 ;  /* 0x0000002104217287 */ /* 0x000fe4000d000000 */
[----:B------:R-:W-:Y:S02]  /*7bb0*/  USEL UR4, UR4, UR31, !UP2 ;  /* 0x0000001f04047287 */ /* 0x000fe4000d000000 */
[----:B------:R-:W-:-:S02]  /*7bc0*/  UIMAD.WIDE UR28, UR33, 0x4, UR20 ;  /* 0x00000004211c78a5 */ /* 0x000fc4000f8e0214 */
        /* <DEDUP_REMOVED lines=23> */
.L_x_2208:
[----:B------:R-:W-:-:S04]  /*7d40*/  LEA R5, -R244, RZ, 0x6 ;  /* 0x000000fff4057211 */ /* 0x000fc800078e31ff */
[----:B------:R-:W-:-:S07]  /*7d50*/  SHF.R.S32.HI R2, RZ, 0x1f, R5 ;  /* 0x0000001fff027819 */ /* 0x000fce0000011405 */
.L_x_2209:
        /* <DEDUP_REMOVED lines=54> */
[----:B------:R1:W-:Y:S01]  /*80c0*/  @!P5 LDGSTS.E.BYPASS.LTC128B.128 [R207+0xc800], desc[UR24][R16.64] ;  /* 0x0c80000010cfdfae */ /* 0x0003e2000b901d58 */
        /* <DEDUP_REMOVED lines=10> */
[----:B------:R-:W-:Y:S01]  /*8170*/  @!P4 LDGSTS.E.BYPASS.LTC128B.128 [R207+0xe800], desc[UR24][R14.64+0x80] ;  /* 0x0e8000800ecfcfae */ /* 0x000fe2000b901d58 */
        /* <DEDUP_REMOVED lines=9> */
[----:B------:R-:W-:Y:S01]  /*8210*/  @!P2 LDGSTS.E.BYPASS.LTC128B.128 [R207+0x10800], desc[UR24][R10.64+0x100] ;  /* 0x108001000acfafae */ /* 0x000fe2000b901d58 */
        /* <DEDUP_REMOVED lines=10> */
[----:B------:R-:W-:Y:S01]  /*82c0*/  @!P5 LDGSTS.E.BYPASS.LTC128B.128 [R207+0xd000], desc[UR24][R6.64] ;  /* 0x0d00000006cfdfae */ /* 0x000fe2000b901d58 */
        /* <DEDUP_REMOVED lines=27> */
[----:B------:R-:W4:Y:S04]  /*8480*/  LDSM.16.M88.4 R24, [R201+0x6000] ;  /* 0x00600000c918783b */ /* 0x000f280000000200 */
[----:B-1----:R-:W-:Y:S04]  /*8490*/  LDSM.16.M88.4 R16, [R200] ;  /* 0x00000000c810783b */ /* 0x002fe80000000200 */
[----:B------:R-:W-:Y:S04]  /*84a0*/  LDSM.16.M88.4 R164, [R199] ;  /* 0x00000000c7a4783b */ /* 0x000fe80000000200 */
[----:B------:R-:W1:Y:S04]  /*84b0*/  LDSM.16.M88.4 R148, [R201+0x7000] ;  /* 0x00700000c994783b */ /* 0x000e680000000200 */
[----:B------:R-:W5:Y:S04]  /*84c0*/  LDSM.16.M88.4 R156, [R201+0x6800] ;  /* 0x00680000c99c783b */ /* 0x000f680000000200 */
[----:B------:R-:W-:Y:S04]  /*84d0*/  LDSM.16.M88.4 R168, [R198] ;  /* 0x00000000c6a8783b */ /* 0x000fe80000000200 */
[----:B------:R-:W5:Y:S04]  /*84e0*/  LDSM.16.M88.4 R160, [R195+0x6000] ;  /* 0x00600000c3a0783b */ /* 0x000f680000000200 */
[----:B------:R-:W5:Y:S04]  /*84f0*/  LDSM.16.M88.4 R140, [R201+0x7800] ;  /* 0x00780000c98c783b */ /* 0x000f680000000200 */
[----:B--2---:R-:W2:Y:S04]  /*8500*/  LDSM.16.M88.4 R28, [R190] ;  /* 0x00000000be1c783b */ /* 0x004ea80000000200 */
[----:B------:R-:W2:Y:S01]  /*8510*/  LDSM.16.M88.4 R32, [R191] ;  /* 0x00000000bf20783b */ /* 0x000ea20000000200 */
[C---:B----4-:R-:W-:Y:S03]  /*8520*/  HMMA.16816.F32.BF16 R12, R172.reuse, R24, RZ ;  /* 0x00000018ac0c723c */ /* 0x050fe600000418ff */
[----:B------:R-:W-:Y:S04]  /*8530*/  LDSM.16.M88.4 R20, [R197] ;  /* 0x00000000c514783b */ /* 0x000fe80000000200 */
[----:B------:R-:W4:Y:S01]  /*8540*/  LDSM.16.M88.4 R228, [R188] ;  /* 0x00000000bce4783b */ /* 0x000f220000000200 */
[C---:B------:R-:W-:Y:S03]  /*8550*/  HMMA.16816.F32.BF16 R24, R172.reuse, R26, RZ ;  /* 0x0000001aac18723c */ /* 0x040fe600000418ff */
[----:B------:R-:W4:Y:S03]  /*8560*/  LDSM.16.M88.4 R144, [R189] ;  /* 0x00000000bd90783b */ /* 0x000f260000000200 */
[C---:B-1----:R-:W-:Y:S01]  /*8570*/  HMMA.16816.F32.BF16 R152, R172.reuse, R148, RZ ;  /* 0x00000094ac98723c */ /* 0x042fe200000418ff */
[----:B---3--:R-:W1:Y:S04]  /*8580*/  LDSM.16.M88.4 R4, [R195+0x7000] ;  /* 0x00700000c304783b */ /* 0x008e680000000200 */
[----:B------:R-:W3:Y:S01]  /*8590*/  LDSM.16.M88.4 R8, [R195+0x6800] ;  /* 0x00680000c308783b */ /* 0x000ee20000000200 */
[----:B------:R-:W-:Y:S03]  /*85a0*/  HMMA.16816.F32.BF16 R148, R172, R150, RZ ;  /* 0x00000096ac94723c */ /* 0x000fe600000418ff */
[----:B------:R-:W-:Y:S03]  /*85b0*/  LDSM.16.M88.4 R224, [R195+0x7800] ;  /* 0x00780000c3e0783b */ /* 0x000fe60000000200 */
[----:B------:R-:W-:Y:S01]  /*85c0*/  HMMA.16816.F32.BF16 R12, R16, R164, R12 ;  /* 0x000000a4100c723c */ /* 0x000fe2000004180c */
[----:B------:R-:W-:Y:S04]  /*85d0*/  LDSM.16.M88.4 R236, [R183] ;  /* 0x00000000b7ec783b */ /* 0x000fe80000000200 */
[----:B------:R-:W-:Y:S01]  /*85e0*/  LDSM.16.M88.4 R240, [R188+0x2800] ;  /* 0x00280000bcf0783b */ /* 0x000fe20000000200 */
[C---:B-----5:R-:W-:Y:S03]  /*85f0*/  HMMA.16816.F32.BF16 R136, R172.reuse, R156, RZ ;  /* 0x0000009cac88723c */ /* 0x060fe600000418ff */
[----:B------:R-:W-:Y:S03]  /*8600*/  LDSM.16.M88.4 R232, [R195+0x9000] ;  /* 0x00900000c3e8783b */ /* 0x000fe60000000200 */
[----:B------:R-:W-:Y:S01]  /*8610*/  HMMA.16816.F32.BF16 R156, R172, R158, RZ ;  /* 0x0000009eac9c723c */ /* 0x000fe200000418ff */
[----:B------:R-:W0:Y:S05]  /*8620*/  LDGDEPBAR ;  /* 0x00000000000079af */ /* 0x000e2a0000000000 */
[----:B------:R-:W-:Y:S01]  /*8630*/  HMMA.16816.F32.BF16 R24, R16, R166, R24 ;  /* 0x000000a61018723c */ /* 0x000fe20000041818 */
[----:B------:R-:W-:Y:S05]  /*8640*/  LDSM.16.M88.4 R164, [R201+0x8000] ;  /* 0x00800000c9a4783b */ /* 0x000fea0000000200 */
[----:B------:R-:W-:Y:S06]  /*8650*/  HMMA.16816.F32.BF16 R12, R168, R160, R12 ;  /* 0x000000a0a80c723c */ /* 0x000fec000004180c */
[C---:B------:R-:W-:Y:S06]  /*8660*/  HMMA.16816.F32.BF16 R176, R172.reuse, R140, RZ ;  /* 0x0000008cacb0723c */ /* 0x040fec00000418ff */
[----:B------:R-:W-:Y:S01]  /*8670*/  HMMA.16816.F32.BF16 R172, R172, R142, RZ ;  /* 0x0000008eacac723c */ /* 0x000fe200000418ff */
[----:B------:R-:W-:Y:S05]  /*8680*/  LDSM.16.M88.4 R140, [R188+0x800] ;  /* 0x00080000bc8c783b */ /* 0x000fea0000000200 */
[C---:B--2---:R-:W-:Y:S06]  /*8690*/  HMMA.16816.F32.BF16 R152, R16.reuse, R28, R152 ;  /* 0x0000001c1098723c */ /* 0x044fec0000041898 */
[C---:B------:R-:W-:Y:S01]  /*86a0*/  HMMA.16816.F32.BF16 R148, R16.reuse, R30, R148 ;  /* 0x0000001e1094723c */ /* 0x040fe20000041894 */
[----:B------:R-:W2:Y:S05]  /*86b0*/  LDSM.16.M88.4 R28, [R202+0x2000] ;  /* 0x00200000ca1c783b */ /* 0x000eaa0000000200 */
[C---:B------:R-:W-:Y:S06]  /*86c0*/  HMMA.16816.F32.BF16 R136, R16.reuse, R32, R136 ;  /* 0x000000201088723c */ /* 0x040fec0000041888 */
[----:B------:R-:W-:Y:S01]  /*86d0*/  HMMA.16816.F32.BF16 R156, R16, R34, R156 ;  /* 0x00000022109c723c */ /* 0x000fe2000004189c */
[----:B------:R-:W5:Y:S05]  /*86e0*/  LDSM.16.M88.4 R32, [R188+0x1000] ;  /* 0x00100000bc20783b */ /* 0x000f6a0000000200 */
[----:B------:R-:W-:Y:S01]  /*86f0*/  HMMA.16816.F32.BF16 R24, R168, R162, R24 ;  /* 0x000000a2a818723c */ /* 0x000fe20000041818 */
[----:B------:R-:W-:Y:S05]  /*8700*/  LDSM.16.M88.4 R160, [R188+0x1800] ;  /* 0x00180000bca0783b */ /* 0x000fea0000000200 */
[----:B----4-:R-:W-:Y:S06]  /*8710*/  HMMA.16816.F32.BF16 R12, R20, R228, R12 ;  /* 0x000000e4140c723c */ /* 0x010fec000004180c */
[C---:B------:R-:W-:Y:S06]  /*8720*/  HMMA.16816.F32.BF16 R176, R16.reuse, R144, R176 ;  /* 0x0000009010b0723c */ /* 0x040fec00000418b0 */
[----:B------:R-:W-:Y:S01]  /*8730*/  HMMA.16816.F32.BF16 R172, R16, R146, R172 ;  /* 0x0000009210ac723c */ /* 0x000fe200000418ac */
[----:B------:R-:W-:Y:S04]  /*8740*/  LDSM.16.M88.4 R144, [R187] ;  /* 0x00000000bb90783b */ /* 0x000fe80000000200 */
[----:B------:R-:W-:Y:S01]  /*8750*/  LDSM.16.M88.4 R16, [R201+0x9000] ;  /* 0x00900000c910783b */ /* 0x000fe20000000200 */
[C---:B-1----:R-:W-:Y:S06]  /*8760*/  HMMA.16816.F32.BF16 R152, R168.reuse, R4, R152 ;  /* 0x00000004a898723c */ /* 0x042fec0000041898 */
[C---:B------:R-:W-:Y:S01]  /*8770*/  HMMA.16816.F32.BF16 R148, R168.reuse, R6, R148 ;  /* 0x00000006a894723c */ /* 0x040fe20000041894 */
[----:B------:R-:W1:Y:S05]  /*8780*/  LDSM.16.M88.4 R4, [R200+0x2000] ;  /* 0x00200000c804783b */ /* 0x000e6a0000000200 */
[C---:B---3--:R-:W-:Y:S06]  /*8790*/  HMMA.16816.F32.BF16 R136, R168.reuse, R8, R136 ;  /* 0x00000008a888723c */ /* 0x048fec0000041888 */
[----:B------:R-:W-:Y:S01]  /*87a0*/  HMMA.16816.F32.BF16 R156, R168, R10, R156 ;  /* 0x0000000aa89c723c */ /* 0x000fe2000004189c */
[----:B------:R-:W3:Y:S05]  /*87b0*/  LDSM.16.M88.4 R8, [R201+0x8800] ;  /* 0x00880000c908783b */ /* 0x000eea0000000200 */
[----:B------:R-:W-:Y:S01]  /*87c0*/  HMMA.16816.F32.BF16 R24, R20, R230, R24 ;  /* 0x000000e61418723c */ /* 0x000fe20000041818 */
[----:B------:R-:W-:Y:S05]  /*87d0*/  LDSM.16.M88.4 R228, [R198+0x2000] ;  /* 0x00200000c6e4783b */ /* 0x000fea0000000200 */
[----:B--2---:R-:W-:Y:S06]  /*87e0*/  HMMA.16816.F32.BF16 R12, R28, R164, R12 ;  /* 0x000000a41c0c723c */ /* 0x004fec000004180c */
[C---:B------:R-:W-:Y:S06]  /*87f0*/  HMMA.16816.F32.BF16 R176, R168.reuse, R224, R176 ;  /* 0x000000e0a8b0723c */ /* 0x040fec00000418b0 */
[----:B------:R-:W-:Y:S01]  /*8800*/  HMMA.16816.F32.BF16 R172, R168, R226, R172 ;  /* 0x000000e2a8ac723c */ /* 0x000fe200000418ac */
[----:B------:R-:W-:Y:S04]  /*8810*/  LDSM.16.M88.4 R168, [R197+0x2000] ;  /* 0x00200000c5a8783b */ /* 0x000fe80000000200 */
[----:B------:R-:W-:Y:S01]  /*8820*/  LDSM.16.M88.4 R224, [R195+0x9800] ;  /* 0x00980000c3e0783b */ /* 0x000fe20000000200 */
[C---:B-----5:R-:W-:Y:S06]  /*8830*/  HMMA.16816.F32.BF16 R152, R20.reuse, R32, R152 ;  /* 0x000000201498723c */ /* 0x060fec0000041898 */
[C---:B------:R-:W-:Y:S01]  /*8840*/  HMMA.16816.F32.BF16 R148, R20.reuse, R34, R148 ;  /* 0x000000221494723c */ /* 0x040fe20000041894 */
[----:B------:R-:W2:Y:S05]  /*8850*/  LDSM.16.M88.4 R32, [R195+0x8000] ;  /* 0x00800000c320783b */ /* 0x000eaa0000000200 */
[C---:B------:R-:W-:Y:S06]  /*8860*/  HMMA.16816.F32.BF16 R136, R20.reuse, R140, R136 ;  /* 0x0000008c1488723c */ /* 0x040fec0000041888 */
[----:B------:R-:W-:Y:S01]  /*8870*/  HMMA.16816.F32.BF16 R156, R20, R142, R156 ;  /* 0x0000008e149c723c */ /* 0x000fe2000004189c */
[----:B------:R-:W4:Y:S05]  /*8880*/  LDSM.16.M88.4 R140, [R201+0x9800] ;  /* 0x00980000c98c783b */ /* 0x000f2a0000000200 */
[----:B------:R-:W-:Y:S01]  /*8890*/  HMMA.16816.F32.BF16 R24, R28, R166, R24 ;  /* 0x000000a61c18723c */ /* 0x000fe20000041818 */
[----:B------:R-:W-:Y:S05]  /*88a0*/  LDSM.16.M88.4 R164, [R188+0x3000] ;  /* 0x00300000bca4783b */ /* 0x000fea0000000200 */
[----:B-1----:R-:W-:Y:S06]  /*88b0*/  HMMA.16816.F32.BF16 R12, R4, R144, R12 ;  /* 0x00000090040c723c */ /* 0x002fec000004180c */
[C---:B------:R-:W-:Y:S06]  /*88c0*/  HMMA.16816.F32.BF16 R176, R20.reuse, R160, R176 ;  /* 0x000000a014b0723c */ /* 0x040fec00000418b0 */
[----:B------:R-:W-:Y:S01]  /*88d0*/  HMMA.16816.F32.BF16 R172, R20, R162, R172 ;  /* 0x000000a214ac723c */ /* 0x000fe200000418ac */
[----:B------:R-:W1:Y:S04]  /*88e0*/  LDSM.16.M88.4 R20, [R188+0x2000] ;  /* 0x00200000bc14783b */ /* 0x000e680000000200 */
[----:B------:R-:W-:Y:S01]  /*88f0*/  LDSM.16.M88.4 R160, [R195+0x8800] ;  /* 0x00880000c3a0783b */ /* 0x000fe20000000200 */
[C---:B---3--:R-:W-:Y:S06]  /*8900*/  HMMA.16816.F32.BF16 R136, R28.reuse, R8, R136 ;  /* 0x000000081c88723c */ /* 0x048fec0000041888 */
[----:B------:R-:W-:Y:S01]  /*8910*/  HMMA.16816.F32.BF16 R156, R28, R10, R156 ;  /* 0x0000000a1c9c723c */ /* 0x000fe2000004189c */
[----:B------:R-:W3:Y:S05]  /*8920*/  LDSM.16.M88.4 R8, [R186] ;  /* 0x00000000ba08783b */ /* 0x000eea0000000200 */
[----:B------:R-:W-:Y:S01]  /*8930*/  HMMA.16816.F32.BF16 R24, R4, R146, R24 ;  /* 0x000000920418723c */ /* 0x000fe20000041818 */
[----:B------:R-:W-:Y:S05]  /*8940*/  LDSM.16.M88.4 R144, [R202+0x4000] ;  /* 0x00400000ca90783b */ /* 0x000fea0000000200 */
[----:B--2---:R-:W-:Y:S06]  /*8950*/  HMMA.16816.F32.BF16 R12, R228, R32, R12 ;  /* 0x00000020e40c723c */ /* 0x004fec000004180c */
[C---:B------:R-:W-:Y:S06]  /*8960*/  HMMA.16816.F32.BF16 R152, R28.reuse, R16, R152 ;  /* 0x000000101c98723c */ /* 0x040fec0000041898 */
[C---:B------:R-:W-:Y:S01]  /*8970*/  HMMA.16816.F32.BF16 R148, R28.reuse, R18, R148 ;  /* 0x000000121c94723c */ /* 0x040fe20000041894 */
[----:B------:R-:W2:Y:S05]  /*8980*/  LDSM.16.M88.4 R16, [R185] ;  /* 0x00000000b910783b */ /* 0x000eaa0000000200 */
[C---:B----4-:R-:W-:Y:S06]  /*8990*/  HMMA.16816.F32.BF16 R176, R28.reuse, R140, R176 ;  /* 0x0000008c1cb0723c */ /* 0x050fec00000418b0 */
[----:B------:R-:W-:Y:S01]  /*89a0*/  HMMA.16816.F32.BF16 R172, R28, R142, R172 ;  /* 0x0000008e1cac723c */ /* 0x000fe200000418ac */
[----:B------:R-:W4:Y:S04]  /*89b0*/  LDSM.16.M88.4 R28, [R201+0xa000] ;  /* 0x00a00000c91c783b */ /* 0x000f280000000200 */
[----:B------:R-:W-:Y:S01]  /*89c0*/  LDSM.16.M88.4 R140, [R201+0xa800] ;  /* 0x00a80000c98c783b */ /* 0x000fe20000000200 */
[----:B------:R-:W-:Y:S03]  /*89d0*/  HMMA.16816.F32.BF16 R24, R228, R34, R24 ;  /* 0x00000022e418723c */ /* 0x000fe60000041818 */
[----:B------:R-:W-:Y:S03]  /*89e0*/  LDSM.16.M88.4 R32, [R200+0x4000] ;  /* 0x00400000c820783b */ /* 0x000fe60000000200 */
[----:B-1----:R-:W-:Y:S06]  /*89f0*/  HMMA.16816.F32.BF16 R12, R168, R20, R12 ;  /* 0x00000014a80c723c */ /* 0x002fec000004180c */
[C---:B---3--:R-:W-:Y:S06]  /*8a00*/  HMMA.16816.F32.BF16 R136, R4.reuse, R8, R136 ;  /* 0x000000080488723c */ /* 0x048fec0000041888 */
[----:B------:R-:W-:Y:S01]  /*8a10*/  HMMA.16816.F32.BF16 R156, R4, R10, R156 ;  /* 0x0000000a049c723c */ /* 0x000fe2000004189c */
[----:B------:R-:W1:Y:S05]  /*8a20*/  LDSM.16.M88.4 R8, [R184] ;  /* 0x00000000b808783b */ /* 0x000e6a0000000200 */
[----:B------:R-:W-:Y:S01]  /*8a30*/  HMMA.16816.F32.BF16 R24, R168, R22, R24 ;  /* 0x00000016a818723c */ /* 0x000fe20000041818 */
[----:B------:R-:W-:Y:S05]  /*8a40*/  LDSM.16.M88.4 R20, [R198+0x4000] ;  /* 0x00400000c614783b */ /* 0x000fea0000000200 */
[----:B--2---:R-:W-:Y:S06]  /*8a50*/  HMMA.16816.F32.BF16 R152, R4, R16, R152 ;  /* 0x000000100498723c */ /* 0x004fec0000041898 */
[----:B----4-:R-:W-:Y:S06]  /*8a60*/  HMMA.16816.F32.BF16 R12, R144, R28, R12 ;  /* 0x0000001c900c723c */ /* 0x010fec000004180c */
[----:B------:R-:W-:Y:S06]  /*8a70*/  HMMA.16816.F32.BF16 R136, R228, R160, R136 ;  /* 0x000000a0e488723c */ /* 0x000fec0000041888 */
[----:B------:R-:W-:Y:S01]  /*8a80*/  HMMA.16816.F32.BF16 R148, R4, R18, R148 ;  /* 0x000000120494723c */ /* 0x000fe20000041894 */
[----:B------:R-:W2:Y:S05]  /*8a90*/  LDSM.16.M88.4 R16, [R195+0xa000] ;  /* 0x00a00000c310783b */ /* 0x000eaa0000000200 */
[----:B------:R-:W-:Y:S01]  /*8aa0*/  HMMA.16816.F32.BF16 R24, R144, R30, R24 ;  /* 0x0000001e9018723c */ /* 0x000fe20000041818 */
[----:B------:R-:W-:Y:S05]  /*8ab0*/  LDSM.16.M88.4 R28, [R182] ;  /* 0x00000000b61c783b */ /* 0x000fea0000000200 */
[C---:B-1----:R-:W-:Y:S06]  /*8ac0*/  HMMA.16816.F32.BF16 R176, R4.reuse, R8, R176 ;  /* 0x0000000804b0723c */ /* 0x042fec00000418b0 */
[----:B------:R-:W-:Y:S01]  /*8ad0*/  HMMA.16816.F32.BF16 R172, R4, R10, R172 ;  /* 0x0000000a04ac723c */ /* 0x000fe200000418ac */
[----:B------:R-:W-:Y:S04]  /*8ae0*/  LDSM.16.M88.4 R8, [R197+0x4000] ;  /* 0x00400000c508783b */ /* 0x000fe80000000200 */
[----:B------:R-:W-:Y:S01]  /*8af0*/  LDSM.16.M88.4 R4, [R188+0x4000] ;  /* 0x00400000bc04783b */ /* 0x000fe20000000200 */
[----:B------:R-:W-:Y:S06]  /*8b00*/  HMMA.16816.F32.BF16 R12, R32, R236, R12 ;  /* 0x000000ec200c723c */ /* 0x000fec000004180c */
[----:B------:R-:W-:Y:S01]  /*8b10*/  HMMA.16816.F32.BF16 R156, R228, R162, R156 ;  /* 0x000000a2e49c723c */ /* 0x000fe2000004189c */
[----:B------:R-:W1:Y:S05]  /*8b20*/  LDSM.16.M88.4 R160, [R188+0x3800] ;  /* 0x00380000bca0783b */ /* 0x000e6a0000000200 */
[----:B------:R-:W-:Y:S06]  /*8b30*/  HMMA.16816.F32.BF16 R136, R168, R240, R136 ;  /* 0x000000f0a888723c */ /* 0x000fec0000041888 */
[C---:B------:R-:W-:Y:S06]  /*8b40*/  HMMA.16816.F32.BF16 R152, R228.reuse, R232, R152 ;  /* 0x000000e8e498723c */ /* 0x040fec0000041898 */
[C---:B------:R-:W-:Y:S06]  /*8b50*/  HMMA.16816.F32.BF16 R176, R228.reuse, R224, R176 ;  /* 0x000000e0e4b0723c */ /* 0x040fec00000418b0 */
[----:B------:R-:W-:Y:S01]  /*8b60*/  HMMA.16816.F32.BF16 R148, R228, R234, R148 ;  /* 0x000000eae494723c */ /* 0x000fe20000041894 */
[----:B------:R-:W3:Y:S05]  /*8b70*/  LDSM.16.M88.4 R232, [R201+0xb000] ;  /* 0x00b00000c9e8783b */ /* 0x000eea0000000200 */
[----:B------:R-:W-:Y:S06]  /*8b80*/  HMMA.16816.F32.BF16 R24, R32, R238, R24 ;  /* 0x000000ee2018723c */ /* 0x000fec0000041818 */
[----:B------:R-:W-:Y:S01]  /*8b90*/  HMMA.16816.F32.BF16 R224, R228, R226, R172 ;  /* 0x000000e2e4e0723c */ /* 0x000fe200000418ac */
[----:B------:R-:W4:Y:S05]  /*8ba0*/  LDSM.16.M88.4 R172, [R195+0xa800] ;  /* 0x00a80000c3ac783b */ /* 0x000f2a0000000200 */
[----:B--2---:R-:W-:Y:S06]  /*8bb0*/  HMMA.16816.F32.BF16 R12, R20, R16, R12 ;  /* 0x00000010140c723c */ /* 0x004fec000004180c */
[----:B------:R-:W-:Y:S06]  /*8bc0*/  HMMA.16816.F32.BF16 R136, R144, R140, R136 ;  /* 0x0000008c9088723c */ /* 0x000fec0000041888 */
[C---:B------:R-:W-:Y:S06]  /*8bd0*/  HMMA.16816.F32.BF16 R156, R168.reuse, R242, R156 ;  /* 0x000000f2a89c723c */ /* 0x040fec000004189c */
[C---:B------:R-:W-:Y:S06]  /*8be0*/  HMMA.16816.F32.BF16 R152, R168.reuse, R164, R152 ;  /* 0x000000a4a898723c */ /* 0x040fec0000041898 */
[----:B-1----:R-:W-:Y:S06]  /*8bf0*/  HMMA.16816.F32.BF16 R176, R168, R160, R176 ;  /* 0x000000a0a8b0723c */ /* 0x002fec00000418b0 */
[----:B------:R-:W-:Y:S01]  /*8c00*/  HMMA.16816.F32.BF16 R24, R20, R18, R24 ;  /* 0x000000121418723c */ /* 0x000fe20000041818 */
[----:B------:R-:W-:Y:S05]  /*8c10*/  LDSM.16.M88.4 R16, [R201+0xb800] ;  /* 0x00b80000c910783b */ /* 0x000fea0000000200 */
[----:B------:R-:W-:Y:S01]  /*8c20*/  HMMA.16816.F32.BF16 R224, R168, R162, R224 ;  /* 0x000000a2a8e0723c */ /* 0x000fe200000418e0 */
[----:B------:R-:W1:Y:S05]  /*8c30*/  LDSM.16.M88.4 R160, [R181] ;  /* 0x00000000b5a0783b */ /* 0x000e6a0000000200 */
[----:B------:R-:W-:Y:S06]  /*8c40*/  HMMA.16816.F32.BF16 R12, R8, R4, R12 ;  /* 0x00000004080c723c */ /* 0x000fec000004180c */
[----:B------:R-:W-:Y:S06]  /*8c50*/  HMMA.16816.F32.BF16 R136, R32, R28, R136 ;  /* 0x0000001c2088723c */ /* 0x000fec0000041888 */
[----:B------:R-:W-:Y:S06]  /*8c60*/  HMMA.16816.F32.BF16 R148, R168, R166, R148 ;  /* 0x000000a6a894723c */ /* 0x000fec0000041894 */
[C---:B------:R-:W-:Y:S01]  /*8c70*/  HMMA.16816.F32.BF16 R156, R144.reuse, R142, R156 ;  /* 0x0000008e909c723c */ /* 0x040fe2000004189c */
[----:B------:R-:W2:Y:S05]  /*8c80*/  LDSM.16.M88.4 R140, [R188+0x4800] ;  /* 0x00480000bc8c783b */ /* 0x000eaa0000000200 */
[----:B---3--:R-:W-:Y:S01]  /*8c90*/  HMMA.16816.F32.BF16 R152, R144, R232, R152 ;  /* 0x000000e89098723c */ /* 0x008fe20000041898 */
[----:B------:R-:W-:Y:S01]  /*8ca0*/  FMUL.FTZ R2, R12, UR27 ;  /* 0x0000001b0c027c20 */ /* 0x000fe20008410000 */
[----:B------:R-:W-:Y:S01]  /*8cb0*/  FMUL.FTZ R0, R13, UR27 ;  /* 0x0000001b0d007c20 */ /* 0x000fe20008410000 */
[----:B------:R-:W-:Y:S01]  /*8cc0*/  FMUL.FTZ R28, R14, UR27 ;  /* 0x0000001b0e1c7c20 */ /* 0x000fe20008410000 */
[----:B------:R-:W-:-:S02]  /*8cd0*/  FMUL.FTZ R29, R15, UR27 ;  /* 0x0000001b0f1d7c20 */ /* 0x000fc40008410000 */
[----:B------:R-:W-:Y:S01]  /*8ce0*/  HMMA.16816.F32.BF16 R24, R8, R6, R24 ;  /* 0x000000060818723c */ /* 0x000fe20000041818 */
[----:B------:R-:W3:Y:S01]  /*8cf0*/  LDSM.16.M88.4 R4, [R195+0xb000] ;  /* 0x00b00000c304783b */ /* 0x000ee20000000200 */
[----:B------:R-:W-:Y:S03]  /*8d00*/  MUFU.TANH R2, R2 ;  /* 0x0000000200027308 */ /* 0x000fe60000002400 */
[----:B------:R-:W5:Y:S01]  /*8d10*/  LDSM.16.M88.4 R12, [R180] ;  /* 0x00000000b40c783b */ /* 0x000f620000000200 */
[----:B----4-:R-:W-:Y:S04]  /*8d20*/  HMMA.16816.F32.BF16 R136, R20, R172, R136 ;  /* 0x000000ac1488723c */ /* 0x010fe80000041888 */
[----:B------:R-:W-:Y:S02]  /*8d30*/  MUFU.TANH R28, R28 ;  /* 0x0000001c001c7308 */ /* 0x000fe40000002400 */
[----:B------:R-:W-:Y:S06]  /*8d40*/  HMMA.16816.F32.BF16 R148, R144, R234, R148 ;  /* 0x000000ea9094723c */ /* 0x000fec0000041894 */
[C---:B-1----:R-:W-:Y:S01]  /*8d50*/  HMMA.16816.F32.BF16 R152, R32.reuse, R160, R152 ;  /* 0x000000a02098723c */ /* 0x042fe20000041898 */
[----:B------:R-:W1:Y:S05]  /*8d60*/  MUFU.TANH R0, R0 ;  /* 0x0000000000007308 */ /* 0x000e6a0000002400 */
[----:B------:R-:W-:Y:S01]  /*8d70*/  HMMA.16816.F32.BF16 R156, R32, R30, R156 ;  /* 0x0000001e209c723c */ /* 0x000fe2000004189c */
[----:B------:R-:W-:-:S02]  /*8d80*/  FMUL.FTZ R135, R26, UR27 ;  /* 0x0000001b1a877c20 */ /* 0x000fc40008410000 */
[----:B------:R-:W4:Y:S03]  /*8d90*/  MUFU.TANH R29, R29 ;  /* 0x0000001d001d7308 */ /* 0x000f260000002400 */
[----:B------:R-:W-:Y:S01]  /*8da0*/  HMMA.16816.F32.BF16 R176, R144, R16, R176 ;  /* 0x0000001090b0723c */ /* 0x000fe200000418b0 */
[----:B------:R-:W-:Y:S01]  /*8db0*/  FMUL.FTZ R30, R24, UR27 ;  /* 0x0000001b181e7c20 */ /* 0x000fe20008410000 */
[----:B------:R-:W-:-:S03]  /*8dc0*/  FMUL.FTZ R31, R25, UR27 ;  /* 0x0000001b191f7c20 */ /* 0x000fc60008410000 */
[----:B------:R-:W-:Y:S01]  /*8dd0*/  MUFU.TANH R135, R135 ;  /* 0x0000008700877308 */ /* 0x000fe20000002400 */
[----:B--2---:R-:W-:Y:S06]  /*8de0*/  HMMA.16816.F32.BF16 R136, R8, R140, R136 ;  /* 0x0000008c0888723c */ /* 0x004fec0000041888 */
[----:B------:R-:W-:Y:S01]  /*8df0*/  HMMA.16816.F32.BF16 R148, R32, R162, R148 ;  /* 0x000000a22094723c */ /* 0x000fe20000041894 */
[----:B------:R-:W-:Y:S01]  /*8e00*/  FMUL.FTZ R140, R27, UR27 ;  /* 0x0000001b1b8c7c20 */ /* 0x000fe20008410000 */
[----:B------:R-:W2:Y:S01]  /*8e10*/  MUFU.TANH R30, R30 ;  /* 0x0000001e001e7308 */ /* 0x000ea20000002400 */
[----:B------:R-:W1:Y:S03]  /*8e20*/  LDSM.16.M88.4 R24, [R195+0xb800] ;  /* 0x00b80000c318783b */ /* 0x000e660000000200 */
[----:B------:R-:W-:Y:S01]  /*8e30*/  HMMA.16816.F32.BF16 R224, R144, R18, R224 ;  /* 0x0000001290e0723c */ /* 0x000fe200000418e0 */
[----:B------:R-:W4:Y:S03]  /*8e40*/  LDSM.16.M88.4 R16, [R188+0x5000] ;  /* 0x00500000bc10783b */ /* 0x000f260000000200 */
[----:B------:R-:W2:Y:S02]  /*8e50*/  MUFU.TANH R31, R31 ;  /* 0x0000001f001f7308 */ /* 0x000ea40000002400 */
[C---:B---3--:R-:W-:Y:S06]  /*8e60*/  HMMA.16816.F32.BF16 R152, R20.reuse, R4, R152 ;  /* 0x000000041498723c */ /* 0x048fec0000041898 */
[----:B------:R-:W-:Y:S01]  /*8e70*/  HMMA.16816.F32.BF16 R156, R20, R174, R156 ;  /* 0x000000ae149c723c */ /* 0x000fe2000004189c */
[----:B------:R-:W-:-:S02]  /*8e80*/  IMAD.U32 R5, RZ, RZ, UR12 ;  /* 0x0000000cff057e24 */ /* 0x000fc4000f8e00ff */
[----:B------:R-:W-:Y:S01]  /*8e90*/  FMUL.FTZ R173, R136, UR27 ;  /* 0x0000001b88ad7c20 */ /* 0x000fe20008410000 */
[----:B------:R-:W-:Y:S01]  /*8ea0*/  FMUL.FTZ R138, R138, UR27 ;  /* 0x0000001b8a8a7c20 */ /* 0x000fe20008410000 */
[----:B------:R-:W-:Y:S01]  /*8eb0*/  MUFU.TANH R140, R140 ;  /* 0x0000008c008c7308 */ /* 0x000fe20000002400 */
[----:B------:R-:W-:Y:S01]  /*8ec0*/  FMUL.FTZ R136, R137, UR27 ;  /* 0x0000001b89887c20 */ /* 0x000fe20008410000 */
[----:B-----5:R-:W-:Y:S01]  /*8ed0*/  HMMA.16816.F32.BF16 R176, R32, R12, R176 ;  /* 0x0000000c20b0723c */ /* 0x020fe200000418b0 */
[----:B------:R-:W-:-:S05]  /*8ee0*/  FMUL.FTZ R139, R139, UR27 ;  /* 0x0000001b8b8b7c20 */ /* 0x000fca0008410000 */
[----:B------:R-:W-:Y:S01]  /*8ef0*/  HMMA.16816.F32.BF16 R148, R20, R6, R148 ;  /* 0x000000061494723c */ /* 0x000fe20000041894 */
[----:B------:R-:W-:Y:S01]  /*8f00*/  IMAD R12, R5, 0x40, R214 ;  /* 0x00000040050c7824 */ /* 0x000fe200078e02d6 */
[----:B------:R-:W3:Y:S03]  /*8f10*/  MUFU.TANH R173, R173 ;  /* 0x000000ad00ad7308 */ /* 0x000ee60000002400 */
[C---:B------:R-:W-:Y:S01]  /*8f20*/  VIADD R4, R12.reuse, 0x1 ;  /* 0x000000010c047836 */ /* 0x040fe20000000000 */
[-C--:B------:R-:W-:Y:S01]  /*8f30*/  ISETP.GE.AND P0, PT, R12, R212.reuse, PT ;  /* 0x000000d40c00720c */ /* 0x080fe20003f06270 */
[----:B------:R-:W-:Y:S03]  /*8f40*/  HMMA.16816.F32.BF16 R224, R32, R14, R224 ;  /* 0x0000000e20e0723c */ /* 0x000fe600000418e0 */
[C---:B------:R-:W-:Y:S01]  /*8f50*/  ISETP.GE.AND P6, PT, R4.reuse, R212, PT ;  /* 0x000000d40400720c */ /* 0x040fe20003fc6270 */
[----:B------:R-:W5:Y:S01]  /*8f60*/  MUFU.TANH R174, R138 ;  /* 0x0000008a00ae7308 */ /* 0x000f620000002400 */
[C---:B------:R-:W-:Y:S01]  /*8f70*/  ISETP.GE.AND P1, PT, R4.reuse, R210, PT ;  /* 0x000000d20400720c */ /* 0x040fe20003f26270 */
[----:B------:R-:W-:Y:S01]  /*8f80*/  HMMA.16816.F32.BF16 R156, R8, R142, R156 ;  /* 0x0000008e089c723c */ /* 0x000fe2000004189c */
[----:B------:R-:W-:Y:S01]  /*8f90*/  ISETP.LT.OR P6, PT, R4, R213, P6 ;  /* 0x000000d50400720c */ /* 0x000fe200037c1670 */
[----:B------:R-:W-:Y:S01]  /*8fa0*/  VIADD R14, R12, 0x8 ;  /* 0x000000080c0e7836 */ /* 0x000fe20000000000 */
[----:B------:R-:W-:-:S02]  /*8fb0*/  ISETP.LT.OR P1, PT, R4, R211, P1 ;  /* 0x000000d30400720c */ /* 0x000fc40000f21670 */
[----:B------:R-:W3:Y:S01]  /*8fc0*/  LDSM.16.M88.4 R4, [R188+0x5800] ;  /* 0x00580000bc04783b */ /* 0x000ee20000000200 */
[----:B------:R-:W-:Y:S01]  /*8fd0*/  ISETP.LT.OR P0, PT, R12, R213, P0 ;  /* 0x000000d50c00720c */ /* 0x000fe20000701670 */
[----:B-1----:R-:W-:Y:S01]  /*8fe0*/  HMMA.16816.F32.BF16 R176, R20, R24, R176 ;  /* 0x0000001814b0723c */ /* 0x002fe200000418b0 */
[----:B------:R-:W-:Y:S01]  /*8ff0*/  FSEL R15, R0, -INF , !P6 ;  /* 0xff800000000f7808 */ /* 0x000fe20007000000 */
[----:B------:R-:W1:Y:S01]  /*9000*/  MUFU.TANH R216, R139 ;  /* 0x0000008b00d87308 */ /* 0x000e620000002400 */
[----:B------:R-:W-:Y:S01]  /*9010*/  FSEL R13, R2, -INF , !P0 ;  /* 0xff800000020d7808 */ /* 0x000fe20004000000 */
[----:B------:R-:W-:-:S04]  /*9020*/  DEPBAR.LE SB0, 0x0 ;  /* 0x000080000000791a */ /* 0x000fc80000000000 */
[CC--:B------:R-:W-:Y:S01]  /*9030*/  ISETP.GE.AND P0, PT, R12.reuse, R210.reuse, PT ;  /* 0x000000d20c00720c */ /* 0x0c0fe20003f06270 */
[C---:B----4-:R-:W-:Y:S01]  /*9040*/  HMMA.16816.F32.BF16 R152, R8.reuse, R16, R152 ;  /* 0x000000100898723c */ /* 0x050fe20000041898 */
[----:B------:R-:W-:Y:S01]  /*9050*/  FSEL R0, R29, -INF , !P1 ;  /* 0xff8000001d007808 */ /* 0x000fe20004800000 */
[----:B------:R-:W-:Y:S01]  /*9060*/  MUFU.TANH R136, R136 ;  /* 0x0000008800887308 */ /* 0x000fe20000002400 */
[-C--:B------:R-:W-:Y:S02]  /*9070*/  ISETP.LT.OR P0, PT, R12, R211.reuse, P0 ;  /* 0x000000d30c00720c */ /* 0x080fe40000701670 */
[----:B------:R-:W-:Y:S01]  /*9080*/  ISETP.GE.AND P6, PT, R14, R210, PT ;  /* 0x000000d20e00720c */ /* 0x000fe20003fc6270 */
[----:B------:R-:W-:Y:S01]  /*9090*/  HMMA.16816.F32.BF16 R148, R8, R18, R148 ;  /* 0x000000120894723c */ /* 0x000fe20000041894 */
[----:B------:R-:W-:Y:S01]  /*90a0*/  FSEL R28, R28, -INF , !P0 ;  /* 0xff8000001c1c7808 */ /* 0x000fe20004000000 */
[----:B------:R-:W-:Y:S01]  /*90b0*/  VIADD R16, R12, 0x9 ;  /* 0x000000090c107836 */ /* 0x000fe20000000000 */
[-C--:B------:R-:W-:Y:S01]  /*90c0*/  ISETP.GE.AND P0, PT, R14, R212.reuse, PT ;  /* 0x000000d40e00720c */ /* 0x080fe20003f06270 */
[----:B------:R-:W-:Y:S01]  /*90d0*/  FMUL.FTZ R137, R156, UR27 ;  /* 0x0000001b9c897c20 */ /* 0x000fe20008410000 */
[C---:B------:R-:W-:Y:S01]  /*90e0*/  ISETP.LT.OR P6, PT, R14.reuse, R211, P6 ;  /* 0x000000d30e00720c */ /* 0x040fe200037c1670 */
[----:B------:R-:W-:Y:S01]  /*90f0*/  FMUL.FTZ R32, R157, UR27 ;  /* 0x0000001b9d207c20 */ /* 0x000fe20008410000 */
[-C--:B------:R-:W-:Y:S01]  /*9100*/  ISETP.LT.OR P0, PT, R14, R213.reuse, P0 ;  /* 0x000000d50e00720c */ /* 0x080fe20000701670 */
[----:B------:R-:W-:Y:S01]  /*9110*/  VIADD R18, R12, 0x10 ;  /* 0x000000100c127836 */ /* 0x000fe20000000000 */
[----:B------:R-:W-:Y:S01]  /*9120*/  ISETP.GE.AND P1, PT, R16, R212, PT ;  /* 0x000000d41000720c */ /* 0x000fe20003f26270 */
[----:B------:R-:W4:Y:S01]  /*9130*/  MUFU.TANH R137, R137 ;  /* 0x0000008900897308 */ /* 0x000f220000002400 */
[----:B--2---:R-:W-:Y:S01]  /*9140*/  FSEL R17, R30, -INF , !P0 ;  /* 0xff8000001e117808 */ /* 0x004fe20004000000 */
[----:B------:R-:W-:Y:S01]  /*9150*/  FMUL.FTZ R24, R158, UR27 ;  /* 0x0000001b9e187c20 */ /* 0x000fe20008410000 */
[C---:B------:R-:W-:Y:S01]  /*9160*/  ISETP.GE.AND P0, PT, R16.reuse, R210, PT ;  /* 0x000000d21000720c */ /* 0x040fe20003f06270 */
[----:B------:R-:W-:Y:S01]  /*9170*/  HMMA.16816.F32.BF16 R224, R20, R26, R224 ;  /* 0x0000001a14e0723c */ /* 0x000fe200000418e0 */
[----:B------:R-:W-:Y:S01]  /*9180*/  ISETP.LT.OR P1, PT, R16, R213, P1 ;  /* 0x000000d51000720c */ /* 0x000fe20000f21670 */
[----:B------:R-:W-:Y:S01]  /*9190*/  VIADD R19, R12, 0x11 ;  /* 0x000000110c137836 */ /* 0x000fe20000000000 */
[----:B------:R-:W-:Y:S01]  /*91a0*/  ISETP.LT.OR P0, PT, R16, R211, P0 ;  /* 0x000000d31000720c */ /* 0x000fe20000701670 */
[----:B------:R-:W-:Y:S01]  /*91b0*/  FMUL.FTZ R159, R159, UR27 ;  /* 0x0000001b9f9f7c20 */ /* 0x000fe20008410000 */
[----:B------:R-:W-:Y:S01]  /*91c0*/  FSEL R16, R135, -INF , !P6 ;  /* 0xff80000087107808 */ /* 0x000fe20007000000 */
[----:B------:R-:W2:Y:S01]  /*91d0*/  MUFU.TANH R32, R32 ;  /* 0x0000002000207308 */ /* 0x000ea20000002400 */
[----:B------:R-:W-:Y:S01]  /*91e0*/  FSEL R31, R31, -INF , !P1 ;  /* 0xff8000001f1f7808 */ /* 0x000fe20004800000 */
[----:B------:R-:W-:Y:S01]  /*91f0*/  FMUL.FTZ R145, R152, UR27 ;  /* 0x0000001b98917c20 */ /* 0x000fe20008410000 */
[C---:B------:R-:W-:Y:S01]  /*9200*/  ISETP.GE.AND P6, PT, R18.reuse, R212, PT ;  /* 0x000000d41200720c */ /* 0x040fe20003fc6270 */
[C---:B---3--:R-:W-:Y:S01]  /*9210*/  HMMA.16816.F32.BF16 R176, R8.reuse, R4, R176 ;  /* 0x0000000408b0723c */ /* 0x048fe200000418b0 */
[CC--:B------:R-:W-:Y:S01]  /*9220*/  ISETP.GE.AND P1, PT, R18.reuse, R210.reuse, PT ;  /* 0x000000d21200720c */ /* 0x0c0fe20003f26270 */
[----:B------:R-:W-:Y:S01]  /*9230*/  FMUL.FTZ R147, R153, UR27 ;  /* 0x0000001b99937c20 */ /* 0x000fe20008410000 */
[C---:B------:R-:W-:Y:S01]  /*9240*/  ISETP.LT.OR P6, PT, R18.reuse, R213, P6 ;  /* 0x000000d51200720c */ /* 0x040fe200037c1670 */
[----:B------:R-:W3:Y:S01]  /*9250*/  MUFU.TANH R24, R24 ;  /* 0x0000001800187308 */ /* 0x000ee20000002400 */
[-C--:B------:R-:W-:Y:S01]  /*9260*/  ISETP.LT.OR P1, PT, R18, R211.reuse, P1 ;  /* 0x000000d31200720c */ /* 0x080fe20000f21670 */
[----:B------:R-:W-:Y:S01]  /*9270*/  FMUL.FTZ R146, R154, UR27 ;  /* 0x0000001b9a927c20 */ /* 0x000fe20008410000 */
[C---:B------:R-:W-:Y:S01]  /*9280*/  VIADD R5, R12.reuse, 0x18 ;  /* 0x000000180c057836 */ /* 0x040fe20000000000 */
[----:B------:R-:W-:Y:S01]  /*9290*/  FSEL R173, R173, -INF , !P6 ;  /* 0xff800000adad7808 */ /* 0x000fe20007000000 */
[----:B------:R-:W-:Y:S01]  /*92a0*/  VIADD R4, R12, 0x19 ;  /* 0x000000190c047836 */ /* 0x000fe20000000000 */
[----:B-----5:R-:W-:Y:S01]  /*92b0*/  FSEL R174, R174, -INF , !P1 ;  /* 0xff800000aeae7808 */ /* 0x020fe20004800000 */
[----:B------:R-:W-:Y:S01]  /*92c0*/  FMUL.FTZ R144, R155, UR27 ;  /* 0x0000001b9b907c20 */ /* 0x000fe20008410000 */
[----:B------:R-:W-:Y:S01]  /*92d0*/  FSEL R14, R140, -INF , !P0 ;  /* 0xff8000008c0e7808 */ /* 0x000fe20004000000 */
[----:B------:R-:W5:Y:S01]  /*92e0*/  MUFU.TANH R2, R159 ;  /* 0x0000009f00027308 */ /* 0x000f620000002400 */
[----:B------:R-:W-:Y:S01]  /*92f0*/  ISETP.GE.AND P6, PT, R19, R210, PT ;  /* 0x000000d21300720c */ /* 0x000fe20003fc6270 */
[----:B------:R-:W-:Y:S01]  /*9300*/  FMUL.FTZ R143, R148, UR27 ;  /* 0x0000001b948f7c20 */ /* 0x000fe20008410000 */
[-C--:B------:R-:W-:Y:S01]  /*9310*/  ISETP.GE.AND P1, PT, R5, R212.reuse, PT ;  /* 0x000000d40500720c */ /* 0x080fe20003f26270 */
[----:B------:R-:W-:Y:S01]  /*9320*/  FMUL.FTZ R142, R150, UR27 ;  /* 0x0000001b968e7c20 */ /* 0x000fe20008410000 */
[CC--:B------:R-:W-:Y:S01]  /*9330*/  ISETP.GE.AND P0, PT, R19.reuse, R212.reuse, PT ;  /* 0x000000d41300720c */ /* 0x0c0fe20003f06270 */
[----:B------:R-:W-:Y:S01]  /*9340*/  HMMA.16816.F32.BF16 R224, R8, R6, R224 ;  /* 0x0000000608e0723c */ /* 0x000fe200000418e0 */
[----:B------:R-:W-:Y:S01]  /*9350*/  ISETP.LT.OR P6, PT, R19, R211, P6 ;  /* 0x000000d31300720c */ /* 0x000fe200037c1670 */
[----:B------:R-:W5:Y:S01]  /*9360*/  MUFU.TANH R145, R145 ;  /* 0x0000009100917308 */ /* 0x000f620000002400 */
[-C--:B------:R-:W-:Y:S01]  /*9370*/  ISETP.LT.OR P1, PT, R5, R213.reuse, P1 ;  /* 0x000000d50500720c */ /* 0x080fe20000f21670 */
[----:B------:R-:W-:Y:S01]  /*9380*/  FMUL.FTZ R140, R151, UR27 ;  /* 0x0000001b978c7c20 */ /* 0x000fe20008410000 */
[-C--:B------:R-:W-:Y:S01]  /*9390*/  ISETP.LT.OR P0, PT, R19, R213.reuse, P0 ;  /* 0x000000d51300720c */ /* 0x080fe20000701670 */
[----:B------:R-:W-:Y:S01]  /*93a0*/  FMUL.FTZ R171, R176, UR27 ;  /* 0x0000001bb0ab7c20 */ /* 0x000fe20008410000 */
[----:B-1----:R-:W-:Y:S01]  /*93b0*/  FSEL R216, R216, -INF , !P6 ;  /* 0xff800000d8d87808 */ /* 0x002fe20007000000 */
[----:B------:R-:W-:Y:S01]  /*93c0*/  FMUL.FTZ R141, R149, UR27 ;  /* 0x0000001b958d7c20 */ /* 0x000fe20008410000 */
[----:B----4-:R-:W-:Y:S01]  /*93d0*/  FSEL R137, R137, -INF , !P1 ;  /* 0xff80000089897808 */ /* 0x010fe20004800000 */
[----:B------:R-:W-:Y:S01]  /*93e0*/  MUFU.TANH R147, R147 ;  /* 0x0000009300937308 */ /* 0x000fe20000002400 */
[----:B------:R-:W-:Y:S01]  /*93f0*/  FSEL R139, R136, -INF , !P0 ;  /* 0xff800000888b7808 */ /* 0x000fe20004000000 */
[----:B------:R-:W-:Y:S01]  /*9400*/  FMUL.FTZ R177, R177, UR27 ;  /* 0x0000001bb1b17c20 */ /* 0x000fe20008410000 */
[----:B------:R-:W-:Y:S01]  /*9410*/  ISETP.GE.AND P6, PT, R4, R212, PT ;  /* 0x000000d40400720c */ /* 0x000fe20003fc6270 */
[----:B------:R-:W-:Y:S01]  /*9420*/  FMUL.FTZ R166, R178, UR27 ;  /* 0x0000001bb2a67c20 */ /* 0x000fe20008410000 */
[CC--:B------:R-:W-:Y:S01]  /*9430*/  ISETP.GE.AND P1, PT, R4.reuse, R210.reuse, PT ;  /* 0x000000d20400720c */ /* 0x0c0fe20003f26270 */
[----:B------:R-:W-:Y:S01]  /*9440*/  FMUL.FTZ R164, R179, UR27 ;  /* 0x0000001bb3a47c20 */ /* 0x000fe20008410000 */
[----:B------:R-:W-:Y:S01]  /*9450*/  ISETP.GE.AND P0, PT, R5, R210, PT ;  /* 0x000000d20500720c */ /* 0x000fe20003f06270 */
[----:B------:R-:W1:Y:S01]  /*9460*/  MUFU.TANH R146, R146 ;  /* 0x0000009200927308 */ /* 0x000e620000002400 */
[----:B------:R-:W-:-:S02]  /*9470*/  ISETP.LT.OR P6, PT, R4, R213, P6 ;  /* 0x000000d50400720c */ /* 0x000fc400037c1670 */
[-C--:B------:R-:W-:Y:S01]  /*9480*/  ISETP.LT.OR P1, PT, R4, R211.reuse, P1 ;  /* 0x000000d30400720c */ /* 0x080fe20000f21670 */
[C---:B------:R-:W-:Y:S01]  /*9490*/  VIADD R4, R12.reuse, 0x20 ;  /* 0x000000200c047836 */ /* 0x040fe20000000000 */
[----:B------:R-:W-:Y:S01]  /*94a0*/  ISETP.LT.OR P0, PT, R5, R211, P0 ;  /* 0x000000d30500720c */ /* 0x000fe20000701670 */
[----:B------:R-:W-:Y:S01]  /*94b0*/  VIADD R5, R12, 0x21 ;  /* 0x000000210c057836 */ /* 0x000fe20000000000 */
[----:B--2---:R-:W-:Y:S01]  /*94c0*/  FSEL R135, R32, -INF , !P6 ;  /* 0xff80000020877808 */ /* 0x004fe20007000000 */
[----:B------:R-:W2:Y:S01]  /*94d0*/  MUFU.TANH R144, R144 ;  /* 0x0000009000907308 */ /* 0x000ea20000002400 */
[----:B---3--:R-:W-:Y:S01]  /*94e0*/  FSEL R150, R24, -INF , !P0 ;  /* 0xff80000018967808 */ /* 0x008fe20004000000 */
[----:B------:R-:W-:Y:S01]  /*94f0*/  FMUL.FTZ R162, R226, UR27 ;  /* 0x0000001be2a27c20 */ /* 0x000fe20008410000 */
[----:B------:R-:W-:Y:S01]  /*9500*/  ISETP.GE.AND P0, PT, R4, R212, PT ;  /* 0x000000d40400720c */ /* 0x000fe20003f06270 */
[----:B------:R-:W-:Y:S01]  /*9510*/  FMUL.FTZ R167, R224, UR27 ;  /* 0x0000001be0a77c20 */ /* 0x000fe20008410000 */
[----:B------:R-:W-:Y:S01]  /*9520*/  ISETP.GE.AND P6, PT, R4, R210, PT ;  /* 0x000000d20400720c */ /* 0x000fe20003fc6270 */
[----:B------:R-:W-:Y:S01]  /*9530*/  FMUL.FTZ R165, R225, UR27 ;  /* 0x0000001be1a57c20 */ /* 0x000fe20008410000 */
[----:B-----5:R-:W-:Y:S01]  /*9540*/  FSEL R148, R2, -INF , !P1 ;  /* 0xff80000002947808 */ /* 0x020fe20004800000 */
[----:B------:R-:W3:Y:S01]  /*9550*/  MUFU.TANH R143, R143 ;  /* 0x0000008f008f7308 */ /* 0x000ee20000002400 */
[----:B------:R-:W-:Y:S01]  /*9560*/  ISETP.GE.AND P1, PT, R5, R212, PT ;  /* 0x000000d40500720c */ /* 0x000fe20003f26270 */
[----:B------:R-:W-:Y:S01]  /*9570*/  VIADD R2, R12, 0x29 ;  /* 0x000000290c027836 */ /* 0x000fe20000000000 */
[C---:B------:R-:W-:Y:S01]  /*9580*/  ISETP.LT.OR P0, PT, R4.reuse, R213, P0 ;  /* 0x000000d50400720c */ /* 0x040fe20000701670 */
[----:B------:R-:W-:Y:S01]  /*9590*/  FMUL.FTZ R161, R227, UR27 ;  /* 0x0000001be3a17c20 */ /* 0x000fe20008410000 */
[----:B------:R-:W-:Y:S01]  /*95a0*/  ISETP.LT.OR P6, PT, R4, R211, P6 ;  /* 0x000000d30400720c */ /* 0x000fe200037c1670 */
[----:B------:R-:W-:Y:S01]  /*95b0*/  VIADD R4, R12, 0x28 ;  /* 0x000000280c047836 */ /* 0x000fe20000000000 */
[----:B------:R-:W-:Y:S01]  /*95c0*/  ISETP.LT.OR P1, PT, R5, R213, P1 ;  /* 0x000000d50500720c */ /* 0x000fe20000f21670 */
[----:B------:R-:W4:Y:S01]  /*95d0*/  MUFU.TANH R142, R142 ;  /* 0x0000008e008e7308 */ /* 0x000f220000002400 */
[----:B------:R-:W-:-:S02]  /*95e0*/  FSEL R145, R145, -INF , !P0 ;  /* 0xff80000091917808 */ /* 0x000fc40004000000 */
[----:B-1----:R-:W-:Y:S02]  /*95f0*/  FSEL R146, R146, -INF , !P6 ;  /* 0xff80000092927808 */ /* 0x002fe40007000000 */
[----:B------:R-:W-:Y:S02]  /*9600*/  FSEL R147, R147, -INF , !P1 ;  /* 0xff80000093937808 */ /* 0x000fe40004800000 */
[C---:B------:R-:W-:Y:S01]  /*9610*/  ISETP.GE.AND P0, PT, R5.reuse, R210, PT ;  /* 0x000000d20500720c */ /* 0x040fe20003f06270 */
[----:B------:R-:W1:Y:S01]  /*9620*/  MUFU.TANH R140, R140 ;  /* 0x0000008c008c7308 */ /* 0x000e620000002400 */
[C---:B------:R-:W-:Y:S02]  /*9630*/  ISETP.GE.AND P6, PT, R4.reuse, R212, PT ;  /* 0x000000d40400720c */ /* 0x040fe40003fc6270 */
[----:B------:R-:W-:Y:S02]  /*9640*/  ISETP.GE.AND P1, PT, R4, R210, PT ;  /* 0x000000d20400720c */ /* 0x000fe40003f26270 */
[----:B------:R-:W-:-:S02]  /*9650*/  ISETP.LT.OR P0, PT, R5, R211, P0 ;  /* 0x000000d30500720c */ /* 0x000fc40000701670 */
[C---:B------:R-:W-:Y:S01]  /*9660*/  ISETP.LT.OR P6, PT, R4.reuse, R213, P6 ;  /* 0x000000d50400720c */ /* 0x040fe200037c1670 */
[----:B------:R-:W5:Y:S01]  /*9670*/  MUFU.TANH R171, R171 ;  /* 0x000000ab00ab7308 */ /* 0x000f620000002400 */
[----:B------:R-:W-:Y:S01]  /*9680*/  ISETP.LT.OR P1, PT, R4, R211, P1 ;  /* 0x000000d30400720c */ /* 0x000fe20000f21670 */
[----:B------:R-:W-:Y:S01]  /*9690*/  VIADD R4, R12, 0x30 ;  /* 0x000000300c047836 */ /* 0x000fe20000000000 */
[----:B--2---:R-:W-:Y:S02]  /*96a0*/  FSEL R144, R144, -INF , !P0 ;  /* 0xff80000090907808 */ /* 0x004fe40004000000 */
[----:B---3--:R-:W-:Y:S02]  /*96b0*/  FSEL R143, R143, -INF , !P6 ;  /* 0xff8000008f8f7808 */ /* 0x008fe40007000000 */
[C---:B------:R-:W-:Y:S01]  /*96c0*/  ISETP.GE.AND P0, PT, R2.reuse, R212, PT ;  /* 0x000000d40200720c */ /* 0x040fe20003f06270 */
[----:B------:R-:W2:Y:S01]  /*96d0*/  MUFU.TANH R141, R141 ;  /* 0x0000008d008d7308 */ /* 0x000ea20000002400 */
[----:B------:R-:W-:-:S02]  /*96e0*/  ISETP.GE.AND P6, PT, R2, R210, PT ;  /* 0x000000d20200720c */ /* 0x000fc40003fc6270 */
[----:B----4-:R-:W-:Y:S02]  /*96f0*/  FSEL R142, R142, -INF , !P1 ;  /* 0xff8000008e8e7808 */ /* 0x010fe40004800000 */
[----:B------:R-:W-:Y:S02]  /*9700*/  ISETP.GE.AND P1, PT, R4, R212, PT ;  /* 0x000000d40400720c */ /* 0x000fe40003f26270 */
[C---:B------:R-:W-:Y:S01]  /*9710*/  ISETP.LT.OR P0, PT, R2.reuse, R213, P0 ;  /* 0x000000d50200720c */ /* 0x040fe20000701670 */
[----:B------:R-:W3:Y:S01]  /*9720*/  MUFU.TANH R169, R177 ;  /* 0x000000b100a97308 */ /* 0x000ee20000002400 */
[----:B------:R-:W-:Y:S01]  /*9730*/  ISETP.LT.OR P6, PT, R2, R211, P6 ;  /* 0x000000d30200720c */ /* 0x000fe200037c1670 */
[----:B------:R-:W-:Y:S01]  /*9740*/  VIADD R2, R12, 0x31 ;  /* 0x000000310c027836 */ /* 0x000fe20000000000 */
[----:B------:R-:W-:Y:S02]  /*9750*/  ISETP.LT.OR P1, PT, R4, R213, P1 ;  /* 0x000000d50400720c */ /* 0x000fe40000f21670 */
[----:B-1----:R-:W-:-:S02]  /*9760*/  FSEL R140, R140, -INF , !P6 ;  /* 0xff8000008c8c7808 */ /* 0x002fc40007000000 */
[----:B-----5:R-:W-:Y:S01]  /*9770*/  FSEL R171, R171, -INF , !P1 ;  /* 0xff800000abab7808 */ /* 0x020fe20004800000 */
[----:B------:R-:W1:Y:S01]  /*9780*/  MUFU.TANH R166, R166 ;  /* 0x000000a600a67308 */ /* 0x000e620000002400 */
[C---:B------:R-:W-:Y:S02]  /*9790*/  ISETP.GE.AND P6, PT, R2.reuse, R212, PT ;  /* 0x000000d40200720c */ /* 0x040fe40003fc6270 */
[CC--:B------:R-:W-:Y:S02]  /*97a0*/  ISETP.GE.AND P1, PT, R2.reuse, R210.reuse, PT ;  /* 0x000000d20200720c */ /* 0x0c0fe40003f26270 */
[C---:B------:R-:W-:Y:S02]  /*97b0*/  ISETP.LT.OR P6, PT, R2.reuse, R213, P6 ;  /* 0x000000d50200720c */ /* 0x040fe400037c1670 */
[----:B------:R-:W-:Y:S01]  /*97c0*/  ISETP.LT.OR P1, PT, R2, R211, P1 ;  /* 0x000000d30200720c */ /* 0x000fe20000f21670 */
[----:B------:R-:W4:Y:S01]  /*97d0*/  MUFU.TANH R162, R162 ;  /* 0x000000a200a27308 */ /* 0x000f220000002400 */
[C---:B------:R-:W-:Y:S01]  /*97e0*/  VIADD R2, R12.reuse, 0x38 ;  /* 0x000000380c027836 */ /* 0x040fe20000000000 */
[----:B--2---:R-:W-:Y:S01]  /*97f0*/  FSEL R141, R141, -INF , !P0 ;  /* 0xff8000008d8d7808 */ /* 0x004fe20004000000 */
[----:B------:R-:W-:Y:S01]  /*9800*/  VIADD R12, R12, 0x39 ;  /* 0x000000390c0c7836 */ /* 0x000fe20000000000 */
[----:B------:R-:W-:Y:S01]  /*9810*/  BAR.SYNC.DEFER_BLOCKING 0x0 ;  /* 0x0000000000007b1d */ /* 0x000fe20000010000 */
[----:B------:R-:W-:-:S02]  /*9820*/  ISETP.GE.AND P0, PT, R4, R210, PT ;  /* 0x000000d20400720c */ /* 0x000fc40003f06270 */
[----:B---3--:R-:W-:Y:S02]  /*9830*/  FSEL R169, R169, -INF , !P6 ;  /* 0xff800000a9a97808 */ /* 0x008fe40007000000 */
[----:B------:R-:W-:Y:S01]  /*9840*/  ISETP.GE.AND P6, PT, R2, R210, PT ;  /* 0x000000d20200720c */ /* 0x000fe20003fc6270 */
[----:B------:R-:W2:Y:S01]  /*9850*/  MUFU.TANH R164, R164 ;  /* 0x000000a400a47308 */ /* 0x000ea20000002400 */
[-C--:B------:R-:W-:Y:S02]  /*9860*/  ISETP.LT.OR P0, PT, R4, R211.reuse, P0 ;  /* 0x000000d30400720c */ /* 0x080fe40000701670 */
[----:B------:R-:W-:Y:S02]  /*9870*/  ISETP.LT.OR P6, PT, R2, R211, P6 ;  /* 0x000000d30200720c */ /* 0x000fe400037c1670 */
[----:B-1----:R-:W-:Y:S02]  /*9880*/  FSEL R166, R166, -INF , !P0 ;  /* 0xff800000a6a67808 */ /* 0x002fe40004000000 */
[----:B------:R-:W-:Y:S01]  /*9890*/  ISETP.GE.AND P0, PT, R2, R212, PT ;  /* 0x000000d40200720c */ /* 0x000fe20003f06270 */
[----:B------:R-:W1:Y:S01]  /*98a0*/  MUFU.TANH R167, R167 ;  /* 0x000000a700a77308 */ /* 0x000e620000002400 */
[----:B----4-:R-:W-:-:S02]  /*98b0*/  FSEL R162, R162, -INF , !P6 ;  /* 0xff800000a2a27808 */ /* 0x010fc40007000000 */
[----:B------:R-:W-:Y:S02]  /*98c0*/  PLOP3.LUT P6, PT, PT, PT, UP0, 0x80, 0x0 ;  /* 0x000000000000781c */ /* 0x000fe40003fcf008 */
[----:B------:R-:W-:-:S03]  /*98d0*/  ISETP.LT.OR P0, PT, R2, R213, P0 ;  /* 0x000000d50200720c */ /* 0x000fc60000701670 */
[----:B------:R-:W3:Y:S01]  /*98e0*/  MUFU.TANH R165, R165 ;  /* 0x000000a500a57308 */ /* 0x000ee20000002400 */
[----:B--2---:R-:W-:Y:S02]  /*98f0*/  FSEL R164, R164, -INF , !P1 ;  /* 0xff800000a4a47808 */ /* 0x004fe40004800000 */
[----:B------:R-:W-:-:S04]  /*9900*/  ISETP.GE.AND P1, PT, R12, R212, PT ;  /* 0x000000d40c00720c */ /* 0x000fc80003f26270 */
[C---:B------:R-:W-:Y:S01]  /*9910*/  ISETP.LT.OR P1, PT, R12.reuse, R213, P1 ;  /* 0x000000d50c00720c */ /* 0x040fe20000f21670 */
[----:B------:R-:W2:Y:S01]  /*9920*/  MUFU.TANH R161, R161 ;  /* 0x000000a100a17308 */ /* 0x000ea20000002400 */
[----:B-1----:R-:W-:Y:S02]  /*9930*/  FSEL R167, R167, -INF , !P0 ;  /* 0xff800000a7a77808 */ /* 0x002fe40004000000 */
[----:B------:R-:W-:-:S04]  /*9940*/  ISETP.GE.AND P0, PT, R12, R210, PT ;  /* 0x000000d20c00720c */ /* 0x000fc80003f06270 */
[----:B------:R-:W-:Y:S02]  /*9950*/  ISETP.LT.OR P0, PT, R12, R211, P0 ;  /* 0x000000d30c00720c */ /* 0x000fe40000701670 */
[----:B---3--:R-:W-:Y:S02]  /*9960*/  FSEL R165, R165, -INF , !P1 ;  /* 0xff800000a5a57808 */ /* 0x008fe40004800000 */
[----:B--2---:R-:W-:Y:S01]  /*9970*/  FSEL R161, R161, -INF , !P0 ;  /* 0xff800000a1a17808 */ /* 0x004fe20004000000 */
        /* <DEDUP_REMOVED lines=74> */
.L_x_2211:
[----:B------:R-:W-:-:S04]  /*9e20*/  ULEA UR16, -UR8, URZ, 0x6 ;  /* 0x0000003f08107291 */ /* 0x000fc8000f8e313f */
[----:B------:R-:W-:-:S12]  /*9e30*/  USHF.R.S32.HI UR7, URZ, 0x1f, UR16 ;  /* 0x0000001f3f077899 */ /* 0x000fd80008011410 */
.L_x_2212:
        /* <DEDUP_REMOVED lines=122> */
.L_x_2214:
[----:B------:R-:W-:Y:S05]  /*a5e0*/  BSYNC B0 ;  /* 0x0000000000007941 */ /* 0x000fea0003800000 */
.L_x_2213:
[----:B------:R-:W0:Y:S01]  /*a5f0*/  LDGDEPBAR ;  /* 0x00000000000079af */ /* 0x000e220000000000 */
[----:B-12---:R-:W-:Y:S01]  /*a600*/  IMAD.U32 R5, RZ, RZ, UR16 ;  /* 0x00000010ff057e24 */ /* 0x006fe2000f8e00ff */
[----:B------:R-:W-:Y:S01]  /*a610*/  MOV R2, UR7 ;  /* 0x0000000700027c02 */ /* 0x000fe20008000f00 */
[----:B------:R-:W-:-:S03]  /*a620*/  IMAD.U32 R4, RZ, RZ, UR16 ;  /* 0x00000010ff047e24 */ /* 0x000fc6000f8e00ff */
[----:B------:R-:W-:-:S04]  /*a630*/  LEA R218, P0, R5, R218, 0x1 ;  /* 0x000000da05da7211 */ /* 0x000fc800078008ff */
[----:B------:R-:W-:-:S09]  /*a640*/  LEA.HI.X R217, R4, R217, R2, 0x1, P0 ;  /* 0x000000d904d97211 */ /* 0x000fd200000f0c02 */
.L_x_2210:
        /* <DEDUP_REMOVED lines=44> */
[----:B------:R-:W-:Y:S02]  /*a910*/  FSETP.NEU.FTZ.AND P0, PT, R157, -INF , PT ;  /* 0xff8000009d00780b */ /* 0x000fe40003f1d000 */
[C---:B------:R-:W-:Y:S01]  /*a920*/  FSETP.NEU.FTZ.AND P1, PT, R158.reuse, -INF , PT ;  /* 0xff8000009e00780b */ /* 0x040fe20003f3d000 */
[C---:B------:R-:W-:Y:S01]  /*a930*/  FMUL.FTZ R168, R158.reuse, UR18 ;  /* 0x000000129ea87c20 */ /* 0x040fe20008410000 */
[----:B------:R-:W-:Y:S02]  /*a940*/  FSEL R163, R163, RZ, P0 ;  /* 0x000000ffa3a37208 */ /* 0x000fe40000000000 */
[----:B------:R-:W-:Y:S02]  /*a950*/  FSEL R5, R158, RZ, P1 ;  /* 0x000000ff9e057208 */ /* 0x000fe40000800000 */
[----:B------:R-:W-:Y:S01]  /*a960*/  FSEL R168, R168, RZ, P1 ;  /* 0x000000ffa8a87208 */ /* 0x000fe20000800000 */
[--C-:B------:R-:W-:Y:S01]  /*a970*/  FFMA.FTZ R2, R0, UR18, -R163.reuse ;  /* 0x0000001200027c23 */ /* 0x100fe200080108a3 */
[----:B------:R-:W-:Y:S01]  /*a980*/  FFMA.FTZ R0, R16, UR18, -R163 ;  /* 0x0000001210007c23 */ /* 0x000fe200080108a3 */
[----:B------:R-:W-:Y:S01]  /*a990*/  FSEL R6, R157, RZ, P0 ;  /* 0x000000ff9d067208 */ /* 0x000fe20000000000 */
[----:B------:R-:W-:Y:S01]  /*a9a0*/  FADD.FTZ R4, R132, -R5 ;  /* 0x8000000584047221 */ /* 0x000fe20000010000 */
[--C-:B------:R-:W-:Y:S01]  /*a9b0*/  FFMA.FTZ R154, R17, UR18, -R168.reuse ;  /* 0x00000012119a7c23 */ /* 0x100fe200080108a8 */
[----:B------:R-:W-:Y:S01]  /*a9c0*/  FFMA.FTZ R156, R13, UR18, -R168 ;  /* 0x000000120d9c7c23 */ /* 0x000fe200080108a8 */
[----:B------:R-:W1:Y:S01]  /*a9d0*/  LDSM.16.MT88.4 R16, [R194+0xc000] ;  /* 0x00c00000c210783b */ /* 0x000e620000004200 */
[----:B------:R-:W-:Y:S01]  /*a9e0*/  FADD.FTZ R6, R3, -R6 ;  /* 0x8000000603067221 */ /* 0x000fe20000010000 */
        /* <DEDUP_REMOVED lines=11> */
[----:B------:R-:W2:Y:S01]  /*aaa0*/  LDSM.16.MT88.4 R136, [R192+0x10000] ;  /* 0x01000000c088783b */ /* 0x000ea20000004200 */
[--C-:B------:R-:W-:Y:S01]  /*aab0*/  FFMA.FTZ R174, R174, UR18, -R163.reuse ;  /* 0x00000012aeae7c23 */ /* 0x100fe200080108a3 */
[--C-:B------:R-:W-:Y:S01]  /*aac0*/  FFMA.FTZ R177, R216, UR18, -R163.reuse ;  /* 0x00000012d8b17c23 */ /* 0x100fe200080108a3 */
[----:B------:R-:W3:Y:S01]  /*aad0*/  MUFU.EX2 R155, R155 ;  /* 0x0000009b009b7308 */ /* 0x000ee20000000800 */
[--C-:B------:R-:W-:Y:S01]  /*aae0*/  FFMA.FTZ R176, R150, UR18, -R163.reuse ;  /* 0x0000001296b07c23 */ /* 0x100fe200080108a3 */
[--C-:B------:R-:W-:Y:S01]  /*aaf0*/  FFMA.FTZ R179, R148, UR18, -R163.reuse ;  /* 0x0000001294b37c23 */ /* 0x100fe200080108a3 */
[----:B------:R-:W-:Y:S01]  /*ab00*/  LDSM.16.MT88.4 R132, [R196+0xc800] ;  /* 0x00c80000c484783b */ /* 0x000fe20000004200 */
[--C-:B------:R-:W-:Y:S01]  /*ab10*/  FFMA.FTZ R178, R145, UR18, -R168.reuse ;  /* 0x0000001291b27c23 */ /* 0x100fe200080108a8 */
[--C-:B------:R-:W-:Y:S01]  /*ab20*/  FFMA.FTZ R215, R147, UR18, -R168.reuse ;  /* 0x0000001293d77c23 */ /* 0x100fe200080108a8 */
[--C-:B------:R-:W-:Y:S01]  /*ab30*/  FFMA.FTZ R222, R146, UR18, -R163.reuse ;  /* 0x0000001292de7c23 */ /* 0x100fe200080108a3 */
[--C-:B------:R-:W-:Y:S01]  /*ab40*/  FFMA.FTZ R227, R144, UR18, -R163.reuse ;  /* 0x0000001290e37c23 */ /* 0x100fe200080108a3 */
[----:B------:R-:W-:Y:S01]  /*ab50*/  MUFU.EX2 R154, R154 ;  /* 0x0000009a009a7308 */ /* 0x000fe20000000800 */
[----:B------:R-:W-:Y:S01]  /*ab60*/  LDSM.16.MT88.4 R144, [R196+0xf000] ;  /* 0x00f00000c490783b */ /* 0x000fe20000004200 */
[--C-:B------:R-:W-:Y:S01]  /*ab70*/  FFMA.FTZ R216, R143, UR18, -R168.reuse ;  /* 0x000000128fd87c23 */ /* 0x100fe200080108a8 */
[----:B------:R-:W-:Y:S01]  /*ab80*/  FFMA.FTZ R225, R141, UR18, -R168 ;  /* 0x000000128de17c23 */ /* 0x000fe200080108a8 */
[--C-:B------:R-:W-:Y:S01]  /*ab90*/  FFMA.FTZ R224, R142, UR18, -R163.reuse ;  /* 0x000000128ee07c23 */ /* 0x100fe200080108a3 */
[--C-:B------:R-:W-:Y:S01]  /*aba0*/  FFMA.FTZ R229, R140, UR18, -R163.reuse ;  /* 0x000000128ce57c23 */ /* 0x100fe200080108a3 */
[----:B------:R-:W-:Y:S01]  /*abb0*/  LDSM.16.MT88.4 R148, [R192+0xd000] ;  /* 0x00d00000c094783b */ /* 0x000fe20000004200 */
[--C-:B------:R-:W-:Y:S01]  /*abc0*/  FFMA.FTZ R164, R164, UR18, -R163.reuse ;  /* 0x00000012a4a47c23 */ /* 0x100fe200080108a3 */
[----:B------:R-:W4:Y:S01]  /*abd0*/  MUFU.EX2 R153, R153 ;  /* 0x0000009900997308 */ /* 0x000f220000000800 */
[----:B---3--:R-:W-:Y:S01]  /*abe0*/  F2FP.BF16.F32.PACK_AB R4, R155, R156 ;  /* 0x0000009c9b04723e */ /* 0x008fe200000010ff */
[----:B------:R-:W-:Y:S01]  /*abf0*/  LDSM.16.MT88.4 R140, [R194+0xf000] ;  /* 0x00f00000c28c783b */ /* 0x000fe20000004200 */
[--C-:B------:R-:W-:Y:S01]  /*ac00*/  FFMA.FTZ R162, R162, UR18, -R163.reuse ;  /* 0x00000012a2a27c23 */ /* 0x100fe200080108a3 */
[----:B------:R-:W-:-:S04]  /*ac10*/  FFMA.FTZ R161, R161, UR18, -R163 ;  /* 0x00000012a1a17c23 */ /* 0x000fc800080108a3 */
[----:B------:R-:W-:Y:S08]  /*ac20*/  MUFU.EX2 R152, R152 ;  /* 0x0000009800987308 */ /* 0x000ff00000000800 */
[----:B------:R-:W3:Y:S01]  /*ac30*/  MUFU.EX2 R2, R2 ;  /* 0x0000000200027308 */ /* 0x000ee20000000800 */
[----:B----4-:R-:W-:-:S07]  /*ac40*/  F2FP.BF16.F32.PACK_AB R6, R153, R154 ;  /* 0x0000009a9906723e */ /* 0x010fce00000010ff */
[----:B------:R-:W-:Y:S08]  /*ac50*/  MUFU.EX2 R0, R0 ;  /* 0x0000000000007308 */ /* 0x000ff00000000800 */
[----:B------:R-:W4:Y:S01]  /*ac60*/  MUFU.EX2 R159, R159 ;  /* 0x0000009f009f7308 */ /* 0x000f220000000800 */
[----:B---3--:R-:W-:-:S07]  /*ac70*/  F2FP.BF16.F32.PACK_AB R5, R2, R152 ;  /* 0x000000980205723e */ /* 0x008fce00000010ff */
[----:B------:R-:W3:Y:S08]  /*ac80*/  MUFU.EX2 R160, R160 ;  /* 0x000000a000a07308 */ /* 0x000ef00000000800 */
[----:B------:R-:W5:Y:S01]  /*ac90*/  MUFU.EX2 R3, R3 ;  /* 0x0000000300037308 */ /* 0x000f620000000800 */
[----:B----4-:R-:W-:-:S07]  /*aca0*/  F2FP.BF16.F32.PACK_AB R7, R159, R0 ;  /* 0x000000009f07723e */ /* 0x010fce00000010ff */
[----:B------:R-:W-:Y:S01]  /*acb0*/  MUFU.EX2 R170, R170 ;  /* 0x000000aa00aa7308 */ /* 0x000fe20000000800 */
[-C--:B---3--:R-:W-:Y:S01]  /*acc0*/  FMUL.FTZ R20, R120, R160.reuse ;  /* 0x000000a078147220 */ /* 0x088fe20000410000 */
[-C--:B------:R-:W-:Y:S01]  /*acd0*/  FMUL.FTZ R21, R121, R160.reuse ;  /* 0x000000a079157220 */ /* 0x080fe20000410000 */
[-C--:B------:R-:W-:Y:S01]  /*ace0*/  FMUL.FTZ R116, R116, R160.reuse ;  /* 0x000000a074747220 */ /* 0x080fe20000410000 */
[-C--:B------:R-:W-:Y:S01]  /*acf0*/  FMUL.FTZ R117, R117, R160.reuse ;  /* 0x000000a075757220 */ /* 0x080fe20000410000 */
[-C--:B------:R-:W-:Y:S01]  /*ad00*/  FMUL.FTZ R28, R112, R160.reuse ;  /* 0x000000a0701c7220 */ /* 0x080fe20000410000 */
[-C--:B------:R-:W-:Y:S01]  /*ad10*/  FMUL.FTZ R29, R113, R160.reuse ;  /* 0x000000a0711d7220 */ /* 0x080fe20000410000 */
[-C--:B------:R-:W-:Y:S01]  /*ad20*/  FMUL.FTZ R108, R108, R160.reuse ;  /* 0x000000a06c6c7220 */ /* 0x080fe20000410000 */
[-C--:B------:R-:W-:Y:S01]  /*ad30*/  FMUL.FTZ R109, R109, R160.reuse ;  /* 0x000000a06d6d7220 */ /* 0x080fe20000410000 */
[-C--:B-----5:R-:W-:Y:S01]  /*ad40*/  FMUL.FTZ R22, R122, R3.reuse ;  /* 0x000000037a167220 */ /* 0x0a0fe20000410000 */
[-C--:B------:R-:W-:Y:S01]  /*ad50*/  FMUL.FTZ R23, R123, R3.reuse ;  /* 0x000000037b177220 */ /* 0x080fe20000410000 */
[-C--:B------:R-:W-:Y:S01]  /*ad60*/  FMUL.FTZ R118, R118, R3.reuse ;  /* 0x0000000376767220 */ /* 0x080fe20000410000 */
[-C--:B------:R-:W-:Y:S01]  /*ad70*/  FMUL.FTZ R119, R119, R3.reuse ;  /* 0x0000000377777220 */ /* 0x080fe20000410000 */
[-C--:B------:R-:W-:Y:S01]  /*ad80*/  FMUL.FTZ R30, R114, R3.reuse ;  /* 0x00000003721e7220 */ /* 0x080fe20000410000 */
[-C--:B------:R-:W-:Y:S01]  /*ad90*/  FMUL.FTZ R31, R115, R3.reuse ;  /* 0x00000003731f7220 */ /* 0x080fe20000410000 */
[-C--:B------:R-:W-:Y:S01]  /*ada0*/  FMUL.FTZ R110, R110, R3.reuse ;  /* 0x000000036e6e7220 */ /* 0x080fe20000410000 */
[-C--:B------:R-:W-:Y:S01]  /*adb0*/  FMUL.FTZ R111, R111, R3.reuse ;  /* 0x000000036f6f7220 */ /* 0x080fe20000410000 */
[C---:B-1----:R-:W-:Y:S01]  /*adc0*/  HMMA.16816.F32.BF16 R20, R4.reuse, R16, R20 ;  /* 0x000000100414723c */ /* 0x042fe20000041814 */
[----:B------:R-:W-:Y:S01]  /*add0*/  LDSM.16.MT88.4 R112, [R194+0xe000] ;  /* 0x00e00000c270783b */ /* 0x000fe20000004200 */
[-C--:B------:R-:W-:Y:S01]  /*ade0*/  FMUL.FTZ R12, R128, R160.reuse ;  /* 0x000000a0800c7220 */ /* 0x080fe20000410000 */
[-C--:B------:R-:W-:Y:S01]  /*adf0*/  FMUL.FTZ R13, R129, R160.reuse ;  /* 0x000000a0810d7220 */ /* 0x080fe20000410000 */
[-C--:B------:R-:W-:Y:S01]  /*ae00*/  FMUL.FTZ R14, R130, R3.reuse ;  /* 0x00000003820e7220 */ /* 0x080fe20000410000 */
[-C--:B------:R-:W-:Y:S01]  /*ae10*/  FMUL.FTZ R15, R131, R3.reuse ;  /* 0x00000003830f7220 */ /* 0x080fe20000410000 */
[C---:B------:R-:W-:Y:S01]  /*ae20*/  HMMA.16816.F32.BF16 R16, R4.reuse, R18, R116 ;  /* 0x000000120410723c */ /* 0x040fe20000041874 */
[----:B------:R-:W1:Y:S01]  /*ae30*/  LDSM.16.MT88.4 R116, [R196+0xe000] ;  /* 0x00e00000c474783b */ /* 0x000e620000004200 */
[-C--:B------:R-:W-:Y:S01]  /*ae40*/  FMUL.FTZ R124, R124, R160.reuse ;  /* 0x000000a07c7c7220 */ /* 0x080fe20000410000 */
        /* <DEDUP_REMOVED lines=8> */
[----:B------:R-:W-:Y:S01]  /*aed0*/  LDSM.16.MT88.4 R128, [R193+0xc800] ;  /* 0x00c80000c180783b */ /* 0x000fe20000004200 */
[C---:B------:R-:W-:Y:S01]  /*aee0*/  HMMA.16816.F32.BF16 R24, R4.reuse, R26, R108 ;  /* 0x0000001a0418723c */ /* 0x040fe2000004186c */
[----:B------:R-:W3:Y:S01]  /*aef0*/  MUFU.EX2 R173, R173 ;  /* 0x000000ad00ad7308 */ /* 0x000ee20000000800 */
        /* <DEDUP_REMOVED lines=15> */
[----:B------:R-:W-:Y:S01]  /*aff0*/  MUFU.EX2 R172, R172 ;  /* 0x000000ac00ac7308 */ /* 0x000fe20000000800 */
[-C--:B------:R-:W-:Y:S01]  /*b000*/  FMUL.FTZ R92, R92, R160.reuse ;  /* 0x000000a05c5c7220 */ /* 0x080fe20000410000 */
[-C--:B------:R-:W-:Y:S01]  /*b010*/  FMUL.FTZ R93, R93, R160.reuse ;  /* 0x000000a05d5d7220 */ /* 0x080fe20000410000 */
[----:B------:R-:W-:Y:S01]  /*b020*/  LDSM.16.MT88.4 R120, [R196+0xe800] ;  /* 0x00e80000c478783b */ /* 0x000fe20000004200 */
[C---:B------:R-:W-:Y:S01]  /*b030*/  HMMA.16816.F32.BF16 R100, R4.reuse, R32, R108 ;  /* 0x000000200464723c */ /* 0x040fe2000004186c */
[-C--:B------:R-:W-:Y:S01]  /*b040*/  FMUL.FTZ R94, R94, R3.reuse ;  /* 0x000000035e5e7220 */ /* 0x080fe20000410000 */
[-C--:B------:R-:W-:Y:S01]  /*b050*/  FMUL.FTZ R95, R95, R3.reuse ;  /* 0x000000035f5f7220 */ /* 0x080fe20000410000 */
[----:B------:R-:W4:Y:S01]  /*b060*/  LDSM.16.MT88.4 R108, [R193+0xe000] ;  /* 0x00e00000c16c783b */ /* 0x000f220000004200 */
[----:B------:R-:W-:Y:S01]  /*b070*/  MUFU.EX2 R175, R175 ;  /* 0x000000af00af7308 */ /* 0x000fe20000000800 */
[-C--:B------:R-:W-:Y:S01]  /*b080*/  FMUL.FTZ R96, R96, R160.reuse ;  /* 0x000000a060607220 */ /* 0x080fe20000410000 */
[----:B------:R-:W-:Y:S01]  /*b090*/  HMMA.16816.F32.BF16 R32, R4, R34, R104 ;  /* 0x000000220420723c */ /* 0x000fe20000041868 */
[-C--:B------:R-:W-:Y:S01]  /*b0a0*/  FMUL.FTZ R97, R97, R160.reuse ;  /* 0x000000a061617220 */ /* 0x080fe20000410000 */
[-C--:B------:R-:W-:Y:S01]  /*b0b0*/  FMUL.FTZ R98, R98, R3.reuse ;  /* 0x0000000362627220 */ /* 0x080fe20000410000 */
[----:B------:R-:W-:Y:S01]  /*b0c0*/  FMUL.FTZ R99, R99, R3 ;  /* 0x0000000363637220 */ /* 0x000fe20000410000 */
[----:B------:R-:W-:-:S02]  /*b0d0*/  FFMA.FTZ R156, R221, R160, R156 ;  /* 0x000000a0dd9c7223 */ /* 0x000fc4000001009c */
[----:B------:R-:W-:Y:S01]  /*b0e0*/  MUFU.EX2 R174, R174 ;  /* 0x000000ae00ae7308 */ /* 0x000fe20000000800 */
[-C--:B------:R-:W-:Y:S01]  /*b0f0*/  FMUL.FTZ R104, R36, R160.reuse ;  /* 0x000000a024687220 */ /* 0x080fe20000410000 */
[-C--:B------:R-:W-:Y:S01]  /*b100*/  FMUL.FTZ R105, R37, R160.reuse ;  /* 0x000000a025697220 */ /* 0x080fe20000410000 */
[-C--:B------:R-:W-:Y:S01]  /*b110*/  FMUL.FTZ R106, R38, R3.reuse ;  /* 0x00000003266a7220 */ /* 0x080fe20000410000 */
[-C--:B------:R-:W-:Y:S01]  /*b120*/  FMUL.FTZ R107, R39, R3.reuse ;  /* 0x00000003276b7220 */ /* 0x080fe20000410000 */
[-C--:B------:R-:W-:Y:S01]  /*b130*/  FMUL.FTZ R36, R40, R160.reuse ;  /* 0x000000a028247220 */ /* 0x080fe20000410000 */
[----:B------:R-:W-:Y:S01]  /*b140*/  FMUL.FTZ R37, R41, R160 ;  /* 0x000000a029257220 */ /* 0x000fe20000410000 */
[-C--:B------:R-:W-:Y:S01]  /*b150*/  FMUL.FTZ R38, R42, R3.reuse ;  /* 0x000000032a267220 */ /* 0x080fe20000410000 */
[----:B------:R-:W-:Y:S01]  /*b160*/  FMUL.FTZ R39, R43, R3 ;  /* 0x000000032b277220 */ /* 0x000fe20000410000 */
[----:B------:R-:W5:Y:S01]  /*b170*/  MUFU.EX2 R177, R177 ;  /* 0x000000b100b17308 */ /* 0x000f620000000800 */
[----:B--2---:R-:W-:Y:S01]  /*b180*/  HMMA.16816.F32.BF16 R92, R4, R136, R92 ;  /* 0x00000088045c723c */ /* 0x004fe2000004185c */
[----:B------:R-:W-:-:S04]  /*b190*/  FADD.FTZ R155, R155, R156 ;  /* 0x0000009c9b9b7221 */ /* 0x000fc80000010000 */
[----:B------:R-:W-:Y:S01]  /*b1a0*/  FADD.FTZ R154, R154, R155 ;  /* 0x0000009b9a9a7221 */ /* 0x000fe20000010000 */
[----:B-1----:R-:W-:Y:S01]  /*b1b0*/  HMMA.16816.F32.BF16 R40, R4, R116, R104 ;  /* 0x000000740428723c */ /* 0x002fe20000041868 */
[----:B------:R-:W1:Y:S01]  /*b1c0*/  LDSM.16.MT88.4 R104, [R192+0xe000] ;  /* 0x00e00000c068783b */ /* 0x000e620000004200 */
[----:B------:R-:W-:Y:S01]  /*b1d0*/  MUFU.EX2 R176, R176 ;  /* 0x000000b000b07308 */ /* 0x000fe20000000800 */
[----:B------:R-:W-:-:S03]  /*b1e0*/  FADD.FTZ R153, R153, R154 ;  /* 0x0000009a99997221 */ /* 0x000fc60000010000 */
[----:B------:R-:W-:Y:S01]  /*b1f0*/  HMMA.16816.F32.BF16 R36, R4, R118, R36 ;  /* 0x000000760424723c */ /* 0x000fe20000041824 */
[-C--:B------:R-:W-:Y:S01]  /*b200*/  FMUL.FTZ R116, R44, R160.reuse ;  /* 0x000000a02c747220 */ /* 0x080fe20000410000 */
[-C--:B------:R-:W-:Y:S01]  /*b210*/  FMUL.FTZ R117, R45, R160.reuse ;  /* 0x000000a02d757220 */ /* 0x080fe20000410000 */
[-C--:B------:R-:W-:Y:S01]  /*b220*/  FMUL.FTZ R44, R48, R160.reuse ;  /* 0x000000a0302c7220 */ /* 0x080fe20000410000 */
[----:B------:R-:W-:Y:S01]  /*b230*/  FMUL.FTZ R45, R49, R160 ;  /* 0x000000a0312d7220 */ /* 0x000fe20000410000 */
[----:B------:R-:W2:Y:S02]  /*b240*/  MUFU.EX2 R179, R179 ;  /* 0x000000b300b37308 */ /* 0x000ea40000000800 */
        /* <DEDUP_REMOVED lines=11> */
[----:B------:R-:W3:Y:S01]  /*b300*/  LDSM.16.MT88.4 R112, [R196+0x10000] ;  /* 0x01000000c470783b */ /* 0x000ee20000004200 */
[-C--:B------:R-:W-:Y:S01]  /*b310*/  FMUL.FTZ R52, R56, R160.reuse ;  /* 0x000000a038347220 */ /* 0x080fe20000410000 */
[-C--:B------:R-:W-:Y:S01]  /*b320*/  FMUL.FTZ R53, R57, R160.reuse ;  /* 0x000000a039357220 */ /* 0x080fe20000410000 */
[-C--:B------:R-:W-:Y:S01]  /*b330*/  FMUL.FTZ R54, R58, R3.reuse ;  /* 0x000000033a367220 */ /* 0x080fe20000410000 */
[-C--:B------:R-:W-:Y:S01]  /*b340*/  FMUL.FTZ R55, R59, R3.reuse ;  /* 0x000000033b377220 */ /* 0x080fe20000410000 */
[----:B------:R-:W2:Y:S01]  /*b350*/  MUFU.EX2 R215, R215 ;  /* 0x000000d700d77308 */ /* 0x000ea20000000800 */
        /* <DEDUP_REMOVED lines=12> */
[C---:B-1----:R-:W-:Y:S06]  /*b420*/  HMMA.16816.F32.BF16 R64, R4.reuse, R104, R116 ;  /* 0x000000680440723c */ /* 0x042fec0000041874 */
        /* <DEDUP_REMOVED lines=10> */
[----:B------:R-:W-:Y:S01]  /*b4d0*/  MUFU.EX2 R225, R225 ;  /* 0x000000e100e17308 */ /* 0x000fe20000000800 */
[C---:B---3--:R-:W-:Y:S01]  /*b4e0*/  HMMA.16816.F32.BF16 R72, R4.reuse, R112, R116 ;  /* 0x000000700448723c */ /* 0x048fe20000041874 */
[----:B------:R-:W3:Y:S05]  /*b4f0*/  LDSM.16.MT88.4 R116, [R194+0xc800] ;  /* 0x00c80000c274783b */ /* 0x000eea0000004200 */
        /* <DEDUP_REMOVED lines=18> */
[----:B------:R-:W-:Y:S01]  /*b620*/  FADD.FTZ R0, R0, R3 ;  /* 0x0000000300007221 */ /* 0x000fe20000010000 */
[----:B------:R-:W-:-:S03]  /*b630*/  MOV R3, R157 ;  /* 0x0000009d00037202 */ /* 0x000fc60000000f00 */
[----:B------:R-:W-:Y:S01]  /*b640*/  FADD.FTZ R159, R159, R0 ;  /* 0x000000009f9f7221 */ /* 0x000fe20000010000 */
[C---:B-1----:R-:W-:Y:S02]  /*b650*/  HMMA.16816.F32.BF16 R80, R4.reuse, R104, R80 ;  /* 0x000000680450723c */ /* 0x042fe40000041850 */
[----:B------:R-:W1:Y:S04]  /*b660*/  MUFU.EX2 R229, R229 ;  /* 0x000000e500e57308 */ /* 0x000e680000000800 */
[C---:B------:R-:W-:Y:S01]  /*b670*/  HMMA.16816.F32.BF16 R88, R4.reuse, R106, R88 ;  /* 0x0000006a0458723c */ /* 0x040fe20000041858 */
[----:B------:R-:W-:Y:S01]  /*b680*/  F2FP.BF16.F32.PACK_AB R104, R173, R170 ;  /* 0x000000aaad68723e */ /* 0x000fe200000010ff */
[----:B------:R-:W-:Y:S01]  /*b690*/  FADD.FTZ R170, R170, R153 ;  /* 0x00000099aaaa7221 */ /* 0x000fe20000010000 */
[----:B-----5:R-:W-:Y:S01]  /*b6a0*/  F2FP.BF16.F32.PACK_AB R105, R177, R174 ;  /* 0x000000aeb169723e */ /* 0x020fe200000010ff */
[----:B------:R-:W-:Y:S01]  /*b6b0*/  MUFU.EX2 R164, R164 ;  /* 0x000000a400a47308 */ /* 0x000fe20000000800 */
[----:B------:R-:W-:Y:S01]  /*b6c0*/  FADD.FTZ R174, R174, R159 ;  /* 0x0000009faeae7221 */ /* 0x000fe20000010000 */
[----:B------:R-:W-:Y:S01]  /*b6d0*/  HMMA.16816.F32.BF16 R4, R4, R138, R96 ;  /* 0x0000008a0404723c */ /* 0x000fe20000041860 */
[----:B------:R-:W-:Y:S01]  /*b6e0*/  F2FP.BF16.F32.PACK_AB R106, R175, R172 ;  /* 0x000000acaf6a723e */ /* 0x000fe200000010ff */
[----:B------:R-:W-:Y:S01]  /*b6f0*/  LDSM.16.MT88.4 R96, [R193+0x10800] ;  /* 0x01080000c160783b */ /* 0x000fe20000004200 */
[----:B--2---:R-:W-:Y:S01]  /*b700*/  F2FP.BF16.F32.PACK_AB R107, R179, R176 ;  /* 0x000000b0b36b723e */ /* 0x004fe200000010ff */
[----:B------:R-:W-:Y:S01]  /*b710*/  FADD.FTZ R173, R173, R170 ;  /* 0x000000aaadad7221 */ /* 0x000fe20000010000 */
[----:B------:R-:W-:Y:S01]  /*b720*/  FADD.FTZ R177, R177, R174 ;  /* 0x000000aeb1b17221 */ /* 0x000fe20000010000 */
[----:B------:R-:W-:Y:S01]  /*b730*/  LDSM.16.MT88.4 R136, [R192+0xf000] ;  /* 0x00f00000c088783b */ /* 0x000fe20000004200 */
[----:B------:R-:W-:Y:S01]  /*b740*/  MUFU.EX2 R162, R162 ;  /* 0x000000a200a27308 */ /* 0x000fe20000000800 */
[----:B------:R-:W-:Y:S01]  /*b750*/  FADD.FTZ R172, R172, R173 ;  /* 0x000000adacac7221 */ /* 0x000fe20000010000 */
[----:B------:R-:W-:Y:S01]  /*b760*/  FADD.FTZ R176, R176, R177 ;  /* 0x000000b1b0b07221 */ /* 0x000fe20000010000 */
[----:B---3--:R-:W-:Y:S02]  /*b770*/  HMMA.16816.F32.BF16 R20, R104, R116, R20 ;  /* 0x000000746814723c */ /* 0x008fe40000041814 */
[----:B------:R-:W-:Y:S01]  /*b780*/  FADD.FTZ R175, R175, R172 ;  /* 0x000000acafaf7221 */ /* 0x000fe20000010000 */
[----:B------:R-:W-:-:S02]  /*b790*/  FADD.FTZ R179, R179, R176 ;  /* 0x000000b0b3b37221 */ /* 0x000fc40000010000 */
[----:B------:R-:W2:Y:S01]  /*b7a0*/  MUFU.EX2 R161, R161 ;  /* 0x000000a100a17308 */ /* 0x000ea20000000800 */
        /* <DEDUP_REMOVED lines=13> */
[----:B------:R-:W2:Y:S05]  /*b880*/  LDSM.16.MT88.4 R108, [R193+0xd000] ;  /* 0x00d00000c16c783b */ /* 0x000eaa0000004200 */
[C---:B------:R-:W-:Y:S06]  /*b890*/  HMMA.16816.F32.BF16 R12, R104.reuse, R132, R12 ;  /* 0x00000084680c723c */ /* 0x040fec000004180c */
[C---:B------:R-:W-:Y:S01]  /*b8a0*/  HMMA.16816.F32.BF16 R8, R104.reuse, R134, R8 ;  /* 0x000000866808723c */ /* 0x040fe20000041808 */
[----:B------:R-:W-:Y:S05]  /*b8b0*/  LDSM.16.MT88.4 R132, [R193+0xf000] ;  /* 0x00f00000c184783b */ /* 0x000fea0000004200 */
[C---:B------:R-:W-:Y:S06]  /*b8c0*/  HMMA.16816.F32.BF16 R40, R104.reuse, R120, R40 ;  /* 0x000000786828723c */ /* 0x040fec0000041828 */
[C---:B------:R-:W-:Y:S01]  /*b8d0*/  HMMA.16816.F32.BF16 R36, R104.reuse, R122, R36 ;  /* 0x0000007a6824723c */ /* 0x040fe20000041824 */
[----:B------:R-:W2:Y:S05]  /*b8e0*/  LDSM.16.MT88.4 R120, [R194+0x10800] ;  /* 0x01080000c278783b */ /* 0x000eaa0000004200 */
[C---:B---3--:R-:W-:Y:S06]  /*b8f0*/  HMMA.16816.F32.BF16 R64, R104.reuse, R116, R64 ;  /* 0x000000746840723c */ /* 0x048fec0000041840 */
[C---:B------:R-:W-:Y:S01]  /*b900*/  HMMA.16816.F32.BF16 R60, R104.reuse, R118, R60 ;  /* 0x00000076683c723c */ /* 0x040fe2000004183c */
[----:B------:R-:W3:Y:S05]  /*b910*/  LDSM.16.MT88.4 R116, [R194+0xd000] ;  /* 0x00d00000c274783b */ /* 0x000eea0000004200 */
[C---:B------:R-:W-:Y:S06]  /*b920*/  HMMA.16816.F32.BF16 R80, R104.reuse, R96, R80 ;  /* 0x000000606850723c */ /* 0x040fec0000041850 */
[----:B------:R-:W-:Y:S01]  /*b930*/  HMMA.16816.F32.BF16 R88, R104, R98, R88 ;  /* 0x000000626858723c */ /* 0x000fe20000041858 */
[----:B------:R-:W-:Y:S01]  /*b940*/  F2FP.BF16.F32.PACK_AB R96, R215, R178 ;  /* 0x000000b2d760723e */ /* 0x000fe200000010ff */
[----:B------:R-:W-:Y:S01]  /*b950*/  FADD.FTZ R178, R178, R175 ;  /* 0x000000afb2b27221 */ /* 0x000fe20000010000 */
[----:B------:R-:W-:Y:S01]  /*b960*/  F2FP.BF16.F32.PACK_AB R97, R227, R222 ;  /* 0x000000dee361723e */ /* 0x000fe200000010ff */
[----:B------:R-:W-:-:S02]  /*b970*/  FADD.FTZ R222, R222, R179 ;  /* 0x000000b3dede7221 */ /* 0x000fc40000010000 */
[C---:B-----5:R-:W-:Y:S01]  /*b980*/  HMMA.16816.F32.BF16 R72, R104.reuse, R128, R72 ;  /* 0x000000806848723c */ /* 0x060fe20000041848 */
[----:B------:R-:W-:Y:S01]  /*b990*/  F2FP.BF16.F32.PACK_AB R98, R225, R216 ;  /* 0x000000d8e162723e */ /* 0x000fe200000010ff */
[----:B------:R-:W-:Y:S01]  /*b9a0*/  FADD.FTZ R215, R215, R178 ;  /* 0x000000b2d7d77221 */ /* 0x000fe20000010000 */
[----:B-1----:R-:W-:Y:S01]  /*b9b0*/  F2FP.BF16.F32.PACK_AB R99, R229, R224 ;  /* 0x000000e0e563723e */ /* 0x002fe200000010ff */
[----:B------:R-:W-:Y:S02]  /*b9c0*/  FADD.FTZ R227, R227, R222 ;  /* 0x000000dee3e37221 */ /* 0x000fe40000010000 */
        /* <DEDUP_REMOVED lines=9> */
[----:B------:R-:W1:Y:S05]  /*ba60*/  LDSM.16.MT88.4 R8, [R196+0x11000] ;  /* 0x01100000c408783b */ /* 0x000e6a0000004200 */
[C---:B--2---:R-:W-:Y:S06]  /*ba70*/  HMMA.16816.F32.BF16 R112, R96.reuse, R108, R28 ;  /* 0x0000006c6070723c */ /* 0x044fec000004181c */
[C---:B------:R-:W-:Y:S06]  /*ba80*/  HMMA.16816.F32.BF16 R28, R96.reuse, R144, R40 ;  /* 0x00000090601c723c */ /* 0x040fec0000041828 */
[----:B------:R-:W-:Y:S01]  /*ba90*/  HMMA.16816.F32.BF16 R40, R96, R146, R36 ;  /* 0x000000926028723c */ /* 0x000fe20000041824 */
[----:B------:R-:W2:Y:S04]  /*baa0*/  LDSM.16.MT88.4 R36, [R194+0x11000] ;  /* 0x01100000c224783b */ /* 0x000ea80000004200 */
        /* <DEDUP_REMOVED lines=9> */
[C---:B-1----:R-:W-:Y:S06]  /*bb40*/  HMMA.16816.F32.BF16 R12, R96.reuse, R8, R72 ;  /* 0x00000008600c723c */ /* 0x042fec0000041848 */
[C---:B------:R-:W-:Y:S01]  /*bb50*/  HMMA.16816.F32.BF16 R72, R96.reuse, R10, R68 ;  /* 0x0000000a6048723c */ /* 0x040fe20000041844 */
[----:B------:R-:W-:Y:S05]  /*bb60*/  LDSM.16.MT88.4 R68, [R192+0xf800] ;  /* 0x00f80000c044783b */ /* 0x000fea0000004200 */
[C---:B------:R-:W-:Y:S06]  /*bb70*/  HMMA.16816.F32.BF16 R108, R96.reuse, R110, R24 ;  /* 0x0000006e606c723c */ /* 0x040fec0000041818 */
[C---:B--2---:R-:W-:Y:S06]  /*bb80*/  HMMA.16816.F32.BF16 R76, R96.reuse, R36, R76 ;  /* 0x00000024604c723c */ /* 0x044fec000004184c */
        /* <DEDUP_REMOVED lines=69> */
.L_x_2207:
        /* <DEDUP_REMOVED lines=35> */
[----:B------:R-:W-:Y:S01]  /*c210*/  ULDC UR17, c[0x0][0x2d0] ;  /* 0x0000b40000117ab9 */ /* 0x000fe20000000800 */
[----:B------:R-:W-:Y:S01]  /*c220*/  ULDC UR16, c[0x0][0x39c] ;  /* 0x0000e70000107ab9 */ /* 0x000fe20000000800 */
[----:B------:R-:W-:Y:S02]  /*c230*/  ULDC UR4, c[0x0][0x2ec] ;  /* 0x0000bb0000047ab9 */ /* 0x000fe40000000800 */
[----:B------:R-:W-:-:S07]  /*c240*/  UMOV UR19, UR29 ;  /* 0x0000001d00137c82 */ /* 0x000fce0008000000 */
.L_x_2219:
        /* <DEDUP_REMOVED lines=21> */
[----:B------:R-:W-:Y:S04]  /*c3a0*/  UIMAD.WIDE.U32 UR34, UR19, UR31, URZ ;  /* 0x0000001f132272a5 */ /* 0x000fe8000f8e003f */
        /* <DEDUP_REMOVED lines=15> */
[----:B------:R-:W-:Y:S03]  /*c4a0*/  @UP5 UIADD3 UR33, UR33, 0x1, URZ ;  /* 0x0000000121215890 */ /* 0x000fe6000fffe03f */
[----:B------:R-:W-:Y:S02]  /*c4b0*/  @!UP3 UIADD3 UR35, -UR35, URZ, URZ ;  /* 0x0000003f2323b290 */ /* 0x000fe4000fffe13f */
[----:B------:R-:W-:Y:S02]  /*c4c0*/  @!UP2 UIADD3 UR33, -UR33, URZ, URZ ;  /* 0x0000003f2121a290 */ /* 0x000fe4000fffe13f */
[----:B------:R-:W-:Y:S02]  /*c4d0*/  USEL UR35, UR18, UR35, !UP1 ;  /* 0x0000002312237287 */ /* 0x000fe4000c800000 */
[----:B------:R-:W-:Y:S04]  /*c4e0*/  USEL UR33, UR18, UR33, !UP1 ;  /* 0x0000002112217287 */ /* 0x000fe8000c800000 */
[----:B------:R-:W-:Y:S01]  /*c4f0*/  IMAD.U32 R4, RZ, RZ, UR35 ;  /* 0x00000023ff047e24 */ /* 0x000fe2000f8e00ff */
[----:B------:R-:W-:Y:S01]  /*c500*/  MOV R3, UR35 ;  /* 0x0000002300037c02 */ /* 0x000fe20008000f00 */
[----:B------:R-:W-:Y:S01]  /*c510*/  IMAD.U32 R5, RZ, RZ, UR33 ;  /* 0x00000021ff057e24 */ /* 0x000fe2000f8e00ff */
[----:B------:R-:W-:Y:S02]  /*c520*/  MOV R6, UR33 ;  /* 0x0000002100067c02 */ /* 0x000fe40008000f00 */
[----:B------:R-:W-:Y:S02]  /*c530*/  LEA R4, P0, R4, UR20, 0x2 ;  /* 0x0000001404047c11 */ /* 0x000fe4000f8010ff */
[----:B------:R-:W-:Y:S02]  /*c540*/  LEA R6, P1, R6, UR20, 0x2 ;  /* 0x0000001406067c11 */ /* 0x000fe4000f8210ff */
[----:B------:R-:W-:Y:S02]  /*c550*/  R2UR UR28, R4 ;  /* 0x00000000041c72ca */ /* 0x000fe400000e0000 */
[----:B------:R-:W-:Y:S02]  /*c560*/  LEA.HI.X.SX32 R7, R5, UR21, 0x2, P1 ;  /* 0x0000001505077c11 */ /* 0x000fe400088f16ff */
[----:B------:R-:W-:Y:S02]  /*c570*/  LEA.HI.X.SX32 R5, R3, UR21, 0x2, P0 ;  /* 0x0000001503057c11 */ /* 0x000fe400080f16ff */
[----:B------:R-:W-:Y:S02]  /*c580*/  R2UR UR30, R6 ;  /* 0x00000000061e72ca */ /* 0x000fe400000e0000 */
[----:B------:R-:W-:Y:S02]  /*c590*/  R2UR UR31, R7 ;  /* 0x00000000071f72ca */ /* 0x000fe400000e0000 */
[----:B------:R-:W-:Y:S01]  /*c5a0*/  R2UR UR29, R5 ;  /* 0x00000000051d72ca */ /* 0x000fe200000e0000 */
[----:B------:R-:W1:Y:S02]  /*c5b0*/  LDC.64 R6, c[0x0][0x250] ;  /* 0x00009400ff067b82 */ /* 0x000e640000000a00 */
[----:B------:R-:W-:Y:S01]  /*c5c0*/  MOV R12, UR28 ;  /* 0x0000001c000c7c02 */ /* 0x000fe20008000f00 */
[----:B------:R-:W-:Y:S05]  /*c5d0*/  UIADD3 UR28, UR35, -UR33, URZ ;  /* 0x80000021231c7290 */ /* 0x000fea000fffe03f */
[----:B------:R-:W2:Y:S01]  /*c5e0*/  LDC.64 R4, c[0x0][0x238] ;  /* 0x00008e00ff047b82 */ /* 0x000ea20000000a00 */
[----:B------:R-:W-:Y:S01]  /*c5f0*/  UIMAD UR28, UR28, UR9, -0x40 ;  /* 0xffffffc01c1c74a4 */ /* 0x000fe2000f8e0209 */
[----:B------:R-:W-:Y:S02]  /*c600*/  IMAD.U32 R14, RZ, RZ, UR30 ;  /* 0x0000001eff0e7e24 */ /* 0x000fe4000f8e00ff */
[----:B------:R-:W-:Y:S01]  /*c610*/  IMAD.U32 R15, RZ, RZ, UR31 ;  /* 0x0000001fff0f7e24 */ /* 0x000fe2000f8e00ff */
[----:B------:R-:W-:Y:S01]  /*c620*/  USHF.R.S32.HI UR14, URZ, 0x1f, UR28 ;  /* 0x0000001f3f0e7899 */ /* 0x000fe2000801141c */
[----:B------:R-:W-:Y:S03]  /*c630*/  IMAD.U32 R13, RZ, RZ, UR29 ;  /* 0x0000001dff0d7e24 */ /* 0x000fe6000f8e00ff */
        /* <DEDUP_REMOVED lines=13> */
.L_x_2216:
[CC--:B------:R-:W-:Y:S01]  /*c710*/  LEA R224, P0, R225.reuse, R220.reuse, 0x1 ;  /* 0x000000dce1e07211 */ /* 0x0c0fe200078008ff */
[----:B------:R-:W-:Y:S01]  /*c720*/  @P5 STS.128 [R207+0xc000], RZ ;  /* 0x00c000ffcf005388 */ /* 0x000fe20000000c00 */
[C---:B------:R-:W-:Y:S01]  /*c730*/  IADD3 R3, P1, R206.reuse, R225, RZ ;  /* 0x000000e1ce037210 */ /* 0x040fe20007f3e0ff */
[----:B------:R-:W-:Y:S01]  /*c740*/  UISETP.GT.AND UP2, UPT, UR12, UR10, UPT ;  /* 0x0000000a0c00728c */ /* 0x000fe2000bf44270 */
[-C--:B------:R-:W-:Y:S02]  /*c750*/  LEA.HI.X R225, R225, R223.reuse, R226, 0x1, P0 ;  /* 0x000000dfe1e17211 */ /* 0x080fe400000f0ce2 */
[----:B------:R-:W-:Y:S02]  /*c760*/  @!P5 LEA R232, P6, R3, R220, 0x1 ;  /* 0x000000dc03e8d211 */ /* 0x000fe400078c08ff */
        /* <DEDUP_REMOVED lines=8> */
[C-C-:B------:R-:W-:Y:S02]  /*c7f0*/  @!P4 LEA.HI.X R231, R3.reuse, R223, R222.reuse, 0x1, P1 ;  /* 0x000000df03e7c211 */ /* 0x140fe400008f0cde */
[C---:B------:R-:W-:Y:S01]  /*c800*/  @!P2 LEA R228, P0, R3.reuse, R220, 0x1 ;  /* 0x000000dc03e4a211 */ /* 0x040fe200078008ff */
[----:B------:R-:W-:Y:S01]  /*c810*/  @!PT LDS RZ, [RZ] ;  /* 0x00000000fffff984 */ /* 0x000fe20000000800 */
[----:B------:R-:W-:Y:S01]  /*c820*/  @!PT LDS RZ, [RZ] ;  /* 0x00000000fffff984 */ /* 0x000fe20000000800 */
[----:B------:R-:W-:Y:S01]  /*c830*/  @!PT LDS RZ, [RZ] ;  /* 0x00000000fffff984 */ /* 0x000fe20000000800 */
[----:B------:R-:W-:Y:S01]  /*c840*/  @!P4 LDGSTS.E.BYPASS.LTC128B.128 [R207+0xe000], desc[UR24][R224.64+0x80] ;  /* 0x0e000080e0cfcfae */ /* 0x000fe2000b901d58 */
[C---:B------:R-:W-:Y:S02]  /*c850*/  IADD3 R227, P6, R206.reuse, R3, RZ ;  /* 0x00000003cee37210 */ /* 0x040fe40007fde0ff */
[-C--:B------:R-:W-:Y:S01]  /*c860*/  @!P2 LEA.HI.X R229, R3, R223.reuse, R222, 0x1, P0 ;  /* 0x000000df03e5a211 */ /* 0x080fe200000f0cde */
        /* <DEDUP_REMOVED lines=16> */
[----:B------:R-:W-:Y:S02]  /*c970*/  IADD3 R3, P6, R206, R227, RZ ;  /* 0x000000e3ce037210 */ /* 0x000fe40007fde0ff */
        /* <DEDUP_REMOVED lines=19> */
[----:B------:R-:W-:Y:S03]  /*cab0*/  PLOP3.LUT P0, PT, PT, PT, UP2, 0x80, 0x0 ;  /* 0x000000000000781c */ /* 0x000fe60003f0f028 */
        /* <DEDUP_REMOVED lines=30> */
[----:B------:R-:W5:Y:S04]  /*cca0*/  LDSM.16.M88.4 R136, [R201+0x6000] ;  /* 0x00600000c988783b */ /* 0x000f680000000200 */
[----:B------:R-:W1:Y:S04]  /*ccb0*/  LDSM.16.M88.4 R140, [R201+0x6800] ;  /* 0x00680000c98c783b */ /* 0x000e680000000200 */
[----:B------:R-:W2:Y:S04]  /*ccc0*/  LDSM.16.M88.4 R144, [R201+0x7000] ;  /* 0x00700000c990783b */ /* 0x000ea80000000200 */
[----:B------:R-:W3:Y:S04]  /*ccd0*/  LDSM.16.M88.4 R148, [R201+0x7800] ;  /* 0x00780000c994783b */ /* 0x000ee80000000200 */
[----:B------:R-:W0:Y:S04]  /*cce0*/  LDGDEPBAR ;  /* 0x00000000000079af */ /* 0x000e280000000000 */
[----:B------:R-:W-:Y:S04]  /*ccf0*/  LDSM.16.M88.4 R152, [R200] ;  /* 0x00000000c898783b */ /* 0x000fe80000000200 */
[----:B------:R-:W4:Y:S04]  /*cd00*/  LDSM.16.M88.4 R156, [R199] ;  /* 0x00000000c79c783b */ /* 0x000f280000000200 */
[----:B------:R-:W4:Y:S04]  /*cd10*/  LDSM.16.M88.4 R160, [R191] ;  /* 0x00000000bfa0783b */ /* 0x000f280000000200 */
[----:B------:R-:W4:Y:S04]  /*cd20*/  LDSM.16.M88.4 R164, [R190] ;  /* 0x00000000bea4783b */ /* 0x000f280000000200 */
[----:B------:R-:W4:Y:S01]  /*cd30*/  LDSM.16.M88.4 R168, [R189] ;  /* 0x00000000bda8783b */ /* 0x000f220000000200 */
[C---:B-----5:R-:W-:Y:S03]  /*cd40*/  HMMA.16816.F32.BF16 R4, R132.reuse, R136, RZ ;  /* 0x000000888404723c */ /* 0x060fe600000418ff */
[----:B------:R-:W-:Y:S04]  /*cd50*/  LDSM.16.M88.4 R172, [R198] ;  /* 0x00000000c6ac783b */ /* 0x000fe80000000200 */
[----:B------:R-:W5:Y:S01]  /*cd60*/  LDSM.16.M88.4 R176, [R195+0x6000] ;  /* 0x00600000c3b0783b */ /* 0x000f620000000200 */
[C---:B------:R-:W-:Y:S03]  /*cd70*/  HMMA.16816.F32.BF16 R8, R132.reuse, R138, RZ ;  /* 0x0000008a8408723c */ /* 0x040fe600000418ff */
[----:B------:R-:W-:Y:S03]  /*cd80*/  LDSM.16.M88.4 R136, [R195+0x7000] ;  /* 0x00700000c388783b */ /* 0x000fe60000000200 */
[C---:B-1----:R-:W-:Y:S06]  /*cd90*/  HMMA.16816.F32.BF16 R12, R132.reuse, R140, RZ ;  /* 0x0000008c840c723c */ /* 0x042fec00000418ff */
[C---:B------:R-:W-:Y:S01]  /*cda0*/  HMMA.16816.F32.BF16 R16, R132.reuse, R142, RZ ;  /* 0x0000008e8410723c */ /* 0x040fe200000418ff */
[----:B------:R-:W-:Y:S05]  /*cdb0*/  LDSM.16.M88.4 R140, [R195+0x7800] ;  /* 0x00780000c38c783b */ /* 0x000fea0000000200 */
[C---:B--2---:R-:W-:Y:S06]  /*cdc0*/  HMMA.16816.F32.BF16 R20, R132.reuse, R144, RZ ;  /* 0x000000908414723c */ /* 0x044fec00000418ff */
[C---:B------:R-:W-:Y:S01]  /*cdd0*/  HMMA.16816.F32.BF16 R24, R132.reuse, R146, RZ ;  /* 0x000000928418723c */ /* 0x040fe200000418ff */
[----:B------:R-:W-:Y:S05]  /*cde0*/  LDSM.16.M88.4 R144, [R197] ;  /* 0x00000000c590783b */ /* 0x000fea0000000200 */
[C---:B---3--:R-:W-:Y:S06]  /*cdf0*/  HMMA.16816.F32.BF16 R28, R132.reuse, R148, RZ ;  /* 0x00000094841c723c */ /* 0x048fec00000418ff */
[----:B------:R-:W-:Y:S01]  /*ce00*/  HMMA.16816.F32.BF16 R32, R132, R150, RZ ;  /* 0x000000968420723c */ /* 0x000fe200000418ff */
[----:B------:R-:W1:Y:S04]  /*ce10*/  LDSM.16.M88.4 R132, [R195+0x6800] ;  /* 0x00680000c384783b */ /* 0x000e680000000200 */
[----:B------:R-:W2:Y:S01]  /*ce20*/  LDSM.16.M88.4 R148, [R188] ;  /* 0x00000000bc94783b */ /* 0x000ea20000000200 */
[C---:B----4-:R-:W-:Y:S06]  /*ce30*/  HMMA.16816.F32.BF16 R4, R152.reuse, R156, R4 ;  /* 0x0000009c9804723c */ /* 0x050fec0000041804 */
        /* <DEDUP_REMOVED lines=14> */
[----:B------:R-:W-:Y:S05]  /*cf20*/  LDSM.16.M88.4 R176, [R187] ;  /* 0x00000000bbb0783b */ /* 0x000fea0000000200 */
        /* <DEDUP_REMOVED lines=9> */
[----:B------:R-:W5:Y:S01]  /*cfc0*/  LDSM.16.M88.4 R172, [R200+0x2000] ;  /* 0x00200000c8ac783b */ /* 0x000f620000000200 */
[C---:B--2---:R-:W-:Y:S06]  /*cfd0*/  HMMA.16816.F32.BF16 R4, R144.reuse, R148, R4 ;  /* 0x000000949004723c */ /* 0x044fec0000041804 */
[C---:B------:R-:W-:Y:S01]  /*cfe0*/  HMMA.16816.F32.BF16 R8, R144.reuse, R150, R8 ;  /* 0x000000969008723c */ /* 0x040fe20000041808 */
[----:B------:R-:W-:Y:S05]  /*cff0*/  LDSM.16.M88.4 R148, [R185] ;  /* 0x00000000b994783b */ /* 0x000fea0000000200 */
[C---:B---3--:R-:W-:Y:S06]  /*d000*/  HMMA.16816.F32.BF16 R12, R144.reuse, R152, R12 ;  /* 0x00000098900c723c */ /* 0x048fec000004180c */
[C---:B------:R-:W-:Y:S01]  /*d010*/  HMMA.16816.F32.BF16 R16, R144.reuse, R154, R16 ;  /* 0x0000009a9010723c */ /* 0x040fe20000041810 */
[----:B------:R-:W-:Y:S05]  /*d020*/  LDSM.16.M88.4 R152, [R184] ;  /* 0x00000000b898783b */ /* 0x000fea0000000200 */
[C---:B------:R-:W-:Y:S06]  /*d030*/  HMMA.16816.F32.BF16 R20, R144.reuse, R156, R20 ;  /* 0x0000009c9014723c */ /* 0x040fec0000041814 */
[C---:B------:R-:W-:Y:S01]  /*d040*/  HMMA.16816.F32.BF16 R24, R144.reuse, R158, R24 ;  /* 0x0000009e9018723c */ /* 0x040fe20000041818 */
[----:B------:R-:W-:Y:S05]  /*d050*/  LDSM.16.M88.4 R156, [R198+0x2000] ;  /* 0x00200000c69c783b */ /* 0x000fea0000000200 */
[C---:B------:R-:W-:Y:S06]  /*d060*/  HMMA.16816.F32.BF16 R28, R144.reuse, R160, R28 ;  /* 0x000000a0901c723c */ /* 0x040fec000004181c */
[----:B------:R-:W-:Y:S01]  /*d070*/  HMMA.16816.F32.BF16 R32, R144, R162, R32 ;  /* 0x000000a29020723c */ /* 0x000fe20000041820 */
[----:B------:R-:W2:Y:S04]  /*d080*/  LDSM.16.M88.4 R144, [R186] ;  /* 0x00000000ba90783b */ /* 0x000ea80000000200 */
[----:B------:R-:W3:Y:S01]  /*d090*/  LDSM.16.M88.4 R160, [R195+0x8000] ;  /* 0x00800000c3a0783b */ /* 0x000ee20000000200 */
[C---:B----4-:R-:W-:Y:S06]  /*d0a0*/  HMMA.16816.F32.BF16 R4, R164.reuse, R168, R4 ;  /* 0x000000a8a404723c */ /* 0x050fec0000041804 */
[C---:B------:R-:W-:Y:S01]  /*d0b0*/  HMMA.16816.F32.BF16 R8, R164.reuse, R170, R8 ;  /* 0x000000aaa408723c */ /* 0x040fe20000041808 */
[----:B------:R-:W-:Y:S05]  /*d0c0*/  LDSM.16.M88.4 R168, [R188+0x2000] ;  /* 0x00200000bca8783b */ /* 0x000fea0000000200 */
[C---:B-1----:R-:W-:Y:S06]  /*d0d0*/  HMMA.16816.F32.BF16 R12, R164.reuse, R132, R12 ;  /* 0x00000084a40c723c */ /* 0x042fec000004180c */
[C---:B------:R-:W-:Y:S01]  /*d0e0*/  HMMA.16816.F32.BF16 R16, R164.reuse, R134, R16 ;  /* 0x00000086a410723c */ /* 0x040fe20000041810 */
[----:B------:R-:W1:Y:S05]  /*d0f0*/  LDSM.16.M88.4 R132, [R195+0x8800] ;  /* 0x00880000c384783b */ /* 0x000e6a0000000200 */
[C---:B-----5:R-:W-:Y:S06]  /*d100*/  HMMA.16816.F32.BF16 R20, R164.reuse, R136, R20 ;  /* 0x00000088a414723c */ /* 0x060fec0000041814 */
[C---:B------:R-:W-:Y:S01]  /*d110*/  HMMA.16816.F32.BF16 R24, R164.reuse, R138, R24 ;  /* 0x0000008aa418723c */ /* 0x040fe20000041818 */
[----:B------:R-:W4:Y:S05]  /*d120*/  LDSM.16.M88.4 R136, [R195+0x9000] ;  /* 0x00900000c388783b */ /* 0x000f2a0000000200 */
[C---:B------:R-:W-:Y:S06]  /*d130*/  HMMA.16816.F32.BF16 R28, R164.reuse, R140, R28 ;  /* 0x0000008ca41c723c */ /* 0x040fec000004181c */
[----:B------:R-:W-:Y:S01]  /*d140*/  HMMA.16816.F32.BF16 R32, R164, R142, R32 ;  /* 0x0000008ea420723c */ /* 0x000fe20000041820 */
[----:B------:R-:W5:Y:S04]  /*d150*/  LDSM.16.M88.4 R140, [R195+0x9800] ;  /* 0x00980000c38c783b */ /* 0x000f680000000200 */
[----:B------:R-:W5:Y:S01]  /*d160*/  LDSM.16.M88.4 R164, [R197+0x2000] ;  /* 0x00200000c5a4783b */ /* 0x000f620000000200 */
[C---:B------:R-:W-:Y:S06]  /*d170*/  HMMA.16816.F32.BF16 R4, R172.reuse, R176, R4 ;  /* 0x000000b0ac04723c */ /* 0x040fec0000041804 */
[C---:B------:R-:W-:Y:S01]  /*d180*/  HMMA.16816.F32.BF16 R8, R172.reuse, R178, R8 ;  /* 0x000000b2ac08723c */ /* 0x040fe20000041808 */
[----:B------:R-:W-:Y:S05]  /*d190*/  LDSM.16.M88.4 R176, [R201+0xa000] ;  /* 0x00a00000c9b0783b */ /* 0x000fea0000000200 */
[C---:B--2---:R-:W-:Y:S06]  /*d1a0*/  HMMA.16816.F32.BF16 R12, R172.reuse, R144, R12 ;  /* 0x00000090ac0c723c */ /* 0x044fec000004180c */
[C---:B------:R-:W-:Y:S01]  /*d1b0*/  HMMA.16816.F32.BF16 R16, R172.reuse, R146, R16 ;  /* 0x00000092ac10723c */ /* 0x040fe20000041810 */
[----:B------:R-:W2:Y:S05]  /*d1c0*/  LDSM.16.M88.4 R144, [R188+0x2800] ;  /* 0x00280000bc90783b */ /* 0x000eaa0000000200 */
[C---:B------:R-:W-:Y:S06]  /*d1d0*/  HMMA.16816.F32.BF16 R20, R172.reuse, R148, R20 ;  /* 0x00000094ac14723c */ /* 0x040fec0000041814 */
[C---:B------:R-:W-:Y:S01]  /*d1e0*/  HMMA.16816.F32.BF16 R24, R172.reuse, R150, R24 ;  /* 0x00000096ac18723c */ /* 0x040fe20000041818 */
[----:B------:R-:W2:Y:S05]  /*d1f0*/  LDSM.16.M88.4 R148, [R188+0x3000] ;  /* 0x00300000bc94783b */ /* 0x000eaa0000000200 */
[C---:B------:R-:W-:Y:S06]  /*d200*/  HMMA.16816.F32.BF16 R28, R172.reuse, R152, R28 ;  /* 0x00000098ac1c723c */ /* 0x040fec000004181c */
[----:B------:R-:W-:Y:S01]  /*d210*/  HMMA.16816.F32.BF16 R32, R172, R154, R32 ;  /* 0x0000009aac20723c */ /* 0x000fe20000041820 */
[----:B------:R-:W2:Y:S04]  /*d220*/  LDSM.16.M88.4 R152, [R188+0x3800] ;  /* 0x00380000bc98783b */ /* 0x000ea80000000200 */
[----:B------:R-:W2:Y:S01]  /*d230*/  LDSM.16.M88.4 R172, [R202+0x4000] ;  /* 0x00400000caac783b */ /* 0x000ea20000000200 */
[C---:B---3--:R-:W-:Y:S06]  /*d240*/  HMMA.16816.F32.BF16 R4, R156.reuse, R160, R4 ;  /* 0x000000a09c04723c */ /* 0x048fec0000041804 */
[C---:B------:R-:W-:Y:S01]  /*d250*/  HMMA.16816.F32.BF16 R8, R156.reuse, R162, R8 ;  /* 0x000000a29c08723c */ /* 0x040fe20000041808 */
[----:B------:R-:W-:Y:S05]  /*d260*/  LDSM.16.M88.4 R160, [R183] ;  /* 0x00000000b7a0783b */ /* 0x000fea0000000200 */
[C---:B-1----:R-:W-:Y:S06]  /*d270*/  HMMA.16816.F32.BF16 R12, R156.reuse, R132, R12 ;  /* 0x000000849c0c723c */ /* 0x042fec000004180c */
[C---:B------:R-:W-:Y:S01]  /*d280*/  HMMA.16816.F32.BF16 R16, R156.reuse, R134, R16 ;  /* 0x000000869c10723c */ /* 0x040fe20000041810 */
[----:B------:R-:W1:Y:S05]  /*d290*/  LDSM.16.M88.4 R132, [R201+0xa800] ;  /* 0x00a80000c984783b */ /* 0x000e6a0000000200 */
[C---:B----4-:R-:W-:Y:S06]  /*d2a0*/  HMMA.16816.F32.BF16 R20, R156.reuse, R136, R20 ;  /* 0x000000889c14723c */ /* 0x050fec0000041814 */
        /* <DEDUP_REMOVED lines=9> */
[C---:B--2---:R-:W-:Y:S06]  /*d340*/  HMMA.16816.F32.BF16 R12, R164.reuse, R144, R12 ;  /* 0x00000090a40c723c */ /* 0x044fec000004180c */
[C---:B------:R-:W-:Y:S01]  /*d350*/  HMMA.16816.F32.BF16 R16, R164.reuse, R146, R16 ;  /* 0x00000092a410723c */ /* 0x040fe20000041810 */
[----:B------:R-:W2:Y:S05]  /*d360*/  LDSM.16.M88.4 R144, [R182] ;  /* 0x00000000b690783b */ /* 0x000eaa0000000200 */
[C---:B------:R-:W-:Y:S06]  /*d370*/  HMMA.16816.F32.BF16 R20, R164.reuse, R148, R20 ;  /* 0x00000094a414723c */ /* 0x040fec0000041814 */
[C---:B------:R-:W-:Y:S01]  /*d380*/  HMMA.16816.F32.BF16 R24, R164.reuse, R150, R24 ;  /* 0x00000096a418723c */ /* 0x040fe20000041818 */
[----:B------:R-:W2:Y:S05]  /*d390*/  LDSM.16.M88.4 R148, [R181] ;  /* 0x00000000b594783b */ /* 0x000eaa0000000200 */
[C---:B------:R-:W-:Y:S06]  /*d3a0*/  HMMA.16816.F32.BF16 R28, R164.reuse, R152, R28 ;  /* 0x00000098a41c723c */ /* 0x040fec000004181c */
[----:B------:R-:W-:Y:S01]  /*d3b0*/  HMMA.16816.F32.BF16 R32, R164, R154, R32 ;  /* 0x0000009aa420723c */ /* 0x000fe20000041820 */
[----:B------:R-:W2:Y:S04]  /*d3c0*/  LDSM.16.M88.4 R152, [R180] ;  /* 0x00000000b498783b */ /* 0x000ea80000000200 */
[----:B------:R-:W2:Y:S01]  /*d3d0*/  LDSM.16.M88.4 R164, [R198+0x4000] ;  /* 0x00400000c6a4783b */ /* 0x000ea20000000200 */
[C---:B------:R-:W-:Y:S06]  /*d3e0*/  HMMA.16816.F32.BF16 R4, R172.reuse, R176, R4 ;  /* 0x000000b0ac04723c */ /* 0x040fec0000041804 */
[C---:B------:R-:W-:Y:S01]  /*d3f0*/  HMMA.16816.F32.BF16 R8, R172.reuse, R178, R8 ;  /* 0x000000b2ac08723c */ /* 0x040fe20000041808 */
[----:B------:R-:W-:Y:S05]  /*d400*/  LDSM.16.M88.4 R176, [R188+0x4000] ;  /* 0x00400000bcb0783b */ /* 0x000fea0000000200 */
[C---:B-1----:R-:W-:Y:S06]  /*d410*/  HMMA.16816.F32.BF16 R12, R172.reuse, R132, R12 ;  /* 0x00000084ac0c723c */ /* 0x042fec000004180c */
[C---:B------:R-:W-:Y:S01]  /*d420*/  HMMA.16816.F32.BF16 R16, R172.reuse, R134, R16 ;  /* 0x00000086ac10723c */ /* 0x040fe20000041810 */
[----:B------:R-:W1:Y:S05]  /*d430*/  LDSM.16.M88.4 R132, [R195+0xa800] ;  /* 0x00a80000c384783b */ /* 0x000e6a0000000200 */
        /* <DEDUP_REMOVED lines=9> */
[C---:B--2---:R-:W-:Y:S06]  /*d4d0*/  HMMA.16816.F32.BF16 R12, R156.reuse, R144, R12 ;  /* 0x000000909c0c723c */ /* 0x044fec000004180c */
[C---:B------:R-:W-:Y:S06]  /*d4e0*/  HMMA.16816.F32.BF16 R16, R156.reuse, R146, R16 ;  /* 0x000000929c10723c */ /* 0x040fec0000041810 */
[C---:B------:R-:W-:Y:S06]  /*d4f0*/  HMMA.16816.F32.BF16 R20, R156.reuse, R148, R20 ;  /* 0x000000949c14723c */ /* 0x040fec0000041814 */
[C---:B------:R-:W-:Y:S06]  /*d500*/  HMMA.16816.F32.BF16 R24, R156.reuse, R150, R24 ;  /* 0x000000969c18723c */ /* 0x040fec0000041818 */
[C---:B------:R-:W-:Y:S06]  /*d510*/  HMMA.16816.F32.BF16 R28, R156.reuse, R152, R28 ;  /* 0x000000989c1c723c */ /* 0x040fec000004181c */
[----:B------:R-:W-:Y:S06]  /*d520*/  HMMA.16816.F32.BF16 R32, R156, R154, R32 ;  /* 0x0000009a9c20723c */ /* 0x000fec0000041820 */
[C---:B------:R-:W-:Y:S06]  /*d530*/  HMMA.16816.F32.BF16 R4, R164.reuse, R168, R4 ;  /* 0x000000a8a404723c */ /* 0x040fec0000041804 */
[C---:B------:R-:W-:Y:S06]  /*d540*/  HMMA.16816.F32.BF16 R8, R164.reuse, R170, R8 ;  /* 0x000000aaa408723c */ /* 0x040fec0000041808 */
[C---:B-1----:R-:W-:Y:S06]  /*d550*/  HMMA.16816.F32.BF16 R12, R164.reuse, R132, R12 ;  /* 0x00000084a40c723c */ /* 0x042fec000004180c */
        /* <DEDUP_REMOVED lines=16> */
[C---:B------:R-:W-:Y:S05]  /*d660*/  HMMA.16816.F32.BF16 R24, R172.reuse, R138, R24 ;  /* 0x0000008aac18723c */ /* 0x040fea0000041818 */
[----:B------:R-:W2:Y:S01]  /*d670*/  MUFU.TANH R3, R3 ;  /* 0x0000000300037308 */ /* 0x000ea20000002400 */
[----:B------:R-:W-:Y:S01]  /*d680*/  FMUL.FTZ R222, R5, UR16 ;  /* 0x0000001005de7c20 */ /* 0x000fe20008410000 */
[----:B------:R-:W-:Y:S01]  /*d690*/  FMUL.FTZ R226, R6, UR16 ;  /* 0x0000001006e27c20 */ /* 0x000fe20008410000 */
[----:B------:R-:W-:Y:S03]  /*d6a0*/  FMUL.FTZ R227, R7, UR16 ;  /* 0x0000001007e37c20 */ /* 0x000fe60008410000 */
[----:B------:R-:W-:Y:S01]  /*d6b0*/  FMUL.FTZ R236, R19, UR16 ;  /* 0x0000001013ec7c20 */ /* 0x000fe20008410000 */
[----:B------:R-:W-:Y:S03]  /*d6c0*/  FMUL.FTZ R229, R8, UR16 ;  /* 0x0000001008e57c20 */ /* 0x000fe60008410000 */
[----:B------:R-:W3:Y:S01]  /*d6d0*/  MUFU.TANH R222, R222 ;  /* 0x000000de00de7308 */ /* 0x000ee20000002400 */
[----:B------:R-:W-:Y:S01]  /*d6e0*/  FMUL.FTZ R230, R9, UR16 ;  /* 0x0000001009e67c20 */ /* 0x000fe20008410000 */
[----:B------:R-:W-:Y:S01]  /*d6f0*/  FMUL.FTZ R228, R10, UR16 ;  /* 0x000000100ae47c20 */ /* 0x000fe20008410000 */
[----:B------:R-:W-:Y:S01]  /*d700*/  FMUL.FTZ R231, R11, UR16 ;  /* 0x000000100be77c20 */ /* 0x000fe20008410000 */
[----:B------:R-:W-:Y:S01]  /*d710*/  FMUL.FTZ R235, R12, UR16 ;  /* 0x000000100ceb7c20 */ /* 0x000fe20008410000 */
[----:B------:R-:W-:Y:S01]  /*d720*/  FMUL.FTZ R234, R13, UR16 ;  /* 0x000000100dea7c20 */ /* 0x000fe20008410000 */
[----:B------:R-:W-:Y:S01]  /*d730*/  FMUL.FTZ R233, R14, UR16 ;  /* 0x000000100ee97c20 */ /* 0x000fe20008410000 */
[----:B------:R-:W-:Y:S03]  /*d740*/  FMUL.FTZ R232, R15, UR16 ;  /* 0x000000100fe87c20 */ /* 0x000fe60008410000 */
[----:B------:R-:W4:Y:S01]  /*d750*/  MUFU.TANH R226, R226 ;  /* 0x000000e200e27308 */ /* 0x000f220000002400 */
[----:B------:R-:W-:Y:S01]  /*d760*/  FMUL.FTZ R240, R16, UR16 ;  /* 0x0000001010f07c20 */ /* 0x000fe20008410000 */
[----:B------:R-:W-:Y:S01]  /*d770*/  FMUL.FTZ R239, R17, UR16 ;  /* 0x0000001011ef7c20 */ /* 0x000fe20008410000 */
[----:B------:R-:W-:Y:S01]  /*d780*/  FMUL.FTZ R237, R18, UR16 ;  /* 0x0000001012ed7c20 */ /* 0x000fe20008410000 */
[----:B------:R-:W-:Y:S01]  /*d790*/  FMUL.FTZ R245, R20, UR16 ;  /* 0x0000001014f57c20 */ /* 0x000fe20008410000 */
[----:B------:R-:W-:Y:S01]  /*d7a0*/  FMUL.FTZ R244, R21, UR16 ;  /* 0x0000001015f47c20 */ /* 0x000fe20008410000 */
[----:B------:R-:W-:Y:S01]  /*d7b0*/  FMUL.FTZ R241, R22, UR16 ;  /* 0x0000001016f17c20 */ /* 0x000fe20008410000 */
[C---:B-1----:R-:W-:Y:S03]  /*d7c0*/  HMMA.16816.F32.BF16 R28, R172.reuse, R132, R28 ;  /* 0x00000084ac1c723c */ /* 0x042fe6000004181c */
[----:B------:R-:W1:Y:S01]  /*d7d0*/  MUFU.TANH R227, R227 ;  /* 0x000000e300e37308 */ /* 0x000e620000002400 */
[----:B------:R-:W-:Y:S01]  /*d7e0*/  FMUL.FTZ R238, R23, UR16 ;  /* 0x0000001017ee7c20 */ /* 0x000fe20008410000 */
[----:B------:R-:W-:Y:S01]  /*d7f0*/  FMUL.FTZ R247, R24, UR16 ;  /* 0x0000001018f77c20 */ /* 0x000fe20008410000 */
[----:B------:R-:W-:Y:S01]  /*d800*/  FMUL.FTZ R246, R25, UR16 ;  /* 0x0000001019f67c20 */ /* 0x000fe20008410000 */
[----:B------:R-:W-:Y:S06]  /*d810*/  HMMA.16816.F32.BF16 R32, R172, R134, R32 ;  /* 0x00000086ac20723c */ /* 0x000fec0000041820 */
[----:B------:R-:W1:Y:S01]  /*d820*/  MUFU.TANH R229, R229 ;  /* 0x000000e500e57308 */ /* 0x000e620000002400 */
[----:B------:R-:W-:Y:S01]  /*d830*/  FMUL.FTZ R243, R26, UR16 ;  /* 0x000000101af37c20 */ /* 0x000fe20008410000 */
[----:B------:R-:W-:Y:S08]  /*d840*/  FMUL.FTZ R242, R27, UR16 ;  /* 0x000000101bf27c20 */ /* 0x000ff00008410000 */
[----:B------:R-:W1:Y:S01]  /*d850*/  MUFU.TANH R230, R230 ;  /* 0x000000e600e67308 */ /* 0x000e620000002400 */
[----:B------:R-:W-:Y:S09]  /*d860*/  FMUL.FTZ R250, R28, UR16 ;  /* 0x000000101cfa7c20 */ /* 0x000ff20008410000 */
[----:B------:R-:W1:Y:S01]  /*d870*/  MUFU.TANH R228, R228 ;  /* 0x000000e400e47308 */ /* 0x000e620000002400 */
[----:B------:R-:W-:Y:S01]  /*d880*/  FMUL.FTZ R249, R30, UR16 ;  /* 0x000000101ef97c20 */ /* 0x000fe20008410000 */
[----:B------:R-:W-:Y:S01]  /*d890*/  FMUL.FTZ R248, R31, UR16 ;  /* 0x000000101ff87c20 */ /* 0x000fe20008410000 */
[----:B------:R-:W-:Y:S01]  /*d8a0*/  FMUL.FTZ R223, R29, UR16 ;  /* 0x000000101ddf7c20 */ /* 0x000fe20008410000 */
[----:B------:R-:W-:Y:S01]  /*d8b0*/  FMUL.FTZ R252, R33, UR16 ;  /* 0x0000001021fc7c20 */ /* 0x000fe20008410000 */
[----:B------:R-:W-:Y:S01]  /*d8c0*/  FMUL.FTZ R251, R34, UR16 ;  /* 0x0000001022fb7c20 */ /* 0x000fe20008410000 */
[----:B------:R-:W-:Y:S04]  /*d8d0*/  FMUL.FTZ R220, R32, UR16 ;  /* 0x0000001020dc7c20 */ /* 0x000fe80008410000 */
[----:B------:R5:W1:Y:S10]  /*d8e0*/  MUFU.TANH R19, R250 ;  /* 0x000000fa00137308 */ /* 0x000a740000002400 */
[----:B------:R-:W1:Y:S10]  /*d8f0*/  MUFU.TANH R231, R231 ;  /* 0x000000e700e77308 */ /* 0x000e740000002400 */
[----:B------:R-:W1:Y:S01]  /*d900*/  MUFU.TANH R235, R235 ;  /* 0x000000eb00eb7308 */ /* 0x000e620000002400 */
[----:B-----5:R-:W-:Y:S09]  /*d910*/  FMUL.FTZ R250, R35, UR16 ;  /* 0x0000001023fa7c20 */ /* 0x020ff20008410000 */
        /* <DEDUP_REMOVED lines=15> */
[----:B------:R5:W1:Y:S10]  /*da10*/  MUFU.TANH R17, R223 ;  /* 0x000000df00117308 */ /* 0x000a740000002400 */
[----:B------:R-:W1:Y:S10]  /*da20*/  MUFU.TANH R249, R249 ;  /* 0x000000f900f97308 */ /* 0x000e740000002400 */
[----:B------:R-:W1:Y:S01]  /*da30*/  MUFU.TANH R248, R248 ;  /* 0x000000f800f87308 */ /* 0x000e620000002400 */
[----:B-----5:R-:W-:Y:S09]  /*da40*/  MOV R223, R225 ;  /* 0x000000e100df7202 */ /* 0x020ff20000000f00 */
[----:B------:R5:W1:Y:S10]  /*da50*/  MUFU.TANH R18, R220 ;  /* 0x000000dc00127308 */ /* 0x000a740000002400 */
[----:B------:R-:W1:Y:S10]  /*da60*/  MUFU.TANH R252, R252 ;  /* 0x000000fc00fc7308 */ /* 0x000e740000002400 */
[----:B------:R-:W1:Y:S01]  /*da70*/  MUFU.TANH R251, R251 ;  /* 0x000000fb00fb7308 */ /* 0x000e620000002400 */
[----:B-----5:R-:W-:Y:S09]  /*da80*/  MOV R220, R224 ;  /* 0x000000e000dc7202 */ /* 0x020ff20000000f00 */
[----:B------:R-:W1:Y:S01]  /*da90*/  MUFU.TANH R250, R250 ;  /* 0x000000fa00fa7308 */ /* 0x000e620000002400 */
[----:B--234-:R-:W-:Y:S05]  /*daa0*/  @!P0 BRA `(.L_x_2217) ;  /* 0x0000000800748947 */ /* 0x01cfea0003800000 */
        /* <DEDUP_REMOVED lines=13> */
[----:B------:R-:W-:Y:S02]  /*db80*/  UIMAD.WIDE.U32 UR36, UR15, UR29, URZ ;  /* 0x0000001d0f2472a5 */ /* 0x000fe4000f8e003f */
[----:B------:R-:W-:Y:S04]  /*db90*/  UIADD3 UR30, -UR35, URZ, URZ ;  /* 0x0000003f231e7290 */ /* 0x000fe8000fffe13f */
[----:B------:R-:W-:Y:S01]  /*dba0*/  UIMAD UR31, UR6, UR30, UR31 ;  /* 0x0000001e061f72a4 */ /* 0x000fe2000f8e021f */
[----:B------:R-:W-:Y:S02]  /*dbb0*/  UMOV UR33, UR37 ;  /* 0x0000002500217c82 */ /* 0x000fe40008000000 */
[----:B------:R-:W-:Y:S02]  /*dbc0*/  UIADD3 UR28, -UR33, URZ, URZ ;  /* 0x0000003f211c7290 */ /* 0x000fe4000fffe13f */
[----:B------:R-:W-:Y:S02]  /*dbd0*/  UISETP.GT.U32.AND UP4, UPT, UR6, UR31, UPT ;  /* 0x0000001f0600728c */ /* 0x000fe4000bf84070 */
[----:B------:R-:W-:Y:S04]  /*dbe0*/  UIMAD UR29, UR6, UR28, UR29 ;  /* 0x0000001c061d72a4 */ /* 0x000fe8000f8e021d */
[----:B------:R-:W-:Y:S05]  /*dbf0*/  UISETP.GT.U32.AND UP2, UPT, UR6, UR29, UPT ;  /* 0x0000001d0600728c */ /* 0x000fea000bf44070 */
[----:B------:R-:W-:Y:S02]  /*dc00*/  @!UP4 UIADD3 UR31, UR31, -UR6, URZ ;  /* 0x800000061f1fc290 */ /* 0x000fe4000fffe03f */
[----:B------:R-:W-:Y:S02]  /*dc10*/  @!UP4 UIADD3 UR35, UR35, 0x1, URZ ;  /* 0x000000012323c890 */ /* 0x000fe4000fffe03f */
[----:B------:R-:W-:Y:S02]  /*dc20*/  UISETP.GE.U32.AND UP6, UPT, UR31, UR6, UPT ;  /* 0x000000061f00728c */ /* 0x000fe4000bfc6070 */
[----:B------:R-:W-:Y:S02]  /*dc30*/  @!UP2 UIADD3 UR29, UR29, -UR6, URZ ;  /* 0x800000061d1da290 */ /* 0x000fe4000fffe03f */
[----:B------:R-:W-:Y:S02]  /*dc40*/  @!UP2 UIADD3 UR33, UR33, 0x1, URZ ;  /* 0x000000012121a890 */ /* 0x000fe4000fffe03f */
[----:B------:R-:W-:Y:S02]  /*dc50*/  UISETP.GE.U32.AND UP5, UPT, UR29, UR6, UPT ;  /* 0x000000061d00728c */ /* 0x000fe4000bfa6070 */
[----:B------:R-:W-:Y:S03]  /*dc60*/  UISETP.GE.AND UP2, UPT, UR32, URZ, UPT ;  /* 0x0000003f2000728c */ /* 0x000fe6000bf46270 */
[----:B------:R-:W-:Y:S04]  /*dc70*/  @UP6 UIADD3 UR35, UR35, 0x1, URZ ;  /* 0x0000000123236890 */ /* 0x000fe8000fffe03f */
[----:B------:R-:W-:Y:S02]  /*dc80*/  @!UP3 UIADD3 UR35, -UR35, URZ, URZ ;  /* 0x0000003f2323b290 */ /* 0x000fe4000fffe13f */
[----:B------:R-:W-:Y:S02]  /*dc90*/  @UP5 UIADD3 UR33, UR33, 0x1, URZ ;  /* 0x0000000121215890 */ /* 0x000fe4000fffe03f */
[----:B------:R-:W-:Y:S02]  /*dca0*/  USEL UR35, UR8, UR35, !UP0 ;  /* 0x0000002308237287 */ /* 0x000fe4000c000000 */
[----:B------:R-:W-:Y:S04]  /*dcb0*/  @!UP2 UIADD3 UR33, -UR33, URZ, URZ ;  /* 0x0000003f2121a290 */ /* 0x000fe8000fffe13f */
[----:B------:R-:W-:Y:S01]  /*dcc0*/  IMAD.U32 R8, RZ, RZ, UR35 ;  /* 0x00000023ff087e24 */ /* 0x000fe2000f8e00ff */
[----:B------:R-:W-:Y:S01]  /*dcd0*/  USEL UR33, UR8, UR33, !UP0 ;  /* 0x0000002108217287 */ /* 0x000fe2000c000000 */
[----:B------:R-:W-:Y:S03]  /*dce0*/  IMAD.U32 R4, RZ, RZ, UR35 ;  /* 0x00000023ff047e24 */ /* 0x000fe6000f8e00ff */
[----:B------:R-:W-:Y:S02]  /*dcf0*/  LEA R8, P0, R8, UR20, 0x2 ;  /* 0x0000001408087c11 */ /* 0x000fe4000f8010ff */
[----:B------:R-:W-:Y:S01]  /*dd00*/  IMAD.U32 R6, RZ, RZ, UR33 ;  /* 0x00000021ff067e24 */ /* 0x000fe2000f8e00ff */
[----:B------:R-:W-:Y:S02]  /*dd10*/  MOV R5, UR33 ;  /* 0x0000002100057c02 */ /* 0x000fe40008000f00 */
[----:B------:R-:W-:Y:S02]  /*dd20*/  LEA.HI.X.SX32 R9, R4, UR21, 0x2, P0 ;  /* 0x0000001504097c11 */ /* 0x000fe400080f16ff */
[----:B------:R-:W-:Y:S02]  /*dd30*/  LEA R6, P1, R6, UR20, 0x2 ;  /* 0x0000001406067c11 */ /* 0x000fe4000f8210ff */
[----:B------:R-:W-:Y:S02]  /*dd40*/  R2UR UR29, R9 ;  /* 0x00000000091d72ca */ /* 0x000fe400000e0000 */
[----:B------:R-:W-:Y:S02]  /*dd50*/  LEA.HI.X.SX32 R7, R5, UR21, 0x2, P1 ;  /* 0x0000001505077c11 */ /* 0x000fe400088f16ff */
[----:B------:R-:W-:Y:S01]  /*dd60*/  R2UR UR30, R6 ;  /* 0x00000000061e72ca */ /* 0x000fe200000e0000 */
[----:B------:R-:W2:Y:S01]  /*dd70*/  LDC.64 R4, c[0x0][0x230] ;  /* 0x00008c00ff047b82 */ /* 0x000ea20000000a00 */
[----:B------:R-:W-:Y:S02]  /*dd80*/  R2UR UR31, R7 ;  /* 0x00000000071f72ca */ /* 0x000fe400000e0000 */
[----:B------:R-:W-:Y:S05]  /*dd90*/  R2UR UR28, R8 ;  /* 0x00000000081c72ca */ /* 0x000fea00000e0000 */
[----:B------:R-:W3:Y:S01]  /*dda0*/  LDC.64 R6, c[0x0][0x248] ;  /* 0x00009200ff067b82 */ /* 0x000ee20000000a00 */
[----:B------:R-:W-:Y:S03]  /*ddb0*/  IMAD.U32 R15, RZ, RZ, UR29 ;  /* 0x0000001dff0f7e24 */ /* 0x000fe6000f8e00ff */
[----:B------:R-:W-:Y:S02]  /*ddc0*/  MOV R12, UR30 ;  /* 0x0000001e000c7c02 */ /* 0x000fe40008000f00 */
[----:B------:R-:W-:Y:S02]  /*ddd0*/  IMAD.U32 R13, RZ, RZ, UR31 ;  /* 0x0000001fff0d7e24 */ /* 0x000fe4000f8e00ff */
[----:B------:R-:W-:Y:S01]  /*dde0*/  IMAD.U32 R14, RZ, RZ, UR28 ;  /* 0x0000001cff0e7e24 */ /* 0x000fe2000f8e00ff */
[----:B------:R-:W-:Y:S02]  /*ddf0*/  UIADD3 UR28, UR35, -UR33, URZ ;  /* 0x80000021231c7290 */ /* 0x000fe4000fffe03f */
[----:B------:R-:W4:Y:S02]  /*de00*/  LDG.E R9, desc[UR24][R12.64] ;  /* 0x000000180c097981 */ /* 0x000f24000c1e1900 */
[----:B------:R-:W-:Y:S02]  /*de10*/  UIMAD UR28, UR28, UR9, -0x40 ;  /* 0xffffffc01c1c74a4 */ /* 0x000fe4000f8e0209 */
[----:B------:R-:W4:Y:S02]  /*de20*/  LDG.E R10, desc[UR24][R14.64] ;  /* 0x000000180e0a7981 */ /* 0x000f24000c1e1900 */
[----:B------:R-:W-:Y:S06]  /*de30*/  USHF.R.S32.HI UR14, URZ, 0x1f, UR28 ;  /* 0x0000001f3f0e7899 */ /* 0x000fec000801141c */
[C---:B---3--:R-:W-:Y:S04]  /*de40*/  IMAD R8, R6.reuse, UR14, RZ ;  /* 0x0000000e06087c24 */ /* 0x048fe8000f8e02ff */
[----:B------:R-:W-:Y:S02]  /*de50*/  IMAD R8, R7, UR28, R8 ;  /* 0x0000001c07087c24 */ /* 0x000fe4000f8e0208 */
[----:B----4-:R-:W-:Y:S02]  /*de60*/  IMAD.IADD R9, R9, 0x1, -R10 ;  /* 0x0000000109097824 */ /* 0x010fe400078e0a0a */
        /* <DEDUP_REMOVED lines=8> */
.L_x_2218:
[----:B------:R2:W-:Y:S01]  /*def0*/  @P5 STS.128 [R207+0x6000], RZ ;  /* 0x006000ffcf005388 */ /* 0x0005e20000000c00 */
[CC--:B------:R-:W-:Y:S02]  /*df00*/  LEA R14, P0, R5.reuse, R218.reuse, 0x1 ;  /* 0x000000da050e7211 */ /* 0x0c0fe400078008ff */
[C---:B------:R-:W-:Y:S02]  /*df10*/  IADD3 R7, P1, R5.reuse, UR26, RZ ;  /* 0x0000001a05077c10 */ /* 0x040fe4000ff3e0ff */
[-C--:B------:R-:W-:Y:S02]  /*df20*/  LEA.HI.X R15, R5, R217.reuse, R4, 0x1, P0 ;  /* 0x000000d9050f7211 */ /* 0x080fe400000f0c04 */
        /* <DEDUP_REMOVED lines=26> */
[CC--:B------:R-:W-:Y:S02]  /*e0d0*/  @!P5 LEA R24, P6, R5.reuse, R218.reuse, 0x1 ;  /* 0x000000da0518d211 */ /* 0x0c0fe400078c08ff */
[CCC-:B------:R-:W-:Y:S01]  /*e0e0*/  @!P4 LEA.HI.X R23, R5.reuse, R217.reuse, R6.reuse, 0x1, P1 ;  /* 0x000000d90517c211 */ /* 0x1c0fe200008f0c06 */
[----:B------:R-:W-:Y:S01]  /*e0f0*/  @!PT LDS RZ, [RZ] ;  /* 0x00000000fffff984 */ /* 0x000fe20000000800 */
[----:B------:R-:W-:Y:S01]  /*e100*/  @!PT LDS RZ, [RZ] ;  /* 0x00000000fffff984 */ /* 0x000fe20000000800 */
[----:B------:R-:W-:Y:S01]  /*e110*/  @!PT LDS RZ, [RZ] ;  /* 0x00000000fffff984 */ /* 0x000fe20000000800 */
[----:B------:R2:W-:Y:S01]  /*e120*/  @!P5 LDGSTS.E.BYPASS.LTC128B.128 [R207+0x6800], desc[UR24][R12.64] ;  /* 0x068000000ccfdfae */ /* 0x0005e2000b901d58 */
[CCC-:B------:R-:W-:Y:S02]  /*e130*/  @!P5 LEA.HI.X R25, R5.reuse, R217.reuse, R6.reuse, 0x1, P6 ;  /* 0x000000d90519d211 */ /* 0x1c0fe400030f0c06 */
[CC--:B------:R-:W-:Y:S01]  /*e140*/  @!P2 LEA.HI.X R21, R5.reuse, R217.reuse, R6, 0x1, P0 ;  /* 0x000000d90515a211 */ /* 0x0c0fe200000f0c06 */
[----:B------:R2:W-:Y:S01]  /*e150*/  @P4 STS.128 [R207+0x8800], RZ ;  /* 0x008800ffcf004388 */ /* 0x0005e20000000c00 */
[----:B------:R-:W-:Y:S03]  /*e160*/  IADD3 R4, P6, R5, UR26, RZ ;  /* 0x0000001a05047c10 */ /* 0x000fe6000ffde0ff */
[----:B------:R-:W-:Y:S01]  /*e170*/  @!PT LDS RZ, [RZ] ;  /* 0x00000000fffff984 */ /* 0x000fe20000000800 */
[----:B------:R-:W-:Y:S01]  /*e180*/  @!PT LDS RZ, [RZ] ;  /* 0x00000000fffff984 */ /* 0x000fe20000000800 */
[----:B------:R-:W-:Y:S01]  /*e190*/  @!PT LDS RZ, [RZ] ;  /* 0x00000000fffff984 */ /* 0x000fe20000000800 */
[----:B------:R2:W-:Y:S01]  /*e1a0*/  @!P4 LDGSTS.E.BYPASS.LTC128B.128 [R207+0x8800], desc[UR24][R10.64+0x80] ;  /* 0x088000800acfcfae */ /* 0x0005e2000b901d58 */
[CC--:B------:R-:W-:Y:S02]  /*e1b0*/  @!P4 LEA R26, P1, R4.reuse, R218.reuse, 0x1 ;  /* 0x000000da041ac211 */ /* 0x0c0fe400078208ff */
[-C--:B------:R-:W-:Y:S01]  /*e1c0*/  @!P2 LEA R30, P0, R4, R218.reuse, 0x1 ;  /* 0x000000da041ea211 */ /* 0x080fe200078008ff */
[----:B------:R2:W-:Y:S01]  /*e1d0*/  @P2 STS.128 [R207+0xa800], RZ ;  /* 0x00a800ffcf002388 */ /* 0x0005e20000000c00 */
[----:B------:R-:W-:Y:S02]  /*e1e0*/  IADD3.X R6, R6, UR23, RZ, P6, !PT ;  /* 0x0000001706067c10 */ /* 0x000fe4000b7fe4ff */
[C---:B------:R-:W-:Y:S01]  /*e1f0*/  @!P5 LEA R28, P6, R4.reuse, R218, 0x1 ;  /* 0x000000da041cd211 */ /* 0x040fe200078c08ff */
[----:B------:R-:W-:Y:S01]  /*e200*/  @!PT LDS RZ, [RZ] ;  /* 0x00000000fffff984 */ /* 0x000fe20000000800 */
[----:B------:R-:W-:Y:S01]  /*e210*/  @!PT LDS RZ, [RZ] ;  /* 0x00000000fffff984 */ /* 0x000fe20000000800 */
[----:B------:R-:W-:Y:S01]  /*e220*/  @!PT LDS RZ, [RZ] ;  /* 0x00000000fffff984 */ /* 0x000fe20000000800 */
[----:B------:R2:W-:Y:S01]  /*e230*/  @!P2 LDGSTS.E.BYPASS.LTC128B.128 [R207+0xa800], desc[UR24][R8.64+0x100] ;  /* 0x0a80010008cfafae */ /* 0x0005e2000b901d58 */
[CC--:B------:R-:W-:Y:S01]  /*e240*/  @!P4 LEA.HI.X R27, R4.reuse, R217.reuse, R6, 0x1, P1 ;  /* 0x000000d9041bc211 */ /* 0x0c0fe200008f0c06 */
[----:B------:R-:W-:Y:S01]  /*e250*/  IMAD.MOV.U32 R218, RZ, RZ, R14 ;  /* 0x000000ffffda7224 */ /* 0x000fe200078e000e */
[CCC-:B------:R-:W-:Y:S01]  /*e260*/  @!P5 LEA.HI.X R29, R4.reuse, R217.reuse, R6.reuse, 0x1, P6 ;  /* 0x000000d9041dd211 */ /* 0x1c0fe200030f0c06 */
[----:B------:R2:W-:Y:S01]  /*e270*/  @P5 STS.128 [R207+0x7000], RZ ;  /* 0x007000ffcf005388 */ /* 0x0005e20000000c00 */
[----:B------:R-:W-:Y:S01]  /*e280*/  @!P2 LEA.HI.X R31, R4, R217, R6, 0x1, P0 ;  /* 0x000000d9041fa211 */ /* 0x000fe200000f0c06 */
[----:B------:R-:W-:Y:S02]  /*e290*/  IMAD.MOV.U32 R217, RZ, RZ, R15 ;  /* 0x000000ffffd97224 */ /* 0x000fe400078e000f */
        /* <DEDUP_REMOVED lines=30> */
.L_x_2217:
[----:B------:R-:W-:Y:S01]  /*e480*/  MOV R5, UR12 ;  /* 0x0000000c00057c02 */ /* 0x000fe20008000f00 */
[----:B--2---:R-:W-:Y:S01]  /*e490*/  LDSM.16.MT88.4 R20, [R194+0xc000] ;  /* 0x00c00000c214783b */ /* 0x004fe20000004200 */
[----:B------:R-:W-:Y:S02]  /*e4a0*/  UISETP.GT.AND UP2, UPT, UR12, UR10, UPT ;  /* 0x0000000a0c00728c */ /* 0x000fe4000bf44270 */
[----:B------:R-:W-:Y:S04]  /*e4b0*/  LEA R4, R5, R214, 0x6 ;  /* 0x000000d605047211 */ /* 0x000fe800078e30ff */
[C---:B------:R-:W-:Y:S01]  /*e4c0*/  IADD3 R5, R4.reuse, 0x1, RZ ;  /* 0x0000000104057810 */ /* 0x040fe20007ffe0ff */
[C---:B------:R-:W-:Y:S01]  /*e4d0*/  VIADD R6, R4.reuse, 0x8 ;  /* 0x0000000804067836 */ /* 0x040fe20000000000 */
[CC--:B------:R-:W-:Y:S01]  /*e4e0*/  ISETP.GE.AND P6, PT, R4.reuse, R213.reuse, PT ;  /* 0x000000d50400720c */ /* 0x0c0fe20003fc6270 */
[----:B------:R-:W-:Y:S01]  /*e4f0*/  VIADD R8, R4, 0x18 ;  /* 0x0000001804087836 */ /* 0x000fe20000000000 */
[C---:B------:R-:W-:Y:S01]  /*e500*/  ISETP.GE.AND P5, PT, R5.reuse, R213, PT ;  /* 0x000000d50500720c */ /* 0x040fe20003fa6270 */
[----:B------:R-:W-:Y:S01]  /*e510*/  LDSM.16.MT88.4 R28, [R193+0xc000] ;  /* 0x00c00000c11c783b */ /* 0x000fe20000004200 */
[C---:B------:R-:W-:Y:S02]  /*e520*/  ISETP.GE.AND P2, PT, R5.reuse, R211, PT ;  /* 0x000000d30500720c */ /* 0x040fe40003f46270 */
[C---:B------:R-:W-:Y:S02]  /*e530*/  ISETP.GE.AND P0, PT, R6.reuse, R213, PT ;  /* 0x000000d50600720c */ /* 0x040fe40003f06270 */
[-C--:B------:R-:W-:Y:S02]  /*e540*/  ISETP.GE.AND P4, PT, R6, R211.reuse, PT ;  /* 0x000000d30600720c */ /* 0x080fe40003f86270 */
[C---:B------:R-:W-:Y:S02]  /*e550*/  ISETP.GE.AND P1, PT, R4.reuse, R211, PT ;  /* 0x000000d30400720c */ /* 0x040fe40003f26270 */
[C---:B------:R-:W-:Y:S02]  /*e560*/  ISETP.GE.OR P5, PT, R5.reuse, R212, !P5 ;  /* 0x000000d40500720c */ /* 0x040fe40006fa6670 */
[----:B------:R-:W-:Y:S02]  /*e570*/  ISETP.GE.OR P2, PT, R5, R210, !P2 ;  /* 0x000000d20500720c */ /* 0x000fe40005746670 */
[-C--:B------:R-:W-:Y:S02]  /*e580*/  ISETP.GE.OR P6, PT, R4, R212.reuse, !P6 ;  /* 0x000000d40400720c */ /* 0x080fe400077c6670 */
[C---:B------:R-:W-:Y:S02]  /*e590*/  ISETP.GE.OR P0, PT, R6.reuse, R212, !P0 ;  /* 0x000000d40600720c */ /* 0x040fe40004706670 */
[-C--:B------:R-:W-:Y:S02]  /*e5a0*/  ISETP.GE.OR P4, PT, R6, R210.reuse, !P4 ;  /* 0x000000d20600720c */ /* 0x080fe40006786670 */
[C---:B------:R-:W-:Y:S02]  /*e5b0*/  IADD3 R5, R4.reuse, 0x9, RZ ;  /* 0x0000000904057810 */ /* 0x040fe40007ffe0ff */
[C---:B------:R-:W-:Y:S02]  /*e5c0*/  IADD3 R6, R4.reuse, 0x10, RZ ;  /* 0x0000001004067810 */ /* 0x040fe40007ffe0ff */
[----:B------:R-:W-:Y:S02]  /*e5d0*/  ISETP.GE.OR P1, PT, R4, R210, !P1 ;  /* 0x000000d20400720c */ /* 0x000fe40004f26670 */
[----:B------:R-:W-:Y:S02]  /*e5e0*/  FSEL R9, R3, -INF , !P6 ;  /* 0xff80000003097808 */ /* 0x000fe40007000000 */
[----:B------:R-:W-:Y:S02]  /*e5f0*/  FSEL R7, R222, -INF , !P5 ;  /* 0xff800000de077808 */ /* 0x000fe40006800000 */
[CC--:B------:R-:W-:Y:S02]  /*e600*/  ISETP.GE.AND P6, PT, R5.reuse, R213.reuse, PT ;  /* 0x000000d50500720c */ /* 0x0c0fe40003fc6270 */
[----:B------:R-:W-:Y:S02]  /*e610*/  ISETP.GE.AND P5, PT, R6, R213, PT ;  /* 0x000000d50600720c */ /* 0x000fe40003fa6270 */
[----:B------:R-:W-:Y:S02]  /*e620*/  FSEL R226, R226, -INF , !P1 ;  /* 0xff800000e2e27808 */ /* 0x000fe40004800000 */
[CC--:B------:R-:W-:Y:S02]  /*e630*/  ISETP.GE.AND P1, PT, R5.reuse, R211.reuse, PT ;  /* 0x000000d30500720c */ /* 0x0c0fe40003f26270 */
[CC--:B------:R-:W-:Y:S02]  /*e640*/  ISETP.GE.OR P6, PT, R5.reuse, R212.reuse, !P6 ;  /* 0x000000d40500720c */ /* 0x0c0fe400077c6670 */
[----:B------:R-:W-:Y:S02]  /*e650*/  ISETP.GE.OR P5, PT, R6, R212, !P5 ;  /* 0x000000d40600720c */ /* 0x000fe40006fa6670 */
[----:B------:R-:W-:Y:S02]  /*e660*/  IADD3 R3, R4, 0x11, RZ ;  /* 0x0000001104037810 */ /* 0x000fe40007ffe0ff */
[-C--:B------:R-:W-:Y:S02]  /*e670*/  ISETP.GE.OR P1, PT, R5, R210.reuse, !P1 ;  /* 0x000000d20500720c */ /* 0x080fe40004f26670 */
[----:B-1----:R-:W-:Y:S02]  /*e680*/  FSEL R229, R229, -INF , !P0 ;  /* 0xff800000e5e57808 */ /* 0x002fe40004000000 */
[----:B------:R-:W-:Y:S02]  /*e690*/  FSEL R5, R230, -INF , !P6 ;  /* 0xff800000e6057808 */ /* 0x000fe40007000000 */
[----:B------:R-:W-:Y:S02]  /*e6a0*/  FSEL R173, R235, -INF , !P5 ;  /* 0xff800000ebad7808 */ /* 0x000fe40006800000 */
[----:B------:R-:W-:Y:S02]  /*e6b0*/  ISETP.GE.AND P0, PT, R6, R211, PT ;  /* 0x000000d30600720c */ /* 0x000fe40003f06270 */
[CC--:B------:R-:W-:Y:S02]  /*e6c0*/  ISETP.GE.AND P6, PT, R3.reuse, R213.reuse, PT ;  /* 0x000000d50300720c */ /* 0x0c0fe40003fc6270 */
[----:B------:R-:W-:Y:S02]  /*e6d0*/  ISETP.GE.AND P5, PT, R8, R213, PT ;  /* 0x000000d50800720c */ /* 0x000fe40003fa6270 */
[----:B------:R-:W-:Y:S02]  /*e6e0*/  ISETP.GE.OR P0, PT, R6, R210, !P0 ;  /* 0x000000d20600720c */ /* 0x000fe40004706670 */
[-C--:B------:R-:W-:Y:S02]  /*e6f0*/  ISETP.GE.OR P6, PT, R3, R212.reuse, !P6 ;  /* 0x000000d40300720c */ /* 0x080fe400077c6670 */
[----:B------:R-:W-:Y:S02]  /*e700*/  ISETP.GE.OR P5, PT, R8, R212, !P5 ;  /* 0x000000d40800720c */ /* 0x000fe40006fa6670 */
[----:B------:R-:W-:Y:S02]  /*e710*/  IADD3 R6, R4, 0x19, RZ ;  /* 0x0000001904067810 */ /* 0x000fe40007ffe0ff */
[----:B------:R-:W-:Y:S02]  /*e720*/  FSEL R163, R234, -INF , !P6 ;  /* 0xff800000eaa37808 */ /* 0x000fe40007000000 */
[----:B------:R-:W-:Y:S02]  /*e730*/  FSEL R143, R240, -INF , !P5 ;  /* 0xff800000f08f7808 */ /* 0x000fe40006800000 */
[----:B------:R-:W-:Y:S02]  /*e740*/  FSEL R10, R227, -INF , !P2 ;  /* 0xff800000e30a7808 */ /* 0x000fe40005000000 */
[C---:B------:R-:W-:Y:S02]  /*e750*/  ISETP.GE.AND P6, PT, R3.reuse, R211, PT ;  /* 0x000000d30300720c */ /* 0x040fe40003fc6270 */
[----:B------:R-:W-:Y:S02]  /*e760*/  ISETP.GE.AND P2, PT, R6, R213, PT ;  /* 0x000000d50600720c */ /* 0x000fe40003f46270 */
[-C--:B------:R-:W-:Y:S02]  /*e770*/  ISETP.GE.AND P5, PT, R8, R211.reuse, PT ;  /* 0x000000d30800720c */ /* 0x080fe40003fa6270 */
[----:B------:R-:W-:Y:S02]  /*e780*/  ISETP.GE.OR P6, PT, R3, R210, !P6 ;  /* 0x000000d20300720c */ /* 0x000fe400077c6670 */
[----:B------:R-:W-:Y:S02]  /*e790*/  ISETP.GE.OR P2, PT, R6, R212, !P2 ;  /* 0x000000d40600720c */ /* 0x000fe40005746670 */
[-C--:B------:R-:W-:Y:S02]  /*e7a0*/  ISETP.GE.OR P5, PT, R8, R210.reuse, !P5 ;  /* 0x000000d20800720c */ /* 0x080fe40006fa6670 */
[C---:B------:R-:W-:Y:S02]  /*e7b0*/  IADD3 R3, R4.reuse, 0x20, RZ ;  /* 0x0000002004037810 */ /* 0x040fe40007ffe0ff */
[----:B------:R-:W-:Y:S02]  /*e7c0*/  IADD3 R8, R4, 0x21, RZ ;  /* 0x0000002104087810 */ /* 0x000fe40007ffe0ff */
[----:B------:R-:W-:Y:S02]  /*e7d0*/  FSEL R228, R228, -INF , !P4 ;  /* 0xff800000e4e47808 */ /* 0x000fe40006000000 */
[----:B------:R-:W-:Y:S02]  /*e7e0*/  FSEL R141, R239, -INF , !P2 ;  /* 0xff800000ef8d7808 */ /* 0x000fe40005000000 */
[----:B------:R-:W-:Y:S02]  /*e7f0*/  FSEL R12, R231, -INF , !P1 ;  /* 0xff800000e70c7808 */ /* 0x000fe40004800000 */
[----:B------:R-:W-:Y:S02]  /*e800*/  ISETP.GE.AND P4, PT, R6, R211, PT ;  /* 0x000000d30600720c */ /* 0x000fe40003f86270 */
[-C--:B------:R-:W-:Y:S02]  /*e810*/  ISETP.GE.AND P2, PT, R3, R213.reuse, PT ;  /* 0x000000d50300720c */ /* 0x080fe40003f46270 */
[----:B------:R-:W-:Y:S02]  /*e820*/  ISETP.GE.AND P1, PT, R8, R213, PT ;  /* 0x000000d50800720c */ /* 0x000fe40003f26270 */
[----:B------:R-:W-:Y:S01]  /*e830*/  ISETP.GE.OR P4, PT, R6, R210, !P4 ;  /* 0x000000d20600720c */ /* 0x000fe20006786670 */
[----:B------:R-:W-:Y:S01]  /*e840*/  VIADD R6, R4, 0x28 ;  /* 0x0000002804067836 */ /* 0x000fe20000000000 */
[----:B------:R-:W-:Y:S02]  /*e850*/  FSEL R162, R233, -INF , !P0 ;  /* 0xff800000e9a27808 */ /* 0x000fe40004000000 */
[-C--:B------:R-:W-:Y:S02]  /*e860*/  ISETP.GE.OR P2, PT, R3, R212.reuse, !P2 ;  /* 0x000000d40300720c */ /* 0x080fe40005746670 */
[C---:B------:R-:W-:Y:S02]  /*e870*/  ISETP.GE.OR P1, PT, R8.reuse, R212, !P1 ;  /* 0x000000d40800720c */ /* 0x040fe40004f26670 */
[-C--:B------:R-:W-:Y:S02]  /*e880*/  ISETP.GE.AND P0, PT, R8, R211.reuse, PT ;  /* 0x000000d30800720c */ /* 0x080fe40003f06270 */
[----:B------:R-:W-:Y:S02]  /*e890*/  FSEL R161, R245, -INF , !P2 ;  /* 0xff800000f5a17808 */ /* 0x000fe40005000000 */
[----:B------:R-:W-:Y:S02]  /*e8a0*/  FSEL R159, R244, -INF , !P1 ;  /* 0xff800000f49f7808 */ /* 0x000fe40004800000 */
[----:B------:R-:W-:Y:S02]  /*e8b0*/  ISETP.GE.OR P0, PT, R8, R210, !P0 ;  /* 0x000000d20800720c */ /* 0x000fe40004706670 */
[----:B------:R-:W-:Y:S02]  /*e8c0*/  ISETP.GE.AND P2, PT, R3, R211, PT ;  /* 0x000000d30300720c */ /* 0x000fe40003f46270 */
[C---:B------:R-:W-:Y:S02]  /*e8d0*/  ISETP.GE.AND P1, PT, R6.reuse, R213, PT ;  /* 0x000000d50600720c */ /* 0x040fe40003f26270 */
[----:B------:R-:W-:Y:S02]  /*e8e0*/  FMNMX.FTZ R8, R9, R0, !PT ;  /* 0x0000000009087209 */ /* 0x000fe40007810000 */
[----:B------:R-:W-:Y:S02]  /*e8f0*/  ISETP.GE.OR P2, PT, R3, R210, !P2 ;  /* 0x000000d20300720c */ /* 0x000fe40005746670 */
[----:B------:R-:W-:Y:S02]  /*e900*/  ISETP.GE.OR P1, PT, R6, R212, !P1 ;  /* 0x000000d40600720c */ /* 0x000fe40004f26670 */
[----:B------:R-:W-:Y:S02]  /*e910*/  FMNMX.FTZ R8, R7, R8, !PT ;  /* 0x0000000807087209 */ /* 0x000fe40007810000 */
[----:B------:R-:W-:Y:S02]  /*e920*/  IADD3 R3, R4, 0x29, RZ ;  /* 0x0000002904037810 */ /* 0x000fe40007ffe0ff */
[----:B------:R-:W-:Y:S02]  /*e930*/  FMNMX.FTZ R11, R226, R2, !PT ;  /* 0x00000002e20b7209 */ /* 0x000fe40007810000 */
[----:B------:R-:W-:Y:S02]  /*e940*/  FSEL R160, R232, -INF , !P6 ;  /* 0xff800000e8a07808 */ /* 0x000fe40007000000 */
[----:B------:R-:W-:Y:S02]  /*e950*/  FSEL R157, R247, -INF , !P1 ;  /* 0xff800000f79d7808 */ /* 0x000fe40004800000 */
[----:B------:R-:W-:Y:S02]  /*e960*/  FMNMX.FTZ R8, R229, R8, !PT ;  /* 0x00000008e5087209 */ /* 0x000fe40007810000 */
[----:B------:R-:W-:Y:S02]  /*e970*/  ISETP.GE.AND P6, PT, R6, R211, PT ;  /* 0x000000d30600720c */ /* 0x000fe40003fc6270 */
[C---:B------:R-:W-:Y:S02]  /*e980*/  ISETP.GE.AND P1, PT, R3.reuse, R213, PT ;  /* 0x000000d50300720c */ /* 0x040fe40003f26270 */
[----:B------:R-:W-:Y:S02]  /*e990*/  FMNMX.FTZ R11, R10, R11, !PT ;  /* 0x0000000b0a0b7209 */ /* 0x000fe40007810000 */
[----:B------:R-:W-:Y:S02]  /*e9a0*/  ISETP.GE.OR P6, PT, R6, R210, !P6 ;  /* 0x000000d20600720c */ /* 0x000fe400077c6670 */
[----:B------:R-:W-:Y:S02]  /*e9b0*/  ISETP.GE.OR P1, PT, R3, R212, !P1 ;  /* 0x000000d40300720c */ /* 0x000fe40004f26670 */
[----:B------:R-:W-:Y:S02]  /*e9c0*/  FMNMX.FTZ R8, R5, R8, !PT ;  /* 0x0000000805087209 */ /* 0x000fe40007810000 */
[----:B------:R-:W-:Y:S02]  /*e9d0*/  FMNMX.FTZ R11, R228, R11, !PT ;  /* 0x0000000be40b7209 */ /* 0x000fe40007810000 */
[----:B------:R-:W-:Y:S02]  /*e9e0*/  IADD3 R6, R4, 0x30, RZ ;  /* 0x0000003004067810 */ /* 0x000fe40007ffe0ff */
        /* <DEDUP_REMOVED lines=11> */
[----:B------:R-:W-:Y:S02]  /*eaa0*/  FSEL R142, R237, -INF , !P5 ;  /* 0xff800000ed8e7808 */ /* 0x000fe40006800000 */
[----:B------:R-:W-:Y:S02]  /*eab0*/  FMNMX.FTZ R8, R143, R8, !PT ;  /* 0x000000088f087209 */ /* 0x000fe40007810000 */
[----:B------:R-:W-:Y:S02]  /*eac0*/  FSEL R153, R19, -INF , !P1 ;  /* 0xff80000013997808 */ /* 0x000fe40004800000 */
[----:B------:R-:W-:Y:S02]  /*ead0*/  FMNMX.FTZ R11, R160, R11, !PT ;  /* 0x0000000ba00b7209 */ /* 0x000fe40007810000 */
[----:B------:R-:W-:Y:S02]  /*eae0*/  ISETP.GE.AND P5, PT, R3, R211, PT ;  /* 0x000000d30300720c */ /* 0x000fe40003fa6270 */
[----:B------:R-:W-:Y:S02]  /*eaf0*/  ISETP.GE.AND P1, PT, R6, R213, PT ;  /* 0x000000d50600720c */ /* 0x000fe40003f26270 */
[----:B------:R-:W-:Y:S02]  /*eb00*/  FMNMX.FTZ R8, R141, R8, !PT ;  /* 0x000000088d087209 */ /* 0x000fe40007810000 */
[----:B------:R-:W-:Y:S02]  /*eb10*/  FMNMX.FTZ R11, R142, R11, !PT ;  /* 0x0000000b8e0b7209 */ /* 0x000fe40007810000 */
[----:B------:R-:W-:Y:S01]  /*eb20*/  ISETP.GE.OR P5, PT, R3, R210, !P5 ;  /* 0x000000d20300720c */ /* 0x000fe20006fa6670 */
[----:B------:R-:W-:Y:S01]  /*eb30*/  VIADD R3, R4, 0x38 ;  /* 0x0000003804037836 */ /* 0x000fe20000000000 */
[----:B------:R-:W-:Y:S02]  /*eb40*/  ISETP.GE.OR P1, PT, R6, R212, !P1 ;  /* 0x000000d40600720c */ /* 0x000fe40004f26670 */
[----:B------:R-:W-:Y:S02]  /*eb50*/  IADD3 R4, R4, 0x39, RZ ;  /* 0x0000003904047810 */ /* 0x000fe40007ffe0ff */
[----:B------:R-:W-:Y:S02]  /*eb60*/  FMNMX.FTZ R8, R161, R8, !PT ;  /* 0x00000008a1087209 */ /* 0x000fe40007810000 */
[----:B------:R-:W-:Y:S02]  /*eb70*/  FSEL R158, R241, -INF , !P2 ;  /* 0xff800000f19e7808 */ /* 0x000fe40005000000 */
[----:B------:R-:W-:Y:S02]  /*eb80*/  FMNMX.FTZ R11, R140, R11, !PT ;  /* 0x0000000b8c0b7209 */ /* 0x000fe40007810000 */
[----:B------:R-:W-:Y:S02]  /*eb90*/  FSEL R151, R17, -INF , !P1 ;  /* 0xff80000011977808 */ /* 0x000fe40004800000 */
[----:B------:R-:W-:Y:S02]  /*eba0*/  ISETP.GE.AND P1, PT, R4, R213, PT ;  /* 0x000000d50400720c */ /* 0x000fe40003f26270 */
[----:B------:R-:W-:Y:S02]  /*ebb0*/  FMNMX.FTZ R8, R159, R8, !PT ;  /* 0x000000089f087209 */ /* 0x000fe40007810000 */
[----:B------:R-:W-:Y:S02]  /*ebc0*/  FSEL R156, R238, -INF , !P0 ;  /* 0xff800000ee9c7808 */ /* 0x000fe40004000000 */
[----:B------:R-:W-:Y:S02]  /*ebd0*/  FMNMX.FTZ R11, R158, R11, !PT ;  /* 0x0000000b9e0b7209 */ /* 0x000fe40007810000 */
[----:B------:R-:W-:Y:S02]  /*ebe0*/  ISETP.GE.OR P1, PT, R4, R212, !P1 ;  /* 0x000000d40400720c */ /* 0x000fe40004f26670 */
[----:B------:R-:W-:Y:S02]  /*ebf0*/  FMNMX.FTZ R8, R157, R8, !PT ;  /* 0x000000089d087209 */ /* 0x000fe40007810000 */
[----:B------:R-:W-:Y:S02]  /*ec00*/  FSEL R154, R243, -INF , !P6 ;  /* 0xff800000f39a7808 */ /* 0x000fe40007000000 */
[----:B------:R-:W-:Y:S02]  /*ec10*/  FMNMX.FTZ R13, R156, R11, !PT ;  /* 0x0000000b9c0d7209 */ /* 0x000fe40007810000 */
[----:B------:R-:W-:Y:S02]  /*ec20*/  FSEL R147, R252, -INF , !P1 ;  /* 0xff800000fc937808 */ /* 0x000fe40004800000 */
[----:B------:R-:W-:Y:S02]  /*ec30*/  FMNMX.FTZ R8, R155, R8, !PT ;  /* 0x000000089b087209 */ /* 0x000fe40007810000 */
[C---:B------:R-:W-:Y:S02]  /*ec40*/  ISETP.GE.AND P2, PT, R3.reuse, R213, PT ;  /* 0x000000d50300720c */ /* 0x040fe40003f46270 */
[----:B------:R-:W-:Y:S02]  /*ec50*/  ISETP.GE.AND P1, PT, R3, R211, PT ;  /* 0x000000d30300720c */ /* 0x000fe40003f26270 */
[----:B------:R-:W-:Y:S02]  /*ec60*/  FSEL R152, R242, -INF , !P5 ;  /* 0xff800000f2987808 */ /* 0x000fe40006800000 */
[----:B------:R-:W-:Y:S02]  /*ec70*/  FMNMX.FTZ R13, R154, R13, !PT ;  /* 0x0000000d9a0d7209 */ /* 0x000fe40007810000 */
[----:B------:R-:W-:Y:S02]  /*ec80*/  ISETP.GE.AND P0, PT, R6, R211, PT ;  /* 0x000000d30600720c */ /* 0x000fe40003f06270 */
[----:B------:R-:W-:Y:S02]  /*ec90*/  FMNMX.FTZ R8, R153, R8, !PT ;  /* 0x0000000899087209 */ /* 0x000fe40007810000 */
[C---:B------:R-:W-:Y:S02]  /*eca0*/  ISETP.GE.OR P2, PT, R3.reuse, R212, !P2 ;  /* 0x000000d40300720c */ /* 0x040fe40005746670 */
[-C--:B------:R-:W-:Y:S02]  /*ecb0*/  ISETP.GE.OR P1, PT, R3, R210.reuse, !P1 ;  /* 0x000000d20300720c */ /* 0x080fe40004f26670 */
[----:B------:R-:W-:Y:S02]  /*ecc0*/  FSEL R148, R249, -INF , !P4 ;  /* 0xff800000f9947808 */ /* 0x000fe40006000000 */
[----:B------:R-:W-:Y:S02]  /*ecd0*/  FMNMX.FTZ R3, R152, R13, !PT ;  /* 0x0000000d98037209 */ /* 0x000fe40007810000 */
[----:B------:R-:W-:Y:S02]  /*ece0*/  ISETP.GE.OR P0, PT, R6, R210, !P0 ;  /* 0x000000d20600720c */ /* 0x000fe40004706670 */
[----:B------:R-:W-:Y:S02]  /*ecf0*/  FSEL R149, R18, -INF , !P2 ;  /* 0xff80000012957808 */ /* 0x000fe40005000000 */
[----:B------:R-:W-:Y:S02]  /*ed00*/  FMNMX.FTZ R8, R151, R8, !PT ;  /* 0x0000000897087209 */ /* 0x000fe40007810000 */
[----:B------:R-:W-:Y:S02]  /*ed10*/  FSEL R146, R248, -INF , !P0 ;  /* 0xff800000f8927808 */ /* 0x000fe40004000000 */
[----:B------:R-:W-:Y:S02]  /*ed20*/  FMNMX.FTZ R3, R148, R3, !PT ;  /* 0x0000000394037209 */ /* 0x000fe40007810000 */
[----:B------:R-:W-:Y:S02]  /*ed30*/  ISETP.GE.AND P2, PT, R4, R211, PT ;  /* 0x000000d30400720c */ /* 0x000fe40003f46270 */
[----:B------:R-:W-:Y:S02]  /*ed40*/  FMNMX.FTZ R8, R149, R8, !PT ;  /* 0x0000000895087209 */ /* 0x000fe40007810000 */
[----:B------:R-:W-:Y:S02]  /*ed50*/  FSEL R144, R251, -INF , !P1 ;  /* 0xff800000fb907808 */ /* 0x000fe40004800000 */
[----:B------:R-:W-:Y:S02]  /*ed60*/  FMNMX.FTZ R3, R146, R3, !PT ;  /* 0x0000000392037209 */ /* 0x000fe40007810000 */
[----:B------:R-:W-:Y:S02]  /*ed70*/  ISETP.GE.OR P2, PT, R4, R210, !P2 ;  /* 0x000000d20400720c */ /* 0x000fe40005746670 */
[----:B------:R-:W-:Y:S02]  /*ed80*/  FMNMX.FTZ R11, R147, R8, !PT ;  /* 0x00000008930b7209 */ /* 0x000fe40007810000 */
[----:B------:R-:W-:Y:S02]  /*ed90*/  FMNMX.FTZ R8, R144, R3, !PT ;  /* 0x0000000390087209 */ /* 0x000fe40007810000 */
[----:B------:R-:W-:Y:S01]  /*eda0*/  FSEL R133, R250, -INF , !P2 ;  /* 0xff800000fa857808 */ /* 0x000fe20005000000 */
[----:B------:R-:W-:Y:S03]  /*edb0*/  SHFL.BFLY PT, R14, R11, 0x2, 0x1f ;  /* 0x0c401f000b0e7f89 */ /* 0x000fe600000e0000 */
[----:B------:R-:W-:Y:S05]  /*edc0*/  FMNMX.FTZ R6, R133, R8, !PT ;  /* 0x0000000885067209 */ /* 0x000fea0007810000 */
[----:B------:R-:W1:Y:S02]  /*edd0*/  SHFL.BFLY PT, R3, R6, 0x2, 0x1f ;  /* 0x0c401f0006037f89 */ /* 0x000e6400000e0000 */
[----:B-1----:R-:W-:Y:S02]  /*ede0*/  FMNMX.FTZ R4, R6, R3, !PT ;  /* 0x0000000306047209 */ /* 0x002fe40007810000 */
[----:B------:R-:W-:Y:S04]  /*edf0*/  FMNMX.FTZ R11, R11, R14, !PT ;  /* 0x0000000e0b0b7209 */ /* 0x000fe80007810000 */
[----:B------:R-:W1:Y:S08]  /*ee00*/  SHFL.BFLY PT, R3, R4, 0x1, 0x1f ;  /* 0x0c201f0004037f89 */ /* 0x000e7000000e0000 */
[----:B------:R-:W2:Y:S01]  /*ee10*/  SHFL.BFLY PT, R132, R11, 0x1, 0x1f ;  /* 0x0c201f000b847f89 */ /* 0x000ea200000e0000 */
[----:B-1----:R-:W-:Y:S02]  /*ee20*/  FMNMX.FTZ R3, R4, R3, !PT ;  /* 0x0000000304037209 */ /* 0x002fe40007810000 */
[----:B--2---:R-:W-:Y:S03]  /*ee30*/  FMNMX.FTZ R132, R11, R132, !PT ;  /* 0x000000840b847209 */ /* 0x004fe60007810000 */
[C---:B------:R-:W-:Y:S01]  /*ee40*/  FMUL.FTZ R145, R3.reuse, UR4 ;  /* 0x0000000403917c20 */ /* 0x040fe20008410000 */
[----:B------:R-:W-:Y:S02]  /*ee50*/  FSETP.NEU.FTZ.AND P0, PT, R3, -INF , PT ;  /* 0xff8000000300780b */ /* 0x000fe40003f1d000 */
[C---:B------:R-:W-:Y:S01]  /*ee60*/  FSETP.NEU.FTZ.AND P1, PT, R132.reuse, -INF , PT ;  /* 0xff8000008400780b */ /* 0x040fe20003f3d000 */
[----:B------:R-:W-:Y:S01]  /*ee70*/  FMUL.FTZ R150, R132, UR4 ;  /* 0x0000000484967c20 */ /* 0x000fe20008410000 */
[----:B------:R-:W-:Y:S04]  /*ee80*/  FSEL R145, R145, RZ, P0 ;  /* 0x000000ff91917208 */ /* 0x000fe80000000000 */
[----:B------:R-:W-:Y:S01]  /*ee90*/  FSEL R150, R150, RZ, P1 ;  /* 0x000000ff96967208 */ /* 0x000fe20000800000 */
[--C-:B------:R-:W-:Y:S01]  /*eea0*/  FFMA.FTZ R167, R12, UR4, -R145.reuse ;  /* 0x000000040ca77c23 */ /* 0x100fe20008010891 */
[--C-:B------:R-:W-:Y:S01]  /*eeb0*/  FFMA.FTZ R171, R226, UR4, -R145.reuse ;  /* 0x00000004e2ab7c23 */ /* 0x100fe20008010891 */
[----:B------:R-:W1:Y:S01]  /*eec0*/  LDSM.16.MT88.4 R12, [R196+0xc000] ;  /* 0x00c00000c40c783b */ /* 0x000e620000004200 */
[--C-:B------:R-:W-:Y:S01]  /*eed0*/  FFMA.FTZ R135, R10, UR4, -R145.reuse ;  /* 0x000000040a877c23 */ /* 0x100fe20008010891 */
[--C-:B------:R-:W-:Y:S01]  /*eee0*/  FFMA.FTZ R164, R5, UR4, -R150.reuse ;  /* 0x0000000405a47c23 */ /* 0x100fe20008010896 */
[----:B------:R-:W-:Y:S01]  /*eef0*/  FSEL R5, R132, RZ, P1 ;  /* 0x000000ff84057208 */ /* 0x000fe20000800000 */
[--C-:B------:R-:W-:Y:S01]  /*ef00*/  FFMA.FTZ R134, R228, UR4, -R145.reuse ;  /* 0x00000004e4867c23 */ /* 0x100fe20008010891 */
[--C-:B------:R-:W-:Y:S01]  /*ef10*/  FFMA.FTZ R169, R9, UR4, -R150.reuse ;  /* 0x0000000409a97c23 */ /* 0x100fe20008010896 */
[--C-:B------:R-:W-:Y:S01]  /*ef20*/  FFMA.FTZ R166, R7, UR4, -R150.reuse ;  /* 0x0000000407a67c23 */ /* 0x100fe20008010896 */
[----:B------:R-:W-:Y:S01]  /*ef30*/  FFMA.FTZ R165, R229, UR4, -R150 ;  /* 0x00000004e5a57c23 */ /* 0x000fe20008010896 */
[----:B------:R-:W-:Y:S01]  /*ef40*/  FADD.FTZ R0, -R5, R0 ;  /* 0x0000000005007221 */ /* 0x000fe20000010100 */
[----:B------:R-:W-:Y:S01]  /*ef50*/  FSEL R5, R3, RZ, P0 ;  /* 0x000000ff03057208 */ /* 0x000fe20000000000 */
[----:B------:R-:W-:Y:S01]  /*ef60*/  MUFU.EX2 R164, R164 ;  /* 0x000000a400a47308 */ /* 0x000fe20000000800 */
[--C-:B------:R-:W-:Y:S01]  /*ef70*/  FFMA.FTZ R170, R143, UR4, -R150.reuse ;  /* 0x000000048faa7c23 */ /* 0x100fe20008010896 */
[----:B------:R-:W-:Y:S01]  /*ef80*/  FMUL.FTZ R6, R0, UR4 ;  /* 0x0000000400067c20 */ /* 0x000fe20008410000 */
[----:B------:R-:W-:Y:S01]  /*ef90*/  FFMA.FTZ R175, R141, UR4, -R150 ;  /* 0x000000048daf7c23 */ /* 0x000fe20008010896 */
[----:B------:R-:W-:Y:S01]  /*efa0*/  FADD.FTZ R0, -R5, R2 ;  /* 0x0000000205007221 */ /* 0x000fe20000010100 */
[--C-:B------:R-:W-:Y:S01]  /*efb0*/  FFMA.FTZ R172, R162, UR4, -R145.reuse ;  /* 0x00000004a2ac7c23 */ /* 0x100fe20008010891 */
[--C-:B------:R-:W-:Y:S01]  /*efc0*/  FFMA.FTZ R177, R160, UR4, -R145.reuse ;  /* 0x00000004a0b17c23 */ /* 0x100fe20008010891 */
[--C-:B------:R-:W-:Y:S01]  /*efd0*/  FFMA.FTZ R174, R142, UR4, -R145.reuse ;  /* 0x000000048eae7c23 */ /* 0x100fe20008010891 */
[----:B------:R-:W-:Y:S02]  /*efe0*/  FMUL.FTZ R8, R0, UR4 ;  /* 0x0000000400087c20 */ /* 0x000fe40008410000 */
[----:B------:R-:W-:Y:S01]  /*eff0*/  MUFU.EX2 R169, R169 ;  /* 0x000000a900a97308 */ /* 0x000fe20000000800 */
[--C-:B------:R-:W-:Y:S01]  /*f000*/  FFMA.FTZ R179, R140, UR4, -R145.reuse ;  /* 0x000000048cb37c23 */ /* 0x100fe20008010891 */
[--C-:B------:R-:W-:Y:S01]  /*f010*/  FFMA.FTZ R176, R161, UR4, -R150.reuse ;  /* 0x00000004a1b07c23 */ /* 0x100fe20008010896 */
[----:B------:R-:W-:Y:S01]  /*f020*/  LDSM.16.MT88.4 R140, [R193+0xe800] ;  /* 0x00e80000c18c783b */ /* 0x000fe20000004200 */
[--C-:B------:R-:W-:Y:S01]  /*f030*/  FFMA.FTZ R225, R159, UR4, -R150.reuse ;  /* 0x000000049fe17c23 */ /* 0x100fe20008010896 */
[--C-:B------:R-:W-:Y:S01]  /*f040*/  FFMA.FTZ R178, R157, UR4, -R150.reuse ;  /* 0x000000049db27c23 */ /* 0x100fe20008010896 */
[--C-:B------:R-:W-:Y:S01]  /*f050*/  FFMA.FTZ R227, R155, UR4, -R150.reuse ;  /* 0x000000049be37c23 */ /* 0x100fe20008010896 */
[--C-:B------:R-:W-:Y:S03]  /*f060*/  FFMA.FTZ R222, R158, UR4, -R145.reuse ;  /* 0x000000049ede7c23 */ /* 0x100fe60008010891 */
[----:B------:R-:W2:Y:S01]  /*f070*/  MUFU.EX2 R166, R166 ;  /* 0x000000a600a67308 */ /* 0x000ea20000000800 */
[--C-:B------:R-:W-:Y:S01]  /*f080*/  FFMA.FTZ R229, R156, UR4, -R145.reuse ;  /* 0x000000049ce57c23 */ /* 0x100fe20008010891 */
[--C-:B------:R-:W-:Y:S01]  /*f090*/  FFMA.FTZ R224, R154, UR4, -R145.reuse ;  /* 0x000000049ae07c23 */ /* 0x100fe20008010891 */
[----:B------:R-:W-:Y:S01]  /*f0a0*/  LDSM.16.MT88.4 R156, [R192+0xf800] ;  /* 0x00f80000c09c783b */ /* 0x000fe20000004200 */
[--C-:B------:R-:W-:Y:S01]  /*f0b0*/  FFMA.FTZ R231, R152, UR4, -R145.reuse ;  /* 0x0000000498e77c23 */ /* 0x100fe20008010891 */
[--C-:B------:R-:W-:Y:S01]  /*f0c0*/  FFMA.FTZ R226, R153, UR4, -R150.reuse ;  /* 0x0000000499e27c23 */ /* 0x100fe20008010896 */
[--C-:B------:R-:W-:Y:S01]  /*f0d0*/  FFMA.FTZ R233, R151, UR4, -R150.reuse ;  /* 0x0000000497e97c23 */ /* 0x100fe20008010896 */
[--C-:B------:R-:W-:Y:S03]  /*f0e0*/  FFMA.FTZ R228, R149, UR4, -R150.reuse ;  /* 0x0000000495e47c23 */ /* 0x100fe60008010896 */
[----:B------:R-:W3:Y:S01]  /*f0f0*/  MUFU.EX2 R165, R165 ;  /* 0x000000a500a57308 */ /* 0x000ee20000000800 */
[--C-:B------:R-:W-:Y:S01]  /*f100*/  FFMA.FTZ R230, R148, UR4, -R145.reuse ;  /* 0x0000000494e67c23 */ /* 0x100fe20008010891 */
[--C-:B------:R-:W-:Y:S01]  /*f110*/  FFMA.FTZ R237, R146, UR4, -R145.reuse ;  /* 0x0000000492ed7c23 */ /* 0x100fe20008010891 */
[----:B------:R-:W-:Y:S01]  /*f120*/  LDSM.16.MT88.4 R152, [R193+0xf800] ;  /* 0x00f80000c198783b */ /* 0x000fe20000004200 */
[--C-:B------:R-:W-:Y:S01]  /*f130*/  FFMA.FTZ R232, R144, UR4, -R145.reuse ;  /* 0x0000000490e87c23 */ /* 0x100fe20008010891 */
[----:B------:R-:W-:Y:S01]  /*f140*/  FFMA.FTZ R133, R133, UR4, -R145 ;  /* 0x0000000485857c23 */ /* 0x000fe20008010891 */
[--C-:B------:R-:W-:Y:S01]  /*f150*/  FFMA.FTZ R168, R173, UR4, -R150.reuse ;  /* 0x00000004ada87c23 */ /* 0x100fe20008010896 */
[--C-:B------:R-:W-:Y:S03]  /*f160*/  FFMA.FTZ R173, R163, UR4, -R150.reuse ;  /* 0x00000004a3ad7c23 */ /* 0x100fe60008010896 */
[----:B------:R-:W-:Y:S01]  /*f170*/  MUFU.EX2 R171, R171 ;  /* 0x000000ab00ab7308 */ /* 0x000fe20000000800 */
[----:B--2---:R-:W-:Y:S01]  /*f180*/  F2FP.BF16.F32.PACK_AB R136, R166, R169 ;  /* 0x000000a9a688723e */ /* 0x004fe200000010ff */
[----:B------:R-:W-:Y:S01]  /*f190*/  FFMA.FTZ R150, R147, UR4, -R150 ;  /* 0x0000000493967c23 */ /* 0x000fe20008010896 */
[----:B------:R-:W-:Y:S01]  /*f1a0*/  LDSM.16.MT88.4 R160, [R196+0x11800] ;  /* 0x01180000c4a0783b */ /* 0x000fe20000004200 */
[----:B------:R-:W-:Y:S06]  /*f1b0*/  PLOP3.LUT P0, PT, PT, PT, UP2, 0x80, 0x0 ;  /* 0x000000000000781c */ /* 0x000fec0003f0f028 */
[----:B------:R-:W2:Y:S01]  /*f1c0*/  MUFU.EX2 R135, R135 ;  /* 0x0000008700877308 */ /* 0x000ea20000000800 */
[----:B---3--:R-:W-:Y:S01]  /*f1d0*/  F2FP.BF16.F32.PACK_AB R138, R164, R165 ;  /* 0x000000a5a48a723e */ /* 0x008fe200000010ff */
[----:B------:R-:W-:Y:S08]  /*f1e0*/  LDSM.16.MT88.4 R144, [R196+0xf800] ;  /* 0x00f80000c490783b */ /* 0x000ff00000004200 */
[----:B------:R-:W-:Y:S10]  /*f1f0*/  MUFU.EX2 R134, R134 ;  /* 0x0000008600867308 */ /* 0x000ff40000000800 */
[----:B------:R-:W3:Y:S01]  /*f200*/  MUFU.EX2 R167, R167 ;  /* 0x000000a700a77308 */ /* 0x000ee20000000800 */
[----:B--2---:R-:W-:Y:S09]  /*f210*/  F2FP.BF16.F32.PACK_AB R137, R135, R171 ;  /* 0x000000ab8789723e */ /* 0x004ff200000010ff */
[----:B------:R-:W2:Y:S10]  /*f220*/  MUFU.EX2 R2, R6 ;  /* 0x0000000600027308 */ /* 0x000eb40000000800 */
[----:B------:R-:W4:Y:S01]  /*f230*/  MUFU.EX2 R0, R8 ;  /* 0x0000000800007308 */ /* 0x000f220000000800 */
[----:B---3--:R-:W-:Y:S09]  /*f240*/  F2FP.BF16.F32.PACK_AB R139, R167, R134 ;  /* 0x00000086a78b723e */ /* 0x008ff200000010ff */
[----:B------:R3:W-:Y:S01]  /*f250*/  MUFU.EX2 R235, R150 ;  /* 0x0000009600eb7308 */ /* 0x0007e20000000800 */
[C---:B--2---:R-:W-:Y:S01]  /*f260*/  FMUL.FTZ R4, R2.reuse, R128 ;  /* 0x0000008002047220 */ /* 0x044fe20000410000 */
[C---:B------:R-:W-:Y:S01]  /*f270*/  FMUL.FTZ R5, R2.reuse, R129 ;  /* 0x0000008102057220 */ /* 0x040fe20000410000 */
[C---:B------:R-:W-:Y:S01]  /*f280*/  FMUL.FTZ R9, R2.reuse, R125 ;  /* 0x0000007d02097220 */ /* 0x040fe20000410000 */
[C---:B------:R-:W-:Y:S01]  /*f290*/  FMUL.FTZ R16, R2.reuse, R116 ;  /* 0x0000007402107220 */ /* 0x040fe20000410000 */
[C---:B------:R-:W-:Y:S01]  /*f2a0*/  FMUL.FTZ R17, R2.reuse, R117 ;  /* 0x0000007502117220 */ /* 0x040fe20000410000 */
[C---:B------:R-:W-:Y:S01]  /*f2b0*/  FMUL.FTZ R24, R2.reuse, R108 ;  /* 0x0000006c02187220 */ /* 0x040fe20000410000 */
[C---:B------:R-:W-:Y:S01]  /*f2c0*/  FMUL.FTZ R25, R2.reuse, R109 ;  /* 0x0000006d02197220 */ /* 0x040fe20000410000 */
[----:B------:R-:W-:Y:S01]  /*f2d0*/  FMUL.FTZ R32, R2, R100 ;  /* 0x0000006402207220 */ /* 0x000fe20000410000 */
[C---:B----4-:R-:W-:Y:S01]  /*f2e0*/  FMUL.FTZ R6, R0.reuse, R130 ;  /* 0x0000008200067220 */ /* 0x050fe20000410000 */
[----:B------:R-:W-:Y:S01]  /*f2f0*/  FMUL.FTZ R7, R0, R131 ;  /* 0x0000008300077220 */ /* 0x000fe20000410000 */
[----:B------:R-:W-:Y:S01]  /*f300*/  FMUL.FTZ R8, R2, R124 ;  /* 0x0000007c02087220 */ /* 0x000fe20000410000 */
[C---:B------:R-:W-:Y:S01]  /*f310*/  FMUL.FTZ R10, R0.reuse, R126 ;  /* 0x0000007e000a7220 */ /* 0x040fe20000410000 */
[C---:B------:R-:W-:Y:S01]  /*f320*/  FMUL.FTZ R11, R0.reuse, R127 ;  /* 0x0000007f000b7220 */ /* 0x040fe20000410000 */
[----:B------:R-:W-:Y:S01]  /*f330*/  LDSM.16.MT88.4 R128, [R194+0xe800] ;  /* 0x00e80000c280783b */ /* 0x000fe20000004200 */
[C---:B------:R-:W-:Y:S01]  /*f340*/  FMUL.FTZ R18, R0.reuse, R118 ;  /* 0x0000007600127220 */ /* 0x040fe20000410000 */
[----:B------:R-:W-:Y:S01]  /*f350*/  FMUL.FTZ R19, R0, R119 ;  /* 0x0000007700137220 */ /* 0x000fe20000410000 */
[C---:B-1----:R-:W-:Y:S01]  /*f360*/  HMMA.16816.F32.BF16 R4, R136.reuse, R12, R4 ;  /* 0x0000000c8804723c */ /* 0x042fe20000041804 */
[----:B------:R-:W-:Y:S04]  /*f370*/  MUFU.EX2 R168, R168 ;  /* 0x000000a800a87308 */ /* 0x000fe80000000800 */
[----:B------:R-:W1:Y:S01]  /*f380*/  LDSM.16.MT88.4 R124, [R192+0xc000] ;  /* 0x00c00000c07c783b */ /* 0x000e620000004200 */
[C---:B------:R-:W-:Y:S05]  /*f390*/  HMMA.16816.F32.BF16 R8, R136.reuse, R14, R8 ;  /* 0x0000000e8808723c */ /* 0x040fea0000041808 */
[----:B------:R-:W2:Y:S01]  /*f3a0*/  MUFU.EX2 R173, R173 ;  /* 0x000000ad00ad7308 */ /* 0x000ea20000000800 */
        /* <DEDUP_REMOVED lines=16> */
[----:B------:R-:W2:Y:S01]  /*f4b0*/  MUFU.EX2 R175, R175 ;  /* 0x000000af00af7308 */ /* 0x000ea20000000800 */
[----:B------:R-:W2:Y:S01]  /*f4c0*/  LDSM.16.MT88.4 R100, [R193+0xe000] ;  /* 0x00e00000c164783b */ /* 0x000ea20000004200 */
        /* <DEDUP_REMOVED lines=14> */
[----:B------:R-:W2:Y:S01]  /*f5b0*/  MUFU.EX2 R177, R177 ;  /* 0x000000b100b17308 */ /* 0x000ea20000000800 */
[C---:B------:R-:W-:Y:S01]  /*f5c0*/  FMUL.FTZ R28, R2.reuse, R104 ;  /* 0x00000068021c7220 */ /* 0x040fe20000410000 */
[----:B------:R-:W-:Y:S01]  /*f5d0*/  FMUL.FTZ R29, R2, R105 ;  /* 0x00000069021d7220 */ /* 0x000fe20000410000 */
[C---:B------:R-:W-:Y:S03]  /*f5e0*/  FMUL.FTZ R30, R0.reuse, R106 ;  /* 0x0000006a001e7220 */ /* 0x040fe60000410000 */
[C---:B------:R-:W-:Y:S01]  /*f5f0*/  FMUL.FTZ R31, R0.reuse, R107 ;  /* 0x0000006b001f7220 */ /* 0x040fe20000410000 */
[----:B---3--:R-:W-:Y:S01]  /*f600*/  LDSM.16.MT88.4 R148, [R194+0xf800] ;  /* 0x00f80000c294783b */ /* 0x008fe20000004200 */
        /* <DEDUP_REMOVED lines=11> */
[----:B------:R-:W3:Y:S01]  /*f6c0*/  MUFU.EX2 R179, R179 ;  /* 0x000000b300b37308 */ /* 0x000ee20000000800 */
        /* <DEDUP_REMOVED lines=20> */
[C---:B--2---:R-:W-:Y:S03]  /*f810*/  HMMA.16816.F32.BF16 R52, R136.reuse, R100, R52 ;  /* 0x000000648834723c */ /* 0x044fe60000041834 */
[C---:B------:R-:W-:Y:S01]  /*f820*/  FMUL.FTZ R60, R2.reuse, R60 ;  /* 0x0000003c023c7220 */ /* 0x040fe20000410000 */
[----:B------:R-:W-:Y:S01]  /*f830*/  FMUL.FTZ R61, R2, R61 ;  /* 0x0000003d023d7220 */ /* 0x000fe20000410000 */
[C---:B------:R-:W-:Y:S01]  /*f840*/  FMUL.FTZ R62, R0.reuse, R62 ;  /* 0x0000003e003e7220 */ /* 0x040fe20000410000 */
[C---:B------:R-:W-:Y:S01]  /*f850*/  HMMA.16816.F32.BF16 R56, R136.reuse, R102, R56 ;  /* 0x000000668838723c */ /* 0x040fe20000041838 */
[----:B------:R-:W2:Y:S01]  /*f860*/  LDSM.16.MT88.4 R100, [R194+0x10000] ;  /* 0x01000000c264783b */ /* 0x000ea20000004200 */
        /* <DEDUP_REMOVED lines=33> */
[C---:B--2---:R-:W-:Y:S03]  /*fa80*/  HMMA.16816.F32.BF16 R76, R136.reuse, R100, R76 ;  /* 0x00000064884c723c */ /* 0x044fe6000004184c */
[C---:B------:R-:W-:Y:S01]  /*fa90*/  FMUL.FTZ R84, R2.reuse, R84 ;  /* 0x0000005402547220 */ /* 0x040fe20000410000 */
[----:B------:R-:W-:Y:S01]  /*faa0*/  FMUL.FTZ R85, R2, R85 ;  /* 0x0000005502557220 */ /* 0x000fe20000410000 */
[C---:B------:R-:W-:Y:S01]  /*fab0*/  FMUL.FTZ R86, R0.reuse, R86 ;  /* 0x0000005600567220 */ /* 0x040fe20000410000 */
[C---:B------:R-:W-:Y:S02]  /*fac0*/  HMMA.16816.F32.BF16 R80, R136.reuse, R102, R80 ;  /* 0x000000668850723c */ /* 0x040fe40000041850 */
[----:B------:R-:W2:Y:S03]  /*fad0*/  MUFU.EX2 R233, R233 ;  /* 0x000000e900e97308 */ /* 0x000ea60000000800 */
[----:B------:R-:W-:Y:S01]  /*fae0*/  FMUL.FTZ R87, R0, R87 ;  /* 0x0000005700577220 */ /* 0x000fe20000410000 */
[C---:B------:R-:W-:Y:S01]  /*faf0*/  FMUL.FTZ R88, R2.reuse, R88 ;  /* 0x0000005802587220 */ /* 0x040fe20000410000 */
[----:B------:R-:W-:Y:S01]  /*fb00*/  FMUL.FTZ R89, R2, R89 ;  /* 0x0000005902597220 */ /* 0x000fe20000410000 */
[C---:B------:R-:W-:Y:S04]  /*fb10*/  FMUL.FTZ R90, R0.reuse, R90 ;  /* 0x0000005a005a7220 */ /* 0x040fe80000410000 */
[----:B------:R-:W2:Y:S01]  /*fb20*/  MUFU.EX2 R228, R228 ;  /* 0x000000e400e47308 */ /* 0x000ea20000000800 */
        /* <DEDUP_REMOVED lines=12> */
[----:B------:R-:W2:Y:S01]  /*fbf0*/  MUFU.EX2 R237, R237 ;  /* 0x000000ed00ed7308 */ /* 0x000ea20000000800 */
        /* <DEDUP_REMOVED lines=10> */
[----:B---3--:R-:W-:Y:S01]  /*fca0*/  F2FP.BF16.F32.PACK_AB R103, R179, R174 ;  /* 0x000000aeb367723e */ /* 0x008fe200000010ff */
[----:B------:R-:W-:Y:S01]  /*fcb0*/  FADD.FTZ R166, R166, R169 ;  /* 0x000000a9a6a67221 */ /* 0x000fe20000010000 */
[----:B------:R-:W-:Y:S03]  /*fcc0*/  LDSM.16.MT88.4 R136, [R196+0xf000] ;  /* 0x00f00000c488783b */ /* 0x000fe60000004200 */
[----:B------:R-:W3:Y:S01]  /*fcd0*/  MUFU.EX2 R133, R133 ;  /* 0x0000008500857308 */ /* 0x000ee20000000800 */
        /* <DEDUP_REMOVED lines=66> */
[----:B--2---:R-:W-:Y:S01]  /*10100*/  F2FP.BF16.F32.PACK_AB R136, R233, R226 ;  /* 0x000000e2e988723e */ /* 0x004fe200000010ff */
[C---:B-1----:R-:W-:Y:S05]  /*10110*/  HMMA.16816.F32.BF16 R44, R104.reuse, R116, R44 ;  /* 0x00000074682c723c */ /* 0x042fea000004182c */
[----:B------:R-:W-:Y:S01]  /*10120*/  F2FP.BF16.F32.PACK_AB R138, R235, R228 ;  /* 0x000000e4eb8a723e */ /* 0x000fe200000010ff */
[C---:B------:R-:W-:Y:S01]  /*10130*/  HMMA.16816.F32.BF16 R48, R104.reuse, R118, R48 ;  /* 0x000000766830723c */ /* 0x040fe20000041830 */
[----:B------:R-:W1:Y:S04]  /*10140*/  LDSM.16.MT88.4 R116, [R193+0x11000] ;  /* 0x01100000c174783b */ /* 0x000e680000004200 */
[----:B------:R-:W-:Y:S01]  /*10150*/  F2FP.BF16.F32.PACK_AB R137, R237, R230 ;  /* 0x000000e6ed89723e */ /* 0x000fe200000010ff */
[C---:B------:R-:W-:Y:S05]  /*10160*/  HMMA.16816.F32.BF16 R52, R104.reuse, R140, R52 ;  /* 0x0000008c6834723c */ /* 0x040fea0000041834 */
[----:B---3--:R-:W-:Y:S01]  /*10170*/  F2FP.BF16.F32.PACK_AB R139, R133, R232 ;  /* 0x000000e8858b723e */ /* 0x008fe200000010ff */
        /* <DEDUP_REMOVED lines=62> */
.L_x_2215:
        /* <DEDUP_REMOVED lines=267> */
.L_x_2220:
        /* <DEDUP_REMOVED lines=10> */
.L_x_2221:
[----:B------:R-:W-:Y:S01]  /*116b0*/  S2UR UR4, SR_CTAID.Z ;  /* 0x00000000000479c3 */ /* 0x000fe20000002700 */
[----:B------:R-:W-:Y:S01]  /*116c0*/  ULDC UR6, c[0x0][0x270] ;  /* 0x00009c0000067ab9 */ /* 0x000fe20000000800 */
[----:B------:R-:W-:-:S06]  /*116d0*/  ULDC UR11, c[0x0][0x2c4] ;  /* 0x0000b100000b7ab9 */ /* 0x000fcc0000000800 */
[----:B------:R-:W1:Y:S02]  /*116e0*/  S2UR UR7, SR_CTAID.Y ;  /* 0x00000000000779c3 */ /* 0x000e640000002600 */
[----:B-1----:R-:W-:-:S04]  /*116f0*/  UIMAD UR6, UR7, UR6, UR4 ;  /* 0x00000006070672a4 */ /* 0x002fc8000f8e0204 */
[----:B------:R-:W-:Y:S02]  /*11700*/  UIMAD UR11, UR6, UR11, URZ ;  /* 0x0000000b060b72a4 */ /* 0x000fe4000f8e023f */
.L_x_2222:
        /* <DEDUP_REMOVED lines=32> */
.L_x_2224:
[----:B------:R-:W-:Y:S05]  /*11910*/  BSYNC B0 ;  /* 0x0000000000007941 */ /* 0x000fea0003800000 */
.L_x_2223:
        /* <DEDUP_REMOVED lines=51> */
.L_x_2226:
[----:B------:R-:W-:Y:S05]  /*11c50*/  BSYNC B0 ;  /* 0x0000000000007941 */ /* 0x000fea0003800000 */
.L_x_2225:
        /* <DEDUP_REMOVED lines=23> */
.L_x_2228:
[----:B------:R-:W-:Y:S05]  /*11dd0*/  BSYNC B0 ;  /* 0x0000000000007941 */ /* 0x000fea0003800000 */
.L_x_2227:
        /* <DEDUP_REMOVED lines=23> */
.L_x_2230:
[----:B------:R-:W-:Y:S05]  /*11f50*/  BSYNC B0 ;  /* 0x0000000000007941 */ /* 0x000fea0003800000 */
.L_x_2229:
        /* <DEDUP_REMOVED lines=22> */
.L_x_2231:
        /* <DEDUP_REMOVED lines=12> */
.L_x_7941:


//--------------------- .text._ZN5flash24flash_fwd_splitkv_kernelI23Flash_fwd_kernel_traitsILi192ELi64ELi64ELi4ELb0ELb0EN7cutlass10bfloat16_tE19Flash_kernel_traitsILi192ELi64ELi64ELi4ES3_EELb0ELb1ELb0ELb0ELb0ELb0ELb0ELb1EEEvNS_16Flash_fwd_paramsE --------------------------
	.section	.text._ZN5flash24flash_fwd_splitkv_kernelI23Flash_fwd_kernel_traitsILi192ELi64ELi64ELi4ELb0ELb0EN7cutlass10bfloat16_tE19Flash_kernel_traitsILi192ELi64ELi64ELi4ES3_EELb0ELb1ELb0ELb0ELb0ELb0ELb0ELb1EEEvNS_16Flash_fwd_paramsE,"ax",@progbits
	.align	128
        .global         _ZN5flash24flash_fwd_splitkv_kernelI23Flash_fwd_kernel_traitsILi192ELi64ELi64ELi4ELb0ELb0EN7cutlass10bfloat16_tE19Flash_kernel_traitsILi192ELi64ELi64ELi4ES3_EELb0ELb1ELb0ELb0ELb0ELb0ELb0ELb1EEEvNS_16Flash_fwd_paramsE
        .type           _ZN5flash24flash_fwd_splitkv_kernelI23Flash_fwd_kernel_traitsILi192ELi64ELi64ELi4ELb0ELb0EN7cutlass10bfloat16_tE19Flash_kernel_traitsILi192ELi64ELi64ELi4ES3_EELb0ELb1ELb0ELb0ELb0ELb0ELb0ELb1EEEvNS_16Flash_fwd_paramsE,@function
        .size           _ZN5flash24flash_fwd_splitkv_kernelI23Flash_fwd_kernel_traitsILi192ELi64ELi64ELi4ELb0ELb0EN7cutlass10bfloat16_tE19Flash_kernel_traitsILi192ELi64ELi64ELi4ES3_EELb0ELb1ELb0ELb0ELb0ELb0ELb0ELb1EEEvNS_16Flash_fwd_paramsE,(.L_x_7902 - _ZN5flash24flash_fwd_splitkv_kernelI23Flash_fwd_kernel_traitsILi192ELi64ELi64ELi4ELb0ELb0EN7cutlass10bfloat16_tE19Flash_kernel_traitsILi192ELi64ELi64ELi4ES3_EELb0ELb1ELb0ELb0ELb0ELb0ELb0ELb1EEEvNS_16Flash_fwd_paramsE)
        .other          _ZN5flash24flash_fwd_splitkv_kernelI23Flash_fwd_kernel_traitsILi192ELi64ELi64ELi4ELb0ELb0EN7cutlass10bfloat16_tE19Flash_kernel_traitsILi192ELi64ELi64ELi4ES3_EELb0ELb1ELb0ELb0ELb0ELb0ELb0ELb1EEEvNS_16Flash_fwd_paramsE,@"STO_CUDA_ENTRY STV_DEFAULT"
_ZN5flash24flash_fwd_splitkv_kernelI23Flash_fwd_kernel_traitsILi192ELi64ELi64ELi4ELb0ELb0EN7cutlass10bfloat16_tE19Flash_kernel_traitsILi192ELi64ELi64ELi4ES3_EELb0ELb1ELb0ELb0ELb0ELb0ELb0ELb1EEEvNS_16Flash_fwd_paramsE:
.text._ZN5flash24flash_fwd_splitkv_kernelI23Flash_fwd_kernel_traitsILi192ELi64ELi64ELi4ELb0ELb0EN7cutlass10bfloat16_tE19Flash_kernel_traitsILi192ELi64ELi64ELi4ES3_EELb0ELb1ELb0ELb0ELb0ELb0ELb0ELb1EEEvNS_16Flash_fwd_paramsE:
[----:B------:R-:W-:Y:S01]  /*0000*/  LDC R1, c[0x0][0x28] ;  /* 0x00000a00ff017b82 */ /* 0x000fe20000000800 */
[----:B------:R-:W1:Y:S07]  /*0010*/  S2R R209, SR_CTAID.X ;  /* 0x0000000000d17919 */ /* 0x000e6e0000002500 */
[----:B------:R-:W2:Y:S01]  /*0020*/  LDC.64 R16, c[0x0][0x198] ;  /* 0x00006600ff107b82 */ /* 0x000ea20000000a00 */
[----:B------:R-:W-:Y:S01]  /*0030*/  BSSY B4, `(.L_x_2232) ;  /* 0x0000005000047945 */ /* 0x000fe20003800000 */
[----:B------:R-:W-:Y:S01]  /*0040*/  MOV R206, 0x80 ;  /* 0x0000008000ce7802 */ /* 0x000fe20000000f00 */
[----:B------:R-:W3:Y:S01]  /*0050*/  S2R R208, SR_CTAID.Y ;  /* 0x0000000000d07919 */ /* 0x000ee20000002600 */
[----:B------:R-:W4:Y:S05]  /*0060*/  S2R R207, SR_CTAID.Z ;  /* 0x0000000000cf7919 */ /* 0x000f2a0000002700 */
[----:B-1234-:R-:W-:Y:S05]  /*0070*/  CALL.REL.NOINC `($_ZN5flash24flash_fwd_splitkv_kernelI23Flash_fwd_kernel_traitsILi192ELi64ELi64ELi4ELb0ELb0EN7cutlass10bfloat16_tE19Flash_kernel_traitsILi192ELi64ELi64ELi4ES3_EELb0ELb1ELb0ELb0ELb0ELb0ELb0ELb1EEEvNS_16Flash_fwd_paramsE$_ZN5flash30compute_attn_1rowblock_splitkvI23Flash_fwd_kernel_traitsILi192ELi64ELi64ELi4ELb0ELb0EN7cutlass10bfloat16_tE19Flash_kernel_traitsILi192ELi64ELi64ELi4ES3_EELb0ELb1ELb0ELb0ELb0ELb0ELb0ELb1ENS_16Flash_fwd_paramsEEEvRKT8_iiiii) ;  /* 0x0000000000087944 */ /* 0x01efea0003c00000 */
[----:B------:R-:W-:Y:S05]  /*0080*/  BSYNC B4 ;  /* 0x0000000000047941 */ /* 0x000fea0003800000 */
.L_x_2232:
[----:B------:R-:W-:Y:S05]  /*0090*/  EXIT ;  /* 0x000000000000794d */ /* 0x000fea0003800000 */
        .type           $_ZN5flash24flash_fwd_splitkv_kernelI23Flash_fwd_kernel_traitsILi192ELi64ELi64ELi4ELb0ELb0EN7cutlass10bfloat16_tE19Flash_kernel_traitsILi192ELi64ELi64ELi4ES3_EELb0ELb1ELb0ELb0ELb0ELb0ELb0ELb1EEEvNS_16Flash_fwd_paramsE$_ZN5flash30compute_attn_1rowblock_splitkvI23Flash_fwd_kernel_traitsILi192ELi64ELi64ELi4ELb0ELb0EN7cutlass10bfloat16_tE19Flash_kernel_traitsILi192ELi64ELi64ELi4ES3_EELb0ELb1ELb0ELb0ELb0ELb0ELb0ELb1ENS_16Flash_fwd_paramsEEEvRKT8_iiiii,@function
        .size           $_ZN5flash24flash_fwd_splitkv_kernelI23Flash_fwd_kernel_traitsILi192ELi64ELi64ELi4ELb0ELb0EN7cutlass10bfloat16_tE19Flash_kernel_traitsILi192ELi64ELi64ELi4ES3_EELb0ELb1ELb0ELb0ELb0ELb0ELb0ELb1EEEvNS_16Flash_fwd_paramsE$_ZN5flash30compute_attn_1rowblock_splitkvI23Flash_fwd_kernel_traitsILi192ELi64ELi64ELi4ELb0ELb0EN7cutlass10bfloat16_tE19Flash_kernel_traitsILi192ELi64ELi64ELi4ES3_EELb0ELb1ELb0ELb0ELb0ELb0ELb0ELb1ENS_16Flash_fwd_paramsEEEvRKT8_iiiii,(.L_x_7902 - $_ZN5flash24flash_fwd_splitkv_kernelI23Flash_fwd_kernel_traitsILi192ELi64ELi64ELi4ELb0ELb0EN7cutlass10bfloat16_tE19Flash_kernel_traitsILi192ELi64ELi64ELi4ES3_EELb0ELb1ELb0ELb0ELb0ELb0ELb0ELb1EEEvNS_16Flash_fwd_paramsE$_ZN5flash30compute_attn_1rowblock_splitkvI23Flash_fwd_kernel_traitsILi192ELi64ELi64ELi4ELb0ELb0EN7cutlass10bfloat16_tE19Flash_kernel_traitsILi192ELi64ELi64ELi4ES3_EELb0ELb1ELb0ELb0ELb0ELb0ELb0ELb1ENS_16Flash_fwd_paramsEEEvRKT8_iiiii)
$_ZN5flash24flash_fwd_splitkv_kernelI23Flash_fwd_kernel_traitsILi192ELi64ELi64ELi4ELb0ELb0EN7cutlass10bfloat16_tE19Flash_kernel_traitsILi192ELi64ELi64ELi4ES3_EELb0ELb1ELb0ELb0ELb0ELb0ELb0ELb1EEEvNS_16Flash_fwd_paramsE$_ZN5flash30compute_attn_1rowblock_splitkvI23Flash_fwd_kernel_traitsILi192ELi64ELi64ELi4ELb0ELb0EN7cutlass10bfloat16_tE19Flash_kernel_traitsILi192ELi64ELi64ELi4ES3_EELb0ELb1ELb0ELb0ELb0ELb0ELb0ELb1ENS_16Flash_fwd_paramsEEEvRKT8_iiiii:
        /* <DEDUP_REMOVED lines=15> */
[----:B------:R-:W-:Y:S01]  /*0190*/  BSSY B0, `(.L_x_2233) ;  /* 0x000000c000007945 */ /* 0x000fe20003800000 */
[----:B------:R-:W-:Y:S01]  /*01a0*/  IMAD.MOV.U32 R12, RZ, RZ, -0x1 ;  /* 0xffffffffff0c7424 */ /* 0x000fe200078e00ff */
[----:B--2---:R-:W-:-:S06]  /*01b0*/  @P0 IADD3 R210, -R212, R3, RZ ;  /* 0x00000003d4d20210 */ /* 0x004fcc0007ffe1ff */
[----:B------:R1:W5:Y:S01]  /*01c0*/  @!P0 LD.E R210, desc[UR6][R16.64+0xb4] ;  /* 0x0000b40610d28980 */ /* 0x000362000c101900 */
[----:B----4-:R-:W-:-:S04]  /*01d0*/  ISETP.NE.U32.AND P0, PT, R4, RZ, PT ;  /* 0x000000ff0400720c */ /* 0x010fc80003f05070 */
[----:B------:R-:W-:Y:S01]  /*01e0*/  ISETP.NE.AND.EX P0, PT, R5, RZ, PT, P0 ;  /* 0x000000ff0500720c */ /* 0x000fe20003f05300 */
[----:B------:R-:W-:-:S12]  /*01f0*/  IMAD.WIDE R4, R208, 0x4, R4 ;  /* 0x00000004d0047825 */ /* 0x000fd800078e0204 */
[----:B------:R-:W-:Y:S05]  /*0200*/  @!P0 BRA `(.L_x_2234) ;  /* 0x0000000000108947 */ /* 0x000fea0003800000 */
[----:B------:R-:W2:Y:S02]  /*0210*/  LD.E.U8 R0, desc[UR6][R16.64+0x1b2] ;  /* 0x0001b20610007980 */ /* 0x000ea4000c101100 */
[----:B--2---:R-:W-:-:S13]  /*0220*/  ISETP.NE.AND P1, PT, R0, RZ, PT ;  /* 0x000000ff0000720c */ /* 0x004fda0003f25270 */
[----:B------:R-:W-:Y:S05]  /*0230*/  @!P1 BRA `(.L_x_2234) ;  /* 0x0000000000049947 */ /* 0x000fea0003800000 */
[----:B------:R2:W5:Y:S02]  /*0240*/  LD.E R12, desc[UR6][R4.64] ;  /* 0x00000006040c7980 */ /* 0x000564000c101900 */
.L_x_2234:
[----:B------:R-:W-:Y:S05]  /*0250*/  BSYNC B0 ;  /* 0x0000000000007941 */ /* 0x000fea0003800000 */
.L_x_2233:
        /* <DEDUP_REMOVED lines=8> */
.L_x_2236:
[----:B------:R3:W5:Y:S02]  /*02e0*/  LD.E R76, desc[UR6][R16.64+0xb8] ;  /* 0x0000b806104c7980 */ /* 0x000764000c101900 */
.L_x_2237:
[----:B------:R-:W-:Y:S05]  /*02f0*/  BSYNC B0 ;  /* 0x0000000000007941 */ /* 0x000fea0003800000 */
.L_x_2235:
        /* <DEDUP_REMOVED lines=10> */
.L_x_2239:
[----:B------:R-:W2:Y:S01]  /*03a0*/  LD.E.64 R2, desc[UR6][R16.64+0x108] ;  /* 0x0001080610027980 */ /* 0x000ea2000c101b00 */
[----:B------:R-:W-:Y:S01]  /*03b0*/  BSSY B0, `(.L_x_2241) ;  /* 0x0000006000007945 */ /* 0x000fe20003800000 */
[----:B------:R-:W-:Y:S01]  /*03c0*/  IMAD.MOV.U32 R69, RZ, RZ, RZ ;  /* 0x000000ffff457224 */ /* 0x000fe200078e00ff */
[----:B--2---:R-:W-:-:S04]  /*03d0*/  ISETP.NE.U32.AND P0, PT, R2, RZ, PT ;  /* 0x000000ff0200720c */ /* 0x004fc80003f05070 */
[----:B------:R-:W-:-:S13]  /*03e0*/  ISETP.NE.AND.EX P0, PT, R3, RZ, PT, P0 ;  /* 0x000000ff0300720c */ /* 0x000fda0003f05300 */
[----:B------:R-:W-:Y:S05]  /*03f0*/  @!P0 BRA `(.L_x_2242) ;  /* 0x0000000000048947 */ /* 0x000fea0003800000 */
[----:B------:R2:W5:Y:S02]  /*0400*/  LD.E R69, desc[UR6][R16.64+0xbc] ;  /* 0x0000bc0610457980 */ /* 0x000564000c101900 */
.L_x_2242:
[----:B------:R-:W-:Y:S05]  /*0410*/  BSYNC B0 ;  /* 0x0000000000007941 */ /* 0x000fea0003800000 */
.L_x_2241:
[----:B-----5:R-:W-:Y:S02]  /*0420*/  IADD3 R69, R76, R69, RZ ;  /* 0x000000454c457210 */ /* 0x020fe40007ffe0ff */
.L_x_2240:
[----:B------:R-:W-:Y:S05]  /*0430*/  BSYNC B1 ;  /* 0x0000000000017941 */ /* 0x000fea0003800000 */
.L_x_2238:
[----:B------:R-:W-:Y:S01]  /*0440*/  IMAD.SHL.U32 R73, R209, 0x40, RZ ;  /* 0x00000040d1497824 */ /* 0x000fe200078e00ff */
[----:B------:R-:W-:Y:S01]  /*0450*/  MOV R2, R206 ;  /* 0x000000ce00027202 */ /* 0x000fe20000000f00 */
[----:B------:R-:W-:-:S03]  /*0460*/  IMAD.MOV.U32 R3, RZ, RZ, 0x0 ;  /* 0x00000000ff037424 */ /* 0x000fc600078e00ff */
[----:B------:R-:W-:-:S13]  /*0470*/  ISETP.GT.AND P0, PT, R210, R73, PT ;  /* 0x00000049d200720c */ /* 0x000fda0003f04270 */
[----:B-1234-:R-:W-:Y:S05]  /*0480*/  @!P0 RET.REL.NODEC R2 `(_ZN5flash24flash_fwd_splitkv_kernelI23Flash_fwd_kernel_traitsILi192ELi64ELi64ELi4ELb0ELb0EN7cutlass10bfloat16_tE19Flash_kernel_traitsILi192ELi64ELi64ELi4ES3_EELb0ELb1ELb0ELb0ELb0ELb0ELb0ELb1EEEvNS_16Flash_fwd_paramsE) ;  /* 0xfffffff802dc8950 */ /* 0x01efea0003c3ffff */
[----:B------:R-:W2:Y:S04]  /*0490*/  LD.E R9, desc[UR6][R16.64+0xb8] ;  /* 0x0000b80610097980 */ /* 0x000ea8000c101900 */
[----:B------:R-:W3:Y:S04]  /*04a0*/  LD.E R7, desc[UR6][R16.64+0x184] ;  /* 0x0001840610077980 */ /* 0x000ee8000c101900 */
[----:B------:R-:W4:Y:S01]  /*04b0*/  LD.E R2, desc[UR6][R16.64+0x188] ;  /* 0x0001880610027980 */ /* 0x000f22000c101900 */
[C---:B------:R-:W-:Y:S02]  /*04c0*/  IADD3 R0, R69.reuse, R73, -R210 ;  /* 0x0000004945007210 */ /* 0x040fe40007ffe8d2 */
[----:B------:R-:W-:Y:S01]  /*04d0*/  IADD3 R3, -R210, 0x7f, R73 ;  /* 0x0000007fd2037810 */ /* 0x000fe20007ffe149 */
[----:B------:R-:W-:Y:S01]  /*04e0*/  VIADD R5, R69, 0x3f ;  /* 0x0000003f45057836 */ /* 0x000fe20000000000 */
[----:B------:R-:W1:Y:S01]  /*04f0*/  S2R R70, SR_TID.X ;  /* 0x0000000000467919 */ /* 0x000e620000002100 */
[----:B--2---:R-:W-:-:S02]  /*0500*/  VIADD R9, R9, 0x3f ;  /* 0x0000003f09097836 */ /* 0x004fc40000000000 */
[----:B---3--:R-:W-:Y:S01]  /*0510*/  IMAD.IADD R7, R0, 0x1, -R7 ;  /* 0x0000000100077824 */ /* 0x008fe200078e0a07 */
[----:B----4-:R-:W-:Y:S02]  /*0520*/  IADD3 R3, R2, R3, R69 ;  /* 0x0000000302037210 */ /* 0x010fe40007ffe045 */
[----:B------:R-:W-:Y:S02]  /*0530*/  SHF.R.S32.HI R2, RZ, 0x1f, R5 ;  /* 0x0000001fff027819 */ /* 0x000fe40000011405 */
[----:B------:R-:W-:Y:S02]  /*0540*/  SHF.R.S32.HI R6, RZ, 0x1f, R9 ;  /* 0x0000001fff067819 */ /* 0x000fe40000011409 */
[----:B------:R-:W-:Y:S02]  /*0550*/  SHF.R.S32.HI R0, RZ, 0x1f, R3 ;  /* 0x0000001fff007819 */ /* 0x000fe40000011403 */
[----:B------:R-:W-:Y:S02]  /*0560*/  SHF.R.S32.HI R4, RZ, 0x1f, R7 ;  /* 0x0000001fff047819 */ /* 0x000fe40000011407 */
[----:B------:R-:W-:-:S02]  /*0570*/  LEA.HI R2, R2, R5, RZ, 0x6 ;  /* 0x0000000502027211 */ /* 0x000fc400078f30ff */
[----:B------:R-:W-:Y:S02]  /*0580*/  LEA.HI R6, R6, R9, RZ, 0x6 ;  /* 0x0000000906067211 */ /* 0x000fe400078f30ff */
[----:B------:R-:W-:Y:S02]  /*0590*/  LEA.HI R0, R0, R3, RZ, 0x6 ;  /* 0x0000000300007211 */ /* 0x000fe400078f30ff */
[----:B------:R-:W-:Y:S02]  /*05a0*/  LEA.HI R4, R4, R7, RZ, 0x6 ;  /* 0x0000000704047211 */ /* 0x000fe400078f30ff */
[----:B------:R-:W-:Y:S02]  /*05b0*/  SHF.R.S32.HI R2, RZ, 0x6, R2 ;  /* 0x00000006ff027819 */ /* 0x000fe40000011402 */
[----:B------:R-:W-:Y:S02]  /*05c0*/  SHF.R.S32.HI R3, RZ, 0x6, R6 ;  /* 0x00000006ff037819 */ /* 0x000fe40000011406 */
[----:B------:R-:W-:-:S02]  /*05d0*/  SHF.R.S32.HI R0, RZ, 0x6, R0 ;  /* 0x00000006ff007819 */ /* 0x000fc40000011400 */
[----:B------:R-:W-:Y:S02]  /*05e0*/  SHF.R.S32.HI R4, RZ, 0x6, R4 ;  /* 0x00000006ff047819 */ /* 0x000fe40000011404 */
[----:B------:R-:W-:Y:S02]  /*05f0*/  VIMNMX3 R134, R3, R2, R0, PT ;  /* 0x000000020386720f */ /* 0x000fe40003800100 */
[----:B------:R-:W-:-:S04]  /*0600*/  VIMNMX R203, RZ, R4, !PT ;  /* 0x00000004ffcb7248 */ /* 0x000fc80007fe0100 */
[----:B------:R-:W-:-:S13]  /*0610*/  ISETP.GE.AND P0, PT, R203, R134, PT ;  /* 0x00000086cb00720c */ /* 0x000fda0003f06270 */
[----:B-1----:R-:W-:Y:S05]  /*0620*/  @!P0 BRA `(.L_x_2243) ;  /* 0x0000000800408947 */ /* 0x002fea0003800000 */
        /* <DEDUP_REMOVED lines=62> */
.L_x_2245:
[----:B------:R-:W-:Y:S05]  /*0a10*/  BSYNC B0 ;  /* 0x0000000000007941 */ /* 0x000fea0003800000 */
.L_x_2244:
        /* <DEDUP_REMOVED lines=19> */
.L_x_2247:
[----:B------:R-:W-:Y:S05]  /*0b50*/  BSYNC B0 ;  /* 0x0000000000007941 */ /* 0x000fea0003800000 */
.L_x_2246:
        /* <DEDUP_REMOVED lines=21> */
.L_x_2249:
[----:B------:R-:W-:Y:S05]  /*0cb0*/  BSYNC B0 ;  /* 0x0000000000007941 */ /* 0x000fea0003800000 */
.L_x_2248:
        /* <DEDUP_REMOVED lines=29> */
.L_x_2251:
[----:B------:R-:W-:Y:S05]  /*0e90*/  BSYNC B0 ;  /* 0x0000000000007941 */ /* 0x000fea0003800000 */
.L_x_2250:
[----:B------:R-:W-:Y:S01]  /*0ea0*/  MOV R207, 0x0 ;  /* 0x0000000000cf7802 */ /* 0x000fe20000000f00 */
[----:B------:R-:W-:Y:S04]  /*0eb0*/  @!P6 ST.E desc[UR6][R10.64], R4 ;  /* 0x000000040a00e985 */ /* 0x000fe8000c101906 */
[----:B------:R-:W-:Y:S04]  /*0ec0*/  @!P5 ST.E desc[UR6][R10.64+0x40], R3 ;  /* 0x000040030a00d985 */ /* 0x000fe8000c101906 */
[----:B------:R1:W-:Y:S02]  /*0ed0*/  @!P4 ST.E desc[UR6][R10.64+0x80], R0 ;  /* 0x000080000a00c985 */ /* 0x0003e4000c101906 */
[----:B-12---:R-:W-:Y:S05]  /*0ee0*/  @P3 RET.REL.NODEC R206 `(_ZN5flash24flash_fwd_splitkv_kernelI23Flash_fwd_kernel_traitsILi192ELi64ELi64ELi4ELb0ELb0EN7cutlass10bfloat16_tE19Flash_kernel_traitsILi192ELi64ELi64ELi4ES3_EELb0ELb1ELb0ELb0ELb0ELb0ELb0ELb1EEEvNS_16Flash_fwd_paramsE) ;  /* 0xfffffff0ce443950 */ /* 0x006fea0003c3ffff */
[----:B------:R-:W-:Y:S02]  /*0ef0*/  MOV R3, 0x7f800000 ;  /* 0x7f80000000037802 */ /* 0x000fe40000000f00 */
[----:B------:R-:W-:-:S03]  /*0f00*/  MOV R207, 0x0 ;  /* 0x0000000000cf7802 */ /* 0x000fc60000000f00 */
[----:B------:R1:W-:Y:S02]  /*0f10*/  ST.E desc[UR6][R10.64+0xc0], R3 ;  /* 0x0000c0030a007985 */ /* 0x0003e4000c101906 */
[----:B-1----:R-:W-:Y:S05]  /*0f20*/  RET.REL.NODEC R206 `(_ZN5flash24flash_fwd_splitkv_kernelI23Flash_fwd_kernel_traitsILi192ELi64ELi64ELi4ELb0ELb0EN7cutlass10bfloat16_tE19Flash_kernel_traitsILi192ELi64ELi64ELi4ES3_EELb0ELb1ELb0ELb0ELb0ELb0ELb0ELb1EEEvNS_16Flash_fwd_paramsE) ;  /* 0xfffffff0ce347950 */ /* 0x002fea0003c3ffff */
.L_x_2243:
        /* <DEDUP_REMOVED lines=33> */
[----:B-----5:R-:W1:Y:S08]  /*1140*/  I2F.RP R10, R3 ;  /* 0x00000003000a7306 */ /* 0x020e700000209400 */
[----:B-1----:R-:W1:Y:S02]  /*1150*/  MUFU.RCP R8, R10 ;  /* 0x0000000a00087308 */ /* 0x002e640000001000 */
[----:B-1----:R-:W-:-:S06]  /*1160*/  IADD3 R8, R8, 0xffffffe, RZ ;  /* 0x0ffffffe08087810 */ /* 0x002fcc0007ffe0ff */
[----:B------:R-:W1:Y:S02]  /*1170*/  F2I.FTZ.U32.TRUNC.NTZ R9, R8 ;  /* 0x0000000800097305 */ /* 0x000e64000021f000 */
        /* <DEDUP_REMOVED lines=58> */
[-C--:B------:R-:W-:Y:S02]  /*1520*/  IMAD R3, R13, R2.reuse, RZ ;  /* 0x000000020d037224 */ /* 0x080fe400078e02ff */
[----:B------:R-:W-:-:S04]  /*1530*/  IMAD.WIDE.U32 R22, R12, R2, RZ ;  /* 0x000000020c167225 */ /* 0x000fc800078e00ff */
[----:B------:R-:W-:Y:S02]  /*1540*/  IMAD R2, R14, R8, R7 ;  /* 0x000000080e027224 */ /* 0x000fe400078e0207 */
[----:B------:R-:W-:Y:S02]  /*1550*/  IMAD R3, R12, R0, R3 ;  /* 0x000000000c037224 */ /* 0x000fe400078e0203 */
[----:B------:R-:W-:Y:S01]  /*1560*/  IMAD.WIDE.U32 R14, R11, R14, R18 ;  /* 0x0000000e0b0e7225 */ /* 0x000fe200078e0012 */
[----:B------:R-:W-:-:S03]  /*1570*/  MOV R0, R22 ;  /* 0x0000001600007202 */ /* 0x000fc60000000f00 */
[----:B------:R-:W-:Y:S01]  /*1580*/  IMAD.IADD R7, R23, 0x1, R3 ;  /* 0x0000000117077824 */ /* 0x000fe200078e0203 */
[----:B------:R-:W-:Y:S01]  /*1590*/  IADD3 R3, R15, R2, RZ ;  /* 0x000000020f037210 */ /* 0x000fe20007ffe0ff */
[----:B------:R-:W-:Y:S01]  /*15a0*/  IMAD.MOV.U32 R2, RZ, RZ, R14 ;  /* 0x000000ffff027224 */ /* 0x000fe200078e000e */
[----:B------:R-:W-:Y:S05]  /*15b0*/  BRA `(.L_x_2254) ;  /* 0x0000000400407947 */ /* 0x000fea0003800000 */
.L_x_2253:
        /* <DEDUP_REMOVED lines=21> */
[----:B------:R-:W-:Y:S01]  /*1710*/  IMAD R0, R2, R7, R0 ;  /* 0x0000000702007224 */ /* 0x000fe200078e0200 */
[----:B------:R-:W-:-:S04]  /*1720*/  @!P3 SHF.R.S32.HI R6, RZ, 0x1f, R11 ;  /* 0x0000001fff06b819 */ /* 0x000fc8000001140b */
[----:B------:R-:W-:Y:S01]  /*1730*/  ISETP.GT.U32.AND P0, PT, R3, R0, PT ;  /* 0x000000000300720c */ /* 0x000fe20003f04070 */
[-C--:B---3--:R-:W-:Y:S02]  /*1740*/  @!P3 IMAD R5, R65, R11.reuse, RZ ;  /* 0x0000000b4105b224 */ /* 0x088fe400078e02ff */
[----:B------:R-:W-:-:S04]  /*1750*/  @!P3 IMAD.WIDE.U32 R22, R64, R11, RZ ;  /* 0x0000000b4016b225 */ /* 0x000fc800078e00ff */
[----:B------:R-:W-:Y:S01]  /*1760*/  @!P3 IMAD R5, R6, R64, R5 ;  /* 0x000000400605b224 */ /* 0x000fe200078e0205 */
[----:B-----5:R-:W-:Y:S01]  /*1770*/  @!P3 SHF.R.S32.HI R6, RZ, 0x1f, R10 ;  /* 0x0000001fff06b819 */ /* 0x020fe2000001140a */
[----:B------:R-:W-:-:S03]  /*1780*/  @P3 IMAD.IADD R7, R11, 0x1, R12 ;  /* 0x000000010b073824 */ /* 0x000fc600078e020c */
[----:B------:R-:W-:Y:S01]  /*1790*/  @!P3 IADD3 R23, R23, R5, RZ ;  /* 0x000000051717b210 */ /* 0x000fe20007ffe0ff */
[----:B----4-:R-:W-:Y:S01]  /*17a0*/  @!P3 IMAD R5, R21, R10, RZ ;  /* 0x0000000a1505b224 */ /* 0x010fe200078e02ff */
[----:B------:R-:W-:Y:S01]  /*17b0*/  @!P0 IADD3 R0, R0, -R3, RZ ;  /* 0x8000000300008210 */ /* 0x000fe20007ffe0ff */
[-C--:B------:R-:W-:Y:S02]  /*17c0*/  @P3 IMAD R9, R65, R7.reuse, RZ ;  /* 0x0000000741093224 */ /* 0x080fe400078e02ff */
[----:B------:R-:W-:Y:S01]  /*17d0*/  @P3 IMAD.WIDE.U32 R24, R64, R7, RZ ;  /* 0x0000000740183225 */ /* 0x000fe200078e00ff */
[----:B------:R-:W-:-:S03]  /*17e0*/  ISETP.GE.U32.AND P2, PT, R0, R3, PT ;  /* 0x000000030000720c */ /* 0x000fc60003f46070 */
[C---:B------:R-:W-:Y:S02]  /*17f0*/  @!P3 IMAD R5, R20.reuse, R6, R5 ;  /* 0x000000061405b224 */ /* 0x040fe400078e0205 */
[----:B------:R-:W-:Y:S01]  /*1800*/  @!P3 IMAD.WIDE.U32 R20, R20, R10, R22 ;  /* 0x0000000a1414b225 */ /* 0x000fe200078e0016 */
[----:B------:R-:W-:Y:S02]  /*1810*/  LOP3.LUT R0, R207, R4, RZ, 0x3c, !PT ;  /* 0x00000004cf007212 */ /* 0x000fe400078e3cff */
[----:B------:R-:W-:Y:S01]  /*1820*/  @P3 MOV R8, R24 ;  /* 0x0000001800083202 */ /* 0x000fe20000000f00 */
[----:B------:R-:W-:Y:S01]  /*1830*/  @P3 IMAD.IADD R9, R25, 0x1, R9 ;  /* 0x0000000119093824 */ /* 0x000fe200078e0209 */
[----:B------:R-:W-:Y:S01]  /*1840*/  @!P3 MOV R8, R20 ;  /* 0x000000140008b202 */ /* 0x000fe20000000f00 */
[----:B------:R-:W-:Y:S01]  /*1850*/  @!P3 IMAD.IADD R9, R21, 0x1, R5 ;  /* 0x000000011509b824 */ /* 0x000fe200078e0205 */
[----:B------:R-:W-:Y:S01]  /*1860*/  LEA R5, R134, 0xffffffc0, 0x6 ;  /* 0xffffffc086057811 */ /* 0x000fe200078e30ff */
[----:B------:R-:W-:Y:S01]  /*1870*/  @!P3 IMAD R6, R67, R11, RZ ;  /* 0x0000000b4306b224 */ /* 0x000fe200078e02ff */
[----:B------:R-:W-:-:S02]  /*1880*/  @!P3 SHF.R.S32.HI R3, RZ, 0x1f, R11 ;  /* 0x0000001fff03b819 */ /* 0x000fc4000001140b */
[----:B------:R-:W-:Y:S02]  /*1890*/  ISETP.GE.AND P1, PT, R0, RZ, PT ;  /* 0x000000ff0000720c */ /* 0x000fe40003f26270 */
[----:B------:R-:W-:Y:S02]  /*18a0*/  @!P0 IADD3 R2, R2, 0x1, RZ ;  /* 0x0000000102028810 */ /* 0x000fe40007ffe0ff */
[----:B------:R-:W-:Y:S01]  /*18b0*/  ISETP.NE.AND P0, PT, R4, RZ, PT ;  /* 0x000000ff0400720c */ /* 0x000fe20003f05270 */
[----:B------:R-:W-:Y:S01]  /*18c0*/  IMAD.WIDE.U32 R22, R64, R5, R8 ;  /* 0x0000000540167225 */ /* 0x000fe200078e0008 */
[----:B------:R-:W-:-:S03]  /*18d0*/  SHF.R.S32.HI R21, RZ, 0x1f, R5 ;  /* 0x0000001fff157819 */ /* 0x000fc60000011405 */
[----:B------:R-:W-:Y:S02]  /*18e0*/  @!P3 IMAD R3, R3, R66, R6 ;  /* 0x000000420303b224 */ /* 0x000fe400078e0206 */
[----:B------:R-:W-:-:S04]  /*18f0*/  @!P3 IMAD.WIDE.U32 R8, R66, R11, RZ ;  /* 0x0000000b4208b225 */ /* 0x000fc800078e00ff */
[----:B------:R-:W-:Y:S02]  /*1900*/  @P2 VIADD R2, R2, 0x1 ;  /* 0x0000000102022836 */ /* 0x000fe40000000000 */
[----:B------:R-:W-:Y:S01]  /*1910*/  IMAD R7, R65, R5, RZ ;  /* 0x0000000541077224 */ /* 0x000fe200078e02ff */
[----:B------:R-:W-:Y:S01]  /*1920*/  @!P3 IADD3 R9, R9, R3, RZ ;  /* 0x000000030909b210 */ /* 0x000fe20007ffe0ff */
[----:B------:R-:W-:Y:S01]  /*1930*/  IMAD.MOV.U32 R6, RZ, RZ, R2 ;  /* 0x000000ffff067224 */ /* 0x000fe200078e0002 */
[----:B------:R-:W-:Y:S01]  /*1940*/  @!P3 SHF.R.S32.HI R3, RZ, 0x1f, R10 ;  /* 0x0000001fff03b819 */ /* 0x000fe2000001140a */
[----:B------:R-:W-:Y:S02]  /*1950*/  IMAD R7, R21, R64, R7 ;  /* 0x0000004015077224 */ /* 0x000fe400078e0207 */
[----:B------:R-:W-:Y:S02]  /*1960*/  @!P3 IMAD R2, R19, R10, RZ ;  /* 0x0000000a1302b224 */ /* 0x000fe400078e02ff */
[----:B------:R-:W-:Y:S01]  /*1970*/  @!P1 IMAD.MOV R6, RZ, RZ, -R6 ;  /* 0x000000ffff069224 */ /* 0x000fe200078e0a06 */
[----:B------:R-:W-:Y:S01]  /*1980*/  @!P0 LOP3.LUT R6, RZ, R4, RZ, 0x33, !PT ;  /* 0x00000004ff068212 */ /* 0x000fe200078e33ff */
[C---:B------:R-:W-:Y:S01]  /*1990*/  @!P3 IMAD R2, R18.reuse, R3, R2 ;  /* 0x000000031202b224 */ /* 0x040fe200078e0202 */
[----:B------:R-:W-:Y:S01]  /*19a0*/  @P3 IADD3 R11, R11, R12, RZ ;  /* 0x0000000c0b0b3210 */ /* 0x000fe20007ffe0ff */
[----:B------:R-:W-:Y:S01]  /*19b0*/  @!P3 IMAD.WIDE.U32 R18, R18, R10, R8 ;  /* 0x0000000a1212b225 */ /* 0x000fe200078e0008 */
[----:B------:R-:W-:-:S02]  /*19c0*/  IADD3 R13, R23, R7, RZ ;  /* 0x00000007170d7210 */ /* 0x000fc40007ffe0ff */
[----:B------:R-:W-:Y:S01]  /*19d0*/  MOV R12, R22 ;  /* 0x00000016000c7202 */ /* 0x000fe20000000f00 */
[----:B------:R-:W-:Y:S01]  /*19e0*/  IMAD R3, R15, R6, RZ ;  /* 0x000000060f037224 */ /* 0x000fe200078e02ff */
[----:B------:R-:W-:Y:S01]  /*19f0*/  SHF.R.S32.HI R8, RZ, 0x1f, R6 ;  /* 0x0000001fff087819 */ /* 0x000fe20000011406 */
[-C--:B------:R-:W-:Y:S02]  /*1a00*/  @P3 IMAD R7, R67, R11.reuse, RZ ;  /* 0x0000000b43073224 */ /* 0x080fe400078e02ff */
[----:B------:R-:W-:-:S04]  /*1a10*/  @P3 IMAD.WIDE.U32 R22, R66, R11, RZ ;  /* 0x0000000b42163225 */ /* 0x000fc800078e00ff */
[----:B------:R-:W-:Y:S01]  /*1a20*/  IMAD.WIDE.U32 R12, R14, R6, R12 ;  /* 0x000000060e0c7225 */ /* 0x000fe200078e000c */
[----:B------:R-:W-:-:S03]  /*1a30*/  @P3 IADD3 R7, R23, R7, RZ ;  /* 0x0000000717073210 */ /* 0x000fc60007ffe0ff */
        /* <DEDUP_REMOVED lines=8> */
.L_x_2254:
[----:B------:R-:W-:Y:S05]  /*1ac0*/  BSYNC B0 ;  /* 0x0000000000007941 */ /* 0x000fea0003800000 */
.L_x_2252:
[----:B------:R-:W-:Y:S01]  /*1ad0*/  ISETP.NE.AND P0, PT, R212, -0x1, PT ;  /* 0xffffffffd400780c */ /* 0x000fe20003f05270 */
[----:B------:R-:W2:Y:S04]  /*1ae0*/  LD.E.64 R170, desc[UR6][R16.64+0x30] ;  /* 0x0000300610aa7980 */ /* 0x000ea8000c101b00 */
[----:B------:R-:W3:Y:S04]  /*1af0*/  LD.E.64 R22, desc[UR6][R16.64+0x48] ;  /* 0x0000480610167980 */ /* 0x000ee8000c101b00 */
[----:B------:R-:W4:Y:S04]  /*1b00*/  LD.E R79, desc[UR6][R16.64+0xc0] ;  /* 0x0000c006104f7980 */ /* 0x000f28000c101900 */
[----:B------:R-:W3:Y:S04]  /*1b10*/  @!P0 LD.E.64 R24, desc[UR6][R16.64+0x18] ;  /* 0x0000180610188980 */ /* 0x000ee8000c101b00 */
[----:B------:R-:W4:Y:S04]  /*1b20*/  LD.E.64 R14, desc[UR6][R16.64+0x10] ;  /* 0x00001006100e7980 */ /* 0x000f28000c101b00 */
[----:B------:R-:W4:Y:S04]  /*1b30*/  LD.E.64 R164, desc[UR6][R16.64+0x8] ;  /* 0x0000080610a47980 */ /* 0x000f28000c101b00 */
[----:B------:R1:W5:Y:S04]  /*1b40*/  @P4 LD.E R20, desc[UR6][R28.64] ;  /* 0x000000061c144980 */ /* 0x000368000c101900 */
[----:B------:R2:W5:Y:S01]  /*1b50*/  LD.E.64 R172, desc[UR6][R16.64] ;  /* 0x0000000610ac7980 */ /* 0x000562000c101b00 */
[----:B------:R-:W-:-:S04]  /*1b60*/  SHF.R.S32.HI R71, RZ, 0x1f, R70 ;  /* 0x0000001fff477819 */ /* 0x000fc80000011446 */
[----:B------:R-:W-:-:S04]  /*1b70*/  LEA.HI R162, R71, R70, RZ, 0x3 ;  /* 0x0000004647a27211 */ /* 0x000fc800078f18ff */
[----:B------:R-:W-:Y:S02]  /*1b80*/  LOP3.LUT R9, R162, 0xfffffff8, RZ, 0xc0, !PT ;  /* 0xfffffff8a2097812 */ /* 0x000fe400078ec0ff */
[----:B------:R-:W-:-:S03]  /*1b90*/  LEA.HI R19, R71, R70, RZ, 0x4 ;  /* 0x0000004647137211 */ /* 0x000fc600078f20ff */
[----:B------:R-:W-:Y:S01]  /*1ba0*/  IMAD.IADD R56, R70, 0x1, -R9 ;  /* 0x0000000146387824 */ /* 0x000fe200078e0a09 */
[----:B------:R-:W-:-:S03]  /*1bb0*/  LOP3.LUT R9, R19, 0xfffffff0, RZ, 0xc0, !PT ;  /* 0xfffffff013097812 */ /* 0x000fc600078ec0ff */
[----:B------:R-:W-:Y:S01]  /*1bc0*/  IMAD.SHL.U32 R12, R56, 0x8, RZ ;  /* 0x00000008380c7824 */ /* 0x000fe200078e00ff */
[----:B------:R-:W-:Y:S01]  /*1bd0*/  SHF.R.S32.HI R162, RZ, 0x3, R162 ;  /* 0x00000003ffa27819 */ /* 0x000fe200000114a2 */
[----:B------:R-:W-:-:S03]  /*1be0*/  IMAD.IADD R10, R70, 0x1, -R9 ;  /* 0x00000001460a7824 */ /* 0x000fc600078e0a09 */
[----:B-1----:R-:W-:Y:S02]  /*1bf0*/  IADD3 R28, P1, R12, R0, RZ ;  /* 0x000000000c1c7210 */ /* 0x002fe40007f3e0ff */
[----:B------:R-:W-:Y:S01]  /*1c00*/  SHF.R.S32.HI R13, RZ, 0x1f, R12 ;  /* 0x0000001fff0d7819 */ /* 0x000fe2000001140c */
[----:B------:R-:W-:-:S04]  /*1c10*/  IMAD.SHL.U32 R9, R162, 0x40, RZ ;  /* 0x00000040a2097824 */ /* 0x000fc800078e00ff */
[----:B------:R-:W-:Y:S01]  /*1c20*/  IMAD.X R29, R13, 0x1, R7, P1 ;  /* 0x000000010d1d7824 */ /* 0x000fe200008e0607 */
[----:B------:R-:W-:Y:S01]  /*1c30*/  SHF.R.S32.HI R7, RZ, 0x1f, R10 ;  /* 0x0000001fff077819 */ /* 0x000fe2000001140a */
[----:B------:R-:W-:Y:S01]  /*1c40*/  IMAD R0, R21, R66, RZ ;  /* 0x0000004215007224 */ /* 0x000fe200078e02ff */
[----:B------:R-:W-:Y:S02]  /*1c50*/  LOP3.LUT R9, R9, 0x1c0, RZ, 0xc0, !PT ;  /* 0x000001c009097812 */ /* 0x000fe400078ec0ff */
[----:B------:R-:W-:Y:S02]  /*1c60*/  SHF.R.S32.HI R68, RZ, 0x4, R19 ;  /* 0x00000004ff447819 */ /* 0x000fe40000011413 */
[----:B------:R-:W-:Y:S01]  /*1c70*/  LEA.HI R18, R7, R10, RZ, 0x3 ;  /* 0x0000000a07127211 */ /* 0x000fe200078f18ff */
[C---:B------:R-:W-:Y:S01]  /*1c80*/  IMAD R0, R4.reuse, R67, R0 ;  /* 0x0000004304007224 */ /* 0x040fe200078e0200 */
[----:B------:R-:W-:Y:S01]  /*1c90*/  LOP3.LUT R7, R9, 0x38, R12, 0xf8, !PT ;  /* 0x0000003809077812 */ /* 0x000fe200078ef80c */
[----:B------:R-:W-:Y:S01]  /*1ca0*/  IMAD.WIDE.U32 R28, R4, R66, R28 ;  /* 0x00000042041c7225 */ /* 0x000fe200078e001c */
[----:B------:R-:W-:-:S02]  /*1cb0*/  SHF.R.U32.HI R156, RZ, 0x3, R9 ;  /* 0x00000003ff9c7819 */ /* 0x000fc40000011609 */
[----:B------:R-:W-:Y:S02]  /*1cc0*/  LEA.HI R4, R19, R68, RZ, 0x1 ;  /* 0x0000004413047211 */ /* 0x000fe400078f08ff */
[----:B------:R-:W-:Y:S02]  /*1cd0*/  LOP3.LUT R9, R18, 0xfffffff8, RZ, 0xc0, !PT ;  /* 0xfffffff812097812 */ /* 0x000fe400078ec0ff */
[----:B------:R-:W-:Y:S02]  /*1ce0*/  LEA.HI R6, R71, R70, RZ, 0x6 ;  /* 0x0000004647067211 */ /* 0x000fe400078f30ff */
[----:B------:R-:W-:Y:S02]  /*1cf0*/  LOP3.LUT R156, R7, R156, RZ, 0x3c, !PT ;  /* 0x0000009c079c7212 */ /* 0x000fe400078e3cff */
[----:B------:R-:W-:Y:S01]  /*1d00*/  LOP3.LUT R7, R4, 0xfffffffe, RZ, 0xc0, !PT ;  /* 0xfffffffe04077812 */ /* 0x000fe200078ec0ff */
[----:B------:R-:W-:Y:S02]  /*1d10*/  IMAD.IADD R9, R10, 0x1, -R9 ;  /* 0x000000010a097824 */ /* 0x000fe400078e0a09 */
[----:B------:R-:W-:-:S02]  /*1d20*/  IMAD.SHL.U32 R19, R6, 0x8, RZ ;  /* 0x0000000806137824 */ /* 0x000fc400078e00ff */
[----:B------:R-:W-:Y:S01]  /*1d30*/  IMAD.IADD R68, R68, 0x1, -R7 ;  /* 0x0000000144447824 */ /* 0x000fe200078e0a07 */
[----:B------:R-:W-:Y:S01]  /*1d40*/  SHF.R.S32.HI R75, RZ, 0x1f, R208 ;  /* 0x0000001fff4b7819 */ /* 0x000fe200000114d0 */
[----:B------:R-:W-:Y:S01]  /*1d50*/  IMAD.SHL.U32 R7, R9, 0x40, RZ ;  /* 0x0000004009077824 */ /* 0x000fe200078e00ff */
[----:B------:R-:W-:Y:S01]  /*1d60*/  LOP3.LUT R156, R156, 0xfffffe00, R19, 0xf8, !PT ;  /* 0xfffffe009c9c7812 */ /* 0x000fe200078ef813 */
[----:B------:R-:W-:Y:S02]  /*1d70*/  IMAD R19, R27, R11, RZ ;  /* 0x0000000b1b137224 */ /* 0x000fe400078e02ff */
[----:B------:R-:W-:Y:S01]  /*1d80*/  IMAD.SHL.U32 R10, R68, 0x8, RZ ;  /* 0x00000008440a7824 */ /* 0x000fe200078e00ff */
[----:B------:R-:W-:Y:S01]  /*1d90*/  LOP3.LUT R7, R7, 0x1c0, RZ, 0xc0, !PT ;  /* 0x000001c007077812 */ /* 0x000fe200078ec0ff */
[----:B------:R-:W-:Y:S02]  /*1da0*/  IMAD.IADD R29, R29, 0x1, R0 ;  /* 0x000000011d1d7824 */ /* 0x000fe400078e0200 */
[----:B------:R-:W-:Y:S01]  /*1db0*/  IMAD R0, R8, R26, R19 ;  /* 0x0000001a08007224 */ /* 0x000fe200078e0213 */
[----:B------:R-:W-:-:S02]  /*1dc0*/  LOP3.LUT R10, R7, 0x8, R10, 0xf8, !PT ;  /* 0x00000008070a7812 */ /* 0x000fc400078ef80a */
[----:B------:R-:W-:Y:S01]  /*1dd0*/  SHF.R.U32.HI R7, RZ, 0x3, R7 ;  /* 0x00000003ff077819 */ /* 0x000fe20000011607 */
[----:B------:R-:W-:Y:S02]  /*1de0*/  IMAD.SHL.U32 R54, R18, 0x40, RZ ;  /* 0x0000004012367824 */ /* 0x000fe400078e00ff */
[----:B------:R-:W-:Y:S01]  /*1df0*/  IMAD.WIDE.U32 R26, R11, R26, R28 ;  /* 0x0000001a0b1a7225 */ /* 0x000fe200078e001c */
[----:B------:R-:W-:-:S03]  /*1e00*/  LOP3.LUT R7, R10, R7, RZ, 0x3c, !PT ;  /* 0x000000070a077212 */ /* 0x000fc600078e3cff */
[C---:B------:R-:W-:Y:S01]  /*1e10*/  VIADD R10, R12.reuse, 0x40 ;  /* 0x000000400c0a7836 */ /* 0x040fe20000000000 */
[----:B------:R-:W-:Y:S01]  /*1e20*/  LOP3.LUT R54, R7, 0xfffffe00, R54, 0xf8, !PT ;  /* 0xfffffe0007367812 */ /* 0x000fe200078ef836 */
[----:B------:R-:W-:Y:S01]  /*1e30*/  IMAD.IADD R27, R27, 0x1, R0 ;  /* 0x000000011b1b7824 */ /* 0x000fe200078e0200 */
[----:B------:R-:W-:Y:S02]  /*1e40*/  SHF.R.S32.HI R7, RZ, 0x1f, R207 ;  /* 0x0000001fff077819 */ /* 0x000fe400000114cf */
[C---:B------:R-:W-:Y:S02]  /*1e50*/  LOP3.LUT P3, RZ, R9.reuse, 0x4, RZ, 0xc0, !PT ;  /* 0x0000000409ff7812 */ /* 0x040fe4000786c0ff */
[----:B------:R-:W-:Y:S01]  /*1e60*/  LOP3.LUT P2, RZ, R9, 0x2, RZ, 0xc0, !PT ;  /* 0x0000000209ff7812 */ /* 0x000fe2000784c0ff */
[----:B------:R-:W-:Y:S01]  /*1e70*/  VIADD R9, R12, 0x80 ;  /* 0x000000800c097836 */ /* 0x000fe20000000000 */
[----:B------:R-:W-:Y:S01]  /*1e80*/  SHF.R.S32.HI R163, RZ, 0x1f, R162 ;  /* 0x0000001fffa37819 */ /* 0x000fe200000114a2 */
[----:B------:R-:W-:-:S02]  /*1e90*/  IMAD R161, R67, R162, RZ ;  /* 0x000000a243a17224 */ /* 0x000fc400078e02ff */
[----:B------:R-:W-:-:S04]  /*1ea0*/  IMAD.WIDE.U32 R26, R162, R66, R26 ;  /* 0x00000042a21a7225 */ /* 0x000fc800078e001a */
[----:B------:R-:W-:-:S04]  /*1eb0*/  IMAD R161, R163, R66, R161 ;  /* 0x00000042a3a17224 */ /* 0x000fc800078e02a1 */
[----:B------:R-:W-:Y:S02]  /*1ec0*/  IMAD.IADD R161, R27, 0x1, R161 ;  /* 0x000000011ba17824 */ /* 0x000fe400078e02a1 */
[----:B------:R-:W-:-:S04]  /*1ed0*/  IMAD.WIDE R166, R209, 0x40, R162 ;  /* 0x00000040d1a67825 */ /* 0x000fc800078e02a2 */
[----:B------:R-:W-:Y:S01]  /*1ee0*/  IMAD R157, R65, R162, RZ ;  /* 0x000000a2419d7224 */ /* 0x000fe200078e02ff */
[----:B------:R-:W-:-:S03]  /*1ef0*/  LEA.HI R71, R71, R70, RZ, 0x5 ;  /* 0x0000004647477211 */ /* 0x000fc600078f28ff */
[----:B------:R-:W-:Y:S02]  /*1f00*/  IMAD R157, R163, R64, R157 ;  /* 0x00000040a39d7224 */ /* 0x000fe400078e029d */
[----:B------:R-:W-:Y:S02]  /*1f10*/  IMAD.MOV.U32 R57, RZ, RZ, 0x10 ;  /* 0x00000010ff397424 */ /* 0x000fe400078e00ff */
[----:B------:R-:W-:Y:S01]  /*1f20*/  IMAD.MOV.U32 R55, RZ, RZ, 0x20 ;  /* 0x00000020ff377424 */ /* 0x000fe200078e00ff */
[C---:B------:R-:W-:Y:S01]  /*1f30*/  SHF.L.U64.HI R202, R64.reuse, 0x4, R65 ;  /* 0x0000000440ca7819 */ /* 0x040fe20000010241 */
[----:B------:R-:W-:Y:S01]  /*1f40*/  IMAD.SHL.U32 R201, R64, 0x10, RZ ;  /* 0x0000001040c97824 */ /* 0x000fe200078e00ff */
[C---:B------:R-:W-:Y:S01]  /*1f50*/  SHF.L.U64.HI R200, R66.reuse, 0x4, R67 ;  /* 0x0000000442c87819 */ /* 0x040fe20000010243 */
[----:B------:R-:W-:Y:S01]  /*1f60*/  IMAD.SHL.U32 R199, R66, 0x10, RZ ;  /* 0x0000001042c77824 */ /* 0x000fe200078e00ff */
[----:B------:R-:W-:Y:S01]  /*1f70*/  SEL R57, R57, 0xfffffff0, !P2 ;  /* 0xfffffff039397807 */ /* 0x000fe20005000000 */
[----:B------:R-:W-:Y:S01]  /*1f80*/  IMAD.SHL.U32 R77, R56, 0x4, RZ ;  /* 0x00000004384d7824 */ /* 0x000fe200078e00ff */
[----:B------:R-:W-:Y:S01]  /*1f90*/  SEL R55, R55, 0xffffffe0, !P3 ;  /* 0xffffffe037377807 */ /* 0x000fe20005800000 */
[----:B--2---:R-:W-:-:S02]  /*1fa0*/  @P0 IMAD R6, R171, R212, RZ ;  /* 0x000000d4ab060224 */ /* 0x004fc400078e02ff */
[----:B------:R-:W-:-:S04]  /*1fb0*/  @P0 IMAD.WIDE.U32 R30, R170, R212, RZ ;  /* 0x000000d4aa1e0225 */ /* 0x000fc800078e00ff */
[----:B---3--:R-:W-:-:S04]  /*1fc0*/  @!P0 IMAD R4, R25, R208, RZ ;  /* 0x000000d019048224 */ /* 0x008fc800078e02ff */
[C---:B------:R-:W-:Y:S02]  /*1fd0*/  @!P0 IMAD R4, R24.reuse, R75, R4 ;  /* 0x0000004b18048224 */ /* 0x040fe400078e0204 */
[----:B------:R-:W-:-:S04]  /*1fe0*/  @!P0 IMAD.WIDE.U32 R24, R24, R208, RZ ;  /* 0x000000d018188225 */ /* 0x000fc800078e00ff */
[----:B------:R-:W-:Y:S02]  /*1ff0*/  @P0 IMAD.IADD R19, R31, 0x1, R6 ;  /* 0x000000011f130824 */ /* 0x000fe400078e0206 */
[----:B------:R-:W-:Y:S02]  /*2000*/  @P0 IMAD.MOV.U32 R6, RZ, RZ, R30 ;  /* 0x000000ffff060224 */ /* 0x000fe400078e001e */
[----:B------:R-:W-:Y:S02]  /*2010*/  @!P0 IMAD.MOV.U32 R6, RZ, RZ, R24 ;  /* 0x000000ffff068224 */ /* 0x000fe400078e0018 */
[----:B------:R-:W-:-:S03]  /*2020*/  @!P0 IMAD.IADD R19, R25, 0x1, R4 ;  /* 0x0000000119138824 */ /* 0x000fc600078e0204 */
[----:B------:R-:W-:Y:S01]  /*2030*/  IADD3 R18, P1, R12, R6, RZ ;  /* 0x000000060c127210 */ /* 0x000fe20007f3e0ff */
[----:B------:R-:W-:Y:S01]  /*2040*/  IMAD R0, R23, R207, RZ ;  /* 0x000000cf17007224 */ /* 0x000fe200078e02ff */
[----:B----4-:R-:W-:-:S03]  /*2050*/  ISETP.GE.AND P0, PT, R10, R79, PT ;  /* 0x0000004f0a00720c */ /* 0x010fc60003f06270 */
[----:B------:R-:W-:Y:S02]  /*2060*/  IMAD.X R19, R13, 0x1, R19, P1 ;  /* 0x000000010d137824 */ /* 0x000fe400008e0613 */
[----:B------:R-:W-:Y:S01]  /*2070*/  IMAD R0, R22, R7, R0 ;  /* 0x0000000716007224 */ /* 0x000fe200078e0200 */
[----:B------:R-:W-:Y:S01]  /*2080*/  SEL R7, RZ, 0xffffffff, P0 ;  /* 0xffffffffff077807 */ /* 0x000fe20000000000 */
[----:B------:R-:W-:Y:S01]  /*2090*/  IMAD.WIDE.U32 R18, R207, R22, R18 ;  /* 0x00000016cf127225 */ /* 0x000fe200078e0012 */
[----:B------:R-:W-:-:S03]  /*20a0*/  ISETP.GE.AND P1, PT, R12, R79, PT ;  /* 0x0000004f0c00720c */ /* 0x000fc60003f26270 */
[----:B------:R-:W-:Y:S01]  /*20b0*/  IMAD.IADD R19, R19, 0x1, R0 ;  /* 0x0000000113137824 */ /* 0x000fe200078e0200 */
[----:B------:R-:W-:Y:S01]  /*20c0*/  SEL R0, RZ, 0x1, P1 ;  /* 0x00000001ff007807 */ /* 0x000fe20000800000 */
[----:B------:R-:W-:Y:S01]  /*20d0*/  IMAD.SHL.U32 R7, R7, 0x2, RZ ;  /* 0x0000000207077824 */ /* 0x000fe200078e00ff */
[----:B------:R-:W-:-:S04]  /*20e0*/  ISETP.GE.AND P1, PT, R9, R79, PT ;  /* 0x0000004f0900720c */ /* 0x000fc80003f26270 */
[----:B------:R-:W-:Y:S02]  /*20f0*/  LOP3.LUT R7, R7, 0x2, R0, 0xe2, !PT ;  /* 0x0000000207077812 */ /* 0x000fe400078ee200 */
[----:B------:R-:W-:-:S04]  /*2100*/  SEL R74, RZ, 0x4, P1 ;  /* 0x00000004ff4a7807 */ /* 0x000fc80000800000 */
[----:B------:R-:W-:Y:S02]  /*2110*/  LOP3.LUT R74, R7, R74, RZ, 0xfc, !PT ;  /* 0x0000004a074a7212 */ /* 0x000fe400078efcff */
[----:B------:R-:W-:-:S04]  /*2120*/  SHF.R.S32.HI R7, RZ, 0x1f, R76 ;  /* 0x0000001fff077819 */ /* 0x000fc8000001144c */
[----:B------:R-:W-:Y:S02]  /*2130*/  LEA.HI R0, R7, R76, RZ, 0x6 ;  /* 0x0000004c07007211 */ /* 0x000fe400078f30ff */
[C---:B------:R-:W-:Y:S02]  /*2140*/  LEA R160, P0, R26.reuse, R14, 0x1 ;  /* 0x0000000e1aa07211 */ /* 0x040fe400078008ff */
[----:B------:R-:W-:Y:S02]  /*2150*/  SHF.R.S32.HI R0, RZ, 0x6, R0 ;  /* 0x00000006ff007819 */ /* 0x000fe40000011400 */
[----:B------:R-:W-:Y:S02]  /*2160*/  LEA.HI.X R161, R26, R15, R161, 0x1, P0 ;  /* 0x0000000f1aa17211 */ /* 0x000fe400000f0ca1 */
[----:B------:R-:W-:Y:S02]  /*2170*/  VIMNMX R99, R203, R0, !PT ;  /* 0x00000000cb637248 */ /* 0x000fe40007fe0100 */
[----:B------:R-:W-:-:S02]  /*2180*/  IADD3 R158, P0, R12, R2, RZ ;  /* 0x000000020c9e7210 */ /* 0x000fc40007f1e0ff */
[----:B------:R-:W-:-:S03]  /*2190*/  ISETP.GT.AND P1, PT, R134, R99, PT ;  /* 0x000000638600720c */ /* 0x000fc60003f24270 */
[----:B------:R-:W-:Y:S02]  /*21a0*/  IMAD.X R159, R13, 0x1, R3, P0 ;  /* 0x000000010d9f7824 */ /* 0x000fe400000e0603 */
[----:B------:R-:W-:Y:S02]  /*21b0*/  IMAD R169, R167, R170, RZ ;  /* 0x000000aaa7a97224 */ /* 0x000fe400078e02ff */
[----:B------:R-:W-:Y:S01]  /*21c0*/  IMAD.WIDE.U32 R158, R162, R64, R158 ;  /* 0x00000040a29e7225 */ /* 0x000fe200078e009e */
[----:B------:R-:W-:-:S03]  /*21d0*/  LOP3.LUT R3, R71, 0xffffffe0, RZ, 0xc0, !PT ;  /* 0xffffffe047037812 */ /* 0x000fc600078ec0ff */
[----:B------:R-:W-:Y:S01]  /*21e0*/  IMAD R169, R166, R171, R169 ;  /* 0x000000aba6a97224 */ /* 0x000fe200078e02a9 */
[----:B------:R-:W-:Y:S01]  /*21f0*/  LEA R204, P0, R158, R164, 0x1 ;  /* 0x000000a49ecc7211 */ /* 0x000fe200078008ff */
[----:B------:R-:W-:Y:S02]  /*2200*/  IMAD.IADD R157, R159, 0x1, R157 ;  /* 0x000000019f9d7824 */ /* 0x000fe400078e029d */
[----:B------:R-:W-:Y:S01]  /*2210*/  IMAD.WIDE.U32 R166, R166, R170, R18 ;  /* 0x000000aaa6a67225 */ /* 0x000fe200078e0012 */
[----:B------:R-:W-:Y:S02]  /*2220*/  SHF.R.S32.HI R71, RZ, 0x5, R71 ;  /* 0x00000005ff477819 */ /* 0x000fe40000011447 */
[----:B------:R-:W-:Y:S01]  /*2230*/  LEA.HI.X R205, R158, R165, R157, 0x1, P0 ;  /* 0x000000a59ecd7211 */ /* 0x000fe200000f0c9d */
[----:B------:R-:W-:Y:S02]  /*2240*/  @!P4 IMAD.MOV.U32 R20, RZ, RZ, RZ ;  /* 0x000000ffff14c224 */ /* 0x000fe400078e00ff */
[----:B------:R-:W-:-:S02]  /*2250*/  IMAD.IADD R72, R70, 0x1, -R3 ;  /* 0x0000000146487824 */ /* 0x000fc400078e0a03 */
        /* <DEDUP_REMOVED lines=13> */
[----:B------:R-:W-:-:S02]  /*2330*/  SHF.R.S32.HI R3, RZ, 0x1f, R5 ;  /* 0x0000001fff037819 */ /* 0x000fc40000011405 */
        /* <DEDUP_REMOVED lines=26> */
[----:B------:R-:W-:Y:S02]  /*24e0*/  IMAD.IADD R33, R33, 0x1, R0 ;  /* 0x0000000121217824 */ /* 0x000fe400078e0200 */
[-C--:B----4-:R-:W-:Y:S02]  /*24f0*/  IMAD R4, R177, R5.reuse, RZ ;  /* 0x00000005b1047224 */ /* 0x090fe400078e02ff */
[----:B------:R-:W-:Y:S02]  /*2500*/  IMAD R0, R179, R5, RZ ;  /* 0x00000005b3007224 */ /* 0x000fe400078e02ff */
[----:B------:R-:W-:Y:S02]  /*2510*/  IMAD.IADD R31, R31, 0x1, R2 ;  /* 0x000000011f1f7824 */ /* 0x000fe400078e0202 */
[----:B------:R-:W-:-:S02]  /*2520*/  IMAD R4, R176, R3, R4 ;  /* 0x00000003b0047224 */ /* 0x000fc400078e0204 */
[C---:B------:R-:W-:Y:S02]  /*2530*/  IMAD R3, R178.reuse, R3, R0 ;  /* 0x00000003b2037224 */ /* 0x040fe400078e0200 */
[----:B------:R-:W-:-:S04]  /*2540*/  IMAD.WIDE.U32 R30, R178, R5, R30 ;  /* 0x00000005b21e7225 */ /* 0x000fc800078e001e */
[----:B------:R-:W-:Y:S01]  /*2550*/  IMAD.WIDE.U32 R32, R176, R5, R32 ;  /* 0x00000005b0207225 */ /* 0x000fe200078e0020 */
[----:B------:R-:W-:-:S03]  /*2560*/  IADD3 R31, R31, R3, RZ ;  /* 0x000000031f1f7210 */ /* 0x000fc60007ffe0ff */
[-C--:B------:R-:W-:Y:S01]  /*2570*/  IMAD R19, R29, R11.reuse, RZ ;  /* 0x0000000b1d137224 */ /* 0x080fe200078e02ff */
[----:B------:R-:W-:Y:S01]  /*2580*/  IADD3 R3, P0, -R76, R162, RZ ;  /* 0x000000a24c037210 */ /* 0x000fe20007f1e1ff */
[----:B------:R-:W-:Y:S02]  /*2590*/  IMAD.IADD R33, R33, 0x1, R4 ;  /* 0x0000000121217824 */ /* 0x000fe400078e0204 */
[----:B------:R-:W-:Y:S01]  /*25a0*/  IMAD R0, R28, R8, R19 ;  /* 0x000000081c007224 */ /* 0x000fe200078e0213 */
[----:B------:R-:W-:Y:S01]  /*25b0*/  LEA.HI R149, R18, R18, RZ, 0x1 ;  /* 0x0000001212957211 */ /* 0x000fe200078f08ff */
[----:B------:R-:W-:-:S04]  /*25c0*/  IMAD.WIDE.U32 R28, R28, R11, R32 ;  /* 0x0000000b1c1c7225 */ /* 0x000fc800078e0020 */
[-C--:B------:R-:W-:Y:S02]  /*25d0*/  IMAD R19, R27, R11.reuse, RZ ;  /* 0x0000000b1b137224 */ /* 0x080fe400078e02ff */
[----:B------:R-:W-:Y:S01]  /*25e0*/  IMAD.X R21, R163, 0x1, ~R21, P0 ;  /* 0x00000001a3157824 */ /* 0x000fe200000e0e15 */
[----:B------:R-:W-:Y:S01]  /*25f0*/  IADD3 R29, R29, R0, RZ ;  /* 0x000000001d1d7210 */ /* 0x000fe20007ffe0ff */
[C---:B------:R-:W-:Y:S01]  /*2600*/  IMAD R19, R26.reuse, R8, R19 ;  /* 0x000000081a137224 */ /* 0x040fe200078e0213 */
[----:B------:R-:W-:Y:S01]  /*2610*/  SHF.R.S32.HI R149, RZ, 0x1, R149 ;  /* 0x00000001ff957819 */ /* 0x000fe20000011495 */
[----:B------:R-:W-:-:S04]  /*2620*/  IMAD.WIDE.U32 R26, R26, R11, R30 ;  /* 0x0000000b1a1a7225 */ /* 0x000fc800078e001e */
[----:B------:R-:W-:Y:S02]  /*2630*/  IMAD R121, R21, R176, RZ ;  /* 0x000000b015797224 */ /* 0x000fe400078e02ff */
[----:B------:R-:W-:Y:S02]  /*2640*/  IMAD.IADD R27, R27, 0x1, R19 ;  /* 0x000000011b1b7824 */ /* 0x000fe400078e0213 */
[----:B------:R-:W-:Y:S02]  /*2650*/  IMAD R121, R177, R3, R121 ;  /* 0x00000003b1797224 */ /* 0x000fe400078e0279 */
[----:B------:R-:W-:Y:S02]  /*2660*/  IMAD R129, R149, R20, RZ ;  /* 0x0000001495817224 */ /* 0x000fe400078e02ff */
[----:B------:R-:W-:Y:S02]  /*2670*/  IMAD R4, R162, R149, R77 ;  /* 0x00000095a2047224 */ /* 0x000fe400078e024d */
[----:B------:R-:W-:-:S04]  /*2680*/  IMAD.WIDE.U32 R18, R176, R3, R28 ;  /* 0x00000003b0127225 */ /* 0x000fc800078e001c */
        /* <DEDUP_REMOVED lines=45> */
[----:B------:R-:W-:Y:S01]  /*2960*/  IMAD.IADD R147, R155, 0x1, R150 ;  /* 0x000000019b937824 */ /* 0x000fe200078e0296 */
        /* <DEDUP_REMOVED lines=29> */
[--C-:B------:R-:W-:Y:S01]  /*2b40*/  IMAD.X R104, R103, 0x1, R100.reuse, P3 ;  /* 0x0000000167687824 */ /* 0x100fe200018e0664 */
        /* <DEDUP_REMOVED lines=11> */
.L_x_2349:
        /* <DEDUP_REMOVED lines=24> */
.L_x_2257:
[----:B------:R-:W-:Y:S05]  /*2d80*/  BSYNC B0 ;  /* 0x0000000000007941 */ /* 0x000fea0003800000 */
.L_x_2256:
        /* <DEDUP_REMOVED lines=15> */
.L_x_2259:
[----:B------:R-:W-:Y:S05]  /*2e80*/  BSYNC B0 ;  /* 0x0000000000007941 */ /* 0x000fea0003800000 */
.L_x_2258:
        /* <DEDUP_REMOVED lines=15> */
.L_x_2261:
[----:B------:R-:W-:Y:S05]  /*2f80*/  BSYNC B0 ;  /* 0x0000000000007941 */ /* 0x000fea0003800000 */
.L_x_2260:
        /* <DEDUP_REMOVED lines=15> */
.L_x_2263:
[----:B------:R-:W-:Y:S05]  /*3080*/  BSYNC B0 ;  /* 0x0000000000007941 */ /* 0x000fea0003800000 */
.L_x_2262:
        /* <DEDUP_REMOVED lines=66> */
.L_x_2270:
[----:B------:R-:W-:Y:S05]  /*34b0*/  BSYNC B0 ;  /* 0x0000000000007941 */ /* 0x000fea0003800000 */
.L_x_2269:
        /* <DEDUP_REMOVED lines=48> */
.L_x_2272:
[----:B------:R-:W-:Y:S05]  /*37c0*/  BSYNC B0 ;  /* 0x0000000000007941 */ /* 0x000fea0003800000 */
.L_x_2271:
        /* <DEDUP_REMOVED lines=47> */
.L_x_2268:
[----:B------:R-:W-:Y:S05]  /*3ac0*/  BSYNC B1 ;  /* 0x0000000000017941 */ /* 0x000fea0003800000 */
.L_x_2267:
        /* <DEDUP_REMOVED lines=65> */
.L_x_2276:
[----:B------:R-:W-:Y:S05]  /*3ee0*/  BSYNC B0 ;  /* 0x0000000000007941 */ /* 0x000fea0003800000 */
.L_x_2275:
        /* <DEDUP_REMOVED lines=51> */
.L_x_2278:
[----:B------:R-:W-:Y:S05]  /*4220*/  BSYNC B0 ;  /* 0x0000000000007941 */ /* 0x000fea0003800000 */
.L_x_2277:
        /* <DEDUP_REMOVED lines=50> */
.L_x_2274:
[----:B------:R-:W-:Y:S05]  /*4550*/  BSYNC B1 ;  /* 0x0000000000017941 */ /* 0x000fea0003800000 */
.L_x_2273:
        /* <DEDUP_REMOVED lines=65> */
.L_x_2282:
[----:B------:R-:W-:Y:S05]  /*4970*/  BSYNC B0 ;  /* 0x0000000000007941 */ /* 0x000fea0003800000 */
.L_x_2281:
        /* <DEDUP_REMOVED lines=51> */
.L_x_2284:
[----:B------:R-:W-:Y:S05]  /*4cb0*/  BSYNC B0 ;  /* 0x0000000000007941 */ /* 0x000fea0003800000 */
.L_x_2283:
        /* <DEDUP_REMOVED lines=50> */
.L_x_2280:
[----:B------:R-:W-:Y:S05]  /*4fe0*/  BSYNC B1 ;  /* 0x0000000000017941 */ /* 0x000fea0003800000 */
.L_x_2279:
        /* <DEDUP_REMOVED lines=67> */
.L_x_2288:
[----:B------:R-:W-:Y:S05]  /*5420*/  BSYNC B0 ;  /* 0x0000000000007941 */ /* 0x000fea0003800000 */
.L_x_2287:
        /* <DEDUP_REMOVED lines=51> */
.L_x_2290:
[----:B------:R-:W-:Y:S05]  /*5760*/  BSYNC B0 ;  /* 0x0000000000007941 */ /* 0x000fea0003800000 */
.L_x_2289:
        /* <DEDUP_REMOVED lines=50> */
.L_x_2286:
[----:B------:R-:W-:Y:S05]  /*5a90*/  BSYNC B1 ;  /* 0x0000000000017941 */ /* 0x000fea0003800000 */
.L_x_2285:
[----:B------:R-:W2:Y:S02]  /*5aa0*/  LD.E R3, desc[UR6][R16.64+0xd0] ;  /* 0x0000d00610037980 */ /* 0x000ea4000c101900 */
[----:B--2---:R-:W-:Y:S05]  /*5ab0*/  IMAD.U32 R3, R3, -0x20, RZ ;  /* 0xffffffe003037824 */ /* 0x004fea00078e00ff */
[C---:B------:R-:W-:Y:S02]  /*5ac0*/  LEA R18, P1, R3.reuse, R18, 0x1 ;  /* 0x0000001203127211 */ /* 0x040fe400078208ff */
[C---:B------:R-:W-:Y:S02]  /*5ad0*/  LEA R58, P0, R3.reuse, R58, 0x1 ;  /* 0x0000003a033a7211 */ /* 0x040fe400078008ff */
[C---:B------:R-:W-:Y:S02]  /*5ae0*/  LEA.HI.X.SX32 R19, R3.reuse, R19, 0x1, P1 ;  /* 0x0000001303137211 */ /* 0x040fe400008f0eff */
[----:B------:R-:W-:Y:S01]  /*5af0*/  LEA.HI.X.SX32 R59, R3, R59, 0x1, P0 ;  /* 0x0000003b033b7211 */ /* 0x000fe200000f0eff */
[----:B------:R-:W-:Y:S05]  /*5b00*/  BRA `(.L_x_2291) ;  /* 0x0000004c00a87947 */ /* 0x000fea0003800000 */
.L_x_2266:
        /* <DEDUP_REMOVED lines=89> */
.L_x_2297:
[----:B------:R-:W-:Y:S05]  /*60a0*/  BSYNC B0 ;  /* 0x0000000000007941 */ /* 0x000fea0003800000 */
.L_x_2296:
[----:B-----5:R2:W-:Y:S02]  /*60b0*/  ST.E.128 desc[UR6][R130.64], R48 ;  /* 0x0000003082007985 */ /* 0x0205e4000c101d06 */
.L_x_2295:
[----:B------:R-:W-:Y:S05]  /*60c0*/  BSYNC B1 ;  /* 0x0000000000017941 */ /* 0x000fea0003800000 */
.L_x_2294:
        /* <DEDUP_REMOVED lines=87> */
.L_x_2301:
[----:B------:R-:W-:Y:S05]  /*6640*/  BSYNC B0 ;  /* 0x0000000000007941 */ /* 0x000fea0003800000 */
.L_x_2300:
[----:B-----5:R3:W-:Y:S02]  /*6650*/  ST.E.128 desc[UR6][R130.64+0x80], R48 ;  /* 0x0000803082007985 */ /* 0x0207e4000c101d06 */
.L_x_2299:
[----:B------:R-:W-:Y:S05]  /*6660*/  BSYNC B1 ;  /* 0x0000000000017941 */ /* 0x000fea0003800000 */
.L_x_2298:
        /* <DEDUP_REMOVED lines=86> */
.L_x_2303:
[----:B------:R-:W-:Y:S05]  /*6bd0*/  BSYNC B0 ;  /* 0x0000000000007941 */ /* 0x000fea0003800000 */
.L_x_2302:
[----:B-----5:R4:W-:Y:S02]  /*6be0*/  ST.E.128 desc[UR6][R130.64+0x100], R48 ;  /* 0x0001003082007985 */ /* 0x0209e4000c101d06 */
.L_x_2293:
[----:B------:R-:W-:Y:S05]  /*6bf0*/  BSYNC B2 ;  /* 0x0000000000027941 */ /* 0x000fea0003800000 */
.L_x_2292:
        /* <DEDUP_REMOVED lines=9> */
[C---:B------:R-:W-:Y:S01]  /*6c90*/  LEA R186, P0, R101.reuse, R124, 0x1 ;  /* 0x0000007c65ba7211 */ /* 0x040fe200078008ff */
        /* <DEDUP_REMOVED lines=89> */
.L_x_2309:
[----:B------:R-:W-:Y:S05]  /*7230*/  BSYNC B0 ;  /* 0x0000000000007941 */ /* 0x000fea0003800000 */
.L_x_2308:
[----:B-----5:R3:W-:Y:S02]  /*7240*/  ST.E.128 desc[UR6][R188.64], R48 ;  /* 0x00000030bc007985 */ /* 0x0207e4000c101d06 */
.L_x_2307:
[----:B------:R-:W-:Y:S05]  /*7250*/  BSYNC B1 ;  /* 0x0000000000017941 */ /* 0x000fea0003800000 */
.L_x_2306:
        /* <DEDUP_REMOVED lines=94> */
.L_x_2313:
[----:B------:R-:W-:Y:S05]  /*7840*/  BSYNC B0 ;  /* 0x0000000000007941 */ /* 0x000fea0003800000 */
.L_x_2312:
[----:B-----5:R3:W-:Y:S02]  /*7850*/  ST.E.128 desc[UR6][R188.64], R48 ;  /* 0x00000030bc007985 */ /* 0x0207e4000c101d06 */
.L_x_2311:
[----:B------:R-:W-:Y:S05]  /*7860*/  BSYNC B1 ;  /* 0x0000000000017941 */ /* 0x000fea0003800000 */
.L_x_2310:
        /* <DEDUP_REMOVED lines=93> */
.L_x_2315:
[----:B------:R-:W-:Y:S05]  /*7e40*/  BSYNC B0 ;  /* 0x0000000000007941 */ /* 0x000fea0003800000 */
.L_x_2314:
[----:B-----5:R3:W-:Y:S02]  /*7e50*/  ST.E.128 desc[UR6][R188.64], R48 ;  /* 0x00000030bc007985 */ /* 0x0207e4000c101d06 */
.L_x_2305:
[----:B------:R-:W-:Y:S05]  /*7e60*/  BSYNC B2 ;  /* 0x0000000000027941 */ /* 0x000fea0003800000 */
.L_x_2304:
        /* <DEDUP_REMOVED lines=99> */
.L_x_2321:
[----:B------:R-:W-:Y:S05]  /*84a0*/  BSYNC B0 ;  /* 0x0000000000007941 */ /* 0x000fea0003800000 */
.L_x_2320:
[----:B-----5:R3:W-:Y:S02]  /*84b0*/  ST.E.128 desc[UR6][R188.64], R48 ;  /* 0x00000030bc007985 */ /* 0x0207e4000c101d06 */
.L_x_2319:
[----:B------:R-:W-:Y:S05]  /*84c0*/  BSYNC B1 ;  /* 0x0000000000017941 */ /* 0x000fea0003800000 */
.L_x_2318:
        /* <DEDUP_REMOVED lines=94> */
.L_x_2325:
[----:B------:R-:W-:Y:S05]  /*8ab0*/  BSYNC B0 ;  /* 0x0000000000007941 */ /* 0x000fea0003800000 */
.L_x_2324:
[----:B-----5:R3:W-:Y:S02]  /*8ac0*/  ST.E.128 desc[UR6][R188.64], R48 ;  /* 0x00000030bc007985 */ /* 0x0207e4000c101d06 */
.L_x_2323:
[----:B------:R-:W-:Y:S05]  /*8ad0*/  BSYNC B1 ;  /* 0x0000000000017941 */ /* 0x000fea0003800000 */
.L_x_2322:
        /* <DEDUP_REMOVED lines=93> */
.L_x_2327:
[----:B------:R-:W-:Y:S05]  /*90b0*/  BSYNC B0 ;  /* 0x0000000000007941 */ /* 0x000fea0003800000 */
.L_x_2326:
[----:B-----5:R3:W-:Y:S02]  /*90c0*/  ST.E.128 desc[UR6][R188.64], R48 ;  /* 0x00000030bc007985 */ /* 0x0207e4000c101d06 */
.L_x_2317:
[----:B------:R-:W-:Y:S05]  /*90d0*/  BSYNC B2 ;  /* 0x0000000000027941 */ /* 0x000fea0003800000 */
.L_x_2316:
        /* <DEDUP_REMOVED lines=101> */
.L_x_2333:
[----:B------:R-:W-:Y:S05]  /*9730*/  BSYNC B0 ;  /* 0x0000000000007941 */ /* 0x000fea0003800000 */
.L_x_2332:
[----:B-----5:R3:W-:Y:S02]  /*9740*/  ST.E.128 desc[UR6][R184.64], R48 ;  /* 0x00000030b8007985 */ /* 0x0207e4000c101d06 */
.L_x_2331:
[----:B------:R-:W-:Y:S05]  /*9750*/  BSYNC B1 ;  /* 0x0000000000017941 */ /* 0x000fea0003800000 */
.L_x_2330:
        /* <DEDUP_REMOVED lines=94> */
.L_x_2337:
[----:B------:R-:W-:Y:S05]  /*9d40*/  BSYNC B0 ;  /* 0x0000000000007941 */ /* 0x000fea0003800000 */
.L_x_2336:
[----:B-----5:R3:W-:Y:S02]  /*9d50*/  ST.E.128 desc[UR6][R184.64], R48 ;  /* 0x00000030b8007985 */ /* 0x0207e4000c101d06 */
.L_x_2335:
[----:B------:R-:W-:Y:S05]  /*9d60*/  BSYNC B1 ;  /* 0x0000000000017941 */ /* 0x000fea0003800000 */
.L_x_2334:
[----:B------:R-:W-:Y:S11]  /*9d70*/  ISETP.GE.AND P0, PT, R9, R123, PT ;  /* 0x0000007b0900720c */ /* 0x000ff60003f06270 */
[----:B------:R-:W-:Y:S02]  /*9d80*/  @!UPT UIADD3 URZ, URZ, URZ, URZ ;  /* 0x0000003f3f3ff290 */ /* 0x000fe4000fffe03f */
        /* <DEDUP_REMOVED lines=91> */
.L_x_2339:
[----:B------:R-:W-:Y:S05]  /*a340*/  BSYNC B0 ;  /* 0x0000000000007941 */ /* 0x000fea0003800000 */
.L_x_2338:
[----:B-----5:R3:W-:Y:S02]  /*a350*/  ST.E.128 desc[UR6][R184.64], R48 ;  /* 0x00000030b8007985 */ /* 0x0207e4000c101d06 */
.L_x_2329:
[----:B------:R-:W-:Y:S05]  /*a360*/  BSYNC B2 ;  /* 0x0000000000027941 */ /* 0x000fea0003800000 */
.L_x_2328:
[----:B------:R-:W4:Y:S02]  /*a370*/  LD.E R3, desc[UR6][R16.64+0xd0] ;  /* 0x0000d00610037980 */ /* 0x000f24000c101900 */
[----:B----4-:R-:W-:Y:S05]  /*a380*/  IMAD.U32 R3, R3, -0x20, RZ ;  /* 0xffffffe003037824 */ /* 0x010fea00078e00ff */
[C---:B------:R-:W-:Y:S02]  /*a390*/  LEA R128, P1, R3.reuse, R128, 0x1 ;  /* 0x0000008003807211 */ /* 0x040fe400078208ff */
[C---:B------:R-:W-:Y:S02]  /*a3a0*/  LEA R126, P0, R3.reuse, R126, 0x1 ;  /* 0x0000007e037e7211 */ /* 0x040fe400078008ff */
[C---:B------:R-:W-:Y:S02]  /*a3b0*/  LEA.HI.X.SX32 R129, R3.reuse, R129, 0x1, P1 ;  /* 0x0000008103817211 */ /* 0x040fe400008f0eff */
[----:B------:R-:W-:Y:S01]  /*a3c0*/  LEA.HI.X.SX32 R127, R3, R127, 0x1, P0 ;  /* 0x0000007f037f7211 */ /* 0x000fe200000f0eff */
[----:B------:R-:W-:Y:S05]  /*a3d0*/  BRA `(.L_x_2291) ;  /* 0x0000000400747947 */ /* 0x000fea0003800000 */
.L_x_2265:
        /* <DEDUP_REMOVED lines=18> */
.L_x_2341:
[----:B------:R-:W-:Y:S05]  /*a500*/  BSYNC B0 ;  /* 0x0000000000007941 */ /* 0x000fea0003800000 */
.L_x_2340:
        /* <DEDUP_REMOVED lines=24> */
.L_x_2343:
[----:B------:R-:W-:Y:S05]  /*a690*/  BSYNC B0 ;  /* 0x0000000000007941 */ /* 0x000fea0003800000 */
.L_x_2342:
        /* <DEDUP_REMOVED lines=24> */
.L_x_2345:
[----:B------:R-:W-:Y:S05]  /*a820*/  BSYNC B0 ;  /* 0x0000000000007941 */ /* 0x000fea0003800000 */
.L_x_2344:
        /* <DEDUP_REMOVED lines=24> */
.L_x_2291:
[----:B------:R-:W-:Y:S05]  /*a9b0*/  BSYNC B3 ;  /* 0x0000000000037941 */ /* 0x000fea0003800000 */
.L_x_2264:
        /* <DEDUP_REMOVED lines=89> */
.L_x_2347:
        /* <DEDUP_REMOVED lines=8> */
.L_x_2348:
[----:B------:R-:W-:Y:S05]  /*afd0*/  BSYNC B0 ;  /* 0x0000000000007941 */ /* 0x000fea0003800000 */
.L_x_2346:
[----:B------:R-:W-:Y:S04]  /*afe0*/  IADD3 R11, R11, -0x1, RZ ;  /* 0xffffffff0b0b7810 */ /* 0x000fe80007ffe0ff */
[----:B------:R-:W-:Y:S11]  /*aff0*/  ISETP.GT.AND P0, PT, R11, R99, PT ;  /* 0x000000630b00720c */ /* 0x000ff60003f04270 */
[----:B------:R-:W-:Y:S02]  /*b000*/  @!UPT UIADD3 URZ, URZ, URZ, URZ ;  /* 0x0000003f3f3ff290 */ /* 0x000fe4000fffe03f */
[----:B------:R-:W-:Y:S05]  /*b010*/  @P0 BRA `(.L_x_2349) ;  /* 0xffffff7800f80947 */ /* 0x000fea000383ffff */
.L_x_2255:
        /* <DEDUP_REMOVED lines=20> */
[----:B------:R-:W-:-:S04]  /*b160*/  @P1 LEA R14, P0, R208, R14, 0x2 ;  /* 0x0000000ed00e1211 */ /* 0x000fc800078010ff */
[----:B------:R-:W-:-:S05]  /*b170*/  @P1 LEA.HI.X R15, R208, R15, R75, 0x2, P0 ;  /* 0x0000000fd00f1211 */ /* 0x000fca00000f144b */
[----:B------:R1:W2:Y:S01]  /*b180*/  @P1 LD.E R2, desc[UR6][R14.64] ;  /* 0x000000060e021980 */ /* 0x0002a2000c101900 */
[-C--:B------:R-:W-:Y:S02]  /*b190*/  LEA R19, P0, R170, R166.reuse, 0x5 ;  /* 0x000000a6aa137211 */ /* 0x080fe400078028ff */
[----:B------:R-:W-:Y:S01]  /*b1a0*/  IADD3 R5, P1, R5, R166, RZ ;  /* 0x000000a605057210 */ /* 0x000fe20007f3e0ff */
[----:B------:R-:W-:Y:S01]  /*b1b0*/  IMAD.MOV.U32 R168, RZ, RZ, R166 ;  /* 0x000000ffffa87224 */ /* 0x000fe200078e00a6 */
[-C--:B-----5:R-:W-:Y:S02]  /*b1c0*/  LEA R46, P2, R166, R172.reuse, 0x1 ;  /* 0x000000aca62e7211 */ /* 0x0a0fe400078408ff */
[----:B------:R-:W-:Y:S02]  /*b1d0*/  LEA.HI.X R6, R170, R169, R171, 0x5, P0 ;  /* 0x000000a9aa067211 */ /* 0x000fe400000f2cab */
[----:B---3--:R-:W-:Y:S02]  /*b1e0*/  ISETP.NE.AND P4, PT, R0, RZ, PT ;  /* 0x000000ff0000720c */ /* 0x008fe40003f85270 */
[----:B------:R-:W-:Y:S01]  /*b1f0*/  LEA R42, P0, R19, R172, 0x1 ;  /* 0x000000ac132a7211 */ /* 0x000fe200078008ff */
[--C-:B------:R-:W-:Y:S01]  /*b200*/  IMAD.X R3, R3, 0x1, R169.reuse, P1 ;  /* 0x0000000103037824 */ /* 0x100fe200008e06a9 */
[----:B------:R-:W-:-:S02]  /*b210*/  LEA.HI.X R47, R166, R173, R169, 0x1, P2 ;  /* 0x000000ada62f7211 */ /* 0x000fc400010f0ca9 */
[----:B-1----:R-:W-:-:S04]  /*b220*/  LEA.HI R15, R7, R7, RZ, 0x1 ;  /* 0x00000007070f7211 */ /* 0x002fc800078f08ff */
[----:B------:R-:W-:Y:S01]  /*b230*/  SHF.R.S32.HI R15, RZ, 0x1, R15 ;  /* 0x00000001ff0f7819 */ /* 0x000fe2000001140f */
[----:B------:R-:W-:Y:S01]  /*b240*/  IMAD R4, R171, 0x30, RZ ;  /* 0x00000030ab047824 */ /* 0x000fe200078e02ff */
[----:B------:R-:W-:-:S03]  /*b250*/  LEA R44, P1, R5, R172, 0x1 ;  /* 0x000000ac052c7211 */ /* 0x000fc600078208ff */
[----:B------:R-:W-:Y:S01]  /*b260*/  IMAD R8, R162, R15, R77 ;  /* 0x0000000fa2087224 */ /* 0x000fe200078e024d */
[-C--:B------:R-:W-:Y:S01]  /*b270*/  LEA.HI.X R43, R19, R173.reuse, R6, 0x1, P0 ;  /* 0x000000ad132b7211 */ /* 0x080fe200000f0c06 */
[----:B------:R-:W-:Y:S01]  /*b280*/  IMAD.WIDE.U32 R168, R170, 0x30, R168 ;  /* 0x00000030aaa87825 */ /* 0x000fe200078e00a8 */
[----:B------:R-:W-:-:S03]  /*b290*/  LEA.HI.X R45, R5, R173, R3, 0x1, P1 ;  /* 0x000000ad052d7211 */ /* 0x000fc600008f0c03 */
[----:B------:R-:W-:Y:S02]  /*b2a0*/  IMAD.IADD R19, R210, 0x1, -R73 ;  /* 0x00000001d2137824 */ /* 0x000fe400078e0a49 */
[----:B------:R-:W-:Y:S01]  /*b2b0*/  IMAD.IADD R0, R77, 0x1, R8 ;  /* 0x000000014d007824 */ /* 0x000fe200078e0208 */
[----:B------:R-:W-:Y:S01]  /*b2c0*/  LEA R40, P1, R168, R172, 0x1 ;  /* 0x000000aca8287211 */ /* 0x000fe200078208ff */
[----:B------:R-:W-:Y:S01]  /*b2d0*/  IMAD.IADD R3, R169, 0x1, R4 ;  /* 0x00000001a9037824 */ /* 0x000fe200078e0204 */
[----:B------:R-:W-:Y:S01]  /*b2e0*/  ISETP.GE.AND P0, PT, R162, R19, PT ;  /* 0x00000013a200720c */ /* 0x000fe20003f06270 */
[----:B------:R-:W-:-:S03]  /*b2f0*/  IMAD.SHL.U32 R6, R15, 0x10, RZ ;  /* 0x000000100f067824 */ /* 0x000fc600078e00ff */
[----:B------:R-:W-:Y:S02]  /*b300*/  LEA.HI.X R41, R168, R173, R3, 0x1, P1 ;  /* 0x000000ada8297211 */ /* 0x000fe400008f0c03 */
[----:B------:R-:W-:Y:S02]  /*b310*/  ISETP.GT.AND P0, PT, R70, -0x8, !P0 ;  /* 0xfffffff84600780c */ /* 0x000fe40004704270 */
[----:B--2---:R-:W-:-:S05]  /*b320*/  IADD3 R2, R2, R76, R73 ;  /* 0x0000004c02027210 */ /* 0x004fca0007ffe049 */
[----:B------:R-:W-:-:S05]  /*b330*/  IMAD R21, R2, R15, RZ ;  /* 0x0000000f02157224 */ /* 0x000fca00078e02ff */
[----:B------:R-:W-:Y:S02]  /*b340*/  SHF.R.S32.HI R5, RZ, 0x1f, R21 ;  /* 0x0000001fff057819 */ /* 0x000fe40000011415 */
[C---:B------:R-:W-:Y:S02]  /*b350*/  IADD3 R25, P3, R21.reuse, R8, RZ ;  /* 0x0000000815197210 */ /* 0x040fe40007f7e0ff */
[----:B------:R-:W-:Y:S02]  /*b360*/  IADD3 R2, P2, R21, R0, RZ ;  /* 0x0000000015027210 */ /* 0x000fe40007f5e0ff */
[-C--:B------:R-:W-:Y:S02]  /*b370*/  LEA.HI.X.SX32 R8, R8, R5.reuse, 0x1, P3 ;  /* 0x0000000508087211 */ /* 0x080fe400018f0eff */
[----:B------:R-:W-:Y:S01]  /*b380*/  LEA.HI.X.SX32 R3, R0, R5, 0x1, P2 ;  /* 0x0000000500037211 */ /* 0x000fe200010f0eff */
[----:B------:R-:W-:Y:S08]  /*b390*/  @!P4 BRA `(.L_x_2352) ;  /* 0x0000002400e4c947 */ /* 0x000ff00003800000 */
[----:B------:R-:W-:Y:S04]  /*b3a0*/  BSSY B2, `(.L_x_2353) ;  /* 0x0000099000027945 */ /* 0x000fe80003800000 */
[----:B------:R-:W-:Y:S05]  /*b3b0*/  @!P0 BRA `(.L_x_2354) ;  /* 0x00000008005c8947 */ /* 0x000fea0003800000 */
[----:B------:R-:W-:Y:S01]  /*b3c0*/  ISETP.GE.AND P2, PT, R12, R11, PT ;  /* 0x0000000b0c00720c */ /* 0x000fe20003f46270 */
[C---:B------:R-:W-:Y:S01]  /*b3d0*/  IMAD.SHL.U32 R35, R25.reuse, 0x2, RZ ;  /* 0x0000000219237824 */ /* 0x040fe200078e00ff */
[----:B------:R-:W-:Y:S01]  /*b3e0*/  SHF.L.U64.HI R3, R25, 0x1, R8 ;  /* 0x0000000119037819 */ /* 0x000fe20000010208 */
[----:B------:R-:W-:Y:S03]  /*b3f0*/  BSSY B1, `(.L_x_2355) ;  /* 0x0000033000017945 */ /* 0x000fe60003800000 */
[-C--:B------:R-:W-:Y:S02]  /*b400*/  IADD3 R32, P1, R38, R35.reuse, RZ ;  /* 0x0000002326207210 */ /* 0x080fe40007f3e0ff */
[----:B------:R-:W-:-:S03]  /*b410*/  IADD3 R34, P0, R36, R35, RZ ;  /* 0x0000002324227210 */ /* 0x000fc60007f1e0ff */
[--C-:B------:R-:W-:Y:S02]  /*b420*/  IMAD.X R33, R39, 0x1, R3.reuse, P1 ;  /* 0x0000000127217824 */ /* 0x100fe400008e0603 */
[----:B------:R1:W-:Y:S01]  /*b430*/  @P2 STS.128 [R211], RZ ;  /* 0x000000ffd3002388 */ /* 0x0003e20000000c00 */
[----:B------:R-:W-:Y:S01]  /*b440*/  IMAD.X R35, R37, 0x1, R3, P0 ;  /* 0x0000000125237824 */ /* 0x000fe200000e0603 */
[----:B------:R-:W-:Y:S06]  /*b450*/  @P2 BRA `(.L_x_2356) ;  /* 0x0000000000b02947 */ /* 0x000fec0003800000 */
        /* <DEDUP_REMOVED lines=42> */
.L_x_2358:
[----:B------:R-:W-:Y:S05]  /*b700*/  BSYNC B0 ;  /* 0x0000000000007941 */ /* 0x000fea0003800000 */
.L_x_2357:
[----:B-----5:R3:W-:Y:S02]  /*b710*/  STS.128 [R211], R20 ;  /* 0x00000014d3007388 */ /* 0x0207e40000000c00 */
.L_x_2356:
[----:B------:R-:W-:Y:S05]  /*b720*/  BSYNC B1 ;  /* 0x0000000000017941 */ /* 0x000fea0003800000 */
.L_x_2355:
        /* <DEDUP_REMOVED lines=46> */
.L_x_2362:
[----:B------:R-:W-:Y:S05]  /*ba10*/  BSYNC B0 ;  /* 0x0000000000007941 */ /* 0x000fea0003800000 */
.L_x_2361:
[----:B-----5:R1:W-:Y:S02]  /*ba20*/  STS.128 [R211+0x2000], R20 ;  /* 0x00200014d3007388 */ /* 0x0203e40000000c00 */
.L_x_2360:
[----:B------:R-:W-:Y:S05]  /*ba30*/  BSYNC B1 ;  /* 0x0000000000017941 */ /* 0x000fea0003800000 */
.L_x_2359:
        /* <DEDUP_REMOVED lines=45> */
.L_x_2364:
[----:B------:R-:W-:Y:S05]  /*bd10*/  BSYNC B0 ;  /* 0x0000000000007941 */ /* 0x000fea0003800000 */
.L_x_2363:
[----:B-----5:R3:W-:Y:S02]  /*bd20*/  STS.128 [R211+0x4000], R20 ;  /* 0x00400014d3007388 */ /* 0x0207e40000000c00 */
.L_x_2354:
[----:B------:R-:W-:Y:S05]  /*bd30*/  BSYNC B2 ;  /* 0x0000000000027941 */ /* 0x000fea0003800000 */
.L_x_2353:
[----:B------:R-:W-:Y:S01]  /*bd40*/  VIADD R0, R162, 0x10 ;  /* 0x00000010a2007836 */ /* 0x000fe20000000000 */
[----:B------:R-:W-:Y:S04]  /*bd50*/  BSSY B2, `(.L_x_2365) ;  /* 0x000009d000027945 */ /* 0x000fe80003800000 */
[----:B------:R-:W-:-:S04]  /*bd60*/  ISETP.GE.AND P0, PT, R0, R19, PT ;  /* 0x000000130000720c */ /* 0x000fc80003f06270 */
[----:B------:R-:W-:-:S13]  /*bd70*/  ISETP.LT.OR P0, PT, R70, -0x87, P0 ;  /* 0xffffff794600780c */ /* 0x000fda0000701670 */
[----:B------:R-:W-:Y:S05]  /*bd80*/  @P0 BRA `(.L_x_2366) ;  /* 0x0000000800640947 */ /* 0x000fea0003800000 */
[----:B------:R-:W-:Y:S01]  /*bd90*/  ISETP.GE.AND P0, PT, R12, R11, PT ;  /* 0x0000000b0c00720c */ /* 0x000fe20003f06270 */
[----:B------:R-:W-:Y:S01]  /*bda0*/  BSSY B1, `(.L_x_2367) ;  /* 0x0000037000017945 */ /* 0x000fe20003800000 */
[----:B------:R-:W-:-:S04]  /*bdb0*/  IADD3 R3, P1, R6, R25, RZ ;  /* 0x0000001906037210 */ /* 0x000fc80007f3e0ff */
[----:B------:R-:W-:Y:S01]  /*bdc0*/  LEA.HI.X.SX32 R6, R6, R8, 0x1, P1 ;  /* 0x0000000806067211 */ /* 0x000fe200008f0eff */
[----:B------:R-:W-:-:S03]  /*bdd0*/  IMAD.SHL.U32 R35, R3, 0x2, RZ ;  /* 0x0000000203237824 */ /* 0x000fc600078e00ff */
[----:B------:R-:W-:Y:S02]  /*bde0*/  SHF.L.U64.HI R3, R3, 0x1, R6 ;  /* 0x0000000103037819 */ /* 0x000fe40000010206 */
[-C--:B------:R-:W-:Y:S01]  /*bdf0*/  IADD3 R32, P2, R38, R35.reuse, RZ ;  /* 0x0000002326207210 */ /* 0x080fe20007f5e0ff */
[----:B------:R1:W-:Y:S01]  /*be00*/  @P0 STS.128 [R211+0x800], RZ ;  /* 0x000800ffd3000388 */ /* 0x0003e20000000c00 */
[----:B------:R-:W-:-:S03]  /*be10*/  IADD3 R34, P1, R36, R35, RZ ;  /* 0x0000002324227210 */ /* 0x000fc60007f3e0ff */
[--C-:B------:R-:W-:Y:S02]  /*be20*/  IMAD.X R33, R39, 0x1, R3.reuse, P2 ;  /* 0x0000000127217824 */ /* 0x100fe400010e0603 */
[----:B------:R-:W-:Y:S01]  /*be30*/  IMAD.X R35, R37, 0x1, R3, P1 ;  /* 0x0000000125237824 */ /* 0x000fe200008e0603 */
[----:B------:R-:W-:Y:S07]  /*be40*/  @P0 BRA `(.L_x_2368) ;  /* 0x0000000000b00947 */ /* 0x000fee0003800000 */
        /* <DEDUP_REMOVED lines=42> */
.L_x_2370:
[----:B------:R-:W-:Y:S05]  /*c0f0*/  BSYNC B0 ;  /* 0x0000000000007941 */ /* 0x000fea0003800000 */
.L_x_2369:
[----:B-----5:R3:W-:Y:S02]  /*c100*/  STS.128 [R211+0x800], R20 ;  /* 0x00080014d3007388 */ /* 0x0207e40000000c00 */
.L_x_2368:
[----:B------:R-:W-:Y:S05]  /*c110*/  BSYNC B1 ;  /* 0x0000000000017941 */ /* 0x000fea0003800000 */
.L_x_2367:
        /* <DEDUP_REMOVED lines=46> */
.L_x_2374:
[----:B------:R-:W-:Y:S05]  /*c400*/  BSYNC B0 ;  /* 0x0000000000007941 */ /* 0x000fea0003800000 */
.L_x_2373:
[----:B-----5:R3:W-:Y:S02]  /*c410*/  STS.128 [R211+0x2800], R20 ;  /* 0x00280014d3007388 */ /* 0x0207e40000000c00 */
.L_x_2372:
[----:B------:R-:W-:Y:S05]  /*c420*/  BSYNC B1 ;  /* 0x0000000000017941 */ /* 0x000fea0003800000 */
.L_x_2371:
[----:B------:R-:W-:-:S13]  /*c430*/  ISETP.GE.AND P0, PT, R9, R11, PT ;  /* 0x0000000b0900720c */ /* 0x000fda0003f06270 */
[----:B------:R1:W-:Y:S01]  /*c440*/  @P0 STS.128 [R211+0x4800], RZ ;  /* 0x004800ffd3000388 */ /* 0x0003e20000000c00 */
[----:B------:R-:W-:Y:S05]  /*c450*/  @P0 BRA `(.L_x_2366) ;  /* 0x0000000000b00947 */ /* 0x000fea0003800000 */
[----:B-123--:R-:W5:Y:S01]  /*c460*/  LD.E.128 R44, desc[UR6][R44.64+0x100] ;  /* 0x000100062c2c7980 */ /* 0x00ef62000c101d00 */
[----:B------:R-:W-:Y:S01]  /*c470*/  ISETP.GE.AND P0, PT, R9, R7, PT ;  /* 0x000000070900720c */ /* 0x000fe20003f06270 */
[----:B------:R-:W-:-:S12]  /*c480*/  BSSY B0, `(.L_x_2375) ;  /* 0x0000028000007945 */ /* 0x000fd80003800000 */
[----:B------:R-:W-:Y:S05]  /*c490*/  @P0 BRA `(.L_x_2376) ;  /* 0x0000000000980947 */ /* 0x000fea0003800000 */
[----:B------:R-:W2:Y:S04]  /*c4a0*/  LD.E.64 R2, desc[UR6][R34.64+0x80] ;  /* 0x0000800622027980 */ /* 0x000ea8000c101b00 */
[----:B------:R-:W3:Y:S01]  /*c4b0*/  LD.E.64 R4, desc[UR6][R32.64+0x80] ;  /* 0x0000800620047980 */ /* 0x000ee2000c101b00 */
        /* <DEDUP_REMOVED lines=8> */
[----:B--2---:R-:W-:Y:S02]  /*c540*/  LOP3.LUT R23, R2, 0xffff0000, RZ, 0xc0, !PT ;  /* 0xffff000002177812 */ /* 0x004fe400078ec0ff */
[----:B------:R-:W-:Y:S02]  /*c550*/  LOP3.LUT R20, R3, 0xffff0000, RZ, 0xc0, !PT ;  /* 0xffff000003147812 */ /* 0x000fe400078ec0ff */
[----:B---3--:R-:W-:Y:S01]  /*c560*/  LOP3.LUT R27, R4, 0xffff0000, RZ, 0xc0, !PT ;  /* 0xffff0000041b7812 */ /* 0x008fe200078ec0ff */
        /* <DEDUP_REMOVED lines=25> */
.L_x_2376:
[----:B------:R-:W-:Y:S05]  /*c700*/  BSYNC B0 ;  /* 0x0000000000007941 */ /* 0x000fea0003800000 */
.L_x_2375:
[----:B-----5:R1:W-:Y:S02]  /*c710*/  STS.128 [R211+0x4800], R44 ;  /* 0x0048002cd3007388 */ /* 0x0203e40000000c00 */
.L_x_2366:
[----:B------:R-:W-:Y:S05]  /*c720*/  BSYNC B2 ;  /* 0x0000000000027941 */ /* 0x000fea0003800000 */
.L_x_2365:
[----:B------:R-:W-:Y:S01]  /*c730*/  VIADD R6, R162, 0x20 ;  /* 0x00000020a2067836 */ /* 0x000fe20000000000 */
[----:B------:R-:W-:Y:S04]  /*c740*/  BSSY B2, `(.L_x_2377) ;  /* 0x000009e000027945 */ /* 0x000fe80003800000 */
[----:B------:R-:W-:-:S04]  /*c750*/  ISETP.GE.AND P0, PT, R6, R19, PT ;  /* 0x000000130600720c */ /* 0x000fc80003f06270 */
[----:B------:R-:W-:-:S13]  /*c760*/  ISETP.LT.OR P0, PT, R70, -0x107, P0 ;  /* 0xfffffef94600780c */ /* 0x000fda0000701670 */
[----:B------:R-:W-:Y:S05]  /*c770*/  @P0 BRA `(.L_x_2378) ;  /* 0x0000000800680947 */ /* 0x000fea0003800000 */
[----:B------:R-:W-:Y:S01]  /*c780*/  ISETP.GE.AND P0, PT, R12, R11, PT ;  /* 0x0000000b0c00720c */ /* 0x000fe20003f06270 */
[----:B------:R-:W-:Y:S01]  /*c790*/  IMAD.SHL.U32 R3, R15, 0x20, RZ ;  /* 0x000000200f037824 */ /* 0x000fe200078e00ff */
[----:B------:R-:W-:Y:S04]  /*c7a0*/  BSSY B1, `(.L_x_2379) ;  /* 0x0000037000017945 */ /* 0x000fe80003800000 */
[----:B------:R-:W-:-:S04]  /*c7b0*/  IADD3 R2, P1, R3, R25, RZ ;  /* 0x0000001903027210 */ /* 0x000fc80007f3e0ff */
[----:B------:R-:W-:Y:S01]  /*c7c0*/  LEA.HI.X.SX32 R3, R3, R8, 0x1, P1 ;  /* 0x0000000803037211 */ /* 0x000fe200008f0eff */
[C---:B-1----:R-:W-:Y:S02]  /*c7d0*/  IMAD.SHL.U32 R45, R2.reuse, 0x2, RZ ;  /* 0x00000002022d7824 */ /* 0x042fe400078e00ff */
[----:B------:R1:W-:Y:S01]  /*c7e0*/  @P0 STS.128 [R211+0x1000], RZ ;  /* 0x001000ffd3000388 */ /* 0x0003e20000000c00 */
[----:B------:R-:W-:Y:S02]  /*c7f0*/  SHF.L.U64.HI R3, R2, 0x1, R3 ;  /* 0x0000000102037819 */ /* 0x000fe40000010203 */
[-C--:B------:R-:W-:Y:S02]  /*c800*/  IADD3 R34, P2, R38, R45.reuse, RZ ;  /* 0x0000002d26227210 */ /* 0x080fe40007f5e0ff */
[----:B------:R-:W-:-:S03]  /*c810*/  IADD3 R44, P1, R36, R45, RZ ;  /* 0x0000002d242c7210 */ /* 0x000fc60007f3e0ff */
[--C-:B------:R-:W-:Y:S02]  /*c820*/  IMAD.X R35, R39, 0x1, R3.reuse, P2 ;  /* 0x0000000127237824 */ /* 0x100fe400010e0603 */
[----:B------:R-:W-:Y:S01]  /*c830*/  IMAD.X R45, R37, 0x1, R3, P1 ;  /* 0x00000001252d7824 */ /* 0x000fe200008e0603 */
[----:B------:R-:W-:Y:S07]  /*c840*/  @P0 BRA `(.L_x_2380) ;  /* 0x0000000000b00947 */ /* 0x000fee0003800000 */
[----:B---3--:R3:W5:Y:S01]  /*c850*/  LD.E.128 R20, desc[UR6][R42.64] ;  /* 0x000000062a147980 */ /* 0x008762000c101d00 */
        /* <DEDUP_REMOVED lines=41> */
.L_x_2382:
[----:B------:R-:W-:Y:S05]  /*caf0*/  BSYNC B0 ;  /* 0x0000000000007941 */ /* 0x000fea0003800000 */
.L_x_2381:
[----:B-----5:R1:W-:Y:S02]  /*cb00*/  STS.128 [R211+0x1000], R20 ;  /* 0x00100014d3007388 */ /* 0x0203e40000000c00 */
.L_x_2380:
[----:B------:R-:W-:Y:S05]  /*cb10*/  BSYNC B1 ;  /* 0x0000000000017941 */ /* 0x000fea0003800000 */
.L_x_2379:
        /* <DEDUP_REMOVED lines=46> */
.L_x_2386:
[----:B------:R-:W-:Y:S05]  /*ce00*/  BSYNC B0 ;  /* 0x0000000000007941 */ /* 0x000fea0003800000 */
.L_x_2385:
[----:B-----5:R3:W-:Y:S02]  /*ce10*/  STS.128 [R211+0x3000], R20 ;  /* 0x00300014d3007388 */ /* 0x0207e40000000c00 */
.L_x_2384:
[----:B------:R-:W-:Y:S05]  /*ce20*/  BSYNC B1 ;  /* 0x0000000000017941 */ /* 0x000fea0003800000 */
.L_x_2383:
        /* <DEDUP_REMOVED lines=45> */
.L_x_2388:
[----:B------:R-:W-:Y:S05]  /*d100*/  BSYNC B0 ;  /* 0x0000000000007941 */ /* 0x000fea0003800000 */
.L_x_2387:
[----:B-----5:R3:W-:Y:S02]  /*d110*/  STS.128 [R211+0x5000], R20 ;  /* 0x00500014d3007388 */ /* 0x0207e40000000c00 */
.L_x_2378:
[----:B------:R-:W-:Y:S05]  /*d120*/  BSYNC B2 ;  /* 0x0000000000027941 */ /* 0x000fea0003800000 */
.L_x_2377:
[----:B------:R-:W-:-:S05]  /*d130*/  VIADD R4, R162, 0x30 ;  /* 0x00000030a2047836 */ /* 0x000fca0000000000 */
[----:B------:R-:W-:-:S04]  /*d140*/  ISETP.GE.AND P0, PT, R4, R19, PT ;  /* 0x000000130400720c */ /* 0x000fc80003f06270 */
[----:B------:R-:W-:-:S13]  /*d150*/  ISETP.LT.OR P0, PT, R70, -0x187, P0 ;  /* 0xfffffe794600780c */ /* 0x000fda0000701670 */
[----:B------:R-:W-:Y:S05]  /*d160*/  @P0 BRA `(.L_x_2389) ;  /* 0x0000005400e00947 */ /* 0x000fea0003800000 */
[----:B------:R-:W-:Y:S01]  /*d170*/  ISETP.GE.AND P0, PT, R12, R11, PT ;  /* 0x0000000b0c00720c */ /* 0x000fe20003f06270 */
[----:B------:R-:W-:Y:S01]  /*d180*/  IMAD R15, R15, 0x30, RZ ;  /* 0x000000300f0f7824 */ /* 0x000fe200078e02ff */
[----:B------:R-:W-:Y:S04]  /*d190*/  BSSY B1, `(.L_x_2390) ;  /* 0x0000037000017945 */ /* 0x000fe80003800000 */
[----:B------:R-:W-:-:S04]  /*d1a0*/  IADD3 R3, P1, R15, R25, RZ ;  /* 0x000000190f037210 */ /* 0x000fc80007f3e0ff */
[----:B------:R-:W-:Y:S01]  /*d1b0*/  LEA.HI.X.SX32 R8, R15, R8, 0x1, P1 ;  /* 0x000000080f087211 */ /* 0x000fe200008f0eff */
[C---:B------:R-:W-:Y:S02]  /*d1c0*/  IMAD.SHL.U32 R25, R3.reuse, 0x2, RZ ;  /* 0x0000000203197824 */ /* 0x040fe400078e00ff */
[----:B------:R1:W-:Y:S01]  /*d1d0*/  @P0 STS.128 [R211+0x1800], RZ ;  /* 0x001800ffd3000388 */ /* 0x0003e20000000c00 */
[----:B------:R-:W-:Y:S02]  /*d1e0*/  SHF.L.U64.HI R3, R3, 0x1, R8 ;  /* 0x0000000103037819 */ /* 0x000fe40000010208 */
[-C--:B------:R-:W-:Y:S02]  /*d1f0*/  IADD3 R14, P2, R38, R25.reuse, RZ ;  /* 0x00000019260e7210 */ /* 0x080fe40007f5e0ff */
        /* <DEDUP_REMOVED lines=10> */
[C---:B-----5:R-:W-:Y:S02]  /*d2a0*/  SHF.L.U32 R8, R21.reuse, 0x10, RZ ;  /* 0x0000001015087819 */ /* 0x060fe400000006ff */
[----:B------:R-:W-:Y:S02]  /*d2b0*/  LOP3.LUT R5, R21, 0xffff0000, RZ, 0xc0, !PT ;  /* 0xffff000015057812 */ /* 0x000fe400078ec0ff */
[C---:B------:R-:W-:Y:S02]  /*d2c0*/  SHF.L.U32 R18, R20.reuse, 0x10, RZ ;  /* 0x0000001014127819 */ /* 0x040fe400000006ff */
[----:B------:R-:W-:-:S02]  /*d2d0*/  LOP3.LUT R30, R20, 0xffff0000, RZ, 0xc0, !PT ;  /* 0xffff0000141e7812 */ /* 0x000fc400078ec0ff */
[C---:B------:R-:W-:Y:S02]  /*d2e0*/  LOP3.LUT R27, R23.reuse, 0xffff0000, RZ, 0xc0, !PT ;  /* 0xffff0000171b7812 */ /* 0x040fe400078ec0ff */
[----:B------:R-:W-:Y:S01]  /*d2f0*/  SHF.L.U32 R28, R23, 0x10, RZ ;  /* 0x00000010171c7819 */ /* 0x000fe200000006ff */
[C---:B------:R-:W-:Y:S01]  /*d300*/  IMAD.U32 R29, R22.reuse, 0x10000, RZ ;  /* 0x00010000161d7824 */ /* 0x040fe200078e00ff */
[----:B------:R-:W-:Y:S02]  /*d310*/  LOP3.LUT R22, R22, 0xffff0000, RZ, 0xc0, !PT ;  /* 0xffff000016167812 */ /* 0x000fe400078ec0ff */
[----:B---3--:R-:W-:Y:S02]  /*d320*/  LOP3.LUT R26, R12, 0xffff0000, RZ, 0xc0, !PT ;  /* 0xffff00000c1a7812 */ /* 0x008fe400078ec0ff */
[----:B--2---:R-:W-:Y:S02]  /*d330*/  LOP3.LUT R21, R2, 0xffff0000, RZ, 0xc0, !PT ;  /* 0xffff000002157812 */ /* 0x004fe400078ec0ff */
[----:B------:R-:W-:Y:S01]  /*d340*/  LOP3.LUT R20, R3, 0xffff0000, RZ, 0xc0, !PT ;  /* 0xffff000003147812 */ /* 0x000fe200078ec0ff */
[----:B------:R-:W-:Y:S01]  /*d350*/  FMUL.FTZ R32, R5, R26 ;  /* 0x0000001a05207220 */ /* 0x000fe20000410000 */
[----:B------:R-:W-:Y:S01]  /*d360*/  LOP3.LUT R23, R13, 0xffff0000, RZ, 0xc0, !PT ;  /* 0xffff00000d177812 */ /* 0x000fe200078ec0ff */
[----:B------:R-:W-:-:S02]  /*d370*/  FMUL.FTZ R19, R5, R21 ;  /* 0x0000001505137220 */ /* 0x000fc40000410000 */
[CC--:B------:R-:W-:Y:S01]  /*d380*/  FMUL.FTZ R5, R27.reuse, R20.reuse ;  /* 0x000000141b057220 */ /* 0x0c0fe20000410000 */
[----:B------:R-:W-:Y:S01]  /*d390*/  FFMA.FTZ R32, R8, R21, R32 ;  /* 0x0000001508207223 */ /* 0x000fe20000010020 */
[-C--:B------:R-:W-:Y:S01]  /*d3a0*/  FMUL.FTZ R27, R27, R23.reuse ;  /* 0x000000171b1b7220 */ /* 0x080fe20000410000 */
[----:B------:R-:W-:Y:S01]  /*d3b0*/  SHF.L.U32 R21, R2, 0x10, RZ ;  /* 0x0000001002157819 */ /* 0x000fe200000006ff */
[----:B------:R-:W-:Y:S01]  /*d3c0*/  FFMA.FTZ R5, R28, R23, -R5 ;  /* 0x000000171c057223 */ /* 0x000fe20000010805 */
[----:B------:R-:W-:Y:S01]  /*d3d0*/  SHF.L.U32 R3, R3, 0x10, RZ ;  /* 0x0000001003037819 */ /* 0x000fe200000006ff */
[----:B------:R-:W-:Y:S01]  /*d3e0*/  IMAD.U32 R23, R12, 0x10000, RZ ;  /* 0x000100000c177824 */ /* 0x000fe200078e00ff */
[----:B------:R-:W-:Y:S01]  /*d3f0*/  SHF.L.U32 R13, R13, 0x10, RZ ;  /* 0x000000100d0d7819 */ /* 0x000fe200000006ff */
[----:B------:R-:W-:Y:S01]  /*d400*/  FFMA.FTZ R20, R28, R20, R27 ;  /* 0x000000141c147223 */ /* 0x000fe2000001001b */
[----:B------:R-:W-:Y:S01]  /*d410*/  FMUL.FTZ R27, R30, R21 ;  /* 0x000000151e1b7220 */ /* 0x000fe20000410000 */
[----:B------:R-:W-:Y:S01]  /*d420*/  FMUL.FTZ R2, R22, R3 ;  /* 0x0000000316027220 */ /* 0x000fe20000410000 */
[----:B------:R-:W-:Y:S01]  /*d430*/  FMUL.FTZ R30, R30, R23 ;  /* 0x000000171e1e7220 */ /* 0x000fe20000410000 */
[----:B------:R-:W-:Y:S01]  /*d440*/  FMUL.FTZ R22, R22, R13 ;  /* 0x0000000d16167220 */ /* 0x000fe20000410000 */
[----:B------:R-:W-:Y:S01]  /*d450*/  FFMA.FTZ R19, R8, R26, -R19 ;  /* 0x0000001a08137223 */ /* 0x000fe20000010813 */
        /* <DEDUP_REMOVED lines=8> */
.L_x_2393:
[----:B------:R-:W-:Y:S05]  /*d4e0*/  BSYNC B0 ;  /* 0x0000000000007941 */ /* 0x000fea0003800000 */
.L_x_2392:
[----:B-----5:R3:W-:Y:S02]  /*d4f0*/  STS.128 [R211+0x1800], R20 ;  /* 0x00180014d3007388 */ /* 0x0207e40000000c00 */
.L_x_2391:
[----:B------:R-:W-:Y:S05]  /*d500*/  BSYNC B1 ;  /* 0x0000000000017941 */ /* 0x000fea0003800000 */
.L_x_2390:
        /* <DEDUP_REMOVED lines=19> */
[C---:B------:R-:W-:Y:S01]  /*d640*/  LOP3.LUT R18, R3.reuse, 0xffff0000, RZ, 0xc0, !PT ;  /* 0xffff000003127812 */ /* 0x040fe200078ec0ff */
[----:B------:R-:W-:Y:S01]  /*d650*/  IMAD.U32 R3, R3, 0x10000, RZ ;  /* 0x0001000003037824 */ /* 0x000fe200078e00ff */
[----:B--2---:R-:W-:Y:S01]  /*d660*/  LOP3.LUT R26, R12, 0xffff0000, RZ, 0xc0, !PT ;  /* 0xffff00000c1a7812 */ /* 0x004fe200078ec0ff */
[----:B------:R-:W-:Y:S01]  /*d670*/  FMUL.FTZ R19, R5, R20 ;  /* 0x0000001405137220 */ /* 0x000fe20000410000 */
[----:B------:R-:W-:Y:S01]  /*d680*/  LOP3.LUT R21, R13, 0xffff0000, RZ, 0xc0, !PT ;  /* 0xffff00000d157812 */ /* 0x000fe200078ec0ff */
[----:B------:R-:W-:Y:S01]  /*d690*/  FMUL.FTZ R22, R23, R18 ;  /* 0x0000001217167220 */ /* 0x000fe20000410000 */
[----:B------:R-:W-:Y:S01]  /*d6a0*/  SHF.L.U32 R2, R2, 0x10, RZ ;  /* 0x0000001002027819 */ /* 0x000fe200000006ff */
[-C--:B------:R-:W-:Y:S01]  /*d6b0*/  FMUL.FTZ R5, R5, R26.reuse ;  /* 0x0000001a05057220 */ /* 0x080fe20000410000 */
[----:B------:R-:W-:Y:S01]  /*d6c0*/  SHF.L.U32 R13, R13, 0x10, RZ ;  /* 0x000000100d0d7819 */ /* 0x000fe200000006ff */
[----:B------:R-:W-:Y:S01]  /*d6d0*/  FFMA.FTZ R19, R8, R26, -R19 ;  /* 0x0000001a08137223 */ /* 0x000fe20000010813 */
[----:B------:R-:W-:Y:S01]  /*d6e0*/  SHF.L.U32 R12, R12, 0x10, RZ ;  /* 0x000000100c0c7819 */ /* 0x000fe200000006ff */
[----:B------:R-:W-:Y:S01]  /*d6f0*/  FFMA.FTZ R8, R8, R20, R5 ;  /* 0x0000001408087223 */ /* 0x000fe20000010005 */
[-C--:B------:R-:W-:Y:S01]  /*d700*/  FMUL.FTZ R20, R23, R21.reuse ;  /* 0x0000001517147220 */ /* 0x080fe20000410000 */
[----:B------:R-:W-:Y:S01]  /*d710*/  FFMA.FTZ R22, R27, R21, -R22 ;  /* 0x000000151b167223 */ /* 0x000fe20000010816 */
[C---:B------:R-:W-:Y:S01]  /*d720*/  FMUL.FTZ R21, R30.reuse, R3 ;  /* 0x000000031e157220 */ /* 0x040fe20000410000 */
[C---:B------:R-:W-:Y:S01]  /*d730*/  FMUL.FTZ R5, R29.reuse, R2 ;  /* 0x000000021d057220 */ /* 0x040fe20000410000 */
[-C--:B------:R-:W-:Y:S01]  /*d740*/  FMUL.FTZ R30, R30, R13.reuse ;  /* 0x0000000d1e1e7220 */ /* 0x080fe20000410000 */
[----:B------:R-:W-:Y:S01]  /*d750*/  FMUL.FTZ R29, R29, R12 ;  /* 0x0000000c1d1d7220 */ /* 0x000fe20000410000 */
[----:B------:R-:W-:Y:S01]  /*d760*/  FFMA.FTZ R27, R27, R18, R20 ;  /* 0x000000121b1b7223 */ /* 0x000fe20000010014 */
        /* <DEDUP_REMOVED lines=8> */
[----:B------:R-:W-:Y:S02]  /*d7f0*/  MOV R21, R8 ;  /* 0x0000000800157202 */ /* 0x000fe40000000f00 */
.L_x_2397:
[----:B------:R-:W-:Y:S05]  /*d800*/  BSYNC B0 ;  /* 0x0000000000007941 */ /* 0x000fea0003800000 */
.L_x_2396:
[----:B-----5:R3:W-:Y:S02]  /*d810*/  STS.128 [R211+0x3800], R20 ;  /* 0x00380014d3007388 */ /* 0x0207e40000000c00 */
.L_x_2395:
[----:B------:R-:W-:Y:S05]  /*d820*/  BSYNC B1 ;  /* 0x0000000000017941 */ /* 0x000fea0003800000 */
.L_x_2394:
[----:B------:R-:W-:-:S13]  /*d830*/  ISETP.GE.AND P0, PT, R9, R11, PT ;  /* 0x0000000b0900720c */ /* 0x000fda0003f06270 */
[----:B------:R1:W-:Y:S01]  /*d840*/  @P0 STS.128 [R211+0x5800], RZ ;  /* 0x005800ffd3000388 */ /* 0x0003e20000000c00 */
[----:B------:R-:W-:Y:S05]  /*d850*/  @P0 BRA `(.L_x_2389) ;  /* 0x0000005000240947 */ /* 0x000fea0003800000 */
[----:B-1-3--:R-:W5:Y:S01]  /*d860*/  LD.E.128 R40, desc[UR6][R40.64+0x100] ;  /* 0x0001000628287980 */ /* 0x00af62000c101d00 */
[----:B------:R-:W-:Y:S01]  /*d870*/  ISETP.GE.AND P0, PT, R9, R7, PT ;  /* 0x000000070900720c */ /* 0x000fe20003f06270 */
[----:B------:R-:W-:-:S12]  /*d880*/  BSSY B0, `(.L_x_2398) ;  /* 0x0000028000007945 */ /* 0x000fd80003800000 */
[----:B------:R-:W-:Y:S05]  /*d890*/  @P0 BRA `(.L_x_2399) ;  /* 0x0000000000980947 */ /* 0x000fea0003800000 */
[----:B------:R-:W3:Y:S04]  /*d8a0*/  LD.E.64 R2, desc[UR6][R24.64+0x80] ;  /* 0x0000800618027980 */ /* 0x000ee8000c101b00 */
[----:B------:R-:W2:Y:S01]  /*d8b0*/  LD.E.64 R8, desc[UR6][R14.64+0x80] ;  /* 0x000080060e087980 */ /* 0x000ea2000c101b00 */
[----:B-----5:R-:W-:Y:S01]  /*d8c0*/  LOP3.LUT R5, R41, 0xffff0000, RZ, 0xc0, !PT ;  /* 0xffff000029057812 */ /* 0x020fe200078ec0ff */
[----:B------:R-:W-:Y:S01]  /*d8d0*/  IMAD.U32 R19, R42, 0x10000, RZ ;  /* 0x000100002a137824 */ /* 0x000fe200078e00ff */
[----:B------:R-:W-:Y:S02]  /*d8e0*/  LOP3.LUT R22, R43, 0xffff0000, RZ, 0xc0, !PT ;  /* 0xffff00002b167812 */ /* 0x000fe400078ec0ff */
[----:B------:R-:W-:Y:S02]  /*d8f0*/  SHF.L.U32 R7, R41, 0x10, RZ ;  /* 0x0000001029077819 */ /* 0x000fe400000006ff */
[----:B------:R-:W-:-:S02]  /*d900*/  SHF.L.U32 R26, R43, 0x10, RZ ;  /* 0x000000102b1a7819 */ /* 0x000fc400000006ff */
[C---:B------:R-:W-:Y:S02]  /*d910*/  SHF.L.U32 R10, R40.reuse, 0x10, RZ ;  /* 0x00000010280a7819 */ /* 0x040fe400000006ff */
[----:B------:R-:W-:Y:S02]  /*d920*/  LOP3.LUT R40, R40, 0xffff0000, RZ, 0xc0, !PT ;  /* 0xffff000028287812 */ /* 0x000fe400078ec0ff */
        /* <DEDUP_REMOVED lines=10> */
[-C--:B------:R-:W-:Y:S01]  /*d9d0*/  FFMA.FTZ R15, R26, R13.reuse, -R15 ;  /* 0x0000000d1a0f7223 */ /* 0x080fe2000001080f */
        /* <DEDUP_REMOVED lines=18> */
.L_x_2399:
[----:B------:R-:W-:Y:S05]  /*db00*/  BSYNC B0 ;  /* 0x0000000000007941 */ /* 0x000fea0003800000 */
.L_x_2398:
[----:B-----5:R1:W-:Y:S01]  /*db10*/  STS.128 [R211+0x5800], R40 ;  /* 0x00580028d3007388 */ /* 0x0203e20000000c00 */
[----:B------:R-:W-:Y:S05]  /*db20*/  BRA `(.L_x_2389) ;  /* 0x0000004c00707947 */ /* 0x000fea0003800000 */
.L_x_2352:
        /* <DEDUP_REMOVED lines=17> */
[----:B------:R-:W-:Y:S02]  /*dc40*/  LEA.HI.X.SX32 R5, R5, R3, 0x1, P0 ;  /* 0x0000000305057211 */ /* 0x000fe400000f0eff */
[C---:B------:R-:W-:Y:S01]  /*dc50*/  LEA R24, P0, R25.reuse, R36, 0x1 ;  /* 0x0000002419187211 */ /* 0x040fe200078008ff */
[----:B------:R-:W3:Y:S03]  /*dc60*/  LD.E.128 R20, desc[UR6][R20.64] ;  /* 0x0000000614147980 */ /* 0x000ee6000c101d00 */
        /* <DEDUP_REMOVED lines=8> */
[----:B------:R-:W2:Y:S01]  /*dcf0*/  LD.E.128 R28, desc[UR6][R28.64] ;  /* 0x000000061c1c7980 */ /* 0x000ea2000c101d00 */
        /* <DEDUP_REMOVED lines=15> */
[----:B----4-:R-:W-:Y:S01]  /*ddf0*/  IMAD.U32 R53, R26, 0x10000, RZ ;  /* 0x000100001a357824 */ /* 0x010fe200078e00ff */
[C---:B------:R-:W-:Y:S01]  /*de00*/  SHF.L.U32 R23, R25.reuse, 0x10, RZ ;  /* 0x0000001019177819 */ /* 0x040fe200000006ff */
[----:B------:R-:W-:Y:S01]  /*de10*/  IMAD.U32 R51, R24, 0x10000, RZ ;  /* 0x0001000018337824 */ /* 0x000fe200078e00ff */
        /* <DEDUP_REMOVED lines=11> */
[----:B------:R-:W-:Y:S01]  /*ded0*/  @!P1 FADD.FTZ R24, -R24, -RZ ;  /* 0x800000ff18189221 */ /* 0x000fe20000010100 */
[----:B------:R-:W-:Y:S01]  /*dee0*/  @!P1 FADD.FTZ R52, -R52, -RZ ;  /* 0x800000ff34349221 */ /* 0x000fe20000010100 */
[----:B------:R-:W-:Y:S01]  /*def0*/  FMUL.FTZ R23, R20, R23 ;  /* 0x0000001714177220 */ /* 0x000fe20000410000 */
[----:B------:R-:W-:Y:S01]  /*df00*/  FMUL.FTZ R53, R48, R53 ;  /* 0x0000003530357220 */ /* 0x000fe20000410000 */
[----:B------:R-:W-:Y:S01]  /*df10*/  @!P1 FADD.FTZ R27, -R27, -RZ ;  /* 0x800000ff1b1b9221 */ /* 0x000fe20000010100 */
[----:B------:R-:W-:Y:S01]  /*df20*/  FMUL.FTZ R25, R22, R25 ;  /* 0x0000001916197220 */ /* 0x000fe20000410000 */
[----:B------:R-:W-:Y:S01]  /*df30*/  FMUL.FTZ R26, R21, R26 ;  /* 0x0000001a151a7220 */ /* 0x000fe20000410000 */
[C---:B--2---:R-:W-:Y:S01]  /*df40*/  IMAD.U32 R22, R28.reuse, 0x10000, RZ ;  /* 0x000100001c167824 */ /* 0x044fe200078e00ff */
[----:B------:R-:W-:Y:S01]  /*df50*/  LOP3.LUT R21, R28, 0xffff0000, RZ, 0xc0, !PT ;  /* 0xffff00001c157812 */ /* 0x000fe200078ec0ff */
[----:B------:R-:W-:Y:S01]  /*df60*/  FMUL.FTZ R33, R33, R24 ;  /* 0x0000001821217220 */ /* 0x000fe20000410000 */
[C---:B------:R-:W-:Y:S01]  /*df70*/  SHF.L.U32 R20, R29.reuse, 0x10, RZ ;  /* 0x000000101d147819 */ /* 0x040fe200000006ff */
        /* <DEDUP_REMOVED lines=20> */
.L_x_2405:
[----:B------:R-:W-:Y:S05]  /*e0c0*/  BSYNC B0 ;  /* 0x0000000000007941 */ /* 0x000fea0003800000 */
.L_x_2404:
[----:B-----5:R3:W-:Y:S02]  /*e0d0*/  STS.128 [R211], R32 ;  /* 0x00000020d3007388 */ /* 0x0207e40000000c00 */
.L_x_2403:
[----:B------:R-:W-:Y:S05]  /*e0e0*/  BSYNC B1 ;  /* 0x0000000000017941 */ /* 0x000fea0003800000 */
.L_x_2402:
        /* <DEDUP_REMOVED lines=26> */
[----:B------:R-:W3:Y:S01]  /*e290*/  LD.E.128 R28, desc[UR6][R28.64+0x80] ;  /* 0x000080061c1c7980 */ /* 0x000ee2000c101d00 */
        /* <DEDUP_REMOVED lines=36> */
[C---:B---3--:R-:W-:Y:S01]  /*e4e0*/  IMAD.U32 R22, R28.reuse, 0x10000, RZ ;  /* 0x000100001c167824 */ /* 0x048fe200078e00ff */
        /* <DEDUP_REMOVED lines=23> */
.L_x_2409:
[----:B------:R-:W-:Y:S05]  /*e660*/  BSYNC B0 ;  /* 0x0000000000007941 */ /* 0x000fea0003800000 */
.L_x_2408:
[----:B-----5:R1:W-:Y:S02]  /*e670*/  STS.128 [R211+0x2000], R32 ;  /* 0x00200020d3007388 */ /* 0x0203e40000000c00 */
.L_x_2407:
[----:B------:R-:W-:Y:S05]  /*e680*/  BSYNC B1 ;  /* 0x0000000000017941 */ /* 0x000fea0003800000 */
.L_x_2406:
        /* <DEDUP_REMOVED lines=36> */
[----:B-12---:R-:W-:Y:S01]  /*e8d0*/  IMAD.U32 R46, R22, 0x10000, RZ ;  /* 0x00010000162e7824 */ /* 0x006fe200078e00ff */
        /* <DEDUP_REMOVED lines=25> */
[C---:B------:R-:W-:Y:S01]  /*ea70*/  IMAD.U32 R22, R28.reuse, 0x10000, RZ ;  /* 0x000100001c167824 */ /* 0x040fe200078e00ff */
        /* <DEDUP_REMOVED lines=23> */
.L_x_2411:
[----:B------:R-:W-:Y:S05]  /*ebf0*/  BSYNC B0 ;  /* 0x0000000000007941 */ /* 0x000fea0003800000 */
.L_x_2410:
[----:B-----5:R3:W-:Y:S02]  /*ec00*/  STS.128 [R211+0x4000], R32 ;  /* 0x00400020d3007388 */ /* 0x0207e40000000c00 */
.L_x_2401:
[----:B------:R-:W-:Y:S05]  /*ec10*/  BSYNC B2 ;  /* 0x0000000000027941 */ /* 0x000fea0003800000 */
.L_x_2400:
        /* <DEDUP_REMOVED lines=13> */
[-C--:B------:R-:W-:Y:S01]  /*ecf0*/  ISETP.GE.AND P0, PT, R12, R15.reuse, PT ;  /* 0x0000000f0c00720c */ /* 0x080fe20003f06270 */
[----:B------:R-:W-:Y:S01]  /*ed00*/  IMAD.MOV.U32 R23, RZ, RZ, RZ ;  /* 0x000000ffff177224 */ /* 0x000fe200078e00ff */
[C---:B------:R-:W-:Y:S02]  /*ed10*/  IADD3 R5, P1, R6.reuse, R2, RZ ;  /* 0x0000000206057210 */ /* 0x040fe40007f3e0ff */
[----:B------:R-:W-:Y:S02]  /*ed20*/  MOV R21, R15 ;  /* 0x0000000f00157202 */ /* 0x000fe40000000f00 */
[----:B------:R-:W-:-:S07]  /*ed30*/  LEA.HI.X.SX32 R4, R6, R3, 0x1, P1 ;  /* 0x0000000306047211 */ /* 0x000fce00008f0eff */
[--C-:B------:R-:W-:Y:S02]  /*ed40*/  @P0 IMAD.MOV R23, RZ, RZ, -R15.reuse ;  /* 0x000000ffff170224 */ /* 0x100fe400078e0a0f */
[----:B------:R-:W-:Y:S02]  /*ed50*/  IMAD.MOV.U32 R8, RZ, RZ, RZ ;  /* 0x000000ffff087224 */ /* 0x000fe400078e00ff */
[----:B------:R-:W-:Y:S01]  /*ed60*/  @P0 IMAD.MOV R21, RZ, RZ, -R15 ;  /* 0x000000ffff150224 */ /* 0x000fe200078e0a0f */
[----:B------:R-:W-:-:S04]  /*ed70*/  IADD3 R25, P1, R23, R5, RZ ;  /* 0x0000000517197210 */ /* 0x000fc80007f3e0ff */
[----:B------:R-:W-:Y:S02]  /*ed80*/  LEA.HI.X.SX32 R23, R23, R4, 0x1, P1 ;  /* 0x0000000417177211 */ /* 0x000fe400008f0eff */
[----:B------:R-:W-:Y:S02]  /*ed90*/  LEA R24, P1, R25, R36, 0x1 ;  /* 0x0000002419187211 */ /* 0x000fe400078208ff */
[----:B------:R-:W-:Y:S02]  /*eda0*/  @P0 IADD3 R8, -R15, RZ, RZ ;  /* 0x000000ff0f080210 */ /* 0x000fe40007ffe1ff */
[----:B------:R-:W-:Y:S01]  /*edb0*/  LEA.HI.X R25, R25, R37, R23, 0x1, P1 ;  /* 0x0000002519197211 */ /* 0x000fe200008f0c17 */
[----:B------:R-:W-:Y:S01]  /*edc0*/  IMAD.WIDE R20, R21, 0x2, R44 ;  /* 0x0000000215147825 */ /* 0x000fe200078e022c */
[----:B------:R-:W-:-:S04]  /*edd0*/  IADD3 R5, P1, R8, R5, RZ ;  /* 0x0000000508057210 */ /* 0x000fc80007f3e0ff */
[----:B------:R-:W3:Y:S01]  /*ede0*/  LD.E.128 R24, desc[UR6][R24.64] ;  /* 0x0000000618187980 */ /* 0x000ee2000c101d00 */
[----:B------:R-:W-:Y:S02]  /*edf0*/  LEA.HI.X.SX32 R4, R8, R4, 0x1, P1 ;  /* 0x0000000408047211 */ /* 0x000fe400008f0eff */
[C---:B------:R-:W-:Y:S01]  /*ee00*/  LEA R28, P1, R5.reuse, R38, 0x1 ;  /* 0x00000026051c7211 */ /* 0x040fe200078208ff */
[----:B------:R-:W4:Y:S03]  /*ee10*/  LD.E.128 R20, desc[UR6][R20.64] ;  /* 0x0000000614147980 */ /* 0x000f26000c101d00 */
[----:B------:R-:W-:-:S06]  /*ee20*/  LEA.HI.X R29, R5, R39, R4, 0x1, P1 ;  /* 0x00000027051d7211 */ /* 0x000fcc00008f0c04 */
[----:B------:R-:W4:Y:S01]  /*ee30*/  LD.E.128 R28, desc[UR6][R28.64] ;  /* 0x000000061c1c7980 */ /* 0x000f22000c101d00 */
[C---:B-----5:R-:W-:Y:S01]  /*ee40*/  IMAD.U32 R8, R32.reuse, 0x10000, RZ ;  /* 0x0001000020087824 */ /* 0x060fe200078e00ff */
[----:B------:R-:W-:Y:S01]  /*ee50*/  LOP3.LUT R5, R32, 0xffff0000, RZ, 0xc0, !PT ;  /* 0xffff000020057812 */ /* 0x000fe200078ec0ff */
[C---:B--2---:R-:W-:Y:S01]  /*ee60*/  IMAD.U32 R46, R35.reuse, 0x10000, RZ ;  /* 0x00010000232e7824 */ /* 0x044fe200078e00ff */
[C---:B------:R-:W-:Y:S02]  /*ee70*/  SHF.L.U32 R32, R34.reuse, 0x10, RZ ;  /* 0x0000001022207819 */ /* 0x040fe400000006ff */
[----:B------:R-:W-:Y:S02]  /*ee80*/  LOP3.LUT R18, R34, 0xffff0000, RZ, 0xc0, !PT ;  /* 0xffff000022127812 */ /* 0x000fe400078ec0ff */
[----:B------:R-:W-:Y:S02]  /*ee90*/  LOP3.LUT R14, R35, 0xffff0000, RZ, 0xc0, !PT ;  /* 0xffff0000230e7812 */ /* 0x000fe400078ec0ff */
[C---:B------:R-:W-:Y:S01]  /*eea0*/  LOP3.LUT R4, R33.reuse, 0xffff0000, RZ, 0xc0, !PT ;  /* 0xffff000021047812 */ /* 0x040fe200078ec0ff */
[----:B------:R-:W-:-:S02]  /*eeb0*/  IMAD.U32 R33, R33, 0x10000, RZ ;  /* 0x0001000021217824 */ /* 0x000fc400078e00ff */
[C---:B---3--:R-:W-:Y:S01]  /*eec0*/  IMAD.U32 R35, R24.reuse, 0x10000, RZ ;  /* 0x0001000018237824 */ /* 0x048fe200078e00ff */
[----:B------:R-:W-:Y:S01]  /*eed0*/  LOP3.LUT R34, R24, 0xffff0000, RZ, 0xc0, !PT ;  /* 0xffff000018227812 */ /* 0x000fe200078ec0ff */
[----:B------:R-:W-:Y:S01]  /*eee0*/  IMAD.U32 R47, R26, 0x10000, RZ ;  /* 0x000100001a2f7824 */ /* 0x000fe200078e00ff */
[C---:B------:R-:W-:Y:S01]  /*eef0*/  SHF.L.U32 R24, R25.reuse, 0x10, RZ ;  /* 0x0000001019187819 */ /* 0x040fe200000006ff */
[----:B----4-:R-:W-:Y:S01]  /*ef00*/  IMAD.U32 R50, R20, 0x10000, RZ ;  /* 0x0001000014327824 */ /* 0x010fe200078e00ff */
[----:B------:R-:W-:Y:S01]  /*ef10*/  LOP3.LUT R48, R25, 0xffff0000, RZ, 0xc0, !PT ;  /* 0xffff000019307812 */ /* 0x000fe200078ec0ff */
[----:B------:R-:W-:Y:S01]  /*ef20*/  IMAD.U32 R52, R22, 0x10000, RZ ;  /* 0x0001000016347824 */ /* 0x000fe200078e00ff */
[----:B------:R-:W-:Y:S01]  /*ef30*/  SHF.L.U32 R25, R27, 0x10, RZ ;  /* 0x000000101b197819 */ /* 0x000fe200000006ff */
        /* <DEDUP_REMOVED lines=13> */
[----:B------:R-:W-:Y:S01]  /*f010*/  SHF.L.U32 R20, R23, 0x10, RZ ;  /* 0x0000001017147819 */ /* 0x000fe200000006ff */
[----:B------:R-:W-:Y:S01]  /*f020*/  FMUL.FTZ R53, R53, R48 ;  /* 0x0000003035357220 */ /* 0x000fe20000410000 */
[----:B------:R-:W-:Y:S01]  /*f030*/  LOP3.LUT R22, R23, 0xffff0000, RZ, 0xc0, !PT ;  /* 0xffff000017167812 */ /* 0x000fe200078ec0ff */
[----:B------:R-:W-:Y:S01]  /*f040*/  @!P0 FADD.FTZ R47, -R47, -RZ ;  /* 0x800000ff2f2f8221 */ /* 0x000fe20000010100 */
[----:B------:R-:W-:-:S02]  /*f050*/  IMAD.U32 R23, R28, 0x10000, RZ ;  /* 0x000100001c177824 */ /* 0x000fc400078e00ff */
[----:B------:R-:W-:Y:S01]  /*f060*/  FMUL.FTZ R25, R20, R25 ;  /* 0x0000001914197220 */ /* 0x000fe20000410000 */
[----:B------:R-:W-:Y:S01]  /*f070*/  SHF.L.U32 R20, R29, 0x10, RZ ;  /* 0x000000101d147819 */ /* 0x000fe200000006ff */
[----:B------:R-:W-:Y:S01]  /*f080*/  FMUL.FTZ R27, R22, R27 ;  /* 0x0000001b161b7220 */ /* 0x000fe20000410000 */
[----:B------:R-:W-:Y:S01]  /*f090*/  LOP3.LUT R22, R28, 0xffff0000, RZ, 0xc0, !PT ;  /* 0xffff00001c167812 */ /* 0x000fe200078ec0ff */
[----:B------:R-:W-:Y:S01]  /*f0a0*/  FMUL.FTZ R21, R21, R26 ;  /* 0x0000001a15157220 */ /* 0x000fe20000410000 */
[----:B------:R-:W-:Y:S01]  /*f0b0*/  LOP3.LUT R48, R29, 0xffff0000, RZ, 0xc0, !PT ;  /* 0xffff00001d307812 */ /* 0x000fe200078ec0ff */
[C---:B------:R-:W-:Y:S01]  /*f0c0*/  IMAD.U32 R29, R30.reuse, 0x10000, RZ ;  /* 0x000100001e1d7824 */ /* 0x040fe200078e00ff */
[----:B------:R-:W-:Y:S01]  /*f0d0*/  LOP3.LUT R28, R30, 0xffff0000, RZ, 0xc0, !PT ;  /* 0xffff00001e1c7812 */ /* 0x000fe200078ec0ff */
[----:B------:R-:W-:Y:S01]  /*f0e0*/  FMUL.FTZ R35, R50, R35 ;  /* 0x0000002332237220 */ /* 0x000fe20000410000 */
[----:B------:R-:W-:Y:S01]  /*f0f0*/  SHF.L.U32 R26, R31, 0x10, RZ ;  /* 0x000000101f1a7819 */ /* 0x000fe200000006ff */
[----:B------:R-:W-:Y:S01]  /*f100*/  FMUL.FTZ R34, R51, R34 ;  /* 0x0000002233227220 */ /* 0x000fe20000410000 */
[----:B------:R-:W-:Y:S01]  /*f110*/  LOP3.LUT R30, R31, 0xffff0000, RZ, 0xc0, !PT ;  /* 0xffff00001f1e7812 */ /* 0x000fe200078ec0ff */
[----:B------:R-:W-:Y:S01]  /*f120*/  FMUL.FTZ R24, R49, R24 ;  /* 0x0000001831187220 */ /* 0x000fe20000410000 */
        /* <DEDUP_REMOVED lines=13> */
.L_x_2417:
[----:B------:R-:W-:Y:S05]  /*f200*/  BSYNC B0 ;  /* 0x0000000000007941 */ /* 0x000fea0003800000 */
.L_x_2416:
[----:B-----5:R3:W-:Y:S02]  /*f210*/  STS.128 [R211+0x800], R32 ;  /* 0x00080020d3007388 */ /* 0x0207e40000000c00 */
.L_x_2415:
[----:B------:R-:W-:Y:S05]  /*f220*/  BSYNC B1 ;  /* 0x0000000000017941 */ /* 0x000fea0003800000 */
.L_x_2414:
        /* <DEDUP_REMOVED lines=9> */
[----:B------:R-:W-:Y:S02]  /*f2c0*/  VIADD R4, R6, 0x40 ;  /* 0x0000004006047836 */ /* 0x000fe40000000000 */
[----:B------:R-:W-:Y:S02]  /*f2d0*/  IMAD.MOV.U32 R23, RZ, RZ, RZ ;  /* 0x000000ffff177224 */ /* 0x000fe400078e00ff */
[----:B------:R-:W-:Y:S01]  /*f2e0*/  IMAD.MOV.U32 R21, RZ, RZ, R15 ;  /* 0x000000ffff157224 */ /* 0x000fe200078e000f */
[----:B------:R-:W-:-:S04]  /*f2f0*/  IADD3 R5, P1, R4, R2, RZ ;  /* 0x0000000204057210 */ /* 0x000fc80007f3e0ff */
[----:B------:R-:W-:-:S03]  /*f300*/  LEA.HI.X.SX32 R4, R4, R3, 0x1, P1 ;  /* 0x0000000304047211 */ /* 0x000fc600008f0eff */
[----:B------:R-:W-:Y:S01]  /*f310*/  @P0 IADD3 R23, -R15, RZ, RZ ;  /* 0x000000ff0f170210 */ /* 0x000fe20007ffe1ff */
[----:B------:R-:W-:-:S03]  /*f320*/  @P0 IMAD.MOV R21, RZ, RZ, -R15 ;  /* 0x000000ffff150224 */ /* 0x000fc600078e0a0f */
[----:B------:R-:W-:-:S04]  /*f330*/  IADD3 R25, P1, R23, R5, RZ ;  /* 0x0000000517197210 */ /* 0x000fc80007f3e0ff */
[----:B------:R-:W-:Y:S02]  /*f340*/  LEA.HI.X.SX32 R23, R23, R4, 0x1, P1 ;  /* 0x0000000417177211 */ /* 0x000fe400008f0eff */
[C---:B------:R-:W-:Y:S02]  /*f350*/  LEA R24, P1, R25.reuse, R36, 0x1 ;  /* 0x0000002419187211 */ /* 0x040fe400078208ff */
[----:B------:R-:W-:Y:S01]  /*f360*/  MOV R8, RZ ;  /* 0x000000ff00087202 */ /* 0x000fe20000000f00 */
[----:B------:R-:W-:Y:S01]  /*f370*/  @P0 IMAD.MOV R8, RZ, RZ, -R15 ;  /* 0x000000ffff080224 */ /* 0x000fe200078e0a0f */
[----:B------:R-:W-:Y:S01]  /*f380*/  LEA.HI.X R25, R25, R37, R23, 0x1, P1 ;  /* 0x0000002519197211 */ /* 0x000fe200008f0c17 */
[----:B------:R-:W-:-:S03]  /*f390*/  IMAD.WIDE R20, R21, 0x2, R44 ;  /* 0x0000000215147825 */ /* 0x000fc600078e022c */
[C---:B------:R-:W-:Y:S02]  /*f3a0*/  IADD3 R5, P1, R8.reuse, R5, RZ ;  /* 0x0000000508057210 */ /* 0x040fe40007f3e0ff */
[----:B------:R-:W3:Y:S02]  /*f3b0*/  LD.E.128 R24, desc[UR6][R24.64] ;  /* 0x0000000618187980 */ /* 0x000ee4000c101d00 */
[----:B------:R-:W-:Y:S02]  /*f3c0*/  LEA.HI.X.SX32 R4, R8, R4, 0x1, P1 ;  /* 0x0000000408047211 */ /* 0x000fe400008f0eff */
[C---:B------:R-:W-:Y:S01]  /*f3d0*/  LEA R28, P1, R5.reuse, R38, 0x1 ;  /* 0x00000026051c7211 */ /* 0x040fe200078208ff */
[----:B------:R-:W4:Y:S03]  /*f3e0*/  LD.E.128 R20, desc[UR6][R20.64+0x80] ;  /* 0x0000800614147980 */ /* 0x000f26000c101d00 */
[----:B------:R-:W-:-:S06]  /*f3f0*/  LEA.HI.X R29, R5, R39, R4, 0x1, P1 ;  /* 0x00000027051d7211 */ /* 0x000fcc00008f0c04 */
[----:B------:R-:W4:Y:S01]  /*f400*/  LD.E.128 R28, desc[UR6][R28.64] ;  /* 0x000000061c1c7980 */ /* 0x000f22000c101d00 */
[C---:B-----5:R-:W-:Y:S01]  /*f410*/  IMAD.U32 R8, R32.reuse, 0x10000, RZ ;  /* 0x0001000020087824 */ /* 0x060fe200078e00ff */
[----:B------:R-:W-:Y:S01]  /*f420*/  LOP3.LUT R5, R32, 0xffff0000, RZ, 0xc0, !PT ;  /* 0xffff000020057812 */ /* 0x000fe200078ec0ff */
[C---:B------:R-:W-:Y:S01]  /*f430*/  IMAD.U32 R32, R34.reuse, 0x10000, RZ ;  /* 0x0001000022207824 */ /* 0x040fe200078e00ff */
[----:B------:R-:W-:Y:S02]  /*f440*/  LOP3.LUT R18, R34, 0xffff0000, RZ, 0xc0, !PT ;  /* 0xffff000022127812 */ /* 0x000fe400078ec0ff */
[C---:B------:R-:W-:Y:S02]  /*f450*/  LOP3.LUT R14, R35.reuse, 0xffff0000, RZ, 0xc0, !PT ;  /* 0xffff0000230e7812 */ /* 0x040fe400078ec0ff */
[----:B--2---:R-:W-:Y:S02]  /*f460*/  SHF.L.U32 R46, R35, 0x10, RZ ;  /* 0x00000010232e7819 */ /* 0x004fe400000006ff */
[----:B------:R-:W-:-:S02]  /*f470*/  LOP3.LUT R4, R33, 0xffff0000, RZ, 0xc0, !PT ;  /* 0xffff000021047812 */ /* 0x000fc400078ec0ff */
[----:B------:R-:W-:Y:S01]  /*f480*/  SHF.L.U32 R33, R33, 0x10, RZ ;  /* 0x0000001021217819 */ /* 0x000fe200000006ff */
[C---:B---3--:R-:W-:Y:S01]  /*f490*/  IMAD.U32 R35, R24.reuse, 0x10000, RZ ;  /* 0x0001000018237824 */ /* 0x048fe200078e00ff */
[----:B------:R-:W-:Y:S01]  /*f4a0*/  LOP3.LUT R34, R24, 0xffff0000, RZ, 0xc0, !PT ;  /* 0xffff000018227812 */ /* 0x000fe200078ec0ff */
[----:B------:R-:W-:Y:S01]  /*f4b0*/  IMAD.U32 R47, R26, 0x10000, RZ ;  /* 0x000100001a2f7824 */ /* 0x000fe200078e00ff */
[----:B------:R-:W-:Y:S01]  /*f4c0*/  SHF.L.U32 R24, R25, 0x10, RZ ;  /* 0x0000001019187819 */ /* 0x000fe200000006ff */
[----:B------:R-:W-:Y:S01]  /*f4d0*/  @!P0 FADD.FTZ R35, -R35, -RZ ;  /* 0x800000ff23238221 */ /* 0x000fe20000010100 */
        /* <DEDUP_REMOVED lines=47> */
.L_x_2421:
[----:B------:R-:W-:Y:S05]  /*f7d0*/  BSYNC B0 ;  /* 0x0000000000007941 */ /* 0x000fea0003800000 */
.L_x_2420:
[----:B-----5:R3:W-:Y:S02]  /*f7e0*/  STS.128 [R211+0x2800], R32 ;  /* 0x00280020d3007388 */ /* 0x0207e40000000c00 */
.L_x_2419:
[----:B------:R-:W-:Y:S05]  /*f7f0*/  BSYNC B1 ;  /* 0x0000000000017941 */ /* 0x000fea0003800000 */
.L_x_2418:
[----:B------:R-:W-:-:S13]  /*f800*/  ISETP.GE.AND P0, PT, R9, R11, PT ;  /* 0x0000000b0900720c */ /* 0x000fda0003f06270 */
[----:B------:R1:W-:Y:S01]  /*f810*/  @P0 STS.128 [R211+0x4800], RZ ;  /* 0x004800ffd3000388 */ /* 0x0003e20000000c00 */
[----:B------:R-:W-:Y:S05]  /*f820*/  @P0 BRA `(.L_x_2413) ;  /* 0x0000000400640947 */ /* 0x000fea0003800000 */
[----:B------:R1:W5:Y:S01]  /*f830*/  LD.E.128 R20, desc[UR6][R44.64+0x100] ;  /* 0x000100062c147980 */ /* 0x000362000c101d00 */
        /* <DEDUP_REMOVED lines=11> */
[C---:B------:R-:W-:Y:S02]  /*f8f0*/  IADD3 R27, P1, R25.reuse, R5, RZ ;  /* 0x00000005191b7210 */ /* 0x040fe40007f3e0ff */
[----:B------:R-:W-:Y:S02]  /*f900*/  MOV R6, RZ ;  /* 0x000000ff00067202 */ /* 0x000fe40000000f00 */
[----:B------:R-:W-:Y:S02]  /*f910*/  LEA.HI.X.SX32 R25, R25, R4, 0x1, P1 ;  /* 0x0000000419197211 */ /* 0x000fe400008f0eff */
[----:B------:R-:W-:Y:S01]  /*f920*/  LEA R24, P1, R27, R36, 0x1 ;  /* 0x000000241b187211 */ /* 0x000fe200078208ff */
[----:B------:R-:W-:-:S03]  /*f930*/  @P0 IMAD.MOV R6, RZ, RZ, -R15 ;  /* 0x000000ffff060224 */ /* 0x000fc600078e0a0f */
[----:B------:R-:W-:Y:S01]  /*f940*/  LEA.HI.X R25, R27, R37, R25, 0x1, P1 ;  /* 0x000000251b197211 */ /* 0x000fe200008f0c19 */
[----:B------:R-:W-:Y:S01]  /*f950*/  IMAD.WIDE R28, R29, 0x2, R44 ;  /* 0x000000021d1c7825 */ /* 0x000fe200078e022c */
[----:B------:R-:W-:-:S04]  /*f960*/  IADD3 R5, P1, R6, R5, RZ ;  /* 0x0000000506057210 */ /* 0x000fc80007f3e0ff */
[----:B------:R-:W2:Y:S01]  /*f970*/  LD.E.128 R24, desc[UR6][R24.64] ;  /* 0x0000000618187980 */ /* 0x000ea2000c101d00 */
[----:B------:R-:W-:Y:S02]  /*f980*/  LEA.HI.X.SX32 R4, R6, R4, 0x1, P1 ;  /* 0x0000000406047211 */ /* 0x000fe400008f0eff */
[C---:B-1-3--:R-:W-:Y:S01]  /*f990*/  LEA R32, P1, R5.reuse, R38, 0x1 ;  /* 0x0000002605207211 */ /* 0x04afe200078208ff */
[----:B------:R-:W3:Y:S03]  /*f9a0*/  LD.E.128 R28, desc[UR6][R28.64+0x100] ;  /* 0x000100061c1c7980 */ /* 0x000ee6000c101d00 */
[----:B------:R-:W-:-:S06]  /*f9b0*/  LEA.HI.X R33, R5, R39, R4, 0x1, P1 ;  /* 0x0000002705217211 */ /* 0x000fcc00008f0c04 */
[----:B------:R-:W4:Y:S01]  /*f9c0*/  LD.E.128 R32, desc[UR6][R32.64] ;  /* 0x0000000620207980 */ /* 0x000f22000c101d00 */
[C---:B-----5:R-:W-:Y:S01]  /*f9d0*/  IMAD.U32 R6, R20.reuse, 0x10000, RZ ;  /* 0x0001000014067824 */ /* 0x060fe200078e00ff */
[----:B------:R-:W-:Y:S01]  /*f9e0*/  LOP3.LUT R5, R20, 0xffff0000, RZ, 0xc0, !PT ;  /* 0xffff000014057812 */ /* 0x000fe200078ec0ff */
[C---:B------:R-:W-:Y:S01]  /*f9f0*/  IMAD.U32 R18, R22.reuse, 0x10000, RZ ;  /* 0x0001000016127824 */ /* 0x040fe200078e00ff */
[----:B------:R-:W-:Y:S01]  /*fa00*/  LOP3.LUT R4, R21, 0xffff0000, RZ, 0xc0, !PT ;  /* 0xffff000015047812 */ /* 0x000fe200078ec0ff */
[----:B------:R-:W-:Y:S01]  /*fa10*/  IMAD.U32 R44, R23, 0x10000, RZ ;  /* 0x00010000172c7824 */ /* 0x000fe200078e00ff */
[----:B------:R-:W-:Y:S02]  /*fa20*/  SHF.L.U32 R20, R21, 0x10, RZ ;  /* 0x0000001015147819 */ /* 0x000fe400000006ff */
[----:B------:R-:W-:Y:S02]  /*fa30*/  LOP3.LUT R14, R22, 0xffff0000, RZ, 0xc0, !PT ;  /* 0xffff0000160e7812 */ /* 0x000fe400078ec0ff */
[----:B------:R-:W-:Y:S01]  /*fa40*/  LOP3.LUT R8, R23, 0xffff0000, RZ, 0xc0, !PT ;  /* 0xffff000017087812 */ /* 0x000fe200078ec0ff */
[C---:B--2---:R-:W-:Y:S01]  /*fa50*/  IMAD.U32 R21, R25.reuse, 0x10000, RZ ;  /* 0x0001000019157824 */ /* 0x044fe200078e00ff */
[----:B------:R-:W-:-:S02]  /*fa60*/  LOP3.LUT R46, R25, 0xffff0000, RZ, 0xc0, !PT ;  /* 0xffff0000192e7812 */ /* 0x000fc400078ec0ff */
[C---:B------:R-:W-:Y:S01]  /*fa70*/  SHF.L.U32 R23, R24.reuse, 0x10, RZ ;  /* 0x0000001018177819 */ /* 0x040fe200000006ff */
[----:B------:R-:W-:Y:S01]  /*fa80*/  @!P0 FADD.FTZ R21, -R21, -RZ ;  /* 0x800000ff15158221 */ /* 0x000fe20000010100 */
        /* <DEDUP_REMOVED lines=8> */
[C---:B---3--:R-:W-:Y:S01]  /*fb10*/  SHF.L.U32 R48, R28.reuse, 0x10, RZ ;  /* 0x000000101c307819 */ /* 0x048fe200000006ff */
[----:B------:R-:W-:Y:S01]  /*fb20*/  @!P0 FADD.FTZ R25, -R25, -RZ ;  /* 0x800000ff19198221 */ /* 0x000fe20000010100 */
[----:B------:R-:W-:Y:S01]  /*fb30*/  LOP3.LUT R27, R28, 0xffff0000, RZ, 0xc0, !PT ;  /* 0xffff00001c1b7812 */ /* 0x000fe200078ec0ff */
[C---:B------:R-:W-:Y:S01]  /*fb40*/  IMAD.U32 R28, R29.reuse, 0x10000, RZ ;  /* 0x000100001d1c7824 */ /* 0x040fe200078e00ff */
[----:B------:R-:W-:Y:S01]  /*fb50*/  LOP3.LUT R47, R29, 0xffff0000, RZ, 0xc0, !PT ;  /* 0xffff00001d2f7812 */ /* 0x000fe200078ec0ff */
[C---:B------:R-:W-:Y:S01]  /*fb60*/  IMAD.U32 R29, R31.reuse, 0x10000, RZ ;  /* 0x000100001f1d7824 */ /* 0x040fe200078e00ff */
[----:B------:R-:W-:Y:S01]  /*fb70*/  LOP3.LUT R31, R31, 0xffff0000, RZ, 0xc0, !PT ;  /* 0xffff00001f1f7812 */ /* 0x000fe200078ec0ff */
[----:B------:R-:W-:Y:S01]  /*fb80*/  @!P0 FADD.FTZ R26, -R26, -RZ ;  /* 0x800000ff1a1a8221 */ /* 0x000fe20000010100 */
[C---:B------:R-:W-:Y:S01]  /*fb90*/  SHF.L.U32 R50, R30.reuse, 0x10, RZ ;  /* 0x000000101e327819 */ /* 0x040fe200000006ff */
[----:B------:R-:W-:Y:S01]  /*fba0*/  FMUL.FTZ R22, R27, R22 ;  /* 0x000000161b167220 */ /* 0x000fe20000410000 */
[----:B------:R-:W-:Y:S01]  /*fbb0*/  LOP3.LUT R30, R30, 0xffff0000, RZ, 0xc0, !PT ;  /* 0xffff00001e1e7812 */ /* 0x000fe200078ec0ff */
[----:B------:R-:W-:Y:S01]  /*fbc0*/  FMUL.FTZ R31, R31, R26 ;  /* 0x0000001a1f1f7220 */ /* 0x000fe20000410000 */
[----:B------:R-:W-:Y:S01]  /*fbd0*/  @!P0 FADD.FTZ R46, -R46, -RZ ;  /* 0x800000ff2e2e8221 */ /* 0x000fe20000010100 */
[----:B----4-:R-:W-:Y:S01]  /*fbe0*/  SHF.L.U32 R27, R32, 0x10, RZ ;  /* 0x00000010201b7819 */ /* 0x010fe200000006ff */
[----:B------:R-:W-:Y:S01]  /*fbf0*/  FMUL.FTZ R23, R48, R23 ;  /* 0x0000001730177220 */ /* 0x000fe20000410000 */
[----:B------:R-:W-:Y:S01]  /*fc00*/  LOP3.LUT R26, R32, 0xffff0000, RZ, 0xc0, !PT ;  /* 0xffff0000201a7812 */ /* 0x000fe200078ec0ff */
        /* <DEDUP_REMOVED lines=25> */
.L_x_2423:
[----:B------:R-:W-:Y:S05]  /*fda0*/  BSYNC B0 ;  /* 0x0000000000007941 */ /* 0x000fea0003800000 */
.L_x_2422:
[----:B-----5:R1:W-:Y:S02]  /*fdb0*/  STS.128 [R211+0x4800], R20 ;  /* 0x00480014d3007388 */ /* 0x0203e40000000c00 */
.L_x_2413:
[----:B------:R-:W-:Y:S05]  /*fdc0*/  BSYNC B2 ;  /* 0x0000000000027941 */ /* 0x000fea0003800000 */
.L_x_2412:
        /* <DEDUP_REMOVED lines=14> */
[----:B------:R-:W-:Y:S02]  /*feb0*/  IMAD.SHL.U32 R4, R15, 0x20, RZ ;  /* 0x000000200f047824 */ /* 0x000fe400078e00ff */
        /* <DEDUP_REMOVED lines=25> */
[----:B------:R-:W-:Y:S02]  /*10050*/  SHF.L.U32 R44, R35, 0x10, RZ ;  /* 0x00000010232c7819 */ /* 0x000fe400000006ff */
[----:B------:R-:W-:-:S02]  /*10060*/  LOP3.LUT R4, R33, 0xffff0000, RZ, 0xc0, !PT ;  /* 0xffff000021047812 */ /* 0x000fc400078ec0ff */
[----:B------:R-:W-:Y:S01]  /*10070*/  SHF.L.U32 R33, R33, 0x10, RZ ;  /* 0x0000001021217819 */ /* 0x000fe200000006ff */
[C---:B---3--:R-:W-:Y:S01]  /*10080*/  IMAD.U32 R35, R24.reuse, 0x10000, RZ ;  /* 0x0001000018237824 */ /* 0x048fe200078e00ff */
[----:B------:R-:W-:Y:S01]  /*10090*/  LOP3.LUT R34, R24, 0xffff0000, RZ, 0xc0, !PT ;  /* 0xffff000018227812 */ /* 0x000fe200078ec0ff */
[----:B------:R-:W-:Y:S01]  /*100a0*/  IMAD.U32 R45, R26, 0x10000, RZ ;  /* 0x000100001a2d7824 */ /* 0x000fe200078e00ff */
[----:B------:R-:W-:Y:S01]  /*100b0*/  SHF.L.U32 R24, R25, 0x10, RZ ;  /* 0x0000001019187819 */ /* 0x000fe200000006ff */
[----:B------:R-:W-:Y:S01]  /*100c0*/  @!P0 FADD.FTZ R35, -R35, -RZ ;  /* 0x800000ff23238221 */ /* 0x000fe20000010100 */
[----:B--2---:R-:W-:Y:S01]  /*100d0*/  LOP3.LUT R46, R25, 0xffff0000, RZ, 0xc0, !PT ;  /* 0xffff0000192e7812 */ /* 0x004fe200078ec0ff */
        /* <DEDUP_REMOVED lines=46> */
.L_x_2429:
[----:B------:R-:W-:Y:S05]  /*103c0*/  BSYNC B0 ;  /* 0x0000000000007941 */ /* 0x000fea0003800000 */
.L_x_2428:
[----:B-----5:R3:W-:Y:S02]  /*103d0*/  STS.128 [R211+0x1000], R32 ;  /* 0x00100020d3007388 */ /* 0x0207e40000000c00 */
.L_x_2427:
[----:B------:R-:W-:Y:S05]  /*103e0*/  BSYNC B1 ;  /* 0x0000000000017941 */ /* 0x000fea0003800000 */
.L_x_2426:
        /* <DEDUP_REMOVED lines=10> */
[----:B------:R-:W-:Y:S02]  /*10490*/  LEA R4, R15, 0x40, 0x5 ;  /* 0x000000400f047811 */ /* 0x000fe400078e28ff */
[----:B------:R-:W-:Y:S02]  /*104a0*/  MOV R21, R15 ;  /* 0x0000000f00157202 */ /* 0x000fe40000000f00 */
[----:B------:R-:W-:-:S04]  /*104b0*/  IADD3 R5, P1, R4, R2, RZ ;  /* 0x0000000204057210 */ /* 0x000fc80007f3e0ff */
[----:B------:R-:W-:-:S03]  /*104c0*/  LEA.HI.X.SX32 R4, R4, R3, 0x1, P1 ;  /* 0x0000000304047211 */ /* 0x000fc600008f0eff */
        /* <DEDUP_REMOVED lines=13> */
[----:B------:R-:W2:Y:S03]  /*105a0*/  LD.E.128 R20, desc[UR6][R20.64+0x80] ;  /* 0x0000800614147980 */ /* 0x000ea6000c101d00 */
[----:B------:R-:W-:-:S06]  /*105b0*/  LEA.HI.X R29, R5, R39, R4, 0x1, P1 ;  /* 0x00000027051d7211 */ /* 0x000fcc00008f0c04 */
[----:B------:R-:W4:Y:S01]  /*105c0*/  LD.E.128 R28, desc[UR6][R28.64] ;  /* 0x000000061c1c7980 */ /* 0x000f22000c101d00 */
[C---:B-----5:R-:W-:Y:S01]  /*105d0*/  IMAD.U32 R8, R32.reuse, 0x10000, RZ ;  /* 0x0001000020087824 */ /* 0x060fe200078e00ff */
[----:B------:R-:W-:Y:S01]  /*105e0*/  LOP3.LUT R5, R32, 0xffff0000, RZ, 0xc0, !PT ;  /* 0xffff000020057812 */ /* 0x000fe200078ec0ff */
[C---:B------:R-:W-:Y:S01]  /*105f0*/  IMAD.U32 R44, R35.reuse, 0x10000, RZ ;  /* 0x00010000232c7824 */ /* 0x040fe200078e00ff */
        /* <DEDUP_REMOVED lines=9> */
[----:B--2---:R-:W-:Y:S01]  /*10690*/  IMAD.U32 R48, R20, 0x10000, RZ ;  /* 0x0001000014307824 */ /* 0x004fe200078e00ff */
        /* <DEDUP_REMOVED lines=20> */
[----:B----4-:R-:W-:-:S02]  /*107e0*/  IMAD.U32 R23, R28, 0x10000, RZ ;  /* 0x000100001c177824 */ /* 0x010fc400078e00ff */
        /* <DEDUP_REMOVED lines=26> */
.L_x_2433:
[----:B------:R-:W-:Y:S05]  /*10990*/  BSYNC B0 ;  /* 0x0000000000007941 */ /* 0x000fea0003800000 */
.L_x_2432:
[----:B-----5:R3:W-:Y:S02]  /*109a0*/  STS.128 [R211+0x3000], R32 ;  /* 0x00300020d3007388 */ /* 0x0207e40000000c00 */
.L_x_2431:
[----:B------:R-:W-:Y:S05]  /*109b0*/  BSYNC B1 ;  /* 0x0000000000017941 */ /* 0x000fea0003800000 */
.L_x_2430:
[----:B------:R-:W-:-:S13]  /*109c0*/  ISETP.GE.AND P0, PT, R9, R11, PT ;  /* 0x0000000b0900720c */ /* 0x000fda0003f06270 */
        /* <DEDUP_REMOVED lines=30> */
[C---:B-1----:R-:W-:Y:S01]  /*10bb0*/  IMAD.U32 R42, R35.reuse, 0x10000, RZ ;  /* 0x00010000232a7824 */ /* 0x042fe200078e00ff */
        /* <DEDUP_REMOVED lines=57> */
.L_x_2435:
[----:B------:R-:W-:Y:S05]  /*10f50*/  BSYNC B0 ;  /* 0x0000000000007941 */ /* 0x000fea0003800000 */
.L_x_2434:
[----:B-----5:R3:W-:Y:S02]  /*10f60*/  STS.128 [R211+0x5000], R32 ;  /* 0x00500020d3007388 */ /* 0x0207e40000000c00 */
.L_x_2425:
[----:B------:R-:W-:Y:S05]  /*10f70*/  BSYNC B2 ;  /* 0x0000000000027941 */ /* 0x000fea0003800000 */
.L_x_2424:
        /* <DEDUP_REMOVED lines=8> */
[----:B-1----:R1:W5:Y:S01]  /*11000*/  LD.E.128 R20, desc[UR6][R40.64] ;  /* 0x0000000628147980 */ /* 0x002362000c101d00 */
[----:B------:R-:W-:Y:S01]  /*11010*/  ISETP.GE.AND P0, PT, R12, R7, PT ;  /* 0x000000070c00720c */ /* 0x000fe20003f06270 */
[----:B------:R-:W-:-:S12]  /*11020*/  BSSY B0, `(.L_x_2438) ;  /* 0x0000054000007945 */ /* 0x000fd80003800000 */
[----:B------:R-:W-:Y:S05]  /*11030*/  @P0 BRA `(.L_x_2439) ;  /* 0x0000000400480947 */ /* 0x000fea0003800000 */
[-C--:B------:R-:W-:Y:S01]  /*11040*/  ISETP.GE.AND P0, PT, R12, R15.reuse, PT ;  /* 0x0000000f0c00720c */ /* 0x080fe20003f06270 */
[----:B------:R-:W-:Y:S01]  /*11050*/  IMAD R5, R15, 0x30, RZ ;  /* 0x000000300f057824 */ /* 0x000fe200078e02ff */
[----:B------:R-:W-:Y:S01]  /*11060*/  MOV R13, R15 ;  /* 0x0000000f000d7202 */ /* 0x000fe20000000f00 */
[----:B------:R-:W-:-:S03]  /*11070*/  IMAD.MOV.U32 R19, RZ, RZ, RZ ;  /* 0x000000ffff137224 */ /* 0x000fc600078e00ff */
[----:B------:R-:W-:-:S04]  /*11080*/  IADD3 R8, P1, R5, R2, RZ ;  /* 0x0000000205087210 */ /* 0x000fc80007f3e0ff */
[----:B------:R-:W-:-:S03]  /*11090*/  LEA.HI.X.SX32 R5, R5, R3, 0x1, P1 ;  /* 0x0000000305057211 */ /* 0x000fc600008f0eff */
[--C-:B------:R-:W-:Y:S02]  /*110a0*/  @P0 IMAD.MOV R19, RZ, RZ, -R15.reuse ;  /* 0x000000ffff130224 */ /* 0x100fe400078e0a0f */
[----:B------:R-:W-:-:S03]  /*110b0*/  @P0 IMAD.MOV R13, RZ, RZ, -R15 ;  /* 0x000000ffff0d0224 */ /* 0x000fc600078e0a0f */
[----:B------:R-:W-:Y:S01]  /*110c0*/  IADD3 R25, P1, R19, R8, RZ ;  /* 0x0000000813197210 */ /* 0x000fe20007f3e0ff */
[----:B------:R-:W-:-:S03]  /*110d0*/  IMAD.MOV.U32 R12, RZ, RZ, RZ ;  /* 0x000000ffff0c7224 */ /* 0x000fc600078e00ff */
[----:B------:R-:W-:Y:S02]  /*110e0*/  LEA.HI.X.SX32 R19, R19, R5, 0x1, P1 ;  /* 0x0000000513137211 */ /* 0x000fe400008f0eff */
[----:B------:R-:W-:Y:S02]  /*110f0*/  LEA R28, P1, R25, R36, 0x1 ;  /* 0x00000024191c7211 */ /* 0x000fe400078208ff */
[----:B------:R-:W-:Y:S02]  /*11100*/  @P0 IADD3 R12, -R15, RZ, RZ ;  /* 0x000000ff0f0c0210 */ /* 0x000fe40007ffe1ff */
[----:B------:R-:W-:Y:S01]  /*11110*/  LEA.HI.X R29, R25, R37, R19, 0x1, P1 ;  /* 0x00000025191d7211 */ /* 0x000fe200008f0c13 */
[----:B------:R-:W-:Y:S01]  /*11120*/  IMAD.WIDE R24, R13, 0x2, R40 ;  /* 0x000000020d187825 */ /* 0x000fe200078e0228 */
[----:B------:R-:W-:-:S04]  /*11130*/  IADD3 R13, P1, R12, R8, RZ ;  /* 0x000000080c0d7210 */ /* 0x000fc80007f3e0ff */
[----:B------:R-:W2:Y:S01]  /*11140*/  LD.E.128 R28, desc[UR6][R28.64] ;  /* 0x000000061c1c7980 */ /* 0x000ea2000c101d00 */
[----:B------:R-:W-:Y:S02]  /*11150*/  LEA.HI.X.SX32 R5, R12, R5, 0x1, P1 ;  /* 0x000000050c057211 */ /* 0x000fe400008f0eff */
[C---:B---3--:R-:W-:Y:S01]  /*11160*/  LEA R32, P1, R13.reuse, R38, 0x1 ;  /* 0x000000260d207211 */ /* 0x048fe200078208ff */
[----:B------:R-:W3:Y:S03]  /*11170*/  LD.E.128 R24, desc[UR6][R24.64] ;  /* 0x0000000618187980 */ /* 0x000ee6000c101d00 */
        /* <DEDUP_REMOVED lines=13> */
[C---:B------:R-:W-:Y:S01]  /*11250*/  SHF.L.U32 R19, R29.reuse, 0x10, RZ ;  /* 0x000000101d137819 */ /* 0x040fe200000006ff */
[----:B---3--:R-:W-:Y:S01]  /*11260*/  IMAD.U32 R45, R26, 0x10000, RZ ;  /* 0x000100001a2d7824 */ /* 0x008fe200078e00ff */
[----:B------:R-:W-:Y:S01]  /*11270*/  LOP3.LUT R43, R29, 0xffff0000, RZ, 0xc0, !PT ;  /* 0xffff00001d2b7812 */ /* 0x000fe200078ec0ff */
[----:B------:R-:W-:Y:S01]  /*11280*/  @!P0 FADD.FTZ R22, -R22, -RZ ;  /* 0x800000ff16168221 */ /* 0x000fe20000010100 */
[----:B------:R-:W-:Y:S01]  /*11290*/  LOP3.LUT R29, R30, 0xffff0000, RZ, 0xc0, !PT ;  /* 0xffff00001e1d7812 */ /* 0x000fe200078ec0ff */
[----:B------:R-:W-:Y:S01]  /*112a0*/  @!P0 FADD.FTZ R19, -R19, -RZ ;  /* 0x800000ff13138221 */ /* 0x000fe20000010100 */
[----:B------:R-:W-:Y:S01]  /*112b0*/  SHF.L.U32 R28, R31, 0x10, RZ ;  /* 0x000000101f1c7819 */ /* 0x000fe200000006ff */
[----:B------:R-:W-:Y:S01]  /*112c0*/  @!P0 FADD.FTZ R21, -R21, -RZ ;  /* 0x800000ff15158221 */ /* 0x000fe20000010100 */
        /* <DEDUP_REMOVED lines=12> */
[----:B------:R-:W-:Y:S01]  /*11390*/  LOP3.LUT R26, R26, 0xffff0000, RZ, 0xc0, !PT ;  /* 0xffff00001a1a7812 */ /* 0x000fe200078ec0ff */
[----:B------:R-:W-:Y:S01]  /*113a0*/  @!P0 FADD.FTZ R42, -R42, -RZ ;  /* 0x800000ff2a2a8221 */ /* 0x000fe20000010100 */
[----:B------:R-:W-:Y:S01]  /*113b0*/  FMUL.FTZ R28, R25, R28 ;  /* 0x0000001c191c7220 */ /* 0x000fe20000410000 */
[----:B------:R-:W-:Y:S01]  /*113c0*/  FMUL.FTZ R31, R31, R22 ;  /* 0x000000161f1f7220 */ /* 0x000fe20000410000 */
[----:B------:R-:W-:Y:S01]  /*113d0*/  FMUL.FTZ R30, R27, R30 ;  /* 0x0000001e1b1e7220 */ /* 0x000fe20000410000 */
[C---:B----4-:R-:W-:Y:S01]  /*113e0*/  IMAD.U32 R25, R32.reuse, 0x10000, RZ ;  /* 0x0001000020197824 */ /* 0x050fe200078e00ff */
[----:B------:R-:W-:Y:S01]  /*113f0*/  LOP3.LUT R24, R32, 0xffff0000, RZ, 0xc0, !PT ;  /* 0xffff000020187812 */ /* 0x000fe200078ec0ff */
[----:B------:R-:W-:Y:S01]  /*11400*/  FMUL.FTZ R29, R26, R29 ;  /* 0x0000001d1a1d7220 */ /* 0x000fe20000410000 */
[C---:B------:R-:W-:Y:S01]  /*11410*/  SHF.L.U32 R22, R33.reuse, 0x10, RZ ;  /* 0x0000001021167819 */ /* 0x040fe200000006ff */
[C---:B------:R-:W-:Y:S01]  /*11420*/  IMAD.U32 R32, R34.reuse, 0x10000, RZ ;  /* 0x0001000022207824 */ /* 0x040fe200078e00ff */
[----:B------:R-:W-:Y:S01]  /*11430*/  LOP3.LUT R27, R34, 0xffff0000, RZ, 0xc0, !PT ;  /* 0xffff0000221b7812 */ /* 0x000fe200078ec0ff */
[----:B------:R-:W-:Y:S01]  /*11440*/  FMUL.FTZ R21, R44, R21 ;  /* 0x000000152c157220 */ /* 0x000fe20000410000 */
[----:B------:R-:W-:Y:S01]  /*11450*/  LOP3.LUT R33, R33, 0xffff0000, RZ, 0xc0, !PT ;  /* 0xffff000021217812 */ /* 0x000fe200078ec0ff */
[----:B------:R-:W-:Y:S01]  /*11460*/  FMUL.FTZ R46, R46, R43 ;  /* 0x0000002b2e2e7220 */ /* 0x000fe20000410000 */
[----:B------:R-:W-:Y:S01]  /*11470*/  SHF.L.U32 R26, R35, 0x10, RZ ;  /* 0x00000010231a7819 */ /* 0x000fe200000006ff */
        /* <DEDUP_REMOVED lines=14> */
.L_x_2439:
[----:B------:R-:W-:Y:S05]  /*11560*/  BSYNC B0 ;  /* 0x0000000000007941 */ /* 0x000fea0003800000 */
.L_x_2438:
[----:B-----5:R1:W-:Y:S02]  /*11570*/  STS.128 [R211+0x1800], R20 ;  /* 0x00180014d3007388 */ /* 0x0203e40000000c00 */
.L_x_2437:
[----:B------:R-:W-:Y:S05]  /*11580*/  BSYNC B1 ;  /* 0x0000000000017941 */ /* 0x000fea0003800000 */
.L_x_2436:
        /* <DEDUP_REMOVED lines=8> */
[----:B------:R-:W-:Y:S01]  /*11610*/  ISETP.GE.AND P0, PT, R10, R15, PT ;  /* 0x0000000f0a00720c */ /* 0x000fe20003f06270 */
[----:B------:R-:W-:Y:S02]  /*11620*/  IMAD.MOV.U32 R8, RZ, RZ, 0x30 ;  /* 0x00000030ff087424 */ /* 0x000fe400078e00ff */
[----:B------:R-:W-:Y:S02]  /*11630*/  IMAD.MOV.U32 R19, RZ, RZ, RZ ;  /* 0x000000ffff137224 */ /* 0x000fe400078e00ff */
[----:B------:R-:W-:Y:S02]  /*11640*/  IMAD R5, R15, R8, 0x40 ;  /* 0x000000400f057424 */ /* 0x000fe400078e0208 */
[----:B------:R-:W-:-:S03]  /*11650*/  IMAD.MOV.U32 R13, RZ, RZ, R15 ;  /* 0x000000ffff0d7224 */ /* 0x000fc600078e000f */
[----:B------:R-:W-:-:S03]  /*11660*/  IADD3 R8, P1, R5, R2, RZ ;  /* 0x0000000205087210 */ /* 0x000fc60007f3e0ff */
[----:B------:R-:W-:Y:S01]  /*11670*/  @P0 IADD3 R19, -R15, RZ, RZ ;  /* 0x000000ff0f130210 */ /* 0x000fe20007ffe1ff */
[--C-:B------:R-:W-:Y:S01]  /*11680*/  @P0 IMAD.MOV R13, RZ, RZ, -R15.reuse ;  /* 0x000000ffff0d0224 */ /* 0x100fe200078e0a0f */
[----:B------:R-:W-:Y:S02]  /*11690*/  LEA.HI.X.SX32 R5, R5, R3, 0x1, P1 ;  /* 0x0000000305057211 */ /* 0x000fe400008f0eff */
[C---:B------:R-:W-:Y:S02]  /*116a0*/  IADD3 R25, P1, R19.reuse, R8, RZ ;  /* 0x0000000813197210 */ /* 0x040fe40007f3e0ff */
[----:B------:R-:W-:Y:S02]  /*116b0*/  MOV R10, RZ ;  /* 0x000000ff000a7202 */ /* 0x000fe40000000f00 */
[----:B------:R-:W-:Y:S01]  /*116c0*/  LEA.HI.X.SX32 R19, R19, R5, 0x1, P1 ;  /* 0x0000000513137211 */ /* 0x000fe200008f0eff */
[----:B------:R-:W-:Y:S01]  /*116d0*/  @P0 IMAD.MOV R10, RZ, RZ, -R15 ;  /* 0x000000ffff0a0224 */ /* 0x000fe200078e0a0f */
[----:B------:R-:W-:-:S04]  /*116e0*/  LEA R28, P1, R25, R36, 0x1 ;  /* 0x00000024191c7211 */ /* 0x000fc800078208ff */
        /* <DEDUP_REMOVED lines=9> */
[C---:B-----5:R-:W-:Y:S02]  /*11780*/  SHF.L.U32 R10, R20.reuse, 0x10, RZ ;  /* 0x00000010140a7819 */ /* 0x060fe400000006ff */
[----:B------:R-:W-:Y:S01]  /*11790*/  LOP3.LUT R8, R20, 0xffff0000, RZ, 0xc0, !PT ;  /* 0xffff000014087812 */ /* 0x000fe200078ec0ff */
[C---:B------:R-:W-:Y:S01]  /*117a0*/  IMAD.U32 R20, R21.reuse, 0x10000, RZ ;  /* 0x0001000015147824 */ /* 0x040fe200078e00ff */
[----:B------:R-:W-:Y:S02]  /*117b0*/  LOP3.LUT R5, R21, 0xffff0000, RZ, 0xc0, !PT ;  /* 0xffff000015057812 */ /* 0x000fe400078ec0ff */
[C---:B------:R-:W-:Y:S02]  /*117c0*/  SHF.L.U32 R14, R22.reuse, 0x10, RZ ;  /* 0x00000010160e7819 */ /* 0x040fe400000006ff */
[----:B------:R-:W-:Y:S01]  /*117d0*/  LOP3.LUT R13, R22, 0xffff0000, RZ, 0xc0, !PT ;  /* 0xffff0000160d7812 */ /* 0x000fe200078ec0ff */
[C---:B------:R-:W-:Y:S01]  /*117e0*/  IMAD.U32 R22, R23.reuse, 0x10000, RZ ;  /* 0x0001000017167824 */ /* 0x040fe200078e00ff */
[----:B------:R-:W-:-:S02]  /*117f0*/  LOP3.LUT R12, R23, 0xffff0000, RZ, 0xc0, !PT ;  /* 0xffff0000170c7812 */ /* 0x000fc400078ec0ff */
[C---:B--2---:R-:W-:Y:S01]  /*11800*/  SHF.L.U32 R21, R28.reuse, 0x10, RZ ;  /* 0x000000101c157819 */ /* 0x044fe200000006ff */
[----:B------:R-:W-:Y:S01]  /*11810*/  IMAD.U32 R18, R29, 0x10000, RZ ;  /* 0x000100001d127824 */ /* 0x000fe200078e00ff */
[----:B------:R-:W-:Y:S01]  /*11820*/  LOP3.LUT R19, R28, 0xffff0000, RZ, 0xc0, !PT ;  /* 0xffff00001c137812 */ /* 0x000fe200078ec0ff */
[----:B------:R-:W-:Y:S01]  /*11830*/  IMAD.U32 R23, R31, 0x10000, RZ ;  /* 0x000100001f177824 */ /* 0x000fe200078e00ff */
[----:B------:R-:W-:Y:S01]  /*11840*/  LOP3.LUT R42, R29, 0xffff0000, RZ, 0xc0, !PT ;  /* 0xffff00001d2a7812 */ /* 0x000fe200078ec0ff */
[----:B------:R-:W-:Y:S01]  /*11850*/  @!P0 FADD.FTZ R18, -R18, -RZ ;  /* 0x800000ff12128221 */ /* 0x000fe20000010100 */
[C---:B------:R-:W-:Y:S01]  /*11860*/  SHF.L.U32 R29, R30.reuse, 0x10, RZ ;  /* 0x000000101e1d7819 */ /* 0x040fe200000006ff */
[----:B------:R-:W-:Y:S01]  /*11870*/  @!P0 FADD.FTZ R19, -R19, -RZ ;  /* 0x800000ff13138221 */ /* 0x000fe20000010100 */
[----:B------:R-:W-:Y:S01]  /*11880*/  LOP3.LUT R28, R30, 0xffff0000, RZ, 0xc0, !PT ;  /* 0xffff00001e1c7812 */ /* 0x000fe200078ec0ff */
[----:B------:R-:W-:Y:S01]  /*11890*/  @!P0 FADD.FTZ R23, -R23, -RZ ;  /* 0x800000ff17178221 */ /* 0x000fe20000010100 */
[----:B------:R-:W-:Y:S01]  /*118a0*/  LOP3.LUT R30, R31, 0xffff0000, RZ, 0xc0, !PT ;  /* 0xffff00001f1e7812 */ /* 0x000fe200078ec0ff */
[C---:B---3--:R-:W-:Y:S01]  /*118b0*/  IMAD.U32 R31, R25.reuse, 0x10000, RZ ;  /* 0x00010000191f7824 */ /* 0x048fe200078e00ff */
[----:B------:R-:W-:Y:S01]  /*118c0*/  LOP3.LUT R43, R25, 0xffff0000, RZ, 0xc0, !PT ;  /* 0xffff0000192b7812 */ /* 0x000fe200078ec0ff */
[----:B------:R-:W-:Y:S01]  /*118d0*/  @!P0 FADD.FTZ R28, -R28, -RZ ;  /* 0x800000ff1c1c8221 */ /* 0x000fe20000010100 */
[----:B------:R-:W-:Y:S01]  /*118e0*/  SHF.L.U32 R44, R24, 0x10, RZ ;  /* 0x00000010182c7819 */ /* 0x000fe200000006ff */
[----:B------:R-:W-:Y:S01]  /*118f0*/  @!P0 FADD.FTZ R30, -R30, -RZ ;  /* 0x800000ff1e1e8221 */ /* 0x000fe20000010100 */
[C---:B------:R-:W-:Y:S01]  /*11900*/  SHF.L.U32 R46, R26.reuse, 0x10, RZ ;  /* 0x000000101a2e7819 */ /* 0x040fe200000006ff */
[----:B------:R-:W-:Y:S01]  /*11910*/  @!P0 FADD.FTZ R29, -R29, -RZ ;  /* 0x800000ff1d1d8221 */ /* 0x000fe20000010100 */
[----:B------:R-:W-:Y:S01]  /*11920*/  LOP3.LUT R25, R26, 0xffff0000, RZ, 0xc0, !PT ;  /* 0xffff00001a197812 */ /* 0x000fe200078ec0ff */
[----:B------:R-:W-:Y:S01]  /*11930*/  IMAD.U32 R26, R27, 0x10000, RZ ;  /* 0x000100001b1a7824 */ /* 0x000fe200078e00ff */
[----:B------:R-:W-:Y:S01]  /*11940*/  LOP3.LUT R24, R24, 0xffff0000, RZ, 0xc0, !PT ;  /* 0xffff000018187812 */ /* 0x000fe200078ec0ff */
[----:B------:R-:W-:Y:S01]  /*11950*/  @!P0 FADD.FTZ R21, -R21, -RZ ;  /* 0x800000ff15158221 */ /* 0x000fe20000010100 */
[----:B------:R-:W-:Y:S01]  /*11960*/  LOP3.LUT R27, R27, 0xffff0000, RZ, 0xc0, !PT ;  /* 0xffff00001b1b7812 */ /* 0x000fe200078ec0ff */
[----:B------:R-:W-:Y:S01]  /*11970*/  FMUL.FTZ R28, R25, R28 ;  /* 0x0000001c191c7220 */ /* 0x000fe20000410000 */
[----:B----4-:R-:W-:Y:S01]  /*11980*/  SHF.L.U32 R25, R32, 0x10, RZ ;  /* 0x0000001020197819 */ /* 0x010fe200000006ff */
[----:B------:R-:W-:Y:S01]  /*11990*/  FMUL.FTZ R19, R24, R19 ;  /* 0x0000001318137220 */ /* 0x000fe20000410000 */
[----:B------:R-:W-:Y:S01]  /*119a0*/  LOP3.LUT R24, R32, 0xffff0000, RZ, 0xc0, !PT ;  /* 0xffff000020187812 */ /* 0x000fe200078ec0ff */
[----:B------:R-:W-:Y:S01]  /*119b0*/  FMUL.FTZ R27, R27, R30 ;  /* 0x0000001e1b1b7220 */ /* 0x000fe20000410000 */
[----:B------:R-:W-:Y:S01]  /*119c0*/  SHF.L.U32 R32, R34, 0x10, RZ ;  /* 0x0000001022207819 */ /* 0x000fe200000006ff */
[----:B------:R-:W-:Y:S01]  /*119d0*/  @!P0 FADD.FTZ R42, -R42, -RZ ;  /* 0x800000ff2a2a8221 */ /* 0x000fe20000010100 */
[----:B------:R-:W-:Y:S01]  /*119e0*/  LOP3.LUT R30, R34, 0xffff0000, RZ, 0xc0, !PT ;  /* 0xffff0000221e7812 */ /* 0x000fe200078ec0ff */
[----:B------:R-:W-:Y:S01]  /*119f0*/  FMUL.FTZ R29, R46, R29 ;  /* 0x0000001d2e1d7220 */ /* 0x000fe20000410000 */
[----:B------:R-:W-:Y:S01]  /*11a00*/  FMUL.FTZ R31, R31, R18 ;  /* 0x000000121f1f7220 */ /* 0x000fe20000410000 */
[----:B------:R-:W-:Y:S01]  /*11a10*/  FMUL.FTZ R23, R26, R23 ;  /* 0x000000171a177220 */ /* 0x000fe20000410000 */
[----:B------:R-:W-:Y:S01]  /*11a20*/  IMAD.U32 R18, R33, 0x10000, RZ ;  /* 0x0001000021127824 */ /* 0x000fe200078e00ff */
[C---:B------:R-:W-:Y:S01]  /*11a30*/  LOP3.LUT R34, R35.reuse, 0xffff0000, RZ, 0xc0, !PT ;  /* 0xffff000023227812 */ /* 0x040fe200078ec0ff */
[----:B------:R-:W-:Y:S01]  /*11a40*/  IMAD.U32 R26, R35, 0x10000, RZ ;  /* 0x00010000231a7824 */ /* 0x000fe200078e00ff */
        /* <DEDUP_REMOVED lines=16> */
.L_x_2443:
[----:B------:R-:W-:Y:S05]  /*11b50*/  BSYNC B0 ;  /* 0x0000000000007941 */ /* 0x000fea0003800000 */
.L_x_2442:
[----:B-----5:R1:W-:Y:S02]  /*11b60*/  STS.128 [R211+0x3800], R20 ;  /* 0x00380014d3007388 */ /* 0x0203e40000000c00 */
.L_x_2441:
[----:B------:R-:W-:Y:S05]  /*11b70*/  BSYNC B1 ;  /* 0x0000000000017941 */ /* 0x000fea0003800000 */
.L_x_2440:
        /* <DEDUP_REMOVED lines=9> */
[-C--:B------:R-:W-:Y:S01]  /*11c10*/  ISETP.GE.AND P0, PT, R9, R15.reuse, PT ;  /* 0x0000000f0900720c */ /* 0x080fe20003f06270 */
[----:B------:R-:W-:Y:S02]  /*11c20*/  IMAD.MOV.U32 R8, RZ, RZ, 0x30 ;  /* 0x00000030ff087424 */ /* 0x000fe400078e00ff */
[----:B------:R-:W-:Y:S02]  /*11c30*/  IMAD.MOV.U32 R5, RZ, RZ, RZ ;  /* 0x000000ffff057224 */ /* 0x000fe400078e00ff */
[----:B------:R-:W-:Y:S01]  /*11c40*/  IMAD R7, R15, R8, 0x80 ;  /* 0x000000800f077424 */ /* 0x000fe200078e0208 */
[----:B------:R-:W-:-:S04]  /*11c50*/  MOV R8, R15 ;  /* 0x0000000f00087202 */ /* 0x000fc80000000f00 */
[----:B------:R-:W-:-:S03]  /*11c60*/  IADD3 R2, P1, R7, R2, RZ ;  /* 0x0000000207027210 */ /* 0x000fc60007f3e0ff */
[--C-:B------:R-:W-:Y:S01]  /*11c70*/  @P0 IMAD.MOV R5, RZ, RZ, -R15.reuse ;  /* 0x000000ffff050224 */ /* 0x100fe200078e0a0f */
[----:B------:R-:W-:Y:S01]  /*11c80*/  LEA.HI.X.SX32 R3, R7, R3, 0x1, P1 ;  /* 0x0000000307037211 */ /* 0x000fe200008f0eff */
[----:B------:R-:W-:-:S03]  /*11c90*/  @P0 IMAD.MOV R8, RZ, RZ, -R15 ;  /* 0x000000ffff080224 */ /* 0x000fc600078e0a0f */
[----:B------:R-:W-:Y:S01]  /*11ca0*/  IADD3 R7, P1, R5, R2, RZ ;  /* 0x0000000205077210 */ /* 0x000fe20007f3e0ff */
[----:B------:R-:W-:-:S03]  /*11cb0*/  IMAD.WIDE R10, R8, 0x2, R10 ;  /* 0x00000002080a7825 */ /* 0x000fc600078e020a */
[----:B------:R-:W-:Y:S02]  /*11cc0*/  LEA.HI.X.SX32 R5, R5, R3, 0x1, P1 ;  /* 0x0000000305057211 */ /* 0x000fe400008f0eff */
[C---:B------:R-:W-:Y:S01]  /*11cd0*/  LEA R24, P1, R7.reuse, R36, 0x1 ;  /* 0x0000002407187211 */ /* 0x040fe200078208ff */
[----:B------:R-:W2:Y:S03]  /*11ce0*/  LD.E.128 R8, desc[UR6][R10.64] ;  /* 0x000000060a087980 */ /* 0x000ea6000c101d00 */
[----:B------:R-:W-:Y:S02]  /*11cf0*/  LEA.HI.X R25, R7, R37, R5, 0x1, P1 ;  /* 0x0000002507197211 */ /* 0x000fe400008f0c05 */
[----:B------:R-:W-:Y:S01]  /*11d00*/  MOV R5, RZ ;  /* 0x000000ff00057202 */ /* 0x000fe20000000f00 */
[----:B------:R-:W-:-:S03]  /*11d10*/  @P0 IMAD.MOV R5, RZ, RZ, -R15 ;  /* 0x000000ffff050224 */ /* 0x000fc600078e0a0f */
[----:B------:R-:W3:Y:S02]  /*11d20*/  LD.E.128 R24, desc[UR6][R24.64] ;  /* 0x0000000618187980 */ /* 0x000ee4000c101d00 */
[----:B------:R-:W-:-:S04]  /*11d30*/  IADD3 R7, P1, R5, R2, RZ ;  /* 0x0000000205077210 */ /* 0x000fc80007f3e0ff */
        /* <DEDUP_REMOVED lines=19> */
[----:B---3--:R-:W-:Y:S01]  /*11e70*/  IMAD.U32 R33, R26, 0x10000, RZ ;  /* 0x000100001a217824 */ /* 0x008fe200078e00ff */
        /* <DEDUP_REMOVED lines=21> */
[C---:B----4-:R-:W-:Y:S01]  /*11fd0*/  SHF.L.U32 R8, R13.reuse, 0x10, RZ ;  /* 0x000000100d087819 */ /* 0x050fe200000006ff */
[----:B------:R-:W-:Y:S01]  /*11fe0*/  IMAD.U32 R10, R12, 0x10000, RZ ;  /* 0x000100000c0a7824 */ /* 0x000fe200078e00ff */
[----:B------:R-:W-:Y:S01]  /*11ff0*/  LOP3.LUT R27, R13, 0xffff0000, RZ, 0xc0, !PT ;  /* 0xffff00000d1b7812 */ /* 0x000fe200078ec0ff */
[----:B------:R-:W-:Y:S01]  /*12000*/  IMAD.U32 R21, R14, 0x10000, RZ ;  /* 0x000100000e157824 */ /* 0x000fe200078e00ff */
[----:B------:R-:W-:Y:S01]  /*12010*/  LOP3.LUT R9, R12, 0xffff0000, RZ, 0xc0, !PT ;  /* 0xffff00000c097812 */ /* 0x000fe200078ec0ff */
[----:B------:R-:W-:Y:S01]  /*12020*/  FMUL.FTZ R22, R22, R31 ;  /* 0x0000001f16167220 */ /* 0x000fe20000410000 */
        /* <DEDUP_REMOVED lines=17> */
.L_x_2445:
[----:B------:R-:W-:Y:S05]  /*12140*/  BSYNC B0 ;  /* 0x0000000000007941 */ /* 0x000fea0003800000 */
.L_x_2444:
[----:B-----5:R1:W-:Y:S01]  /*12150*/  STS.128 [R211+0x5800], R20 ;  /* 0x00580014d3007388 */ /* 0x0203e20000000c00 */
[----:B------:R-:W-:Y:S05]  /*12160*/  BRA `(.L_x_2389) ;  /* 0x0000000400e07947 */ /* 0x000fea0003800000 */
.L_x_2351:
        /* <DEDUP_REMOVED lines=35> */
.L_x_2447:
[----:B------:R-:W-:Y:S05]  /*123a0*/  BSYNC B0 ;  /* 0x0000000000007941 */ /* 0x000fea0003800000 */
.L_x_2446:
        /* <DEDUP_REMOVED lines=27> */
.L_x_2449:
[----:B------:R-:W-:Y:S05]  /*12560*/  BSYNC B0 ;  /* 0x0000000000007941 */ /* 0x000fea0003800000 */
.L_x_2448:
        /* <DEDUP_REMOVED lines=27> */
.L_x_2451:
[----:B------:R-:W-:Y:S05]  /*12720*/  BSYNC B0 ;  /* 0x0000000000007941 */ /* 0x000fea0003800000 */
.L_x_2450:
[----:B------:R-:W-:Y:S05]  /*12730*/  @P4 BRA `(.L_x_2389) ;  /* 0x00000000006c4947 */ /* 0x000fea0003800000 */
[----:B------:R-:W-:Y:S01]  /*12740*/  ISETP.GE.AND P3, PT, R12, R79, PT ;  /* 0x0000004f0c00720c */ /* 0x000fe20003f66270 */
[----:B------:R-:W-:Y:S02]  /*12750*/  IMAD.MOV.U32 R167, RZ, RZ, R169 ;  /* 0x000000ffffa77224 */ /* 0x000fe400078e00a9 */
[----:B--2-4-:R-:W-:Y:S02]  /*12760*/  IMAD R2, R171, 0x30, RZ ;  /* 0x00000030ab027824 */ /* 0x014fe400078e02ff */
[----:B------:R-:W-:-:S04]  /*12770*/  IMAD.WIDE.U32 R170, R170, 0x30, R166 ;  /* 0x00000030aaaa7825 */ /* 0x000fc800078e00a6 */
[----:B------:R-:W-:Y:S01]  /*12780*/  IMAD.IADD R3, R2, 0x1, R171 ;  /* 0x0000000102037824 */ /* 0x000fe200078e02ab */
[----:B-1-3-5:R-:W-:-:S03]  /*12790*/  @!P0 LEA R8, P2, R170, R172, 0x1 ;  /* 0x000000acaa088211 */ /* 0x02afc600078408ff */
[C---:B------:R-:W-:Y:S01]  /*127a0*/  @!P3 LEA R10, P4, R170.reuse, R172, 0x1 ;  /* 0x000000acaa0ab211 */ /* 0x040fe200078808ff */
        /* <DEDUP_REMOVED lines=20> */
.L_x_2389:
[----:B------:R-:W-:Y:S05]  /*128f0*/  BSYNC B3 ;  /* 0x0000000000037941 */ /* 0x000fea0003800000 */
.L_x_2350:
[----:B------:R-:W-:Y:S01]  /*12900*/  VIADD R216, R134, 0xffffffff ;  /* 0xffffffff86d87836 */ /* 0x000fe20000000000 */
[----:B------:R-:W-:Y:S01]  /*12910*/  BSSY B0, `(.L_x_2452) ;  /* 0x000001c000007945 */ /* 0x000fe20003800000 */
[----:B------:R-:W-:-:S03]  /*12920*/  LOP3.LUT R213, R74, 0xff, RZ, 0xc0, !PT ;  /* 0x000000ff4ad57812 */ /* 0x000fc600078ec0ff */
[----:B--2-4-:R-:W-:-:S05]  /*12930*/  SHF.L.U32 R2, R216, 0x6, RZ ;  /* 0x00000006d8027819 */ /* 0x014fca00000006ff */
[----:B------:R-:W-:-:S05]  /*12940*/  IMAD.IADD R5, R69, 0x1, -R2 ;  /* 0x0000000145057824 */ /* 0x000fca00078e0a02 */
[----:B------:R-:W-:-:S13]  /*12950*/  ISETP.GE.AND P0, PT, R162, R5, PT ;  /* 0x00000005a200720c */ /* 0x000fda0003f06270 */
        /* <DEDUP_REMOVED lines=22> */
.L_x_2454:
[----:B------:R4:W-:Y:S02]  /*12ac0*/  STS.128 [R211+0xa000], RZ ;  /* 0x00a000ffd3007388 */ /* 0x0009e40000000c00 */
.L_x_2453:
[----:B------:R-:W-:Y:S05]  /*12ad0*/  BSYNC B0 ;  /* 0x0000000000007941 */ /* 0x000fea0003800000 */
.L_x_2452:
        /* <DEDUP_REMOVED lines=8> */
[----:B-1-3--:R-:W-:Y:S02]  /*12b60*/  @P0 LEA R8, P2, R7, R164, 0x1 ;  /* 0x000000a407080211 */ /* 0x00afe400078408ff */
        /* <DEDUP_REMOVED lines=22> */
.L_x_2457:
[----:B------:R3:W-:Y:S02]  /*12cd0*/  STS.128 [R211+0xa800], RZ ;  /* 0x00a800ffd3007388 */ /* 0x0007e40000000c00 */
.L_x_2456:
[----:B------:R-:W-:Y:S05]  /*12ce0*/  BSYNC B0 ;  /* 0x0000000000007941 */ /* 0x000fea0003800000 */
.L_x_2455:
[----:B------:R-:W-:Y:S01]  /*12cf0*/  ISETP.GE.AND P0, PT, R6, R5, PT ;  /* 0x000000050600720c */ /* 0x000fe20003f06270 */
[----:B------:R-:W-:-:S12]  /*12d00*/  BSSY B0, `(.L_x_2458) ;  /* 0x0000021000007945 */ /* 0x000fd80003800000 */
[----:B------:R-:W-:Y:S05]  /*12d10*/  @P0 BRA `(.L_x_2459) ;  /* 0x00000000007c0947 */ /* 0x000fea0003800000 */
[C---:B------:R-:W-:Y:S02]  /*12d20*/  LOP3.LUT R3, R213.reuse, 0x1, RZ, 0xc0, !PT ;  /* 0x00000001d5037812 */ /* 0x040fe400078ec0ff */
[----:B------:R-:W-:Y:S02]  /*12d30*/  LOP3.LUT P0, RZ, R213, 0x2, RZ, 0xc0, !PT ;  /* 0x00000002d5ff7812 */ /* 0x000fe4000780c0ff */
[----:B------:R-:W-:Y:S01]  /*12d40*/  ISETP.NE.U32.AND P1, PT, R3, 0x1, PT ;  /* 0x000000010300780c */ /* 0x000fe20003f25070 */
[C---:B------:R-:W-:Y:S01]  /*12d50*/  IMAD.SHL.U32 R3, R64.reuse, 0x20, RZ ;  /* 0x0000002040037824 */ /* 0x040fe200078e00ff */
[C---:B-1-3--:R-:W-:Y:S02]  /*12d60*/  LEA R9, P2, R64.reuse, R158, 0x5 ;  /* 0x0000009e40097211 */ /* 0x04afe400078428ff */
[C-C-:B------:R-:W-:Y:S02]  /*12d70*/  SHF.L.U64.HI R8, R64.reuse, 0x5, R65.reuse ;  /* 0x0000000540087819 */ /* 0x140fe40000010241 */
[----:B------:R-:W-:-:S05]  /*12d80*/  LEA.HI.X R7, R64, R157, R65, 0x5, P2 ;  /* 0x0000009d40077211 */ /* 0x000fca00010f2c41 */
[----:B------:R-:W-:Y:S02]  /*12d90*/  @P0 LEA R10, P2, R9, R164, 0x1 ;  /* 0x000000a4090a0211 */ /* 0x000fe400078408ff */
        /* <DEDUP_REMOVED lines=22> */
.L_x_2460:
[----:B------:R3:W-:Y:S02]  /*12f00*/  STS.128 [R211+0xb000], RZ ;  /* 0x00b000ffd3007388 */ /* 0x0007e40000000c00 */
.L_x_2459:
[----:B------:R-:W-:Y:S05]  /*12f10*/  BSYNC B0 ;  /* 0x0000000000007941 */ /* 0x000fea0003800000 */
.L_x_2458:
        /* <DEDUP_REMOVED lines=11> */
[-C--:B-1-3--:R-:W-:Y:S02]  /*12fd0*/  @P2 LEA R10, P4, R156, R164.reuse, 0x1 ;  /* 0x000000a49c0a2211 */ /* 0x08afe400078808ff */
        /* <DEDUP_REMOVED lines=21> */
.L_x_2462:
[----:B------:R-:W-:Y:S05]  /*13130*/  BSYNC B0 ;  /* 0x0000000000007941 */ /* 0x000fea0003800000 */
.L_x_2461:
[----:B------:R-:W0:Y:S04]  /*13140*/  LDGDEPBAR ;  /* 0x00000000000079af */ /* 0x000e280000000000 */
[----:B------:R1:W5:Y:S04]  /*13150*/  LD.E R18, desc[UR6][R16.64+0x184] ;  /* 0x0001840610127980 */ /* 0x000368000c101900 */
[----:B------:R1:W5:Y:S01]  /*13160*/  LD.E R3, desc[UR6][R16.64+0x188] ;  /* 0x0001880610037980 */ /* 0x000362000c101900 */
[----:B------:R-:W-:Y:S01]  /*13170*/  ISETP.GE.AND P0, PT, R162, R5, PT ;  /* 0x00000005a200720c */ /* 0x000fe20003f06270 */
[----:B------:R-:W-:Y:S01]  /*13180*/  IMAD.SHL.U32 R133, R70, 0x2, RZ ;  /* 0x0000000246857824 */ /* 0x000fe200078e00ff */
[----:B------:R-:W-:Y:S01]  /*13190*/  SHF.R.S32.HI R7, RZ, 0x1f, R72 ;  /* 0x0000001fff077819 */ /* 0x000fe20000011448 */
[----:B------:R-:W-:Y:S03]  /*131a0*/  BSSY B0, `(.L_x_2463) ;  /* 0x0000020000007945 */ /* 0x000fe60003800000 */
[----:B------:R-:W-:-:S02]  /*131b0*/  LEA.HI R7, R7, R72, RZ, 0x2 ;  /* 0x0000004807077211 */ /* 0x000fc400078f10ff */
[----:B------:R-:W-:Y:S02]  /*131c0*/  LOP3.LUT R133, R133, 0x6, RZ, 0xc0, !PT ;  /* 0x0000000685857812 */ /* 0x000fe400078ec0ff */
[----:B------:R-:W-:Y:S01]  /*131d0*/  SHF.R.S32.HI R52, RZ, 0x2, R7 ;  /* 0x00000002ff347819 */ /* 0x000fe20000011407 */
[----:B------:R-:W-:-:S04]  /*131e0*/  DEPBAR.LE SB0, 0x0 ;  /* 0x000080000000791a */ /* 0x000fc80000000000 */
[----:B------:R-:W-:Y:S06]  /*131f0*/  BAR.SYNC.DEFER_BLOCKING 0x0 ;  /* 0x0000000000007b1d */ /* 0x000fec0000010000 */
        /* <DEDUP_REMOVED lines=25> */
.L_x_2465:
[----:B------:R3:W-:Y:S02]  /*13390*/  STS.128 [R211+0x10000], RZ ;  /* 0x010000ffd3007388 */ /* 0x0007e40000000c00 */
.L_x_2464:
[----:B------:R-:W-:Y:S05]  /*133a0*/  BSYNC B0 ;  /* 0x0000000000007941 */ /* 0x000fea0003800000 */
.L_x_2463:
        /* <DEDUP_REMOVED lines=8> */
[----:B------:R-:W-:-:S11]  /*13430*/  ISETP.NE.U32.AND P2, PT, R0, 0x1, PT ;  /* 0x000000010000780c */ /* 0x000fd60003f45070 */
[CC--:B-1-3--:R-:W-:Y:S02]  /*13440*/  @P1 LEA R8, P0, R199.reuse, R160.reuse, 0x1 ;  /* 0x000000a0c7081211 */ /* 0x0cafe400078008ff */
[C---:B------:R-:W-:Y:S02]  /*13450*/  @!P2 LEA R10, P3, R199.reuse, R160, 0x1 ;  /* 0x000000a0c70aa211 */ /* 0x040fe400078608ff */
[CCC-:B------:R-:W-:Y:S02]  /*13460*/  @P1 LEA.HI.X R9, R199.reuse, R161.reuse, R200.reuse, 0x1, P0 ;  /* 0x000000a1c7091211 */ /* 0x1c0fe400000f0cc8 */
[----:B------:R-:W-:Y:S02]  /*13470*/  @!P2 LEA.HI.X R11, R199, R161, R200, 0x1, P3 ;  /* 0x000000a1c70ba211 */ /* 0x000fe400018f0cc8 */
[----:B------:R-:W-:-:S03]  /*13480*/  LOP3.LUT P0, RZ, R213, 0x4, RZ, 0xc0, !PT ;  /* 0x00000004d5ff7812 */ /* 0x000fc6000780c0ff */
        /* <DEDUP_REMOVED lines=18> */
.L_x_2468:
[----:B------:R3:W-:Y:S02]  /*135b0*/  STS.128 [R211+0x10800], RZ ;  /* 0x010800ffd3007388 */ /* 0x0007e40000000c00 */
.L_x_2467:
[----:B------:R-:W-:Y:S05]  /*135c0*/  BSYNC B0 ;  /* 0x0000000000007941 */ /* 0x000fea0003800000 */
.L_x_2466:
        /* <DEDUP_REMOVED lines=10> */
[----:B------:R-:W-:-:S09]  /*13670*/  SHF.L.U64.HI R6, R66, 0x5, R67 ;  /* 0x0000000542067819 */ /* 0x000fd20000010243 */
        /* <DEDUP_REMOVED lines=23> */
.L_x_2471:
[----:B------:R3:W-:Y:S02]  /*137f0*/  STS.128 [R211+0x11000], RZ ;  /* 0x011000ffd3007388 */ /* 0x0007e40000000c00 */
.L_x_2470:
[----:B------:R-:W-:Y:S05]  /*13800*/  BSYNC B0 ;  /* 0x0000000000007941 */ /* 0x000fea0003800000 */
.L_x_2469:
[----:B------:R-:W-:Y:S01]  /*13810*/  ISETP.GE.AND P0, PT, R4, R5, PT ;  /* 0x000000050400720c */ /* 0x000fe20003f06270 */
[----:B------:R-:W-:-:S12]  /*13820*/  BSSY B0, `(.L_x_2472) ;  /* 0x0000023000007945 */ /* 0x000fd80003800000 */
[----:B------:R1:W-:Y:S04]  /*13830*/  @P0 STS.128 [R211+0xd800], RZ ;  /* 0x00d800ffd3000388 */ /* 0x0003e80000000c00 */
[----:B------:R1:W-:Y:S04]  /*13840*/  @P0 STS.128 [R211+0xf800], RZ ;  /* 0x00f800ffd3000388 */ /* 0x0003e80000000c00 */
[----:B------:R1:W-:Y:S01]  /*13850*/  @P0 STS.128 [R211+0x11800], RZ ;  /* 0x011800ffd3000388 */ /* 0x0003e20000000c00 */
[----:B------:R-:W-:Y:S05]  /*13860*/  @P0 BRA `(.L_x_2473) ;  /* 0x0000000000780947 */ /* 0x000fea0003800000 */
[C---:B------:R-:W-:Y:S02]  /*13870*/  LOP3.LUT R0, R213.reuse, 0x1, RZ, 0xc0, !PT ;  /* 0x00000001d5007812 */ /* 0x040fe400078ec0ff */
[----:B------:R-:W-:Y:S02]  /*13880*/  R2P PR, R213, 0x6 ;  /* 0x00000006d5007804 */ /* 0x000fe40000000000 */
[----:B------:R-:W-:-:S11]  /*13890*/  ISETP.NE.U32.AND P0, PT, R0, 0x1, PT ;  /* 0x000000010000780c */ /* 0x000fd60003f05070 */
[C---:B------:R-:W-:Y:S02]  /*138a0*/  @P1 IMAD R5, R67.reuse, 0x60, RZ ;  /* 0x0000006043051824 */ /* 0x040fe400078e02ff */
[----:B------:R-:W-:Y:S02]  /*138b0*/  @!P0 IMAD R0, R67, 0x60, RZ ;  /* 0x0000006043008824 */ /* 0x000fe400078e02ff */
[----:B-1-3--:R-:W-:-:S04]  /*138c0*/  @!P0 IMAD.WIDE.U32 R8, R66, 0x60, R160 ;  /* 0x0000006042088825 */ /* 0x00afc800078e00a0 */
[----:B------:R-:W-:Y:S01]  /*138d0*/  @P1 IMAD.WIDE.U32 R6, R66, 0x60, R160 ;  /* 0x0000006042061825 */ /* 0x000fe200078e00a0 */
[----:B------:R-:W-:-:S04]  /*138e0*/  @!P0 IADD3 R9, R0, R9, RZ ;  /* 0x0000000900098210 */ /* 0x000fc80007ffe0ff */
[----:B------:R-:W-:Y:S01]  /*138f0*/  @P1 IADD3 R5, R5, R7, RZ ;  /* 0x0000000705051210 */ /* 0x000fe20007ffe0ff */
[----:B------:R-:W-:Y:S01]  /*13900*/  @!PT LDS RZ, [RZ] ;  /* 0x00000000fffff984 */ /* 0x000fe20000000800 */
[----:B------:R-:W-:Y:S01]  /*13910*/  @!PT LDS RZ, [RZ] ;  /* 0x00000000fffff984 */ /* 0x000fe20000000800 */
[----:B------:R-:W-:Y:S01]  /*13920*/  @!PT LDS RZ, [RZ] ;  /* 0x00000000fffff984 */ /* 0x000fe20000000800 */
[----:B------:R1:W-:Y:S01]  /*13930*/  @!P0 LDGSTS.E.BYPASS.LTC128B.128 [R211+0xd800], desc[UR6][R8.64] ;  /* 0x0d80000008d38fae */ /* 0x0003e2000b901d46 */
[----:B------:R-:W-:-:S03]  /*13940*/  @P1 MOV R4, R6 ;  /* 0x0000000600041202 */ /* 0x000fc60000000f00 */
[----:B------:R1:W-:Y:S04]  /*13950*/  @P0 STS.128 [R211+0xd800], RZ ;  /* 0x00d800ffd3000388 */ /* 0x0003e80000000c00 */
[----:B------:R-:W-:Y:S01]  /*13960*/  @!PT LDS RZ, [RZ] ;  /* 0x00000000fffff984 */ /* 0x000fe20000000800 */
[----:B------:R-:W-:Y:S01]  /*13970*/  @!PT LDS RZ, [RZ] ;  /* 0x00000000fffff984 */ /* 0x000fe20000000800 */
[----:B------:R-:W-:Y:S01]  /*13980*/  @!PT LDS RZ, [RZ] ;  /* 0x00000000fffff984 */ /* 0x000fe20000000800 */
[----:B------:R1:W-:Y:S04]  /*13990*/  @P1 LDGSTS.E.BYPASS.LTC128B.128 [R211+0xf800], desc[UR6][R4.64+0x80] ;  /* 0x0f80008004d31fae */ /* 0x0003e8000b901d46 */
[----:B------:R1:W-:Y:S01]  /*139a0*/  @!P1 STS.128 [R211+0xf800], RZ ;  /* 0x00f800ffd3009388 */ /* 0x0003e20000000c00 */
[----:B------:R-:W-:Y:S05]  /*139b0*/  @!P2 BRA `(.L_x_2474) ;  /* 0x000000000020a947 */ /* 0x000fea0003800000 */
[----:B------:R-:W-:Y:S02]  /*139c0*/  IMAD R67, R67, 0x60, RZ ;  /* 0x0000006043437824 */ /* 0x000fe400078e02ff */
[----:B-1----:R-:W-:-:S05]  /*139d0*/  IMAD.WIDE.U32 R4, R66, 0x60, R160 ;  /* 0x0000006042047825 */ /* 0x002fca00078e00a0 */
[----:B------:R-:W-:-:S05]  /*139e0*/  IADD3 R5, R67, R5, RZ ;  /* 0x0000000543057210 */ /* 0x000fca0007ffe0ff */
[----:B------:R-:W-:Y:S01]  /*139f0*/  @!PT LDS RZ, [RZ] ;  /* 0x00000000fffff984 */ /* 0x000fe20000000800 */
[----:B------:R-:W-:Y:S01]  /*13a00*/  @!PT LDS RZ, [RZ] ;  /* 0x00000000fffff984 */ /* 0x000fe20000000800 */
[----:B------:R-:W-:Y:S01]  /*13a10*/  @!PT LDS RZ, [RZ] ;  /* 0x00000000fffff984 */ /* 0x000fe20000000800 */
[----:B------:R1:W-:Y:S01]  /*13a20*/  LDGSTS.E.BYPASS.LTC128B.128 [R211+0x11800], desc[UR6][R4.64+0x100] ;  /* 0x1180010004d37fae */ /* 0x0003e2000b901d46 */
[----:B------:R-:W-:Y:S05]  /*13a30*/  BRA `(.L_x_2473) ;  /* 0x0000000000047947 */ /* 0x000fea0003800000 */
.L_x_2474:
[----:B------:R3:W-:Y:S02]  /*13a40*/  STS.128 [R211+0x11800], RZ ;  /* 0x011800ffd3007388 */ /* 0x0007e40000000c00 */
.L_x_2473:
[----:B------:R-:W-:Y:S05]  /*13a50*/  BSYNC B0 ;  /* 0x0000000000007941 */ /* 0x000fea0003800000 */
.L_x_2472:
[C---:B------:R-:W-:Y:S01]  /*13a60*/  IMAD.SHL.U32 R0, R56.reuse, 0x40, RZ ;  /* 0x0000004038007824 */ /* 0x040fe200078e00ff */
[----:B------:R-:W-:Y:S01]  /*13a70*/  R2P PR, R56, 0x6 ;  /* 0x0000000638007804 */ /* 0x000fe20000000000 */
[----:B------:R-:W-:Y:S01]  /*13a80*/  IMAD.SHL.U32 R162, R162, 0x8, RZ ;  /* 0x00000008a2a27824 */ /* 0x000fe200078e00ff */
[----:B------:R-:W0:Y:S01]  /*13a90*/  LDGDEPBAR ;  /* 0x00000000000079af */ /* 0x000e220000000000 */
[----:B------:R-:W-:Y:S01]  /*13aa0*/  IMAD R194, R71, 0x400, R54 ;  /* 0x0000040047c27824 */ /* 0x000fe200078e0236 */
[----:B-1----:R-:W-:Y:S01]  /*13ab0*/  LOP3.LUT R5, R0, 0x1c0, RZ, 0xc0, !PT ;  /* 0x000001c000057812 */ /* 0x002fe200078ec0ff */
[----:B------:R-:W-:Y:S01]  /*13ac0*/  BSSY B1, `(.L_x_2475) ;  /* 0x000016c000017945 */ /* 0x000fe20003800000 */
[----:B------:R-:W-:Y:S02]  /*13ad0*/  ISETP.GT.AND P5, PT, R216, R203, PT ;  /* 0x000000cbd800720c */ /* 0x000fe40003fa4270 */
[----:B------:R-:W-:Y:S02]  /*13ae0*/  LOP3.LUT R162, R5, 0x8, R162, 0xf8, !PT ;  /* 0x0000000805a27812 */ /* 0x000fe400078ef8a2 */
[----:B------:R-:W-:-:S02]  /*13af0*/  SHF.R.U32.HI R193, RZ, 0x3, R5 ;  /* 0x00000003ffc17819 */ /* 0x000fc40000011605 */
[----:B------:R-:W-:Y:S02]  /*13b00*/  LEA R194, R194, UR4, 0x1 ;  /* 0x00000004c2c27c11 */ /* 0x000fe4000f8e08ff */
[----:B------:R-:W-:Y:S02]  /*13b10*/  LOP3.LUT R193, R162, R193, RZ, 0x3c, !PT ;  /* 0x000000c1a2c17212 */ /* 0x000fe400078e3cff */
[----:B------:R-:W-:Y:S01]  /*13b20*/  LEA R190, R55, R194, 0x1 ;  /* 0x000000c237be7211 */ /* 0x000fe200078e08ff */
[----:B------:R-:W-:Y:S01]  /*13b30*/  LDSM.16.M88.4 R84, [R194] ;  /* 0x00000000c254783b */ /* 0x000fe20000000200 */
[----:B------:R-:W-:Y:S01]  /*13b40*/  IMAD R192, R57, 0x2, R194 ;  /* 0x0000000239c07824 */ /* 0x000fe200078e02c2 */
[----:B------:R-:W-:Y:S01]  /*13b50*/  LEA R52, R71, R52, 0x4 ;  /* 0x0000003447347211 */ /* 0x000fe200078e20ff */
[----:B------:R-:W-:Y:S01]  /*13b60*/  IMAD R193, R68, 0x200, R193 ;  /* 0x0000020044c17824 */ /* 0x000fe200078e02c1 */
[----:B------:R-:W-:Y:S01]  /*13b70*/  LDSM.16.M88.4 R4, [R190] ;  /* 0x00000000be04783b */ /* 0x000fe20000000200 */
[----:B------:R-:W-:Y:S01]  /*13b80*/  IMAD R189, R55, 0x2, R192 ;  /* 0x0000000237bd7824 */ /* 0x000fe200078e02c0 */
[----:B------:R-:W-:Y:S01]  /*13b90*/  ISETP.NE.U32.AND P0, PT, R214, RZ, PT ;  /* 0x000000ffd600720c */ /* 0x000fe20003f05070 */
[----:B------:R-:W-:Y:S01]  /*13ba0*/  IMAD.IADD R52, R73, 0x1, R52 ;  /* 0x0000000149347824 */ /* 0x000fe200078e0234 */
[----:B------:R-:W-:Y:S01]  /*13bb0*/  LEA R193, R193, UR4, 0x1 ;  /* 0x00000004c1c17c11 */ /* 0x000fe2000f8e08ff */
[----:B---3-5:R-:W-:Y:S01]  /*13bc0*/  LDSM.16.M88.4 R20, [R192] ;  /* 0x00000000c014783b */ /* 0x028fe20000000200 */
[----:B------:R-:W-:Y:S01]  /*13bd0*/  ISETP.NE.AND.EX P0, PT, R215, RZ, PT, P0 ;  /* 0x000000ffd700720c */ /* 0x000fe20003f05300 */
[----:B------:R-:W-:Y:S01]  /*13be0*/  VIADD R218, R52, 0x8 ;  /* 0x0000000834da7836 */ /* 0x000fe20000000000 */
[C---:B------:R-:W-:Y:S01]  /*13bf0*/  IADD3 R0, R193.reuse, 0x6000, RZ ;  /* 0x00006000c1007810 */ /* 0x040fe20007ffe0ff */
[----:B------:R-:W1:Y:S01]  /*13c00*/  LDSM.16.M88.4 R40, [R193+0x6000] ;  /* 0x00600000c128783b */ /* 0x000e620000000200 */
[----:B------:R-:W-:-:S03]  /*13c10*/  VIADD R191, R193, 0x6020 ;  /* 0x00006020c1bf7836 */ /* 0x000fc60000000000 */
[----:B------:R-:W3:Y:S01]  /*13c20*/  LDSM.16.M88.4 R32, [R193+0x6800] ;  /* 0x00680000c120783b */ /* 0x000ee20000000200 */
[----:B------:R-:W-:Y:S02]  /*13c30*/  @P1 VIADD R191, R0, 0xffffffe0 ;  /* 0xffffffe000bf1836 */ /* 0x000fe40000000000 */
[----:B------:R-:W-:Y:S01]  /*13c40*/  IMAD.MOV.U32 R0, RZ, RZ, 0x40 ;  /* 0x00000040ff007424 */ /* 0x000fe200078e00ff */
[----:B------:R-:W2:Y:S01]  /*13c50*/  LDSM.16.M88.4 R24, [R193+0x7000] ;  /* 0x00700000c118783b */ /* 0x000ea20000000200 */
[C---:B------:R-:W-:Y:S01]  /*13c60*/  VIADD R186, R191.reuse, 0x1000 ;  /* 0x00001000bfba7836 */ /* 0x040fe20000000000 */
[C---:B------:R-:W-:Y:S01]  /*13c70*/  IADD3 R187, R191.reuse, 0x800, RZ ;  /* 0x00000800bfbb7810 */ /* 0x040fe20007ffe0ff */
[C---:B------:R-:W-:Y:S01]  /*13c80*/  VIADD R185, R191.reuse, 0x1800 ;  /* 0x00001800bfb97836 */ /* 0x040fe20000000000 */
[----:B------:R-:W4:Y:S01]  /*13c90*/  LDSM.16.M88.4 R80, [R193+0x7800] ;  /* 0x00780000c150783b */ /* 0x000f220000000200 */
[----:B------:R-:W-:Y:S01]  /*13ca0*/  SEL R0, R0, 0xffffffc0, !P2 ;  /* 0xffffffc000007807 */ /* 0x000fe20005000000 */
[C---:B------:R-:W-:Y:S01]  /*13cb0*/  VIADD R183, R191.reuse, 0x2000 ;  /* 0x00002000bfb77836 */ /* 0x040fe20000000000 */
[C---:B------:R-:W-:Y:S01]  /*13cc0*/  IADD3 R182, R191.reuse, 0x2800, RZ ;  /* 0x00002800bfb67810 */ /* 0x040fe20007ffe0ff */
[----:B------:R-:W4:Y:S01]  /*13cd0*/  LDSM.16.M88.4 R76, [R191] ;  /* 0x00000000bf4c783b */ /* 0x000f220000000200 */
[C---:B------:R-:W-:Y:S01]  /*13ce0*/  VIADD R181, R191.reuse, 0x3000 ;  /* 0x00003000bfb57836 */ /* 0x040fe20000000000 */
[----:B------:R-:W-:Y:S01]  /*13cf0*/  IADD3 R178, R191, 0x4800, RZ ;  /* 0x00004800bfb27810 */ /* 0x000fe20007ffe0ff */
[----:B------:R-:W-:Y:S01]  /*13d00*/  IMAD.IADD R188, R193, 0x1, R0 ;  /* 0x00000001c1bc7824 */ /* 0x000fe200078e0200 */
[----:B------:R-:W4:Y:S01]  /*13d10*/  LDSM.16.M88.4 R64, [R191+0x800] ;  /* 0x00080000bf40783b */ /* 0x000f220000000200 */
[----:B------:R-:W-:Y:S01]  /*13d20*/  IMAD.IADD R184, R0, 0x1, R191 ;  /* 0x0000000100b87824 */ /* 0x000fe200078e02bf */
[----:B------:R-:W-:Y:S01]  /*13d30*/  IADD3 R0, R69, 0x1, -R210 ;  /* 0x0000000145007810 */ /* 0x000fe20007ffe8d2 */
[C---:B------:R-:W-:Y:S01]  /*13d40*/  VIADD R180, R191.reuse, 0x3800 ;  /* 0x00003800bfb47836 */ /* 0x040fe20000000000 */
[----:B------:R-:W4:Y:S01]  /*13d50*/  LDSM.16.M88.4 R60, [R191+0x1000] ;  /* 0x00100000bf3c783b */ /* 0x000f220000000200 */
[----:B------:R-:W-:-:S02]  /*13d60*/  VIADD R179, R191, 0x4000 ;  /* 0x00004000bfb37836 */ /* 0x000fc40000000000 */
[----:B------:R-:W-:Y:S01]  /*13d70*/  IMAD.IADD R3, R3, 0x1, R0 ;  /* 0x0000000103037824 */ /* 0x000fe200078e0200 */
[----:B------:R-:W4:Y:S01]  /*13d80*/  LDSM.16.M88.4 R48, [R191+0x1800] ;  /* 0x00180000bf30783b */ /* 0x000f220000000200 */
[C---:B------:R-:W-:Y:S02]  /*13d90*/  VIADD R177, R191.reuse, 0x5000 ;  /* 0x00005000bfb17836 */ /* 0x040fe40000000000 */
[----:B------:R-:W-:Y:S01]  /*13da0*/  VIADD R176, R191, 0x5800 ;  /* 0x00005800bfb07836 */ /* 0x000fe20000000000 */
[----:B------:R-:W4:Y:S01]  /*13db0*/  LDSM.16.M88.4 R12, [R188+0x6000] ;  /* 0x00600000bc0c783b */ /* 0x000f220000000200 */
[C---:B------:R-:W-:Y:S02]  /*13dc0*/  IADD3 R0, R3.reuse, 0x8, R52 ;  /* 0x0000000803007810 */ /* 0x040fe40007ffe034 */
[----:B------:R-:W-:Y:S01]  /*13dd0*/  VIADDMNMX R219, R3, R52, R69, PT ;  /* 0x0000003403db7246 */ /* 0x000fe20003800145 */
[----:B------:R-:W4:Y:S01]  /*13de0*/  LDSM.16.M88.4 R8, [R188+0x6800] ;  /* 0x00680000bc08783b */ /* 0x000f220000000200 */
[----:B------:R-:W-:Y:S01]  /*13df0*/  VIMNMX R217, R0, R69, PT ;  /* 0x0000004500d97248 */ /* 0x000fe20003fe0100 */
[C---:B-1----:R-:W-:Y:S02]  /*13e00*/  HMMA.16816.F32.BF16 R44, R84.reuse, R40, RZ ;  /* 0x00000028542c723c */ /* 0x042fe400000418ff */
[----:B------:R-:W1:Y:S04]  /*13e10*/  LDSM.16.M88.4 R96, [R188+0x7000] ;  /* 0x00700000bc60783b */ /* 0x000e680000000200 */
[----:B------:R-:W1:Y:S01]  /*13e20*/  LDSM.16.M88.4 R92, [R188+0x7800] ;  /* 0x00780000bc5c783b */ /* 0x000e620000000200 */
[C---:B------:R-:W-:Y:S06]  /*13e30*/  HMMA.16816.F32.BF16 R40, R84.reuse, R42, RZ ;  /* 0x0000002a5428723c */ /* 0x040fec00000418ff */
[C---:B---3--:R-:W-:Y:S06]  /*13e40*/  HMMA.16816.F32.BF16 R36, R84.reuse, R32, RZ ;  /* 0x000000205424723c */ /* 0x048fec00000418ff */
[C---:B------:R-:W-:Y:S06]  /*13e50*/  HMMA.16816.F32.BF16 R32, R84.reuse, R34, RZ ;  /* 0x000000225420723c */ /* 0x040fec00000418ff */
[C---:B--2---:R-:W-:Y:S06]  /*13e60*/  HMMA.16816.F32.BF16 R28, R84.reuse, R24, RZ ;  /* 0x00000018541c723c */ /* 0x044fec00000418ff */
[C---:B------:R-:W-:Y:S06]  /*13e70*/  HMMA.16816.F32.BF16 R24, R84.reuse, R26, RZ ;  /* 0x0000001a5418723c */ /* 0x040fec00000418ff */
[C---:B----4-:R-:W-:Y:S06]  /*13e80*/  HMMA.16816.F32.BF16 R88, R84.reuse, R80, RZ ;  /* 0x000000505458723c */ /* 0x050fec00000418ff */
[----:B------:R-:W-:Y:S01]  /*13e90*/  HMMA.16816.F32.BF16 R84, R84, R82, RZ ;  /* 0x000000525454723c */ /* 0x000fe200000418ff */
[----:B------:R-:W-:Y:S05]  /*13ea0*/  LDSM.16.M88.4 R80, [R189] ;  /* 0x00000000bd50783b */ /* 0x000fea0000000200 */
[C---:B------:R-:W-:Y:S06]  /*13eb0*/  HMMA.16816.F32.BF16 R44, R20.reuse, R76, R44 ;  /* 0x0000004c142c723c */ /* 0x040fec000004182c */
[C---:B------:R-:W-:Y:S01]  /*13ec0*/  HMMA.16816.F32.BF16 R40, R20.reuse, R78, R40 ;  /* 0x0000004e1428723c */ /* 0x040fe20000041828 */
[----:B------:R-:W2:Y:S05]  /*13ed0*/  LDSM.16.M88.4 R76, [R184] ;  /* 0x00000000b84c783b */ /* 0x000eaa0000000200 */
[C---:B------:R-:W-:Y:S06]  /*13ee0*/  HMMA.16816.F32.BF16 R36, R20.reuse, R64, R36 ;  /* 0x000000401424723c */ /* 0x040fec0000041824 */
[C---:B------:R-:W-:Y:S01]  /*13ef0*/  HMMA.16816.F32.BF16 R32, R20.reuse, R66, R32 ;  /* 0x000000421420723c */ /* 0x040fe20000041820 */
[----:B------:R-:W3:Y:S05]  /*13f00*/  LDSM.16.M88.4 R64, [R184+0x800] ;  /* 0x00080000b840783b */ /* 0x000eea0000000200 */
[C---:B------:R-:W-:Y:S06]  /*13f10*/  HMMA.16816.F32.BF16 R28, R20.reuse, R60, R28 ;  /* 0x0000003c141c723c */ /* 0x040fec000004181c */
[C---:B------:R-:W-:Y:S01]  /*13f20*/  HMMA.16816.F32.BF16 R24, R20.reuse, R62, R24 ;  /* 0x0000003e1418723c */ /* 0x040fe20000041818 */
[----:B------:R-:W4:Y:S05]  /*13f30*/  LDSM.16.M88.4 R60, [R184+0x1000] ;  /* 0x00100000b83c783b */ /* 0x000f2a0000000200 */
[C---:B------:R-:W-:Y:S06]  /*13f40*/  HMMA.16816.F32.BF16 R88, R20.reuse, R48, R88 ;  /* 0x000000301458723c */ /* 0x040fec0000041858 */
[----:B------:R-:W-:Y:S01]  /*13f50*/  HMMA.16816.F32.BF16 R84, R20, R50, R84 ;  /* 0x000000321454723c */ /* 0x000fe20000041854 */
[----:B------:R-:W4:Y:S04]  /*13f60*/  LDSM.16.M88.4 R48, [R184+0x1800] ;  /* 0x00180000b830783b */ /* 0x000f280000000200 */
[----:B------:R-:W-:Y:S01]  /*13f70*/  LDSM.16.M88.4 R20, [R194+0x2000] ;  /* 0x00200000c214783b */ /* 0x000fe20000000200 */
[C---:B------:R-:W-:Y:S06]  /*13f80*/  HMMA.16816.F32.BF16 R44, R4.reuse, R12, R44 ;  /* 0x0000000c042c723c */ /* 0x040fec000004182c */
[C---:B------:R-:W-:Y:S01]  /*13f90*/  HMMA.16816.F32.BF16 R40, R4.reuse, R14, R40 ;  /* 0x0000000e0428723c */ /* 0x040fe20000041828 */
[----:B------:R-:W4:Y:S05]  /*13fa0*/  LDSM.16.M88.4 R12, [R193+0x8000] ;  /* 0x00800000c10c783b */ /* 0x000f2a0000000200 */
[C---:B------:R-:W-:Y:S06]  /*13fb0*/  HMMA.16816.F32.BF16 R36, R4.reuse, R8, R36 ;  /* 0x000000080424723c */ /* 0x040fec0000041824 */
[C---:B------:R-:W-:Y:S01]  /*13fc0*/  HMMA.16816.F32.BF16 R32, R4.reuse, R10, R32 ;  /* 0x0000000a0420723c */ /* 0x040fe20000041820 */
[----:B------:R-:W4:Y:S05]  /*13fd0*/  LDSM.16.M88.4 R8, [R193+0x8800] ;  /* 0x00880000c108783b */ /* 0x000f2a0000000200 */
[C---:B-1----:R-:W-:Y:S06]  /*13fe0*/  HMMA.16816.F32.BF16 R28, R4.reuse, R96, R28 ;  /* 0x00000060041c723c */ /* 0x042fec000004181c */
[C---:B------:R-:W-:Y:S06]  /*13ff0*/  HMMA.16816.F32.BF16 R24, R4.reuse, R98, R24 ;  /* 0x000000620418723c */ /* 0x040fec0000041818 */
[C---:B------:R-:W-:Y:S06]  /*14000*/  HMMA.16816.F32.BF16 R88, R4.reuse, R92, R88 ;  /* 0x0000005c0458723c */ /* 0x040fec0000041858 */
[----:B------:R-:W-:Y:S01]  /*14010*/  HMMA.16816.F32.BF16 R84, R4, R94, R84 ;  /* 0x0000005e0454723c */ /* 0x000fe20000041854 */
[----:B------:R-:W1:Y:S05]  /*14020*/  LDSM.16.M88.4 R4, [R193+0x9000] ;  /* 0x00900000c104783b */ /* 0x000e6a0000000200 */
[C---:B--2---:R-:W-:Y:S06]  /*14030*/  HMMA.16816.F32.BF16 R44, R80.reuse, R76, R44 ;  /* 0x0000004c502c723c */ /* 0x044fec000004182c */
[C---:B------:R-:W-:Y:S06]  /*14040*/  HMMA.16816.F32.BF16 R40, R80.reuse, R78, R40 ;  /* 0x0000004e5028723c */ /* 0x040fec0000041828 */
[C---:B---3--:R-:W-:Y:S06]  /*14050*/  HMMA.16816.F32.BF16 R36, R80.reuse, R64, R36 ;  /* 0x000000405024723c */ /* 0x048fec0000041824 */
[C---:B------:R-:W-:Y:S01]  /*14060*/  HMMA.16816.F32.BF16 R32, R80.reuse, R66, R32 ;  /* 0x000000425020723c */ /* 0x040fe20000041820 */
[----:B------:R-:W2:Y:S05]  /*14070*/  LDSM.16.M88.4 R64, [R193+0x9800] ;  /* 0x00980000c140783b */ /* 0x000eaa0000000200 */
[C---:B----4-:R-:W-:Y:S06]  /*14080*/  HMMA.16816.F32.BF16 R28, R80.reuse, R60, R28 ;  /* 0x0000003c501c723c */ /* 0x050fec000004181c */
[C---:B------:R-:W-:Y:S01]  /*14090*/  HMMA.16816.F32.BF16 R76, R80.reuse, R62, R24 ;  /* 0x0000003e504c723c */ /* 0x040fe20000041818 */
[----:B------:R-:W-:Y:S04]  /*140a0*/  LDSM.16.M88.4 R60, [R192+0x2000] ;  /* 0x00200000c03c783b */ /* 0x000fe80000000200 */
[----:B------:R-:W3:Y:S01]  /*140b0*/  LDSM.16.M88.4 R24, [R191+0x2000] ;  /* 0x00200000bf18783b */ /* 0x000ee20000000200 */
        /* <DEDUP_REMOVED lines=10> */
[C---:B-1----:R-:W-:Y:S01]  /*14160*/  HMMA.16816.F32.BF16 R92, R20.reuse, R4, R28 ;  /* 0x00000004145c723c */ /* 0x042fe2000004181c */
[----:B------:R-:W1:Y:S05]  /*14170*/  LDSM.16.M88.4 R28, [R188+0x8000] ;  /* 0x00800000bc1c783b */ /* 0x000e6a0000000200 */
[C---:B------:R-:W-:Y:S01]  /*14180*/  HMMA.16816.F32.BF16 R76, R20.reuse, R6, R76 ;  /* 0x00000006144c723c */ /* 0x040fe2000004184c */
[----:B------:R-:W1:Y:S05]  /*14190*/  LDSM.16.M88.4 R4, [R188+0x8800] ;  /* 0x00880000bc04783b */ /* 0x000e6a0000000200 */
[C---:B--2---:R-:W-:Y:S06]  /*141a0*/  HMMA.16816.F32.BF16 R88, R20.reuse, R64, R88 ;  /* 0x000000401458723c */ /* 0x044fec0000041858 */
        /* <DEDUP_REMOVED lines=9> */
[C---:B------:R-:W-:Y:S06]  /*14240*/  HMMA.16816.F32.BF16 R92, R60.reuse, R12, R92 ;  /* 0x0000000c3c5c723c */ /* 0x040fec000004185c */
[C---:B------:R-:W-:Y:S01]  /*14250*/  HMMA.16816.F32.BF16 R76, R60.reuse, R14, R76 ;  /* 0x0000000e3c4c723c */ /* 0x040fe2000004184c */
[----:B------:R-:W4:Y:S05]  /*14260*/  LDSM.16.M88.4 R12, [R184+0x2000] ;  /* 0x00200000b80c783b */ /* 0x000f2a0000000200 */
        /* <DEDUP_REMOVED lines=17> */
[C---:B----4-:R-:W-:Y:S06]  /*14380*/  HMMA.16816.F32.BF16 R44, R48.reuse, R12, R44 ;  /* 0x0000000c302c723c */ /* 0x050fec000004182c */
[C---:B------:R-:W-:Y:S01]  /*14390*/  HMMA.16816.F32.BF16 R40, R48.reuse, R14, R40 ;  /* 0x0000000e3028723c */ /* 0x040fe20000041828 */
[----:B------:R-:W3:Y:S05]  /*143a0*/  LDSM.16.M88.4 R12, [R193+0xb000] ;  /* 0x00b00000c10c783b */ /* 0x000eea0000000200 */
[C---:B------:R-:W-:Y:S06]  /*143b0*/  HMMA.16816.F32.BF16 R36, R48.reuse, R64, R36 ;  /* 0x000000403024723c */ /* 0x040fec0000041824 */
[C---:B------:R-:W-:Y:S01]  /*143c0*/  HMMA.16816.F32.BF16 R32, R48.reuse, R66, R32 ;  /* 0x000000423020723c */ /* 0x040fe20000041820 */
[----:B------:R-:W-:Y:S05]  /*143d0*/  LDSM.16.M88.4 R64, [R188+0xa000] ;  /* 0x00a00000bc40783b */ /* 0x000fea0000000200 */
        /* <DEDUP_REMOVED lines=9> */
[----:B------:R-:W2:Y:S05]  /*14470*/  LDSM.16.M88.4 R4, [R191+0x5000] ;  /* 0x00500000bf04783b */ /* 0x000eaa0000000200 */
[C---:B------:R-:W-:Y:S06]  /*14480*/  HMMA.16816.F32.BF16 R36, R20.reuse, R60, R36 ;  /* 0x0000003c1424723c */ /* 0x040fec0000041824 */
        /* <DEDUP_REMOVED lines=21> */
[----:B------:R-:W2:Y:S01]  /*145e0*/  LDSM.16.M88.4 R60, [R184+0x5800] ;  /* 0x00580000b83c783b */ /* 0x000ea20000000200 */
[----:B------:R-:W-:Y:S01]  /*145f0*/  HMMA.16816.F32.BF16 R44, R80, R64, R44 ;  /* 0x00000040502c723c */ /* 0x000fe2000004182c */
[----:B------:R-:W-:-:S05]  /*14600*/  DEPBAR.LE SB0, 0x0 ;  /* 0x000080000000791a */ /* 0x000fca0000000000 */
[C---:B------:R-:W-:Y:S06]  /*14610*/  HMMA.16816.F32.BF16 R40, R80.reuse, R66, R40 ;  /* 0x000000425028723c */ /* 0x040fec0000041828 */
[C---:B---3--:R-:W-:Y:S06]  /*14620*/  HMMA.16816.F32.BF16 R36, R80.reuse, R12, R36 ;  /* 0x0000000c5024723c */ /* 0x048fec0000041824 */
[C---:B------:R-:W-:Y:S06]  /*14630*/  HMMA.16816.F32.BF16 R32, R80.reuse, R14, R32 ;  /* 0x0000000e5020723c */ /* 0x040fec0000041820 */
[C---:B----4-:R-:W-:Y:S06]  /*14640*/  HMMA.16816.F32.BF16 R92, R80.reuse, R8, R92 ;  /* 0x00000008505c723c */ /* 0x050fec000004185c */
[C---:B------:R-:W-:Y:S06]  /*14650*/  HMMA.16816.F32.BF16 R76, R80.reuse, R10, R76 ;  /* 0x0000000a504c723c */ /* 0x040fec000004184c */
[C---:B------:R-:W-:Y:S06]  /*14660*/  HMMA.16816.F32.BF16 R88, R80.reuse, R20, R88 ;  /* 0x000000145058723c */ /* 0x040fec0000041858 */
[----:B------:R-:W-:Y:S06]  /*14670*/  HMMA.16816.F32.BF16 R84, R80, R22, R84 ;  /* 0x000000165054723c */ /* 0x000fec0000041854 */
[C---:B-1----:R-:W-:Y:S06]  /*14680*/  HMMA.16816.F32.BF16 R44, R24.reuse, R4, R44 ;  /* 0x00000004182c723c */ /* 0x042fec000004182c */
[----:B------:R-:W-:Y:S01]  /*14690*/  HMMA.16816.F32.BF16 R40, R24, R6, R40 ;  /* 0x000000061828723c */ /* 0x000fe20000041828 */
[----:B------:R-:W-:-:S04]  /*146a0*/  IADD3 R5, -R18, R69, -R210 ;  /* 0x0000004512057210 */ /* 0x000fc80007ffe9d2 */
[C---:B------:R-:W-:Y:S01]  /*146b0*/  VIADDMNMX R220, R5.reuse, R52, RZ, !PT ;  /* 0x0000003405dc7246 */ /* 0x040fe200078001ff */
[----:B------:R-:W-:Y:S01]  /*146c0*/  HMMA.16816.F32.BF16 R36, R24, R48, R36 ;  /* 0x000000301824723c */ /* 0x000fe20000041824 */
[----:B------:R-:W-:-:S05]  /*146d0*/  VIADDMNMX R218, R5, R218, RZ, !PT ;  /* 0x000000da05da7246 */ /* 0x000fca00078001ff */
[C---:B------:R-:W-:Y:S06]  /*146e0*/  HMMA.16816.F32.BF16 R32, R24.reuse, R50, R32 ;  /* 0x000000321820723c */ /* 0x040fec0000041820 */
[C---:B--2---:R-:W-:Y:S06]  /*146f0*/  HMMA.16816.F32.BF16 R92, R24.reuse, R28, R92 ;  /* 0x0000001c185c723c */ /* 0x044fec000004185c */
[C---:B------:R-:W-:Y:S06]  /*14700*/  HMMA.16816.F32.BF16 R76, R24.reuse, R30, R76 ;  /* 0x0000001e184c723c */ /* 0x040fec000004184c */
[C---:B------:R-:W-:Y:S06]  /*14710*/  HMMA.16816.F32.BF16 R88, R24.reuse, R60, R88 ;  /* 0x0000003c1858723c */ /* 0x040fec0000041858 */
[----:B------:R-:W-:Y:S01]  /*14720*/  HMMA.16816.F32.BF16 R84, R24, R62, R84 ;  /* 0x0000003e1854723c */ /* 0x000fe20000041854 */
[----:B------:R-:W-:Y:S06]  /*14730*/  BAR.SYNC.DEFER_BLOCKING 0x0 ;  /* 0x0000000000007b1d */ /* 0x000fec0000010000 */
[----:B------:R-:W-:-:S02]  /*14740*/  NOP ;  /* 0x0000000000007918 */ /* 0x000fc40000000000 */
[----:B------:R-:W-:-:S15]  /*14750*/  @!P5 BRA `(.L_x_2476) ;  /* 0x000000080088d947 */ /* 0x000fde0003800000 */
[----:B------:R-:W-:Y:S04]  /*14760*/  BSSY B0, `(.L_x_2477) ;  /* 0x0000041000007945 */ /* 0x000fe80003800000 */
[----:B------:R-:W-:Y:S05]  /*14770*/  @!P0 BRA `(.L_x_2478) ;  /* 0x0000000000f08947 */ /* 0x000fea0003800000 */
[----:B------:R-:W2:Y:S01]  /*14780*/  LD.E R7, desc[UR6][R16.64+0x170] ;  /* 0x0001700610077980 */ /* 0x000ea2000c101900 */
[----:B------:R-:W-:Y:S02]  /*14790*/  IADD3 R8, R2, -0x40, RZ ;  /* 0xffffffc002087810 */ /* 0x000fe40007ffe0ff */
[----:B------:R-:W-:Y:S02]  /*147a0*/  IABS R4, R2 ;  /* 0x0000000200047213 */ /* 0x000fe40000000000 */
[-C--:B--2---:R-:W-:Y:S02]  /*147b0*/  IABS R5, R7.reuse ;  /* 0x0000000700057213 */ /* 0x084fe40000000000 */
[----:B------:R-:W-:Y:S02]  /*147c0*/  IABS R3, R7 ;  /* 0x0000000700037213 */ /* 0x000fe40000000000 */
[----:B------:R-:W1:Y:S02]  /*147d0*/  I2F.RP R6, R5 ;  /* 0x0000000500067306 */ /* 0x000e640000209400 */
[----:B------:R-:W-:-:S06]  /*147e0*/  IADD3 R3, RZ, -R3, RZ ;  /* 0x80000003ff037210 */ /* 0x000fcc0007ffe0ff */
        /* <DEDUP_REMOVED lines=14> */
[----:B------:R-:W-:Y:S01]  /*148d0*/  IMAD R4, R9, R3, R4 ;  /* 0x0000000309047224 */ /* 0x000fe200078e0204 */
[----:B------:R-:W-:Y:S02]  /*148e0*/  LOP3.LUT R3, RZ, R7, RZ, 0x33, !PT ;  /* 0x00000007ff037212 */ /* 0x000fe400078e33ff */
[C---:B------:R-:W-:Y:S02]  /*148f0*/  ISETP.GT.U32.AND P2, PT, R5.reuse, R0, PT ;  /* 0x000000000500720c */ /* 0x040fe40003f44070 */
[----:B------:R-:W-:-:S11]  /*14900*/  ISETP.GT.U32.AND P3, PT, R5, R4, PT ;  /* 0x000000040500720c */ /* 0x000fd60003f64070 */
[----:B------:R-:W-:Y:S01]  /*14910*/  @!P2 IMAD.IADD R0, R0, 0x1, -R5 ;  /* 0x000000010000a824 */ /* 0x000fe200078e0a05 */
[----:B------:R-:W-:Y:S01]  /*14920*/  @!P2 IADD3 R6, R6, 0x1, RZ ;  /* 0x000000010606a810 */ /* 0x000fe20007ffe0ff */
[----:B------:R-:W-:Y:S01]  /*14930*/  @!P3 VIADD R9, R9, 0x1 ;  /* 0x000000010909b836 */ /* 0x000fe20000000000 */
[-C--:B------:R-:W-:Y:S02]  /*14940*/  @!P3 IADD3 R4, R4, -R5.reuse, RZ ;  /* 0x800000050404b210 */ /* 0x080fe40007ffe0ff */
[-C--:B------:R-:W-:Y:S02]  /*14950*/  ISETP.GE.U32.AND P4, PT, R0, R5.reuse, PT ;  /* 0x000000050000720c */ /* 0x080fe40003f86070 */
[----:B------:R-:W-:Y:S02]  /*14960*/  ISETP.GE.U32.AND P6, PT, R4, R5, PT ;  /* 0x000000050400720c */ /* 0x000fe40003fc6070 */
[----:B------:R-:W-:Y:S02]  /*14970*/  LOP3.LUT R0, R2, R7, RZ, 0x3c, !PT ;  /* 0x0000000702007212 */ /* 0x000fe400078e3cff */
[----:B------:R-:W-:-:S02]  /*14980*/  ISETP.NE.AND P2, PT, R7, RZ, PT ;  /* 0x000000ff0700720c */ /* 0x000fc40003f45270 */
[----:B------:R-:W-:-:S05]  /*14990*/  ISETP.GE.AND P3, PT, R0, RZ, PT ;  /* 0x000000ff0000720c */ /* 0x000fca0003f66270 */
[----:B------:R-:W-:Y:S02]  /*149a0*/  @P4 VIADD R6, R6, 0x1 ;  /* 0x0000000106064836 */ /* 0x000fe40000000000 */
[----:B------:R-:W-:Y:S02]  /*149b0*/  @P6 IADD3 R9, R9, 0x1, RZ ;  /* 0x0000000109096810 */ /* 0x000fe40007ffe0ff */
[----:B------:R-:W-:-:S04]  /*149c0*/  @!P1 IMAD.MOV R6, RZ, RZ, -R6 ;  /* 0x000000ffff069224 */ /* 0x000fc800078e0a06 */
[----:B------:R-:W-:Y:S02]  /*149d0*/  @!P3 IADD3 R9, -R9, RZ, RZ ;  /* 0x000000ff0909b210 */ /* 0x000fe40007ffe1ff */
[C---:B------:R-:W-:Y:S02]  /*149e0*/  SEL R0, R3.reuse, R6, !P2 ;  /* 0x0000000603007207 */ /* 0x040fe40005000000 */
[----:B------:R-:W-:Y:S02]  /*149f0*/  SEL R3, R3, R9, !P2 ;  /* 0x0000000903037207 */ /* 0x000fe40005000000 */
[----:B------:R-:W3:Y:S01]  /*14a00*/  LD.E.64 R8, desc[UR6][R16.64+0x38] ;  /* 0x0000380610087980 */ /* 0x000ee2000c101b00 */
[----:B------:R-:W-:-:S04]  /*14a10*/  IMAD.WIDE R14, R0, 0x4, R214 ;  /* 0x00000004000e7825 */ /* 0x000fc800078e02d6 */
[C---:B------:R-:W-:Y:S01]  /*14a20*/  IMAD.WIDE R12, R3.reuse, 0x4, R214 ;  /* 0x00000004030c7825 */ /* 0x040fe200078e02d6 */
[----:B------:R-:W4:Y:S04]  /*14a30*/  LD.E R5, desc[UR6][R14.64] ;  /* 0x000000060e057980 */ /* 0x000f28000c101900 */
[----:B------:R-:W4:Y:S01]  /*14a40*/  LD.E R6, desc[UR6][R12.64] ;  /* 0x000000060c067980 */ /* 0x000f22000c101900 */
[----:B------:R-:W-:-:S04]  /*14a50*/  IMAD.IADD R4, R3, 0x1, -R0 ;  /* 0x0000000103047824 */ /* 0x000fc800078e0a00 */
[----:B------:R-:W-:-:S05]  /*14a60*/  IMAD R4, R7, R4, -0x40 ;  /* 0xffffffc007047424 */ /* 0x000fca00078e0204 */
[----:B------:R-:W-:Y:S01]  /*14a70*/  SHF.R.S32.HI R3, RZ, 0x1f, R4 ;  /* 0x0000001fff037819 */ /* 0x000fe20000011404 */
[----:B---3--:R-:W-:-:S04]  /*14a80*/  IMAD R0, R9, R4, RZ ;  /* 0x0000000409007224 */ /* 0x008fc800078e02ff */
[----:B------:R-:W-:Y:S01]  /*14a90*/  IMAD R0, R8, R3, R0 ;  /* 0x0000000308007224 */ /* 0x000fe200078e0200 */
[----:B----4-:R-:W-:Y:S01]  /*14aa0*/  IADD3 R5, -R6, R5, RZ ;  /* 0x0000000506057210 */ /* 0x010fe20007ffe1ff */
[----:B------:R-:W-:-:S03]  /*14ab0*/  IMAD.WIDE.U32 R6, R8, R4, RZ ;  /* 0x0000000408067225 */ /* 0x000fc600078e00ff */
[----:B------:R-:W-:Y:S01]  /*14ac0*/  SHF.R.S32.HI R4, RZ, 0x1f, R5 ;  /* 0x0000001fff047819 */ /* 0x000fe20000011405 */
[----:B--2---:R-:W-:Y:S02]  /*14ad0*/  IMAD R3, R11, R5, RZ ;  /* 0x000000050b037224 */ /* 0x004fe400078e02ff */
[----:B------:R-:W-:Y:S02]  /*14ae0*/  IMAD.IADD R7, R7, 0x1, R0 ;  /* 0x0000000107077824 */ /* 0x000fe400078e0200 */
[----:B------:R-:W-:Y:S02]  /*14af0*/  IMAD R3, R10, R4, R3 ;  /* 0x000000040a037224 */ /* 0x000fe400078e0203 */
[----:B------:R-:W-:-:S04]  /*14b00*/  IMAD.WIDE.U32 R6, R5, R10, R6 ;  /* 0x0000000a05067225 */ /* 0x000fc800078e0006 */
[----:B------:R-:W-:Y:S01]  /*14b10*/  IMAD.MOV.U32 R0, RZ, RZ, R6 ;  /* 0x000000ffff007224 */ /* 0x000fe200078e0006 */
[----:B------:R-:W-:Y:S01]  /*14b20*/  IADD3 R3, R7, R3, RZ ;  /* 0x0000000307037210 */ /* 0x000fe20007ffe0ff */
[----:B------:R-:W-:Y:S05]  /*14b30*/  BRA `(.L_x_2479) ;  /* 0x00000000000c7947 */ /* 0x000fea0003800000 */
.L_x_2478:
[----:B------:R-:W2:Y:S02]  /*14b40*/  LD.E R0, desc[UR6][R16.64+0x38] ;  /* 0x0000380610007980 */ /* 0x000ea4000c101900 */
[----:B--2---:R-:W-:-:S04]  /*14b50*/  LEA R0, -R0, RZ, 0x6 ;  /* 0x000000ff00007211 */ /* 0x004fc800078e31ff */
[----:B------:R-:W-:Y:S02]  /*14b60*/  SHF.R.S32.HI R3, RZ, 0x1f, R0 ;  /* 0x0000001fff037819 */ /* 0x000fe40000011400 */
.L_x_2479:
[----:B------:R-:W-:Y:S05]  /*14b70*/  BSYNC B0 ;  /* 0x0000000000007941 */ /* 0x000fea0003800000 */
.L_x_2477:
[C---:B------:R-:W-:Y:S02]  /*14b80*/  LOP3.LUT P6, RZ, R213.reuse, 0x1, RZ, 0xc0, !PT ;  /* 0x00000001d5ff7812 */ /* 0x040fe400078cc0ff */
[C---:B------:R-:W-:Y:S02]  /*14b90*/  LOP3.LUT P4, RZ, R213.reuse, 0x2, RZ, 0xc0, !PT ;  /* 0x00000002d5ff7812 */ /* 0x040fe4000788c0ff */
[----:B------:R-:W-:Y:S02]  /*14ba0*/  LOP3.LUT P3, RZ, R213, 0x4, RZ, 0xc0, !PT ;  /* 0x00000004d5ff7812 */ /* 0x000fe4000786c0ff */
[C---:B------:R-:W-:Y:S02]  /*14bb0*/  IADD3 R5, P1, R0.reuse, R201, RZ ;  /* 0x000000c900057210 */ /* 0x040fe40007f3e0ff */
[----:B------:R-:W-:-:S03]  /*14bc0*/  LEA R12, P2, R0, R204, 0x1 ;  /* 0x000000cc000c7211 */ /* 0x000fc600078408ff */
[----:B------:R-:W-:Y:S01]  /*14bd0*/  IMAD.X R4, R3, 0x1, R202, P1 ;  /* 0x0000000103047824 */ /* 0x000fe200008e06ca */
[-C--:B------:R-:W-:Y:S02]  /*14be0*/  LEA.HI.X R13, R0, R205.reuse, R3, 0x1, P2 ;  /* 0x000000cd000d7211 */ /* 0x080fe400010f0c03 */
[CC--:B------:R-:W-:Y:S02]  /*14bf0*/  @P6 LEA R10, P1, R5.reuse, R204.reuse, 0x1 ;  /* 0x000000cc050a6211 */ /* 0x0c0fe400078208ff */
[CC--:B------:R-:W-:Y:S01]  /*14c00*/  @P4 LEA R8, P2, R5.reuse, R204.reuse, 0x1 ;  /* 0x000000cc05084211 */ /* 0x0c0fe200078408ff */
[----:B------:R-:W-:Y:S01]  /*14c10*/  @!PT LDS RZ, [RZ] ;  /* 0x00000000fffff984 */ /* 0x000fe20000000800 */
[----:B------:R-:W-:Y:S01]  /*14c20*/  @!PT LDS RZ, [RZ] ;  /* 0x00000000fffff984 */ /* 0x000fe20000000800 */
[----:B------:R-:W-:Y:S01]  /*14c30*/  @!PT LDS RZ, [RZ] ;  /* 0x00000000fffff984 */ /* 0x000fe20000000800 */
[----:B------:R-:W-:Y:S01]  /*14c40*/  @P6 LDGSTS.E.BYPASS.LTC128B.128 [R211+0x6000], desc[UR6][R12.64] ;  /* 0x060000000cd36fae */ /* 0x000fe2000b901d46 */
[CCC-:B------:R-:W-:Y:S02]  /*14c50*/  @P6 LEA.HI.X R11, R5.reuse, R205.reuse, R4.reuse, 0x1, P1 ;  /* 0x000000cd050b6211 */ /* 0x1c0fe400008f0c04 */
[C---:B------:R-:W-:Y:S01]  /*14c60*/  @P4 LEA.HI.X R9, R5.reuse, R205, R4, 0x1, P2 ;  /* 0x000000cd05094211 */ /* 0x040fe200010f0c04 */
[----:B------:R1:W-:Y:S01]  /*14c70*/  @!P6 STS.128 [R211+0x6000], RZ ;  /* 0x006000ffd300e388 */ /* 0x0003e20000000c00 */
[----:B------:R-:W-:-:S02]  /*14c80*/  @P3 LEA R6, P1, R5, R204, 0x1 ;  /* 0x000000cc05063211 */ /* 0x000fc400078208ff */
[C---:B------:R-:W-:Y:S02]  /*14c90*/  IADD3 R3, P2, R5.reuse, R201, RZ ;  /* 0x000000c905037210 */ /* 0x040fe40007f5e0ff */
[----:B------:R-:W-:Y:S01]  /*14ca0*/  @P3 LEA.HI.X R7, R5, R205, R4, 0x1, P1 ;  /* 0x000000cd05073211 */ /* 0x000fe200008f0c04 */
[----:B------:R-:W-:Y:S01]  /*14cb0*/  @P4 IMAD.MOV.U32 R5, RZ, RZ, R13 ;  /* 0x000000ffff054224 */ /* 0x000fe200078e000d */
[CC--:B------:R-:W-:Y:S01]  /*14cc0*/  @P6 LEA R20, P1, R3.reuse, R204.reuse, 0x1 ;  /* 0x000000cc03146211 */ /* 0x0c0fe200078208ff */
[----:B------:R-:W-:Y:S01]  /*14cd0*/  IMAD.X R4, R4, 0x1, R202, P2 ;  /* 0x0000000104047824 */ /* 0x000fe200010e06ca */
[----:B------:R-:W-:-:S04]  /*14ce0*/  @P4 LEA R18, P2, R3, R204, 0x1 ;  /* 0x000000cc03124211 */ /* 0x000fc800078408ff */
[CCC-:B------:R-:W-:Y:S02]  /*14cf0*/  @P6 LEA.HI.X R21, R3.reuse, R205.reuse, R4.reuse, 0x1, P1 ;  /* 0x000000cd03156211 */ /* 0x1c0fe400008f0c04 */
[C-C-:B------:R-:W-:Y:S02]  /*14d00*/  @P4 LEA.HI.X R19, R3.reuse, R205, R4.reuse, 0x1, P2 ;  /* 0x000000cd03134211 */ /* 0x140fe400010f0c04 */
[CC--:B------:R-:W-:Y:S02]  /*14d10*/  @P3 LEA R14, P1, R3.reuse, R204.reuse, 0x1 ;  /* 0x000000cc030e3211 */ /* 0x0c0fe400078208ff */
[C---:B------:R-:W-:Y:S02]  /*14d20*/  IADD3 R0, P2, R3.reuse, R201, RZ ;  /* 0x000000c903007210 */ /* 0x040fe40007f5e0ff */
[----:B------:R-:W-:Y:S02]  /*14d30*/  @P3 LEA.HI.X R15, R3, R205, R4, 0x1, P1 ;  /* 0x000000cd030f3211 */ /* 0x000fe400008f0c04 */
[-C--:B------:R-:W-:Y:S01]  /*14d40*/  @P6 LEA R24, P1, R0, R204.reuse, 0x1 ;  /* 0x000000cc00186211 */ /* 0x080fe200078208ff */
[----:B------:R-:W-:Y:S01]  /*14d50*/  IMAD.X R4, R4, 0x1, R202, P2 ;  /* 0x0000000104047824 */ /* 0x000fe200010e06ca */
[----:B------:R-:W-:-:S04]  /*14d60*/  @P4 LEA R22, P2, R0, R204, 0x1 ;  /* 0x000000cc00164211 */ /* 0x000fc800078408ff */
[CC--:B------:R-:W-:Y:S02]  /*14d70*/  @P6 LEA.HI.X R25, R0.reuse, R205.reuse, R4, 0x1, P1 ;  /* 0x000000cd00196211 */ /* 0x0c0fe400008f0c04 */
[C---:B------:R-:W-:Y:S01]  /*14d80*/  @P3 LEA R26, P1, R0.reuse, R204, 0x1 ;  /* 0x000000cc001a3211 */ /* 0x040fe200078208ff */
[----:B------:R-:W-:Y:S01]  /*14d90*/  IMAD.MOV.U32 R204, RZ, RZ, R12 ;  /* 0x000000ffffcc7224 */ /* 0x000fe200078e000c */
[CCC-:B------:R-:W-:Y:S02]  /*14da0*/  @P4 LEA.HI.X R23, R0.reuse, R205.reuse, R4.reuse, 0x1, P2 ;  /* 0x000000cd00174211 */ /* 0x1c0fe400010f0c04 */
[----:B------:R-:W-:Y:S01]  /*14db0*/  @P3 LEA.HI.X R27, R0, R205, R4, 0x1, P1 ;  /* 0x000000cd001b3211 */ /* 0x000fe200008f0c04 */
[----:B------:R-:W-:Y:S02]  /*14dc0*/  @P4 IMAD.MOV.U32 R4, RZ, RZ, R12 ;  /* 0x000000ffff044224 */ /* 0x000fe400078e000c */
[----:B------:R-:W-:-:S03]  /*14dd0*/  IMAD.MOV.U32 R205, RZ, RZ, R13 ;  /* 0x000000ffffcd7224 */ /* 0x000fc600078e000d */
[----:B------:R-:W-:Y:S01]  /*14de0*/  @!PT LDS RZ, [RZ] ;  /* 0x00000000fffff984 */ /* 0x000fe20000000800 */
[----:B------:R-:W-:Y:S01]  /*14df0*/  @!PT LDS RZ, [RZ] ;  /* 0x00000000fffff984 */ /* 0x000fe20000000800 */
[----:B------:R-:W-:Y:S01]  /*14e00*/  @!PT LDS RZ, [RZ] ;  /* 0x00000000fffff984 */ /* 0x000fe20000000800 */
[----:B------:R2:W-:Y:S04]  /*14e10*/  @P4 LDGSTS.E.BYPASS.LTC128B.128 [R211+0x8000], desc[UR6][R4.64+0x80] ;  /* 0x0800008004d34fae */ /* 0x0005e8000b901d46 */
[----:B------:R1:W-:Y:S01]  /*14e20*/  @!P4 STS.128 [R211+0x8000], RZ ;  /* 0x008000ffd300c388 */ /* 0x0003e20000000c00 */
[----:B--2---:R-:W-:Y:S02]  /*14e30*/  @P3 IMAD.MOV.U32 R4, RZ, RZ, R12 ;  /* 0x000000ffff043224 */ /* 0x004fe400078e000c */
[----:B------:R-:W-:-:S05]  /*14e40*/  @P3 IMAD.MOV.U32 R5, RZ, RZ, R13 ;  /* 0x000000ffff053224 */ /* 0x000fca00078e000d */
        /* <DEDUP_REMOVED lines=51> */
.L_x_2476:
[----:B------:R-:W-:Y:S05]  /*15180*/  BSYNC B1 ;  /* 0x0000000000017941 */ /* 0x000fea0003800000 */
.L_x_2475:
[----:B------:R2:W3:Y:S01]  /*15190*/  LD.E R165, desc[UR6][R16.64+0xdc] ;  /* 0x0000dc0610a57980 */ /* 0x0004e2000c101900 */
[----:B------:R-:W-:Y:S01]  /*151a0*/  IMAD.IADD R2, R2, 0x1, R133 ;  /* 0x0000000102027824 */ /* 0x000fe200078e0285 */
[----:B------:R-:W-:-:S03]  /*151b0*/  LEA R198, R54, UR4, 0x1 ;  /* 0x0000000436c67c11 */ /* 0x000fc6000f8e08ff */
[C---:B-1----:R-:W-:Y:S01]  /*151c0*/  VIADD R4, R2.reuse, 0x1 ;  /* 0x0000000102047836 */ /* 0x042fe20000000000 */
[C---:B------:R-:W-:Y:S01]  /*151d0*/  ISETP.GE.AND P3, PT, R2.reuse, R220, PT ;  /* 0x000000dc0200720c */ /* 0x040fe20003f66270 */
[C---:B------:R-:W-:Y:S01]  /*151e0*/  VIADD R0, R2.reuse, 0x8 ;  /* 0x0000000802007836 */ /* 0x040fe20000000000 */
[C---:B------:R-:W-:Y:S01]  /*151f0*/  ISETP.GE.AND P2, PT, R2.reuse, R218, PT ;  /* 0x000000da0200720c */ /* 0x040fe20003f46270 */
[----:B------:R-:W-:Y:S01]  /*15200*/  VIADD R6, R2, 0x30 ;  /* 0x0000003002067836 */ /* 0x000fe20000000000 */
[C---:B------:R-:W-:Y:S01]  /*15210*/  ISETP.GE.AND P6, PT, R4.reuse, R220, PT ;  /* 0x000000dc0400720c */ /* 0x040fe20003fc6270 */
[--C-:B------:R-:W-:Y:S01]  /*15220*/  IMAD R197, R57, 0x2, R198.reuse ;  /* 0x0000000239c57824 */ /* 0x100fe200078e02c6 */
[----:B------:R-:W-:Y:S01]  /*15230*/  ISETP.GE.AND P1, PT, R4, R218, PT ;  /* 0x000000da0400720c */ /* 0x000fe20003f26270 */
[C---:B------:R-:W-:Y:S01]  /*15240*/  IMAD R196, R55.reuse, 0x2, R198 ;  /* 0x0000000237c47824 */ /* 0x040fe200078e02c6 */
[-C--:B------:R-:W-:Y:S01]  /*15250*/  ISETP.GE.OR P3, PT, R2, R219.reuse, !P3 ;  /* 0x000000db0200720c */ /* 0x080fe20005f66670 */
[----:B------:R-:W-:Y:S01]  /*15260*/  IMAD R195, R55, 0x2, R197 ;  /* 0x0000000237c37824 */ /* 0x000fe200078e02c5 */
[C---:B------:R-:W-:Y:S01]  /*15270*/  ISETP.GE.OR P6, PT, R4.reuse, R219, !P6 ;  /* 0x000000db0400720c */ /* 0x040fe200077c6670 */
[----:B------:R-:W-:Y:S01]  /*15280*/  LDSM.16.MT88.4 R116, [R197+0xc000] ;  /* 0x00c00000c574783b */ /* 0x000fe20000004200 */
[----:B------:R-:W-:Y:S01]  /*15290*/  ISETP.GE.OR P1, PT, R4, R217, !P1 ;  /* 0x000000d90400720c */ /* 0x000fe20004f26670 */
[----:B------:R-:W-:Y:S01]  /*152a0*/  VIADD R4, R2, 0x9 ;  /* 0x0000000902047836 */ /* 0x000fe20000000000 */
[----:B------:R-:W-:Y:S01]  /*152b0*/  FSEL R3, R44, -INF , !P3 ;  /* 0xff8000002c037808 */ /* 0x000fe20005800000 */
[----:B------:R-:W-:Y:S01]  /*152c0*/  LDSM.16.MT88.4 R56, [R196+0xe000] ;  /* 0x00e00000c438783b */ /* 0x000fe20000004200 */
[----:B------:R-:W-:-:S02]  /*152d0*/  ISETP.GE.AND P4, PT, R0, R220, PT ;  /* 0x000000dc0000720c */ /* 0x000fc40003f86270 */
[----:B------:R-:W-:Y:S01]  /*152e0*/  ISETP.GE.AND P3, PT, R0, R218, PT ;  /* 0x000000da0000720c */ /* 0x000fe20003f66270 */
[----:B------:R-:W-:Y:S01]  /*152f0*/  LDSM.16.MT88.4 R64, [R195+0xe000] ;  /* 0x00e00000c340783b */ /* 0x000fe20000004200 */
[----:B------:R-:W-:Y:S02]  /*15300*/  FSEL R45, R45, -INF , !P6 ;  /* 0xff8000002d2d7808 */ /* 0x000fe40007000000 */
[----:B------:R-:W-:Y:S01]  /*15310*/  FSEL R47, R47, -INF , !P1 ;  /* 0xff8000002f2f7808 */ /* 0x000fe20004800000 */
[----:B------:R-:W-:Y:S01]  /*15320*/  LDSM.16.MT88.4 R72, [R198+0x10000] ;  /* 0x01000000c648783b */ /* 0x000fe20000004200 */
[C---:B------:R-:W-:Y:S02]  /*15330*/  ISETP.GE.AND P6, PT, R4.reuse, R220, PT ;  /* 0x000000dc0400720c */ /* 0x040fe40003fc6270 */
[----:B------:R-:W-:Y:S01]  /*15340*/  ISETP.GE.AND P1, PT, R4, R218, PT ;  /* 0x000000da0400720c */ /* 0x000fe20003f26270 */
[----:B------:R-:W-:Y:S01]  /*15350*/  LDSM.16.MT88.4 R80, [R197+0x10000] ;  /* 0x01000000c550783b */ /* 0x000fe20000004200 */
[----:B------:R-:W-:-:S02]  /*15360*/  ISETP.GE.OR P4, PT, R0, R219, !P4 ;  /* 0x000000db0000720c */ /* 0x000fc40006786670 */
[-C--:B------:R-:W-:Y:S01]  /*15370*/  ISETP.GE.OR P3, PT, R0, R217.reuse, !P3 ;  /* 0x000000d90000720c */ /* 0x080fe20005f66670 */
[C---:B------:R-:W-:Y:S01]  /*15380*/  VIADD R0, R2.reuse, 0x10 ;  /* 0x0000001002007836 */ /* 0x040fe20000000000 */
[----:B------:R-:W-:Y:S01]  /*15390*/  ISETP.GE.OR P2, PT, R2, R217, !P2 ;  /* 0x000000d90200720c */ /* 0x000fe20005746670 */
[----:B------:R-:W-:Y:S01]  /*153a0*/  LDSM.16.MT88.4 R108, [R196+0xc000] ;  /* 0x00c00000c46c783b */ /* 0x000fe20000004200 */
[C---:B------:R-:W-:Y:S02]  /*153b0*/  ISETP.GE.OR P6, PT, R4.reuse, R219, !P6 ;  /* 0x000000db0400720c */ /* 0x040fe400077c6670 */
[----:B------:R-:W-:Y:S01]  /*153c0*/  ISETP.GE.OR P1, PT, R4, R217, !P1 ;  /* 0x000000d90400720c */ /* 0x000fe20004f26670 */
[----:B------:R-:W-:Y:S01]  /*153d0*/  VIADD R4, R2, 0x11 ;  /* 0x0000001102047836 */ /* 0x000fe20000000000 */
[----:B------:R-:W-:Y:S01]  /*153e0*/  FSEL R21, R46, -INF , !P2 ;  /* 0xff8000002e157808 */ /* 0x000fe20005000000 */
[----:B------:R-:W-:Y:S01]  /*153f0*/  LDSM.16.MT88.4 R124, [R198+0xc000] ;  /* 0x00c00000c67c783b */ /* 0x000fe20000004200 */
[----:B------:R-:W-:-:S02]  /*15400*/  FSEL R23, R40, -INF , !P4 ;  /* 0xff80000028177808 */ /* 0x000fc40006000000 */
[C---:B------:R-:W-:Y:S01]  /*15410*/  ISETP.GE.AND P2, PT, R0.reuse, R220, PT ;  /* 0x000000dc0000720c */ /* 0x040fe20003f46270 */
[----:B------:R-:W-:Y:S01]  /*15420*/  LDSM.16.MT88.4 R100, [R195+0xc000] ;  /* 0x00c00000c364783b */ /* 0x000fe20000004200 */
[----:B------:R-:W-:Y:S02]  /*15430*/  ISETP.GE.AND P4, PT, R0, R218, PT ;  /* 0x000000da0000720c */ /* 0x000fe40003f86270 */
[----:B------:R-:W-:Y:S01]  /*15440*/  FSEL R41, R41, -INF , !P6 ;  /* 0xff80000029297808 */ /* 0x000fe20007000000 */
[----:B------:R-:W-:Y:S01]  /*15450*/  LDSM.16.MT88.4 R48, [R197+0xe000] ;  /* 0x00e00000c530783b */ /* 0x000fe20000004200 */
[----:B------:R-:W-:Y:S02]  /*15460*/  FSEL R43, R43, -INF , !P1 ;  /* 0xff8000002b2b7808 */ /* 0x000fe40004800000 */
[C---:B------:R-:W-:Y:S01]  /*15470*/  ISETP.GE.AND P6, PT, R4.reuse, R220, PT ;  /* 0x000000dc0400720c */ /* 0x040fe20003fc6270 */
[----:B------:R-:W-:Y:S01]  /*15480*/  LDSM.16.MT88.4 R140, [R195+0x10000] ;  /* 0x01000000c38c783b */ /* 0x000fe20000004200 */
[----:B------:R-:W-:-:S02]  /*15490*/  ISETP.GE.AND P1, PT, R4, R218, PT ;  /* 0x000000da0400720c */ /* 0x000fc40003f26270 */
[C---:B------:R-:W-:Y:S01]  /*154a0*/  ISETP.GE.OR P2, PT, R0.reuse, R219, !P2 ;  /* 0x000000db0000720c */ /* 0x040fe20005746670 */
[----:B------:R-:W-:Y:S01]  /*154b0*/  LDSM.16.MT88.4 R136, [R198+0xc800] ;  /* 0x00c80000c688783b */ /* 0x000fe20000004200 */
[----:B------:R-:W-:Y:S01]  /*154c0*/  ISETP.GE.OR P4, PT, R0, R217, !P4 ;  /* 0x000000d90000720c */ /* 0x000fe20006786670 */
[----:B------:R-:W-:Y:S01]  /*154d0*/  VIADD R0, R2, 0x18 ;  /* 0x0000001802007836 */ /* 0x000fe20000000000 */
[C---:B------:R-:W-:Y:S02]  /*154e0*/  ISETP.GE.OR P6, PT, R4.reuse, R219, !P6 ;  /* 0x000000db0400720c */ /* 0x040fe400077c6670 */
[----:B------:R-:W-:Y:S01]  /*154f0*/  ISETP.GE.OR P1, PT, R4, R217, !P1 ;  /* 0x000000d90400720c */ /* 0x000fe20004f26670 */
[----:B------:R-:W-:Y:S01]  /*15500*/  VIADD R4, R2, 0x19 ;  /* 0x0000001902047836 */ /* 0x000fe20000000000 */
[----:B------:R-:W-:Y:S02]  /*15510*/  FSEL R19, R42, -INF , !P3 ;  /* 0xff8000002a137808 */ /* 0x000fe40005800000 */
[----:B--2---:R-:W-:-:S02]  /*15520*/  FSEL R17, R36, -INF , !P2 ;  /* 0xff80000024117808 */ /* 0x004fc40005000000 */
[C---:B------:R-:W-:Y:S02]  /*15530*/  ISETP.GE.AND P3, PT, R0.reuse, R220, PT ;  /* 0x000000dc0000720c */ /* 0x040fe40003f66270 */
[----:B------:R-:W-:Y:S02]  /*15540*/  ISETP.GE.AND P2, PT, R0, R218, PT ;  /* 0x000000da0000720c */ /* 0x000fe40003f46270 */
[----:B------:R-:W-:Y:S02]  /*15550*/  FSEL R11, R38, -INF , !P4 ;  /* 0xff800000260b7808 */ /* 0x000fe40006000000 */
[----:B------:R-:W-:Y:S02]  /*15560*/  FSEL R9, R39, -INF , !P1 ;  /* 0xff80000027097808 */ /* 0x000fe40004800000 */
[C---:B------:R-:W-:Y:S02]  /*15570*/  ISETP.GE.AND P4, PT, R4.reuse, R220, PT ;  /* 0x000000dc0400720c */ /* 0x040fe40003f86270 */
[----:B------:R-:W-:-:S02]  /*15580*/  ISETP.GE.AND P1, PT, R4, R218, PT ;  /* 0x000000da0400720c */ /* 0x000fc40003f26270 */
[C---:B------:R-:W-:Y:S02]  /*15590*/  ISETP.GE.OR P3, PT, R0.reuse, R219, !P3 ;  /* 0x000000db0000720c */ /* 0x040fe40005f66670 */
[----:B------:R-:W-:Y:S01]  /*155a0*/  ISETP.GE.OR P2, PT, R0, R217, !P2 ;  /* 0x000000d90000720c */ /* 0x000fe20005746670 */
[----:B------:R-:W-:Y:S01]  /*155b0*/  VIADD R0, R2, 0x20 ;  /* 0x0000002002007836 */ /* 0x000fe20000000000 */
[C---:B------:R-:W-:Y:S02]  /*155c0*/  ISETP.GE.OR P4, PT, R4.reuse, R219, !P4 ;  /* 0x000000db0400720c */ /* 0x040fe40006786670 */
[----:B------:R-:W-:Y:S01]  /*155d0*/  ISETP.GE.OR P1, PT, R4, R217, !P1 ;  /* 0x000000d90400720c */ /* 0x000fe20004f26670 */
[----:B------:R-:W-:Y:S01]  /*155e0*/  VIADD R4, R2, 0x21 ;  /* 0x0000002102047836 */ /* 0x000fe20000000000 */
[----:B------:R-:W-:Y:S02]  /*155f0*/  FSEL R15, R37, -INF , !P6 ;  /* 0xff800000250f7808 */ /* 0x000fe40007000000 */
[----:B------:R-:W-:-:S02]  /*15600*/  FSEL R13, R32, -INF , !P3 ;  /* 0xff800000200d7808 */ /* 0x000fc40005800000 */
        /* <DEDUP_REMOVED lines=10> */
[----:B------:R-:W-:Y:S02]  /*156b0*/  ISETP.GE.OR P2, PT, R4, R217, !P2 ;  /* 0x000000d90400720c */ /* 0x000fe40005746670 */
[----:B------:R-:W-:Y:S02]  /*156c0*/  FMNMX.FTZ R4, R3, R45, !PT ;  /* 0x0000002d03047209 */ /* 0x000fe40007810000 */
[----:B------:R-:W-:-:S02]  /*156d0*/  FSEL R5, R35, -INF , !P1 ;  /* 0xff80000023057808 */ /* 0x000fc40004800000 */
[C---:B------:R-:W-:Y:S02]  /*156e0*/  ISETP.GE.AND P1, PT, R0.reuse, R220, PT ;  /* 0x000000dc0000720c */ /* 0x040fe40003f26270 */
[----:B------:R-:W-:Y:S02]  /*156f0*/  FMNMX.FTZ R4, R23, R4, !PT ;  /* 0x0000000417047209 */ /* 0x000fe40007810000 */
[----:B------:R-:W-:Y:S02]  /*15700*/  ISETP.GE.OR P1, PT, R0, R219, !P1 ;  /* 0x000000db0000720c */ /* 0x000fe40004f26670 */
[----:B------:R-:W-:Y:S02]  /*15710*/  FMNMX.FTZ R4, R41, R4, !PT ;  /* 0x0000000429047209 */ /* 0x000fe40007810000 */
[----:B------:R-:W-:Y:S02]  /*15720*/  FSEL R233, R94, -INF , !P3 ;  /* 0xff8000005ee97808 */ /* 0x000fe40005800000 */
[----:B------:R-:W-:-:S02]  /*15730*/  FSEL R235, R76, -INF , !P1 ;  /* 0xff8000004ceb7808 */ /* 0x000fc40004800000 */
[C---:B------:R-:W-:Y:S02]  /*15740*/  ISETP.GE.AND P3, PT, R6.reuse, R220, PT ;  /* 0x000000dc0600720c */ /* 0x040fe40003f66270 */
[----:B------:R-:W-:Y:S02]  /*15750*/  FMNMX.FTZ R4, R17, R4, !PT ;  /* 0x0000000411047209 */ /* 0x000fe40007810000 */
[----:B------:R-:W-:Y:S02]  /*15760*/  ISETP.GE.AND P1, PT, R6, R218, PT ;  /* 0x000000da0600720c */ /* 0x000fe40003f26270 */
[----:B------:R-:W-:Y:S01]  /*15770*/  FMNMX.FTZ R8, R15, R4, !PT ;  /* 0x000000040f087209 */ /* 0x000fe20007810000 */
[----:B------:R-:W-:Y:S01]  /*15780*/  VIADD R4, R2, 0x31 ;  /* 0x0000003102047836 */ /* 0x000fe20000000000 */
[C---:B------:R-:W-:Y:S02]  /*15790*/  ISETP.GE.OR P3, PT, R6.reuse, R219, !P3 ;  /* 0x000000db0600720c */ /* 0x040fe40005f66670 */
[----:B------:R-:W-:-:S02]  /*157a0*/  ISETP.GE.OR P1, PT, R6, R217, !P1 ;  /* 0x000000d90600720c */ /* 0x000fc40004f26670 */
[----:B------:R-:W-:Y:S02]  /*157b0*/  FSEL R237, R92, -INF , !P6 ;  /* 0xff8000005ced7808 */ /* 0x000fe40007000000 */
[----:B------:R-:W-:Y:S02]  /*157c0*/  FMNMX.FTZ R6, R21, R47, !PT ;  /* 0x0000002f15067209 */ /* 0x000fe40007810000 */
[C---:B------:R-:W-:Y:S02]  /*157d0*/  ISETP.GE.AND P6, PT, R0.reuse, R218, PT ;  /* 0x000000da0000720c */ /* 0x040fe40003fc6270 */
[----:B------:R-:W-:Y:S02]  /*157e0*/  FMNMX.FTZ R8, R13, R8, !PT ;  /* 0x000000080d087209 */ /* 0x000fe40007810000 */
[----:B------:R-:W-:Y:S02]  /*157f0*/  FMNMX.FTZ R6, R19, R6, !PT ;  /* 0x0000000613067209 */ /* 0x000fe40007810000 */
[----:B------:R-:W-:Y:S01]  /*15800*/  ISETP.GE.OR P6, PT, R0, R217, !P6 ;  /* 0x000000d90000720c */ /* 0x000fe200077c6670 */
[----:B------:R-:W-:Y:S01]  /*15810*/  VIADD R0, R2, 0x29 ;  /* 0x0000002902007836 */ /* 0x000fe20000000000 */
[----:B------:R-:W-:-:S02]  /*15820*/  FMNMX.FTZ R8, R33, R8, !PT ;  /* 0x0000000821087209 */ /* 0x000fc40007810000 */
[----:B------:R-:W-:Y:S02]  /*15830*/  FMNMX.FTZ R6, R43, R6, !PT ;  /* 0x000000062b067209 */ /* 0x000fe40007810000 */
[----:B------:R-:W-:Y:S02]  /*15840*/  FSEL R159, R93, -INF , !P4 ;  /* 0xff8000005d9f7808 */ /* 0x000fe40006000000 */
[----:B------:R-:W-:Y:S02]  /*15850*/  ISETP.GE.AND P4, PT, R0, R220, PT ;  /* 0x000000dc0000720c */ /* 0x000fe40003f86270 */
[----:B------:R-:W-:Y:S02]  /*15860*/  FMNMX.FTZ R8, R237, R8, !PT ;  /* 0x00000008ed087209 */ /* 0x000fe40007810000 */
[----:B------:R-:W-:Y:S02]  /*15870*/  FSEL R169, R95, -INF , !P2 ;  /* 0xff8000005fa97808 */ /* 0x000fe40005000000 */
[----:B------:R-:W-:-:S02]  /*15880*/  FMNMX.FTZ R6, R11, R6, !PT ;  /* 0x000000060b067209 */ /* 0x000fc40007810000 */
[C---:B------:R-:W-:Y:S02]  /*15890*/  ISETP.GE.AND P2, PT, R0.reuse, R218, PT ;  /* 0x000000da0000720c */ /* 0x040fe40003f46270 */
[C---:B------:R-:W-:Y:S02]  /*158a0*/  ISETP.GE.OR P4, PT, R0.reuse, R219, !P4 ;  /* 0x000000db0000720c */ /* 0x040fe40006786670 */
[----:B------:R-:W-:Y:S02]  /*158b0*/  FMNMX.FTZ R8, R159, R8, !PT ;  /* 0x000000089f087209 */ /* 0x000fe40007810000 */
[----:B------:R-:W-:Y:S02]  /*158c0*/  FMNMX.FTZ R6, R9, R6, !PT ;  /* 0x0000000609067209 */ /* 0x000fe40007810000 */
[----:B------:R-:W-:Y:S01]  /*158d0*/  ISETP.GE.OR P2, PT, R0, R217, !P2 ;  /* 0x000000d90000720c */ /* 0x000fe20005746670 */
[----:B------:R-:W-:Y:S01]  /*158e0*/  VIADD R0, R2, 0x38 ;  /* 0x0000003802007836 */ /* 0x000fe20000000000 */
[----:B------:R-:W-:Y:S01]  /*158f0*/  FSEL R175, R78, -INF , !P6 ;  /* 0xff8000004eaf7808 */ /* 0x000fe20007000000 */
[----:B------:R-:W-:Y:S01]  /*15900*/  VIADD R2, R2, 0x39 ;  /* 0x0000003902027836 */ /* 0x000fe20000000000 */
[----:B------:R-:W-:-:S02]  /*15910*/  ISETP.GE.AND P6, PT, R4, R220, PT ;  /* 0x000000dc0400720c */ /* 0x000fc40003fc6270 */
[----:B------:R-:W-:Y:S02]  /*15920*/  FSEL R163, R77, -INF , !P4 ;  /* 0xff8000004da37808 */ /* 0x000fe40006000000 */
[----:B------:R-:W-:Y:S02]  /*15930*/  FMNMX.FTZ R8, R235, R8, !PT ;  /* 0x00000008eb087209 */ /* 0x000fe40007810000 */
[----:B------:R-:W-:Y:S02]  /*15940*/  FMNMX.FTZ R6, R7, R6, !PT ;  /* 0x0000000607067209 */ /* 0x000fe40007810000 */
[----:B------:R-:W-:Y:S02]  /*15950*/  ISETP.GE.AND P4, PT, R0, R220, PT ;  /* 0x000000dc0000720c */ /* 0x000fe40003f86270 */
[----:B------:R-:W-:Y:S02]  /*15960*/  FSEL R229, R88, -INF , !P3 ;  /* 0xff80000058e57808 */ /* 0x000fe40005800000 */
[----:B------:R-:W-:-:S02]  /*15970*/  ISETP.GE.OR P6, PT, R4, R219, !P6 ;  /* 0x000000db0400720c */ /* 0x000fc400077c6670 */
[----:B------:R-:W-:Y:S02]  /*15980*/  FMNMX.FTZ R8, R163, R8, !PT ;  /* 0x00000008a3087209 */ /* 0x000fe40007810000 */
[----:B------:R-:W-:Y:S02]  /*15990*/  FMNMX.FTZ R6, R5, R6, !PT ;  /* 0x0000000605067209 */ /* 0x000fe40007810000 */
[----:B------:R-:W-:Y:S02]  /*159a0*/  ISETP.GE.AND P3, PT, R2, R220, PT ;  /* 0x000000dc0200720c */ /* 0x000fe40003f66270 */
[----:B------:R-:W-:Y:S02]  /*159b0*/  ISETP.GE.OR P4, PT, R0, R219, !P4 ;  /* 0x000000db0000720c */ /* 0x000fe40006786670 */
[----:B------:R-:W-:Y:S02]  /*159c0*/  FSEL R227, R89, -INF , !P6 ;  /* 0xff80000059e37808 */ /* 0x000fe40007000000 */
[----:B------:R-:W-:-:S02]  /*159d0*/  FMNMX.FTZ R8, R229, R8, !PT ;  /* 0x00000008e5087209 */ /* 0x000fc40007810000 */
[----:B------:R-:W-:Y:S02]  /*159e0*/  FMNMX.FTZ R6, R233, R6, !PT ;  /* 0x00000006e9067209 */ /* 0x000fe40007810000 */
[----:B------:R-:W-:Y:S02]  /*159f0*/  ISETP.GE.OR P3, PT, R2, R219, !P3 ;  /* 0x000000db0200720c */ /* 0x000fe40005f66670 */
[----:B------:R-:W-:Y:S02]  /*15a00*/  FSEL R225, R84, -INF , !P4 ;  /* 0xff80000054e17808 */ /* 0x000fe40006000000 */
[----:B------:R-:W-:Y:S02]  /*15a10*/  FMNMX.FTZ R8, R227, R8, !PT ;  /* 0x00000008e3087209 */ /* 0x000fe40007810000 */
[----:B------:R-:W-:Y:S02]  /*15a20*/  FMNMX.FTZ R6, R169, R6, !PT ;  /* 0x00000006a9067209 */ /* 0x000fe40007810000 */
[----:B------:R-:W-:-:S02]  /*15a30*/  FSEL R231, R79, -INF , !P2 ;  /* 0xff8000004fe77808 */ /* 0x000fc40005000000 */
[----:B------:R-:W-:Y:S02]  /*15a40*/  FSEL R223, R85, -INF , !P3 ;  /* 0xff80000055df7808 */ /* 0x000fe40005800000 */
[----:B------:R-:W-:Y:S02]  /*15a50*/  FMNMX.FTZ R10, R225, R8, !PT ;  /* 0x00000008e10a7209 */ /* 0x000fe40007810000 */
[-C--:B------:R-:W-:Y:S02]  /*15a60*/  ISETP.GE.AND P2, PT, R0, R218.reuse, PT ;  /* 0x000000da0000720c */ /* 0x080fe40003f46270 */
[----:B------:R-:W-:Y:S02]  /*15a70*/  ISETP.GE.AND P3, PT, R4, R218, PT ;  /* 0x000000da0400720c */ /* 0x000fe40003f66270 */
[----:B------:R-:W-:Y:S02]  /*15a80*/  FMNMX.FTZ R8, R175, R6, !PT ;  /* 0x00000006af087209 */ /* 0x000fe40007810000 */
[----:B------:R-:W-:-:S02]  /*15a90*/  ISETP.GE.OR P2, PT, R0, R217, !P2 ;  /* 0x000000d90000720c */ /* 0x000fc40005746670 */
[----:B------:R-:W-:Y:S02]  /*15aa0*/  FMNMX.FTZ R6, R223, R10, !PT ;  /* 0x0000000adf067209 */ /* 0x000fe40007810000 */
[----:B------:R-:W-:Y:S02]  /*15ab0*/  ISETP.GE.OR P3, PT, R4, R217, !P3 ;  /* 0x000000d90400720c */ /* 0x000fe40005f66670 */
[----:B------:R-:W-:Y:S01]  /*15ac0*/  FSEL R221, R90, -INF , !P1 ;  /* 0xff8000005add7808 */ /* 0x000fe20004800000 */
[----:B------:R-:W1:Y:S01]  /*15ad0*/  SHFL.BFLY PT, R25, R6, 0x2, 0x1f ;  /* 0x0c401f0006197f89 */ /* 0x000e6200000e0000 */
[----:B------:R-:W-:Y:S02]  /*15ae0*/  FMNMX.FTZ R0, R231, R8, !PT ;  /* 0x00000008e7007209 */ /* 0x000fe40007810000 */
[----:B------:R-:W-:Y:S02]  /*15af0*/  ISETP.GE.AND P1, PT, R2, R218, PT ;  /* 0x000000da0200720c */ /* 0x000fe40003f26270 */
[----:B------:R-:W-:-:S02]  /*15b00*/  FSEL R173, R91, -INF , !P3 ;  /* 0xff8000005bad7808 */ /* 0x000fc40005800000 */
[----:B------:R-:W-:Y:S01]  /*15b10*/  FMNMX.FTZ R0, R221, R0, !PT ;  /* 0x00000000dd007209 */ /* 0x000fe20007810000 */
[----:B------:R-:W-:Y:S01]  /*15b20*/  LDSM.16.MT88.4 R88, [R196+0x10000] ;  /* 0x01000000c458783b */ /* 0x000fe20000004200 */
[----:B------:R-:W-:Y:S02]  /*15b30*/  ISETP.GE.OR P1, PT, R2, R217, !P1 ;  /* 0x000000d90200720c */ /* 0x000fe40004f26670 */
[----:B------:R-:W-:Y:S02]  /*15b40*/  FSEL R171, R86, -INF , !P2 ;  /* 0xff80000056ab7808 */ /* 0x000fe40005000000 */
        /* <DEDUP_REMOVED lines=11> */
[----:B------:R-:W-:Y:S01]  /*15c00*/  FSETP.NEU.FTZ.AND P1, PT, R132, -INF , PT ;  /* 0xff8000008400780b */ /* 0x000fe20003f3d000 */
[----:B---3--:R-:W-:-:S05]  /*15c10*/  FMUL.FTZ R168, R165, R132 ;  /* 0x00000084a5a87220 */ /* 0x008fca0000410000 */
[----:B------:R-:W-:-:S05]  /*15c20*/  FSEL R168, R168, RZ, P1 ;  /* 0x000000ffa8a87208 */ /* 0x000fca0000800000 */
[-CC-:B------:R-:W-:Y:S01]  /*15c30*/  FFMA.FTZ R155, R3, R165.reuse, -R168.reuse ;  /* 0x000000a5039b7223 */ /* 0x180fe200000108a8 */
[-CC-:B------:R-:W-:Y:S01]  /*15c40*/  FFMA.FTZ R148, R41, R165.reuse, -R168.reuse ;  /* 0x000000a529947223 */ /* 0x180fe200000108a8 */
[-CC-:B------:R-:W-:Y:S01]  /*15c50*/  FFMA.FTZ R152, R45, R165.reuse, -R168.reuse ;  /* 0x000000a52d987223 */ /* 0x180fe200000108a8 */
[-CC-:B------:R-:W-:Y:S01]  /*15c60*/  FFMA.FTZ R151, R23, R165.reuse, -R168.reuse ;  /* 0x000000a517977223 */ /* 0x180fe200000108a8 */
[-CC-:B------:R-:W-:Y:S01]  /*15c70*/  FFMA.FTZ R146, R15, R165.reuse, -R168.reuse ;  /* 0x000000a50f927223 */ /* 0x180fe200000108a8 */
[-CC-:B------:R-:W-:Y:S01]  /*15c80*/  FFMA.FTZ R145, R13, R165.reuse, -R168.reuse ;  /* 0x000000a50d917223 */ /* 0x180fe200000108a8 */
[----:B------:R-:W-:Y:S01]  /*15c90*/  MUFU.EX2 R155, R155 ;  /* 0x0000009b009b7308 */ /* 0x000fe20000000800 */
[----:B-1----:R-:W-:Y:S01]  /*15ca0*/  FMNMX.FTZ R3, R25, R0, !PT ;  /* 0x0000000019037209 */ /* 0x002fe20007810000 */
[----:B------:R-:W-:Y:S01]  /*15cb0*/  LDSM.16.MT88.4 R12, [R197+0xc800] ;  /* 0x00c80000c50c783b */ /* 0x000fe20000004200 */
[-CC-:B------:R-:W-:Y:S01]  /*15cc0*/  FFMA.FTZ R149, R17, R165.reuse, -R168.reuse ;  /* 0x000000a511957223 */ /* 0x180fe200000108a8 */
[--C-:B------:R-:W-:Y:S01]  /*15cd0*/  FFMA.FTZ R0, R33, R165, -R168.reuse ;  /* 0x000000a521007223 */ /* 0x100fe200000108a8 */
[----:B------:R-:W-:Y:S01]  /*15ce0*/  FSETP.NEU.FTZ.AND P1, PT, R3, -INF , PT ;  /* 0xff8000000300780b */ /* 0x000fe20003f3d000 */
[----:B------:R-:W-:Y:S01]  /*15cf0*/  FMUL.FTZ R164, R165, R3 ;  /* 0x00000003a5a47220 */ /* 0x000fe20000410000 */
[----:B------:R-:W-:Y:S01]  /*15d00*/  LDSM.16.MT88.4 R32, [R196+0xc800] ;  /* 0x00c80000c420783b */ /* 0x000fe20000004200 */
[----:B------:R-:W1:Y:S01]  /*15d10*/  MUFU.EX2 R152, R152 ;  /* 0x0000009800987308 */ /* 0x000e620000000800 */
[-CC-:B------:R-:W-:Y:S01]  /*15d20*/  FFMA.FTZ R156, R237, R165.reuse, -R168.reuse ;  /* 0x000000a5ed9c7223 */ /* 0x180fe200000108a8 */
[-CC-:B------:R-:W-:Y:S01]  /*15d30*/  FFMA.FTZ R159, R159, R165.reuse, -R168.reuse ;  /* 0x000000a59f9f7223 */ /* 0x180fe200000108a8 */
[----:B------:R-:W-:Y:S01]  /*15d40*/  FSEL R164, R164, RZ, P1 ;  /* 0x000000ffa4a47208 */ /* 0x000fe20000800000 */
[----:B------:R-:W-:Y:S01]  /*15d50*/  LDSM.16.MT88.4 R24, [R197+0xe800] ;  /* 0x00e80000c518783b */ /* 0x000fe20000004200 */
[-CC-:B------:R-:W-:Y:S01]  /*15d60*/  FFMA.FTZ R158, R235, R165.reuse, -R168.reuse ;  /* 0x000000a5eb9e7223 */ /* 0x180fe200000108a8 */
[-CC-:B------:R-:W-:Y:S01]  /*15d70*/  FFMA.FTZ R163, R163, R165.reuse, -R168.reuse ;  /* 0x000000a5a3a37223 */ /* 0x180fe200000108a8 */
[-C--:B------:R-:W-:Y:S01]  /*15d80*/  FFMA.FTZ R170, R229, R165.reuse, -R168 ;  /* 0x000000a5e5aa7223 */ /* 0x080fe200000108a8 */
[-CC-:B------:R-:W-:Y:S01]  /*15d90*/  FFMA.FTZ R150, R43, R165.reuse, -R164.reuse ;  /* 0x000000a52b967223 */ /* 0x180fe200000108a4 */
[-CC-:B------:R-:W-:Y:S01]  /*15da0*/  FFMA.FTZ R154, R21, R165.reuse, -R164.reuse ;  /* 0x000000a5159a7223 */ /* 0x180fe200000108a4 */
[----:B------:R-:W2:Y:S01]  /*15db0*/  LDSM.16.MT88.4 R40, [R198+0xe000] ;  /* 0x00e00000c628783b */ /* 0x000ea20000004200 */
[-CC-:B------:R-:W-:Y:S01]  /*15dc0*/  FFMA.FTZ R157, R47, R165.reuse, -R164.reuse ;  /* 0x000000a52f9d7223 */ /* 0x180fe200000108a4 */
[-CC-:B------:R-:W-:Y:S01]  /*15dd0*/  FFMA.FTZ R153, R19, R165.reuse, -R164.reuse ;  /* 0x000000a513997223 */ /* 0x180fe200000108a4 */
[----:B------:R-:W-:Y:S01]  /*15de0*/  MUFU.EX2 R151, R151 ;  /* 0x0000009700977308 */ /* 0x000fe20000000800 */
[-CC-:B------:R-:W-:Y:S01]  /*15df0*/  FFMA.FTZ R147, R11, R165.reuse, -R164.reuse ;  /* 0x000000a50b937223 */ /* 0x180fe200000108a4 */
[-CC-:B------:R-:W-:Y:S01]  /*15e00*/  FFMA.FTZ R144, R9, R165.reuse, -R164.reuse ;  /* 0x000000a509907223 */ /* 0x180fe200000108a4 */
[--C-:B------:R-:W-:Y:S01]  /*15e10*/  FFMA.FTZ R135, R7, R165, -R164.reuse ;  /* 0x000000a507877223 */ /* 0x100fe200000108a4 */
[----:B------:R-:W3:Y:S01]  /*15e20*/  LDSM.16.MT88.4 R8, [R198+0xe800] ;  /* 0x00e80000c608783b */ /* 0x000ee20000004200 */
[----:B-1----:R-:W-:Y:S01]  /*15e30*/  F2FP.BF16.F32.PACK_AB R96, R152, R155 ;  /* 0x0000009b9860723e */ /* 0x002fe200000010ff */
[-CC-:B------:R-:W-:Y:S01]  /*15e40*/  FFMA.FTZ R2, R5, R165.reuse, -R164.reuse ;  /* 0x000000a505027223 */ /* 0x180fe200000108a4 */
[-CC-:B------:R-:W-:Y:S01]  /*15e50*/  FFMA.FTZ R166, R175, R165.reuse, -R164.reuse ;  /* 0x000000a5afa67223 */ /* 0x180fe200000108a4 */
[----:B------:R-:W1:Y:S01]  /*15e60*/  MUFU.EX2 R148, R148 ;  /* 0x0000009400947308 */ /* 0x000e620000000800 */
[----:B------:R-:W4:Y:S01]  /*15e70*/  LDSM.16.MT88.4 R20, [R196+0xe800] ;  /* 0x00e80000c414783b */ /* 0x000f220000004200 */
[-CC-:B------:R-:W-:Y:S01]  /*15e80*/  FFMA.FTZ R162, R233, R165.reuse, -R164.reuse ;  /* 0x000000a5e9a27223 */ /* 0x180fe200000108a4 */
[-CC-:B------:R-:W-:Y:S01]  /*15e90*/  FFMA.FTZ R169, R169, R165.reuse, -R164.reuse ;  /* 0x000000a5a9a97223 */ /* 0x180fe200000108a4 */
[-C--:B------:R-:W-:Y:S01]  /*15ea0*/  FFMA.FTZ R175, R231, R165.reuse, -R164 ;  /* 0x000000a5e7af7223 */ /* 0x080fe200000108a4 */
[----:B------:R-:W5:Y:S01]  /*15eb0*/  LDSM.16.MT88.4 R16, [R195+0xe800] ;  /* 0x00e80000c310783b */ /* 0x000f620000004200 */
[-CC-:B------:R-:W-:Y:S01]  /*15ec0*/  FFMA.FTZ R227, R227, R165.reuse, -R168.reuse ;  /* 0x000000a5e3e37223 */ /* 0x180fe200000108a8 */
[-CC-:B------:R-:W-:Y:S01]  /*15ed0*/  FFMA.FTZ R172, R225, R165.reuse, -R168.reuse ;  /* 0x000000a5e1ac7223 */ /* 0x180fe200000108a8 */
[----:B------:R-:W-:Y:S01]  /*15ee0*/  MUFU.EX2 R154, R154 ;  /* 0x0000009a009a7308 */ /* 0x000fe20000000800 */
[-C--:B------:R-:W-:Y:S01]  /*15ef0*/  FFMA.FTZ R223, R223, R165.reuse, -R168 ;  /* 0x000000a5dfdf7223 */ /* 0x080fe200000108a8 */
[-CC-:B------:R-:W-:Y:S01]  /*15f00*/  FFMA.FTZ R168, R221, R165.reuse, -R164.reuse ;  /* 0x000000a5dda87223 */ /* 0x180fe200000108a4 */
[-CC-:B------:R-:W-:Y:S01]  /*15f10*/  FFMA.FTZ R173, R173, R165.reuse, -R164.reuse ;  /* 0x000000a5adad7223 */ /* 0x180fe200000108a4 */
[-CC-:B------:R-:W-:Y:S01]  /*15f20*/  FFMA.FTZ R171, R171, R165.reuse, -R164.reuse ;  /* 0x000000a5abab7223 */ /* 0x180fe200000108a4 */
[----:B------:R-:W-:Y:S01]  /*15f30*/  FFMA.FTZ R164, R167, R165, -R164 ;  /* 0x000000a5a7a47223 */ /* 0x000fe200000108a4 */
[----:B------:R-:W-:-:S02]  /*15f40*/  FADD.FTZ R152, R155, R152 ;  /* 0x000000989b987221 */ /* 0x000fc40000010000 */
[----:B------:R-:W2:Y:S01]  /*15f50*/  MUFU.EX2 R157, R157 ;  /* 0x0000009d009d7308 */ /* 0x000ea20000000800 */
[----:B-1----:R-:W-:Y:S01]  /*15f60*/  F2FP.BF16.F32.PACK_AB R98, R148, R151 ;  /* 0x000000979462723e */ /* 0x002fe200000010ff */
[----:B------:R-:W-:-:S04]  /*15f70*/  FADD.FTZ R151, R151, R152 ;  /* 0x0000009897977221 */ /* 0x000fc80000010000 */
[----:B------:R-:W-:Y:S02]  /*15f80*/  FADD.FTZ R148, R148, R151 ;  /* 0x0000009794947221 */ /* 0x000fe40000010000 */
[----:B------:R-:W-:Y:S08]  /*15f90*/  MUFU.EX2 R153, R153 ;  /* 0x0000009900997308 */ /* 0x000ff00000000800 */
[----:B------:R-:W1:Y:S01]  /*15fa0*/  MUFU.EX2 R150, R150 ;  /* 0x0000009600967308 */ /* 0x000e620000000800 */
[----:B--2---:R-:W-:Y:S01]  /*15fb0*/  F2FP.BF16.F32.PACK_AB R97, R157, R154 ;  /* 0x0000009a9d61723e */ /* 0x004fe200000010ff */
[----:B------:R-:W-:-:S06]  /*15fc0*/  FADD.FTZ R154, R154, R157 ;  /* 0x0000009d9a9a7221 */ /* 0x000fcc0000010000 */
[----:B------:R-:W-:Y:S08]  /*15fd0*/  MUFU.EX2 R149, R149 ;  /* 0x0000009500957308 */ /* 0x000ff00000000800 */
[----:B------:R-:W2:Y:S01]  /*15fe0*/  MUFU.EX2 R146, R146 ;  /* 0x0000009200927308 */ /* 0x000ea20000000800 */
[----:B-1----:R-:W-:Y:S01]  /*15ff0*/  F2FP.BF16.F32.PACK_AB R99, R150, R153 ;  /* 0x000000999663723e */ /* 0x002fe200000010ff */
[----:B------:R-:W-:-:S04]  /*16000*/  FADD.FTZ R153, R153, R154 ;  /* 0x0000009a99997221 */ /* 0x000fc80000010000 */
[----:B------:R-:W-:Y:S02]  /*16010*/  FADD.FTZ R150, R150, R153 ;  /* 0x0000009996967221 */ /* 0x000fe40000010000 */
[C---:B------:R-:W-:Y:S01]  /*16020*/  HMMA.16816.F32.BF16 R120, R96.reuse, R116, RZ ;  /* 0x000000746078723c */ /* 0x040fe200000418ff */
[----:B------:R-:W-:Y:S05]  /*16030*/  MUFU.EX2 R145, R145 ;  /* 0x0000009100917308 */ /* 0x000fea0000000800 */
[C---:B------:R-:W-:Y:S03]  /*16040*/  HMMA.16816.F32.BF16 R36, R96.reuse, R40, RZ ;  /* 0x000000286024723c */ /* 0x040fe600000418ff */
[----:B------:R-:W1:Y:S01]  /*16050*/  MUFU.EX2 R0, R0 ;  /* 0x0000000000007308 */ /* 0x000e620000000800 */
        /* <DEDUP_REMOVED lines=8> */
[----:B-1----:R-:W-:Y:S01]  /*160e0*/  F2FP.BF16.F32.PACK_AB R6, R0, R145 ;  /* 0x000000910006723e */ /* 0x002fe200000010ff */
[----:B------:R-:W-:-:S03]  /*160f0*/  FADD.FTZ R145, R145, R146 ;  /* 0x0000009291917221 */ /* 0x000fc60000010000 */
[C---:B------:R-:W-:Y:S01]  /*16100*/  HMMA.16816.F32.BF16 R60, R96.reuse, R64, RZ ;  /* 0x00000040603c723c */ /* 0x040fe200000418ff */
[----:B------:R-:W-:Y:S02]  /*16110*/  FADD.FTZ R145, R0, R145 ;  /* 0x0000009100917221 */ /* 0x000fe40000010000 */
[----:B------:R-:W-:Y:S03]  /*16120*/  MUFU.EX2 R135, R135 ;  /* 0x0000008700877308 */ /* 0x000fe60000000800 */
[C---:B------:R-:W-:Y:S05]  /*16130*/  HMMA.16816.F32.BF16 R56, R96.reuse, R58, RZ ;  /* 0x0000003a6038723c */ /* 0x040fea00000418ff */
[----:B------:R-:W1:Y:S01]  /*16140*/  MUFU.EX2 R2, R2 ;  /* 0x0000000200027308 */ /* 0x000e620000000800 */
[----:B--2---:R-:W-:Y:S01]  /*16150*/  F2FP.BF16.F32.PACK_AB R5, R144, R147 ;  /* 0x000000939005723e */ /* 0x004fe200000010ff */
        /* <DEDUP_REMOVED lines=15> */
[----:B------:R-:W1:Y:S03]  /*16250*/  MUFU.EX2 R163, R163 ;  /* 0x000000a300a37308 */ /* 0x000e660000000800 */
[C---:B---3--:R-:W-:Y:S05]  /*16260*/  HMMA.16816.F32.BF16 R36, R4.reuse, R8, R36 ;  /* 0x000000080424723c */ /* 0x048fea0000041824 */
[----:B------:R-:W-:Y:S01]  /*16270*/  MUFU.EX2 R162, R162 ;  /* 0x000000a200a27308 */ /* 0x000fe20000000800 */
[----:B------:R-:W-:Y:S01]  /*16280*/  HMMA.16816.F32.BF16 R40, R4, R10, R40 ;  /* 0x0000000a0428723c */ /* 0x000fe20000041828 */
[----:B------:R-:W3:Y:S05]  /*16290*/  LDSM.16.MT88.4 R8, [R197+0x10800] ;  /* 0x01080000c508783b */ /* 0x000eea0000004200 */
[C---:B------:R-:W-:Y:S01]  /*162a0*/  HMMA.16816.F32.BF16 R80, R96.reuse, R82, RZ ;  /* 0x000000526050723c */ /* 0x040fe200000418ff */
[----:B------:R-:W1:Y:S05]  /*162b0*/  MUFU.EX2 R169, R169 ;  /* 0x000000a900a97308 */ /* 0x000e6a0000000800 */
[----:B------:R-:W-:Y:S03]  /*162c0*/  HMMA.16816.F32.BF16 R112, R96, R108, RZ ;  /* 0x0000006c6070723c */ /* 0x000fe600000418ff */
[----:B------:R-:W-:Y:S03]  /*162d0*/  MUFU.EX2 R166, R166 ;  /* 0x000000a600a67308 */ /* 0x000fe60000000800 */
[C---:B----4-:R-:W-:Y:S05]  /*162e0*/  HMMA.16816.F32.BF16 R52, R4.reuse, R20, R52 ;  /* 0x000000140434723c */ /* 0x050fea0000041834 */
[----:B------:R-:W4:Y:S01]  /*162f0*/  MUFU.EX2 R175, R175 ;  /* 0x000000af00af7308 */ /* 0x000f220000000800 */
[C---:B------:R-:W-:Y:S01]  /*16300*/  HMMA.16816.F32.BF16 R56, R4.reuse, R22, R56 ;  /* 0x000000160438723c */ /* 0x040fe20000041838 */
[----:B------:R-:W1:Y:S05]  /*16310*/  LDSM.16.MT88.4 R20, [R196+0x10800] ;  /* 0x01080000c414783b */ /* 0x000e6a0000004200 */
[C---:B-----5:R-:W-:Y:S01]  /*16320*/  HMMA.16816.F32.BF16 R60, R4.reuse, R16, R60 ;  /* 0x00000010043c723c */ /* 0x060fe2000004183c */
[----:B------:R-:W-:Y:S05]  /*16330*/  MUFU.EX2 R170, R170 ;  /* 0x000000aa00aa7308 */ /* 0x000fea0000000800 */
[----:B------:R-:W-:Y:S01]  /*16340*/  HMMA.16816.F32.BF16 R64, R4, R18, R64 ;  /* 0x000000120440723c */ /* 0x000fe20000041840 */
[----:B------:R-:W5:Y:S02]  /*16350*/  LDSM.16.MT88.4 R16, [R195+0x10800] ;  /* 0x01080000c310783b */ /* 0x000f640000004200 */
[----:B------:R-:W4:Y:S03]  /*16360*/  MUFU.EX2 R227, R227 ;  /* 0x000000e300e37308 */ /* 0x000f260000000800 */
[----:B------:R-:W-:Y:S05]  /*16370*/  HMMA.16816.F32.BF16 R108, R96, R110, RZ ;  /* 0x0000006e606c723c */ /* 0x000fea00000418ff */
[----:B------:R-:W-:Y:S01]  /*16380*/  MUFU.EX2 R172, R172 ;  /* 0x000000ac00ac7308 */ /* 0x000fe20000000800 */
[C---:B--2---:R-:W-:Y:S06]  /*16390*/  HMMA.16816.F32.BF16 R68, R4.reuse, R12, R68 ;  /* 0x0000000c0444723c */ /* 0x044fec0000041844 */
[C---:B------:R-:W-:Y:S01]  /*163a0*/  HMMA.16816.F32.BF16 R72, R4.reuse, R14, R72 ;  /* 0x0000000e0448723c */ /* 0x040fe20000041848 */
[----:B------:R-:W2:Y:S01]  /*163b0*/  LDSM.16.MT88.4 R12, [R196+0xd000] ;  /* 0x00d00000c40c783b */ /* 0x000ea20000004200 */
[----:B------:R-:W2:Y:S04]  /*163c0*/  MUFU.EX2 R223, R223 ;  /* 0x000000df00df7308 */ /* 0x000ea80000000800 */
        /* <DEDUP_REMOVED lines=33> */
[C---:B-----5:R-:W-:Y:S06]  /*165e0*/  HMMA.16816.F32.BF16 R92, R4.reuse, R16, R92 ;  /* 0x00000010045c723c */ /* 0x060fec000004185c */
[----:B------:R-:W-:Y:S01]  /*165f0*/  HMMA.16816.F32.BF16 R96, R4, R18, R96 ;  /* 0x000000120460723c */ /* 0x000fe20000041860 */
[----:B------:R-:W5:Y:S06]  /*16600*/  LDSM.16.MT88.4 R16, [R198+0x11000] ;  /* 0x01100000c610783b */ /* 0x000f6c0000004200 */
[----:B------:R-:W-:Y:S01]  /*16610*/  F2FP.BF16.F32.PACK_AB R4, R159, R156 ;  /* 0x0000009c9f04723e */ /* 0x000fe200000010ff */
[----:B------:R-:W-:Y:S01]  /*16620*/  FADD.FTZ R156, R156, R145 ;  /* 0x000000919c9c7221 */ /* 0x000fe20000010000 */
[----:B------:R-:W-:-:S02]  /*16630*/  F2FP.BF16.F32.PACK_AB R6, R163, R158 ;  /* 0x0000009ea306723e */ /* 0x000fc400000010ff */
[----:B------:R-:W-:Y:S01]  /*16640*/  F2FP.BF16.F32.PACK_AB R5, R169, R162 ;  /* 0x000000a2a905723e */ /* 0x000fe200000010ff */
[----:B------:R-:W-:Y:S01]  /*16650*/  FADD.FTZ R162, R162, R135 ;  /* 0x00000087a2a27221 */ /* 0x000fe20000010000 */
[----:B----4-:R-:W-:Y:S01]  /*16660*/  F2FP.BF16.F32.PACK_AB R7, R175, R166 ;  /* 0x000000a6af07723e */ /* 0x010fe200000010ff */
[----:B------:R-:W-:Y:S02]  /*16670*/  FADD.FTZ R159, R159, R156 ;  /* 0x0000009c9f9f7221 */ /* 0x000fe40000010000 */
[----:B------:R-:W-:Y:S02]  /*16680*/  FADD.FTZ R169, R169, R162 ;  /* 0x000000a2a9a97221 */ /* 0x000fe40000010000 */
[----:B------:R-:W-:Y:S02]  /*16690*/  FADD.FTZ R158, R158, R159 ;  /* 0x0000009f9e9e7221 */ /* 0x000fe40000010000 */
[----:B--2---:R-:W-:Y:S01]  /*166a0*/  HMMA.16816.F32.BF16 R112, R4, R12, R112 ;  /* 0x0000000c0470723c */ /* 0x004fe20000041870 */
[----:B------:R-:W-:Y:S01]  /*166b0*/  FADD.FTZ R166, R166, R169 ;  /* 0x000000a9a6a67221 */ /* 0x000fe20000010000 */
[----:B------:R-:W-:-:S03]  /*166c0*/  FADD.FTZ R163, R163, R158 ;  /* 0x0000009ea3a37221 */ /* 0x000fc60000010000 */
[----:B------:R-:W-:Y:S01]  /*166d0*/  FADD.FTZ R175, R175, R166 ;  /* 0x000000a6afaf7221 */ /* 0x000fe20000010000 */
        /* <DEDUP_REMOVED lines=8> */
[C---:B-----5:R-:W-:Y:S06]  /*16760*/  HMMA.16816.F32.BF16 R68, R4.reuse, R16, R68 ;  /* 0x000000100444723c */ /* 0x060fec0000041844 */
        /* <DEDUP_REMOVED lines=28> */
[----:B------:R-:W-:-:S02]  /*16930*/  F2FP.BF16.F32.PACK_AB R6, R223, R172 ;  /* 0x000000acdf06723e */ /* 0x000fc400000010ff */
[----:B------:R-:W-:Y:S01]  /*16940*/  F2FP.BF16.F32.PACK_AB R5, R173, R168 ;  /* 0x000000a8ad05723e */ /* 0x000fe200000010ff */
[----:B------:R-:W-:Y:S01]  /*16950*/  FADD.FTZ R168, R168, R175 ;  /* 0x000000afa8a87221 */ /* 0x000fe20000010000 */
[----:B------:R-:W-:Y:S01]  /*16960*/  F2FP.BF16.F32.PACK_AB R7, R164, R171 ;  /* 0x000000aba407723e */ /* 0x000fe200000010ff */
[----:B------:R-:W-:Y:S02]  /*16970*/  FADD.FTZ R227, R227, R170 ;  /* 0x000000aae3e37221 */ /* 0x000fe40000010000 */
[----:B------:R-:W-:Y:S02]  /*16980*/  FADD.FTZ R168, R173, R168 ;  /* 0x000000a8ada87221 */ /* 0x000fe40000010000 */
[----:B------:R-:W-:Y:S02]  /*16990*/  FADD.FTZ R172, R172, R227 ;  /* 0x000000e3acac7221 */ /* 0x000fe40000010000 */
[----:B----4-:R-:W-:Y:S01]  /*169a0*/  HMMA.16816.F32.BF16 R128, R4, R16, R128 ;  /* 0x000000100480723c */ /* 0x010fe20000041880 */
[----:B------:R-:W-:Y:S01]  /*169b0*/  FADD.FTZ R171, R171, R168 ;  /* 0x000000a8abab7221 */ /* 0x000fe20000010000 */
[----:B------:R-:W-:-:S03]  /*169c0*/  FADD.FTZ R223, R223, R172 ;  /* 0x000000acdfdf7221 */ /* 0x000fc60000010000 */
[----:B------:R-:W-:Y:S01]  /*169d0*/  FADD.FTZ R221, R164, R171 ;  /* 0x000000aba4dd7221 */ /* 0x000fe20000010000 */
        /* <DEDUP_REMOVED lines=28> */
[----:B------:R-:W1:Y:S01]  /*16ba0*/  LDC.64 R230, c[0x0][0x198] ;  /* 0x00006600ffe67b82 */ /* 0x000e620000000a00 */
[----:B------:R-:W-:-:S04]  /*16bb0*/  DEPBAR.LE SB0, 0x0 ;  /* 0x000080000000791a */ /* 0x000fc80000000000 */
[----:B------:R-:W-:Y:S05]  /*16bc0*/  WARPSYNC.ALL ;  /* 0x0000000000007948 */ /* 0x000fea0003800000 */
[----:B------:R-:W2:Y:S01]  /*16bd0*/  LDC.64 R228, c[0x0][0x208] ;  /* 0x00008200ffe47b82 */ /* 0x000ea20000000a00 */
[----:B------:R-:W-:Y:S01]  /*16be0*/  BSSY B0, `(.L_x_2481) ;  /* 0x000004d000007945 */ /* 0x000fe20003800000 */
[----:B------:R-:W-:-:S06]  /*16bf0*/  IADD3 R216, R134, -0x2, RZ ;  /* 0xfffffffe86d87810 */ /* 0x000fcc0007ffe0ff */
[----:B------:R-:W-:Y:S06]  /*16c00*/  BAR.SYNC.DEFER_BLOCKING 0x0 ;  /* 0x0000000000007b1d */ /* 0x000fec0000010000 */
[----:B------:R-:W-:Y:S05]  /*16c10*/  @!P0 BRA `(.L_x_2482) ;  /* 0x0000000400108947 */ /* 0x000fea0003800000 */
[----:B--2---:R-:W-:Y:S02]  /*16c20*/  R2UR UR4, R228 ;  /* 0x00000000e40472ca */ /* 0x004fe400000e0000 */
[----:B------:R-:W-:-:S13]  /*16c30*/  R2UR UR5, R229 ;  /* 0x00000000e50572ca */ /* 0x000fda00000e0000 */
[----:B-1----:R-:W2:Y:S01]  /*16c40*/  LD.E R9, desc[UR4][R230.64+0x170] ;  /* 0x00017004e6097980 */ /* 0x002ea2000c101900 */
[----:B------:R-:W-:Y:S01]  /*16c50*/  IMAD.SHL.U32 R0, R216, 0x40, RZ ;  /* 0x00000040d8007824 */ /* 0x000fe200078e00ff */
[----:B------:R-:W-:Y:S02]  /*16c60*/  R2UR UR10, R228 ;  /* 0x00000000e40a72ca */ /* 0x000fe400000e0000 */
[----:B------:R-:W-:Y:S02]  /*16c70*/  R2UR UR11, R229 ;  /* 0x00000000e50b72ca */ /* 0x000fe400000e0000 */
[----:B------:R-:W-:Y:S02]  /*16c80*/  IADD3 R10, R0, 0x40, RZ ;  /* 0x00000040000a7810 */ /* 0x000fe40007ffe0ff */
[----:B------:R-:W-:Y:S02]  /*16c90*/  IABS R2, R0 ;  /* 0x0000000000027213 */ /* 0x000fe40000000000 */
[----:B------:R-:W-:-:S02]  /*16ca0*/  IABS R4, R10 ;  /* 0x0000000a00047213 */ /* 0x000fc40000000000 */
[C---:B------:R-:W-:Y:S02]  /*16cb0*/  R2UR UR12, R228.reuse ;  /* 0x00000000e40c72ca */ /* 0x040fe400000e0000 */
[C---:B------:R-:W-:Y:S02]  /*16cc0*/  R2UR UR13, R229.reuse ;  /* 0x00000000e50d72ca */ /* 0x040fe400000e0000 */
[----:B------:R-:W-:Y:S02]  /*16cd0*/  R2UR UR8, R228 ;  /* 0x00000000e40872ca */ /* 0x000fe400000e0000 */
[----:B------:R-:W-:Y:S02]  /*16ce0*/  R2UR UR9, R229 ;  /* 0x00000000e50972ca */ /* 0x000fe400000e0000 */
[-C--:B--2---:R-:W-:Y:S02]  /*16cf0*/  IABS R6, R9.reuse ;  /* 0x0000000900067213 */ /* 0x084fe40000000000 */
[----:B------:R-:W-:-:S02]  /*16d00*/  IABS R5, R9 ;  /* 0x0000000900057213 */ /* 0x000fc40000000000 */
[----:B------:R-:W1:Y:S01]  /*16d10*/  I2F.RP R7, R6 ;  /* 0x0000000600077306 */ /* 0x000e620000209400 */
[-C--:B------:R-:W-:Y:S02]  /*16d20*/  LOP3.LUT R0, R0, R9.reuse, RZ, 0x3c, !PT ;  /* 0x0000000900007212 */ /* 0x080fe400078e3cff */
[----:B------:R-:W-:Y:S01]  /*16d30*/  IMAD.MOV R5, RZ, RZ, -R5 ;  /* 0x000000ffff057224 */ /* 0x000fe200078e0a05 */
        /* <DEDUP_REMOVED lines=21> */
[----:B------:R-:W-:Y:S01]  /*16e90*/  ISETP.NE.AND P2, PT, R9, RZ, PT ;  /* 0x000000ff0900720c */ /* 0x000fe20003f45270 */
[----:B------:R-:W-:Y:S01]  /*16ea0*/  @!P4 VIADD R8, R8, 0x1 ;  /* 0x000000010808c836 */ /* 0x000fe20000000000 */
[-C--:B------:R-:W-:Y:S02]  /*16eb0*/  ISETP.GE.U32.AND P5, PT, R11, R6.reuse, PT ;  /* 0x000000060b00720c */ /* 0x080fe40003fa6070 */
[----:B------:R-:W-:Y:S01]  /*16ec0*/  ISETP.GE.U32.AND P6, PT, R5, R6, PT ;  /* 0x000000060500720c */ /* 0x000fe20003fc6070 */
[----:B------:R-:W3:Y:S10]  /*16ed0*/  LD.E.64 R10, desc[UR4][R230.64+0x40] ;  /* 0x00004004e60a7980 */ /* 0x000ef4000c101b00 */
[----:B------:R-:W-:-:S02]  /*16ee0*/  @P5 IADD3 R7, R7, 0x1, RZ ;  /* 0x0000000107075810 */ /* 0x000fc40007ffe0ff */
[----:B------:R-:W-:-:S03]  /*16ef0*/  @P6 VIADD R8, R8, 0x1 ;  /* 0x0000000108086836 */ /* 0x000fc60000000000 */
[----:B------:R-:W-:Y:S02]  /*16f00*/  @!P1 IMAD.MOV R7, RZ, RZ, -R7 ;  /* 0x000000ffff079224 */ /* 0x000fe400078e0a07 */
[----:B------:R-:W-:-:S03]  /*16f10*/  @!P3 IADD3 R8, -R8, RZ, RZ ;  /* 0x000000ff0808b210 */ /* 0x000fc60007ffe1ff */
[C---:B------:R-:W-:Y:S02]  /*16f20*/  SEL R2, R0.reuse, R7, !P2 ;  /* 0x0000000700027207 */ /* 0x040fe40005000000 */
[----:B------:R-:W-:-:S03]  /*16f30*/  SEL R7, R0, R8, !P2 ;  /* 0x0000000800077207 */ /* 0x000fc60005000000 */
[----:B------:R-:W-:-:S04]  /*16f40*/  IMAD.WIDE R16, R2, 0x4, R214 ;  /* 0x0000000402107825 */ /* 0x000fc800078e02d6 */
[C---:B------:R-:W-:Y:S01]  /*16f50*/  IMAD.WIDE R14, R7.reuse, 0x4, R214 ;  /* 0x00000004070e7825 */ /* 0x040fe200078e02d6 */
[----:B------:R-:W4:Y:S04]  /*16f60*/  LD.E R0, desc[UR10][R16.64] ;  /* 0x0000000a10007980 */ /* 0x000f28000c101900 */
[----:B------:R-:W4:Y:S01]  /*16f70*/  LD.E R5, desc[UR12][R14.64] ;  /* 0x0000000c0e057980 */ /* 0x000f22000c101900 */
[----:B------:R-:W-:-:S04]  /*16f80*/  IMAD.IADD R2, R7, 0x1, -R2 ;  /* 0x0000000107027824 */ /* 0x000fc800078e0a02 */
[----:B------:R-:W-:-:S05]  /*16f90*/  IMAD R9, R9, R2, -0x40 ;  /* 0xffffffc009097424 */ /* 0x000fca00078e0202 */
[----:B------:R-:W-:Y:S01]  /*16fa0*/  SHF.R.S32.HI R7, RZ, 0x1f, R9 ;  /* 0x0000001fff077819 */ /* 0x000fe20000011409 */
[-C--:B---3--:R-:W-:Y:S02]  /*16fb0*/  IMAD R2, R11, R9.reuse, RZ ;  /* 0x000000090b027224 */ /* 0x088fe400078e02ff */
[----:B------:R-:W-:-:S04]  /*16fc0*/  IMAD.WIDE.U32 R8, R10, R9, RZ ;  /* 0x000000090a087225 */ /* 0x000fc800078e00ff */
[----:B------:R-:W-:-:S05]  /*16fd0*/  IMAD R2, R10, R7, R2 ;  /* 0x000000070a027224 */ /* 0x000fca00078e0202 */
[----:B------:R-:W-:Y:S01]  /*16fe0*/  IADD3 R9, R9, R2, RZ ;  /* 0x0000000209097210 */ /* 0x000fe20007ffe0ff */
[----:B----4-:R-:W-:-:S04]  /*16ff0*/  IMAD.IADD R5, R0, 0x1, -R5 ;  /* 0x0000000100057824 */ /* 0x010fc800078e0a05 */
[----:B--2---:R-:W-:Y:S01]  /*17000*/  IMAD R7, R13, R5, RZ ;  /* 0x000000050d077224 */ /* 0x004fe200078e02ff */
[----:B------:R-:W-:Y:S01]  /*17010*/  SHF.R.S32.HI R0, RZ, 0x1f, R5 ;  /* 0x0000001fff007819 */ /* 0x000fe20000011405 */
[----:B------:R-:W-:-:S04]  /*17020*/  IMAD.WIDE.U32 R4, R5, R12, R8 ;  /* 0x0000000c05047225 */ /* 0x000fc800078e0008 */
[----:B------:R-:W-:-:S04]  /*17030*/  IMAD R0, R12, R0, R7 ;  /* 0x000000000c007224 */ /* 0x000fc800078e0207 */
[----:B------:R-:W-:Y:S01]  /*17040*/  IMAD.IADD R0, R5, 0x1, R0 ;  /* 0x0000000105007824 */ /* 0x000fe200078e0200 */
[----:B------:R-:W-:Y:S05]  /*17050*/  BRA `(.L_x_2483) ;  /* 0x0000000000147947 */ /* 0x000fea0003800000 */
.L_x_2482:
[----:B--2---:R-:W-:Y:S02]  /*17060*/  R2UR UR4, R228 ;  /* 0x00000000e40472ca */ /* 0x004fe400000e0000 */
[----:B------:R-:W-:-:S13]  /*17070*/  R2UR UR5, R229 ;  /* 0x00000000e50572ca */ /* 0x000fda00000e0000 */
[----:B-1----:R-:W2:Y:S02]  /*17080*/  LD.E R4, desc[UR4][R230.64+0x40] ;  /* 0x00004004e6047980 */ /* 0x002ea4000c101900 */
[----:B--2---:R-:W-:-:S05]  /*17090*/  IMAD.U32 R4, R4, -0x40, RZ ;  /* 0xffffffc004047824 */ /* 0x004fca00078e00ff */
[----:B------:R-:W-:Y:S02]  /*170a0*/  SHF.R.S32.HI R0, RZ, 0x1f, R4 ;  /* 0x0000001fff007819 */ /* 0x000fe40000011404 */
.L_x_2483:
[----:B------:R-:W-:Y:S05]  /*170b0*/  BSYNC B0 ;  /* 0x0000000000007941 */ /* 0x000fea0003800000 */
.L_x_2481:
[C---:B------:R-:W-:Y:S01]  /*170c0*/  LOP3.LUT P5, RZ, R213.reuse, 0x1, RZ, 0xc0, !PT ;  /* 0x00000001d5ff7812 */ /* 0x040fe200078ac0ff */
[----:B------:R-:W-:Y:S01]  /*170d0*/  IMAD R133, R216, 0x40, R133 ;  /* 0x00000040d8857824 */ /* 0x000fe200078e0285 */
[C---:B------:R-:W-:Y:S01]  /*170e0*/  LOP3.LUT P4, RZ, R213.reuse, 0x2, RZ, 0xc0, !PT ;  /* 0x00000002d5ff7812 */ /* 0x040fe2000788c0ff */
[----:B------:R-:W-:Y:S01]  /*170f0*/  BSSY B1, `(.L_x_2484) ;  /* 0x000024e000017945 */ /* 0x000fe20003800000 */
[----:B------:R-:W-:Y:S02]  /*17100*/  LOP3.LUT P3, RZ, R213, 0x4, RZ, 0xc0, !PT ;  /* 0x00000004d5ff7812 */ /* 0x000fe4000786c0ff */
[C---:B------:R-:W-:Y:S02]  /*17110*/  LEA R134, P1, R4.reuse, R160, 0x1 ;  /* 0x000000a004867211 */ /* 0x040fe400078208ff */
[C---:B------:R-:W-:Y:S02]  /*17120*/  IADD3 R7, P2, R4.reuse, R199, RZ ;  /* 0x000000c704077210 */ /* 0x040fe40007f5e0ff */
[----:B------:R-:W-:-:S03]  /*17130*/  LEA.HI.X R135, R4, R161, R0, 0x1, P1 ;  /* 0x000000a104877211 */ /* 0x000fc600008f0c00 */
[----:B------:R-:W-:Y:S01]  /*17140*/  @P5 R2UR UR4, R228 ;  /* 0x00000000e40452ca */ /* 0x000fe200000e0000 */
[----:B------:R-:W-:Y:S01]  /*17150*/  IMAD.X R2, R0, 0x1, R200, P2 ;  /* 0x0000000100027824 */ /* 0x000fe200010e06c8 */
[C---:B------:R-:W-:Y:S01]  /*17160*/  @P5 R2UR UR5, R229.reuse ;  /* 0x00000000e50552ca */ /* 0x040fe200000e0000 */
[----:B------:R-:W-:Y:S01]  /*17170*/  @P4 IMAD.MOV.U32 R20, RZ, RZ, R134 ;  /* 0x000000ffff144224 */ /* 0x000fe200078e0086 */
[C---:B------:R-:W-:Y:S01]  /*17180*/  @P4 R2UR UR8, R228.reuse ;  /* 0x00000000e40842ca */ /* 0x040fe200000e0000 */
[----:B------:R-:W-:Y:S01]  /*17190*/  @P4 IMAD.MOV.U32 R21, RZ, RZ, R135 ;  /* 0x000000ffff154224 */ /* 0x000fe200078e0087 */
[----:B------:R-:W-:Y:S02]  /*171a0*/  @P4 R2UR UR9, R229 ;  /* 0x00000000e50942ca */ /* 0x000fe400000e0000 */
[----:B------:R-:W-:Y:S02]  /*171b0*/  @P5 LEA R10, P6, R7, R160, 0x1 ;  /* 0x000000a0070a5211 */ /* 0x000fe400078c08ff */
[----:B------:R-:W-:-:S02]  /*171c0*/  @P5 R2UR UR12, R228 ;  /* 0x00000000e40c52ca */ /* 0x000fc400000e0000 */
[----:B------:R-:W-:Y:S02]  /*171d0*/  @P5 R2UR UR13, R229 ;  /* 0x00000000e50d52ca */ /* 0x000fe400000e0000 */
[----:B------:R-:W-:Y:S01]  /*171e0*/  @P4 LEA R8, P2, R7, R160, 0x1 ;  /* 0x000000a007084211 */ /* 0x000fe200078408ff */
[----:B------:R-:W-:Y:S01]  /*171f0*/  @!PT LDS RZ, [RZ] ;  /* 0x00000000fffff984 */ /* 0x000fe20000000800 */
[----:B------:R-:W-:Y:S01]  /*17200*/  @!PT LDS RZ, [RZ] ;  /* 0x00000000fffff984 */ /* 0x000fe20000000800 */
[----:B------:R-:W-:Y:S01]  /*17210*/  @!PT LDS RZ, [RZ] ;  /* 0x00000000fffff984 */ /* 0x000fe20000000800 */
[----:B------:R-:W-:Y:S01]  /*17220*/  @P5 LDGSTS.E.BYPASS.LTC128B.128 [R211+0xc000], desc[UR4][R134.64] ;  /* 0x0c00000086d35fae */ /* 0x000fe2000b901d44 */
[C---:B------:R-:W-:Y:S02]  /*17230*/  @P3 R2UR UR4, R228.reuse ;  /* 0x00000000e40432ca */ /* 0x040fe400000e0000 */
[----:B------:R-:W-:Y:S01]  /*17240*/  @P3 R2UR UR5, R229 ;  /* 0x00000000e50532ca */ /* 0x000fe200000e0000 */
[----:B------:R-:W-:Y:S01]  /*17250*/  @!P5 STS.128 [R211+0xc000], RZ ;  /* 0x00c000ffd300d388 */ /* 0x000fe20000000c00 */
[----:B------:R-:W-:Y:S02]  /*17260*/  @P5 LEA.HI.X R11, R7, R161, R2, 0x1, P6 ;  /* 0x000000a1070b5211 */ /* 0x000fe400030f0c02 */
[----:B------:R-:W-:Y:S01]  /*17270*/  @P4 R2UR UR10, R228 ;  /* 0x00000000e40a42ca */ /* 0x000fe200000e0000 */
[----:B------:R-:W-:Y:S01]  /*17280*/  @!PT LDS RZ, [RZ] ;  /* 0x00000000fffff984 */ /* 0x000fe20000000800 */
[----:B------:R-:W-:Y:S01]  /*17290*/  @!PT LDS RZ, [RZ] ;  /* 0x00000000fffff984 */ /* 0x000fe20000000800 */
[----:B------:R-:W-:Y:S01]  /*172a0*/  @!PT LDS RZ, [RZ] ;  /* 0x00000000fffff984 */ /* 0x000fe20000000800 */
[----:B------:R1:W-:Y:S01]  /*172b0*/  @P4 LDGSTS.E.BYPASS.LTC128B.128 [R211+0xe000], desc[UR8][R20.64+0x80] ;  /* 0x0e00008014d34fae */ /* 0x0003e2000b901d48 */
[----:B------:R-:W-:-:S02]  /*172c0*/  @P4 R2UR UR11, R229 ;  /* 0x00000000e50b42ca */ /* 0x000fc400000e0000 */
[CC--:B------:R-:W-:Y:S01]  /*172d0*/  @P3 LEA R6, P1, R7.reuse, R160.reuse, 0x1 ;  /* 0x000000a007063211 */ /* 0x0c0fe200078208ff */
[----:B------:R-:W-:Y:S01]  /*172e0*/  @!P4 STS.128 [R211+0xe000], RZ ;  /* 0x00e000ffd300c388 */ /* 0x000fe20000000c00 */
[----:B------:R-:W-:Y:S02]  /*172f0*/  IADD3 R5, P6, R7, R199, RZ ;  /* 0x000000c707057210 */ /* 0x000fe40007fde0ff */
[----:B------:R-:W-:Y:S02]  /*17300*/  @P3 R2UR UR8, R228 ;  /* 0x00000000e40832ca */ /* 0x000fe400000e0000 */
[----:B------:R-:W-:Y:S02]  /*17310*/  @P3 R2UR UR9, R229 ;  /* 0x00000000e50932ca */ /* 0x000fe400000e0000 */
[CCC-:B------:R-:W-:Y:S02]  /*17320*/  @P4 LEA.HI.X R9, R7.reuse, R161.reuse, R2.reuse, 0x1, P2 ;  /* 0x000000a107094211 */ /* 0x1c0fe400010f0c02 */
[----:B------:R-:W-:Y:S01]  /*17330*/  @P3 LEA.HI.X R7, R7, R161, R2, 0x1, P1 ;  /* 0x000000a107073211 */ /* 0x000fe200008f0c02 */
[----:B------:R-:W-:Y:S01]  /*17340*/  IMAD.X R2, R2, 0x1, R200, P6 ;  /* 0x0000000102027824 */ /* 0x000fe200030e06c8 */
[----:B------:R-:W-:-:S02]  /*17350*/  @P5 LEA R14, P6, R5, R160, 0x1 ;  /* 0x000000a0050e5211 */ /* 0x000fc400078c08ff */
[----:B------:R-:W-:Y:S02]  /*17360*/  @P4 R2UR UR14, R228 ;  /* 0x00000000e40e42ca */ /* 0x000fe400000e0000 */
[----:B------:R-:W-:Y:S02]  /*17370*/  @P4 R2UR UR15, R229 ;  /* 0x00000000e50f42ca */ /* 0x000fe400000e0000 */
[CC--:B------:R-:W-:Y:S02]  /*17380*/  @P4 LEA R12, P2, R5.reuse, R160.reuse, 0x1 ;  /* 0x000000a0050c4211 */ /* 0x0c0fe400078408ff */
[C---:B------:R-:W-:Y:S02]  /*17390*/  @P5 LEA.HI.X R15, R5.reuse, R161, R2, 0x1, P6 ;  /* 0x000000a1050f5211 */ /* 0x040fe400030f0c02 */
[C---:B------:R-:W-:Y:S01]  /*173a0*/  @P3 LEA R4, P1, R5.reuse, R160, 0x1 ;  /* 0x000000a005043211 */ /* 0x040fe200078208ff */
[----:B-1----:R-:W-:Y:S01]  /*173b0*/  @P3 IMAD.MOV.U32 R20, RZ, RZ, R134 ;  /* 0x000000ffff143224 */ /* 0x002fe200078e0086 */
[C---:B------:R-:W-:Y:S01]  /*173c0*/  IADD3 R0, P6, R5.reuse, R199, RZ ;  /* 0x000000c705007210 */ /* 0x040fe20007fde0ff */
[----:B------:R-:W-:Y:S01]  /*173d0*/  @P3 IMAD.MOV.U32 R21, RZ, RZ, R135 ;  /* 0x000000ffff153224 */ /* 0x000fe200078e0087 */
[----:B------:R-:W-:-:S02]  /*173e0*/  @P4 LEA.HI.X R13, R5, R161, R2, 0x1, P2 ;  /* 0x000000a1050d4211 */ /* 0x000fc400010f0c02 */
[----:B------:R-:W-:Y:S01]  /*173f0*/  @P3 LEA.HI.X R5, R5, R161, R2, 0x1, P1 ;  /* 0x000000a105053211 */ /* 0x000fe200008f0c02 */
[----:B------:R-:W-:Y:S01]  /*17400*/  IMAD.X R2, R2, 0x1, R200, P6 ;  /* 0x0000000102027824 */ /* 0x000fe200030e06c8 */
[----:B------:R-:W-:Y:S01]  /*17410*/  @!PT LDS RZ, [RZ] ;  /* 0x00000000fffff984 */ /* 0x000fe20000000800 */
[----:B------:R-:W-:Y:S01]  /*17420*/  @!PT LDS RZ, [RZ] ;  /* 0x00000000fffff984 */ /* 0x000fe20000000800 */
[----:B------:R-:W-:Y:S01]  /*17430*/  @!PT LDS RZ, [RZ] ;  /* 0x00000000fffff984 */ /* 0x000fe20000000800 */
[----:B------:R1:W-:Y:S01]  /*17440*/  @P3 LDGSTS.E.BYPASS.LTC128B.128 [R211+0x10000], desc[UR4][R20.64+0x100] ;  /* 0x1000010014d33fae */ /* 0x0003e2000b901d44 */
[----:B------:R-:W-:Y:S02]  /*17450*/  @P5 R2UR UR4, R228 ;  /* 0x00000000e40452ca */ /* 0x000fe400000e0000 */
[----:B------:R-:W-:Y:S01]  /*17460*/  @P5 R2UR UR5, R229 ;  /* 0x00000000e50552ca */ /* 0x000fe200000e0000 */
[----:B------:R-:W-:Y:S01]  /*17470*/  @!P3 STS.128 [R211+0x10000], RZ ;  /* 0x010000ffd300b388 */ /* 0x000fe20000000c00 */
[CC--:B------:R-:W-:Y:S02]  /*17480*/  @P5 LEA R18, P6, R0.reuse, R160.reuse, 0x1 ;  /* 0x000000a000125211 */ /* 0x0c0fe400078c08ff */
[----:B------:R-:W-:Y:S01]  /*17490*/  @P4 LEA R16, P2, R0, R160, 0x1 ;  /* 0x000000a000104211 */ /* 0x000fe200078408ff */
[----:B------:R-:W-:Y:S01]  /*174a0*/  @!PT LDS RZ, [RZ] ;  /* 0x00000000fffff984 */ /* 0x000fe20000000800 */
[----:B------:R-:W-:Y:S01]  /*174b0*/  @!PT LDS RZ, [RZ] ;  /* 0x00000000fffff984 */ /* 0x000fe20000000800 */
[----:B------:R-:W-:Y:S01]  /*174c0*/  @!PT LDS RZ, [RZ] ;  /* 0x00000000fffff984 */ /* 0x000fe20000000800 */
[----:B------:R-:W-:Y:S01]  /*174d0*/  @P5 LDGSTS.E.BYPASS.LTC128B.128 [R211+0xc800], desc[UR12][R10.64] ;  /* 0x0c8000000ad35fae */ /* 0x000fe2000b901d4c */
[----:B------:R-:W-:-:S02]  /*174e0*/  @P3 R2UR UR12, R228 ;  /* 0x00000000e40c32ca */ /* 0x000fc400000e0000 */
[C---:B------:R-:W-:Y:S01]  /*174f0*/  @P3 R2UR UR13, R229.reuse ;  /* 0x00000000e50d32ca */ /* 0x040fe200000e0000 */
[----:B------:R-:W-:Y:S01]  /*17500*/  @!P5 STS.128 [R211+0xc800], RZ ;  /* 0x00c800ffd300d388 */ /* 0x000fe20000000c00 */
[C---:B------:R-:W-:Y:S02]  /*17510*/  @P3 LEA R24, P1, R0.reuse, R160, 0x1 ;  /* 0x000000a000183211 */ /* 0x040fe400078208ff */
[-CC-:B------:R-:W-:Y:S01]  /*17520*/  @P5 LEA.HI.X R19, R0, R161.reuse, R2.reuse, 0x1, P6 ;  /* 0x000000a100135211 */ /* 0x180fe200030f0c02 */
[----:B------:R-:W-:Y:S01]  /*17530*/  @!PT LDS RZ, [RZ] ;  /* 0x00000000fffff984 */ /* 0x000fe20000000800 */
[----:B------:R-:W-:Y:S01]  /*17540*/  @!PT LDS RZ, [RZ] ;  /* 0x00000000fffff984 */ /* 0x000fe20000000800 */
[----:B------:R-:W-:Y:S01]  /*17550*/  @!PT LDS RZ, [RZ] ;  /* 0x00000000fffff984 */ /* 0x000fe20000000800 */
[----:B------:R-:W-:Y:S01]  /*17560*/  @P4 LDGSTS.E.BYPASS.LTC128B.128 [R211+0xe800], desc[UR10][R8.64+0x80] ;  /* 0x0e80008008d34fae */ /* 0x000fe2000b901d4a */
[----:B------:R-:W-:Y:S02]  /*17570*/  @P5 R2UR UR10, R228 ;  /* 0x00000000e40a52ca */ /* 0x000fe400000e0000 */
[----:B------:R-:W-:Y:S01]  /*17580*/  @P5 R2UR UR11, R229 ;  /* 0x00000000e50b52ca */ /* 0x000fe200000e0000 */
[----:B------:R-:W-:Y:S01]  /*17590*/  @!P4 STS.128 [R211+0xe800], RZ ;  /* 0x00e800ffd300c388 */ /* 0x000fe20000000c00 */
[----:B------:R-:W-:-:S02]  /*175a0*/  @P4 LEA.HI.X R17, R0, R161, R2, 0x1, P2 ;  /* 0x000000a100114211 */ /* 0x000fc400010f0c02 */
[----:B------:R-:W-:Y:S01]  /*175b0*/  @P3 LEA.HI.X R25, R0, R161, R2, 0x1, P1 ;  /* 0x000000a100193211 */ /* 0x000fe200008f0c02 */
[----:B------:R-:W-:Y:S01]  /*175c0*/  @!PT LDS RZ, [RZ] ;  /* 0x00000000fffff984 */ /* 0x000fe20000000800 */
[----:B------:R-:W-:Y:S01]  /*175d0*/  @!PT LDS RZ, [RZ] ;  /* 0x00000000fffff984 */ /* 0x000fe20000000800 */
[----:B------:R-:W-:Y:S01]  /*175e0*/  @!PT LDS RZ, [RZ] ;  /* 0x00000000fffff984 */ /* 0x000fe20000000800 */
[----:B------:R-:W-:Y:S01]  /*175f0*/  @P3 LDGSTS.E.BYPASS.LTC128B.128 [R211+0x10800], desc[UR8][R6.64+0x100] ;  /* 0x1080010006d33fae */ /* 0x000fe2000b901d48 */
[----:B------:R-:W-:Y:S02]  /*17600*/  @P4 R2UR UR8, R228 ;  /* 0x00000000e40842ca */ /* 0x000fe400000e0000 */
[----:B------:R-:W-:Y:S01]  /*17610*/  @P4 R2UR UR9, R229 ;  /* 0x00000000e50942ca */ /* 0x000fe200000e0000 */
[----:B------:R-:W-:Y:S01]  /*17620*/  @!P3 STS.128 [R211+0x10800], RZ ;  /* 0x010800ffd300b388 */ /* 0x000fe20000000c00 */
[----:B------:R-:W-:-:S03]  /*17630*/  ISETP.GE.AND P1, PT, R133, R218, PT ;  /* 0x000000da8500720c */ /* 0x000fc60003f26270 */
[----:B------:R-:W-:Y:S01]  /*17640*/  @!PT LDS RZ, [RZ] ;  /* 0x00000000fffff984 */ /* 0x000fe20000000800 */
[----:B------:R-:W-:Y:S01]  /*17650*/  @!PT LDS RZ, [RZ] ;  /* 0x00000000fffff984 */ /* 0x000fe20000000800 */
[----:B------:R-:W-:Y:S01]  /*17660*/  @!PT LDS RZ, [RZ] ;  /* 0x00000000fffff984 */ /* 0x000fe20000000800 */
[----:B------:R-:W-:Y:S01]  /*17670*/  @P5 LDGSTS.E.BYPASS.LTC128B.128 [R211+0xd000], desc[UR4][R14.64] ;  /* 0x0d0000000ed35fae */ /* 0x000fe2000b901d44 */
[----:B------:R-:W-:Y:S02]  /*17680*/  @P3 R2UR UR4, R228 ;  /* 0x00000000e40432ca */ /* 0x000fe400000e0000 */
[----:B------:R-:W-:Y:S01]  /*17690*/  @P3 R2UR UR5, R229 ;  /* 0x00000000e50532ca */ /* 0x000fe200000e0000 */
[----:B------:R-:W-:Y:S01]  /*176a0*/  @!P5 STS.128 [R211+0xd000], RZ ;  /* 0x00d000ffd300d388 */ /* 0x000fe20000000c00 */
[----:B------:R-:W-:-:S03]  /*176b0*/  ISETP.GE.OR P1, PT, R133, R217, !P1 ;  /* 0x000000d98500720c */ /* 0x000fc60004f26670 */
        /* <DEDUP_REMOVED lines=13> */
[----:B------:R-:W-:Y:S04]  /*17790*/  @P5 LDGSTS.E.BYPASS.LTC128B.128 [R211+0xd800], desc[UR10][R18.64] ;  /* 0x0d80000012d35fae */ /* 0x000fe8000b901d4a */
[----:B------:R-:W-:Y:S01]  /*177a0*/  @!P5 STS.128 [R211+0xd800], RZ ;  /* 0x00d800ffd300d388 */ /* 0x000fe20000000c00 */
[----:B------:R-:W-:-:S03]  /*177b0*/  ISETP.GE.AND P5, PT, R133, R220, PT ;  /* 0x000000dc8500720c */ /* 0x000fc60003fa6270 */
[----:B------:R-:W-:Y:S01]  /*177c0*/  @!PT LDS RZ, [RZ] ;  /* 0x00000000fffff984 */ /* 0x000fe20000000800 */
[----:B------:R-:W-:Y:S01]  /*177d0*/  @!PT LDS RZ, [RZ] ;  /* 0x00000000fffff984 */ /* 0x000fe20000000800 */
[----:B------:R-:W-:Y:S01]  /*177e0*/  @!PT LDS RZ, [RZ] ;  /* 0x00000000fffff984 */ /* 0x000fe20000000800 */
[----:B------:R4:W-:Y:S01]  /*177f0*/  @P4 LDGSTS.E.BYPASS.LTC128B.128 [R211+0xf800], desc[UR8][R16.64+0x80] ;  /* 0x0f80008010d34fae */ /* 0x0009e2000b901d48 */
[----:B------:R-:W-:-:S03]  /*17800*/  ISETP.GE.OR P5, PT, R133, R219, !P5 ;  /* 0x000000db8500720c */ /* 0x000fc60006fa6670 */
[----:B------:R-:W-:Y:S04]  /*17810*/  @!P4 STS.128 [R211+0xf800], RZ ;  /* 0x00f800ffd300c388 */ /* 0x000fe80000000c00 */
[----:B------:R-:W-:Y:S01]  /*17820*/  @!PT LDS RZ, [RZ] ;  /* 0x00000000fffff984 */ /* 0x000fe20000000800 */
[----:B------:R-:W-:Y:S01]  /*17830*/  @!PT LDS RZ, [RZ] ;  /* 0x00000000fffff984 */ /* 0x000fe20000000800 */
[----:B------:R-:W-:Y:S01]  /*17840*/  @!PT LDS RZ, [RZ] ;  /* 0x00000000fffff984 */ /* 0x000fe20000000800 */
[----:B------:R5:W-:Y:S04]  /*17850*/  @P3 LDGSTS.E.BYPASS.LTC128B.128 [R211+0x11800], desc[UR4][R24.64+0x100] ;  /* 0x1180010018d33fae */ /* 0x000be8000b901d44 */
[----:B------:R-:W-:Y:S04]  /*17860*/  @!P3 STS.128 [R211+0x11800], RZ ;  /* 0x011800ffd300b388 */ /* 0x000fe80000000c00 */
[----:B------:R-:W-:Y:S04]  /*17870*/  LDSM.16.M88.4 R164, [R194] ;  /* 0x00000000c2a4783b */ /* 0x000fe80000000200 */
[----:B------:R-:W4:Y:S04]  /*17880*/  LDSM.16.M88.4 R136, [R193+0x6000] ;  /* 0x00600000c188783b */ /* 0x000f280000000200 */
[----:B------:R-:W5:Y:S04]  /*17890*/  LDSM.16.M88.4 R28, [R193+0x6800] ;  /* 0x00680000c11c783b */ /* 0x000f680000000200 */
[----:B-1----:R-:W1:Y:S04]  /*178a0*/  LDSM.16.M88.4 R20, [R193+0x7000] ;  /* 0x00700000c114783b */ /* 0x002e680000000200 */
[----:B------:R-:W1:Y:S04]  /*178b0*/  LDSM.16.M88.4 R160, [R193+0x7800] ;  /* 0x00780000c1a0783b */ /* 0x000e680000000200 */
[----:B------:R-:W-:Y:S04]  /*178c0*/  LDSM.16.M88.4 R156, [R192] ;  /* 0x00000000c09c783b */ /* 0x000fe80000000200 */
[----:B--2---:R-:W2:Y:S04]  /*178d0*/  LDSM.16.M88.4 R12, [R191] ;  /* 0x00000000bf0c783b */ /* 0x004ea80000000200 */
[----:B---3--:R-:W3:Y:S04]  /*178e0*/  LDSM.16.M88.4 R4, [R186] ;  /* 0x00000000ba04783b */ /* 0x008ee80000000200 */
[----:B------:R-:W3:Y:S04]  /*178f0*/  LDSM.16.M88.4 R8, [R187] ;  /* 0x00000000bb08783b */ /* 0x000ee80000000200 */
[----:B------:R-:W3:Y:S04]  /*17900*/  LDSM.16.M88.4 R172, [R185] ;  /* 0x00000000b9ac783b */ /* 0x000ee80000000200 */
[----:B------:R-:W-:Y:S01]  /*17910*/  LDSM.16.M88.4 R144, [R190] ;  /* 0x00000000be90783b */ /* 0x000fe20000000200 */
[C---:B----4-:R-:W-:Y:S03]  /*17920*/  HMMA.16816.F32.BF16 R140, R164.reuse, R136, RZ ;  /* 0x00000088a48c723c */ /* 0x050fe600000418ff */
[----:B------:R-:W4:Y:S04]  /*17930*/  LDSM.16.M88.4 R152, [R188+0x6000] ;  /* 0x00600000bc98783b */ /* 0x000f280000000200 */
[----:B------:R-:W4:Y:S01]  /*17940*/  LDSM.16.M88.4 R148, [R188+0x7000] ;  /* 0x00700000bc94783b */ /* 0x000f220000000200 */
[C---:B------:R-:W-:Y:S03]  /*17950*/  HMMA.16816.F32.BF16 R136, R164.reuse, R138, RZ ;  /* 0x0000008aa488723c */ /* 0x040fe600000418ff */
[----:B------:R-:W4:Y:S03]  /*17960*/  LDSM.16.M88.4 R16, [R188+0x6800] ;  /* 0x00680000bc10783b */ /* 0x000f260000000200 */
[C---:B-----5:R-:W-:Y:S01]  /*17970*/  HMMA.16816.F32.BF16 R32, R164.reuse, R28, RZ ;  /* 0x0000001ca420723c */ /* 0x060fe200000418ff */
[----:B------:R-:W5:Y:S04]  /*17980*/  LDSM.16.M88.4 R224, [R188+0x7800] ;  /* 0x00780000bce0783b */ /* 0x000f680000000200 */
[----:B------:R-:W0:Y:S01]  /*17990*/  LDGDEPBAR ;  /* 0x00000000000079af */ /* 0x000e220000000000 */
[C---:B-1----:R-:W-:Y:S06]  /*179a0*/  HMMA.16816.F32.BF16 R24, R164.reuse, R20, RZ ;  /* 0x00000014a418723c */ /* 0x042fec00000418ff */
[C---:B------:R-:W-:Y:S06]  /*179b0*/  HMMA.16816.F32.BF16 R28, R164.reuse, R30, RZ ;  /* 0x0000001ea41c723c */ /* 0x040fec00000418ff */
[C---:B------:R-:W-:Y:S06]  /*179c0*/  HMMA.16816.F32.BF16 R20, R164.reuse, R22, RZ ;  /* 0x00000016a414723c */ /* 0x040fec00000418ff */
[C---:B------:R-:W-:Y:S06]  /*179d0*/  HMMA.16816.F32.BF16 R168, R164.reuse, R160, RZ ;  /* 0x000000a0a4a8723c */ /* 0x040fec00000418ff */
[----:B------:R-:W-:Y:S01]  /*179e0*/  HMMA.16816.F32.BF16 R164, R164, R162, RZ ;  /* 0x000000a2a4a4723c */ /* 0x000fe200000418ff */
[----:B------:R-:W-:Y:S05]  /*179f0*/  LDSM.16.M88.4 R160, [R189] ;  /* 0x00000000bda0783b */ /* 0x000fea0000000200 */
[C---:B--2---:R-:W-:Y:S06]  /*17a00*/  HMMA.16816.F32.BF16 R140, R156.reuse, R12, R140 ;  /* 0x0000000c9c8c723c */ /* 0x044fec000004188c */
[C---:B------:R-:W-:Y:S01]  /*17a10*/  HMMA.16816.F32.BF16 R136, R156.reuse, R14, R136 ;  /* 0x0000000e9c88723c */ /* 0x040fe20000041888 */
[----:B------:R-:W1:Y:S05]  /*17a20*/  LDSM.16.M88.4 R12, [R184] ;  /* 0x00000000b80c783b */ /* 0x000e6a0000000200 */
[C---:B---3--:R-:W-:Y:S06]  /*17a30*/  HMMA.16816.F32.BF16 R24, R156.reuse, R4, R24 ;  /* 0x000000049c18723c */ /* 0x048fec0000041818 */
[C---:B------:R-:W-:Y:S06]  /*17a40*/  HMMA.16816.F32.BF16 R32, R156.reuse, R8, R32 ;  /* 0x000000089c20723c */ /* 0x040fec0000041820 */
[C---:B------:R-:W-:Y:S01]  /*17a50*/  HMMA.16816.F32.BF16 R28, R156.reuse, R10, R28 ;  /* 0x0000000a9c1c723c */ /* 0x040fe2000004181c */
[----:B------:R-:W-:Y:S05]  /*17a60*/  LDSM.16.M88.4 R8, [R184+0x800] ;  /* 0x00080000b808783b */ /* 0x000fea0000000200 */
        /* <DEDUP_REMOVED lines=8> */
[----:B------:R-:W-:Y:S05]  /*17af0*/  LDSM.16.M88.4 R152, [R193+0x8800] ;  /* 0x00880000c198783b */ /* 0x000fea0000000200 */
[C---:B------:R-:W-:Y:S06]  /*17b00*/  HMMA.16816.F32.BF16 R24, R144.reuse, R148, R24 ;  /* 0x000000949018723c */ /* 0x040fec0000041818 */
[C---:B------:R-:W-:Y:S06]  /*17b10*/  HMMA.16816.F32.BF16 R32, R144.reuse, R16, R32 ;  /* 0x000000109020723c */ /* 0x040fec0000041820 */
[C---:B------:R-:W-:Y:S01]  /*17b20*/  HMMA.16816.F32.BF16 R28, R144.reuse, R18, R28 ;  /* 0x00000012901c723c */ /* 0x040fe2000004181c */
[----:B------:R-:W4:Y:S05]  /*17b30*/  LDSM.16.M88.4 R16, [R194+0x2000] ;  /* 0x00200000c210783b */ /* 0x000f2a0000000200 */
[C---:B------:R-:W-:Y:S01]  /*17b40*/  HMMA.16816.F32.BF16 R20, R144.reuse, R150, R20 ;  /* 0x000000969014723c */ /* 0x040fe20000041814 */
[----:B------:R-:W4:Y:S05]  /*17b50*/  LDSM.16.M88.4 R148, [R193+0x9000] ;  /* 0x00900000c194783b */ /* 0x000f2a0000000200 */
[C---:B-----5:R-:W-:Y:S06]  /*17b60*/  HMMA.16816.F32.BF16 R168, R144.reuse, R224, R168 ;  /* 0x000000e090a8723c */ /* 0x060fec00000418a8 */
[----:B------:R-:W-:Y:S01]  /*17b70*/  HMMA.16816.F32.BF16 R164, R144, R226, R164 ;  /* 0x000000e290a4723c */ /* 0x000fe200000418a4 */
[----:B------:R-:W5:Y:S04]  /*17b80*/  LDSM.16.M88.4 R144, [R193+0x9800] ;  /* 0x00980000c190783b */ /* 0x000f680000000200 */
[----:B------:R-:W-:Y:S01]  /*17b90*/  LDSM.16.M88.4 R224, [R192+0x2000] ;  /* 0x00200000c0e0783b */ /* 0x000fe20000000200 */
[C---:B-1----:R-:W-:Y:S06]  /*17ba0*/  HMMA.16816.F32.BF16 R140, R160.reuse, R12, R140 ;  /* 0x0000000ca08c723c */ /* 0x042fec000004188c */
[C---:B------:R-:W-:Y:S01]  /*17bb0*/  HMMA.16816.F32.BF16 R136, R160.reuse, R14, R136 ;  /* 0x0000000ea088723c */ /* 0x040fe20000041888 */
[----:B------:R-:W1:Y:S05]  /*17bc0*/  LDSM.16.M88.4 R12, [R183] ;  /* 0x00000000b70c783b */ /* 0x000e6a0000000200 */
[C---:B--2---:R-:W-:Y:S06]  /*17bd0*/  HMMA.16816.F32.BF16 R24, R160.reuse, R4, R24 ;  /* 0x00000004a018723c */ /* 0x044fec0000041818 */
[C---:B------:R-:W-:Y:S06]  /*17be0*/  HMMA.16816.F32.BF16 R32, R160.reuse, R8, R32 ;  /* 0x00000008a020723c */ /* 0x040fec0000041820 */
[C---:B------:R-:W-:Y:S01]  /*17bf0*/  HMMA.16816.F32.BF16 R28, R160.reuse, R10, R28 ;  /* 0x0000000aa01c723c */ /* 0x040fe2000004181c */
[----:B------:R-:W-:Y:S05]  /*17c00*/  LDSM.16.M88.4 R8, [R182] ;  /* 0x00000000b608783b */ /* 0x000fea0000000200 */
[C---:B------:R-:W-:Y:S01]  /*17c10*/  HMMA.16816.F32.BF16 R20, R160.reuse, R6, R20 ;  /* 0x00000006a014723c */ /* 0x040fe20000041814 */
[----:B------:R-:W2:Y:S05]  /*17c20*/  LDSM.16.M88.4 R4, [R181] ;  /* 0x00000000b504783b */ /* 0x000eaa0000000200 */
[C---:B---3--:R-:W-:Y:S06]  /*17c30*/  HMMA.16816.F32.BF16 R168, R160.reuse, R172, R168 ;  /* 0x000000aca0a8723c */ /* 0x048fec00000418a8 */
[----:B------:R-:W-:Y:S01]  /*17c40*/  HMMA.16816.F32.BF16 R164, R160, R174, R164 ;  /* 0x000000aea0a4723c */ /* 0x000fe200000418a4 */
[----:B------:R-:W3:Y:S04]  /*17c50*/  LDSM.16.M88.4 R172, [R180] ;  /* 0x00000000b4ac783b */ /* 0x000ee80000000200 */
[----:B------:R-:W-:Y:S01]  /*17c60*/  LDSM.16.M88.4 R160, [R190+0x2000] ;  /* 0x00200000bea0783b */ /* 0x000fe20000000200 */
[C---:B----4-:R-:W-:Y:S06]  /*17c70*/  HMMA.16816.F32.BF16 R140, R16.reuse, R156, R140 ;  /* 0x0000009c108c723c */ /* 0x050fec000004188c */
[C---:B------:R-:W-:Y:S01]  /*17c80*/  HMMA.16816.F32.BF16 R136, R16.reuse, R158, R136 ;  /* 0x0000009e1088723c */ /* 0x040fe20000041888 */
[----:B------:R-:W4:Y:S05]  /*17c90*/  LDSM.16.M88.4 R156, [R188+0x8000] ;  /* 0x00800000bc9c783b */ /* 0x000f2a0000000200 */
[C---:B------:R-:W-:Y:S06]  /*17ca0*/  HMMA.16816.F32.BF16 R24, R16.reuse, R148, R24 ;  /* 0x000000941018723c */ /* 0x040fec0000041818 */
[C---:B------:R-:W-:Y:S06]  /*17cb0*/  HMMA.16816.F32.BF16 R32, R16.reuse, R152, R32 ;  /* 0x000000981020723c */ /* 0x040fec0000041820 */
[C---:B------:R-:W-:Y:S01]  /*17cc0*/  HMMA.16816.F32.BF16 R28, R16.reuse, R154, R28 ;  /* 0x0000009a101c723c */ /* 0x040fe2000004181c */
[----:B------:R-:W-:Y:S05]  /*17cd0*/  LDSM.16.M88.4 R152, [R188+0x8800] ;  /* 0x00880000bc98783b */ /* 0x000fea0000000200 */
        /* <DEDUP_REMOVED lines=8> */
[----:B------:R-:W1:Y:S05]  /*17d60*/  LDSM.16.M88.4 R12, [R184+0x2000] ;  /* 0x00200000b80c783b */ /* 0x000e6a0000000200 */
[C---:B--2---:R-:W-:Y:S06]  /*17d70*/  HMMA.16816.F32.BF16 R24, R224.reuse, R4, R24 ;  /* 0x00000004e018723c */ /* 0x044fec0000041818 */
[C---:B------:R-:W-:Y:S06]  /*17d80*/  HMMA.16816.F32.BF16 R32, R224.reuse, R8, R32 ;  /* 0x00000008e020723c */ /* 0x040fec0000041820 */
[C---:B------:R-:W-:Y:S01]  /*17d90*/  HMMA.16816.F32.BF16 R28, R224.reuse, R10, R28 ;  /* 0x0000000ae01c723c */ /* 0x040fe2000004181c */
[----:B------:R-:W-:Y:S05]  /*17da0*/  LDSM.16.M88.4 R8, [R184+0x2800] ;  /* 0x00280000b808783b */ /* 0x000fea0000000200 */
[C---:B------:R-:W-:Y:S01]  /*17db0*/  HMMA.16816.F32.BF16 R20, R224.reuse, R6, R20 ;  /* 0x00000006e014723c */ /* 0x040fe20000041814 */
[----:B------:R-:W2:Y:S05]  /*17dc0*/  LDSM.16.M88.4 R4, [R184+0x3000] ;  /* 0x00300000b804783b */ /* 0x000eaa0000000200 */
[----:B---3--:R-:W-:Y:S06]  /*17dd0*/  HMMA.16816.F32.BF16 R168, R224, R172, R168 ;  /* 0x000000ace0a8723c */ /* 0x008fec00000418a8 */
[C---:B----4-:R-:W-:Y:S06]  /*17de0*/  HMMA.16816.F32.BF16 R140, R160.reuse, R156, R140 ;  /* 0x0000009ca08c723c */ /* 0x050fec000004188c */
[----:B------:R-:W-:Y:S06]  /*17df0*/  HMMA.16816.F32.BF16 R136, R160, R158, R136 ;  /* 0x0000009ea088723c */ /* 0x000fec0000041888 */
[----:B------:R-:W-:Y:S01]  /*17e00*/  HMMA.16816.F32.BF16 R164, R224, R174, R164 ;  /* 0x000000aee0a4723c */ /* 0x000fe200000418a4 */
[----:B------:R-:W-:Y:S05]  /*17e10*/  LDSM.16.M88.4 R172, [R184+0x3800] ;  /* 0x00380000b8ac783b */ /* 0x000fea0000000200 */
[C---:B------:R-:W-:Y:S01]  /*17e20*/  HMMA.16816.F32.BF16 R156, R160.reuse, R148, R24 ;  /* 0x00000094a09c723c */ /* 0x040fe20000041818 */
[----:B------:R-:W-:Y:S05]  /*17e30*/  LDSM.16.M88.4 R24, [R193+0xa000] ;  /* 0x00a00000c118783b */ /* 0x000fea0000000200 */
[C---:B------:R-:W-:Y:S06]  /*17e40*/  HMMA.16816.F32.BF16 R32, R160.reuse, R152, R32 ;  /* 0x00000098a020723c */ /* 0x040fec0000041820 */
[C---:B------:R-:W-:Y:S01]  /*17e50*/  HMMA.16816.F32.BF16 R28, R160.reuse, R154, R28 ;  /* 0x0000009aa01c723c */ /* 0x040fe2000004181c */
[----:B------:R-:W3:Y:S05]  /*17e60*/  LDSM.16.M88.4 R152, [R194+0x4000] ;  /* 0x00400000c298783b */ /* 0x000eea0000000200 */
[C---:B------:R-:W-:Y:S01]  /*17e70*/  HMMA.16816.F32.BF16 R148, R160.reuse, R150, R20 ;  /* 0x00000096a094723c */ /* 0x040fe20000041814 */
[----:B------:R-:W-:Y:S05]  /*17e80*/  LDSM.16.M88.4 R20, [R193+0xa800] ;  /* 0x00a80000c114783b */ /* 0x000fea0000000200 */
[----:B-----5:R-:W-:Y:S01]  /*17e90*/  HMMA.16816.F32.BF16 R224, R160, R144, R168 ;  /* 0x00000090a0e0723c */ /* 0x020fe200000418a8 */
[----:B------:R-:W4:Y:S05]  /*17ea0*/  LDSM.16.M88.4 R168, [R193+0xb000] ;  /* 0x00b00000c1a8783b */ /* 0x000f2a0000000200 */
[C---:B-1----:R-:W-:Y:S06]  /*17eb0*/  HMMA.16816.F32.BF16 R140, R16.reuse, R12, R140 ;  /* 0x0000000c108c723c */ /* 0x042fec000004188c */
[----:B------:R-:W-:Y:S01]  /*17ec0*/  HMMA.16816.F32.BF16 R136, R16, R14, R136 ;  /* 0x0000000e1088723c */ /* 0x000fe20000041888 */
[----:B------:R-:W-:Y:S05]  /*17ed0*/  LDSM.16.M88.4 R12, [R179] ;  /* 0x00000000b30c783b */ /* 0x000fea0000000200 */
[----:B------:R-:W-:Y:S01]  /*17ee0*/  HMMA.16816.F32.BF16 R164, R160, R146, R164 ;  /* 0x00000092a0a4723c */ /* 0x000fe200000418a4 */
[----:B------:R-:W1:Y:S05]  /*17ef0*/  LDSM.16.M88.4 R144, [R192+0x4000] ;  /* 0x00400000c090783b */ /* 0x000e6a0000000200 */
[C---:B--2---:R-:W-:Y:S06]  /*17f00*/  HMMA.16816.F32.BF16 R156, R16.reuse, R4, R156 ;  /* 0x00000004109c723c */ /* 0x044fec000004189c */
[C---:B------:R-:W-:Y:S06]  /*17f10*/  HMMA.16816.F32.BF16 R32, R16.reuse, R8, R32 ;  /* 0x000000081020723c */ /* 0x040fec0000041820 */
[C---:B------:R-:W-:Y:S01]  /*17f20*/  HMMA.16816.F32.BF16 R28, R16.reuse, R10, R28 ;  /* 0x0000000a101c723c */ /* 0x040fe2000004181c */
[----:B------:R-:W2:Y:S05]  /*17f30*/  LDSM.16.M88.4 R8, [R193+0xb800] ;  /* 0x00b80000c108783b */ /* 0x000eaa0000000200 */
[----:B------:R-:W-:Y:S01]  /*17f40*/  HMMA.16816.F32.BF16 R148, R16, R6, R148 ;  /* 0x000000061094723c */ /* 0x000fe20000041894 */
[----:B------:R-:W5:Y:S05]  /*17f50*/  LDSM.16.M88.4 R4, [R178] ;  /* 0x00000000b204783b */ /* 0x000f6a0000000200 */
[C---:B---3--:R-:W-:Y:S06]  /*17f60*/  HMMA.16816.F32.BF16 R140, R152.reuse, R24, R140 ;  /* 0x00000018988c723c */ /* 0x048fec000004188c */
[----:B------:R-:W-:Y:S01]  /*17f70*/  HMMA.16816.F32.BF16 R136, R152, R26, R136 ;  /* 0x0000001a9888723c */ /* 0x000fe20000041888 */
[----:B------:R-:W-:Y:S05]  /*17f80*/  LDSM.16.M88.4 R24, [R188+0xa000] ;  /* 0x00a00000bc18783b */ /* 0x000fea0000000200 */
[C---:B------:R-:W-:Y:S06]  /*17f90*/  HMMA.16816.F32.BF16 R224, R16.reuse, R172, R224 ;  /* 0x000000ac10e0723c */ /* 0x040fec00000418e0 */
[----:B------:R-:W-:Y:S01]  /*17fa0*/  HMMA.16816.F32.BF16 R164, R16, R174, R164 ;  /* 0x000000ae10a4723c */ /* 0x000fe200000418a4 */
[----:B------:R-:W-:Y:S05]  /*17fb0*/  LDSM.16.M88.4 R16, [R177] ;  /* 0x00000000b110783b */ /* 0x000fea0000000200 */
[C---:B----4-:R-:W-:Y:S06]  /*17fc0*/  HMMA.16816.F32.BF16 R156, R152.reuse, R168, R156 ;  /* 0x000000a8989c723c */ /* 0x050fec000004189c */
[C---:B------:R-:W-:Y:S06]  /*17fd0*/  HMMA.16816.F32.BF16 R32, R152.reuse, R20, R32 ;  /* 0x000000149820723c */ /* 0x040fec0000041820 */
[C---:B------:R-:W-:Y:S01]  /*17fe0*/  HMMA.16816.F32.BF16 R28, R152.reuse, R22, R28 ;  /* 0x00000016981c723c */ /* 0x040fe2000004181c */
[----:B------:R-:W-:Y:S05]  /*17ff0*/  LDSM.16.M88.4 R20, [R176] ;  /* 0x00000000b014783b */ /* 0x000fea0000000200 */
[----:B------:R-:W-:Y:S01]  /*18000*/  HMMA.16816.F32.BF16 R168, R152, R170, R148 ;  /* 0x000000aa98a8723c */ /* 0x000fe20000041894 */
[----:B------:R-:W3:Y:S05]  /*18010*/  LDSM.16.M88.4 R148, [R190+0x4000] ;  /* 0x00400000be94783b */ /* 0x000eea0000000200 */
[C---:B-1----:R-:W-:Y:S06]  /*18020*/  HMMA.16816.F32.BF16 R140, R144.reuse, R12, R140 ;  /* 0x0000000c908c723c */ /* 0x042fec000004188c */
[----:B------:R-:W-:Y:S01]  /*18030*/  HMMA.16816.F32.BF16 R136, R144, R14, R136 ;  /* 0x0000000e9088723c */ /* 0x000fe20000041888 */
[----:B------:R-:W-:Y:S05]  /*18040*/  LDSM.16.M88.4 R12, [R188+0xb800] ;  /* 0x00b80000bc0c783b */ /* 0x000fea0000000200 */
[C---:B--2---:R-:W-:Y:S06]  /*18050*/  HMMA.16816.F32.BF16 R224, R152.reuse, R8, R224 ;  /* 0x0000000898e0723c */ /* 0x044fec00000418e0 */
[----:B------:R-:W-:Y:S01]  /*18060*/  HMMA.16816.F32.BF16 R164, R152, R10, R164 ;  /* 0x0000000a98a4723c */ /* 0x000fe200000418a4 */
[----:B------:R-:W1:Y:S04]  /*18070*/  LDSM.16.M88.4 R8, [R188+0xa800] ;  /* 0x00a80000bc08783b */ /* 0x000e680000000200 */
[----:B------:R-:W-:Y:S01]  /*18080*/  LDSM.16.M88.4 R152, [R188+0xb000] ;  /* 0x00b00000bc98783b */ /* 0x000fe20000000200 */
[C---:B-----5:R-:W-:Y:S06]  /*18090*/  HMMA.16816.F32.BF16 R32, R144.reuse, R4, R32 ;  /* 0x000000049020723c */ /* 0x060fec0000041820 */
[----:B------:R-:W-:Y:S01]  /*180a0*/  HMMA.16816.F32.BF16 R160, R144, R6, R28 ;  /* 0x0000000690a0723c */ /* 0x000fe2000004181c */
[----:B------:R-:W-:Y:S04]  /*180b0*/  LDSM.16.M88.4 R28, [R189+0x4000] ;  /* 0x00400000bd1c783b */ /* 0x000fe80000000200 */
[----:B------:R-:W2:Y:S01]  /*180c0*/  LDSM.16.M88.4 R4, [R184+0x4000] ;  /* 0x00400000b804783b */ /* 0x000ea20000000200 */
[C---:B---3--:R-:W-:Y:S06]  /*180d0*/  HMMA.16816.F32.BF16 R140, R148.reuse, R24, R140 ;  /* 0x00000018948c723c */ /* 0x048fec000004188c */
[----:B------:R-:W-:Y:S06]  /*180e0*/  HMMA.16816.F32.BF16 R136, R148, R26, R136 ;  /* 0x0000001a9488723c */ /* 0x000fec0000041888 */
[C---:B------:R-:W-:Y:S06]  /*180f0*/  HMMA.16816.F32.BF16 R156, R144.reuse, R16, R156 ;  /* 0x00000010909c723c */ /* 0x040fec000004189c */
[----:B------:R-:W-:Y:S01]  /*18100*/  HMMA.16816.F32.BF16 R168, R144, R18, R168 ;  /* 0x0000001290a8723c */ /* 0x000fe200000418a8 */
[----:B------:R-:W3:Y:S05]  /*18110*/  LDSM.16.M88.4 R16, [R184+0x4800] ;  /* 0x00480000b810783b */ /* 0x000eea0000000200 */
[C---:B-1----:R-:W-:Y:S06]  /*18120*/  HMMA.16816.F32.BF16 R32, R148.reuse, R8, R32 ;  /* 0x000000089420723c */ /* 0x042fec0000041820 */
[----:B------:R-:W-:Y:S01]  /*18130*/  HMMA.16816.F32.BF16 R160, R148, R10, R160 ;  /* 0x0000000a94a0723c */ /* 0x000fe200000418a0 */
[----:B------:R-:W1:Y:S05]  /*18140*/  LDSM.16.M88.4 R8, [R184+0x5000] ;  /* 0x00500000b808783b */ /* 0x000e6a0000000200 */
[----:B------:R-:W-:Y:S06]  /*18150*/  HMMA.16816.F32.BF16 R224, R144, R20, R224 ;  /* 0x0000001490e0723c */ /* 0x000fec00000418e0 */
[C---:B--2---:R-:W-:Y:S06]  /*18160*/  HMMA.16816.F32.BF16 R140, R28.reuse, R4, R140 ;  /* 0x000000041c8c723c */ /* 0x044fec000004188c */
[----:B------:R-:W-:Y:S01]  /*18170*/  HMMA.16816.F32.BF16 R136, R28, R6, R136 ;  /* 0x000000061c88723c */ /* 0x000fe20000041888 */
[----:B------:R-:W-:-:S02]  /*18180*/  VIADD R5, R133, 0x8 ;  /* 0x0000000885057836 */ /* 0x000fc40000000000 */
[----:B------:R-:W-:-:S03]  /*18190*/  VIADD R4, R133, 0x9 ;  /* 0x0000000985047836 */ /* 0x000fc60000000000 */
[----:B------:R-:W-:Y:S01]  /*181a0*/  HMMA.16816.F32.BF16 R156, R148, R152, R156 ;  /* 0x00000098949c723c */ /* 0x000fe2000004189c */
[----:B------:R-:W-:Y:S01]  /*181b0*/  VIADD R6, R133, 0x1 ;  /* 0x0000000185067836 */ /* 0x000fe20000000000 */
[----:B------:R-:W-:-:S04]  /*181c0*/  ISETP.GE.AND P6, PT, R5, R220, PT ;  /* 0x000000dc0500720c */ /* 0x000fc80003fc6270 */
[C---:B------:R-:W-:Y:S01]  /*181d0*/  ISETP.GE.AND P2, PT, R6.reuse, R220, PT ;  /* 0x000000dc0600720c */ /* 0x040fe20003f46270 */
[C---:B------:R-:W-:Y:S01]  /*181e0*/  HMMA.16816.F32.BF16 R168, R148.reuse, R154, R168 ;  /* 0x0000009a94a8723c */ /* 0x040fe200000418a8 */
[-C--:B------:R-:W-:Y:S02]  /*181f0*/  ISETP.GE.OR P6, PT, R5, R219.reuse, !P6 ;  /* 0x000000db0500720c */ /* 0x080fe400077c6670 */
[----:B------:R-:W-:Y:S02]  /*18200*/  ISETP.GE.OR P2, PT, R6, R219, !P2 ;  /* 0x000000db0600720c */ /* 0x000fe40005746670 */
[----:B------:R-:W-:Y:S01]  /*18210*/  FSEL R0, R142, -INF , !P1 ;  /* 0xff8000008e007808 */ /* 0x000fe20004800000 */
[----:B------:R-:W-:Y:S01]  /*18220*/  HMMA.16816.F32.BF16 R224, R148, R12, R224 ;  /* 0x0000000c94e0723c */ /* 0x000fe200000418e0 */
[----:B------:R-:W-:-:S04]  /*18230*/  ISETP.GE.AND P1, PT, R4, R218, PT ;  /* 0x000000da0400720c */ /* 0x000fc80003f26270 */
[----:B------:R-:W-:Y:S01]  /*18240*/  FSEL R2, R136, -INF , !P6 ;  /* 0xff80000088027808 */ /* 0x000fe20007000000 */
[C---:B---3--:R-:W-:Y:S01]  /*18250*/  HMMA.16816.F32.BF16 R160, R28.reuse, R18, R160 ;  /* 0x000000121ca0723c */ /* 0x048fe200000418a0 */
[----:B------:R-:W-:Y:S01]  /*18260*/  FSEL R12, R141, -INF , !P2 ;  /* 0xff8000008d0c7808 */ /* 0x000fe20005000000 */
[----:B------:R-:W-:Y:S01]  /*18270*/  VIADD R13, R133, 0x11 ;  /* 0x00000011850d7836 */ /* 0x000fe20000000000 */
[----:B------:R-:W-:Y:S02]  /*18280*/  ISETP.GE.AND P2, PT, R5, R218, PT ;  /* 0x000000da0500720c */ /* 0x000fe40003f46270 */
[----:B------:R-:W-:Y:S01]  /*18290*/  ISETP.GE.AND P6, PT, R4, R220, PT ;  /* 0x000000dc0400720c */ /* 0x000fe20003fc6270 */
[----:B------:R-:W-:Y:S01]  /*182a0*/  HMMA.16816.F32.BF16 R32, R28, R16, R32 ;  /* 0x000000101c20723c */ /* 0x000fe20000041820 */
[----:B------:R-:W-:Y:S02]  /*182b0*/  FSEL R18, R140, -INF , !P5 ;  /* 0xff8000008c127808 */ /* 0x000fe40006800000 */
[----:B------:R-:W-:-:S02]  /*182c0*/  ISETP.GE.AND P5, PT, R6, R218, PT ;  /* 0x000000da0600720c */ /* 0x000fc40003fa6270 */
[-C--:B------:R-:W-:Y:S01]  /*182d0*/  ISETP.GE.OR P2, PT, R5, R217.reuse, !P2 ;  /* 0x000000d90500720c */ /* 0x080fe20005746670 */
[----:B------:R-:W-:Y:S01]  /*182e0*/  HMMA.16816.F32.BF16 R164, R144, R22, R164 ;  /* 0x0000001690a4723c */ /* 0x000fe200000418a4 */
[----:B------:R-:W-:Y:S02]  /*182f0*/  ISETP.GE.OR P5, PT, R6, R217, !P5 ;  /* 0x000000d90600720c */ /* 0x000fe40006fa6670 */
[C---:B------:R-:W-:Y:S02]  /*18300*/  ISETP.GE.OR P6, PT, R4.reuse, R219, !P6 ;  /* 0x000000db0400720c */ /* 0x040fe400077c6670 */
[----:B------:R-:W-:Y:S01]  /*18310*/  ISETP.GE.OR P1, PT, R4, R217, !P1 ;  /* 0x000000d90400720c */ /* 0x000fe20004f26670 */
[----:B-1----:R-:W-:Y:S01]  /*18320*/  HMMA.16816.F32.BF16 R156, R28, R8, R156 ;  /* 0x000000081c9c723c */ /* 0x002fe2000004189c */
[----:B------:R-:W1:Y:S01]  /*18330*/  LDSM.16.M88.4 R4, [R184+0x5800] ;  /* 0x00580000b804783b */ /* 0x000e620000000200 */
[----:B------:R-:W-:Y:S01]  /*18340*/  FSEL R22, R137, -INF , !P6 ;  /* 0xff80000089167808 */ /* 0x000fe20007000000 */
[----:B------:R-:W-:-:S04]  /*18350*/  DEPBAR.LE SB0, 0x0 ;  /* 0x000080000000791a */ /* 0x000fc80000000000 */
[----:B------:R-:W-:Y:S01]  /*18360*/  VIADD R9, R133, 0x10 ;  /* 0x0000001085097836 */ /* 0x000fe20000000000 */
[----:B------:R-:W-:Y:S01]  /*18370*/  FSEL R8, R143, -INF , !P5 ;  /* 0xff8000008f087808 */ /* 0x000fe20006800000 */
[----:B------:R-:W-:Y:S01]  /*18380*/  HMMA.16816.F32.BF16 R168, R28, R10, R168 ;  /* 0x0000000a1ca8723c */ /* 0x000fe200000418a8 */
[-C--:B------:R-:W-:Y:S02]  /*18390*/  ISETP.GE.AND P5, PT, R13, R220.reuse, PT ;  /* 0x000000dc0d00720c */ /* 0x080fe40003fa6270 */
[----:B------:R-:W-:Y:S02]  /*183a0*/  FSEL R20, R138, -INF , !P2 ;  /* 0xff8000008a147808 */ /* 0x000fe40005000000 */
[C---:B------:R-:W-:Y:S02]  /*183b0*/  ISETP.GE.AND P6, PT, R9.reuse, R220, PT ;  /* 0x000000dc0900720c */ /* 0x040fe40003fc6270 */
[----:B------:R-:W-:Y:S01]  /*183c0*/  ISETP.GE.AND P2, PT, R9, R218, PT ;  /* 0x000000da0900720c */ /* 0x000fe20003f46270 */
[----:B------:R-:W-:Y:S01]  /*183d0*/  VIADD R10, R133, 0x19 ;  /* 0x00000019850a7836 */ /* 0x000fe20000000000 */
[----:B------:R-:W-:Y:S01]  /*183e0*/  BAR.SYNC.DEFER_BLOCKING 0x0 ;  /* 0x0000000000007b1d */ /* 0x000fe20000010000 */
[-C--:B------:R-:W-:Y:S01]  /*183f0*/  ISETP.GE.OR P5, PT, R13, R219.reuse, !P5 ;  /* 0x000000db0d00720c */ /* 0x080fe20006fa6670 */
[----:B------:R-:W-:Y:S01]  /*18400*/  VIADD R11, R133, 0x20 ;  /* 0x00000020850b7836 */ /* 0x000fe20000000000 */
[----:B------:R-:W-:Y:S01]  /*18410*/  FSEL R16, R139, -INF , !P1 ;  /* 0xff8000008b107808 */ /* 0x000fe20004800000 */
[----:B------:R-:W-:Y:S01]  /*18420*/  HMMA.16816.F32.BF16 R164, R148, R14, R164 ;  /* 0x0000000e94a4723c */ /* 0x000fe200000418a4 */
[----:B------:R-:W-:-:S02]  /*18430*/  ISETP.GE.OR P6, PT, R9, R219, !P6 ;  /* 0x000000db0900720c */ /* 0x000fc400077c6670 */
[-C--:B------:R-:W-:Y:S01]  /*18440*/  ISETP.GE.OR P2, PT, R9, R217.reuse, !P2 ;  /* 0x000000d90900720c */ /* 0x080fe20005746670 */
[----:B------:R-:W-:Y:S01]  /*18450*/  VIADD R9, R133, 0x18 ;  /* 0x0000001885097836 */ /* 0x000fe20000000000 */
[----:B------:R-:W-:Y:S02]  /*18460*/  ISETP.GE.AND P1, PT, R13, R218, PT ;  /* 0x000000da0d00720c */ /* 0x000fe40003f26270 */
[----:B------:R-:W-:Y:S02]  /*18470*/  FSEL R222, R33, -INF , !P5 ;  /* 0xff80000021de7808 */ /* 0x000fe40006800000 */
[----:B------:R-:W-:Y:S02]  /*18480*/  ISETP.GE.AND P5, PT, R10, R220, PT ;  /* 0x000000dc0a00720c */ /* 0x000fe40003fa6270 */
[----:B------:R-:W-:Y:S02]  /*18490*/  ISETP.GE.OR P1, PT, R13, R217, !P1 ;  /* 0x000000d90d00720c */ /* 0x000fe40004f26670 */
[----:B------:R-:W-:-:S02]  /*184a0*/  FSEL R244, R32, -INF , !P6 ;  /* 0xff80000020f47808 */ /* 0x000fc40007000000 */
[----:B------:R-:W-:Y:S02]  /*184b0*/  ISETP.GE.AND P6, PT, R9, R220, PT ;  /* 0x000000dc0900720c */ /* 0x000fe40003fc6270 */
[-C--:B------:R-:W-:Y:S02]  /*184c0*/  ISETP.GE.OR P5, PT, R10, R219.reuse, !P5 ;  /* 0x000000db0a00720c */ /* 0x080fe40006fa6670 */
[----:B------:R-:W-:Y:S01]  /*184d0*/  FSEL R240, R35, -INF , !P1 ;  /* 0xff80000023f07808 */ /* 0x000fe20004800000 */
[----:B-1----:R-:W-:Y:S01]  /*184e0*/  HMMA.16816.F32.BF16 R224, R28, R4, R224 ;  /* 0x000000041ce0723c */ /* 0x002fe200000418e0 */
[C---:B------:R-:W-:Y:S02]  /*184f0*/  ISETP.GE.OR P1, PT, R9.reuse, R219, !P6 ;  /* 0x000000db0900720c */ /* 0x040fe40007726670 */
[----:B------:R-:W-:Y:S02]  /*18500*/  FSEL R242, R34, -INF , !P2 ;  /* 0xff80000022f27808 */ /* 0x000fe40005000000 */
[----:B------:R-:W-:-:S02]  /*18510*/  ISETP.GE.AND P6, PT, R9, R218, PT ;  /* 0x000000da0900720c */ /* 0x000fc40003fc6270 */
[----:B------:R-:W-:Y:S01]  /*18520*/  FSEL R136, R161, -INF , !P5 ;  /* 0xff800000a1887808 */ /* 0x000fe20006800000 */
[----:B------:R-:W-:Y:S01]  /*18530*/  VIADD R4, R133, 0x29 ;  /* 0x0000002985047836 */ /* 0x000fe20000000000 */
[C---:B------:R-:W-:Y:S01]  /*18540*/  ISETP.GE.AND P2, PT, R10.reuse, R218, PT ;  /* 0x000000da0a00720c */ /* 0x040fe20003f46270 */
[----:B------:R-:W-:Y:S01]  /*18550*/  IMAD.MOV.U32 R161, RZ, RZ, R135 ;  /* 0x000000ffffa17224 */ /* 0x000fe200078e0087 */
[----:B------:R-:W-:Y:S02]  /*18560*/  ISETP.GE.AND P5, PT, R11, R220, PT ;  /* 0x000000dc0b00720c */ /* 0x000fe40003fa6270 */
[-C--:B------:R-:W-:Y:S01]  /*18570*/  ISETP.GE.OR P6, PT, R9, R217.reuse, !P6 ;  /* 0x000000d90900720c */ /* 0x080fe200077c6670 */
[C---:B------:R-:W-:Y:S01]  /*18580*/  VIADD R9, R133.reuse, 0x28 ;  /* 0x0000002885097836 */ /* 0x040fe20000000000 */
[----:B------:R-:W-:Y:S01]  /*18590*/  ISETP.GE.OR P2, PT, R10, R217, !P2 ;  /* 0x000000d90a00720c */ /* 0x000fe20005746670 */
[----:B------:R-:W-:Y:S01]  /*185a0*/  VIADD R10, R133, 0x21 ;  /* 0x00000021850a7836 */ /* 0x000fe20000000000 */
[----:B------:R-:W-:-:S02]  /*185b0*/  ISETP.GE.OR P5, PT, R11, R219, !P5 ;  /* 0x000000db0b00720c */ /* 0x000fc40006fa6670 */
[----:B------:R-:W-:Y:S01]  /*185c0*/  FSEL R138, R160, -INF , !P1 ;  /* 0xff800000a08a7808 */ /* 0x000fe20004800000 */
[----:B------:R-:W-:Y:S01]  /*185d0*/  IMAD.MOV.U32 R160, RZ, RZ, R134 ;  /* 0x000000ffffa07224 */ /* 0x000fe200078e0086 */
[----:B------:R-:W-:Y:S02]  /*185e0*/  FSEL R234, R156, -INF , !P5 ;  /* 0xff8000009cea7808 */ /* 0x000fe40006800000 */
[----:B------:R-:W-:Y:S02]  /*185f0*/  ISETP.GE.AND P1, PT, R11, R218, PT ;  /* 0x000000da0b00720c */ /* 0x000fe40003f26270 */
[----:B------:R-:W-:Y:S02]  /*18600*/  FSEL R236, R163, -INF , !P2 ;  /* 0xff800000a3ec7808 */ /* 0x000fe40005000000 */
[-C--:B------:R-:W-:Y:S02]  /*18610*/  ISETP.GE.AND P5, PT, R9, R220.reuse, PT ;  /* 0x000000dc0900720c */ /* 0x080fe40003fa6270 */
[----:B------:R-:W-:-:S02]  /*18620*/  ISETP.GE.AND P2, PT, R10, R220, PT ;  /* 0x000000dc0a00720c */ /* 0x000fc40003f46270 */
[----:B------:R-:W-:Y:S02]  /*18630*/  ISETP.GE.OR P1, PT, R11, R217, !P1 ;  /* 0x000000d90b00720c */ /* 0x000fe40004f26670 */
[-C--:B------:R-:W-:Y:S02]  /*18640*/  ISETP.GE.OR P5, PT, R9, R219.reuse, !P5 ;  /* 0x000000db0900720c */ /* 0x080fe40006fa6670 */
[----:B------:R-:W-:Y:S02]  /*18650*/  ISETP.GE.OR P2, PT, R10, R219, !P2 ;  /* 0x000000db0a00720c */ /* 0x000fe40005746670 */
[----:B------:R-:W-:Y:S02]  /*18660*/  FSEL R148, R168, -INF , !P5 ;  /* 0xff800000a8947808 */ /* 0x000fe40006800000 */
[----:B------:R-:W-:Y:S02]  /*18670*/  FSEL R144, R158, -INF , !P1 ;  /* 0xff8000009e907808 */ /* 0x000fe40004800000 */
[----:B------:R-:W-:-:S02]  /*18680*/  FSEL R150, R157, -INF , !P2 ;  /* 0xff8000009d967808 */ /* 0x000fc40005000000 */
[C---:B------:R-:W-:Y:S02]  /*18690*/  ISETP.GE.AND P5, PT, R4.reuse, R220, PT ;  /* 0x000000dc0400720c */ /* 0x040fe40003fa6270 */
[CC--:B------:R-:W-:Y:S02]  /*186a0*/  ISETP.GE.AND P1, PT, R4.reuse, R218.reuse, PT ;  /* 0x000000da0400720c */ /* 0x0c0fe40003f26270 */
[C---:B------:R-:W-:Y:S02]  /*186b0*/  ISETP.GE.AND P2, PT, R9.reuse, R218, PT ;  /* 0x000000da0900720c */ /* 0x040fe40003f46270 */
[C---:B------:R-:W-:Y:S02]  /*186c0*/  ISETP.GE.OR P5, PT, R4.reuse, R219, !P5 ;  /* 0x000000db0400720c */ /* 0x040fe40006fa6670 */
[-C--:B------:R-:W-:Y:S02]  /*186d0*/  ISETP.GE.OR P1, PT, R4, R217.reuse, !P1 ;  /* 0x000000d90400720c */ /* 0x080fe40004f26670 */
[----:B------:R-:W-:Y:S01]  /*186e0*/  ISETP.GE.OR P2, PT, R9, R217, !P2 ;  /* 0x000000d90900720c */ /* 0x000fe20005746670 */
[----:B------:R-:W-:Y:S01]  /*186f0*/  HMMA.16816.F32.BF16 R4, R28, R6, R164 ;  /* 0x000000061c04723c */ /* 0x000fe200000418a4 */
[----:B------:R-:W-:Y:S01]  /*18700*/  VIADD R9, R133, 0x31 ;  /* 0x0000003185097836 */ /* 0x000fe20000000000 */
[----:B------:R-:W-:-:S02]  /*18710*/  FSEL R232, R169, -INF , !P5 ;  /* 0xff800000a9e87808 */ /* 0x000fc40006800000 */
[----:B------:R-:W-:Y:S02]  /*18720*/  FSEL R140, R171, -INF , !P1 ;  /* 0xff800000ab8c7808 */ /* 0x000fe40004800000 */
[C---:B------:R-:W-:Y:S02]  /*18730*/  ISETP.GE.AND P5, PT, R9.reuse, R220, PT ;  /* 0x000000dc0900720c */ /* 0x040fe40003fa6270 */
[C---:B------:R-:W-:Y:S02]  /*18740*/  ISETP.GE.AND P1, PT, R9.reuse, R218, PT ;  /* 0x000000da0900720c */ /* 0x040fe40003f26270 */
[C---:B------:R-:W-:Y:S02]  /*18750*/  ISETP.GE.OR P5, PT, R9.reuse, R219, !P5 ;  /* 0x000000db0900720c */ /* 0x040fe40006fa6670 */
[----:B------:R-:W-:Y:S01]  /*18760*/  ISETP.GE.OR P1, PT, R9, R217, !P1 ;  /* 0x000000d90900720c */ /* 0x000fe20004f26670 */
[----:B------:R-:W-:Y:S01]  /*18770*/  VIADD R9, R133, 0x38 ;  /* 0x0000003885097836 */ /* 0x000fe20000000000 */
[----:B------:R-:W-:-:S02]  /*18780*/  FSEL R238, R162, -INF , !P6 ;  /* 0xff800000a2ee7808 */ /* 0x000fc40007000000 */
[C---:B------:R-:W-:Y:S02]  /*18790*/  ISETP.GE.AND P6, PT, R10.reuse, R218, PT ;  /* 0x000000da0a00720c */ /* 0x040fe40003fc6270 */
[----:B------:R-:W-:Y:S02]  /*187a0*/  FSEL R174, R225, -INF , !P5 ;  /* 0xff800000e1ae7808 */ /* 0x000fe40006800000 */
[----:B------:R-:W-:Y:S02]  /*187b0*/  ISETP.GE.AND P5, PT, R9, R220, PT ;  /* 0x000000dc0900720c */ /* 0x000fe40003fa6270 */
[----:B------:R-:W-:Y:S01]  /*187c0*/  ISETP.GE.OR P6, PT, R10, R217, !P6 ;  /* 0x000000d90a00720c */ /* 0x000fe200077c6670 */
[----:B------:R-:W-:Y:S01]  /*187d0*/  VIADD R10, R133, 0x30 ;  /* 0x00000030850a7836 */ /* 0x000fe20000000000 */
[----:B------:R-:W-:Y:S01]  /*187e0*/  ISETP.GE.OR P5, PT, R9, R219, !P5 ;  /* 0x000000db0900720c */ /* 0x000fe20006fa6670 */
[----:B------:R-:W-:Y:S01]  /*187f0*/  VIADD R133, R133, 0x39 ;  /* 0x0000003985857836 */ /* 0x000fe20000000000 */
[----:B------:R-:W-:-:S02]  /*18800*/  FSEL R146, R159, -INF , !P6 ;  /* 0xff8000009f927808 */ /* 0x000fc40007000000 */
[----:B------:R-:W-:Y:S02]  /*18810*/  FSEL R142, R170, -INF , !P2 ;  /* 0xff800000aa8e7808 */ /* 0x000fe40005000000 */
[C---:B------:R-:W-:Y:S02]  /*18820*/  ISETP.GE.AND P6, PT, R10.reuse, R220, PT ;  /* 0x000000dc0a00720c */ /* 0x040fe40003fc6270 */
[----:B------:R-:W-:Y:S02]  /*18830*/  ISETP.GE.AND P2, PT, R10, R218, PT ;  /* 0x000000da0a00720c */ /* 0x000fe40003f46270 */
[----:B------:R-:W-:Y:S02]  /*18840*/  FSEL R172, R4, -INF , !P5 ;  /* 0xff80000004ac7808 */ /* 0x000fe40006800000 */
[----:B------:R-:W-:Y:S02]  /*18850*/  ISETP.GT.AND P5, PT, R216, R203, PT ;  /* 0x000000cbd800720c */ /* 0x000fe40003fa4270 */
[----:B------:R-:W-:-:S02]  /*18860*/  ISETP.GE.OR P6, PT, R10, R219, !P6 ;  /* 0x000000db0a00720c */ /* 0x000fc400077c6670 */
[----:B------:R-:W-:Y:S02]  /*18870*/  ISETP.GE.OR P2, PT, R10, R217, !P2 ;  /* 0x000000d90a00720c */ /* 0x000fe40005746670 */
[----:B------:R-:W-:Y:S02]  /*18880*/  FSEL R224, R224, -INF , !P6 ;  /* 0xff800000e0e07808 */ /* 0x000fe40007000000 */
[----:B------:R-:W-:Y:S02]  /*18890*/  FSEL R170, R226, -INF , !P2 ;  /* 0xff800000e2aa7808 */ /* 0x000fe40005000000 */
[----:B------:R-:W-:Y:S02]  /*188a0*/  FSEL R168, R227, -INF , !P1 ;  /* 0xff800000e3a87808 */ /* 0x000fe40004800000 */
[----:B------:R-:W-:Y:S02]  /*188b0*/  ISETP.GE.AND P2, PT, R9, R218, PT ;  /* 0x000000da0900720c */ /* 0x000fe40003f46270 */
[----:B------:R-:W-:-:S02]  /*188c0*/  ISETP.GE.AND P6, PT, R133, R220, PT ;  /* 0x000000dc8500720c */ /* 0x000fc40003fc6270 */
[----:B------:R-:W-:Y:S02]  /*188d0*/  ISETP.GE.AND P1, PT, R133, R218, PT ;  /* 0x000000da8500720c */ /* 0x000fe40003f26270 */
[----:B------:R-:W-:Y:S02]  /*188e0*/  ISETP.GE.OR P2, PT, R9, R217, !P2 ;  /* 0x000000d90900720c */ /* 0x000fe40005746670 */
[C---:B------:R-:W-:Y:S02]  /*188f0*/  ISETP.GE.OR P6, PT, R133.reuse, R219, !P6 ;  /* 0x000000db8500720c */ /* 0x040fe400077c6670 */
[----:B------:R-:W-:Y:S02]  /*18900*/  ISETP.GE.OR P1, PT, R133, R217, !P1 ;  /* 0x000000d98500720c */ /* 0x000fe40004f26670 */
[----:B------:R-:W-:Y:S02]  /*18910*/  FSEL R164, R6, -INF , !P2 ;  /* 0xff80000006a47808 */ /* 0x000fe40005000000 */
[----:B------:R-:W-:-:S02]  /*18920*/  FSEL R167, R5, -INF , !P6 ;  /* 0xff80000005a77808 */ /* 0x000fc40007000000 */
[----:B------:R-:W-:Y:S01]  /*18930*/  FSEL R163, R7, -INF , !P1 ;  /* 0xff80000007a37808 */ /* 0x000fe20004800000 */
[----:B------:R-:W-:Y:S05]  /*18940*/  @!P5 BRA `(.L_x_2485) ;  /* 0x0000000c0020d947 */ /* 0x000fea0003800000 */
[----:B------:R-:W-:Y:S04]  /*18950*/  BSSY B0, `(.L_x_2486) ;  /* 0x000004c000007945 */ /* 0x000fe80003800000 */
[----:B------:R-:W-:Y:S05]  /*18960*/  @!P0 BRA `(.L_x_2487) ;  /* 0x0000000400148947 */ /* 0x000fea0003800000 */
[----:B------:R-:W-:Y:S02]  /*18970*/  R2UR UR4, R228 ;  /* 0x00000000e40472ca */ /* 0x000fe400000e0000 */
[----:B------:R-:W-:-:S13]  /*18980*/  R2UR UR5, R229 ;  /* 0x00000000e50572ca */ /* 0x000fda00000e0000 */
[----:B------:R-:W2:Y:S01]  /*18990*/  LD.E R13, desc[UR4][R230.64+0x170] ;  /* 0x00017004e60d7980 */ /* 0x000ea2000c101900 */
[----:B------:R-:W-:Y:S01]  /*189a0*/  MOV R10, RZ ;  /* 0x000000ff000a7202 */ /* 0x000fe20000000f00 */
[----:B------:R-:W-:Y:S01]  /*189b0*/  IMAD.SHL.U32 R5, R216, 0x40, RZ ;  /* 0x00000040d8057824 */ /* 0x000fe200078e00ff */
[C---:B------:R-:W-:Y:S02]  /*189c0*/  R2UR UR12, R228.reuse ;  /* 0x00000000e40c72ca */ /* 0x040fe400000e0000 */
[C---:B------:R-:W-:Y:S02]  /*189d0*/  R2UR UR13, R229.reuse ;  /* 0x00000000e50d72ca */ /* 0x040fe400000e0000 */
[----:B------:R-:W-:Y:S02]  /*189e0*/  IABS R7, R5 ;  /* 0x0000000500077213 */ /* 0x000fe40000000000 */
[----:B------:R-:W-:Y:S02]  /*189f0*/  R2UR UR10, R228 ;  /* 0x00000000e40a72ca */ /* 0x000fe400000e0000 */
[----:B------:R-:W-:-:S02]  /*18a00*/  R2UR UR11, R229 ;  /* 0x00000000e50b72ca */ /* 0x000fc400000e0000 */
[----:B------:R-:W-:Y:S02]  /*18a10*/  R2UR UR8, R228 ;  /* 0x00000000e40872ca */ /* 0x000fe400000e0000 */
[----:B------:R-:W-:Y:S02]  /*18a20*/  R2UR UR9, R229 ;  /* 0x00000000e50972ca */ /* 0x000fe400000e0000 */
[-C--:B--2---:R-:W-:Y:S02]  /*18a30*/  IABS R9, R13.reuse ;  /* 0x0000000d00097213 */ /* 0x084fe40000000000 */
[----:B------:R-:W-:Y:S02]  /*18a40*/  IABS R6, R13 ;  /* 0x0000000d00067213 */ /* 0x000fe40000000000 */
[----:B------:R-:W1:Y:S03]  /*18a50*/  I2F.RP R4, R9 ;  /* 0x0000000900047306 */ /* 0x000e660000209400 */
[----:B------:R-:W-:-:S05]  /*18a60*/  IMAD.MOV R6, RZ, RZ, -R6 ;  /* 0x000000ffff067224 */ /* 0x000fca00078e0a06 */
[----:B-1----:R-:W1:Y:S02]  /*18a70*/  MUFU.RCP R11, R4 ;  /* 0x00000004000b7308 */ /* 0x002e640000001000 */
[----:B-1----:R-:W-:-:S06]  /*18a80*/  VIADD R11, R11, 0xffffffe ;  /* 0x0ffffffe0b0b7836 */ /* 0x002fcc0000000000 */
[----:B------:R-:W1:Y:S02]  /*18a90*/  F2I.FTZ.U32.TRUNC.NTZ R11, R11 ;  /* 0x0000000b000b7305 */ /* 0x000e64000021f000 */
[----:B-1----:R-:W-:-:S04]  /*18aa0*/  IMAD.MOV R14, RZ, RZ, -R11 ;  /* 0x000000ffff0e7224 */ /* 0x002fc800078e0a0b */
[----:B------:R-:W-:-:S04]  /*18ab0*/  IMAD R14, R14, R9, RZ ;  /* 0x000000090e0e7224 */ /* 0x000fc800078e02ff */
[----:B------:R-:W-:-:S04]  /*18ac0*/  IMAD.HI.U32 R14, R11, R14, R10 ;  /* 0x0000000e0b0e7227 */ /* 0x000fc800078e000a */
[C---:B------:R-:W-:Y:S01]  /*18ad0*/  VIADD R10, R5.reuse, 0xffffffc0 ;  /* 0xffffffc0050a7836 */ /* 0x040fe20000000000 */
[----:B------:R-:W-:Y:S01]  /*18ae0*/  LOP3.LUT R5, R5, R13, RZ, 0x3c, !PT ;  /* 0x0000000d05057212 */ /* 0x000fe200078e3cff */
[----:B------:R-:W-:-:S03]  /*18af0*/  IMAD.HI.U32 R11, R14, R7, RZ ;  /* 0x000000070e0b7227 */ /* 0x000fc600078e00ff */
[----:B------:R-:W-:Y:S01]  /*18b00*/  IABS R4, R10 ;  /* 0x0000000a00047213 */ /* 0x000fe20000000000 */
[----:B------:R-:W-:Y:S01]  /*18b10*/  IMAD R24, R11, R6, R7 ;  /* 0x000000060b187224 */ /* 0x000fe200078e0207 */
[----:B------:R-:W-:-:S03]  /*18b20*/  LOP3.LUT R10, R10, R13, RZ, 0x3c, !PT ;  /* 0x0000000d0a0a7212 */ /* 0x000fc600078e3cff */
[----:B------:R-:W-:Y:S01]  /*18b30*/  IMAD.HI.U32 R7, R14, R4, RZ ;  /* 0x000000040e077227 */ /* 0x000fe200078e00ff */
[----:B------:R-:W-:Y:S01]  /*18b40*/  ISETP.GT.U32.AND P2, PT, R9, R24, PT ;  /* 0x000000180900720c */ /* 0x000fe20003f44070 */
[----:B------:R-:W2:Y:S02]  /*18b50*/  LD.E.64 R14, desc[UR8][R230.64+0x20] ;  /* 0x00002008e60e7980 */ /* 0x000ea4000c101b00 */
[----:B------:R-:W-:-:S05]  /*18b60*/  IMAD R4, R7, R6, R4 ;  /* 0x0000000607047224 */ /* 0x000fca00078e0204 */
[----:B------:R-:W-:-:S05]  /*18b70*/  ISETP.GT.U32.AND P1, PT, R9, R4, PT ;  /* 0x000000040900720c */ /* 0x000fca0003f24070 */
[----:B------:R-:W-:Y:S02]  /*18b80*/  @!P2 IMAD.IADD R24, R24, 0x1, -R9 ;  /* 0x000000011818a824 */ /* 0x000fe400078e0a09 */
[----:B------:R-:W-:Y:S01]  /*18b90*/  @!P2 VIADD R11, R11, 0x1 ;  /* 0x000000010b0ba836 */ /* 0x000fe20000000000 */
[----:B------:R-:W-:Y:S02]  /*18ba0*/  ISETP.GE.AND P2, PT, R5, RZ, PT ;  /* 0x000000ff0500720c */ /* 0x000fe40003f46270 */
[----:B------:R-:W-:Y:S02]  /*18bb0*/  ISETP.GE.U32.AND P0, PT, R24, R9, PT ;  /* 0x000000091800720c */ /* 0x000fe40003f06070 */
[----:B------:R-:W-:Y:S01]  /*18bc0*/  LOP3.LUT R5, RZ, R13, RZ, 0x33, !PT ;  /* 0x0000000dff057212 */ /* 0x000fe200078e33ff */
[----:B------:R-:W-:Y:S01]  /*18bd0*/  @!P1 VIADD R7, R7, 0x1 ;  /* 0x0000000107079836 */ /* 0x000fe20000000000 */
[----:B------:R-:W-:Y:S02]  /*18be0*/  @!P1 IADD3 R4, R4, -R9, RZ ;  /* 0x8000000904049210 */ /* 0x000fe40007ffe0ff */
[----:B------:R-:W-:-:S02]  /*18bf0*/  ISETP.NE.AND P1, PT, R13, RZ, PT ;  /* 0x000000ff0d00720c */ /* 0x000fc40003f25270 */
[----:B------:R-:W-:-:S05]  /*18c00*/  ISETP.GE.U32.AND P6, PT, R4, R9, PT ;  /* 0x000000090400720c */ /* 0x000fca0003fc6070 */
[----:B------:R-:W-:Y:S01]  /*18c10*/  @P0 VIADD R11, R11, 0x1 ;  /* 0x000000010b0b0836 */ /* 0x000fe20000000000 */
[----:B------:R-:W-:-:S03]  /*18c20*/  ISETP.GE.AND P0, PT, R10, RZ, PT ;  /* 0x000000ff0a00720c */ /* 0x000fc60003f06270 */
[----:B------:R-:W-:-:S04]  /*18c30*/  @!P2 IMAD.MOV R11, RZ, RZ, -R11 ;  /* 0x000000ffff0ba224 */ /* 0x000fc800078e0a0b */
[----:B------:R-:W-:-:S05]  /*18c40*/  @P6 IADD3 R7, R7, 0x1, RZ ;  /* 0x0000000107076810 */ /* 0x000fca0007ffe0ff */
[----:B------:R-:W-:Y:S01]  /*18c50*/  IMAD.MOV.U32 R6, RZ, RZ, R7 ;  /* 0x000000ffff067224 */ /* 0x000fe200078e0007 */
[----:B------:R-:W-:Y:S02]  /*18c60*/  SEL R7, R5, R11, !P1 ;  /* 0x0000000b05077207 */ /* 0x000fe40004800000 */
[----:B------:R-:W3:Y:S02]  /*18c70*/  LD.E.64 R10, desc[UR4][R230.64+0x38] ;  /* 0x00003804e60a7980 */ /* 0x000ee4000c101b00 */
[----:B------:R-:W-:Y:S01]  /*18c80*/  @!P0 IADD3 R6, -R6, RZ, RZ ;  /* 0x000000ff06068210 */ /* 0x000fe20007ffe1ff */
[----:B------:R-:W-:-:S03]  /*18c90*/  IMAD.WIDE R28, R7, 0x4, R214 ;  /* 0x00000004071c7825 */ /* 0x000fc600078e02d6 */
[----:B------:R-:W-:Y:S02]  /*18ca0*/  SEL R6, R5, R6, !P1 ;  /* 0x0000000605067207 */ /* 0x000fe40004800000 */
[----:B------:R-:W4:Y:S03]  /*18cb0*/  LD.E R5, desc[UR12][R28.64] ;  /* 0x0000000c1c057980 */ /* 0x000f26000c101900 */
[----:B------:R-:W-:-:S05]  /*18cc0*/  IMAD.WIDE R26, R6, 0x4, R214 ;  /* 0x00000004061a7825 */ /* 0x000fca00078e02d6 */
        /* <DEDUP_REMOVED lines=15> */
.L_x_2487:
[----:B------:R-:W-:Y:S02]  /*18dc0*/  R2UR UR4, R228 ;  /* 0x00000000e40472ca */ /* 0x000fe400000e0000 */
[----:B------:R-:W-:-:S13]  /*18dd0*/  R2UR UR5, R229 ;  /* 0x00000000e50572ca */ /* 0x000fda00000e0000 */
[----:B------:R-:W2:Y:S02]  /*18de0*/  LD.E R10, desc[UR4][R230.64+0x38] ;  /* 0x00003804e60a7980 */ /* 0x000ea4000c101900 */
[----:B--2---:R-:W-:-:S05]  /*18df0*/  IMAD.U32 R10, R10, -0x40, RZ ;  /* 0xffffffc00a0a7824 */ /* 0x004fca00078e00ff */
[----:B------:R-:W-:Y:S02]  /*18e00*/  SHF.R.S32.HI R9, RZ, 0x1f, R10 ;  /* 0x0000001fff097819 */ /* 0x000fe4000001140a */
.L_x_2488:
[----:B------:R-:W-:Y:S05]  /*18e10*/  BSYNC B0 ;  /* 0x0000000000007941 */ /* 0x000fea0003800000 */
.L_x_2486:
[----:B------:R-:W-:Y:S02]  /*18e20*/  LOP3.LUT R4, R213, 0x1, RZ, 0xc0, !PT ;  /* 0x00000001d5047812 */ /* 0x000fe400078ec0ff */
[CC--:B------:R-:W-:Y:S02]  /*18e30*/  @P4 IADD3 R7, P1, R10.reuse, R201.reuse, RZ ;  /* 0x000000c90a074210 */ /* 0x0c0fe40007f3e0ff */
[----:B------:R-:W-:Y:S02]  /*18e40*/  @P3 IADD3 R5, P0, R10, R201, RZ ;  /* 0x000000c90a053210 */ /* 0x000fe40007f1e0ff */
[----:B------:R-:W-:Y:S01]  /*18e50*/  ISETP.NE.U32.AND P2, PT, R4, 0x1, PT ;  /* 0x000000010400780c */ /* 0x000fe20003f45070 */
[--C-:B------:R-:W-:Y:S01]  /*18e60*/  @P4 IMAD.X R6, R9, 0x1, R202.reuse, P1 ;  /* 0x0000000109064824 */ /* 0x100fe200008e06ca */
[-C--:B------:R-:W-:Y:S01]  /*18e70*/  @P4 LEA R24, P1, R7, R204.reuse, 0x1 ;  /* 0x000000cc07184211 */ /* 0x080fe200078208ff */
[----:B------:R-:W-:Y:S01]  /*18e80*/  @P3 IMAD.X R4, R9, 0x1, R202, P0 ;  /* 0x0000000109043824 */ /* 0x000fe200000e06ca */
[----:B------:R-:W-:-:S02]  /*18e90*/  @P3 LEA R14, P0, R5, R204, 0x1 ;  /* 0x000000cc050e3211 */ /* 0x000fc400078008ff */
[-C--:B------:R-:W-:Y:S02]  /*18ea0*/  @P4 LEA.HI.X R25, R7, R205.reuse, R6, 0x1, P1 ;  /* 0x000000cd07194211 */ /* 0x080fe400008f0c06 */
[----:B------:R-:W-:Y:S02]  /*18eb0*/  @P3 LEA.HI.X R15, R5, R205, R4, 0x1, P0 ;  /* 0x000000cd050f3211 */ /* 0x000fe400000f0c04 */
[C---:B------:R-:W-:Y:S02]  /*18ec0*/  LEA R26, P6, R10.reuse, R204, 0x1 ;  /* 0x000000cc0a1a7211 */ /* 0x040fe400078c08ff */
[----:B------:R-:W-:Y:S02]  /*18ed0*/  IADD3 R5, P1, P0, R201, R201, R10 ;  /* 0x000000c9c9057210 */ /* 0x000fe4000783e00a */
[--C-:B------:R-:W-:Y:S02]  /*18ee0*/  LEA.HI.X R27, R10, R205, R9.reuse, 0x1, P6 ;  /* 0x000000cd0a1b7211 */ /* 0x100fe400030f0c09 */
[----:B------:R-:W-:-:S02]  /*18ef0*/  IADD3.X R6, R202, R202, R9, P1, P0 ;  /* 0x000000caca067210 */ /* 0x000fc40000fe0409 */
[----:B------:R-:W-:Y:S02]  /*18f00*/  @!P2 R2UR UR4, R228 ;  /* 0x00000000e404a2ca */ /* 0x000fe400000e0000 */
[----:B------:R-:W-:Y:S02]  /*18f10*/  @!P2 R2UR UR5, R229 ;  /* 0x00000000e505a2ca */ /* 0x000fe400000e0000 */
[CC--:B------:R-:W-:Y:S02]  /*18f20*/  @!P2 LEA R32, P6, R5.reuse, R204.reuse, 0x1 ;  /* 0x000000cc0520a211 */ /* 0x0c0fe400078c08ff */
[C---:B------:R-:W-:Y:S02]  /*18f30*/  @P4 LEA R30, P0, R5.reuse, R204, 0x1 ;  /* 0x000000cc051e4211 */ /* 0x040fe400078008ff */
[CCC-:B------:R-:W-:Y:S02]  /*18f40*/  @!P2 LEA.HI.X R33, R5.reuse, R205.reuse, R6.reuse, 0x1, P6 ;  /* 0x000000cd0521a211 */ /* 0x1c0fe400030f0c06 */
[----:B------:R-:W-:-:S02]  /*18f50*/  @P4 LEA.HI.X R31, R5, R205, R6, 0x1, P0 ;  /* 0x000000cd051f4211 */ /* 0x000fc400000f0c06 */
[CC--:B------:R-:W-:Y:S02]  /*18f60*/  @P3 LEA R28, P1, R5.reuse, R204.reuse, 0x1 ;  /* 0x000000cc051c3211 */ /* 0x0c0fe400078208ff */
[-C--:B------:R-:W-:Y:S01]  /*18f70*/  IADD3 R4, P6, R5, R201.reuse, RZ ;  /* 0x000000c905047210 */ /* 0x080fe20007fde0ff */
[----:B------:R-:W-:Y:S01]  /*18f80*/  @!PT LDS RZ, [RZ] ;  /* 0x00000000fffff984 */ /* 0x000fe20000000800 */
[----:B------:R-:W-:Y:S01]  /*18f90*/  @!PT LDS RZ, [RZ] ;  /* 0x00000000fffff984 */ /* 0x000fe20000000800 */
[----:B------:R-:W-:Y:S01]  /*18fa0*/  @!PT LDS RZ, [RZ] ;  /* 0x00000000fffff984 */ /* 0x000fe20000000800 */
[----:B------:R-:W-:Y:S01]  /*18fb0*/  @!P2 LDGSTS.E.BYPASS.LTC128B.128 [R211+0x6000], desc[UR4][R26.64] ;  /* 0x060000001ad3afae */ /* 0x000fe2000b901d44 */
[----:B------:R-:W-:Y:S02]  /*18fc0*/  @!P2 IADD3 R10, P0, R10, R201, RZ ;  /* 0x000000c90a0aa210 */ /* 0x000fe40007f1e0ff */
[----:B------:R-:W-:Y:S01]  /*18fd0*/  @P4 R2UR UR8, R228 ;  /* 0x00000000e40842ca */ /* 0x000fe200000e0000 */
[----:B------:R1:W-:Y:S01]  /*18fe0*/  @P2 STS.128 [R211+0x6000], RZ ;  /* 0x006000ffd3002388 */ /* 0x0003e20000000c00 */
[----:B------:R-:W-:Y:S01]  /*18ff0*/  @P4 R2UR UR9, R229 ;  /* 0x00000000e50942ca */ /* 0x000fe200000e0000 */
[----:B------:R-:W-:Y:S01]  /*19000*/  @!P2 IMAD.X R9, R9, 0x1, R202, P0 ;  /* 0x000000010909a824 */ /* 0x000fe200000e06ca */
[----:B------:R-:W-:Y:S01]  /*19010*/  @P3 LEA.HI.X R29, R5, R205, R6, 0x1, P1 ;  /* 0x000000cd051d3211 */ /* 0x000fe200008f0c06 */
[----:B------:R-:W-:Y:S01]  /*19020*/  IMAD.X R6, R6, 0x1, R202, P6 ;  /* 0x0000000106067824 */ /* 0x000fe200030e06ca */
[CC--:B------:R-:W-:Y:S01]  /*19030*/  @!P2 LEA R34, P6, R4.reuse, R204.reuse, 0x1 ;  /* 0x000000cc0422a211 */ /* 0x0c0fe200078c08ff */
[----:B------:R-:W-:Y:S01]  /*19040*/  @P4 IMAD.MOV.U32 R5, RZ, RZ, R27 ;  /* 0x000000ffff054224 */ /* 0x000fe200078e001b */
[----:B------:R-:W-:-:S02]  /*19050*/  @P4 LEA R152, P1, R4, R204, 0x1 ;  /* 0x000000cc04984211 */ /* 0x000fc400078208ff */
[----:B------:R-:W-:Y:S02]  /*19060*/  @P3 LEA R134, P0, R4, R204, 0x1 ;  /* 0x000000cc04863211 */ /* 0x000fe400078008ff */
[----:B------:R-:W-:Y:S02]  /*19070*/  @P3 R2UR UR4, R228 ;  /* 0x00000000e40432ca */ /* 0x000fe400000e0000 */
[----:B------:R-:W-:Y:S02]  /*19080*/  @P3 R2UR UR5, R229 ;  /* 0x00000000e50532ca */ /* 0x000fe400000e0000 */
[CCC-:B------:R-:W-:Y:S02]  /*19090*/  @!P2 LEA.HI.X R35, R4.reuse, R205.reuse, R6.reuse, 0x1, P6 ;  /* 0x000000cd0423a211 */ /* 0x1c0fe400030f0c06 */
[CCC-:B------:R-:W-:Y:S02]  /*190a0*/  @P4 LEA.HI.X R153, R4.reuse, R205.reuse, R6.reuse, 0x1, P1 ;  /* 0x000000cd04994211 */ /* 0x1c0fe400008f0c06 */
[----:B------:R-:W-:Y:S01]  /*190b0*/  @P3 LEA.HI.X R135, R4, R205, R6, 0x1, P0 ;  /* 0x000000cd04873211 */ /* 0x000fe200000f0c06 */
[----:B------:R-:W-:Y:S01]  /*190c0*/  @P4 IMAD.MOV.U32 R4, RZ, RZ, R26 ;  /* 0x000000ffff044224 */ /* 0x000fe200078e001a */
[----:B------:R-:W-:-:S02]  /*190d0*/  @!P2 R2UR UR12, R228 ;  /* 0x00000000e40ca2ca */ /* 0x000fc400000e0000 */
[C---:B------:R-:W-:Y:S02]  /*190e0*/  @!P2 R2UR UR13, R229.reuse ;  /* 0x00000000e50da2ca */ /* 0x040fe400000e0000 */
[----:B------:R-:W-:Y:S01]  /*190f0*/  @!PT LDS RZ, [RZ] ;  /* 0x00000000fffff984 */ /* 0x000fe20000000800 */
[----:B------:R-:W-:Y:S01]  /*19100*/  @!PT LDS RZ, [RZ] ;  /* 0x00000000fffff984 */ /* 0x000fe20000000800 */
[----:B------:R-:W-:Y:S01]  /*19110*/  @!PT LDS RZ, [RZ] ;  /* 0x00000000fffff984 */ /* 0x000fe20000000800 */
[----:B------:R2:W-:Y:S01]  /*19120*/  @P4 LDGSTS.E.BYPASS.LTC128B.128 [R211+0x8000], desc[UR8][R4.64+0x80] ;  /* 0x0800008004d34fae */ /* 0x0005e2000b901d48 */
[----:B------:R-:W-:Y:S02]  /*19130*/  @P4 R2UR UR10, R228 ;  /* 0x00000000e40a42ca */ /* 0x000fe400000e0000 */
[C---:B------:R-:W-:Y:S01]  /*19140*/  @P4 R2UR UR11, R229.reuse ;  /* 0x00000000e50b42ca */ /* 0x040fe200000e0000 */
[----:B------:R1:W-:Y:S01]  /*19150*/  @!P4 STS.128 [R211+0x8000], RZ ;  /* 0x008000ffd300c388 */ /* 0x0003e20000000c00 */
[----:B------:R-:W-:Y:S01]  /*19160*/  @!P2 LEA R154, P6, R10, R204, 0x1 ;  /* 0x000000cc0a9aa211 */ /* 0x000fe200078c08ff */
[----:B------:R-:W-:Y:S01]  /*19170*/  IMAD.MOV.U32 R204, RZ, RZ, R26 ;  /* 0x000000ffffcc7224 */ /* 0x000fe200078e001a */
[----:B------:R-:W-:Y:S02]  /*19180*/  @P3 R2UR UR8, R228 ;  /* 0x00000000e40832ca */ /* 0x000fe400000e0000 */
[----:B------:R-:W-:-:S02]  /*19190*/  @P3 R2UR UR9, R229 ;  /* 0x00000000e50932ca */ /* 0x000fc400000e0000 */
[----:B------:R-:W-:Y:S01]  /*191a0*/  @!P2 LEA.HI.X R155, R10, R205, R9, 0x1, P6 ;  /* 0x000000cd0a9ba211 */ /* 0x000fe200030f0c09 */
[--C-:B------:R-:W-:Y:S01]  /*191b0*/  IMAD.MOV.U32 R205, RZ, RZ, R27.reuse ;  /* 0x000000ffffcd7224 */ /* 0x100fe200078e001b */
[----:B------:R-:W-:Y:S02]  /*191c0*/  @P4 R2UR UR14, R228 ;  /* 0x00000000e40e42ca */ /* 0x000fe400000e0000 */
[----:B------:R-:W-:Y:S01]  /*191d0*/  @P4 R2UR UR15, R229 ;  /* 0x00000000e50f42ca */ /* 0x000fe200000e0000 */
[----:B--2---:R-:W-:Y:S02]  /*191e0*/  @P3 IMAD.MOV.U32 R4, RZ, RZ, R26 ;  /* 0x000000ffff043224 */ /* 0x004fe400078e001a */
[----:B------:R-:W-:-:S05]  /*191f0*/  @P3 IMAD.MOV.U32 R5, RZ, RZ, R27 ;  /* 0x000000ffff053224 */ /* 0x000fca00078e001b */
[----:B------:R-:W-:Y:S01]  /*19200*/  @!PT LDS RZ, [RZ] ;  /* 0x00000000fffff984 */ /* 0x000fe20000000800 */
[----:B------:R-:W-:Y:S01]  /*19210*/  @!PT LDS RZ, [RZ] ;  /* 0x00000000fffff984 */ /* 0x000fe20000000800 */
[----:B------:R-:W-:Y:S01]  /*19220*/  @!PT LDS RZ, [RZ] ;  /* 0x00000000fffff984 */ /* 0x000fe20000000800 */
[----:B------:R1:W-:Y:S01]  /*19230*/  @P3 LDGSTS.E.BYPASS.LTC128B.128 [R211+0xa000], desc[UR4][R4.64+0x100] ;  /* 0x0a00010004d33fae */ /* 0x0003e2000b901d44 */
[C---:B------:R-:W-:Y:S02]  /*19240*/  @!P2 R2UR UR4, R228.reuse ;  /* 0x00000000e404a2ca */ /* 0x040fe400000e0000 */
[C---:B------:R-:W-:Y:S01]  /*19250*/  @!P2 R2UR UR5, R229.reuse ;  /* 0x00000000e505a2ca */ /* 0x040fe200000e0000 */
[----:B------:R1:W-:Y:S04]  /*19260*/  @!P3 STS.128 [R211+0xa000], RZ ;  /* 0x00a000ffd300b388 */ /* 0x0003e80000000c00 */
[----:B------:R-:W-:Y:S01]  /*19270*/  @!PT LDS RZ, [RZ] ;  /* 0x00000000fffff984 */ /* 0x000fe20000000800 */
[----:B------:R-:W-:Y:S01]  /*19280*/  @!PT LDS RZ, [RZ] ;  /* 0x00000000fffff984 */ /* 0x000fe20000000800 */
[----:B------:R-:W-:Y:S01]  /*19290*/  @!PT LDS RZ, [RZ] ;  /* 0x00000000fffff984 */ /* 0x000fe20000000800 */
[----:B------:R1:W-:Y:S01]  /*192a0*/  @!P2 LDGSTS.E.BYPASS.LTC128B.128 [R211+0x6800], desc[UR12][R154.64] ;  /* 0x068000009ad3afae */ /* 0x0003e2000b901d4c */
[C---:B------:R-:W-:Y:S02]  /*192b0*/  @P3 R2UR UR12, R228.reuse ;  /* 0x00000000e40c32ca */ /* 0x040fe400000e0000 */
[----:B------:R-:W-:Y:S01]  /*192c0*/  @P3 R2UR UR13, R229 ;  /* 0x00000000e50d32ca */ /* 0x000fe200000e0000 */
[----:B------:R1:W-:Y:S04]  /*192d0*/  @P2 STS.128 [R211+0x6800], RZ ;  /* 0x006800ffd3002388 */ /* 0x0003e80000000c00 */
[----:B------:R-:W-:Y:S01]  /*192e0*/  @!PT LDS RZ, [RZ] ;  /* 0x00000000fffff984 */ /* 0x000fe20000000800 */
[----:B------:R-:W-:Y:S01]  /*192f0*/  @!PT LDS RZ, [RZ] ;  /* 0x00000000fffff984 */ /* 0x000fe20000000800 */
[----:B------:R-:W-:Y:S01]  /*19300*/  @!PT LDS RZ, [RZ] ;  /* 0x00000000fffff984 */ /* 0x000fe20000000800 */
[----:B------:R1:W-:Y:S01]  /*19310*/  @P4 LDGSTS.E.BYPASS.LTC128B.128 [R211+0x8800], desc[UR10][R24.64+0x80] ;  /* 0x0880008018d34fae */ /* 0x0003e2000b901d4a */
[----:B------:R-:W-:-:S02]  /*19320*/  @!P2 R2UR UR10, R228 ;  /* 0x00000000e40aa2ca */ /* 0x000fc400000e0000 */
[C---:B------:R-:W-:Y:S01]  /*19330*/  @!P2 R2UR UR11, R229.reuse ;  /* 0x00000000e50ba2ca */ /* 0x040fe200000e0000 */
[----:B------:R1:W-:Y:S04]  /*19340*/  @!P4 STS.128 [R211+0x8800], RZ ;  /* 0x008800ffd300c388 */ /* 0x0003e80000000c00 */
[----:B------:R-:W-:Y:S01]  /*19350*/  @!PT LDS RZ, [RZ] ;  /* 0x00000000fffff984 */ /* 0x000fe20000000800 */
[----:B------:R-:W-:Y:S01]  /*19360*/  @!PT LDS RZ, [RZ] ;  /* 0x00000000fffff984 */ /* 0x000fe20000000800 */
[----:B------:R-:W-:Y:S01]  /*19370*/  @!PT LDS RZ, [RZ] ;  /* 0x00000000fffff984 */ /* 0x000fe20000000800 */
[----:B------:R1:W-:Y:S01]  /*19380*/  @P3 LDGSTS.E.BYPASS.LTC128B.128 [R211+0xa800], desc[UR8][R14.64+0x100] ;  /* 0x0a8001000ed33fae */ /* 0x0003e2000b901d48 */
[C---:B------:R-:W-:Y:S02]  /*19390*/  @P4 R2UR UR8, R228.reuse ;  /* 0x00000000e40842ca */ /* 0x040fe400000e0000 */
[----:B------:R-:W-:Y:S01]  /*193a0*/  @P4 R2UR UR9, R229 ;  /* 0x00000000e50942ca */ /* 0x000fe200000e0000 */
[----:B------:R1:W-:Y:S04]  /*193b0*/  @!P3 STS.128 [R211+0xa800], RZ ;  /* 0x00a800ffd300b388 */ /* 0x0003e80000000c00 */
[----:B------:R-:W-:Y:S01]  /*193c0*/  @!PT LDS RZ, [RZ] ;  /* 0x00000000fffff984 */ /* 0x000fe20000000800 */
[----:B------:R-:W-:Y:S01]  /*193d0*/  @!PT LDS RZ, [RZ] ;  /* 0x00000000fffff984 */ /* 0x000fe20000000800 */
[----:B------:R-:W-:Y:S01]  /*193e0*/  @!PT LDS RZ, [RZ] ;  /* 0x00000000fffff984 */ /* 0x000fe20000000800 */
[----:B------:R1:W-:Y:S01]  /*193f0*/  @!P2 LDGSTS.E.BYPASS.LTC128B.128 [R211+0x7000], desc[UR4][R32.64] ;  /* 0x0700000020d3afae */ /* 0x0003e2000b901d44 */
[----:B------:R-:W-:-:S02]  /*19400*/  @P3 R2UR UR4, R228 ;  /* 0x00000000e40432ca */ /* 0x000fc400000e0000 */
[----:B------:R-:W-:Y:S01]  /*19410*/  @P3 R2UR UR5, R229 ;  /* 0x00000000e50532ca */ /* 0x000fe200000e0000 */
        /* <DEDUP_REMOVED lines=27> */
.L_x_2485:
[----:B------:R-:W-:Y:S05]  /*195d0*/  BSYNC B1 ;  /* 0x0000000000017941 */ /* 0x000fea0003800000 */
.L_x_2484:
[----:B------:R-:W-:Y:S01]  /*195e0*/  R2UR UR4, R228 ;  /* 0x00000000e40472ca */ /* 0x000fe200000e0000 */
[----:B-1----:R-:W-:Y:S01]  /*195f0*/  LDSM.16.MT88.4 R24, [R196+0xc000] ;  /* 0x00c00000c418783b */ /* 0x002fe20000004200 */
[----:B------:R-:W-:Y:S02]  /*19600*/  R2UR UR5, R229 ;  /* 0x00000000e50572ca */ /* 0x000fe400000e0000 */
[----:B------:R-:W-:Y:S01]  /*19610*/  FMNMX.FTZ R5, R132, R18, !PT ;  /* 0x0000001284057209 */ /* 0x000fe20007810000 */
[----:B------:R-:W-:Y:S10]  /*19620*/  LDSM.16.MT88.4 R32, [R195+0xc000] ;  /* 0x00c00000c320783b */ /* 0x000ff40000004200 */
[----:B------:R-:W2:Y:S01]  /*19630*/  LD.E R166, desc[UR4][R230.64+0xdc] ;  /* 0x0000dc04e6a67980 */ /* 0x000ea2000c101900 */
        /* <DEDUP_REMOVED lines=30> */
[----:B------:R-:W-:-:S03]  /*19820*/  FMNMX.FTZ R7, R163, R4, !PT ;  /* 0x00000004a3077209 */ /* 0x000fc60007810000 */
[----:B------:R-:W1:Y:S04]  /*19830*/  SHFL.BFLY PT, R5, R6, 0x2, 0x1f ;  /* 0x0c401f0006057f89 */ /* 0x000e6800000e0000 */
[----:B------:R-:W3:Y:S01]  /*19840*/  SHFL.BFLY PT, R4, R7, 0x2, 0x1f ;  /* 0x0c401f0007047f89 */ /* 0x000ee200000e0000 */
[----:B-1----:R-:W-:Y:S02]  /*19850*/  FMNMX.FTZ R5, R6, R5, !PT ;  /* 0x0000000506057209 */ /* 0x002fe40007810000 */
[----:B---3--:R-:W-:-:S03]  /*19860*/  FMNMX.FTZ R4, R7, R4, !PT ;  /* 0x0000000407047209 */ /* 0x008fc60007810000 */
[----:B------:R-:W1:Y:S04]  /*19870*/  SHFL.BFLY PT, R158, R5, 0x1, 0x1f ;  /* 0x0c201f00059e7f89 */ /* 0x000e6800000e0000 */
[----:B------:R-:W3:Y:S01]  /*19880*/  SHFL.BFLY PT, R157, R4, 0x1, 0x1f ;  /* 0x0c201f00049d7f89 */ /* 0x000ee200000e0000 */
[----:B-1----:R-:W-:Y:S02]  /*19890*/  FMNMX.FTZ R158, R5, R158, !PT ;  /* 0x0000009e059e7209 */ /* 0x002fe40007810000 */
[----:B---3--:R-:W-:Y:S02]  /*198a0*/  FMNMX.FTZ R157, R4, R157, !PT ;  /* 0x0000009d049d7209 */ /* 0x008fe40007810000 */
[----:B------:R-:W-:Y:S02]  /*198b0*/  FSETP.NEU.FTZ.AND P1, PT, R158, -INF , PT ;  /* 0xff8000009e00780b */ /* 0x000fe40003f3d000 */
[----:B------:R-:W-:-:S02]  /*198c0*/  FSETP.NEU.FTZ.AND P0, PT, R157, -INF , PT ;  /* 0xff8000009d00780b */ /* 0x000fc40003f1d000 */
[----:B------:R-:W-:Y:S02]  /*198d0*/  FSEL R5, R158, RZ, P1 ;  /* 0x000000ff9e057208 */ /* 0x000fe40000800000 */
[----:B------:R-:W-:-:S03]  /*198e0*/  FSEL R4, R157, RZ, P0 ;  /* 0x000000ff9d047208 */ /* 0x000fc60000000000 */
[----:B------:R-:W-:Y:S02]  /*198f0*/  FADD.FTZ R5, R132, -R5 ;  /* 0x8000000584057221 */ /* 0x000fe40000010000 */
[----:B------:R-:W-:Y:S01]  /*19900*/  FADD.FTZ R3, R3, -R4 ;  /* 0x8000000403037221 */ /* 0x000fe20000010000 */
[----:B------:R-:W-:Y:S01]  /*19910*/  LDSM.16.MT88.4 R132, [R198+0xc800] ;  /* 0x00c80000c684783b */ /* 0x000fe20000004200 */
[C---:B--2---:R-:W-:Y:S01]  /*19920*/  FMUL.FTZ R169, R166.reuse, R158 ;  /* 0x0000009ea6a97220 */ /* 0x044fe20000410000 */
[C---:B------:R-:W-:Y:S01]  /*19930*/  FMUL.FTZ R165, R166.reuse, R157 ;  /* 0x0000009da6a57220 */ /* 0x040fe20000410000 */
[C---:B------:R-:W-:Y:S01]  /*19940*/  FMUL.FTZ R162, R166.reuse, R5 ;  /* 0x00000005a6a27220 */ /* 0x040fe20000410000 */
[----:B------:R-:W-:Y:S02]  /*19950*/  FMUL.FTZ R3, R166, R3 ;  /* 0x00000003a6037220 */ /* 0x000fe40000410000 */
[----:B------:R-:W-:Y:S02]  /*19960*/  FSEL R169, R169, RZ, P1 ;  /* 0x000000ffa9a97208 */ /* 0x000fe40000800000 */
[----:B------:R-:W-:Y:S01]  /*19970*/  FSEL R165, R165, RZ, P0 ;  /* 0x000000ffa5a57208 */ /* 0x000fe20000000000 */
[----:B------:R-:W1:Y:S02]  /*19980*/  MUFU.EX2 R162, R162 ;  /* 0x000000a200a27308 */ /* 0x000e640000000800 */
[-CC-:B------:R-:W-:Y:S01]  /*19990*/  FFMA.FTZ R156, R18, R166.reuse, -R169.reuse ;  /* 0x000000a6129c7223 */ /* 0x180fe200000108a9 */
[-C--:B------:R-:W-:Y:S01]  /*199a0*/  FFMA.FTZ R154, R2, R166.reuse, -R169 ;  /* 0x000000a6029a7223 */ /* 0x080fe200000108a9 */
[-CC-:B------:R-:W-:Y:S01]  /*199b0*/  FFMA.FTZ R159, R16, R166.reuse, -R165.reuse ;  /* 0x000000a6109f7223 */ /* 0x180fe200000108a5 */
[-C--:B------:R-:W-:Y:S01]  /*199c0*/  FFMA.FTZ R152, R0, R166.reuse, -R165 ;  /* 0x000000a600987223 */ /* 0x080fe200000108a5 */
[----:B------:R-:W2:Y:S01]  /*199d0*/  LDSM.16.MT88.4 R16, [R197+0xc000] ;  /* 0x00c00000c510783b */ /* 0x000ea20000004200 */
[-CC-:B------:R-:W-:Y:S01]  /*199e0*/  FFMA.FTZ R155, R12, R166.reuse, -R169.reuse ;  /* 0x000000a60c9b7223 */ /* 0x180fe200000108a9 */
[-C--:B------:R-:W-:Y:S01]  /*199f0*/  FFMA.FTZ R153, R22, R166.reuse, -R169 ;  /* 0x000000a616997223 */ /* 0x080fe200000108a9 */
[-CC-:B------:R-:W-:Y:S01]  /*19a00*/  FFMA.FTZ R2, R8, R166.reuse, -R165.reuse ;  /* 0x000000a608027223 */ /* 0x180fe200000108a5 */
[-C--:B------:R-:W-:Y:S01]  /*19a10*/  FFMA.FTZ R0, R20, R166.reuse, -R165 ;  /* 0x000000a614007223 */ /* 0x080fe200000108a5 */
[----:B------:R-:W-:Y:S01]  /*19a20*/  MUFU.EX2 R156, R156 ;  /* 0x0000009c009c7308 */ /* 0x000fe20000000800 */
[----:B------:R-:W3:Y:S01]  /*19a30*/  LDSM.16.MT88.4 R8, [R198+0xc000] ;  /* 0x00c00000c608783b */ /* 0x000ee20000004200 */
[-CC-:B------:R-:W-:Y:S01]  /*19a40*/  FFMA.FTZ R173, R138, R166.reuse, -R169.reuse ;  /* 0x000000a68aad7223 */ /* 0x180fe200000108a9 */
[-CC-:B------:R-:W-:Y:S01]  /*19a50*/  FFMA.FTZ R226, R136, R166.reuse, -R169.reuse ;  /* 0x000000a688e27223 */ /* 0x180fe200000108a9 */
[--C-:B------:R-:W-:Y:S01]  /*19a60*/  FFMA.FTZ R171, R244, R166, -R169.reuse ;  /* 0x000000a6f4ab7223 */ /* 0x100fe200000108a9 */
[----:B------:R-:W4:Y:S01]  /*19a70*/  LDSM.16.MT88.4 R136, [R195+0x10000] ;  /* 0x01000000c388783b */ /* 0x000f220000004200 */
[-C--:B-1----:R-:W-:Y:S01]  /*19a80*/  FMUL.FTZ R20, R120, R162.reuse ;  /* 0x000000a278147220 */ /* 0x082fe20000410000 */
[-C--:B------:R-:W-:Y:S01]  /*19a90*/  FMUL.FTZ R21, R121, R162.reuse ;  /* 0x000000a279157220 */ /* 0x080fe20000410000 */
[----:B------:R-:W1:Y:S01]  /*19aa0*/  MUFU.EX2 R155, R155 ;  /* 0x0000009b009b7308 */ /* 0x000e620000000800 */
[-C--:B------:R-:W-:Y:S01]  /*19ab0*/  FMUL.FTZ R116, R116, R162.reuse ;  /* 0x000000a274747220 */ /* 0x080fe20000410000 */
[-C--:B------:R-:W-:Y:S01]  /*19ac0*/  FMUL.FTZ R117, R117, R162.reuse ;  /* 0x000000a275757220 */ /* 0x080fe20000410000 */
[-C--:B------:R-:W-:Y:S01]  /*19ad0*/  FMUL.FTZ R28, R112, R162.reuse ;  /* 0x000000a2701c7220 */ /* 0x080fe20000410000 */
[-C--:B------:R-:W-:Y:S01]  /*19ae0*/  FMUL.FTZ R29, R113, R162.reuse ;  /* 0x000000a2711d7220 */ /* 0x080fe20000410000 */
[-C--:B------:R-:W-:Y:S01]  /*19af0*/  FMUL.FTZ R108, R108, R162.reuse ;  /* 0x000000a26c6c7220 */ /* 0x080fe20000410000 */
[-C--:B------:R-:W-:Y:S01]  /*19b00*/  FMUL.FTZ R109, R109, R162.reuse ;  /* 0x000000a26d6d7220 */ /* 0x080fe20000410000 */
[-C--:B------:R-:W-:Y:S01]  /*19b10*/  FMUL.FTZ R12, R128, R162.reuse ;  /* 0x000000a2800c7220 */ /* 0x080fe20000410000 */
[----:B------:R-:W-:Y:S01]  /*19b20*/  MUFU.EX2 R154, R154 ;  /* 0x0000009a009a7308 */ /* 0x000fe20000000800 */
[-C--:B------:R-:W-:Y:S01]  /*19b30*/  FMUL.FTZ R13, R129, R162.reuse ;  /* 0x000000a2810d7220 */ /* 0x080fe20000410000 */
[-C--:B------:R-:W-:Y:S01]  /*19b40*/  FMUL.FTZ R124, R124, R162.reuse ;  /* 0x000000a27c7c7220 */ /* 0x080fe20000410000 */
[-C--:B------:R-:W-:Y:S01]  /*19b50*/  FMUL.FTZ R125, R125, R162.reuse ;  /* 0x000000a27d7d7220 */ /* 0x080fe20000410000 */
[-C--:B------:R-:W-:Y:S01]  /*19b60*/  FMUL.FTZ R76, R76, R162.reuse ;  /* 0x000000a24c4c7220 */ /* 0x080fe20000410000 */
[----:B------:R-:W-:Y:S01]  /*19b70*/  FMUL.FTZ R77, R77, R162 ;  /* 0x000000a24d4d7220 */ /* 0x000fe20000410000 */
[-C--:B------:R-:W-:Y:S01]  /*19b80*/  FFMA.FTZ R222, R222, R166.reuse, -R169 ;  /* 0x000000a6dede7223 */ /* 0x080fe200000108a9 */
[--C-:B------:R-:W-:Y:S01]  /*19b90*/  FFMA.FTZ R175, R242, R166, -R165.reuse ;  /* 0x000000a6f2af7223 */ /* 0x100fe200000108a5 */
[----:B------:R-:W5:Y:S01]  /*19ba0*/  MUFU.EX2 R153, R153 ;  /* 0x0000009900997308 */ /* 0x000f620000000800 */
[----:B-1----:R-:W-:Y:S01]  /*19bb0*/  F2FP.BF16.F32.PACK_AB R4, R155, R156 ;  /* 0x0000009c9b04723e */ /* 0x002fe200000010ff */
[-CC-:B------:R-:W-:Y:S01]  /*19bc0*/  FFMA.FTZ R228, R240, R166.reuse, -R165.reuse ;  /* 0x000000a6f0e47223 */ /* 0x180fe200000108a5 */
[-CC-:B------:R-:W-:Y:S01]  /*19bd0*/  FFMA.FTZ R225, R238, R166.reuse, -R165.reuse ;  /* 0x000000a6eee17223 */ /* 0x180fe200000108a5 */
[--C-:B------:R-:W-:Y:S01]  /*19be0*/  FFMA.FTZ R230, R236, R166, -R165.reuse ;  /* 0x000000a6ece67223 */ /* 0x100fe200000108a5 */
[-C--:B------:R-:W-:Y:S01]  /*19bf0*/  FMUL.FTZ R88, R88, R162.reuse ;  /* 0x000000a258587220 */ /* 0x080fe20000410000 */
[-C--:B------:R-:W-:Y:S01]  /*19c00*/  FMUL.FTZ R89, R89, R162.reuse ;  /* 0x000000a259597220 */ /* 0x080fe20000410000 */
[-C--:B------:R-:W-:Y:S01]  /*19c10*/  FMUL.FTZ R92, R92, R162.reuse ;  /* 0x000000a25c5c7220 */ /* 0x080fe20000410000 */
[----:B------:R-:W-:Y:S01]  /*19c20*/  MUFU.EX2 R152, R152 ;  /* 0x0000009800987308 */ /* 0x000fe20000000800 */
[-C--:B------:R-:W-:Y:S01]  /*19c30*/  FMUL.FTZ R93, R93, R162.reuse ;  /* 0x000000a25d5d7220 */ /* 0x080fe20000410000 */
[-C--:B------:R-:W-:Y:S01]  /*19c40*/  FMUL.FTZ R96, R96, R162.reuse ;  /* 0x000000a260607220 */ /* 0x080fe20000410000 */
[----:B------:R-:W-:Y:S01]  /*19c50*/  FMUL.FTZ R97, R97, R162 ;  /* 0x000000a261617220 */ /* 0x000fe20000410000 */
[-CC-:B------:R-:W-:Y:S01]  /*19c60*/  FFMA.FTZ R231, R144, R166.reuse, -R165.reuse ;  /* 0x000000a690e77223 */ /* 0x180fe200000108a5 */
[-C--:B------:R-:W-:Y:S01]  /*19c70*/  FFMA.FTZ R236, R146, R166.reuse, -R165 ;  /* 0x000000a692ec7223 */ /* 0x080fe200000108a5 */
[--C-:B------:R-:W-:Y:S01]  /*19c80*/  FFMA.FTZ R227, R234, R166, -R169.reuse ;  /* 0x000000a6eae37223 */ /* 0x100fe200000108a9 */
[----:B------:R-:W-:Y:S01]  /*19c90*/  LDSM.16.MT88.4 R144, [R198+0xf000] ;  /* 0x00f00000c690783b */ /* 0x000fe20000004200 */
[----:B------:R-:W1:Y:S01]  /*19ca0*/  MUFU.EX2 R2, R2 ;  /* 0x0000000200027308 */ /* 0x000e620000000800 */
[----:B-----5:R-:W-:Y:S01]  /*19cb0*/  F2FP.BF16.F32.PACK_AB R6, R153, R154 ;  /* 0x0000009a9906723e */ /* 0x020fe200000010ff */
[-CC-:B------:R-:W-:Y:S01]  /*19cc0*/  FFMA.FTZ R234, R150, R166.reuse, -R169.reuse ;  /* 0x000000a696ea7223 */ /* 0x180fe200000108a9 */
[-CC-:B------:R-:W-:Y:S01]  /*19cd0*/  FFMA.FTZ R229, R148, R166.reuse, -R169.reuse ;  /* 0x000000a694e57223 */ /* 0x180fe200000108a9 */
[-C--:B------:R-:W-:Y:S01]  /*19ce0*/  FFMA.FTZ R232, R232, R166.reuse, -R169 ;  /* 0x000000a6e8e87223 */ /* 0x080fe200000108a9 */
[-CC-:B------:R-:W-:Y:S01]  /*19cf0*/  FFMA.FTZ R233, R142, R166.reuse, -R165.reuse ;  /* 0x000000a68ee97223 */ /* 0x180fe200000108a5 */
[-CC-:B------:R-:W-:Y:S01]  /*19d00*/  FFMA.FTZ R238, R140, R166.reuse, -R165.reuse ;  /* 0x000000a68cee7223 */ /* 0x180fe200000108a5 */
[----:B------:R-:W-:Y:S01]  /*19d10*/  LDSM.16.MT88.4 R148, [R195+0xd000] ;  /* 0x00d00000c394783b */ /* 0x000fe20000004200 */
[----:B------:R-:W-:Y:S01]  /*19d20*/  MUFU.EX2 R0, R0 ;  /* 0x0000000000007308 */ /* 0x000fe20000000800 */
[-CC-:B------:R-:W-:Y:S01]  /*19d30*/  FFMA.FTZ R168, R168, R166.reuse, -R165.reuse ;  /* 0x000000a6a8a87223 */ /* 0x180fe200000108a5 */
[-CC-:B------:R-:W-:Y:S01]  /*19d40*/  FFMA.FTZ R164, R164, R166.reuse, -R165.reuse ;  /* 0x000000a6a4a47223 */ /* 0x180fe200000108a5 */
[----:B------:R-:W-:Y:S01]  /*19d50*/  LDSM.16.MT88.4 R140, [R197+0xf000] ;  /* 0x00f00000c58c783b */ /* 0x000fe20000004200 */
[----:B------:R-:W-:Y:S01]  /*19d60*/  FFMA.FTZ R163, R163, R166, -R165 ;  /* 0x000000a6a3a37223 */ /* 0x000fe200000108a5 */
[----:B------:R-:W-:-:S03]  /*19d70*/  FFMA.FTZ R156, R223, R162, R156 ;  /* 0x000000a2df9c7223 */ /* 0x000fc6000001009c */
[----:B------:R-:W5:Y:S01]  /*19d80*/  MUFU.EX2 R159, R159 ;  /* 0x0000009f009f7308 */ /* 0x000f620000000800 */
[----:B-1----:R-:W-:Y:S01]  /*19d90*/  F2FP.BF16.F32.PACK_AB R5, R2, R152 ;  /* 0x000000980205723e */ /* 0x002fe200000010ff */
[----:B------:R-:W-:-:S04]  /*19da0*/  FADD.FTZ R155, R155, R156 ;  /* 0x0000009c9b9b7221 */ /* 0x000fc80000010000 */
[----:B------:R-:W-:Y:S02]  /*19db0*/  FADD.FTZ R154, R154, R155 ;  /* 0x0000009b9a9a7221 */ /* 0x000fe40000010000 */
[----:B------:R-:W1:Y:S02]  /*19dc0*/  MUFU.EX2 R3, R3 ;  /* 0x0000000300037308 */ /* 0x000e640000000800 */
[----:B------:R-:W-:-:S06]  /*19dd0*/  FADD.FTZ R154, R153, R154 ;  /* 0x0000009a999a7221 */ /* 0x000fcc0000010000 */
[----:B------:R-:W-:Y:S01]  /*19de0*/  MUFU.EX2 R171, R171 ;  /* 0x000000ab00ab7308 */ /* 0x000fe20000000800 */
[----:B-----5:R-:W-:-:S07]  /*19df0*/  F2FP.BF16.F32.PACK_AB R7, R159, R0 ;  /* 0x000000009f07723e */ /* 0x020fce00000010ff */
[----:B------:R-:W5:Y:S01]  /*19e00*/  MUFU.EX2 R222, R222 ;  /* 0x000000de00de7308 */ /* 0x000f620000000800 */
[-C--:B-1----:R-:W-:Y:S01]  /*19e10*/  FMUL.FTZ R22, R122, R3.reuse ;  /* 0x000000037a167220 */ /* 0x082fe20000410000 */
[-C--:B------:R-:W-:Y:S01]  /*19e20*/  FMUL.FTZ R23, R123, R3.reuse ;  /* 0x000000037b177220 */ /* 0x080fe20000410000 */
[-C--:B------:R-:W-:Y:S01]  /*19e30*/  FMUL.FTZ R118, R118, R3.reuse ;  /* 0x0000000376767220 */ /* 0x080fe20000410000 */
[-C--:B------:R-:W-:Y:S01]  /*19e40*/  FMUL.FTZ R119, R119, R3.reuse ;  /* 0x0000000377777220 */ /* 0x080fe20000410000 */
[-C--:B------:R-:W-:Y:S01]  /*19e50*/  FMUL.FTZ R30, R114, R3.reuse ;  /* 0x00000003721e7220 */ /* 0x080fe20000410000 */
[-C--:B------:R-:W-:Y:S01]  /*19e60*/  FMUL.FTZ R31, R115, R3.reuse ;  /* 0x00000003731f7220 */ /* 0x080fe20000410000 */
[-C--:B------:R-:W-:Y:S01]  /*19e70*/  FMUL.FTZ R110, R110, R3.reuse ;  /* 0x000000036e6e7220 */ /* 0x080fe20000410000 */
[-C--:B------:R-:W-:Y:S01]  /*19e80*/  FMUL.FTZ R111, R111, R3.reuse ;  /* 0x000000036f6f7220 */ /* 0x080fe20000410000 */
[C---:B--2---:R-:W-:Y:S01]  /*19e90*/  HMMA.16816.F32.BF16 R20, R4.reuse, R16, R20 ;  /* 0x000000100414723c */ /* 0x044fe20000041814 */
        /* <DEDUP_REMOVED lines=9> */
[----:B------:R-:W-:Y:S01]  /*19f30*/  MUFU.EX2 R173, R173 ;  /* 0x000000ad00ad7308 */ /* 0x000fe20000000800 */
[----:B------:R-:W-:Y:S01]  /*19f40*/  LDSM.16.MT88.4 R128, [R196+0xc800] ;  /* 0x00c80000c480783b */ /* 0x000fe20000004200 */
[C---:B------:R-:W-:Y:S01]  /*19f50*/  HMMA.16816.F32.BF16 R28, R4.reuse, R24, R28 ;  /* 0x00000018041c723c */ /* 0x040fe2000004181c */
[-C--:B------:R-:W-:Y:S01]  /*19f60*/  FMUL.FTZ R90, R90, R3.reuse ;  /* 0x000000035a5a7220 */ /* 0x080fe20000410000 */
[-C--:B------:R-:W-:Y:S01]  /*19f70*/  FMUL.FTZ R91, R91, R3.reuse ;  /* 0x000000035b5b7220 */ /* 0x080fe20000410000 */
[----:B------:R-:W-:Y:S01]  /*19f80*/  LDSM.16.MT88.4 R120, [R198+0xe800] ;  /* 0x00e80000c678783b */ /* 0x000fe20000004200 */
[-C--:B------:R-:W-:Y:S01]  /*19f90*/  FMUL.FTZ R94, R94, R3.reuse ;  /* 0x000000035e5e7220 */ /* 0x080fe20000410000 */
[-C--:B------:R-:W-:Y:S01]  /*19fa0*/  FMUL.FTZ R95, R95, R3.reuse ;  /* 0x000000035f5f7220 */ /* 0x080fe20000410000 */
[----:B------:R-:W-:Y:S01]  /*19fb0*/  HMMA.16816.F32.BF16 R24, R4, R26, R108 ;  /* 0x0000001a0418723c */ /* 0x000fe2000004186c */
[----:B------:R-:W-:Y:S01]  /*19fc0*/  MUFU.EX2 R226, R226 ;  /* 0x000000e200e27308 */ /* 0x000fe20000000800 */
[-C--:B------:R-:W-:Y:S01]  /*19fd0*/  FMUL.FTZ R98, R98, R3.reuse ;  /* 0x0000000362627220 */ /* 0x080fe20000410000 */
[----:B------:R-:W-:-:S03]  /*19fe0*/  FMUL.FTZ R99, R99, R3 ;  /* 0x0000000363637220 */ /* 0x000fc60000410000 */
[C---:B---3--:R-:W-:Y:S01]  /*19ff0*/  HMMA.16816.F32.BF16 R12, R4.reuse, R8, R12 ;  /* 0x00000008040c723c */ /* 0x048fe2000004180c */
        /* <DEDUP_REMOVED lines=10> */
[----:B------:R-:W-:Y:S04]  /*1a0a0*/  MUFU.EX2 R175, R175 ;  /* 0x000000af00af7308 */ /* 0x000fe80000000800 */
[C---:B------:R-:W-:Y:S01]  /*1a0b0*/  HMMA.16816.F32.BF16 R100, R4.reuse, R32, R108 ;  /* 0x000000200464723c */ /* 0x040fe2000004186c */
[----:B------:R-:W2:Y:S03]  /*1a0c0*/  LDSM.16.MT88.4 R108, [R196+0xe000] ;  /* 0x00e00000c46c783b */ /* 0x000ea60000004200 */
[----:B------:R-:W3:Y:S02]  /*1a0d0*/  MUFU.EX2 R228, R228 ;  /* 0x000000e400e47308 */ /* 0x000ee40000000800 */
[C---:B------:R-:W-:Y:S06]  /*1a0e0*/  HMMA.16816.F32.BF16 R32, R4.reuse, R34, R104 ;  /* 0x000000220420723c */ /* 0x040fec0000041868 */
        /* <DEDUP_REMOVED lines=9> */
[----:B------:R-:W3:Y:S01]  /*1a180*/  MUFU.EX2 R230, R230 ;  /* 0x000000e600e67308 */ /* 0x000ee20000000800 */
[C---:B----4-:R-:W-:Y:S06]  /*1a190*/  HMMA.16816.F32.BF16 R92, R4.reuse, R136, R92 ;  /* 0x00000088045c723c */ /* 0x050fec000004185c */
[C---:B-1----:R-:W-:Y:S01]  /*1a1a0*/  HMMA.16816.F32.BF16 R40, R4.reuse, R116, R104 ;  /* 0x000000740428723c */ /* 0x042fe20000041868 */
[----:B------:R-:W1:Y:S01]  /*1a1b0*/  LDSM.16.MT88.4 R104, [R195+0xe000] ;  /* 0x00e00000c368783b */ /* 0x000e620000004200 */
[----:B------:R-:W-:Y:S04]  /*1a1c0*/  MUFU.EX2 R227, R227 ;  /* 0x000000e300e37308 */ /* 0x000fe80000000800 */
[----:B------:R-:W-:Y:S01]  /*1a1d0*/  HMMA.16816.F32.BF16 R36, R4, R118, R36 ;  /* 0x000000760424723c */ /* 0x000fe20000041824 */
[-C--:B------:R-:W-:Y:S01]  /*1a1e0*/  FMUL.FTZ R116, R44, R162.reuse ;  /* 0x000000a22c747220 */ /* 0x080fe20000410000 */
[-C--:B------:R-:W-:Y:S01]  /*1a1f0*/  FMUL.FTZ R117, R45, R162.reuse ;  /* 0x000000a22d757220 */ /* 0x080fe20000410000 */
[-C--:B------:R-:W-:Y:S01]  /*1a200*/  FMUL.FTZ R44, R48, R162.reuse ;  /* 0x000000a2302c7220 */ /* 0x080fe20000410000 */
[----:B------:R-:W-:Y:S01]  /*1a210*/  FMUL.FTZ R45, R49, R162 ;  /* 0x000000a2312d7220 */ /* 0x000fe20000410000 */
[----:B------:R-:W4:Y:S02]  /*1a220*/  MUFU.EX2 R234, R234 ;  /* 0x000000ea00ea7308 */ /* 0x000f240000000800 */
        /* <DEDUP_REMOVED lines=11> */
[----:B------:R-:W5:Y:S01]  /*1a2e0*/  LDSM.16.MT88.4 R112, [R198+0x10000] ;  /* 0x01000000c670783b */ /* 0x000f620000004200 */
[-C--:B------:R-:W-:Y:S01]  /*1a2f0*/  FMUL.FTZ R52, R56, R162.reuse ;  /* 0x000000a238347220 */ /* 0x080fe20000410000 */
[-C--:B------:R-:W-:Y:S01]  /*1a300*/  FMUL.FTZ R53, R57, R162.reuse ;  /* 0x000000a239357220 */ /* 0x080fe20000410000 */
[-C--:B------:R-:W-:Y:S01]  /*1a310*/  FMUL.FTZ R54, R58, R3.reuse ;  /* 0x000000033a367220 */ /* 0x080fe20000410000 */
[-C--:B------:R-:W-:Y:S01]  /*1a320*/  FMUL.FTZ R55, R59, R3.reuse ;  /* 0x000000033b377220 */ /* 0x080fe20000410000 */
[----:B------:R-:W-:Y:S01]  /*1a330*/  MUFU.EX2 R232, R232 ;  /* 0x000000e800e87308 */ /* 0x000fe20000000800 */
[C---:B--2---:R-:W-:Y:S06]  /*1a340*/  HMMA.16816.F32.BF16 R56, R4.reuse, R108, R116 ;  /* 0x0000006c0438723c */ /* 0x044fec0000041874 */
[C---:B------:R-:W-:Y:S01]  /*1a350*/  HMMA.16816.F32.BF16 R52, R4.reuse, R110, R52 ;  /* 0x0000006e0434723c */ /* 0x040fe20000041834 */
[----:B------:R-:W2:Y:S01]  /*1a360*/  LDSM.16.MT88.4 R108, [R197+0x10000] ;  /* 0x01000000c56c783b */ /* 0x000ea20000004200 */
        /* <DEDUP_REMOVED lines=20> */
[----:B------:R-:W4:Y:S01]  /*1a4b0*/  MUFU.EX2 R236, R236 ;  /* 0x000000ec00ec7308 */ /* 0x000f220000000800 */
[C---:B-----5:R-:W-:Y:S01]  /*1a4c0*/  HMMA.16816.F32.BF16 R72, R4.reuse, R112, R116 ;  /* 0x000000700448723c */ /* 0x060fe20000041874 */
[----:B------:R-:W5:Y:S05]  /*1a4d0*/  LDSM.16.MT88.4 R116, [R197+0xc800] ;  /* 0x00c80000c574783b */ /* 0x000f6a0000004200 */
[C---:B------:R-:W-:Y:S01]  /*1a4e0*/  HMMA.16816.F32.BF16 R68, R4.reuse, R114, R68 ;  /* 0x000000720444723c */ /* 0x040fe20000041844 */
[-C--:B------:R-:W-:Y:S01]  /*1a4f0*/  FMUL.FTZ R112, R80, R162.reuse ;  /* 0x000000a250707220 */ /* 0x080fe20000410000 */
[-C--:B------:R-:W-:Y:S01]  /*1a500*/  FMUL.FTZ R113, R81, R162.reuse ;  /* 0x000000a251717220 */ /* 0x080fe20000410000 */
[-C--:B------:R-:W-:Y:S01]  /*1a510*/  FMUL.FTZ R80, R84, R162.reuse ;  /* 0x000000a254507220 */ /* 0x080fe20000410000 */
[----:B------:R-:W-:Y:S01]  /*1a520*/  FMUL.FTZ R81, R85, R162 ;  /* 0x000000a255517220 */ /* 0x000fe20000410000 */
[----:B------:R-:W-:Y:S01]  /*1a530*/  MUFU.EX2 R233, R233 ;  /* 0x000000e900e97308 */ /* 0x000fe20000000800 */
[----:B--2---:R-:W-:Y:S01]  /*1a540*/  HMMA.16816.F32.BF16 R76, R4, R108, R76 ;  /* 0x0000006c044c723c */ /* 0x004fe2000004184c */
[-C--:B------:R-:W-:Y:S01]  /*1a550*/  FMUL.FTZ R114, R82, R3.reuse ;  /* 0x0000000352727220 */ /* 0x080fe20000410000 */
[-C--:B------:R-:W-:Y:S01]  /*1a560*/  FMUL.FTZ R115, R83, R3.reuse ;  /* 0x0000000353737220 */ /* 0x080fe20000410000 */
[-C--:B------:R-:W-:Y:S01]  /*1a570*/  FMUL.FTZ R82, R86, R3.reuse ;  /* 0x0000000356527220 */ /* 0x080fe20000410000 */
[-C--:B------:R-:W-:Y:S01]  /*1a580*/  FMUL.FTZ R83, R87, R3.reuse ;  /* 0x0000000357537220 */ /* 0x080fe20000410000 */
[----:B------:R-:W-:-:S02]  /*1a590*/  FFMA.FTZ R3, R221, R3, R152 ;  /* 0x00000003dd037223 */ /* 0x000fc40000010098 */
[----:B------:R-:W2:Y:S02]  /*1a5a0*/  MUFU.EX2 R238, R238 ;  /* 0x000000ee00ee7308 */ /* 0x000ea40000000800 */
[----:B------:R-:W-:Y:S01]  /*1a5b0*/  HMMA.16816.F32.BF16 R84, R4, R110, R112 ;  /* 0x0000006e0454723c */ /* 0x000fe20000041870 */
[----:B------:R-:W4:Y:S01]  /*1a5c0*/  LDSM.16.MT88.4 R112, [R197+0xe800] ;  /* 0x00e80000c570783b */ /* 0x000f220000004200 */
[----:B------:R-:W-:-:S03]  /*1a5d0*/  FADD.FTZ R3, R2, R3 ;  /* 0x0000000302037221 */ /* 0x000fc60000010000 */
[----:B------:R-:W2:Y:S01]  /*1a5e0*/  LDSM.16.MT88.4 R108, [R196+0xe800] ;  /* 0x00e80000c46c783b */ /* 0x000ea20000004200 */
[----:B------:R-:W-:Y:S01]  /*1a5f0*/  MUFU.EX2 R168, R168 ;  /* 0x000000a800a87308 */ /* 0x000fe20000000800 */
[----:B------:R-:W-:-:S04]  /*1a600*/  FADD.FTZ R0, R0, R3 ;  /* 0x0000000300007221 */ /* 0x000fc80000010000 */
[----:B------:R-:W-:Y:S01]  /*1a610*/  FADD.FTZ R0, R159, R0 ;  /* 0x000000009f007221 */ /* 0x000fe20000010000 */
[C---:B-1----:R-:W-:Y:S02]  /*1a620*/  HMMA.16816.F32.BF16 R80, R4.reuse, R104, R80 ;  /* 0x000000680450723c */ /* 0x042fe40000041850 */
[----:B------:R-:W-:Y:S04]  /*1a630*/  MUFU.EX2 R164, R164 ;  /* 0x000000a400a47308 */ /* 0x000fe80000000800 */
[C---:B------:R-:W-:Y:S01]  /*1a640*/  HMMA.16816.F32.BF16 R88, R4.reuse, R106, R88 ;  /* 0x0000006a0458723c */ /* 0x040fe20000041858 */
[----:B------:R-:W-:Y:S01]  /*1a650*/  F2FP.BF16.F32.PACK_AB R104, R222, R171 ;  /* 0x000000abde68723e */ /* 0x000fe200000010ff */
[----:B------:R-:W-:Y:S01]  /*1a660*/  FADD.FTZ R171, R171, R154 ;  /* 0x0000009aabab7221 */ /* 0x000fe20000010000 */
[----:B---3--:R-:W-:Y:S01]  /*1a670*/  F2FP.BF16.F32.PACK_AB R105, R228, R175 ;  /* 0x000000afe469723e */ /* 0x008fe200000010ff */
[----:B------:R-:W1:Y:S01]  /*1a680*/  MUFU.EX2 R163, R163 ;  /* 0x000000a300a37308 */ /* 0x000e620000000800 */
[----:B------:R-:W-:Y:S01]  /*1a690*/  FADD.FTZ R175, R175, R0 ;  /* 0x00000000afaf7221 */ /* 0x000fe20000010000 */
[----:B------:R-:W-:Y:S01]  /*1a6a0*/  HMMA.16816.F32.BF16 R4, R4, R138, R96 ;  /* 0x0000008a0404723c */ /* 0x000fe20000041860 */
[----:B------:R-:W-:Y:S01]  /*1a6b0*/  F2FP.BF16.F32.PACK_AB R106, R226, R173 ;  /* 0x000000ade26a723e */ /* 0x000fe200000010ff */
[----:B------:R-:W-:Y:S01]  /*1a6c0*/  LDSM.16.MT88.4 R96, [R196+0x10800] ;  /* 0x01080000c460783b */ /* 0x000fe20000004200 */
[----:B------:R-:W-:Y:S01]  /*1a6d0*/  F2FP.BF16.F32.PACK_AB R107, R230, R225 ;  /* 0x000000e1e66b723e */ /* 0x000fe200000010ff */
[----:B------:R-:W-:Y:S01]  /*1a6e0*/  FADD.FTZ R222, R222, R171 ;  /* 0x000000abdede7221 */ /* 0x000fe20000010000 */
[----:B------:R-:W-:Y:S01]  /*1a6f0*/  FADD.FTZ R228, R228, R175 ;  /* 0x000000afe4e47221 */ /* 0x000fe20000010000 */
[----:B------:R-:W-:Y:S02]  /*1a700*/  LDSM.16.MT88.4 R136, [R195+0xf000] ;  /* 0x00f00000c388783b */ /* 0x000fe40000004200 */
[----:B------:R-:W-:Y:S01]  /*1a710*/  FADD.FTZ R173, R173, R222 ;  /* 0x000000deadad7221 */ /* 0x000fe20000010000 */
[----:B------:R-:W-:Y:S01]  /*1a720*/  FADD.FTZ R225, R225, R228 ;  /* 0x000000e4e1e17221 */ /* 0x000fe20000010000 */
[----:B-----5:R-:W-:Y:S02]  /*1a730*/  HMMA.16816.F32.BF16 R20, R104, R116, R20 ;  /* 0x000000746814723c */ /* 0x020fe40000041814 */
[----:B------:R-:W-:Y:S01]  /*1a740*/  FADD.FTZ R226, R226, R173 ;  /* 0x000000ade2e27221 */ /* 0x000fe20000010000 */
[----:B------:R-:W-:-:S03]  /*1a750*/  FADD.FTZ R230, R230, R225 ;  /* 0x000000e1e6e67221 */ /* 0x000fc60000010000 */
        /* <DEDUP_REMOVED lines=32> */
[----:B------:R-:W-:Y:S01]  /*1a960*/  F2FP.BF16.F32.PACK_AB R99, R238, R233 ;  /* 0x000000e9ee63723e */ /* 0x000fe200000010ff */
        /* <DEDUP_REMOVED lines=10> */
[----:B------:R-:W4:Y:S05]  /*1aa10*/  LDSM.16.MT88.4 R8, [R198+0x11000] ;  /* 0x01100000c608783b */ /* 0x000f2a0000004200 */
[C---:B--2---:R-:W-:Y:S06]  /*1aa20*/  HMMA.16816.F32.BF16 R112, R96.reuse, R108, R28 ;  /* 0x0000006c6070723c */ /* 0x044fec000004181c */
[C---:B------:R-:W-:Y:S06]  /*1aa30*/  HMMA.16816.F32.BF16 R28, R96.reuse, R144, R40 ;  /* 0x00000090601c723c */ /* 0x040fec0000041828 */
[----:B------:R-:W-:Y:S01]  /*1aa40*/  HMMA.16816.F32.BF16 R40, R96, R146, R36 ;  /* 0x000000926028723c */ /* 0x000fe20000041824 */
[----:B------:R-:W2:Y:S04]  /*1aa50*/  LDSM.16.MT88.4 R36, [R197+0x11000] ;  /* 0x01100000c524783b */ /* 0x000ea80000004200 */
[----:B------:R-:W-:Y:S01]  /*1aa60*/  LDSM.16.MT88.4 R144, [R195+0x11000] ;  /* 0x01100000c390783b */ /* 0x000fe20000004200 */
[C---:B-1----:R-:W-:Y:S06]  /*1aa70*/  HMMA.16816.F32.BF16 R76, R104.reuse, R120, R76 ;  /* 0x00000078684c723c */ /* 0x042fec000004184c */
[----:B------:R-:W-:Y:S01]  /*1aa80*/  HMMA.16816.F32.BF16 R84, R104, R122, R84 ;  /* 0x0000007a6854723c */ /* 0x000fe20000041854 */
[----:B------:R-:W-:Y:S05]  /*1aa90*/  LDSM.16.MT88.4 R104, [R196+0xd800] ;  /* 0x00d80000c468783b */ /* 0x000fea0000004200 */
[C---:B---3--:R-:W-:Y:S06]  /*1aaa0*/  HMMA.16816.F32.BF16 R120, R96.reuse, R116, R20 ;  /* 0x000000746078723c */ /* 0x048fec0000041814 */
[C---:B------:R-:W-:Y:S06]  /*1aab0*/  HMMA.16816.F32.BF16 R20, R96.reuse, R132, R56 ;  /* 0x000000846014723c */ /* 0x040fec0000041838 */
[C---:B------:R-:W-:Y:S01]  /*1aac0*/  HMMA.16816.F32.BF16 R56, R96.reuse, R134, R52 ;  /* 0x000000866038723c */ /* 0x040fe20000041834 */
[----:B------:R-:W1:Y:S04]  /*1aad0*/  LDSM.16.MT88.4 R132, [R196+0x11000] ;  /* 0x01100000c484783b */ /* 0x000e680000004200 */
[----:B------:R-:W-:Y:S01]  /*1aae0*/  LDSM.16.MT88.4 R52, [R197+0xf800] ;  /* 0x00f80000c534783b */ /* 0x000fe20000004200 */
[C---:B----4-:R-:W-:Y:S06]  /*1aaf0*/  HMMA.16816.F32.BF16 R12, R96.reuse, R8, R72 ;  /* 0x00000008600c723c */ /* 0x050fec0000041848 */
[C---:B------:R-:W-:Y:S01]  /*1ab00*/  HMMA.16816.F32.BF16 R72, R96.reuse, R10, R68 ;  /* 0x0000000a6048723c */ /* 0x040fe20000041844 */
[----:B------:R-:W-:Y:S05]  /*1ab10*/  LDSM.16.MT88.4 R68, [R195+0xf800] ;  /* 0x00f80000c344783b */ /* 0x000fea0000004200 */
[C---:B------:R-:W-:Y:S06]  /*1ab20*/  HMMA.16816.F32.BF16 R108, R96.reuse, R110, R24 ;  /* 0x0000006e606c723c */ /* 0x040fec0000041818 */
[C---:B--2---:R-:W-:Y:S06]  /*1ab30*/  HMMA.16816.F32.BF16 R76, R96.reuse, R36, R76 ;  /* 0x00000024604c723c */ /* 0x044fec000004184c */
[C---:B------:R-:W-:Y:S01]  /*1ab40*/  HMMA.16816.F32.BF16 R8, R96.reuse, R38, R84 ;  /* 0x000000266008723c */ /* 0x040fe20000041854 */
[----:B------:R-:W2:Y:S05]  /*1ab50*/  LDSM.16.MT88.4 R36, [R195+0xd800] ;  /* 0x00d80000c324783b */ /* 0x000eaa0000004200 */
[C---:B------:R-:W-:Y:S06]  /*1ab60*/  HMMA.16816.F32.BF16 R24, R96.reuse, R140, R48 ;  /* 0x0000008c6018723c */ /* 0x040fec0000041830 */
[C---:B------:R-:W-:Y:S06]  /*1ab70*/  HMMA.16816.F32.BF16 R116, R96.reuse, R118, R16 ;  /* 0x000000766074723c */ /* 0x040fec0000041810 */
[C---:B------:R-:W-:Y:S01]  /*1ab80*/  HMMA.16816.F32.BF16 R48, R96.reuse, R142, R44 ;  /* 0x0000008e6030723c */ /* 0x040fe2000004182c */
[----:B------:R-:W3:Y:S04]  /*1ab90*/  LDSM.16.MT88.4 R44, [R198+0xf800] ;  /* 0x00f80000c62c783b */ /* 0x000ee80000004200 */
[----:B------:R-:W-:Y:S01]  /*1aba0*/  LDSM.16.MT88.4 R140, [R198+0xd800] ;  /* 0x00d80000c68c783b */ /* 0x000fe20000004200 */
[C---:B------:R-:W-:Y:S06]  /*1abb0*/  HMMA.16816.F32.BF16 R16, R96.reuse, R136, R64 ;  /* 0x000000886010723c */ /* 0x040fec0000041840 */
[C---:B------:R-:W-:Y:S01]  /*1abc0*/  HMMA.16816.F32.BF16 R64, R96.reuse, R138, R60 ;  /* 0x0000008a6040723c */ /* 0x040fe2000004183c */
[----:B------:R-:W4:Y:S04]  /*1abd0*/  LDSM.16.MT88.4 R60, [R196+0xf800] ;  /* 0x00f80000c43c783b */ /* 0x000f280000004200 */
[----:B------:R-:W5:Y:S01]  /*1abe0*/  LDSM.16.MT88.4 R136, [R197+0xd800] ;  /* 0x00d80000c588783b */ /* 0x000f620000004200 */
[C---:B------:R-:W-:Y:S06]  /*1abf0*/  HMMA.16816.F32.BF16 R32, R96.reuse, R150, R32 ;  /* 0x000000966020723c */ /* 0x040fec0000041820 */
[----:B------:R-:W-:Y:S01]  /*1ac00*/  HMMA.16816.F32.BF16 R100, R96, R148, R100 ;  /* 0x000000946064723c */ /* 0x000fe20000041864 */
[-CC-:B------:R-:W-:Y:S01]  /*1ac10*/  FFMA.FTZ R151, R167, R166.reuse, -R169.reuse ;  /* 0x000000a6a7977223 */ /* 0x180fe200000108a9 */
[-C--:B------:R-:W-:Y:S01]  /*1ac20*/  FFMA.FTZ R150, R172, R166.reuse, -R169 ;  /* 0x000000a6ac967223 */ /* 0x080fe200000108a9 */
[----:B------:R-:W-:-:S03]  /*1ac30*/  FFMA.FTZ R167, R170, R166, -R165 ;  /* 0x000000a6aaa77223 */ /* 0x000fc600000108a5 */
[C---:B-1----:R-:W-:Y:S01]  /*1ac40*/  HMMA.16816.F32.BF16 R84, R96.reuse, R132, R80 ;  /* 0x000000846054723c */ /* 0x042fe20000041850 */
[-CC-:B------:R-:W-:Y:S01]  /*1ac50*/  FFMA.FTZ R148, R224, R166.reuse, -R169.reuse ;  /* 0x000000a6e0947223 */ /* 0x180fe200000108a9 */
[----:B------:R-:W-:Y:S01]  /*1ac60*/  FFMA.FTZ R149, R174, R166, -R169 ;  /* 0x000000a6ae957223 */ /* 0x000fe200000108a9 */
[----:B------:R-:W-:Y:S01]  /*1ac70*/  MUFU.EX2 R150, R150 ;  /* 0x0000009600967308 */ /* 0x000fe20000000800 */
[----:B------:R-:W1:Y:S02]  /*1ac80*/  LDSM.16.MT88.4 R80, [R197+0x11800] ;  /* 0x01180000c550783b */ /* 0x000e640000004200 */
[C---:B------:R-:W-:Y:S02]  /*1ac90*/  HMMA.16816.F32.BF16 R88, R96.reuse, R134, R88 ;  /* 0x000000866058723c */ /* 0x040fe40000041858 */
[----:B------:R-:W1:Y:S03]  /*1aca0*/  LDSM.16.MT88.4 R132, [R198+0x11800] ;  /* 0x01180000c684783b */ /* 0x000e660000004200 */
[----:B------:R-:W-:Y:S01]  /*1acb0*/  MUFU.EX2 R148, R148 ;  /* 0x0000009400947308 */ /* 0x000fe20000000800 */
[C---:B------:R-:W-:Y:S06]  /*1acc0*/  HMMA.16816.F32.BF16 R92, R96.reuse, R144, R92 ;  /* 0x00000090605c723c */ /* 0x040fec000004185c */
[----:B------:R-:W-:Y:S01]  /*1acd0*/  HMMA.16816.F32.BF16 R4, R96, R146, R4 ;  /* 0x000000926004723c */ /* 0x000fe20000041804 */
[----:B------:R-:W2:Y:S06]  /*1ace0*/  MUFU.EX2 R149, R149 ;  /* 0x0000009500957308 */ /* 0x000eac0000000800 */
[----:B------:R-:W-:-:S02]  /*1acf0*/  F2FP.BF16.F32.PACK_AB R99, R163, R164 ;  /* 0x000000a4a363723e */ /* 0x000fc400000010ff */
[----:B------:R-:W3:Y:S08]  /*1ad00*/  MUFU.EX2 R151, R151 ;  /* 0x0000009700977308 */ /* 0x000ef00000000800 */
[----:B------:R-:W4:Y:S01]  /*1ad10*/  MUFU.EX2 R167, R167 ;  /* 0x000000a700a77308 */ /* 0x000f220000000800 */
[----:B--2---:R-:W-:Y:S01]  /*1ad20*/  F2FP.BF16.F32.PACK_AB R96, R149, R148 ;  /* 0x000000949560723e */ /* 0x004fe200000010ff */
[----:B------:R-:W-:Y:S01]  /*1ad30*/  FADD.FTZ R148, R148, R3 ;  /* 0x0000000394947221 */ /* 0x000fe20000010000 */
[----:B------:R-:W-:-:S03]  /*1ad40*/  MOV R3, R157 ;  /* 0x0000009d00037202 */ /* 0x000fc60000000f00 */
[----:B------:R-:W-:Y:S01]  /*1ad50*/  FADD.FTZ R149, R149, R148 ;  /* 0x0000009495957221 */ /* 0x000fe20000010000 */
[----:B---3--:R-:W-:-:S03]  /*1ad60*/  F2FP.BF16.F32.PACK_AB R98, R151, R150 ;  /* 0x000000969762723e */ /* 0x008fc600000010ff */
        /* <DEDUP_REMOVED lines=19> */
[----:B------:R-:W2:Y:S05]  /*1aea0*/  LDSM.16.MT88.4 R136, [R196+0x11800] ;  /* 0x01180000c488783b */ /* 0x000eaa0000004200 */
[C---:B------:R-:W-:Y:S01]  /*1aeb0*/  HMMA.16816.F32.BF16 R60, R96.reuse, R68, R16 ;  /* 0x00000044603c723c */ /* 0x040fe20000041810 */
[----:B------:R-:W3:Y:S05]  /*1aec0*/  LDSM.16.MT88.4 R16, [R195+0x11800] ;  /* 0x01180000c310783b */ /* 0x000eea0000004200 */
[C---:B------:R-:W-:Y:S06]  /*1aed0*/  HMMA.16816.F32.BF16 R64, R96.reuse, R70, R64 ;  /* 0x000000466040723c */ /* 0x040fec0000041840 */
[C---:B-1----:R-:W-:Y:S06]  /*1aee0*/  HMMA.16816.F32.BF16 R76, R96.reuse, R80, R76 ;  /* 0x00000050604c723c */ /* 0x042fec000004184c */
[C---:B------:R-:W-:Y:S06]  /*1aef0*/  HMMA.16816.F32.BF16 R128, R96.reuse, R140, R128 ;  /* 0x0000008c6080723c */ /* 0x040fec0000041880 */
[C---:B------:R-:W-:Y:S06]  /*1af00*/  HMMA.16816.F32.BF16 R124, R96.reuse, R142, R124 ;  /* 0x0000008e607c723c */ /* 0x040fec000004187c */
[C---:B------:R-:W-:Y:S06]  /*1af10*/  HMMA.16816.F32.BF16 R68, R96.reuse, R132, R12 ;  /* 0x000000846044723c */ /* 0x040fec000004180c */
[----:B------:R-:W-:Y:S01]  /*1af20*/  HMMA.16816.F32.BF16 R72, R96, R134, R72 ;  /* 0x000000866048723c */ /* 0x000fe20000041848 */
[----:B------:R-:W-:-:S05]  /*1af30*/  MOV R132, R158 ;  /* 0x0000009e00847202 */ /* 0x000fca0000000f00 */
[C---:B------:R-:W-:Y:S06]  /*1af40*/  HMMA.16816.F32.BF16 R80, R96.reuse, R82, R8 ;  /* 0x000000526050723c */ /* 0x040fec0000041808 */
[C---:B--2---:R-:W-:Y:S06]  /*1af50*/  HMMA.16816.F32.BF16 R84, R96.reuse, R136, R84 ;  /* 0x000000886054723c */ /* 0x044fec0000041854 */
[C---:B------:R-:W-:Y:S06]  /*1af60*/  HMMA.16816.F32.BF16 R88, R96.reuse, R138, R88 ;  /* 0x0000008a6058723c */ /* 0x040fec0000041858 */
[C---:B---3--:R-:W-:Y:S06]  /*1af70*/  HMMA.16816.F32.BF16 R92, R96.reuse, R16, R92 ;  /* 0x00000010605c723c */ /* 0x048fec000004185c */
[----:B------:R-:W-:-:S15]  /*1af80*/  HMMA.16816.F32.BF16 R96, R96, R18, R4 ;  /* 0x000000126060723c */ /* 0x000fde0000041804 */
[----:B------:R-:W-:-:S09]  /*1af90*/  NOP ;  /* 0x0000000000007918 */ /* 0x000fd20000000000 */
.L_x_2480:
[----:B------:R-:W-:Y:S05]  /*1afa0*/  @!P5 BRA `(.L_x_2489) ;  /* 0x000000440024d947 */ /* 0x000fea0003800000 */
[----:B------:R-:W-:Y:S02]  /*1afb0*/  MOV R2, R3 ;  /* 0x0000000300027202 */ /* 0x000fe40000000f00 */
[----:B------:R-:W-:-:S07]  /*1afc0*/  MOV R0, R132 ;  /* 0x0000008400007202 */ /* 0x000fce0000000f00 */
.L_x_2498:
[----:B------:R-:W1:Y:S01]  /*1afd0*/  LDC.64 R134, c[0x0][0x208] ;  /* 0x00008200ff867b82 */ /* 0x000e620000000a00 */
[----:B------:R-:W-:Y:S04]  /*1afe0*/  DEPBAR.LE SB0, 0x0 ;  /* 0x000080000000791a */ /* 0x000fe80000000000 */
[----:B------:R-:W-:Y:S05]  /*1aff0*/  WARPSYNC.ALL ;  /* 0x0000000000007948 */ /* 0x000fea0003800000 */
[----:B------:R-:W2:Y:S08]  /*1b000*/  LDC.64 R132, c[0x0][0x198] ;  /* 0x00006600ff847b82 */ /* 0x000eb00000000a00 */
[----:B------:R-:W-:Y:S01]  /*1b010*/  BAR.SYNC.DEFER_BLOCKING 0x0 ;  /* 0x0000000000007b1d */ /* 0x000fe20000010000 */
[----:B------:R-:W-:Y:S01]  /*1b020*/  ISETP.NE.U32.AND P0, PT, R214, RZ, PT ;  /* 0x000000ffd600720c */ /* 0x000fe20003f05070 */
[----:B------:R-:W-:Y:S03]  /*1b030*/  VIADD R216, R216, 0xffffffff ;  /* 0xffffffffd8d87836 */ /* 0x000fe60000000000 */
        /* <DEDUP_REMOVED lines=12> */
[----:B--2---:R-:W2:Y:S11]  /*1b100*/  LD.E R10, desc[UR4][R132.64+0x170] ;  /* 0x00017004840a7980 */ /* 0x004eb6000c101900 */
        /* <DEDUP_REMOVED lines=17> */
[-C--:B------:R-:W-:Y:S01]  /*1b220*/  LOP3.LUT R3, R3, R10.reuse, RZ, 0x3c, !PT ;  /* 0x0000000a03037212 */ /* 0x080fe200078e3cff */
[----:B------:R-:W-:Y:S02]  /*1b230*/  IMAD.HI.U32 R9, R9, R13, R8 ;  /* 0x0000000d09097227 */ /* 0x000fe400078e0008 */
[----:B------:R-:W2:Y:S01]  /*1b240*/  LD.E.64 R12, desc[UR4][R132.64+0x40] ;  /* 0x00004004840c7980 */ /* 0x000ea2000c101b00 */
[----:B------:R-:W-:Y:S02]  /*1b250*/  ISETP.GE.AND P0, PT, R3, RZ, PT ;  /* 0x000000ff0300720c */ /* 0x000fe40003f06270 */
[----:B------:R-:W-:Y:S01]  /*1b260*/  LOP3.LUT R3, RZ, R10, RZ, 0x33, !PT ;  /* 0x0000000aff037212 */ /* 0x000fe200078e33ff */
        /* <DEDUP_REMOVED lines=13> */
[----:B------:R-:W-:Y:S07]  /*1b340*/  ISETP.NE.AND P2, PT, R10, RZ, PT ;  /* 0x000000ff0a00720c */ /* 0x000fee0003f45270 */
        /* <DEDUP_REMOVED lines=26> */
.L_x_2491:
[----:B-1----:R-:W-:Y:S02]  /*1b4f0*/  R2UR UR4, R134 ;  /* 0x00000000860472ca */ /* 0x002fe400000e0000 */
[----:B------:R-:W-:Y:S11]  /*1b500*/  R2UR UR5, R135 ;  /* 0x00000000870572ca */ /* 0x000ff600000e0000 */
[----:B------:R-:W-:Y:S02]  /*1b510*/  @!UPT UIADD3 URZ, URZ, URZ, URZ ;  /* 0x0000003f3f3ff290 */ /* 0x000fe4000fffe03f */
[----:B--2---:R-:W2:Y:S02]  /*1b520*/  LD.E R10, desc[UR4][R132.64+0x40] ;  /* 0x00004004840a7980 */ /* 0x004ea4000c101900 */
[----:B--2---:R-:W-:Y:S05]  /*1b530*/  IMAD.U32 R10, R10, -0x40, RZ ;  /* 0xffffffc00a0a7824 */ /* 0x004fea00078e00ff */
[----:B------:R-:W-:Y:S02]  /*1b540*/  SHF.R.S32.HI R5, RZ, 0x1f, R10 ;  /* 0x0000001fff057819 */ /* 0x000fe4000001140a */
.L_x_2492:
[----:B------:R-:W-:Y:S05]  /*1b550*/  BSYNC B0 ;  /* 0x0000000000007941 */ /* 0x000fea0003800000 */
.L_x_2490:
        /* <DEDUP_REMOVED lines=77> */
[----:B------:R-:W-:Y:S01]  /*1ba30*/  @P4 R2UR UR11, R135 ;  /* 0x00000000870b42ca */ /* 0x000fe200000e0000 */
[----:B------:R-:W-:Y:S01]  /*1ba40*/  @!P4 STS.128 [R211+0xd000], RZ ;  /* 0x00d000ffd300c388 */ /* 0x000fe20000000c00 */
        /* <DEDUP_REMOVED lines=10> */
[----:B------:R-:W-:Y:S01]  /*1baf0*/  @P2 R2UR UR4, R134 ;  /* 0x00000000860422ca */ /* 0x000fe200000e0000 */
[----:B------:R-:W-:Y:S01]  /*1bb00*/  @!PT LDS RZ, [RZ] ;  /* 0x00000000fffff984 */ /* 0x000fe20000000800 */
[----:B------:R-:W-:Y:S01]  /*1bb10*/  @!PT LDS RZ, [RZ] ;  /* 0x00000000fffff984 */ /* 0x000fe20000000800 */
[----:B------:R-:W-:Y:S01]  /*1bb20*/  @!PT LDS RZ, [RZ] ;  /* 0x00000000fffff984 */ /* 0x000fe20000000800 */
[----:B------:R2:W-:Y:S01]  /*1bb30*/  @P2 LDGSTS.E.BYPASS.LTC128B.128 [R211+0x11000], desc[UR12][R12.64+0x100] ;  /* 0x110001000cd32fae */ /* 0x0005e2000b901d4c */
[-CC-:B------:R-:W-:Y:S02]  /*1bb40*/  @P3 LEA.HI.X R19, R3, R161.reuse, R4.reuse, 0x1, P1 ;  /* 0x000000a103133211 */ /* 0x180fe400008f0c04 */
        /* <DEDUP_REMOVED lines=8> */
[----:B------:R-:W-:Y:S01]  /*1bbd0*/  ISETP.GT.AND P0, PT, R216, R203, PT ;  /* 0x000000cbd800720c */ /* 0x000fe20003f04270 */
        /* <DEDUP_REMOVED lines=12> */
[----:B------:R-:W1:Y:S04]  /*1bca0*/  LDSM.16.M88.4 R140, [R193+0x6000] ;  /* 0x00600000c18c783b */ /* 0x000e680000000200 */
[----:B------:R-:W2:Y:S04]  /*1bcb0*/  LDSM.16.M88.4 R144, [R193+0x6800] ;  /* 0x00680000c190783b */ /* 0x000ea80000000200 */
[----:B------:R-:W4:Y:S04]  /*1bcc0*/  LDSM.16.M88.4 R148, [R193+0x7000] ;  /* 0x00700000c194783b */ /* 0x000f280000000200 */
[----:B------:R-:W5:Y:S04]  /*1bcd0*/  LDSM.16.M88.4 R152, [R193+0x7800] ;  /* 0x00780000c198783b */ /* 0x000f680000000200 */
[----:B------:R-:W0:Y:S04]  /*1bce0*/  LDGDEPBAR ;  /* 0x00000000000079af */ /* 0x000e280000000000 */
[----:B------:R-:W-:Y:S04]  /*1bcf0*/  LDSM.16.M88.4 R156, [R192] ;  /* 0x00000000c09c783b */ /* 0x000fe80000000200 */
[----:B------:R-:W5:Y:S04]  /*1bd00*/  LDSM.16.M88.4 R160, [R191] ;  /* 0x00000000bfa0783b */ /* 0x000f680000000200 */
[----:B------:R-:W5:Y:S04]  /*1bd10*/  LDSM.16.M88.4 R164, [R187] ;  /* 0x00000000bba4783b */ /* 0x000f680000000200 */
[----:B------:R-:W5:Y:S04]  /*1bd20*/  LDSM.16.M88.4 R168, [R186] ;  /* 0x00000000baa8783b */ /* 0x000f680000000200 */
[----:B------:R-:W5:Y:S01]  /*1bd30*/  LDSM.16.M88.4 R172, [R185] ;  /* 0x00000000b9ac783b */ /* 0x000f620000000200 */
[C---:B-1----:R-:W-:Y:S06]  /*1bd40*/  HMMA.16816.F32.BF16 R4, R136.reuse, R140, RZ ;  /* 0x0000008c8804723c */ /* 0x042fec00000418ff */
[C---:B------:R-:W-:Y:S01]  /*1bd50*/  HMMA.16816.F32.BF16 R8, R136.reuse, R142, RZ ;  /* 0x0000008e8808723c */ /* 0x040fe200000418ff */
[----:B------:R-:W-:Y:S05]  /*1bd60*/  LDSM.16.M88.4 R140, [R190] ;  /* 0x00000000be8c783b */ /* 0x000fea0000000200 */
[C---:B--2---:R-:W-:Y:S06]  /*1bd70*/  HMMA.16816.F32.BF16 R12, R136.reuse, R144, RZ ;  /* 0x00000090880c723c */ /* 0x044fec00000418ff */
[C---:B---3--:R-:W-:Y:S01]  /*1bd80*/  HMMA.16816.F32.BF16 R16, R136.reuse, R146, RZ ;  /* 0x000000928810723c */ /* 0x048fe200000418ff */
[----:B------:R-:W1:Y:S05]  /*1bd90*/  LDSM.16.M88.4 R144, [R188+0x6000] ;  /* 0x00600000bc90783b */ /* 0x000e6a0000000200 */
[C---:B----4-:R-:W-:Y:S06]  /*1bda0*/  HMMA.16816.F32.BF16 R20, R136.reuse, R148, RZ ;  /* 0x000000948814723c */ /* 0x050fec00000418ff */
[C---:B------:R-:W-:Y:S01]  /*1bdb0*/  HMMA.16816.F32.BF16 R24, R136.reuse, R150, RZ ;  /* 0x000000968818723c */ /* 0x040fe200000418ff */
[----:B------:R-:W2:Y:S05]  /*1bdc0*/  LDSM.16.M88.4 R148, [R188+0x6800] ;  /* 0x00680000bc94783b */ /* 0x000eaa0000000200 */
[C---:B-----5:R-:W-:Y:S06]  /*1bdd0*/  HMMA.16816.F32.BF16 R28, R136.reuse, R152, RZ ;  /* 0x00000098881c723c */ /* 0x060fec00000418ff */
        /* <DEDUP_REMOVED lines=172> */
[----:B------:R-:W-:Y:S06]  /*1c8a0*/  IMAD.HI.U32 R143, R143, R145, R142 ;  /* 0x000000918f8f7227 */ /* 0x000fec00078e008e */
[C---:B------:R-:W-:Y:S04]  /*1c8b0*/  IMAD.HI.U32 R140, R143.reuse, R136, RZ ;  /* 0x000000888f8c7227 */ /* 0x040fe800078e00ff */
[----:B------:R-:W-:Y:S04]  /*1c8c0*/  IMAD.HI.U32 R142, R143, R138, RZ ;  /* 0x0000008a8f8e7227 */ /* 0x000fe800078e00ff */
[-C--:B------:R-:W-:Y:S02]  /*1c8d0*/  IMAD R136, R140, R137.reuse, R136 ;  /* 0x000000898c887224 */ /* 0x080fe400078e0288 */
[----:B------:R-:W-:Y:S01]  /*1c8e0*/  IMAD R138, R142, R137, R138 ;  /* 0x000000898e8a7224 */ /* 0x000fe200078e028a */
[----:B------:R-:W-:Y:S02]  /*1c8f0*/  LOP3.LUT R137, RZ, R144, RZ, 0x33, !PT ;  /* 0x00000090ff897212 */ /* 0x000fe400078e33ff */
        /* <DEDUP_REMOVED lines=9> */
[----:B------:R-:W-:Y:S07]  /*1c990*/  ISETP.GE.AND P1, PT, R3, RZ, PT ;  /* 0x000000ff0300720c */ /* 0x000fee0003f26270 */
[----:B------:R-:W-:Y:S01]  /*1c9a0*/  @P5 VIADD R140, R140, 0x1 ;  /* 0x000000018c8c5836 */ /* 0x000fe20000000000 */
[----:B------:R-:W-:Y:S01]  /*1c9b0*/  ISETP.NE.AND P5, PT, R144, RZ, PT ;  /* 0x000000ff9000720c */ /* 0x000fe20003fa5270 */
[----:B------:R-:W-:Y:S02]  /*1c9c0*/  @P6 VIADD R142, R142, 0x1 ;  /* 0x000000018e8e6836 */ /* 0x000fe40000000000 */
[----:B------:R-:W-:Y:S02]  /*1c9d0*/  @!P0 IMAD.MOV R140, RZ, RZ, -R140 ;  /* 0x000000ffff8c8224 */ /* 0x000fe400078e0a8c */
[----:B------:R-:W-:Y:S03]  /*1c9e0*/  @!P1 IMAD.MOV R142, RZ, RZ, -R142 ;  /* 0x000000ffff8e9224 */ /* 0x000fe600078e0a8e */
[C---:B------:R-:W-:Y:S02]  /*1c9f0*/  SEL R139, R137.reuse, R140, !P5 ;  /* 0x0000008c898b7207 */ /* 0x040fe40006800000 */
[----:B------:R-:W-:Y:S01]  /*1ca00*/  SEL R137, R137, R142, !P5 ;  /* 0x0000008e89897207 */ /* 0x000fe20006800000 */
[----:B------:R-:W2:Y:S01]  /*1ca10*/  LD.E.64 R140, desc[UR4][R132.64+0x38] ;  /* 0x00003804848c7980 */ /* 0x000ea2000c101b00 */
[-C--:B------:R-:W-:Y:S02]  /*1ca20*/  LEA R148, P1, R139, R214.reuse, 0x2 ;  /* 0x000000d68b947211 */ /* 0x080fe400078210ff */
[----:B------:R-:W-:Y:S02]  /*1ca30*/  LEA R146, P0, R137, R214, 0x2 ;  /* 0x000000d689927211 */ /* 0x000fe400078010ff */
[-C--:B------:R-:W-:Y:S01]  /*1ca40*/  LEA.HI.X.SX32 R149, R139, R215.reuse, 0x2, P1 ;  /* 0x000000d78b957211 */ /* 0x080fe200008f16ff */
[----:B------:R-:W3:Y:S01]  /*1ca50*/  LD.E.64 R142, desc[UR8][R132.64+0x20] ;  /* 0x00002008848e7980 */ /* 0x000ee2000c101b00 */
[C---:B------:R-:W-:Y:S01]  /*1ca60*/  LEA.HI.X.SX32 R147, R137.reuse, R215, 0x2, P0 ;  /* 0x000000d789937211 */ /* 0x040fe200000f16ff */
[----:B------:R-:W-:Y:S04]  /*1ca70*/  IMAD.IADD R137, R137, 0x1, -R139 ;  /* 0x0000000189897824 */ /* 0x000fe800078e0a8b */
[----:B------:R-:W-:Y:S01]  /*1ca80*/  IMAD R144, R144, R137, -0x40 ;  /* 0xffffffc090907424 */ /* 0x000fe200078e0289 */
[----:B------:R-:W4:Y:S04]  /*1ca90*/  LD.E R3, desc[UR10][R148.64] ;  /* 0x0000000a94037980 */ /* 0x000f28000c101900 */
[----:B------:R-:W4:Y:S01]  /*1caa0*/  LD.E R136, desc[UR12][R146.64] ;  /* 0x0000000c92887980 */ /* 0x000f22000c101900 */
[----:B------:R-:W-:Y:S01]  /*1cab0*/  SHF.R.S32.HI R138, RZ, 0x1f, R144 ;  /* 0x0000001fff8a7819 */ /* 0x000fe20000011490 */
[-C--:B--2---:R-:W-:Y:S02]  /*1cac0*/  IMAD R137, R141, R144.reuse, RZ ;  /* 0x000000908d897224 */ /* 0x084fe400078e02ff */
[C---:B------:R-:W-:Y:S04]  /*1cad0*/  IMAD.WIDE.U32 R144, R140.reuse, R144, RZ ;  /* 0x000000908c907225 */ /* 0x040fe800078e00ff */
[----:B------:R-:W-:Y:S04]  /*1cae0*/  IMAD R137, R140, R138, R137 ;  /* 0x0000008a8c897224 */ /* 0x000fe800078e0289 */
[----:B------:R-:W-:Y:S01]  /*1caf0*/  IMAD.IADD R145, R145, 0x1, R137 ;  /* 0x0000000191917824 */ /* 0x000fe200078e0289 */
[----:B----4-:R-:W-:Y:S04]  /*1cb00*/  IADD3 R3, -R136, R3, RZ ;  /* 0x0000000388037210 */ /* 0x010fe80007ffe1ff */
[----:B------:R-:W-:Y:S01]  /*1cb10*/  SHF.R.S32.HI R136, RZ, 0x1f, R3 ;  /* 0x0000001fff887819 */ /* 0x000fe20000011403 */
[----:B---3--:R-:W-:Y:S02]  /*1cb20*/  IMAD R137, R143, R3, RZ ;  /* 0x000000038f897224 */ /* 0x008fe400078e02ff */
[----:B------:R-:W-:Y:S04]  /*1cb30*/  IMAD.WIDE.U32 R144, R3, R142, R144 ;  /* 0x0000008e03907225 */ /* 0x000fe800078e0090 */
[----:B------:R-:W-:Y:S02]  /*1cb40*/  IMAD R137, R142, R136, R137 ;  /* 0x000000888e897224 */ /* 0x000fe400078e0289 */
[----:B------:R-:W-:Y:S02]  /*1cb50*/  IMAD.MOV.U32 R3, RZ, RZ, R144 ;  /* 0x000000ffff037224 */ /* 0x000fe400078e0090 */
[----:B------:R-:W-:Y:S01]  /*1cb60*/  IMAD.IADD R136, R145, 0x1, R137 ;  /* 0x0000000191887824 */ /* 0x000fe200078e0289 */
[----:B------:R-:W-:Y:S05]  /*1cb70*/  BRA `(.L_x_2497) ;  /* 0x0000000000187947 */ /* 0x000fea0003800000 */
.L_x_2496:
[----:B------:R-:W-:Y:S02]  /*1cb80*/  R2UR UR4, R134 ;  /* 0x00000000860472ca */ /* 0x000fe400000e0000 */
[----:B------:R-:W-:Y:S11]  /*1cb90*/  R2UR UR5, R135 ;  /* 0x00000000870572ca */ /* 0x000ff600000e0000 */
[----:B------:R-:W-:Y:S02]  /*1cba0*/  @!UPT UIADD3 URZ, URZ, URZ, URZ ;  /* 0x0000003f3f3ff290 */ /* 0x000fe4000fffe03f */
[----:B------:R-:W2:Y:S02]  /*1cbb0*/  LD.E R3, desc[UR4][R132.64+0x38] ;  /* 0x0000380484037980 */ /* 0x000ea4000c101900 */
[----:B--2---:R-:W-:Y:S05]  /*1cbc0*/  IMAD.U32 R3, R3, -0x40, RZ ;  /* 0xffffffc003037824 */ /* 0x004fea00078e00ff */
[----:B------:R-:W-:Y:S02]  /*1cbd0*/  SHF.R.S32.HI R136, RZ, 0x1f, R3 ;  /* 0x0000001fff887819 */ /* 0x000fe40000011403 */
.L_x_2497:
[----:B------:R-:W-:Y:S05]  /*1cbe0*/  BSYNC B0 ;  /* 0x0000000000007941 */ /* 0x000fea0003800000 */
.L_x_2495:
[C---:B------:R-:W-:Y:S02]  /*1cbf0*/  @P4 R2UR UR4, R134.reuse ;  /* 0x00000000860442ca */ /* 0x040fe400000e0000 */
[----:B------:R-:W-:Y:S02]  /*1cc00*/  @P4 R2UR UR5, R135 ;  /* 0x00000000870542ca */ /* 0x000fe400000e0000 */
[CC--:B------:R-:W-:Y:S02]  /*1cc10*/  LEA R144, P0, R3.reuse, R204.reuse, 0x1 ;  /* 0x000000cc03907211 */ /* 0x0c0fe400078008ff */
[C---:B------:R-:W-:Y:S02]  /*1cc20*/  @P3 R2UR UR8, R134.reuse ;  /* 0x00000000860832ca */ /* 0x040fe400000e0000 */
        /* <DEDUP_REMOVED lines=11> */
[C---:B------:R-:W-:Y:S02]  /*1cce0*/  @P3 R2UR UR10, R134.reuse ;  /* 0x00000000860a32ca */ /* 0x040fe400000e0000 */
        /* <DEDUP_REMOVED lines=19> */
[CC--:B------:R-:W-:Y:S01]  /*1ce20*/  @P2 LEA R138, P0, R3.reuse, R204.reuse, 0x1 ;  /* 0x000000cc038a2211 */ /* 0x0c0fe200078008ff */
[----:B------:R-:W-:Y:S01]  /*1ce30*/  @!PT LDS RZ, [RZ] ;  /* 0x00000000fffff984 */ /* 0x000fe20000000800 */
[----:B------:R-:W-:Y:S01]  /*1ce40*/  @!PT LDS RZ, [RZ] ;  /* 0x00000000fffff984 */ /* 0x000fe20000000800 */
[----:B------:R-:W-:Y:S01]  /*1ce50*/  @!PT LDS RZ, [RZ] ;  /* 0x00000000fffff984 */ /* 0x000fe20000000800 */
[----:B------:R1:W-:Y:S01]  /*1ce60*/  @P4 LDGSTS.E.BYPASS.LTC128B.128 [R211+0x6800], desc[UR12][R142.64] ;  /* 0x068000008ed34fae */ /* 0x0003e2000b901d4c */
[C---:B------:R-:W-:Y:S02]  /*1ce70*/  @P4 R2UR UR4, R134.reuse ;  /* 0x00000000860442ca */ /* 0x040fe400000e0000 */
[----:B------:R-:W-:Y:S01]  /*1ce80*/  @P2 LEA.HI.X R139, R3, R205, R136, 0x1, P0 ;  /* 0x000000cd038b2211 */ /* 0x000fe200000f0c88 */
        /* <DEDUP_REMOVED lines=38> */
[----:B------:R-:W-:Y:S01]  /*1d0f0*/  @P3 R2UR UR9, R135 ;  /* 0x00000000870932ca */ /* 0x000fe200000e0000 */
        /* <DEDUP_REMOVED lines=32> */
.L_x_2494:
[----:B------:R-:W-:Y:S05]  /*1d300*/  BSYNC B1 ;  /* 0x0000000000017941 */ /* 0x000fea0003800000 */
.L_x_2493:
[----:B------:R-:W-:Y:S01]  /*1d310*/  R2UR UR4, R134 ;  /* 0x00000000860472ca */ /* 0x000fe200000e0000 */
[----:B------:R-:W2:Y:S01]  /*1d320*/  S2R R3, SR_TID.X ;  /* 0x0000000000037919 */ /* 0x000ea20000002100 */
[----:B------:R-:W-:Y:S11]  /*1d330*/  R2UR UR5, R135 ;  /* 0x00000000870572ca */ /* 0x000ff600000e0000 */
[----:B------:R-:W-:Y:S02]  /*1d340*/  @!UPT UIADD3 URZ, URZ, URZ, URZ ;  /* 0x0000003f3f3ff290 */ /* 0x000fe4000fffe03f */
[----:B------:R3:W4:Y:S01]  /*1d350*/  LD.E R133, desc[UR4][R132.64+0xdc] ;  /* 0x0000dc0484857980 */ /* 0x000722000c101900 */
[----:B--2---:R-:W-:Y:S04]  /*1d360*/  SHF.L.U32 R3, R3, 0x1, RZ ;  /* 0x0000000103037819 */ /* 0x004fe800000006ff */
[----:B------:R-:W-:Y:S04]  /*1d370*/  LOP3.LUT R3, R3, 0x6, RZ, 0xc0, !PT ;  /* 0x0000000603037812 */ /* 0x000fe800078ec0ff */
[----:B------:R-:W-:Y:S04]  /*1d380*/  LEA R3, R216, R3, 0x6 ;  /* 0x00000003d8037211 */ /* 0x000fe800078e30ff */
[C---:B------:R-:W-:Y:S01]  /*1d390*/  IADD3 R136, R3.reuse, 0x8, RZ ;  /* 0x0000000803887810 */ /* 0x040fe20007ffe0ff */
[C---:B------:R-:W-:Y:S01]  /*1d3a0*/  VIADD R137, R3.reuse, 0x1 ;  /* 0x0000000103897836 */ /* 0x040fe20000000000 */
[CC--:B------:R-:W-:Y:S01]  /*1d3b0*/  ISETP.GE.AND P6, PT, R3.reuse, R220.reuse, PT ;  /* 0x000000dc0300720c */ /* 0x0c0fe20003fc6270 */
[C---:B---3--:R-:W-:Y:S01]  /*1d3c0*/  VIADD R132, R3.reuse, 0x10 ;  /* 0x0000001003847836 */ /* 0x048fe20000000000 */
[C---:B------:R-:W-:Y:S02]  /*1d3d0*/  ISETP.GE.AND P4, PT, R136.reuse, R220, PT ;  /* 0x000000dc8800720c */ /* 0x040fe40003f86270 */
[CC--:B------:R-:W-:Y:S02]  /*1d3e0*/  ISETP.GE.AND P2, PT, R136.reuse, R218.reuse, PT ;  /* 0x000000da8800720c */ /* 0x0c0fe40003f46270 */
[C---:B------:R-:W-:Y:S02]  /*1d3f0*/  ISETP.GE.OR P4, PT, R136.reuse, R219, !P4 ;  /* 0x000000db8800720c */ /* 0x040fe40006786670 */
[----:B------:R-:W-:Y:S02]  /*1d400*/  ISETP.GE.OR P2, PT, R136, R217, !P2 ;  /* 0x000000d98800720c */ /* 0x000fe40005746670 */
[C---:B------:R-:W-:Y:S02]  /*1d410*/  IADD3 R136, R3.reuse, 0x9, RZ ;  /* 0x0000000903887810 */ /* 0x040fe40007ffe0ff */
[----:B------:R-:W-:Y:S02]  /*1d420*/  ISETP.GE.AND P5, PT, R3, R218, PT ;  /* 0x000000da0300720c */ /* 0x000fe40003fa6270 */
[-C--:B------:R-:W-:Y:S02]  /*1d430*/  ISETP.GE.AND P0, PT, R137, R220.reuse, PT ;  /* 0x000000dc8900720c */ /* 0x080fe40003f06270 */
[----:B------:R-:W-:Y:S02]  /*1d440*/  ISETP.GE.OR P6, PT, R3, R219, !P6 ;  /* 0x000000db0300720c */ /* 0x000fe400077c6670 */
[----:B------:R-:W-:Y:S02]  /*1d450*/  ISETP.GE.AND P3, PT, R136, R220, PT ;  /* 0x000000dc8800720c */ /* 0x000fe40003f66270 */
[----:B------:R-:W-:Y:S02]  /*1d460*/  ISETP.GE.AND P1, PT, R137, R218, PT ;  /* 0x000000da8900720c */ /* 0x000fe40003f26270 */
[----:B------:R-:W-:Y:S02]  /*1d470*/  ISETP.GE.OR P5, PT, R3, R217, !P5 ;  /* 0x000000d90300720c */ /* 0x000fe40006fa6670 */
[CC--:B------:R-:W-:Y:S02]  /*1d480*/  ISETP.GE.OR P0, PT, R137.reuse, R219.reuse, !P0 ;  /* 0x000000db8900720c */ /* 0x0c0fe40004706670 */
[----:B-1----:R-:W-:Y:S02]  /*1d490*/  FSEL R157, R4, -INF , !P6 ;  /* 0xff800000049d7808 */ /* 0x002fe40007000000 */
[----:B------:R-:W-:Y:S02]  /*1d4a0*/  ISETP.GE.OR P3, PT, R136, R219, !P3 ;  /* 0x000000db8800720c */ /* 0x000fe40005f66670 */
[----:B------:R-:W-:Y:S02]  /*1d4b0*/  ISETP.GE.OR P1, PT, R137, R217, !P1 ;  /* 0x000000d98900720c */ /* 0x000fe40004f26670 */
[----:B------:R-:W-:Y:S02]  /*1d4c0*/  FSEL R137, R6, -INF , !P5 ;  /* 0xff80000006897808 */ /* 0x000fe40006800000 */
[C---:B------:R-:W-:Y:S02]  /*1d4d0*/  IADD3 R4, R3.reuse, 0x11, RZ ;  /* 0x0000001103047810 */ /* 0x040fe40007ffe0ff */
[----:B------:R-:W-:Y:S02]  /*1d4e0*/  IADD3 R6, R3, 0x18, RZ ;  /* 0x0000001803067810 */ /* 0x000fe40007ffe0ff */
[----:B------:R-:W-:Y:S02]  /*1d4f0*/  FSEL R159, R8, -INF , !P4 ;  /* 0xff800000089f7808 */ /* 0x000fe40006000000 */
[----:B------:R-:W-:Y:S02]  /*1d500*/  FSEL R139, R5, -INF , !P0 ;  /* 0xff800000058b7808 */ /* 0x000fe40004000000 */
[----:B------:R-:W-:Y:S02]  /*1d510*/  FMNMX.FTZ R8, R157, R0, !PT ;  /* 0x000000009d087209 */ /* 0x000fe40007810000 */
[----:B------:R-:W-:Y:S02]  /*1d520*/  FSEL R5, R9, -INF , !P3 ;  /* 0xff80000009057808 */ /* 0x000fe40005800000 */
[----:B------:R-:W-:Y:S02]  /*1d530*/  FSEL R7, R7, -INF , !P1 ;  /* 0xff80000007077808 */ /* 0x000fe40004800000 */
[----:B------:R-:W-:Y:S02]  /*1d540*/  FSEL R9, R10, -INF , !P2 ;  /* 0xff8000000a097808 */ /* 0x000fe40005000000 */
[----:B------:R-:W-:Y:S02]  /*1d550*/  ISETP.GE.AND P0, PT, R132, R218, PT ;  /* 0x000000da8400720c */ /* 0x000fe40003f06270 */
[C---:B------:R-:W-:Y:S02]  /*1d560*/  ISETP.GE.AND P3, PT, R6.reuse, R220, PT ;  /* 0x000000dc0600720c */ /* 0x040fe40003f66270 */
[----:B------:R-:W-:Y:S02]  /*1d570*/  ISETP.GE.AND P2, PT, R6, R218, PT ;  /* 0x000000da0600720c */ /* 0x000fe40003f46270 */
[C---:B------:R-:W-:Y:S02]  /*1d580*/  ISETP.GE.AND P1, PT, R4.reuse, R220, PT ;  /* 0x000000dc0400720c */ /* 0x040fe40003f26270 */
[-C--:B------:R-:W-:Y:S02]  /*1d590*/  ISETP.GE.AND P4, PT, R4, R218.reuse, PT ;  /* 0x000000da0400720c */ /* 0x080fe40003f86270 */
[----:B------:R-:W-:Y:S02]  /*1d5a0*/  ISETP.GE.AND P6, PT, R136, R218, PT ;  /* 0x000000da8800720c */ /* 0x000fe40003fc6270 */
[----:B------:R-:W-:Y:S02]  /*1d5b0*/  FMNMX.FTZ R8, R139, R8, !PT ;  /* 0x000000088b087209 */ /* 0x000fe40007810000 */
[----:B------:R-:W-:Y:S02]  /*1d5c0*/  ISETP.GE.AND P5, PT, R132, R220, PT ;  /* 0x000000dc8400720c */ /* 0x000fe40003fa6270 */
[C---:B------:R-:W-:Y:S02]  /*1d5d0*/  ISETP.GE.OR P3, PT, R6.reuse, R219, !P3 ;  /* 0x000000db0600720c */ /* 0x040fe40005f66670 */
[-C--:B------:R-:W-:Y:S02]  /*1d5e0*/  ISETP.GE.OR P2, PT, R6, R217.reuse, !P2 ;  /* 0x000000d90600720c */ /* 0x080fe40005746670 */
[----:B------:R-:W-:Y:S02]  /*1d5f0*/  ISETP.GE.OR P0, PT, R132, R217, !P0 ;  /* 0x000000d98400720c */ /* 0x000fe40004706670 */
[C---:B------:R-:W-:Y:S02]  /*1d600*/  ISETP.GE.OR P1, PT, R4.reuse, R219, !P1 ;  /* 0x000000db0400720c */ /* 0x040fe40004f26670 */
[-C--:B------:R-:W-:Y:S01]  /*1d610*/  ISETP.GE.OR P4, PT, R4, R217.reuse, !P4 ;  /* 0x000000d90400720c */ /* 0x080fe20006786670 */
[C---:B------:R-:W-:Y:S01]  /*1d620*/  VIADD R4, R3.reuse, 0x19 ;  /* 0x0000001903047836 */ /* 0x040fe20000000000 */
[----:B------:R-:W-:Y:S02]  /*1d630*/  ISETP.GE.OR P6, PT, R136, R217, !P6 ;  /* 0x000000d98800720c */ /* 0x000fe400077c6670 */
[-C--:B------:R-:W-:Y:S02]  /*1d640*/  ISETP.GE.OR P5, PT, R132, R219.reuse, !P5 ;  /* 0x000000db8400720c */ /* 0x080fe40006fa6670 */
[----:B------:R-:W-:Y:S02]  /*1d650*/  IADD3 R6, R3, 0x20, RZ ;  /* 0x0000002003067810 */ /* 0x000fe40007ffe0ff */
[----:B------:R-:W-:Y:S02]  /*1d660*/  FMNMX.FTZ R8, R159, R8, !PT ;  /* 0x000000089f087209 */ /* 0x000fe40007810000 */
[----:B------:R-:W-:Y:S02]  /*1d670*/  FSEL R169, R13, -INF , !P1 ;  /* 0xff8000000da97808 */ /* 0x000fe40004800000 */
[----:B------:R-:W-:Y:S02]  /*1d680*/  FSEL R225, R14, -INF , !P0 ;  /* 0xff8000000ee17808 */ /* 0x000fe40004000000 */
[----:B------:R-:W-:Y:S02]  /*1d690*/  FSEL R11, R11, -INF , !P6 ;  /* 0xff8000000b0b7808 */ /* 0x000fe40007000000 */
[----:B------:R-:W-:Y:S02]  /*1d6a0*/  FSEL R241, R12, -INF , !P5 ;  /* 0xff8000000cf17808 */ /* 0x000fe40006800000 */
[----:B------:R-:W-:Y:S02]  /*1d6b0*/  FMNMX.FTZ R8, R5, R8, !PT ;  /* 0x0000000805087209 */ /* 0x000fe40007810000 */
[C---:B------:R-:W-:Y:S02]  /*1d6c0*/  ISETP.GE.AND P1, PT, R6.reuse, R220, PT ;  /* 0x000000dc0600720c */ /* 0x040fe40003f26270 */
[----:B------:R-:W-:Y:S02]  /*1d6d0*/  ISETP.GE.AND P0, PT, R6, R218, PT ;  /* 0x000000da0600720c */ /* 0x000fe40003f06270 */
[C---:B------:R-:W-:Y:S02]  /*1d6e0*/  ISETP.GE.AND P6, PT, R4.reuse, R220, PT ;  /* 0x000000dc0400720c */ /* 0x040fe40003fc6270 */
[----:B------:R-:W-:Y:S02]  /*1d6f0*/  ISETP.GE.AND P5, PT, R4, R218, PT ;  /* 0x000000da0400720c */ /* 0x000fe40003fa6270 */
[C---:B------:R-:W-:Y:S02]  /*1d700*/  ISETP.GE.OR P1, PT, R6.reuse, R219, !P1 ;  /* 0x000000db0600720c */ /* 0x040fe40004f26670 */
[----:B------:R-:W-:Y:S01]  /*1d710*/  ISETP.GE.OR P0, PT, R6, R217, !P0 ;  /* 0x000000d90600720c */ /* 0x000fe20004706670 */
[----:B------:R-:W-:Y:S01]  /*1d720*/  VIADD R6, R3, 0x28 ;  /* 0x0000002803067836 */ /* 0x000fe20000000000 */
[----:B------:R-:W-:Y:S02]  /*1d730*/  FMNMX.FTZ R10, R241, R8, !PT ;  /* 0x00000008f10a7209 */ /* 0x000fe40007810000 */
[C---:B------:R-:W-:Y:S02]  /*1d740*/  ISETP.GE.OR P6, PT, R4.reuse, R219, !P6 ;  /* 0x000000db0400720c */ /* 0x040fe400077c6670 */
[----:B------:R-:W-:Y:S02]  /*1d750*/  ISETP.GE.OR P5, PT, R4, R217, !P5 ;  /* 0x000000d90400720c */ /* 0x000fe40006fa6670 */
[----:B------:R-:W-:Y:S02]  /*1d760*/  FMNMX.FTZ R8, R137, R2, !PT ;  /* 0x0000000289087209 */ /* 0x000fe40007810000 */
[----:B------:R-:W-:Y:S02]  /*1d770*/  IADD3 R4, R3, 0x21, RZ ;  /* 0x0000002103047810 */ /* 0x000fe40007ffe0ff */
[----:B------:R-:W-:Y:S02]  /*1d780*/  FSEL R239, R16, -INF , !P3 ;  /* 0xff80000010ef7808 */ /* 0x000fe40005800000 */
[----:B------:R-:W-:Y:S02]  /*1d790*/  FMNMX.FTZ R10, R169, R10, !PT ;  /* 0x0000000aa90a7209 */ /* 0x000fe40007810000 */
        /* <DEDUP_REMOVED lines=8> */
[----:B------:R-:W-:Y:S02]  /*1d820*/  FMNMX.FTZ R10, R239, R10, !PT ;  /* 0x0000000aef0a7209 */ /* 0x000fe40007810000 */
[----:B------:R-:W-:Y:S02]  /*1d830*/  FMNMX.FTZ R8, R9, R8, !PT ;  /* 0x0000000809087209 */ /* 0x000fe40007810000 */
[C---:B------:R-:W-:Y:S02]  /*1d840*/  ISETP.GE.OR P6, PT, R6.reuse, R219, !P6 ;  /* 0x000000db0600720c */ /* 0x040fe400077c6670 */
[----:B------:R-:W-:Y:S02]  /*1d850*/  ISETP.GE.OR P2, PT, R6, R217, !P2 ;  /* 0x000000d90600720c */ /* 0x000fe40005746670 */
[C---:B------:R-:W-:Y:S02]  /*1d860*/  ISETP.GE.OR P4, PT, R4.reuse, R219, !P4 ;  /* 0x000000db0400720c */ /* 0x040fe40006786670 */
[----:B------:R-:W-:Y:S02]  /*1d870*/  ISETP.GE.OR P3, PT, R4, R217, !P3 ;  /* 0x000000d90400720c */ /* 0x000fe40005f66670 */
[C---:B------:R-:W-:Y:S02]  /*1d880*/  IADD3 R6, R3.reuse, 0x30, RZ ;  /* 0x0000003003067810 */ /* 0x040fe40007ffe0ff */
[----:B------:R-:W-:Y:S02]  /*1d890*/  FSEL R237, R20, -INF , !P1 ;  /* 0xff80000014ed7808 */ /* 0x000fe40004800000 */
[----:B------:R-:W-:Y:S02]  /*1d8a0*/  IADD3 R4, R3, 0x29, RZ ;  /* 0x0000002903047810 */ /* 0x000fe40007ffe0ff */
[----:B------:R-:W-:Y:S02]  /*1d8b0*/  FMNMX.FTZ R10, R173, R10, !PT ;  /* 0x0000000aad0a7209 */ /* 0x000fe40007810000 */
[----:B------:R-:W-:Y:S02]  /*1d8c0*/  FMNMX.FTZ R8, R11, R8, !PT ;  /* 0x000000080b087209 */ /* 0x000fe40007810000 */
[----:B------:R-:W-:Y:S02]  /*1d8d0*/  FSEL R235, R21, -INF , !P4 ;  /* 0xff80000015eb7808 */ /* 0x000fe40006000000 */
[----:B------:R-:W-:Y:S02]  /*1d8e0*/  FSEL R229, R22, -INF , !P0 ;  /* 0xff80000016e57808 */ /* 0x000fe40004000000 */
[----:B------:R-:W-:Y:S02]  /*1d8f0*/  FSEL R141, R19, -INF , !P5 ;  /* 0xff800000138d7808 */ /* 0x000fe40006800000 */
[C---:B------:R-:W-:Y:S01]  /*1d900*/  ISETP.GE.AND P4, PT, R6.reuse, R220, PT ;  /* 0x000000dc0600720c */ /* 0x040fe20003f86270 */
[----:B------:R-:W-:Y:S01]  /*1d910*/  LDSM.16.MT88.4 R16, [R198+0xc000] ;  /* 0x00c00000c610783b */ /* 0x000fe20000004200 */
[----:B------:R-:W-:Y:S02]  /*1d920*/  ISETP.GE.AND P0, PT, R6, R218, PT ;  /* 0x000000da0600720c */ /* 0x000fe40003f06270 */
[----:B------:R-:W-:Y:S02]  /*1d930*/  FMNMX.FTZ R10, R237, R10, !PT ;  /* 0x0000000aed0a7209 */ /* 0x000fe40007810000 */
[----:B------:R-:W-:Y:S02]  /*1d940*/  ISETP.GE.AND P5, PT, R4, R220, PT ;  /* 0x000000dc0400720c */ /* 0x000fe40003fa6270 */
[----:B------:R-:W-:Y:S02]  /*1d950*/  FMNMX.FTZ R8, R225, R8, !PT ;  /* 0x00000008e1087209 */ /* 0x000fe40007810000 */
[C---:B------:R-:W-:Y:S02]  /*1d960*/  ISETP.GE.OR P4, PT, R6.reuse, R219, !P4 ;  /* 0x000000db0600720c */ /* 0x040fe40006786670 */
[----:B------:R-:W-:Y:S02]  /*1d970*/  ISETP.GE.OR P0, PT, R6, R217, !P0 ;  /* 0x000000d90600720c */ /* 0x000fe40004706670 */
[----:B------:R-:W-:Y:S02]  /*1d980*/  FSEL R233, R24, -INF , !P6 ;  /* 0xff80000018e97808 */ /* 0x000fe40007000000 */
[C---:B------:R-:W-:Y:S02]  /*1d990*/  ISETP.GE.OR P5, PT, R4.reuse, R219, !P5 ;  /* 0x000000db0400720c */ /* 0x040fe40006fa6670 */
[----:B------:R-:W-:Y:S02]  /*1d9a0*/  IADD3 R6, R3, 0x31, RZ ;  /* 0x0000003103067810 */ /* 0x000fe40007ffe0ff */
[----:B------:R-:W-:Y:S02]  /*1d9b0*/  FMNMX.FTZ R10, R235, R10, !PT ;  /* 0x0000000aeb0a7209 */ /* 0x000fe40007810000 */
[----:B------:R-:W-:Y:S02]  /*1d9c0*/  FMNMX.FTZ R8, R175, R8, !PT ;  /* 0x00000008af087209 */ /* 0x000fe40007810000 */
[----:B------:R-:W-:Y:S02]  /*1d9d0*/  ISETP.GE.AND P1, PT, R4, R218, PT ;  /* 0x000000da0400720c */ /* 0x000fe40003f26270 */
[----:B------:R-:W-:Y:S02]  /*1d9e0*/  FSEL R227, R23, -INF , !P3 ;  /* 0xff80000017e37808 */ /* 0x000fe40005800000 */
[----:B------:R-:W-:Y:S02]  /*1d9f0*/  FSEL R231, R25, -INF , !P5 ;  /* 0xff80000019e77808 */ /* 0x000fe40006800000 */
[----:B------:R-:W-:Y:S02]  /*1da00*/  FMNMX.FTZ R10, R233, R10, !PT ;  /* 0x0000000ae90a7209 */ /* 0x000fe40007810000 */
[----:B------:R-:W-:Y:S02]  /*1da10*/  ISETP.GE.AND P3, PT, R6, R220, PT ;  /* 0x000000dc0600720c */ /* 0x000fe40003f66270 */
[----:B------:R-:W-:Y:S02]  /*1da20*/  FMNMX.FTZ R8, R143, R8, !PT ;  /* 0x000000088f087209 */ /* 0x000fe40007810000 */
[----:B------:R-:W-:Y:S01]  /*1da30*/  ISETP.GE.OR P1, PT, R4, R217, !P1 ;  /* 0x000000d90400720c */ /* 0x000fe20004f26670 */
[----:B------:R-:W-:Y:S01]  /*1da40*/  VIADD R4, R3, 0x38 ;  /* 0x0000003803047836 */ /* 0x000fe20000000000 */
[----:B------:R-:W-:Y:S02]  /*1da50*/  FSEL R171, R28, -INF , !P4 ;  /* 0xff8000001cab7808 */ /* 0x000fe40006000000 */
[-C--:B------:R-:W-:Y:S02]  /*1da60*/  ISETP.GE.OR P3, PT, R6, R219.reuse, !P3 ;  /* 0x000000db0600720c */ /* 0x080fe40005f66670 */
[----:B------:R-:W-:Y:S02]  /*1da70*/  FMNMX.FTZ R10, R231, R10, !PT ;  /* 0x0000000ae70a7209 */ /* 0x000fe40007810000 */
[----:B------:R-:W-:Y:S02]  /*1da80*/  FMNMX.FTZ R8, R141, R8, !PT ;  /* 0x000000088d087209 */ /* 0x000fe40007810000 */
[----:B------:R-:W-:Y:S02]  /*1da90*/  IADD3 R3, R3, 0x39, RZ ;  /* 0x0000003903037810 */ /* 0x000fe40007ffe0ff */
[C---:B------:R-:W-:Y:S02]  /*1daa0*/  ISETP.GE.AND P6, PT, R4.reuse, R220, PT ;  /* 0x000000dc0400720c */ /* 0x040fe40003fc6270 */
[----:B------:R-:W-:Y:S02]  /*1dab0*/  FSEL R155, R29, -INF , !P3 ;  /* 0xff8000001d9b7808 */ /* 0x000fe40005800000 */
[----:B------:R-:W-:Y:S02]  /*1dac0*/  FMNMX.FTZ R10, R171, R10, !PT ;  /* 0x0000000aab0a7209 */ /* 0x000fe40007810000 */
[----:B------:R-:W-:Y:S02]  /*1dad0*/  FMNMX.FTZ R8, R229, R8, !PT ;  /* 0x00000008e5087209 */ /* 0x000fe40007810000 */
[----:B------:R-:W-:Y:S02]  /*1dae0*/  ISETP.GE.AND P5, PT, R3, R220, PT ;  /* 0x000000dc0300720c */ /* 0x000fe40003fa6270 */
[-C--:B------:R-:W-:Y:S02]  /*1daf0*/  ISETP.GE.OR P6, PT, R4, R219.reuse, !P6 ;  /* 0x000000db0400720c */ /* 0x080fe400077c6670 */
[----:B------:R-:W-:Y:S02]  /*1db00*/  FMNMX.FTZ R13, R155, R10, !PT ;  /* 0x0000000a9b0d7209 */ /* 0x000fe40007810000 */
[----:B------:R-:W-:Y:S02]  /*1db10*/  FSEL R147, R26, -INF , !P2 ;  /* 0xff8000001a937808 */ /* 0x000fe40005000000 */
[----:B------:R-:W-:Y:S02]  /*1db20*/  FMNMX.FTZ R10, R227, R8, !PT ;  /* 0x00000008e30a7209 */ /* 0x000fe40007810000 */
[----:B------:R-:W-:Y:S02]  /*1db30*/  FSEL R152, R32, -INF , !P6 ;  /* 0xff80000020987808 */ /* 0x000fe40007000000 */
[----:B------:R-:W-:Y:S02]  /*1db40*/  FSEL R145, R27, -INF , !P1 ;  /* 0xff8000001b917808 */ /* 0x000fe40004800000 */
[----:B------:R-:W-:Y:S01]  /*1db50*/  ISETP.GE.OR P5, PT, R3, R219, !P5 ;  /* 0x000000db0300720c */ /* 0x000fe20006fa6670 */
[----:B------:R-:W-:Y:S01]  /*1db60*/  LDSM.16.MT88.4 R24, [R197+0xc000] ;  /* 0x00c00000c518783b */ /* 0x000fe20000004200 */
[----:B------:R-:W-:Y:S02]  /*1db70*/  ISETP.GE.AND P1, PT, R4, R218, PT ;  /* 0x000000da0400720c */ /* 0x000fe40003f26270 */
[----:B------:R-:W-:Y:S02]  /*1db80*/  FMNMX.FTZ R10, R147, R10, !PT ;  /* 0x0000000a930a7209 */ /* 0x000fe40007810000 */
[----:B------:R-:W-:Y:S02]  /*1db90*/  ISETP.GE.AND P2, PT, R6, R218, PT ;  /* 0x000000da0600720c */ /* 0x000fe40003f46270 */
[----:B------:R-:W-:Y:S02]  /*1dba0*/  FSEL R150, R33, -INF , !P5 ;  /* 0xff80000021967808 */ /* 0x000fe40006800000 */
[----:B------:R-:W-:Y:S02]  /*1dbb0*/  FMNMX.FTZ R13, R152, R13, !PT ;  /* 0x0000000d980d7209 */ /* 0x000fe40007810000 */
[-C--:B------:R-:W-:Y:S02]  /*1dbc0*/  ISETP.GE.OR P1, PT, R4, R217.reuse, !P1 ;  /* 0x000000d90400720c */ /* 0x080fe40004f26670 */
[----:B------:R-:W-:Y:S02]  /*1dbd0*/  FSEL R153, R30, -INF , !P0 ;  /* 0xff8000001e997808 */ /* 0x000fe40004000000 */
[----:B------:R-:W-:Y:S02]  /*1dbe0*/  FMNMX.FTZ R4, R145, R10, !PT ;  /* 0x0000000a91047209 */ /* 0x000fe40007810000 */
[----:B------:R-:W-:Y:S02]  /*1dbf0*/  ISETP.GE.OR P2, PT, R6, R217, !P2 ;  /* 0x000000d90600720c */ /* 0x000fe40005746670 */
[----:B------:R-:W-:Y:S02]  /*1dc00*/  FMNMX.FTZ R8, R150, R13, !PT ;  /* 0x0000000d96087209 */ /* 0x000fe40007810000 */
[----:B------:R-:W-:Y:S02]  /*1dc10*/  FSEL R151, R31, -INF , !P2 ;  /* 0xff8000001f977808 */ /* 0x000fe40005000000 */
[----:B------:R-:W-:Y:S01]  /*1dc20*/  FMNMX.FTZ R4, R153, R4, !PT ;  /* 0x0000000499047209 */ /* 0x000fe20007810000 */
[----:B------:R-:W1:Y:S01]  /*1dc30*/  SHFL.BFLY PT, R13, R8, 0x2, 0x1f ;  /* 0x0c401f00080d7f89 */ /* 0x000e6200000e0000 */
[----:B------:R-:W-:Y:S02]  /*1dc40*/  ISETP.GE.AND P0, PT, R3, R218, PT ;  /* 0x000000da0300720c */ /* 0x000fe40003f06270 */
[----:B------:R-:W-:Y:S05]  /*1dc50*/  FSEL R149, R34, -INF , !P1 ;  /* 0xff80000022957808 */ /* 0x000fea0004800000 */
[----:B------:R-:W-:Y:S01]  /*1dc60*/  LDSM.16.MT88.4 R28, [R196+0xc000] ;  /* 0x00c00000c41c783b */ /* 0x000fe20000004200 */
[----:B------:R-:W-:Y:S02]  /*1dc70*/  FMNMX.FTZ R10, R151, R4, !PT ;  /* 0x00000004970a7209 */ /* 0x000fe40007810000 */
[----:B------:R-:W-:Y:S02]  /*1dc80*/  ISETP.GE.OR P0, PT, R3, R217, !P0 ;  /* 0x000000d90300720c */ /* 0x000fe40004706670 */
[----:B------:R-:W-:Y:S02]  /*1dc90*/  FMNMX.FTZ R3, R149, R10, !PT ;  /* 0x0000000a95037209 */ /* 0x000fe40007810000 */
[----:B------:R-:W-:Y:S04]  /*1dca0*/  FSEL R134, R35, -INF , !P0 ;  /* 0xff80000023867808 */ /* 0x000fe80004000000 */
[----:B------:R-:W-:Y:S05]  /*1dcb0*/  FMNMX.FTZ R6, R134, R3, !PT ;  /* 0x0000000386067209 */ /* 0x000fea0007810000 */
[----:B------:R-:W2:Y:S01]  /*1dcc0*/  SHFL.BFLY PT, R3, R6, 0x2, 0x1f ;  /* 0x0c401f0006037f89 */ /* 0x000ea200000e0000 */
[----:B-1----:R-:W-:Y:S07]  /*1dcd0*/  FMNMX.FTZ R13, R8, R13, !PT ;  /* 0x0000000d080d7209 */ /* 0x002fee0007810000 */
[----:B------:R-:W1:Y:S01]  /*1dce0*/  SHFL.BFLY PT, R132, R13, 0x1, 0x1f ;  /* 0x0c201f000d847f89 */ /* 0x000e6200000e0000 */
[----:B--2---:R-:W-:Y:S07]  /*1dcf0*/  FMNMX.FTZ R4, R6, R3, !PT ;  /* 0x0000000306047209 */ /* 0x004fee0007810000 */
[----:B------:R-:W2:Y:S01]  /*1dd00*/  SHFL.BFLY PT, R3, R4, 0x1, 0x1f ;  /* 0x0c201f0004037f89 */ /* 0x000ea200000e0000 */
[----:B-1----:R-:W-:Y:S04]  /*1dd10*/  FMNMX.FTZ R132, R13, R132, !PT ;  /* 0x000000840d847209 */ /* 0x002fe80007810000 */
[----:B------:R-:W-:Y:S01]  /*1dd20*/  FSETP.NEU.FTZ.AND P1, PT, R132, -INF , PT ;  /* 0xff8000008400780b */ /* 0x000fe20003f3d000 */
[----:B----4-:R-:W-:Y:S05]  /*1dd30*/  FMUL.FTZ R154, R133, R132 ;  /* 0x00000084859a7220 */ /* 0x010fea0000410000 */
[----:B------:R-:W-:Y:S05]  /*1dd40*/  FSEL R154, R154, RZ, P1 ;  /* 0x000000ff9a9a7208 */ /* 0x000fea0000800000 */
[-CC-:B------:R-:W-:Y:S01]  /*1dd50*/  FFMA.FTZ R158, R5, R133.reuse, -R154.reuse ;  /* 0x00000085059e7223 */ /* 0x180fe2000001089a */
[----:B------:R-:W-:Y:S01]  /*1dd60*/  FSEL R5, R132, RZ, P1 ;  /* 0x000000ff84057208 */ /* 0x000fe20000800000 */
[-CC-:B------:R-:W-:Y:S01]  /*1dd70*/  FFMA.FTZ R165, R157, R133.reuse, -R154.reuse ;  /* 0x000000859da57223 */ /* 0x180fe2000001089a */
[-CC-:B------:R-:W-:Y:S01]  /*1dd80*/  FFMA.FTZ R162, R139, R133.reuse, -R154.reuse ;  /* 0x000000858ba27223 */ /* 0x180fe2000001089a */
[----:B------:R-:W-:Y:S01]  /*1dd90*/  FFMA.FTZ R159, R159, R133, -R154 ;  /* 0x000000859f9f7223 */ /* 0x000fe2000001089a */
[----:B--2---:R-:W-:Y:S01]  /*1dda0*/  FMNMX.FTZ R3, R4, R3, !PT ;  /* 0x0000000304037209 */ /* 0x004fe20007810000 */
[----:B------:R-:W-:Y:S01]  /*1ddb0*/  FADD.FTZ R0, -R5, R0 ;  /* 0x0000000005007221 */ /* 0x000fe20000010100 */
[----:B------:R-:W-:Y:S01]  /*1ddc0*/  MUFU.EX2 R158, R158 ;  /* 0x0000009e009e7308 */ /* 0x000fe20000000800 */
[--C-:B------:R-:W-:Y:S01]  /*1ddd0*/  FFMA.FTZ R226, R155, R133, -R154.reuse ;  /* 0x000000859be27223 */ /* 0x100fe2000001089a */
[----:B------:R-:W-:Y:S01]  /*1dde0*/  FSETP.NEU.FTZ.AND P0, PT, R3, -INF , PT ;  /* 0xff8000000300780b */ /* 0x000fe20003f1d000 */
[C---:B------:R-:W-:Y:S01]  /*1ddf0*/  FMUL.FTZ R148, R133.reuse, R3 ;  /* 0x0000000385947220 */ /* 0x040fe20000410000 */
[----:B------:R-:W-:Y:S01]  /*1de00*/  FMUL.FTZ R6, R133, R0 ;  /* 0x0000000085067220 */ /* 0x000fe20000410000 */
[-CC-:B------:R-:W-:Y:S01]  /*1de10*/  FFMA.FTZ R228, R152, R133.reuse, -R154.reuse ;  /* 0x0000008598e47223 */ /* 0x180fe2000001089a */
[----:B------:R-:W-:Y:S01]  /*1de20*/  FSEL R5, R3, RZ, P0 ;  /* 0x000000ff03057208 */ /* 0x000fe20000000000 */
[-CC-:B------:R-:W-:Y:S01]  /*1de30*/  FFMA.FTZ R164, R241, R133.reuse, -R154.reuse ;  /* 0x00000085f1a47223 */ /* 0x180fe2000001089a */
[----:B------:R-:W-:Y:S02]  /*1de40*/  FSEL R148, R148, RZ, P0 ;  /* 0x000000ff94947208 */ /* 0x000fe40000000000 */
[----:B------:R-:W-:Y:S01]  /*1de50*/  MUFU.EX2 R165, R165 ;  /* 0x000000a500a57308 */ /* 0x000fe20000000800 */
[-C--:B------:R-:W-:Y:S01]  /*1de60*/  FFMA.FTZ R169, R169, R133.reuse, -R154 ;  /* 0x00000085a9a97223 */ /* 0x080fe2000001089a */
[----:B------:R-:W-:Y:S01]  /*1de70*/  FADD.FTZ R0, -R5, R2 ;  /* 0x0000000205007221 */ /* 0x000fe20000010100 */
[-C--:B------:R-:W-:Y:S01]  /*1de80*/  FFMA.FTZ R166, R239, R133.reuse, -R154 ;  /* 0x00000085efa67223 */ /* 0x080fe2000001089a */
[-CC-:B------:R-:W-:Y:S01]  /*1de90*/  FFMA.FTZ R167, R137, R133.reuse, -R148.reuse ;  /* 0x0000008589a77223 */ /* 0x180fe20000010894 */
[-CC-:B------:R-:W-:Y:S01]  /*1dea0*/  FFMA.FTZ R157, R7, R133.reuse, -R148.reuse ;  /* 0x00000085079d7223 */ /* 0x180fe20000010894 */
[-CC-:B------:R-:W-:Y:S01]  /*1deb0*/  FFMA.FTZ R156, R9, R133.reuse, -R148.reuse ;  /* 0x00000085099c7223 */ /* 0x180fe20000010894 */
[-CC-:B------:R-:W-:Y:S01]  /*1dec0*/  FFMA.FTZ R163, R11, R133.reuse, -R148.reuse ;  /* 0x000000850ba37223 */ /* 0x180fe20000010894 */
[----:B------:R-:W-:Y:S02]  /*1ded0*/  FMUL.FTZ R8, R133, R0 ;  /* 0x0000000085087220 */ /* 0x000fe40000410000 */
[----:B------:R-:W1:Y:S01]  /*1dee0*/  MUFU.EX2 R162, R162 ;  /* 0x000000a200a27308 */ /* 0x000e620000000800 */
[-CC-:B------:R-:W-:Y:S01]  /*1def0*/  FFMA.FTZ R170, R141, R133.reuse, -R148.reuse ;  /* 0x000000858daa7223 */ /* 0x180fe20000010894 */
[-CC-:B------:R-:W-:Y:S01]  /*1df00*/  FFMA.FTZ R224, R147, R133.reuse, -R148.reuse ;  /* 0x0000008593e07223 */ /* 0x180fe20000010894 */
[-CC-:B------:R-:W-:Y:S01]  /*1df10*/  FFMA.FTZ R230, R153, R133.reuse, -R148.reuse ;  /* 0x0000008599e67223 */ /* 0x180fe20000010894 */
[-CC-:B------:R-:W-:Y:S01]  /*1df20*/  FFMA.FTZ R232, R149, R133.reuse, -R148.reuse ;  /* 0x0000008595e87223 */ /* 0x180fe20000010894 */
[-CC-:B------:R-:W-:Y:S01]  /*1df30*/  FFMA.FTZ R168, R225, R133.reuse, -R148.reuse ;  /* 0x00000085e1a87223 */ /* 0x180fe20000010894 */
[-C--:B------:R-:W-:Y:S01]  /*1df40*/  FFMA.FTZ R225, R143, R133.reuse, -R148 ;  /* 0x000000858fe17223 */ /* 0x080fe20000010894 */
[-C--:B------:R-:W-:Y:S03]  /*1df50*/  FFMA.FTZ R173, R173, R133.reuse, -R154 ;  /* 0x00000085adad7223 */ /* 0x080fe6000001089a */
[----:B------:R-:W2:Y:S01]  /*1df60*/  MUFU.EX2 R159, R159 ;  /* 0x0000009f009f7308 */ /* 0x000ea20000000800 */
[----:B------:R-:W-:Y:S01]  /*1df70*/  LDSM.16.MT88.4 R140, [R196+0xe800] ;  /* 0x00e80000c48c783b */ /* 0x000fe20000004200 */
[-CC-:B------:R-:W-:Y:S01]  /*1df80*/  FFMA.FTZ R175, R175, R133.reuse, -R148.reuse ;  /* 0x00000085afaf7223 */ /* 0x180fe20000010894 */
[-CC-:B------:R-:W-:Y:S01]  /*1df90*/  FFMA.FTZ R222, R229, R133.reuse, -R148.reuse ;  /* 0x00000085e5de7223 */ /* 0x180fe20000010894 */
[-C--:B------:R-:W-:Y:S01]  /*1dfa0*/  FFMA.FTZ R229, R145, R133.reuse, -R148 ;  /* 0x0000008591e57223 */ /* 0x080fe20000010894 */
[-C--:B------:R-:W-:Y:S01]  /*1dfb0*/  FFMA.FTZ R172, R237, R133.reuse, -R154 ;  /* 0x00000085edac7223 */ /* 0x080fe2000001089a */
[-C--:B------:R-:W-:Y:S01]  /*1dfc0*/  FFMA.FTZ R237, R151, R133.reuse, -R148 ;  /* 0x0000008597ed7223 */ /* 0x080fe20000010894 */
[--C-:B------:R-:W-:Y:S03]  /*1dfd0*/  FFMA.FTZ R235, R235, R133, -R154.reuse ;  /* 0x00000085ebeb7223 */ /* 0x100fe6000001089a */
[----:B------:R-:W-:Y:S01]  /*1dfe0*/  MUFU.EX2 R167, R167 ;  /* 0x000000a700a77308 */ /* 0x000fe20000000800 */
[----:B-1----:R-:W-:Y:S01]  /*1dff0*/  F2FP.BF16.F32.PACK_AB R136, R162, R165 ;  /* 0x000000a5a288723e */ /* 0x002fe200000010ff */
[----:B------:R-:W-:Y:S01]  /*1e000*/  LDSM.16.MT88.4 R144, [R195+0xf000] ;  /* 0x00f00000c390783b */ /* 0x000fe20000004200 */
[-CC-:B------:R-:W-:Y:S01]  /*1e010*/  FFMA.FTZ R174, R233, R133.reuse, -R154.reuse ;  /* 0x00000085e9ae7223 */ /* 0x180fe2000001089a */
[-C--:B------:R-:W-:Y:S01]  /*1e020*/  FFMA.FTZ R231, R231, R133.reuse, -R154 ;  /* 0x00000085e7e77223 */ /* 0x080fe2000001089a */
[-CC-:B------:R-:W-:Y:S01]  /*1e030*/  FFMA.FTZ R227, R227, R133.reuse, -R148.reuse ;  /* 0x00000085e3e37223 */ /* 0x180fe20000010894 */
[-C--:B------:R-:W-:Y:S01]  /*1e040*/  FFMA.FTZ R148, R134, R133.reuse, -R148 ;  /* 0x0000008586947223 */ /* 0x080fe20000010894 */
[--C-:B------:R-:W-:Y:S03]  /*1e050*/  FFMA.FTZ R171, R171, R133, -R154.reuse ;  /* 0x00000085abab7223 */ /* 0x100fe6000001089a */
[----:B------:R-:W1:Y:S01]  /*1e060*/  MUFU.EX2 R157, R157 ;  /* 0x0000009d009d7308 */ /* 0x000e620000000800 */
[----:B--2---:R-:W-:Y:S01]  /*1e070*/  F2FP.BF16.F32.PACK_AB R138, R158, R159 ;  /* 0x0000009f9e8a723e */ /* 0x004fe200000010ff */
[----:B------:R-:W-:Y:S01]  /*1e080*/  FFMA.FTZ R154, R150, R133, -R154 ;  /* 0x00000085969a7223 */ /* 0x000fe2000001089a */
[----:B------:R-:W-:Y:S07]  /*1e090*/  ISETP.GT.AND P0, PT, R216, R203, PT ;  /* 0x000000cbd800720c */ /* 0x000fee0003f04270 */
[----:B------:R-:W-:Y:S10]  /*1e0a0*/  MUFU.EX2 R156, R156 ;  /* 0x0000009c009c7308 */ /* 0x000ff40000000800 */
[----:B------:R-:W2:Y:S01]  /*1e0b0*/  MUFU.EX2 R163, R163 ;  /* 0x000000a300a37308 */ /* 0x000ea20000000800 */
[----:B-1----:R-:W-:Y:S09]  /*1e0c0*/  F2FP.BF16.F32.PACK_AB R137, R157, R167 ;  /* 0x000000a79d89723e */ /* 0x002ff200000010ff */
[----:B------:R-:W1:Y:S10]  /*1e0d0*/  MUFU.EX2 R2, R6 ;  /* 0x0000000600027308 */ /* 0x000e740000000800 */
[----:B------:R-:W3:Y:S01]  /*1e0e0*/  MUFU.EX2 R0, R8 ;  /* 0x0000000800007308 */ /* 0x000ee20000000800 */
[----:B--2---:R-:W-:Y:S09]  /*1e0f0*/  F2FP.BF16.F32.PACK_AB R139, R163, R156 ;  /* 0x0000009ca38b723e */ /* 0x004ff200000010ff */
[----:B------:R-:W-:Y:S01]  /*1e100*/  MUFU.EX2 R233, R154 ;  /* 0x0000009a00e97308 */ /* 0x000fe20000000800 */
        /* <DEDUP_REMOVED lines=17> */
[----:B------:R1:W-:Y:S04]  /*1e220*/  MUFU.EX2 R133, R148 ;  /* 0x0000009400857308 */ /* 0x0003e80000000800 */
[----:B------:R-:W2:Y:S01]  /*1e230*/  LDSM.16.MT88.4 R120, [R195+0xc000] ;  /* 0x00c00000c378783b */ /* 0x000ea20000004200 */
[C---:B------:R-:W-:Y:S05]  /*1e240*/  HMMA.16816.F32.BF16 R8, R136.reuse, R18, R8 ;  /* 0x000000128808723c */ /* 0x040fea0000041808 */
[----:B------:R-:W-:Y:S01]  /*1e250*/  MUFU.EX2 R164, R164 ;  /* 0x000000a400a47308 */ /* 0x000fe20000000800 */
[C---:B------:R-:W-:Y:S01]  /*1e260*/  FMUL.FTZ R16, R2.reuse, R116 ;  /* 0x0000007402107220 */ /* 0x040fe20000410000 */
[C---:B------:R-:W-:Y:S01]  /*1e270*/  HMMA.16816.F32.BF16 R12, R136.reuse, R24, R12 ;  /* 0x00000018880c723c */ /* 0x040fe2000004180c */
[----:B------:R-:W3:Y:S03]  /*1e280*/  LDSM.16.MT88.4 R124, [R198+0xe000] ;  /* 0x00e00000c67c783b */ /* 0x000ee60000004200 */
[----:B------:R-:W-:Y:S01]  /*1e290*/  FMUL.FTZ R17, R2, R117 ;  /* 0x0000007502117220 */ /* 0x000fe20000410000 */
[C---:B------:R-:W-:Y:S01]  /*1e2a0*/  FMUL.FTZ R18, R0.reuse, R118 ;  /* 0x0000007600127220 */ /* 0x040fe20000410000 */
[C---:B------:R-:W-:Y:S01]  /*1e2b0*/  FMUL.FTZ R19, R0.reuse, R119 ;  /* 0x0000007700137220 */ /* 0x040fe20000410000 */
[C---:B------:R-:W-:Y:S02]  /*1e2c0*/  FMUL.FTZ R22, R0.reuse, R114 ;  /* 0x0000007200167220 */ /* 0x040fe40000410000 */
[----:B------:R-:W-:Y:S01]  /*1e2d0*/  LDSM.16.MT88.4 R116, [R196+0xc800] ;  /* 0x00c80000c474783b */ /* 0x000fe20000004200 */
[----:B------:R-:W4:Y:S01]  /*1e2e0*/  MUFU.EX2 R169, R169 ;  /* 0x000000a900a97308 */ /* 0x000f220000000800 */
[----:B------:R-:W-:Y:S01]  /*1e2f0*/  FMUL.FTZ R23, R0, R115 ;  /* 0x0000007300177220 */ /* 0x000fe20000410000 */
[C---:B------:R-:W-:Y:S01]  /*1e300*/  FMUL.FTZ R24, R2.reuse, R108 ;  /* 0x0000006c02187220 */ /* 0x040fe20000410000 */
[C---:B------:R-:W-:Y:S01]  /*1e310*/  FMUL.FTZ R25, R2.reuse, R109 ;  /* 0x0000006d02197220 */ /* 0x040fe20000410000 */
[C---:B------:R-:W-:Y:S03]  /*1e320*/  HMMA.16816.F32.BF16 R16, R136.reuse, R26, R16 ;  /* 0x0000001a8810723c */ /* 0x040fe60000041810 */
[----:B------:R-:W-:Y:S01]  /*1e330*/  LDSM.16.MT88.4 R112, [R197+0x10000] ;  /* 0x01000000c570783b */ /* 0x000fe20000004200 */
[----:B------:R-:W-:Y:S01]  /*1e340*/  FMUL.FTZ R33, R2, R101 ;  /* 0x0000006502217220 */ /* 0x000fe20000410000 */
[C---:B------:R-:W-:Y:S01]  /*1e350*/  FMUL.FTZ R34, R0.reuse, R102 ;  /* 0x0000006600227220 */ /* 0x040fe20000410000 */
[C---:B------:R-:W-:Y:S01]  /*1e360*/  HMMA.16816.F32.BF16 R20, R136.reuse, R28, R20 ;  /* 0x0000001c8814723c */ /* 0x040fe20000041814 */
[----:B------:R-:W-:Y:S04]  /*1e370*/  MUFU.EX2 R166, R166 ;  /* 0x000000a600a67308 */ /* 0x000fe80000000800 */
[C---:B------:R-:W-:Y:S01]  /*1e380*/  FMUL.FTZ R26, R0.reuse, R110 ;  /* 0x0000006e001a7220 */ /* 0x040fe20000410000 */
[----:B------:R-:W-:Y:S01]  /*1e390*/  FMUL.FTZ R27, R0, R111 ;  /* 0x0000006f001b7220 */ /* 0x000fe20000410000 */
[----:B-1----:R-:W-:Y:S01]  /*1e3a0*/  LDSM.16.MT88.4 R148, [R198+0xf800] ;  /* 0x00f80000c694783b */ /* 0x002fe20000004200 */
[C---:B------:R-:W-:Y:S03]  /*1e3b0*/  FMUL.FTZ R28, R2.reuse, R104 ;  /* 0x00000068021c7220 */ /* 0x040fe60000410000 */
[----:B------:R-:W1:Y:S01]  /*1e3c0*/  MUFU.EX2 R173, R173 ;  /* 0x000000ad00ad7308 */ /* 0x000e620000000800 */
[----:B------:R-:W-:Y:S01]  /*1e3d0*/  FMUL.FTZ R29, R2, R105 ;  /* 0x00000069021d7220 */ /* 0x000fe20000410000 */
[----:B------:R-:W-:Y:S01]  /*1e3e0*/  FMUL.FTZ R35, R0, R103 ;  /* 0x0000006700237220 */ /* 0x000fe20000410000 */
[C---:B------:R-:W-:Y:S01]  /*1e3f0*/  HMMA.16816.F32.BF16 R24, R136.reuse, R30, R24 ;  /* 0x0000001e8818723c */ /* 0x040fe20000041818 */
[----:B------:R-:W5:Y:S02]  /*1e400*/  LDSM.16.MT88.4 R108, [R197+0xe000] ;  /* 0x00e00000c56c783b */ /* 0x000f640000004200 */
[C---:B------:R-:W-:Y:S01]  /*1e410*/  FMUL.FTZ R36, R2.reuse, R36 ;  /* 0x0000002402247220 */ /* 0x040fe20000410000 */
[----:B------:R-:W-:Y:S01]  /*1e420*/  FMUL.FTZ R37, R2, R37 ;  /* 0x0000002502257220 */ /* 0x000fe20000410000 */
[C---:B------:R-:W-:Y:S01]  /*1e430*/  FMUL.FTZ R38, R0.reuse, R38 ;  /* 0x0000002600267220 */ /* 0x040fe20000410000 */
[C---:B------:R-:W-:Y:S01]  /*1e440*/  FMUL.FTZ R39, R0.reuse, R39 ;  /* 0x0000002700277220 */ /* 0x040fe20000410000 */
[C---:B------:R-:W-:Y:S01]  /*1e450*/  FMUL.FTZ R30, R0.reuse, R106 ;  /* 0x0000006a001e7220 */ /* 0x040fe20000410000 */
[----:B------:R-:W-:Y:S01]  /*1e460*/  FMUL.FTZ R31, R0, R107 ;  /* 0x0000006b001f7220 */ /* 0x000fe20000410000 */
[----:B------:R-:W-:Y:S01]  /*1e470*/  MUFU.EX2 R168, R168 ;  /* 0x000000a800a87308 */ /* 0x000fe20000000800 */
[----:B------:R-:W4:Y:S01]  /*1e480*/  LDSM.16.MT88.4 R104, [R196+0xe000] ;  /* 0x00e00000c468783b */ /* 0x000f220000004200 */
[C---:B------:R-:W-:Y:S01]  /*1e490*/  FMUL.FTZ R40, R2.reuse, R40 ;  /* 0x0000002802287220 */ /* 0x040fe20000410000 */
[----:B------:R-:W-:Y:S01]  /*1e4a0*/  FMUL.FTZ R41, R2, R41 ;  /* 0x0000002902297220 */ /* 0x000fe20000410000 */
[C---:B------:R-:W-:Y:S01]  /*1e4b0*/  FMUL.FTZ R42, R0.reuse, R42 ;  /* 0x0000002a002a7220 */ /* 0x040fe20000410000 */
[----:B------:R-:W-:Y:S01]  /*1e4c0*/  FMUL.FTZ R43, R0, R43 ;  /* 0x0000002b002b7220 */ /* 0x000fe20000410000 */
[C---:B--2---:R-:W-:Y:S04]  /*1e4d0*/  HMMA.16816.F32.BF16 R28, R136.reuse, R120, R28 ;  /* 0x00000078881c723c */ /* 0x044fe8000004181c */
[----:B------:R-:W2:Y:S01]  /*1e4e0*/  MUFU.EX2 R175, R175 ;  /* 0x000000af00af7308 */ /* 0x000ea20000000800 */
[----:B------:R-:W1:Y:S01]  /*1e4f0*/  LDSM.16.MT88.4 R100, [R195+0xe000] ;  /* 0x00e00000c364783b */ /* 0x000e620000004200 */
[C---:B------:R-:W-:Y:S01]  /*1e500*/  FMUL.FTZ R44, R2.reuse, R44 ;  /* 0x0000002c022c7220 */ /* 0x040fe20000410000 */
[----:B------:R-:W-:Y:S01]  /*1e510*/  FMUL.FTZ R45, R2, R45 ;  /* 0x0000002d022d7220 */ /* 0x000fe20000410000 */
[C---:B------:R-:W-:Y:S06]  /*1e520*/  HMMA.16816.F32.BF16 R32, R136.reuse, R122, R32 ;  /* 0x0000007a8820723c */ /* 0x040fec0000041820 */
[----:B------:R-:W-:Y:S01]  /*1e530*/  MUFU.EX2 R225, R225 ;  /* 0x000000e100e17308 */ /* 0x000fe20000000800 */
[----:B------:R-:W-:Y:S01]  /*1e540*/  LDSM.16.MT88.4 R120, [R195+0xc800] ;  /* 0x00c80000c378783b */ /* 0x000fe20000004200 */
[C---:B---3--:R-:W-:Y:S03]  /*1e550*/  HMMA.16816.F32.BF16 R36, R136.reuse, R124, R36 ;  /* 0x0000007c8824723c */ /* 0x048fe60000041824 */
[C---:B------:R-:W-:Y:S03]  /*1e560*/  FMUL.FTZ R46, R0.reuse, R46 ;  /* 0x0000002e002e7220 */ /* 0x040fe60000410000 */
[C---:B------:R-:W-:Y:S01]  /*1e570*/  HMMA.16816.F32.BF16 R40, R136.reuse, R126, R40 ;  /* 0x0000007e8828723c */ /* 0x040fe20000041828 */
[----:B------:R-:W-:Y:S01]  /*1e580*/  LDSM.16.MT88.4 R124, [R198+0xe800] ;  /* 0x00e80000c67c783b */ /* 0x000fe20000004200 */
[----:B------:R-:W3:Y:S03]  /*1e590*/  MUFU.EX2 R170, R170 ;  /* 0x000000aa00aa7308 */ /* 0x000ee60000000800 */
[----:B------:R-:W-:Y:S01]  /*1e5a0*/  FMUL.FTZ R47, R0, R47 ;  /* 0x0000002f002f7220 */ /* 0x000fe20000410000 */
[C---:B------:R-:W-:Y:S01]  /*1e5b0*/  FMUL.FTZ R48, R2.reuse, R48 ;  /* 0x0000003002307220 */ /* 0x040fe20000410000 */
[----:B------:R-:W-:Y:S01]  /*1e5c0*/  FMUL.FTZ R49, R2, R49 ;  /* 0x0000003102317220 */ /* 0x000fe20000410000 */
[C---:B------:R-:W-:Y:S01]  /*1e5d0*/  FMUL.FTZ R50, R0.reuse, R50 ;  /* 0x0000003200327220 */ /* 0x040fe20000410000 */
[----:B------:R-:W-:Y:S03]  /*1e5e0*/  LDSM.16.MT88.4 R152, [R197+0xf800] ;  /* 0x00f80000c598783b */ /* 0x000fe60000004200 */
        /* <DEDUP_REMOVED lines=8> */
[----:B------:R-:W3:Y:S03]  /*1e670*/  MUFU.EX2 R235, R235 ;  /* 0x000000eb00eb7308 */ /* 0x000ee60000000800 */
[----:B------:R-:W-:Y:S01]  /*1e680*/  FMUL.FTZ R55, R0, R55 ;  /* 0x0000003700377220 */ /* 0x000fe20000410000 */
[C---:B------:R-:W-:Y:S01]  /*1e690*/  FMUL.FTZ R56, R2.reuse, R56 ;  /* 0x0000003802387220 */ /* 0x040fe20000410000 */
[----:B------:R-:W-:Y:S01]  /*1e6a0*/  FMUL.FTZ R57, R2, R57 ;  /* 0x0000003902397220 */ /* 0x000fe20000410000 */
[C---:B------:R-:W-:Y:S04]  /*1e6b0*/  FMUL.FTZ R58, R0.reuse, R58 ;  /* 0x0000003a003a7220 */ /* 0x040fe80000410000 */
[----:B------:R-:W-:Y:S01]  /*1e6c0*/  MUFU.EX2 R174, R174 ;  /* 0x000000ae00ae7308 */ /* 0x000fe20000000800 */
[----:B------:R-:W-:Y:S01]  /*1e6d0*/  FMUL.FTZ R59, R0, R59 ;  /* 0x0000003b003b7220 */ /* 0x000fe20000410000 */
[C---:B----4-:R-:W-:Y:S03]  /*1e6e0*/  HMMA.16816.F32.BF16 R52, R136.reuse, R104, R52 ;  /* 0x000000688834723c */ /* 0x050fe60000041834 */
[C---:B------:R-:W-:Y:S01]  /*1e6f0*/  FMUL.FTZ R60, R2.reuse, R60 ;  /* 0x0000003c023c7220 */ /* 0x040fe20000410000 */
[----:B------:R-:W-:Y:S01]  /*1e700*/  FMUL.FTZ R61, R2, R61 ;  /* 0x0000003d023d7220 */ /* 0x000fe20000410000 */
[C---:B------:R-:W-:Y:S01]  /*1e710*/  FMUL.FTZ R62, R0.reuse, R62 ;  /* 0x0000003e003e7220 */ /* 0x040fe20000410000 */
[C---:B------:R-:W-:Y:S01]  /*1e720*/  HMMA.16816.F32.BF16 R56, R136.reuse, R106, R56 ;  /* 0x0000006a8838723c */ /* 0x040fe20000041838 */
[----:B------:R-:W4:Y:S01]  /*1e730*/  LDSM.16.MT88.4 R104, [R196+0x10000] ;  /* 0x01000000c468783b */ /* 0x000f220000004200 */
[----:B------:R-:W3:Y:S03]  /*1e740*/  MUFU.EX2 R231, R231 ;  /* 0x000000e700e77308 */ /* 0x000ee60000000800 */
        /* <DEDUP_REMOVED lines=12> */
[----:B------:R-:W3:Y:S03]  /*1e810*/  MUFU.EX2 R227, R227 ;  /* 0x000000e300e37308 */ /* 0x000ee60000000800 */
        /* <DEDUP_REMOVED lines=12> */
[----:B------:R-:W5:Y:S03]  /*1e8e0*/  MUFU.EX2 R229, R229 ;  /* 0x000000e500e57308 */ /* 0x000f660000000800 */
[----:B------:R-:W-:Y:S01]  /*1e8f0*/  FMUL.FTZ R79, R0, R79 ;  /* 0x0000004f004f7220 */ /* 0x000fe20000410000 */
[C---:B------:R-:W-:Y:S01]  /*1e900*/  FMUL.FTZ R80, R2.reuse, R80 ;  /* 0x0000005002507220 */ /* 0x040fe20000410000 */
[----:B------:R-:W-:Y:S01]  /*1e910*/  FMUL.FTZ R81, R2, R81 ;  /* 0x0000005102517220 */ /* 0x000fe20000410000 */
[C---:B------:R-:W-:Y:S04]  /*1e920*/  FMUL.FTZ R82, R0.reuse, R82 ;  /* 0x0000005200527220 */ /* 0x040fe80000410000 */
[----:B------:R-:W-:Y:S01]  /*1e930*/  MUFU.EX2 R171, R171 ;  /* 0x000000ab00ab7308 */ /* 0x000fe20000000800 */
[----:B------:R-:W-:Y:S01]  /*1e940*/  FMUL.FTZ R83, R0, R83 ;  /* 0x0000005300537220 */ /* 0x000fe20000410000 */
[C---:B------:R-:W-:Y:S03]  /*1e950*/  HMMA.16816.F32.BF16 R76, R136.reuse, R112, R76 ;  /* 0x00000070884c723c */ /* 0x040fe6000004184c */
        /* <DEDUP_REMOVED lines=10> */
[----:B------:R-:W5:Y:S01]  /*1ea00*/  MUFU.EX2 R228, R228 ;  /* 0x000000e400e47308 */ /* 0x000f620000000800 */
[----:B------:R-:W-:Y:S01]  /*1ea10*/  FMUL.FTZ R91, R0, R91 ;  /* 0x0000005b005b7220 */ /* 0x000fe20000410000 */
[C---:B----4-:R-:W-:Y:S03]  /*1ea20*/  HMMA.16816.F32.BF16 R84, R136.reuse, R104, R84 ;  /* 0x000000688854723c */ /* 0x050fe60000041854 */
[C---:B------:R-:W-:Y:S01]  /*1ea30*/  FMUL.FTZ R92, R2.reuse, R92 ;  /* 0x0000005c025c7220 */ /* 0x040fe20000410000 */
[----:B------:R-:W-:Y:S01]  /*1ea40*/  FMUL.FTZ R93, R2, R93 ;  /* 0x0000005d025d7220 */ /* 0x000fe20000410000 */
[C---:B------:R-:W-:Y:S01]  /*1ea50*/  FMUL.FTZ R94, R0.reuse, R94 ;  /* 0x0000005e005e7220 */ /* 0x040fe20000410000 */
[C---:B------:R-:W-:Y:S02]  /*1ea60*/  HMMA.16816.F32.BF16 R88, R136.reuse, R106, R88 ;  /* 0x0000006a8858723c */ /* 0x040fe40000041858 */
[----:B------:R-:W-:Y:S03]  /*1ea70*/  MUFU.EX2 R230, R230 ;  /* 0x000000e600e67308 */ /* 0x000fe60000000800 */
[----:B------:R-:W-:Y:S01]  /*1ea80*/  FMUL.FTZ R95, R0, R95 ;  /* 0x0000005f005f7220 */ /* 0x000fe20000410000 */
[C---:B------:R-:W-:Y:S01]  /*1ea90*/  FMUL.FTZ R96, R2.reuse, R96 ;  /* 0x0000006002607220 */ /* 0x040fe20000410000 */
[----:B------:R-:W-:Y:S01]  /*1eaa0*/  FMUL.FTZ R97, R2, R97 ;  /* 0x0000006102617220 */ /* 0x000fe20000410000 */
[C---:B------:R-:W-:Y:S04]  /*1eab0*/  FMUL.FTZ R98, R0.reuse, R98 ;  /* 0x0000006200627220 */ /* 0x040fe80000410000 */
[----:B------:R-:W4:Y:S01]  /*1eac0*/  MUFU.EX2 R237, R237 ;  /* 0x000000ed00ed7308 */ /* 0x000f220000000800 */
[----:B------:R-:W-:Y:S01]  /*1ead0*/  FMUL.FTZ R99, R0, R99 ;  /* 0x0000006300637220 */ /* 0x000fe20000410000 */
[C---:B-1----:R-:W-:Y:S03]  /*1eae0*/  HMMA.16816.F32.BF16 R92, R136.reuse, R100, R92 ;  /* 0x00000064885c723c */ /* 0x042fe6000004185c */
[----:B------:R-:W-:Y:S01]  /*1eaf0*/  F2FP.BF16.F32.PACK_AB R104, R169, R164 ;  /* 0x000000a4a968723e */ /* 0x000fe200000010ff */
[----:B------:R-:W-:Y:S01]  /*1eb00*/  FFMA.FTZ R165, R2, R223, R165 ;  /* 0x000000df02a57223 */ /* 0x000fe200000100a5 */
[----:B------:R-:W-:Y:S01]  /*1eb10*/  F2FP.BF16.F32.PACK_AB R106, R173, R166 ;  /* 0x000000a6ad6a723e */ /* 0x000fe200000010ff */
[----:B------:R-:W-:Y:S01]  /*1eb20*/  HMMA.16816.F32.BF16 R96, R136, R102, R96 ;  /* 0x000000668860723c */ /* 0x000fe20000041860 */
[----:B------:R-:W1:Y:S01]  /*1eb30*/  LDSM.16.MT88.4 R100, [R195+0xe800] ;  /* 0x00e80000c364783b */ /* 0x000e620000004200 */
[----:B------:R-:W4:Y:S03]  /*1eb40*/  MUFU.EX2 R232, R232 ;  /* 0x000000e800e87308 */ /* 0x000f260000000800 */
[----:B--2---:R-:W-:Y:S01]  /*1eb50*/  F2FP.BF16.F32.PACK_AB R105, R175, R168 ;  /* 0x000000a8af69723e */ /* 0x004fe200000010ff */
[----:B------:R-:W-:Y:S01]  /*1eb60*/  FFMA.FTZ R167, R0, R221, R167 ;  /* 0x000000dd00a77223 */ /* 0x000fe200000100a7 */
[----:B---3--:R-:W-:Y:S01]  /*1eb70*/  F2FP.BF16.F32.PACK_AB R107, R170, R225 ;  /* 0x000000e1aa6b723e */ /* 0x008fe200000010ff */
[----:B------:R-:W-:Y:S01]  /*1eb80*/  FADD.FTZ R162, R162, R165 ;  /* 0x000000a5a2a27221 */ /* 0x000fe20000010000 */
[----:B------:R-:W-:Y:S02]  /*1eb90*/  LDSM.16.MT88.4 R136, [R195+0xd000] ;  /* 0x00d00000c388783b */ /* 0x000fe40000004200 */
[----:B------:R-:W-:Y:S01]  /*1eba0*/  MOV R2, R3 ;  /* 0x0000000300027202 */ /* 0x000fe20000000f00 */
[----:B------:R-:W-:Y:S01]  /*1ebb0*/  FADD.FTZ R167, R157, R167 ;  /* 0x000000a79da77221 */ /* 0x000fe20000010000 */
[----:B------:R-:W-:Y:S01]  /*1ebc0*/  FADD.FTZ R159, R159, R162 ;  /* 0x000000a29f9f7221 */ /* 0x000fe20000010000 */
[C---:B-----5:R-:W-:Y:S05]  /*1ebd0*/  HMMA.16816.F32.BF16 R4, R104.reuse, R108, R4 ;  /* 0x0000006c6804723c */ /* 0x060fea0000041804 */
[----:B------:R-:W-:Y:S01]  /*1ebe0*/  FADD.FTZ R156, R156, R167 ;  /* 0x000000a79c9c7221 */ /* 0x000fe20000010000 */
[C---:B------:R-:W-:Y:S01]  /*1ebf0*/  HMMA.16816.F32.BF16 R8, R104.reuse, R110, R8 ;  /* 0x0000006e6808723c */ /* 0x040fe20000041808 */
[----:B------:R-:W2:Y:S04]  /*1ec00*/  LDSM.16.MT88.4 R108, [R198+0x10800] ;  /* 0x01080000c66c783b */ /* 0x000ea80000004200 */
        /* <DEDUP_REMOVED lines=9> */
[----:B------:R-:W5:Y:S04]  /*1eca0*/  LDSM.16.MT88.4 R116, [R196+0x10800] ;  /* 0x01080000c474783b */ /* 0x000f680000004200 */
[----:B------:R-:W-:Y:S01]  /*1ecb0*/  FADD.FTZ R169, R169, R164 ;  /* 0x000000a4a9a97221 */ /* 0x000fe20000010000 */
        /* <DEDUP_REMOVED lines=14> */
[----:B------:R-:W-:Y:S01]  /*1eda0*/  MOV R0, R132 ;  /* 0x0000008400007202 */ /* 0x000fe20000000f00 */
[C---:B------:R-:W-:Y:S06]  /*1edb0*/  HMMA.16816.F32.BF16 R52, R104.reuse, R140, R52 ;  /* 0x0000008c6834723c */ /* 0x040fec0000041834 */
[C---:B------:R-:W-:Y:S01]  /*1edc0*/  HMMA.16816.F32.BF16 R56, R104.reuse, R142, R56 ;  /* 0x0000008e6838723c */ /* 0x040fe20000041838 */
[----:B------:R-:W-:Y:S05]  /*1edd0*/  LDSM.16.MT88.4 R140, [R197+0xf000] ;  /* 0x00f00000c58c783b */ /* 0x000fea0000004200 */
[C---:B-1----:R-:W-:Y:S06]  /*1ede0*/  HMMA.16816.F32.BF16 R60, R104.reuse, R100, R60 ;  /* 0x00000064683c723c */ /* 0x042fec000004183c */
[C---:B------:R-:W-:Y:S05]  /*1edf0*/  HMMA.16816.F32.BF16 R64, R104.reuse, R102, R64 ;  /* 0x000000666840723c */ /* 0x040fea0000041840 */
[----:B------:R-:W-:Y:S01]  /*1ee00*/  F2FP.BF16.F32.PACK_AB R100, R235, R172 ;  /* 0x000000aceb64723e */ /* 0x000fe200000010ff */
[C---:B--2---:R-:W-:Y:S05]  /*1ee10*/  HMMA.16816.F32.BF16 R68, R104.reuse, R108, R68 ;  /* 0x0000006c6844723c */ /* 0x044fea0000041844 */
[----:B------:R-:W-:Y:S01]  /*1ee20*/  F2FP.BF16.F32.PACK_AB R102, R231, R174 ;  /* 0x000000aee766723e */ /* 0x000fe200000010ff */
[C---:B------:R-:W-:Y:S01]  /*1ee30*/  HMMA.16816.F32.BF16 R72, R104.reuse, R110, R72 ;  /* 0x0000006e6848723c */ /* 0x040fe20000041848 */
[----:B------:R-:W1:Y:S04]  /*1ee40*/  LDSM.16.MT88.4 R108, [R196+0xd000] ;  /* 0x00d00000c46c783b */ /* 0x000e680000004200 */
[----:B------:R-:W-:Y:S01]  /*1ee50*/  F2FP.BF16.F32.PACK_AB R101, R227, R222 ;  /* 0x000000dee365723e */ /* 0x000fe200000010ff */
[C---:B---3--:R-:W-:Y:S05]  /*1ee60*/  HMMA.16816.F32.BF16 R76, R104.reuse, R112, R76 ;  /* 0x00000070684c723c */ /* 0x048fea000004184c */
[----:B------:R-:W-:Y:S01]  /*1ee70*/  F2FP.BF16.F32.PACK_AB R103, R229, R224 ;  /* 0x000000e0e567723e */ /* 0x000fe200000010ff */
[C---:B------:R-:W-:Y:S01]  /*1ee80*/  HMMA.16816.F32.BF16 R80, R104.reuse, R114, R80 ;  /* 0x000000726850723c */ /* 0x040fe20000041850 */
[----:B------:R-:W2:Y:S04]  /*1ee90*/  LDSM.16.MT88.4 R112, [R198+0xf000] ;  /* 0x00f00000c670783b */ /* 0x000ea80000004200 */
[----:B------:R-:W-:Y:S01]  /*1eea0*/  FADD.FTZ R172, R172, R173 ;  /* 0x000000adacac7221 */ /* 0x000fe20000010000 */
[C---:B-----5:R-:W-:Y:S05]  /*1eeb0*/  HMMA.16816.F32.BF16 R84, R104.reuse, R116, R84 ;  /* 0x000000746854723c */ /* 0x060fea0000041854 */
[----:B------:R-:W-:Y:S01]  /*1eec0*/  FADD.FTZ R222, R222, R225 ;  /* 0x000000e1dede7221 */ /* 0x000fe20000010000 */
[C---:B------:R-:W-:Y:S01]  /*1eed0*/  HMMA.16816.F32.BF16 R88, R104.reuse, R118, R88 ;  /* 0x000000766858723c */ /* 0x040fe20000041858 */
[----:B------:R-:W3:Y:S04]  /*1eee0*/  LDSM.16.MT88.4 R116, [R196+0xf000] ;  /* 0x00f00000c474783b */ /* 0x000ee80000004200 */
[----:B------:R-:W-:Y:S01]  /*1eef0*/  FADD.FTZ R235, R235, R172 ;  /* 0x000000acebeb7221 */ /* 0x000fe20000010000 */
[C---:B----4-:R-:W-:Y:S05]  /*1ef00*/  HMMA.16816.F32.BF16 R92, R104.reuse, R120, R92 ;  /* 0x00000078685c723c */ /* 0x050fea000004185c */
[----:B------:R-:W-:Y:S01]  /*1ef10*/  FADD.FTZ R227, R227, R222 ;  /* 0x000000dee3e37221 */ /* 0x000fe20000010000 */
[----:B------:R-:W-:Y:S01]  /*1ef20*/  HMMA.16816.F32.BF16 R96, R104, R122, R96 ;  /* 0x0000007a6860723c */ /* 0x000fe20000041860 */
        /* <DEDUP_REMOVED lines=9> */
[C---:B------:R-:W-:Y:S06]  /*1efc0*/  HMMA.16816.F32.BF16 R16, R100.reuse, R130, R16 ;  /* 0x000000826410723c */ /* 0x040fec0000041810 */
[C---:B-1----:R-:W-:Y:S06]  /*1efd0*/  HMMA.16816.F32.BF16 R20, R100.reuse, R108, R20 ;  /* 0x0000006c6414723c */ /* 0x042fec0000041814 */
[C---:B------:R-:W-:Y:S01]  /*1efe0*/  HMMA.16816.F32.BF16 R24, R100.reuse, R110, R24 ;  /* 0x0000006e6418723c */ /* 0x040fe20000041818 */
[----:B------:R-:W1:Y:S05]  /*1eff0*/  LDSM.16.MT88.4 R108, [R197+0x11000] ;  /* 0x01100000c56c783b */ /* 0x000e6a0000004200 */
        /* <DEDUP_REMOVED lines=30> */
[C---:B------:R-:W-:Y:S06]  /*1f1e0*/  HMMA.16816.F32.BF16 R80, R100.reuse, R110, R80 ;  /* 0x0000006e6450723c */ /* 0x040fec0000041850 */
[C---:B--2---:R-:W-:Y:S06]  /*1f1f0*/  HMMA.16816.F32.BF16 R84, R100.reuse, R112, R84 ;  /* 0x000000706454723c */ /* 0x044fec0000041854 */
[C---:B------:R-:W-:Y:S06]  /*1f200*/  HMMA.16816.F32.BF16 R88, R100.reuse, R114, R88 ;  /* 0x000000726458723c */ /* 0x040fec0000041858 */
[C---:B---3--:R-:W-:Y:S06]  /*1f210*/  HMMA.16816.F32.BF16 R92, R100.reuse, R116, R92 ;  /* 0x00000074645c723c */ /* 0x048fec000004185c */
[----:B------:R-:W-:Y:S06]  /*1f220*/  HMMA.16816.F32.BF16 R96, R100, R118, R96 ;  /* 0x000000766460723c */ /* 0x000fec0000041860 */
[C---:B------:R-:W-:Y:S01]  /*1f230*/  HMMA.16816.F32.BF16 R128, R136.reuse, R124, R4 ;  /* 0x0000007c8880723c */ /* 0x040fe20000041804 */
[----:B------:R-:W1:Y:S05]  /*1f240*/  LDSM.16.MT88.4 R4, [R196+0xf800] ;  /* 0x00f80000c404783b */ /* 0x000e6a0000004200 */
[C---:B------:R-:W-:Y:S03]  /*1f250*/  HMMA.16816.F32.BF16 R124, R136.reuse, R126, R8 ;  /* 0x0000007e887c723c */ /* 0x040fe60000041808 */
[----:B------:R-:W2:Y:S03]  /*1f260*/  LDSM.16.MT88.4 R8, [R195+0xf800] ;  /* 0x00f80000c308783b */ /* 0x000ea60000004200 */
[C---:B----4-:R-:W-:Y:S05]  /*1f270*/  HMMA.16816.F32.BF16 R120, R136.reuse, R104, R12 ;  /* 0x000000688878723c */ /* 0x050fea000004180c */
[----:B------:R-:W3:Y:S01]  /*1f280*/  LDSM.16.MT88.4 R12, [R198+0x11800] ;  /* 0x01180000c60c783b */ /* 0x000ee20000004200 */
[C---:B------:R-:W-:Y:S06]  /*1f290*/  HMMA.16816.F32.BF16 R116, R136.reuse, R106, R16 ;  /* 0x0000006a8874723c */ /* 0x040fec0000041810 */
[C---:B------:R-:W-:Y:S01]  /*1f2a0*/  HMMA.16816.F32.BF16 R112, R136.reuse, R140, R20 ;  /* 0x0000008c8870723c */ /* 0x040fe20000041814 */
[----:B------:R-:W4:Y:S05]  /*1f2b0*/  LDSM.16.MT88.4 R16, [R197+0x11800] ;  /* 0x01180000c510783b */ /* 0x000f2a0000004200 */
[C---:B------:R-:W-:Y:S03]  /*1f2c0*/  HMMA.16816.F32.BF16 R108, R136.reuse, R142, R24 ;  /* 0x0000008e886c723c */ /* 0x040fe60000041818 */
[----:B------:R-:W5:Y:S03]  /*1f2d0*/  LDSM.16.MT88.4 R20, [R196+0x11800] ;  /* 0x01180000c414783b */ /* 0x000f660000004200 */
[C---:B------:R-:W-:Y:S05]  /*1f2e0*/  HMMA.16816.F32.BF16 R104, R136.reuse, R144, R28 ;  /* 0x000000908868723c */ /* 0x040fea000004181c */
[----:B------:R-:W5:Y:S01]  /*1f2f0*/  LDSM.16.MT88.4 R24, [R195+0x11800] ;  /* 0x01180000c318783b */ /* 0x000f620000004200 */
[C---:B------:R-:W-:Y:S06]  /*1f300*/  HMMA.16816.F32.BF16 R100, R136.reuse, R146, R32 ;  /* 0x000000928864723c */ /* 0x040fec0000041820 */
[C---:B------:R-:W-:Y:S06]  /*1f310*/  HMMA.16816.F32.BF16 R36, R136.reuse, R148, R36 ;  /* 0x000000948824723c */ /* 0x040fec0000041824 */
[C---:B------:R-:W-:Y:S06]  /*1f320*/  HMMA.16816.F32.BF16 R40, R136.reuse, R150, R40 ;  /* 0x000000968828723c */ /* 0x040fec0000041828 */
[C---:B------:R-:W-:Y:S06]  /*1f330*/  HMMA.16816.F32.BF16 R44, R136.reuse, R152, R44 ;  /* 0x00000098882c723c */ /* 0x040fec000004182c */
[C---:B------:R-:W-:Y:S06]  /*1f340*/  HMMA.16816.F32.BF16 R48, R136.reuse, R154, R48 ;  /* 0x0000009a8830723c */ /* 0x040fec0000041830 */
[C---:B-1----:R-:W-:Y:S06]  /*1f350*/  HMMA.16816.F32.BF16 R52, R136.reuse, R4, R52 ;  /* 0x000000048834723c */ /* 0x042fec0000041834 */
[C---:B------:R-:W-:Y:S06]  /*1f360*/  HMMA.16816.F32.BF16 R56, R136.reuse, R6, R56 ;  /* 0x000000068838723c */ /* 0x040fec0000041838 */
[C---:B--2---:R-:W-:Y:S06]  /*1f370*/  HMMA.16816.F32.BF16 R60, R136.reuse, R8, R60 ;  /* 0x00000008883c723c */ /* 0x044fec000004183c */
[C---:B------:R-:W-:Y:S06]  /*1f380*/  HMMA.16816.F32.BF16 R64, R136.reuse, R10, R64 ;  /* 0x0000000a8840723c */ /* 0x040fec0000041840 */
[C---:B---3--:R-:W-:Y:S06]  /*1f390*/  HMMA.16816.F32.BF16 R68, R136.reuse, R12, R68 ;  /* 0x0000000c8844723c */ /* 0x048fec0000041844 */
[C---:B------:R-:W-:Y:S06]  /*1f3a0*/  HMMA.16816.F32.BF16 R72, R136.reuse, R14, R72 ;  /* 0x0000000e8848723c */ /* 0x040fec0000041848 */
[C---:B----4-:R-:W-:Y:S06]  /*1f3b0*/  HMMA.16816.F32.BF16 R76, R136.reuse, R16, R76 ;  /* 0x00000010884c723c */ /* 0x050fec000004184c */
[C---:B------:R-:W-:Y:S06]  /*1f3c0*/  HMMA.16816.F32.BF16 R80, R136.reuse, R18, R80 ;  /* 0x000000128850723c */ /* 0x040fec0000041850 */
[C---:B-----5:R-:W-:Y:S06]  /*1f3d0*/  HMMA.16816.F32.BF16 R84, R136.reuse, R20, R84 ;  /* 0x000000148854723c */ /* 0x060fec0000041854 */
[C---:B------:R-:W-:Y:S06]  /*1f3e0*/  HMMA.16816.F32.BF16 R88, R136.reuse, R22, R88 ;  /* 0x000000168858723c */ /* 0x040fec0000041858 */
[C---:B------:R-:W-:Y:S06]  /*1f3f0*/  HMMA.16816.F32.BF16 R92, R136.reuse, R24, R92 ;  /* 0x00000018885c723c */ /* 0x040fec000004185c */
[----:B------:R-:W-:Y:S01]  /*1f400*/  HMMA.16816.F32.BF16 R96, R136, R26, R96 ;  /* 0x0000001a8860723c */ /* 0x000fe20000041860 */
[----:B------:R-:W-:Y:S11]  /*1f410*/  @!UPT UIADD3 URZ, URZ, URZ, URZ ;  /* 0x0000003f3f3ff290 */ /* 0x000ff6000fffe03f */
[----:B------:R-:W-:Y:S01]  /*1f420*/  @!UPT UIADD3 URZ, URZ, URZ, URZ ;  /* 0x0000003f3f3ff290 */ /* 0x000fe2000fffe03f */
[----:B------:R-:W-:Y:S11]  /*1f430*/  @P0 BRA `(.L_x_2498) ;  /* 0xffffffb800e40947 */ /* 0x000ff6000383ffff */
.L_x_2489:
        /* <DEDUP_REMOVED lines=14> */
.L_x_2515:
        /* <DEDUP_REMOVED lines=277> */
.L_x_2501:
        /* <DEDUP_REMOVED lines=8> */
.L_x_2502:
[----:B------:R-:W-:Y:S05]  /*206f0*/  BSYNC B0 ;  /* 0x0000000000007941 */ /* 0x000fea0003800000 */
.L_x_2500:
[----:B------:R-:W1:Y:S01]  /*20700*/  S2R R4, SR_TID.X ;  /* 0x0000000000047919 */ /* 0x000e620000002100 */
        /* <DEDUP_REMOVED lines=9> */
[----:B------:R-:W-:Y:S01]  /*207a0*/  LOP3.LUT R13, R13, 0xffffffc, RZ, 0xc0, !PT ;  /* 0x0ffffffc0d0d7812 */ /* 0x000fe200078ec0ff */
[----:B------:R2:W5:Y:S01]  /*207b0*/  LD.E.64 R72, desc[UR4][R10.64+0xa0] ;  /* 0x0000a0040a487980 */ /* 0x000562000c101b00 */
[----:B------:R-:W-:Y:S05]  /*207c0*/  WARPSYNC.ALL ;  /* 0x0000000000007948 */ /* 0x000fea0003800000 */
[----:B------:R-:W-:Y:S01]  /*207d0*/  BAR.SYNC.DEFER_BLOCKING 0x0 ;  /* 0x0000000000007b1d */ /* 0x000fe20000010000 */
[----:B------:R-:W-:Y:S01]  /*207e0*/  IMAD.IADD R14, R14, 0x1, -R13 ;  /* 0x000000010e0e7824 */ /* 0x000fe200078e0a0d */
[----:B------:R-:W-:-:S02]  /*207f0*/  LOP3.LUT P0, RZ, R15, 0x3, RZ, 0xc0, !PT ;  /* 0x000000030fff7812 */ /* 0x000fc4000780c0ff */
[----:B-1----:R-:W-:-:S04]  /*20800*/  SHF.R.S32.HI R3, RZ, 0x1f, R4 ;  /* 0x0000001fff037819 */ /* 0x002fc80000011404 */
[----:B------:R-:W-:-:S04]  /*20810*/  LEA.HI R17, R3, R4, RZ, 0x5 ;  /* 0x0000000403117211 */ /* 0x000fc800078f28ff */
[----:B------:R-:W-:-:S05]  /*20820*/  LOP3.LUT R17, R17, 0xffffffe0, RZ, 0xc0, !PT ;  /* 0xffffffe011117812 */ /* 0x000fca00078ec0ff */
[----:B------:R-:W-:-:S05]  /*20830*/  IMAD.IADD R12, R4, 0x1, -R17 ;  /* 0x00000001040c7824 */ /* 0x000fca00078e0a11 */
[----:B------:R-:W-:Y:S01]  /*20840*/  SHF.R.S32.HI R61, RZ, 0x1f, R12 ;  /* 0x0000001fff3d7819 */ /* 0x000fe2000001140c */
[----:B------:R2:W1:Y:S03]  /*20850*/  LDS.128 R52, [R211] ;  /* 0x00000000d3347984 */ /* 0x0004660000000c00 */
[----:B------:R-:W-:Y:S01]  /*20860*/  LEA.HI R61, R61, R12, RZ, 0x2 ;  /* 0x0000000c3d3d7211 */ /* 0x000fe200078f10ff */
[----:B------:R2:W3:Y:S03]  /*20870*/  LDS.128 R48, [R211+0x800] ;  /* 0x00080000d3307984 */ /* 0x0004e60000000c00 */
[----:B------:R-:W-:Y:S01]  /*20880*/  SHF.R.S32.HI R61, RZ, 0x2, R61 ;  /* 0x00000002ff3d7819 */ /* 0x000fe2000001143d */
[----:B------:R2:W4:Y:S04]  /*20890*/  LDS.128 R44, [R211+0x1000] ;  /* 0x00100000d32c7984 */ /* 0x0005280000000c00 */
[----:B------:R-:W-:Y:S01]  /*208a0*/  IMAD R61, R14, 0x10, R61 ;  /* 0x000000100e3d7824 */ /* 0x000fe200078e023d */
        /* <DEDUP_REMOVED lines=10> */
[----:B---34-:R-:W-:Y:S05]  /*20950*/  @P0 BRA `(.L_x_2504) ;  /* 0x0000000000400947 */ /* 0x018fea0003800000 */
        /* <DEDUP_REMOVED lines=16> */
.L_x_2504:
[----:B------:R-:W-:Y:S05]  /*20a60*/  BSYNC B0 ;  /* 0x0000000000007941 */ /* 0x000fea0003800000 */
.L_x_2503:
[----:B------:R-:W-:Y:S02]  /*20a70*/  LEA.HI R5, R5, R2, RZ, 0x3 ;  /* 0x0000000205057211 */ /* 0x000fe400078f18ff */
[----:B------:R-:W-:Y:S02]  /*20a80*/  R2UR UR4, R6 ;  /* 0x00000000060472ca */ /* 0x000fe400000e0000 */
[----:B------:R-:W-:Y:S02]  /*20a90*/  LOP3.LUT R5, R5, 0xfffffff8, RZ, 0xc0, !PT ;  /* 0xfffffff805057812 */ /* 0x000fe400078ec0ff */
[----:B------:R-:W-:-:S03]  /*20aa0*/  R2UR UR5, R7 ;  /* 0x00000000070572ca */ /* 0x000fc600000e0000 */
[----:B------:R-:W-:-:S04]  /*20ab0*/  IMAD.IADD R5, R2, 0x1, -R5 ;  /* 0x0000000102057824 */ /* 0x000fc800078e0a05 */
[----:B------:R-:W-:Y:S02]  /*20ac0*/  IMAD.SHL.U32 R62, R5, 0x8, RZ ;  /* 0x00000008053e7824 */ /* 0x000fe400078e00ff */
[----:B------:R-:W-:-:S03]  /*20ad0*/  IMAD.SHL.U32 R209, R209, 0x40, RZ ;  /* 0x00000040d1d17824 */ /* 0x000fc600078e00ff */
[--C-:B------:R-:W-:Y:S01]  /*20ae0*/  SHF.R.S32.HI R63, RZ, 0x1f, R62.reuse ;  /* 0x0000001fff3f7819 */ /* 0x100fe2000001143e */
[-C--:B---3--:R-:W-:Y:S01]  /*20af0*/  IMAD R60, R69, R209.reuse, RZ ;  /* 0x000000d1453c7224 */ /* 0x088fe200078e02ff */
[----:B------:R-:W-:Y:S01]  /*20b00*/  SHF.R.S32.HI R9, RZ, 0x1f, R209 ;  /* 0x0000001fff097819 */ /* 0x000fe200000114d1 */
[----:B--2---:R2:W5:Y:S01]  /*20b10*/  LD.E R10, desc[UR4][R10.64+0xc0] ;  /* 0x0000c0040a0a7980 */ /* 0x004562000c101900 */
[----:B------:R-:W-:Y:S01]  /*20b20*/  LEA.HI R3, R3, R4, RZ, 0x3 ;  /* 0x0000000403037211 */ /* 0x000fe200078f18ff */
[C---:B------:R-:W-:Y:S01]  /*20b30*/  IMAD.WIDE.U32 R64, R68.reuse, R209, R62 ;  /* 0x000000d144407225 */ /* 0x040fe200078e003e */
[----:B------:R-:W-:Y:S01]  /*20b40*/  SHF.R.S32.HI R5, RZ, 0x1f, R207 ;  /* 0x0000001fff057819 */ /* 0x000fe200000114cf */
[----:B------:R-:W-:Y:S02]  /*20b50*/  BSSY B0, `(.L_x_2505) ;  /* 0x000002b000007945 */ /* 0x000fe40003800000 */
[----:B------:R-:W-:Y:S01]  /*20b60*/  IMAD R9, R68, R9, R60 ;  /* 0x0000000944097224 */ /* 0x000fe200078e023c */
[----:B------:R-:W-:Y:S01]  /*20b70*/  IADD3 R8, P0, R8, R64, RZ ;  /* 0x0000004008087210 */ /* 0x000fe20007f1e0ff */
[----:B------:R-:W-:-:S02]  /*20b80*/  IMAD.IADD R210, R210, 0x1, -R209 ;  /* 0x00000001d2d27824 */ /* 0x000fc400078e0ad1 */
[----:B------:R-:W-:Y:S01]  /*20b90*/  IMAD R2, R67, R207, RZ ;  /* 0x000000cf43027224 */ /* 0x000fe200078e02ff */
[----:B------:R-:W-:-:S03]  /*20ba0*/  IADD3.X R9, R0, R65, R9, P0, !PT ;  /* 0x0000004100097210 */ /* 0x000fc600007fe409 */
[C---:B------:R-:W-:Y:S02]  /*20bb0*/  IMAD R2, R66.reuse, R5, R2 ;  /* 0x0000000542027224 */ /* 0x040fe400078e0202 */
[----:B------:R-:W-:-:S04]  /*20bc0*/  IMAD.WIDE.U32 R66, R66, R207, R8 ;  /* 0x000000cf42427225 */ /* 0x000fc800078e0008 */
[----:B------:R-:W-:Y:S01]  /*20bd0*/  IMAD.IADD R65, R67, 0x1, R2 ;  /* 0x0000000143417824 */ /* 0x000fe200078e0202 */
[----:B--2---:R-:W-:Y:S02]  /*20be0*/  SHF.R.S32.HI R11, RZ, 0x3, R3 ;  /* 0x00000003ff0b7819 */ /* 0x004fe40000011403 */
[----:B------:R-:W-:Y:S02]  /*20bf0*/  LOP3.LUT R3, R3, 0xfffffff8, RZ, 0xc0, !PT ;  /* 0xfffffff803037812 */ /* 0x000fe400078ec0ff */
[C---:B------:R-:W-:Y:S01]  /*20c00*/  ISETP.GE.AND P0, PT, R11.reuse, R210, PT ;  /* 0x000000d20b00720c */ /* 0x040fe20003f06270 */
[C---:B------:R-:W-:Y:S01]  /*20c10*/  VIADD R5, R11.reuse, 0x10 ;  /* 0x000000100b057836 */ /* 0x040fe20000000000 */
[----:B------:R-:W-:Y:S01]  /*20c20*/  IADD3 R61, R11, 0x20, RZ ;  /* 0x000000200b3d7810 */ /* 0x000fe20007ffe0ff */
[----:B------:R-:W-:-:S03]  /*20c30*/  IMAD.IADD R3, R4, 0x1, -R3 ;  /* 0x0000000104037824 */ /* 0x000fc600078e0a03 */
[-C--:B------:R-:W-:Y:S01]  /*20c40*/  ISETP.GE.AND P3, PT, R5, R210.reuse, PT ;  /* 0x000000d20500720c */ /* 0x080fe20003f66270 */
[----:B------:R-:W-:Y:S01]  /*20c50*/  VIADD R5, R11, 0x30 ;  /* 0x000000300b057836 */ /* 0x000fe20000000000 */
[----:B------:R-:W-:Y:S01]  /*20c60*/  ISETP.GE.AND P2, PT, R61, R210, PT ;  /* 0x000000d23d00720c */ /* 0x000fe20003f46270 */
[----:B------:R-:W-:-:S03]  /*20c70*/  IMAD.SHL.U32 R3, R3, 0x8, RZ ;  /* 0x0000000803037824 */ /* 0x000fc600078e00ff */
[----:B------:R-:W-:Y:S01]  /*20c80*/  ISETP.GE.AND P1, PT, R5, R210, PT ;  /* 0x000000d20500720c */ /* 0x000fe20003f26270 */
[C---:B------:R-:W-:Y:S01]  /*20c90*/  VIADD R9, R3.reuse, 0x40 ;  /* 0x0000004003097836 */ /* 0x040fe20000000000 */
[----:B------:R-:W-:Y:S02]  /*20ca0*/  SHF.R.S32.HI R5, RZ, 0x1f, R11 ;  /* 0x0000001fff057819 */ /* 0x000fe4000001140b */
[----:B------:R-:W-:Y:S01]  /*20cb0*/  IADD3 R3, R3, 0x80, RZ ;  /* 0x0000008003037810 */ /* 0x000fe20007ffe0ff */
[----:B------:R-:W-:Y:S08]  /*20cc0*/  @P0 BRA `(.L_x_2506) ;  /* 0x00000000004c0947 */ /* 0x000ff00003800000 */
        /* <DEDUP_REMOVED lines=16> */
[----:B-1----:R2:W-:Y:S04]  /*20dd0*/  @!P6 ST.E.128 desc[UR10][R72.64], R52 ;  /* 0x000000344800e985 */ /* 0x0025e8000c101d0a */
[----:B------:R2:W-:Y:S04]  /*20de0*/  @!P5 ST.E.128 desc[UR8][R72.64+0x80], R36 ;  /* 0x000080244800d985 */ /* 0x0005e8000c101d08 */
[----:B------:R2:W-:Y:S02]  /*20df0*/  @!P4 ST.E.128 desc[UR4][R72.64+0x100], R20 ;  /* 0x000100144800c985 */ /* 0x0005e4000c101d04 */
.L_x_2506:
[----:B------:R-:W-:Y:S05]  /*20e00*/  BSYNC B0 ;  /* 0x0000000000007941 */ /* 0x000fea0003800000 */
.L_x_2505:
[----:B------:R-:W-:Y:S04]  /*20e10*/  BSSY B0, `(.L_x_2507) ;  /* 0x0000018000007945 */ /* 0x000fe80003800000 */
[----:B------:R-:W-:Y:S05]  /*20e20*/  @P3 BRA `(.L_x_2508) ;  /* 0x0000000000583947 */ /* 0x000fea0003800000 */
[----:B-12---:R-:W-:Y:S01]  /*20e30*/  IADD3 R23, P4, R11, 0x10, RZ ;  /* 0x000000100b177810 */ /* 0x006fe20007f9e0ff */
        /* <DEDUP_REMOVED lines=21> */
.L_x_2508:
[----:B------:R-:W-:Y:S05]  /*20f90*/  BSYNC B0 ;  /* 0x0000000000007941 */ /* 0x000fea0003800000 */
.L_x_2507:
[----:B------:R-:W-:Y:S04]  /*20fa0*/  BSSY B0, `(.L_x_2509) ;  /* 0x0000018000007945 */ /* 0x000fe80003800000 */
[----:B------:R-:W-:Y:S05]  /*20fb0*/  @P2 BRA `(.L_x_2510) ;  /* 0x0000000000582947 */ /* 0x000fea0003800000 */
[----:B-1-3--:R-:W-:Y:S01]  /*20fc0*/  IADD3 R19, P3, R11, 0x20, RZ ;  /* 0x000000200b137810 */ /* 0x00afe20007f7e0ff */
[----:B--2---:R-:W-:Y:S01]  /*20fd0*/  IMAD.MOV.U32 R20, RZ, RZ, R66 ;  /* 0x000000ffff147224 */ /* 0x004fe200078e0042 */
        /* <DEDUP_REMOVED lines=20> */
.L_x_2510:
[----:B------:R-:W-:Y:S05]  /*21120*/  BSYNC B0 ;  /* 0x0000000000007941 */ /* 0x000fea0003800000 */
.L_x_2509:
[----:B------:R-:W-:-:S04]  /*21130*/  MOV R207, 0x0 ;  /* 0x0000000000cf7802 */ /* 0x000fc80000000f00 */
[----:B-12345:R-:W-:Y:S05]  /*21140*/  @P1 RET.REL.NODEC R206 `(_ZN5flash24flash_fwd_splitkv_kernelI23Flash_fwd_kernel_traitsILi192ELi64ELi64ELi4ELb0ELb0EN7cutlass10bfloat16_tE19Flash_kernel_traitsILi192ELi64ELi64ELi4ES3_EELb0ELb1ELb0ELb0ELb0ELb0ELb0ELb1EEEvNS_16Flash_fwd_paramsE) ;  /* 0xfffffdecceac1950 */ /* 0x03efea0003c3ffff */
        /* <DEDUP_REMOVED lines=20> */
[----:B-1----:R-:W-:Y:S05]  /*21290*/  @P0 RET.REL.NODEC R206 `(_ZN5flash24flash_fwd_splitkv_kernelI23Flash_fwd_kernel_traitsILi192ELi64ELi64ELi4ELb0ELb0EN7cutlass10bfloat16_tE19Flash_kernel_traitsILi192ELi64ELi64ELi4ES3_EELb0ELb1ELb0ELb0ELb0ELb0ELb0ELb1EEEvNS_16Flash_fwd_paramsE) ;  /* 0xfffffdecce580950 */ /* 0x002fea0003c3ffff */
[----:B------:R-:W-:Y:S01]  /*212a0*/  R2UR UR4, R6 ;  /* 0x00000000060472ca */ /* 0x000fe200000e0000 */
[----:B------:R-:W-:Y:S01]  /*212b0*/  IMAD.MOV.U32 R207, RZ, RZ, 0x0 ;  /* 0x00000000ffcf7424 */ /* 0x000fe200078e00ff */
[----:B------:R-:W-:-:S13]  /*212c0*/  R2UR UR5, R7 ;  /* 0x00000000070572ca */ /* 0x000fda00000e0000 */
[----:B------:R1:W-:Y:S02]  /*212d0*/  ST.E.128 desc[UR4][R2.64+0x100], R56 ;  /* 0x0001003802007985 */ /* 0x0003e4000c101d04 */
[----:B-1----:R-:W-:Y:S05]  /*212e0*/  RET.REL.NODEC R206 `(_ZN5flash24flash_fwd_splitkv_kernelI23Flash_fwd_kernel_traitsILi192ELi64ELi64ELi4ELb0ELb0EN7cutlass10bfloat16_tE19Flash_kernel_traitsILi192ELi64ELi64ELi4ES3_EELb0ELb1ELb0ELb0ELb0ELb0ELb0ELb1EEEvNS_16Flash_fwd_paramsE) ;  /* 0xfffffdecce447950 */ /* 0x002fea0003c3ffff */
.L_x_2499:
[----:B------:R-:W-:Y:S01]  /*212f0*/  MOV R5, 0x2 ;  /* 0x0000000200057802 */ /* 0x000fe20000000f00 */
[----:B------:R-:W-:Y:S01]  /*21300*/  IMAD.MOV.U32 R0, RZ, RZ, 0x1f ;  /* 0x0000001fff007424 */ /* 0x000fe200078e00ff */
[----:B------:R-:W-:-:S07]  /*21310*/  MOV R2, 0xffffffff ;  /* 0xffffffff00027802 */ /* 0x000fce0000000f00 */
[----:B-1---5:R-:W-:Y:S05]  /*21320*/  WARPSYNC.COLLECTIVE R2, `(.L_x_2511) ;  /* 0x0000000002087348 */ /* 0x022fea0003c00000 */
[----:B------:R2:W3:Y:S02]  /*21330*/  SHFL.BFLY P0, R13, R223, R5, R0 ;  /* 0x0c000005df0d7389 */ /* 0x0004e40000000000 */
[----:B-123-5:R-:W-:Y:S01]  /*21340*/  ENDCOLLECTIVE ;  /* 0x000000000000791b */ /* 0x02efe20003800000 */
.L_x_2511:
[----:B------:R-:W-:Y:S02]  /*21350*/  IMAD.MOV.U32 R8, RZ, RZ, R13 ;  /* 0x000000ffff087224 */ /* 0x000fe400078e000d */
[----:B------:R-:W-:Y:S02]  /*21360*/  IMAD.MOV.U32 R5, RZ, RZ, 0x1 ;  /* 0x00000001ff057424 */ /* 0x000fe400078e00ff */
[----:B------:R-:W-:-:S05]  /*21370*/  FADD.FTZ R9, R8, R223 ;  /* 0x000000df08097221 */ /* 0x000fca0000010000 */
[----:B------:R-:W-:-:S07]  /*21380*/  MOV R223, R9 ;  /* 0x0000000900df7202 */ /* 0x000fce0000000f00 */
[----:B------:R-:W-:Y:S05]  /*21390*/  WARPSYNC.COLLECTIVE R2, `(.L_x_2512) ;  /* 0x0000000002087348 */ /* 0x000fea0003c00000 */
[----:B------:R1:W2:Y:S02]  /*213a0*/  SHFL.BFLY P0, R13, R223, R5, R0 ;  /* 0x0c000005df0d7389 */ /* 0x0002a40000000000 */
[----:B-12---:R-:W-:Y:S01]  /*213b0*/  ENDCOLLECTIVE ;  /* 0x000000000000791b */ /* 0x006fe20003800000 */
.L_x_2512:
[----:B------:R-:W-:Y:S01]  /*213c0*/  MOV R223, R221 ;  /* 0x000000dd00df7202 */ /* 0x000fe20000000f00 */
[----:B------:R-:W-:Y:S01]  /*213d0*/  IMAD.MOV.U32 R5, RZ, RZ, 0x2 ;  /* 0x00000002ff057424 */ /* 0x000fe200078e00ff */
[----:B------:R-:W-:-:S07]  /*213e0*/  MOV R8, R13 ;  /* 0x0000000d00087202 */ /* 0x000fce0000000f00 */
[----:B------:R-:W-:Y:S05]  /*213f0*/  WARPSYNC.COLLECTIVE R2, `(.L_x_2513) ;  /* 0x0000000002087348 */ /* 0x000fea0003c00000 */
[----:B------:R1:W2:Y:S02]  /*21400*/  SHFL.BFLY P0, R13, R223, R5, R0 ;  /* 0x0c000005df0d7389 */ /* 0x0002a40000000000 */
[----:B-12---:R-:W-:Y:S01]  /*21410*/  ENDCOLLECTIVE ;  /* 0x000000000000791b */ /* 0x006fe20003800000 */
.L_x_2513:
[----:B------:R-:W-:Y:S01]  /*21420*/  FADD.FTZ R8, R9, R8 ;  /* 0x0000000809087221 */ /* 0x000fe20000010000 */
[----:B------:R-:W-:Y:S01]  /*21430*/  FADD.FTZ R12, R13, R221 ;  /* 0x000000dd0d0c7221 */ /* 0x000fe20000010000 */
[----:B------:R-:W-:-:S04]  /*21440*/  MOV R5, 0x1 ;  /* 0x0000000100057802 */ /* 0x000fc80000000f00 */
[----:B------:R-:W-:-:S07]  /*21450*/  MOV R223, R12 ;  /* 0x0000000c00df7202 */ /* 0x000fce0000000f00 */
[----:B------:R-:W-:Y:S05]  /*21460*/  WARPSYNC.COLLECTIVE R2, `(.L_x_2514) ;  /* 0x0000000002087348 */ /* 0x000fea0003c00000 */
[----:B------:R1:W2:Y:S02]  /*21470*/  SHFL.BFLY P0, R13, R223, R5, R0 ;  /* 0x0c000005df0d7389 */ /* 0x0002a40000000000 */
[----:B-12---:R-:W-:Y:S01]  /*21480*/  ENDCOLLECTIVE ;  /* 0x000000000000791b */ /* 0x006fe20003800000 */
.L_x_2514:
[----:B------:R-:W-:Y:S05]  /*21490*/  BRA `(.L_x_2515) ;  /* 0xffffffe000207947 */ /* 0x000fea000383ffff */
.L_x_2516:
        /* <DEDUP_REMOVED lines=14> */
.L_x_7902:


//--------------------- .text._ZN5flash24flash_fwd_splitkv_kernelI23Flash_fwd_kernel_traitsILi192ELi64ELi64ELi4ELb0ELb0EN7cutlass10bfloat16_tE19Flash_kernel_traitsILi192ELi64ELi64ELi4ES3_EELb0ELb1ELb0ELb0ELb0ELb1ELb0ELb1EEEvNS_16Flash_fwd_paramsE --------------------------
	.section	.text._ZN5flash24flash_fwd_splitkv_kernelI23Flash_fwd_kernel_traitsILi192ELi64ELi64ELi4ELb0ELb0EN7cutlass10bfloat16_tE19Flash_kernel_traitsILi192ELi64ELi64ELi4ES3_EELb0ELb1ELb0ELb0ELb0ELb1ELb0ELb1EEEvNS_16Flash_fwd_paramsE,"ax",@progbits
	.align	128
        .global         _ZN5flash24flash_fwd_splitkv_kernelI23Flash_fwd_kernel_traitsILi192ELi64ELi64ELi4ELb0ELb0EN7cutlass10bfloat16_tE19Flash_kernel_traitsILi192ELi64ELi64ELi4ES3_EELb0ELb1ELb0ELb0ELb0ELb1ELb0ELb1EEEvNS_16Flash_fwd_paramsE
        .type           _ZN5flash24flash_fwd_splitkv_kernelI23Flash_fwd_kernel_traitsILi192ELi64ELi64ELi4ELb0ELb0EN7cutlass10bfloat16_tE19Flash_kernel_traitsILi192ELi64ELi64ELi4ES3_EELb0ELb1ELb0ELb0ELb0ELb1ELb0ELb1EEEvNS_16Flash_fwd_paramsE,@function
        .size           _ZN5flash24flash_fwd_splitkv_kernelI23Flash_fwd_kernel_traitsILi192ELi64ELi64ELi4ELb0ELb0EN7cutlass10bfloat16_tE19Flash_kernel_traitsILi192ELi64ELi64ELi4ES3_EELb0ELb1ELb0ELb0ELb0ELb1ELb0ELb1EEEvNS_16Flash_fwd_paramsE,(.L_x_7903 - _ZN5flash24flash_fwd_splitkv_kernelI23Flash_fwd_kernel_traitsILi192ELi64ELi64ELi4ELb0ELb0EN7cutlass10bfloat16_tE19Flash_kernel_traitsILi192ELi64ELi64ELi4ES3_EELb0ELb1ELb0ELb0ELb0ELb1ELb0ELb1EEEvNS_16Flash_fwd_paramsE)
        .other          _ZN5flash24flash_fwd_splitkv_kernelI23Flash_fwd_kernel_traitsILi192ELi64ELi64ELi4ELb0ELb0EN7cutlass10bfloat16_tE19Flash_kernel_traitsILi192ELi64ELi64ELi4ES3_EELb0ELb1ELb0ELb0ELb0ELb1ELb0ELb1EEEvNS_16Flash_fwd_paramsE,@"STO_CUDA_ENTRY STV_DEFAULT"
_ZN5flash24flash_fwd_splitkv_kernelI23Flash_fwd_kernel_traitsILi192ELi64ELi64ELi4ELb0ELb0EN7cutlass10bfloat16_tE19Flash_kernel_traitsILi192ELi64ELi64ELi4ES3_EELb0ELb1ELb0ELb0ELb0ELb1ELb0ELb1EEEvNS_16Flash_fwd_paramsE:
.text._ZN5flash24flash_fwd_splitkv_kernelI23Flash_fwd_kernel_traitsILi192ELi64ELi64ELi4ELb0ELb0EN7cutlass10bfloat16_tE19Flash_kernel_traitsILi192ELi64ELi64ELi4ES3_EELb0ELb1ELb0ELb0ELb0ELb1ELb0ELb1EEEvNS_16Flash_fwd_paramsE:
[----:B------:R-:W-:Y:S01]  /*0000*/  LDC R1, c[0x0][0x28] ;  /* 0x00000a00ff017b82 */ /* 0x000fe20000000800 */
[----:B------:R-:W1:Y:S07]  /*0010*/  S2R R217, SR_CTAID.X ;  /* 0x0000000000d97919 */ /* 0x000e6e0000002500 */
[----:B------:R-:W2:Y:S01]  /*0020*/  LDC.64 R16, c[0x0][0x198] ;  /* 0x00006600ff107b82 */ /* 0x000ea20000000a00 */
[----:B------:R-:W-:Y:S01]  /*0030*/  BSSY B4, `(.L_x_2517) ;  /* 0x0000005000047945 */ /* 0x000fe20003800000 */
[----:B------:R-:W-:Y:S01]  /*0040*/  MOV R214, 0x80 ;  /* 0x0000008000d67802 */ /* 0x000fe20000000f00 */
[----:B------:R-:W3:Y:S01]  /*0050*/  S2R R216, SR_CTAID.Y ;  /* 0x0000000000d87919 */ /* 0x000ee20000002600 */
[----:B------:R-:W4:Y:S05]  /*0060*/  S2R R215, SR_CTAID.Z ;  /* 0x0000000000d77919 */ /* 0x000f2a0000002700 */
[----:B-1234-:R-:W-:Y:S05]  /*0070*/  CALL.REL.NOINC `($_ZN5flash24flash_fwd_splitkv_kernelI23Flash_fwd_kernel_traitsILi192ELi64ELi64ELi4ELb0ELb0EN7cutlass10bfloat16_tE19Flash_kernel_traitsILi192ELi64ELi64ELi4ES3_EELb0ELb1ELb0ELb0ELb0ELb1ELb0ELb1EEEvNS_16Flash_fwd_paramsE$_ZN5flash30compute_attn_1rowblock_splitkvI23Flash_fwd_kernel_traitsILi192ELi64ELi64ELi4ELb0ELb0EN7cutlass10bfloat16_tE19Flash_kernel_traitsILi192ELi64ELi64ELi4ES3_EELb0ELb1ELb0ELb0ELb0ELb1ELb0ELb1ENS_16Flash_fwd_paramsEEEvRKT8_iiiii) ;  /* 0x0000000000087944 */ /* 0x01efea0003c00000 */
[----:B------:R-:W-:Y:S05]  /*0080*/  BSYNC B4 ;  /* 0x0000000000047941 */ /* 0x000fea0003800000 */
.L_x_2517:
[----:B------:R-:W-:Y:S05]  /*0090*/  EXIT ;  /* 0x000000000000794d */ /* 0x000fea0003800000 */
        .type           $_ZN5flash24flash_fwd_splitkv_kernelI23Flash_fwd_kernel_traitsILi192ELi64ELi64ELi4ELb0ELb0EN7cutlass10bfloat16_tE19Flash_kernel_traitsILi192ELi64ELi64ELi4ES3_EELb0ELb1ELb0ELb0ELb0ELb1ELb0ELb1EEEvNS_16Flash_fwd_paramsE$_ZN5flash30compute_attn_1rowblock_splitkvI23Flash_fwd_kernel_traitsILi192ELi64ELi64ELi4ELb0ELb0EN7cutlass10bfloat16_tE19Flash_kernel_traitsILi192ELi64ELi64ELi4ES3_EELb0ELb1ELb0ELb0ELb0ELb1ELb0ELb1ENS_16Flash_fwd_paramsEEEvRKT8_iiiii,@function
        .size           $_ZN5flash24flash_fwd_splitkv_kernelI23Flash_fwd_kernel_traitsILi192ELi64ELi64ELi4ELb0ELb0EN7cutlass10bfloat16_tE19Flash_kernel_traitsILi192ELi64ELi64ELi4ES3_EELb0ELb1ELb0ELb0ELb0ELb1ELb0ELb1EEEvNS_16Flash_fwd_paramsE$_ZN5flash30compute_attn_1rowblock_splitkvI23Flash_fwd_kernel_traitsILi192ELi64ELi64ELi4ELb0ELb0EN7cutlass10bfloat16_tE19Flash_kernel_traitsILi192ELi64ELi64ELi4ES3_EELb0ELb1ELb0ELb0ELb0ELb1ELb0ELb1ENS_16Flash_fwd_paramsEEEvRKT8_iiiii,(.L_x_7903 - $_ZN5flash24flash_fwd_splitkv_kernelI23Flash_fwd_kernel_traitsILi192ELi64ELi64ELi4ELb0ELb0EN7cutlass10bfloat16_tE19Flash_kernel_traitsILi192ELi64ELi64ELi4ES3_EELb0ELb1ELb0ELb0ELb0ELb1ELb0ELb1EEEvNS_16Flash_fwd_paramsE$_ZN5flash30compute_attn_1rowblock_splitkvI23Flash_fwd_kernel_traitsILi192ELi64ELi64ELi4ELb0ELb0EN7cutlass10bfloat16_tE19Flash_kernel_traitsILi192ELi64ELi64ELi4ES3_EELb0ELb1ELb0ELb0ELb0ELb1ELb0ELb1ENS_16Flash_fwd_paramsEEEvRKT8_iiiii)
$_ZN5flash24flash_fwd_splitkv_kernelI23Flash_fwd_kernel_traitsILi192ELi64ELi64ELi4ELb0ELb0EN7cutlass10bfloat16_tE19Flash_kernel_traitsILi192ELi64ELi64ELi4ES3_EELb0ELb1ELb0ELb0ELb0ELb1ELb0ELb1EEEvNS_16Flash_fwd_paramsE$_ZN5flash30compute_attn_1rowblock_splitkvI23Flash_fwd_kernel_traitsILi192ELi64ELi64ELi4ELb0ELb0EN7cutlass10bfloat16_tE19Flash_kernel_traitsILi192ELi64ELi64ELi4ES3_EELb0ELb1ELb0ELb0ELb0ELb1ELb0ELb1ENS_16Flash_fwd_paramsEEEvRKT8_iiiii:
        /* <DEDUP_REMOVED lines=27> */
.L_x_2519:
[----:B------:R-:W-:Y:S05]  /*0250*/  BSYNC B0 ;  /* 0x0000000000007941 */ /* 0x000fea0003800000 */
.L_x_2518:
        /* <DEDUP_REMOVED lines=8> */
.L_x_2521:
[----:B------:R3:W5:Y:S02]  /*02e0*/  LD.E R76, desc[UR6][R16.64+0xb8] ;  /* 0x0000b806104c7980 */ /* 0x000764000c101900 */
.L_x_2522:
[----:B------:R-:W-:Y:S05]  /*02f0*/  BSYNC B0 ;  /* 0x0000000000007941 */ /* 0x000fea0003800000 */
.L_x_2520:
        /* <DEDUP_REMOVED lines=10> */
.L_x_2524:
[----:B------:R-:W2:Y:S01]  /*03a0*/  LD.E.64 R2, desc[UR6][R16.64+0x108] ;  /* 0x0001080610027980 */ /* 0x000ea2000c101b00 */
[----:B------:R-:W-:Y:S01]  /*03b0*/  BSSY B0, `(.L_x_2526) ;  /* 0x0000006000007945 */ /* 0x000fe20003800000 */
[----:B------:R-:W-:Y:S01]  /*03c0*/  IMAD.MOV.U32 R69, RZ, RZ, RZ ;  /* 0x000000ffff457224 */ /* 0x000fe200078e00ff */
[----:B--2---:R-:W-:-:S04]  /*03d0*/  ISETP.NE.U32.AND P0, PT, R2, RZ, PT ;  /* 0x000000ff0200720c */ /* 0x004fc80003f05070 */
[----:B------:R-:W-:-:S13]  /*03e0*/  ISETP.NE.AND.EX P0, PT, R3, RZ, PT, P0 ;  /* 0x000000ff0300720c */ /* 0x000fda0003f05300 */
[----:B------:R-:W-:Y:S05]  /*03f0*/  @!P0 BRA `(.L_x_2527) ;  /* 0x0000000000048947 */ /* 0x000fea0003800000 */
[----:B------:R2:W5:Y:S02]  /*0400*/  LD.E R69, desc[UR6][R16.64+0xbc] ;  /* 0x0000bc0610457980 */ /* 0x000564000c101900 */
.L_x_2527:
[----:B------:R-:W-:Y:S05]  /*0410*/  BSYNC B0 ;  /* 0x0000000000007941 */ /* 0x000fea0003800000 */
.L_x_2526:
[----:B-----5:R-:W-:Y:S02]  /*0420*/  IADD3 R69, R76, R69, RZ ;  /* 0x000000454c457210 */ /* 0x020fe40007ffe0ff */
.L_x_2525:
[----:B------:R-:W-:Y:S05]  /*0430*/  BSYNC B1 ;  /* 0x0000000000017941 */ /* 0x000fea0003800000 */
.L_x_2523:
[----:B------:R-:W-:Y:S01]  /*0440*/  IMAD.SHL.U32 R73, R217, 0x40, RZ ;  /* 0x00000040d9497824 */ /* 0x000fe200078e00ff */
[----:B------:R-:W-:Y:S01]  /*0450*/  MOV R2, R214 ;  /* 0x000000d600027202 */ /* 0x000fe20000000f00 */
[----:B------:R-:W-:-:S03]  /*0460*/  IMAD.MOV.U32 R3, RZ, RZ, 0x0 ;  /* 0x00000000ff037424 */ /* 0x000fc600078e00ff */
[----:B------:R-:W-:-:S13]  /*0470*/  ISETP.GT.AND P0, PT, R218, R73, PT ;  /* 0x00000049da00720c */ /* 0x000fda0003f04270 */
[----:B-1234-:R-:W-:Y:S05]  /*0480*/  @!P0 RET.REL.NODEC R2 `(_ZN5flash24flash_fwd_splitkv_kernelI23Flash_fwd_kernel_traitsILi192ELi64ELi64ELi4ELb0ELb0EN7cutlass10bfloat16_tE19Flash_kernel_traitsILi192ELi64ELi64ELi4ES3_EELb0ELb1ELb0ELb0ELb0ELb1ELb0ELb1EEEvNS_16Flash_fwd_paramsE) ;  /* 0xfffffff802dc8950 */ /* 0x01efea0003c3ffff */
        /* <DEDUP_REMOVED lines=88> */
.L_x_2530:
[----:B------:R-:W-:Y:S05]  /*0a10*/  BSYNC B0 ;  /* 0x0000000000007941 */ /* 0x000fea0003800000 */
.L_x_2529:
        /* <DEDUP_REMOVED lines=19> */
.L_x_2532:
[----:B------:R-:W-:Y:S05]  /*0b50*/  BSYNC B0 ;  /* 0x0000000000007941 */ /* 0x000fea0003800000 */
.L_x_2531:
        /* <DEDUP_REMOVED lines=21> */
.L_x_2534:
[----:B------:R-:W-:Y:S05]  /*0cb0*/  BSYNC B0 ;  /* 0x0000000000007941 */ /* 0x000fea0003800000 */
.L_x_2533:
        /* <DEDUP_REMOVED lines=29> */
.L_x_2536:
[----:B------:R-:W-:Y:S05]  /*0e90*/  BSYNC B0 ;  /* 0x0000000000007941 */ /* 0x000fea0003800000 */
.L_x_2535:
[----:B------:R-:W-:Y:S01]  /*0ea0*/  MOV R215, 0x0 ;  /* 0x0000000000d77802 */ /* 0x000fe20000000f00 */
[----:B------:R-:W-:Y:S04]  /*0eb0*/  @!P6 ST.E desc[UR6][R10.64], R4 ;  /* 0x000000040a00e985 */ /* 0x000fe8000c101906 */
[----:B------:R-:W-:Y:S04]  /*0ec0*/  @!P5 ST.E desc[UR6][R10.64+0x40], R3 ;  /* 0x000040030a00d985 */ /* 0x000fe8000c101906 */
[----:B------:R1:W-:Y:S02]  /*0ed0*/  @!P4 ST.E desc[UR6][R10.64+0x80], R0 ;  /* 0x000080000a00c985 */ /* 0x0003e4000c101906 */
[----:B-12---:R-:W-:Y:S05]  /*0ee0*/  @P3 RET.REL.NODEC R214 `(_ZN5flash24flash_fwd_splitkv_kernelI23Flash_fwd_kernel_traitsILi192ELi64ELi64ELi4ELb0ELb0EN7cutlass10bfloat16_tE19Flash_kernel_traitsILi192ELi64ELi64ELi4ES3_EELb0ELb1ELb0ELb0ELb0ELb1ELb0ELb1EEEvNS_16Flash_fwd_paramsE) ;  /* 0xfffffff0d6443950 */ /* 0x006fea0003c3ffff */
[----:B------:R-:W-:Y:S02]  /*0ef0*/  MOV R3, 0x7f800000 ;  /* 0x7f80000000037802 */ /* 0x000fe40000000f00 */
[----:B------:R-:W-:-:S03]  /*0f00*/  MOV R215, 0x0 ;  /* 0x0000000000d77802 */ /* 0x000fc60000000f00 */
[----:B------:R1:W-:Y:S02]  /*0f10*/  ST.E desc[UR6][R10.64+0xc0], R3 ;  /* 0x0000c0030a007985 */ /* 0x0003e4000c101906 */
[----:B-1----:R-:W-:Y:S05]  /*0f20*/  RET.REL.NODEC R214 `(_ZN5flash24flash_fwd_splitkv_kernelI23Flash_fwd_kernel_traitsILi192ELi64ELi64ELi4ELb0ELb0EN7cutlass10bfloat16_tE19Flash_kernel_traitsILi192ELi64ELi64ELi4ES3_EELb0ELb1ELb0ELb0ELb0ELb1ELb0ELb1EEEvNS_16Flash_fwd_paramsE) ;  /* 0xfffffff0d6347950 */ /* 0x002fea0003c3ffff */
.L_x_2528:
        /* <DEDUP_REMOVED lines=105> */
.L_x_2538:
        /* <DEDUP_REMOVED lines=80> */
.L_x_2539:
[----:B------:R-:W-:Y:S05]  /*1ac0*/  BSYNC B0 ;  /* 0x0000000000007941 */ /* 0x000fea0003800000 */
.L_x_2537:
        /* <DEDUP_REMOVED lines=275> */
.L_x_2634:
        /* <DEDUP_REMOVED lines=24> */
.L_x_2542:
[----:B------:R-:W-:Y:S05]  /*2d80*/  BSYNC B0 ;  /* 0x0000000000007941 */ /* 0x000fea0003800000 */
.L_x_2541:
        /* <DEDUP_REMOVED lines=15> */
.L_x_2544:
[----:B------:R-:W-:Y:S05]  /*2e80*/  BSYNC B0 ;  /* 0x0000000000007941 */ /* 0x000fea0003800000 */
.L_x_2543:
        /* <DEDUP_REMOVED lines=15> */
.L_x_2546:
[----:B------:R-:W-:Y:S05]  /*2f80*/  BSYNC B0 ;  /* 0x0000000000007941 */ /* 0x000fea0003800000 */
.L_x_2545:
        /* <DEDUP_REMOVED lines=15> */
.L_x_2548:
[----:B------:R-:W-:Y:S05]  /*3080*/  BSYNC B0 ;  /* 0x0000000000007941 */ /* 0x000fea0003800000 */
.L_x_2547:
        /* <DEDUP_REMOVED lines=66> */
.L_x_2555:
[----:B------:R-:W-:Y:S05]  /*34b0*/  BSYNC B0 ;  /* 0x0000000000007941 */ /* 0x000fea0003800000 */
.L_x_2554:
        /* <DEDUP_REMOVED lines=48> */
.L_x_2557:
[----:B------:R-:W-:Y:S05]  /*37c0*/  BSYNC B0 ;  /* 0x0000000000007941 */ /* 0x000fea0003800000 */
.L_x_2556:
        /* <DEDUP_REMOVED lines=47> */
.L_x_2553:
[----:B------:R-:W-:Y:S05]  /*3ac0*/  BSYNC B1 ;  /* 0x0000000000017941 */ /* 0x000fea0003800000 */
.L_x_2552:
        /* <DEDUP_REMOVED lines=65> */
.L_x_2561:
[----:B------:R-:W-:Y:S05]  /*3ee0*/  BSYNC B0 ;  /* 0x0000000000007941 */ /* 0x000fea0003800000 */
.L_x_2560:
        /* <DEDUP_REMOVED lines=51> */
.L_x_2563:
[----:B------:R-:W-:Y:S05]  /*4220*/  BSYNC B0 ;  /* 0x0000000000007941 */ /* 0x000fea0003800000 */
.L_x_2562:
        /* <DEDUP_REMOVED lines=50> */
.L_x_2559:
[----:B------:R-:W-:Y:S05]  /*4550*/  BSYNC B1 ;  /* 0x0000000000017941 */ /* 0x000fea0003800000 */
.L_x_2558:
        /* <DEDUP_REMOVED lines=65> */
.L_x_2567:
[----:B------:R-:W-:Y:S05]  /*4970*/  BSYNC B0 ;  /* 0x0000000000007941 */ /* 0x000fea0003800000 */
.L_x_2566:
        /* <DEDUP_REMOVED lines=51> */
.L_x_2569:
[----:B------:R-:W-:Y:S05]  /*4cb0*/  BSYNC B0 ;  /* 0x0000000000007941 */ /* 0x000fea0003800000 */
.L_x_2568:
        /* <DEDUP_REMOVED lines=50> */
.L_x_2565:
[----:B------:R-:W-:Y:S05]  /*4fe0*/  BSYNC B1 ;  /* 0x0000000000017941 */ /* 0x000fea0003800000 */
.L_x_2564:
        /* <DEDUP_REMOVED lines=67> */
.L_x_2573:
[----:B------:R-:W-:Y:S05]  /*5420*/  BSYNC B0 ;  /* 0x0000000000007941 */ /* 0x000fea0003800000 */
.L_x_2572:
        /* <DEDUP_REMOVED lines=51> */
.L_x_2575:
[----:B------:R-:W-:Y:S05]  /*5760*/  BSYNC B0 ;  /* 0x0000000000007941 */ /* 0x000fea0003800000 */
.L_x_2574:
        /* <DEDUP_REMOVED lines=50> */
.L_x_2571:
[----:B------:R-:W-:Y:S05]  /*5a90*/  BSYNC B1 ;  /* 0x0000000000017941 */ /* 0x000fea0003800000 */
.L_x_2570:
[----:B------:R-:W2:Y:S02]  /*5aa0*/  LD.E R3, desc[UR6][R16.64+0xd0] ;  /* 0x0000d00610037980 */ /* 0x000ea4000c101900 */
[----:B--2---:R-:W-:Y:S05]  /*5ab0*/  IMAD.U32 R3, R3, -0x20, RZ ;  /* 0xffffffe003037824 */ /* 0x004fea00078e00ff */
[C---:B------:R-:W-:Y:S02]  /*5ac0*/  LEA R18, P1, R3.reuse, R18, 0x1 ;  /* 0x0000001203127211 */ /* 0x040fe400078208ff */
[C---:B------:R-:W-:Y:S02]  /*5ad0*/  LEA R58, P0, R3.reuse, R58, 0x1 ;  /* 0x0000003a033a7211 */ /* 0x040fe400078008ff */
[C---:B------:R-:W-:Y:S02]  /*5ae0*/  LEA.HI.X.SX32 R19, R3.reuse, R19, 0x1, P1 ;  /* 0x0000001303137211 */ /* 0x040fe400008f0eff */
[----:B------:R-:W-:Y:S01]  /*5af0*/  LEA.HI.X.SX32 R59, R3, R59, 0x1, P0 ;  /* 0x0000003b033b7211 */ /* 0x000fe200000f0eff */
[----:B------:R-:W-:Y:S05]  /*5b00*/  BRA `(.L_x_2576) ;  /* 0x0000004c00a87947 */ /* 0x000fea0003800000 */
.L_x_2551:
        /* <DEDUP_REMOVED lines=89> */
.L_x_2582:
[----:B------:R-:W-:Y:S05]  /*60a0*/  BSYNC B0 ;  /* 0x0000000000007941 */ /* 0x000fea0003800000 */
.L_x_2581:
[----:B-----5:R2:W-:Y:S02]  /*60b0*/  ST.E.128 desc[UR6][R130.64], R48 ;  /* 0x0000003082007985 */ /* 0x0205e4000c101d06 */
.L_x_2580:
[----:B------:R-:W-:Y:S05]  /*60c0*/  BSYNC B1 ;  /* 0x0000000000017941 */ /* 0x000fea0003800000 */
.L_x_2579:
        /* <DEDUP_REMOVED lines=87> */
.L_x_2586:
[----:B------:R-:W-:Y:S05]  /*6640*/  BSYNC B0 ;  /* 0x0000000000007941 */ /* 0x000fea0003800000 */
.L_x_2585:
[----:B-----5:R3:W-:Y:S02]  /*6650*/  ST.E.128 desc[UR6][R130.64+0x80], R48 ;  /* 0x0000803082007985 */ /* 0x0207e4000c101d06 */
.L_x_2584:
[----:B------:R-:W-:Y:S05]  /*6660*/  BSYNC B1 ;  /* 0x0000000000017941 */ /* 0x000fea0003800000 */
.L_x_2583:
        /* <DEDUP_REMOVED lines=86> */
.L_x_2588:
[----:B------:R-:W-:Y:S05]  /*6bd0*/  BSYNC B0 ;  /* 0x0000000000007941 */ /* 0x000fea0003800000 */
.L_x_2587:
[----:B-----5:R4:W-:Y:S02]  /*6be0*/  ST.E.128 desc[UR6][R130.64+0x100], R48 ;  /* 0x0001003082007985 */ /* 0x0209e4000c101d06 */
.L_x_2578:
[----:B------:R-:W-:Y:S05]  /*6bf0*/  BSYNC B2 ;  /* 0x0000000000027941 */ /* 0x000fea0003800000 */
.L_x_2577:
        /* <DEDUP_REMOVED lines=99> */
.L_x_2594:
[----:B------:R-:W-:Y:S05]  /*7230*/  BSYNC B0 ;  /* 0x0000000000007941 */ /* 0x000fea0003800000 */
.L_x_2593:
[----:B-----5:R3:W-:Y:S02]  /*7240*/  ST.E.128 desc[UR6][R188.64], R48 ;  /* 0x00000030bc007985 */ /* 0x0207e4000c101d06 */
.L_x_2592:
[----:B------:R-:W-:Y:S05]  /*7250*/  BSYNC B1 ;  /* 0x0000000000017941 */ /* 0x000fea0003800000 */
.L_x_2591:
        /* <DEDUP_REMOVED lines=94> */
.L_x_2598:
[----:B------:R-:W-:Y:S05]  /*7840*/  BSYNC B0 ;  /* 0x0000000000007941 */ /* 0x000fea0003800000 */
.L_x_2597:
[----:B-----5:R3:W-:Y:S02]  /*7850*/  ST.E.128 desc[UR6][R188.64], R48 ;  /* 0x00000030bc007985 */ /* 0x0207e4000c101d06 */
.L_x_2596:
[----:B------:R-:W-:Y:S05]  /*7860*/  BSYNC B1 ;  /* 0x0000000000017941 */ /* 0x000fea0003800000 */
.L_x_2595:
        /* <DEDUP_REMOVED lines=93> */
.L_x_2600:
[----:B------:R-:W-:Y:S05]  /*7e40*/  BSYNC B0 ;  /* 0x0000000000007941 */ /* 0x000fea0003800000 */
.L_x_2599:
[----:B-----5:R3:W-:Y:S02]  /*7e50*/  ST.E.128 desc[UR6][R188.64], R48 ;  /* 0x00000030bc007985 */ /* 0x0207e4000c101d06 */
.L_x_2590:
[----:B------:R-:W-:Y:S05]  /*7e60*/  BSYNC B2 ;  /* 0x0000000000027941 */ /* 0x000fea0003800000 */
.L_x_2589:
        /* <DEDUP_REMOVED lines=99> */
.L_x_2606:
[----:B------:R-:W-:Y:S05]  /*84a0*/  BSYNC B0 ;  /* 0x0000000000007941 */ /* 0x000fea0003800000 */
.L_x_2605:
[----:B-----5:R3:W-:Y:S02]  /*84b0*/  ST.E.128 desc[UR6][R188.64], R48 ;  /* 0x00000030bc007985 */ /* 0x0207e4000c101d06 */
.L_x_2604:
[----:B------:R-:W-:Y:S05]  /*84c0*/  BSYNC B1 ;  /* 0x0000000000017941 */ /* 0x000fea0003800000 */
.L_x_2603:
        /* <DEDUP_REMOVED lines=94> */
.L_x_2610:
[----:B------:R-:W-:Y:S05]  /*8ab0*/  BSYNC B0 ;  /* 0x0000000000007941 */ /* 0x000fea0003800000 */
.L_x_2609:
[----:B-----5:R3:W-:Y:S02]  /*8ac0*/  ST.E.128 desc[UR6][R188.64], R48 ;  /* 0x00000030bc007985 */ /* 0x0207e4000c101d06 */
.L_x_2608:
[----:B------:R-:W-:Y:S05]  /*8ad0*/  BSYNC B1 ;  /* 0x0000000000017941 */ /* 0x000fea0003800000 */
.L_x_2607:
        /* <DEDUP_REMOVED lines=93> */
.L_x_2612:
[----:B------:R-:W-:Y:S05]  /*90b0*/  BSYNC B0 ;  /* 0x0000000000007941 */ /* 0x000fea0003800000 */
.L_x_2611:
[----:B-----5:R3:W-:Y:S02]  /*90c0*/  ST.E.128 desc[UR6][R188.64], R48 ;  /* 0x00000030bc007985 */ /* 0x0207e4000c101d06 */
.L_x_2602:
[----:B------:R-:W-:Y:S05]  /*90d0*/  BSYNC B2 ;  /* 0x0000000000027941 */ /* 0x000fea0003800000 */
.L_x_2601:
        /* <DEDUP_REMOVED lines=101> */
.L_x_2618:
[----:B------:R-:W-:Y:S05]  /*9730*/  BSYNC B0 ;  /* 0x0000000000007941 */ /* 0x000fea0003800000 */
.L_x_2617:
[----:B-----5:R3:W-:Y:S02]  /*9740*/  ST.E.128 desc[UR6][R184.64], R48 ;  /* 0x00000030b8007985 */ /* 0x0207e4000c101d06 */
.L_x_2616:
[----:B------:R-:W-:Y:S05]  /*9750*/  BSYNC B1 ;  /* 0x0000000000017941 */ /* 0x000fea0003800000 */
.L_x_2615:
        /* <DEDUP_REMOVED lines=94> */
.L_x_2622:
[----:B------:R-:W-:Y:S05]  /*9d40*/  BSYNC B0 ;  /* 0x0000000000007941 */ /* 0x000fea0003800000 */
.L_x_2621:
[----:B-----5:R3:W-:Y:S02]  /*9d50*/  ST.E.128 desc[UR6][R184.64], R48 ;  /* 0x00000030b8007985 */ /* 0x0207e4000c101d06 */
.L_x_2620:
[----:B------:R-:W-:Y:S05]  /*9d60*/  BSYNC B1 ;  /* 0x0000000000017941 */ /* 0x000fea0003800000 */
.L_x_2619:
        /* <DEDUP_REMOVED lines=93> */
.L_x_2624:
[----:B------:R-:W-:Y:S05]  /*a340*/  BSYNC B0 ;  /* 0x0000000000007941 */ /* 0x000fea0003800000 */
.L_x_2623:
[----:B-----5:R3:W-:Y:S02]  /*a350*/  ST.E.128 desc[UR6][R184.64], R48 ;  /* 0x00000030b8007985 */ /* 0x0207e4000c101d06 */
.L_x_2614:
[----:B------:R-:W-:Y:S05]  /*a360*/  BSYNC B2 ;  /* 0x0000000000027941 */ /* 0x000fea0003800000 */
.L_x_2613:
[----:B------:R-:W4:Y:S02]  /*a370*/  LD.E R3, desc[UR6][R16.64+0xd0] ;  /* 0x0000d00610037980 */ /* 0x000f24000c101900 */
[----:B----4-:R-:W-:Y:S05]  /*a380*/  IMAD.U32 R3, R3, -0x20, RZ ;  /* 0xffffffe003037824 */ /* 0x010fea00078e00ff */
[C---:B------:R-:W-:Y:S02]  /*a390*/  LEA R128, P1, R3.reuse, R128, 0x1 ;  /* 0x0000008003807211 */ /* 0x040fe400078208ff */
[C---:B------:R-:W-:Y:S02]  /*a3a0*/  LEA R126, P0, R3.reuse, R126, 0x1 ;  /* 0x0000007e037e7211 */ /* 0x040fe400078008ff */
[C---:B------:R-:W-:Y:S02]  /*a3b0*/  LEA.HI.X.SX32 R129, R3.reuse, R129, 0x1, P1 ;  /* 0x0000008103817211 */ /* 0x040fe400008f0eff */
[----:B------:R-:W-:Y:S01]  /*a3c0*/  LEA.HI.X.SX32 R127, R3, R127, 0x1, P0 ;  /* 0x0000007f037f7211 */ /* 0x000fe200000f0eff */
[----:B------:R-:W-:Y:S05]  /*a3d0*/  BRA `(.L_x_2576) ;  /* 0x0000000400747947 */ /* 0x000fea0003800000 */
.L_x_2550:
        /* <DEDUP_REMOVED lines=18> */
.L_x_2626:
[----:B------:R-:W-:Y:S05]  /*a500*/  BSYNC B0 ;  /* 0x0000000000007941 */ /* 0x000fea0003800000 */
.L_x_2625:
        /* <DEDUP_REMOVED lines=24> */
.L_x_2628:
[----:B------:R-:W-:Y:S05]  /*a690*/  BSYNC B0 ;  /* 0x0000000000007941 */ /* 0x000fea0003800000 */
.L_x_2627:
        /* <DEDUP_REMOVED lines=24> */
.L_x_2630:
[----:B------:R-:W-:Y:S05]  /*a820*/  BSYNC B0 ;  /* 0x0000000000007941 */ /* 0x000fea0003800000 */
.L_x_2629:
        /* <DEDUP_REMOVED lines=24> */
.L_x_2576:
[----:B------:R-:W-:Y:S05]  /*a9b0*/  BSYNC B3 ;  /* 0x0000000000037941 */ /* 0x000fea0003800000 */
.L_x_2549:
        /* <DEDUP_REMOVED lines=89> */
.L_x_2632:
        /* <DEDUP_REMOVED lines=8> */
.L_x_2633:
[----:B------:R-:W-:Y:S05]  /*afd0*/  BSYNC B0 ;  /* 0x0000000000007941 */ /* 0x000fea0003800000 */
.L_x_2631:
[----:B------:R-:W-:Y:S04]  /*afe0*/  IADD3 R11, R11, -0x1, RZ ;  /* 0xffffffff0b0b7810 */ /* 0x000fe80007ffe0ff */
[----:B------:R-:W-:Y:S11]  /*aff0*/  ISETP.GT.AND P0, PT, R11, R99, PT ;  /* 0x000000630b00720c */ /* 0x000ff60003f04270 */
[----:B------:R-:W-:Y:S02]  /*b000*/  @!UPT UIADD3 URZ, URZ, URZ, URZ ;  /* 0x0000003f3f3ff290 */ /* 0x000fe4000fffe03f */
[----:B------:R-:W-:Y:S05]  /*b010*/  @P0 BRA `(.L_x_2634) ;  /* 0xffffff7800f80947 */ /* 0x000fea000383ffff */
.L_x_2540:
        /* <DEDUP_REMOVED lines=110> */
.L_x_2643:
[----:B------:R-:W-:Y:S05]  /*b700*/  BSYNC B0 ;  /* 0x0000000000007941 */ /* 0x000fea0003800000 */
.L_x_2642:
[----:B-----5:R3:W-:Y:S02]  /*b710*/  STS.128 [R219], R20 ;  /* 0x00000014db007388 */ /* 0x0207e40000000c00 */
.L_x_2641:
[----:B------:R-:W-:Y:S05]  /*b720*/  BSYNC B1 ;  /* 0x0000000000017941 */ /* 0x000fea0003800000 */
.L_x_2640:
        /* <DEDUP_REMOVED lines=46> */
.L_x_2647:
[----:B------:R-:W-:Y:S05]  /*ba10*/  BSYNC B0 ;  /* 0x0000000000007941 */ /* 0x000fea0003800000 */
.L_x_2646:
[----:B-----5:R1:W-:Y:S02]  /*ba20*/  STS.128 [R219+0x2000], R20 ;  /* 0x00200014db007388 */ /* 0x0203e40000000c00 */
.L_x_2645:
[----:B------:R-:W-:Y:S05]  /*ba30*/  BSYNC B1 ;  /* 0x0000000000017941 */ /* 0x000fea0003800000 */
.L_x_2644:
        /* <DEDUP_REMOVED lines=45> */
.L_x_2649:
[----:B------:R-:W-:Y:S05]  /*bd10*/  BSYNC B0 ;  /* 0x0000000000007941 */ /* 0x000fea0003800000 */
.L_x_2648:
[----:B-----5:R3:W-:Y:S02]  /*bd20*/  STS.128 [R219+0x4000], R20 ;  /* 0x00400014db007388 */ /* 0x0207e40000000c00 */
.L_x_2639:
[----:B------:R-:W-:Y:S05]  /*bd30*/  BSYNC B2 ;  /* 0x0000000000027941 */ /* 0x000fea0003800000 */
.L_x_2638:
        /* <DEDUP_REMOVED lines=59> */
.L_x_2655:
[----:B------:R-:W-:Y:S05]  /*c0f0*/  BSYNC B0 ;  /* 0x0000000000007941 */ /* 0x000fea0003800000 */
.L_x_2654:
[----:B-----5:R3:W-:Y:S02]  /*c100*/  STS.128 [R219+0x800], R20 ;  /* 0x00080014db007388 */ /* 0x0207e40000000c00 */
.L_x_2653:
[----:B------:R-:W-:Y:S05]  /*c110*/  BSYNC B1 ;  /* 0x0000000000017941 */ /* 0x000fea0003800000 */
.L_x_2652:
        /* <DEDUP_REMOVED lines=46> */
.L_x_2659:
[----:B------:R-:W-:Y:S05]  /*c400*/  BSYNC B0 ;  /* 0x0000000000007941 */ /* 0x000fea0003800000 */
.L_x_2658:
[----:B-----5:R3:W-:Y:S02]  /*c410*/  STS.128 [R219+0x2800], R20 ;  /* 0x00280014db007388 */ /* 0x0207e40000000c00 */
.L_x_2657:
[----:B------:R-:W-:Y:S05]  /*c420*/  BSYNC B1 ;  /* 0x0000000000017941 */ /* 0x000fea0003800000 */
.L_x_2656:
        /* <DEDUP_REMOVED lines=45> */
.L_x_2661:
[----:B------:R-:W-:Y:S05]  /*c700*/  BSYNC B0 ;  /* 0x0000000000007941 */ /* 0x000fea0003800000 */
.L_x_2660:
[----:B-----5:R1:W-:Y:S02]  /*c710*/  STS.128 [R219+0x4800], R44 ;  /* 0x0048002cdb007388 */ /* 0x0203e40000000c00 */
.L_x_2651:
[----:B------:R-:W-:Y:S05]  /*c720*/  BSYNC B2 ;  /* 0x0000000000027941 */ /* 0x000fea0003800000 */
.L_x_2650:
        /* <DEDUP_REMOVED lines=60> */
.L_x_2667:
[----:B------:R-:W-:Y:S05]  /*caf0*/  BSYNC B0 ;  /* 0x0000000000007941 */ /* 0x000fea0003800000 */
.L_x_2666:
[----:B-----5:R1:W-:Y:S02]  /*cb00*/  STS.128 [R219+0x1000], R20 ;  /* 0x00100014db007388 */ /* 0x0203e40000000c00 */
.L_x_2665:
[----:B------:R-:W-:Y:S05]  /*cb10*/  BSYNC B1 ;  /* 0x0000000000017941 */ /* 0x000fea0003800000 */
.L_x_2664:
        /* <DEDUP_REMOVED lines=46> */
.L_x_2671:
[----:B------:R-:W-:Y:S05]  /*ce00*/  BSYNC B0 ;  /* 0x0000000000007941 */ /* 0x000fea0003800000 */
.L_x_2670:
[----:B-----5:R3:W-:Y:S02]  /*ce10*/  STS.128 [R219+0x3000], R20 ;  /* 0x00300014db007388 */ /* 0x0207e40000000c00 */
.L_x_2669:
[----:B------:R-:W-:Y:S05]  /*ce20*/  BSYNC B1 ;  /* 0x0000000000017941 */ /* 0x000fea0003800000 */
.L_x_2668:
        /* <DEDUP_REMOVED lines=45> */
.L_x_2673:
[----:B------:R-:W-:Y:S05]  /*d100*/  BSYNC B0 ;  /* 0x0000000000007941 */ /* 0x000fea0003800000 */
.L_x_2672:
[----:B-----5:R3:W-:Y:S02]  /*d110*/  STS.128 [R219+0x5000], R20 ;  /* 0x00500014db007388 */ /* 0x0207e40000000c00 */
.L_x_2663:
[----:B------:R-:W-:Y:S05]  /*d120*/  BSYNC B2 ;  /* 0x0000000000027941 */ /* 0x000fea0003800000 */
.L_x_2662:
        /* <DEDUP_REMOVED lines=59> */
.L_x_2678:
[----:B------:R-:W-:Y:S05]  /*d4e0*/  BSYNC B0 ;  /* 0x0000000000007941 */ /* 0x000fea0003800000 */
.L_x_2677:
[----:B-----5:R3:W-:Y:S02]  /*d4f0*/  STS.128 [R219+0x1800], R20 ;  /* 0x00180014db007388 */ /* 0x0207e40000000c00 */
.L_x_2676:
[----:B------:R-:W-:Y:S05]  /*d500*/  BSYNC B1 ;  /* 0x0000000000017941 */ /* 0x000fea0003800000 */
.L_x_2675:
        /* <DEDUP_REMOVED lines=47> */
.L_x_2682:
[----:B------:R-:W-:Y:S05]  /*d800*/  BSYNC B0 ;  /* 0x0000000000007941 */ /* 0x000fea0003800000 */
.L_x_2681:
[----:B-----5:R3:W-:Y:S02]  /*d810*/  STS.128 [R219+0x3800], R20 ;  /* 0x00380014db007388 */ /* 0x0207e40000000c00 */
.L_x_2680:
[----:B------:R-:W-:Y:S05]  /*d820*/  BSYNC B1 ;  /* 0x0000000000017941 */ /* 0x000fea0003800000 */
.L_x_2679:
        /* <DEDUP_REMOVED lines=45> */
.L_x_2684:
[----:B------:R-:W-:Y:S05]  /*db00*/  BSYNC B0 ;  /* 0x0000000000007941 */ /* 0x000fea0003800000 */
.L_x_2683:
[----:B-----5:R1:W-:Y:S01]  /*db10*/  STS.128 [R219+0x5800], R40 ;  /* 0x00580028db007388 */ /* 0x0203e20000000c00 */
[----:B------:R-:W-:Y:S05]  /*db20*/  BRA `(.L_x_2674) ;  /* 0x0000004c00707947 */ /* 0x000fea0003800000 */
.L_x_2637:
        /* <DEDUP_REMOVED lines=89> */
.L_x_2690:
[----:B------:R-:W-:Y:S05]  /*e0c0*/  BSYNC B0 ;  /* 0x0000000000007941 */ /* 0x000fea0003800000 */
.L_x_2689:
[----:B-----5:R3:W-:Y:S02]  /*e0d0*/  STS.128 [R219], R32 ;  /* 0x00000020db007388 */ /* 0x0207e40000000c00 */
.L_x_2688:
[----:B------:R-:W-:Y:S05]  /*e0e0*/  BSYNC B1 ;  /* 0x0000000000017941 */ /* 0x000fea0003800000 */
.L_x_2687:
        /* <DEDUP_REMOVED lines=87> */
.L_x_2694:
[----:B------:R-:W-:Y:S05]  /*e660*/  BSYNC B0 ;  /* 0x0000000000007941 */ /* 0x000fea0003800000 */
.L_x_2693:
[----:B-----5:R1:W-:Y:S02]  /*e670*/  STS.128 [R219+0x2000], R32 ;  /* 0x00200020db007388 */ /* 0x0203e40000000c00 */
.L_x_2692:
[----:B------:R-:W-:Y:S05]  /*e680*/  BSYNC B1 ;  /* 0x0000000000017941 */ /* 0x000fea0003800000 */
.L_x_2691:
        /* <DEDUP_REMOVED lines=86> */
.L_x_2696:
[----:B------:R-:W-:Y:S05]  /*ebf0*/  BSYNC B0 ;  /* 0x0000000000007941 */ /* 0x000fea0003800000 */
.L_x_2695:
[----:B-----5:R3:W-:Y:S02]  /*ec00*/  STS.128 [R219+0x4000], R32 ;  /* 0x00400020db007388 */ /* 0x0207e40000000c00 */
.L_x_2686:
[----:B------:R-:W-:Y:S05]  /*ec10*/  BSYNC B2 ;  /* 0x0000000000027941 */ /* 0x000fea0003800000 */
.L_x_2685:
        /* <DEDUP_REMOVED lines=94> */
.L_x_2702:
[----:B------:R-:W-:Y:S05]  /*f200*/  BSYNC B0 ;  /* 0x0000000000007941 */ /* 0x000fea0003800000 */
.L_x_2701:
[----:B-----5:R3:W-:Y:S02]  /*f210*/  STS.128 [R219+0x800], R32 ;  /* 0x00080020db007388 */ /* 0x0207e40000000c00 */
.L_x_2700:
[----:B------:R-:W-:Y:S05]  /*f220*/  BSYNC B1 ;  /* 0x0000000000017941 */ /* 0x000fea0003800000 */
.L_x_2699:
        /* <DEDUP_REMOVED lines=90> */
.L_x_2706:
[----:B------:R-:W-:Y:S05]  /*f7d0*/  BSYNC B0 ;  /* 0x0000000000007941 */ /* 0x000fea0003800000 */
.L_x_2705:
[----:B-----5:R3:W-:Y:S02]  /*f7e0*/  STS.128 [R219+0x2800], R32 ;  /* 0x00280020db007388 */ /* 0x0207e40000000c00 */
.L_x_2704:
[----:B------:R-:W-:Y:S05]  /*f7f0*/  BSYNC B1 ;  /* 0x0000000000017941 */ /* 0x000fea0003800000 */
.L_x_2703:
        /* <DEDUP_REMOVED lines=90> */
.L_x_2708:
[----:B------:R-:W-:Y:S05]  /*fda0*/  BSYNC B0 ;  /* 0x0000000000007941 */ /* 0x000fea0003800000 */
.L_x_2707:
[----:B-----5:R1:W-:Y:S02]  /*fdb0*/  STS.128 [R219+0x4800], R20 ;  /* 0x00480014db007388 */ /* 0x0203e40000000c00 */
.L_x_2698:
[----:B------:R-:W-:Y:S05]  /*fdc0*/  BSYNC B2 ;  /* 0x0000000000027941 */ /* 0x000fea0003800000 */
.L_x_2697:
        /* <DEDUP_REMOVED lines=95> */
.L_x_2714:
[----:B------:R-:W-:Y:S05]  /*103c0*/  BSYNC B0 ;  /* 0x0000000000007941 */ /* 0x000fea0003800000 */
.L_x_2713:
[----:B-----5:R3:W-:Y:S02]  /*103d0*/  STS.128 [R219+0x1000], R32 ;  /* 0x00100020db007388 */ /* 0x0207e40000000c00 */
.L_x_2712:
[----:B------:R-:W-:Y:S05]  /*103e0*/  BSYNC B1 ;  /* 0x0000000000017941 */ /* 0x000fea0003800000 */
.L_x_2711:
        /* <DEDUP_REMOVED lines=90> */
.L_x_2718:
[----:B------:R-:W-:Y:S05]  /*10990*/  BSYNC B0 ;  /* 0x0000000000007941 */ /* 0x000fea0003800000 */
.L_x_2717:
[----:B-----5:R3:W-:Y:S02]  /*109a0*/  STS.128 [R219+0x3000], R32 ;  /* 0x00300020db007388 */ /* 0x0207e40000000c00 */
.L_x_2716:
[----:B------:R-:W-:Y:S05]  /*109b0*/  BSYNC B1 ;  /* 0x0000000000017941 */ /* 0x000fea0003800000 */
.L_x_2715:
        /* <DEDUP_REMOVED lines=89> */
.L_x_2720:
[----:B------:R-:W-:Y:S05]  /*10f50*/  BSYNC B0 ;  /* 0x0000000000007941 */ /* 0x000fea0003800000 */
.L_x_2719:
[----:B-----5:R3:W-:Y:S02]  /*10f60*/  STS.128 [R219+0x5000], R32 ;  /* 0x00500020db007388 */ /* 0x0207e40000000c00 */
.L_x_2710:
[----:B------:R-:W-:Y:S05]  /*10f70*/  BSYNC B2 ;  /* 0x0000000000027941 */ /* 0x000fea0003800000 */
.L_x_2709:
        /* <DEDUP_REMOVED lines=94> */
.L_x_2724:
[----:B------:R-:W-:Y:S05]  /*11560*/  BSYNC B0 ;  /* 0x0000000000007941 */ /* 0x000fea0003800000 */
.L_x_2723:
[----:B-----5:R1:W-:Y:S02]  /*11570*/  STS.128 [R219+0x1800], R20 ;  /* 0x00180014db007388 */ /* 0x0203e40000000c00 */
.L_x_2722:
[----:B------:R-:W-:Y:S05]  /*11580*/  BSYNC B1 ;  /* 0x0000000000017941 */ /* 0x000fea0003800000 */
.L_x_2721:
        /* <DEDUP_REMOVED lines=92> */
.L_x_2728:
[----:B------:R-:W-:Y:S05]  /*11b50*/  BSYNC B0 ;  /* 0x0000000000007941 */ /* 0x000fea0003800000 */
.L_x_2727:
[----:B-----5:R1:W-:Y:S02]  /*11b60*/  STS.128 [R219+0x3800], R20 ;  /* 0x00380014db007388 */ /* 0x0203e40000000c00 */
.L_x_2726:
[----:B------:R-:W-:Y:S05]  /*11b70*/  BSYNC B1 ;  /* 0x0000000000017941 */ /* 0x000fea0003800000 */
.L_x_2725:
        /* <DEDUP_REMOVED lines=92> */
.L_x_2730:
[----:B------:R-:W-:Y:S05]  /*12140*/  BSYNC B0 ;  /* 0x0000000000007941 */ /* 0x000fea0003800000 */
.L_x_2729:
[----:B-----5:R1:W-:Y:S01]  /*12150*/  STS.128 [R219+0x5800], R20 ;  /* 0x00580014db007388 */ /* 0x0203e20000000c00 */
[----:B------:R-:W-:Y:S05]  /*12160*/  BRA `(.L_x_2674) ;  /* 0x0000000400e07947 */ /* 0x000fea0003800000 */
.L_x_2636:
        /* <DEDUP_REMOVED lines=35> */
.L_x_2732:
[----:B------:R-:W-:Y:S05]  /*123a0*/  BSYNC B0 ;  /* 0x0000000000007941 */ /* 0x000fea0003800000 */
.L_x_2731:
        /* <DEDUP_REMOVED lines=27> */
.L_x_2734:
[----:B------:R-:W-:Y:S05]  /*12560*/  BSYNC B0 ;  /* 0x0000000000007941 */ /* 0x000fea0003800000 */
.L_x_2733:
        /* <DEDUP_REMOVED lines=27> */
.L_x_2736:
[----:B------:R-:W-:Y:S05]  /*12720*/  BSYNC B0 ;  /* 0x0000000000007941 */ /* 0x000fea0003800000 */
.L_x_2735:
        /* <DEDUP_REMOVED lines=28> */
.L_x_2674:
[----:B------:R-:W-:Y:S05]  /*128f0*/  BSYNC B3 ;  /* 0x0000000000037941 */ /* 0x000fea0003800000 */
.L_x_2635:
        /* <DEDUP_REMOVED lines=28> */
.L_x_2739:
[----:B------:R4:W-:Y:S02]  /*12ac0*/  STS.128 [R219+0xa000], RZ ;  /* 0x00a000ffdb007388 */ /* 0x0009e40000000c00 */
.L_x_2738:
[----:B------:R-:W-:Y:S05]  /*12ad0*/  BSYNC B0 ;  /* 0x0000000000007941 */ /* 0x000fea0003800000 */
.L_x_2737:
        /* <DEDUP_REMOVED lines=31> */
.L_x_2742:
[----:B------:R3:W-:Y:S02]  /*12cd0*/  STS.128 [R219+0xa800], RZ ;  /* 0x00a800ffdb007388 */ /* 0x0007e40000000c00 */
.L_x_2741:
[----:B------:R-:W-:Y:S05]  /*12ce0*/  BSYNC B0 ;  /* 0x0000000000007941 */ /* 0x000fea0003800000 */
.L_x_2740:
        /* <DEDUP_REMOVED lines=33> */
.L_x_2745:
[----:B------:R3:W-:Y:S02]  /*12f00*/  STS.128 [R219+0xb000], RZ ;  /* 0x00b000ffdb007388 */ /* 0x0007e40000000c00 */
.L_x_2744:
[----:B------:R-:W-:Y:S05]  /*12f10*/  BSYNC B0 ;  /* 0x0000000000007941 */ /* 0x000fea0003800000 */
.L_x_2743:
        /* <DEDUP_REMOVED lines=33> */
.L_x_2747:
[----:B------:R-:W-:Y:S05]  /*13130*/  BSYNC B0 ;  /* 0x0000000000007941 */ /* 0x000fea0003800000 */
.L_x_2746:
        /* <DEDUP_REMOVED lines=37> */
.L_x_2750:
[----:B------:R3:W-:Y:S02]  /*13390*/  STS.128 [R219+0x10000], RZ ;  /* 0x010000ffdb007388 */ /* 0x0007e40000000c00 */
.L_x_2749:
[----:B------:R-:W-:Y:S05]  /*133a0*/  BSYNC B0 ;  /* 0x0000000000007941 */ /* 0x000fea0003800000 */
.L_x_2748:
        /* <DEDUP_REMOVED lines=32> */
.L_x_2753:
[----:B------:R3:W-:Y:S02]  /*135b0*/  STS.128 [R219+0x10800], RZ ;  /* 0x010800ffdb007388 */ /* 0x0007e40000000c00 */
.L_x_2752:
[----:B------:R-:W-:Y:S05]  /*135c0*/  BSYNC B0 ;  /* 0x0000000000007941 */ /* 0x000fea0003800000 */
.L_x_2751:
        /* <DEDUP_REMOVED lines=34> */
.L_x_2756:
[----:B------:R3:W-:Y:S02]  /*137f0*/  STS.128 [R219+0x11000], RZ ;  /* 0x011000ffdb007388 */ /* 0x0007e40000000c00 */
.L_x_2755:
[----:B------:R-:W-:Y:S05]  /*13800*/  BSYNC B0 ;  /* 0x0000000000007941 */ /* 0x000fea0003800000 */
.L_x_2754:
        /* <DEDUP_REMOVED lines=35> */
.L_x_2759:
[----:B------:R3:W-:Y:S02]  /*13a40*/  STS.128 [R219+0x11800], RZ ;  /* 0x011800ffdb007388 */ /* 0x0007e40000000c00 */
.L_x_2758:
[----:B------:R-:W-:Y:S05]  /*13a50*/  BSYNC B0 ;  /* 0x0000000000007941 */ /* 0x000fea0003800000 */
.L_x_2757:
[----:B------:R-:W-:Y:S01]  /*13a60*/  SHF.L.U32 R0, R56, 0x6, RZ ;  /* 0x0000000638007819 */ /* 0x000fe200000006ff */
[----:B------:R-:W2:Y:S01]  /*13a70*/  LD.E R19, desc[UR6][R16.64+0x18c] ;  /* 0x00018c0610137980 */ /* 0x000ea2000c101900 */
[----:B------:R-:W-:Y:S02]  /*13a80*/  SHF.L.U32 R162, R162, 0x3, RZ ;  /* 0x00000003a2a27819 */ /* 0x000fe400000006ff */
[----:B-1----:R-:W-:Y:S01]  /*13a90*/  LOP3.LUT R5, R0, 0x1c0, RZ, 0xc0, !PT ;  /* 0x000001c000057812 */ /* 0x002fe200078ec0ff */
[----:B------:R-:W0:Y:S01]  /*13aa0*/  LDGDEPBAR ;  /* 0x00000000000079af */ /* 0x000e220000000000 */
[----:B------:R-:W-:Y:S02]  /*13ab0*/  LEA R202, R71, R54, 0xa ;  /* 0x0000003647ca7211 */ /* 0x000fe400078e50ff */
[----:B------:R-:W-:Y:S02]  /*13ac0*/  LOP3.LUT R162, R5, 0x8, R162, 0xf8, !PT ;  /* 0x0000000805a27812 */ /* 0x000fe400078ef8a2 */
[----:B------:R-:W-:-:S02]  /*13ad0*/  SHF.R.U32.HI R201, RZ, 0x3, R5 ;  /* 0x00000003ffc97819 */ /* 0x000fc40000011605 */
[----:B------:R-:W-:Y:S02]  /*13ae0*/  LEA R202, R202, UR4, 0x1 ;  /* 0x00000004caca7c11 */ /* 0x000fe4000f8e08ff */
[----:B------:R-:W-:Y:S02]  /*13af0*/  LOP3.LUT R201, R162, R201, RZ, 0x3c, !PT ;  /* 0x000000c9a2c97212 */ /* 0x000fe400078e3cff */
[----:B------:R-:W-:Y:S01]  /*13b00*/  R2P PR, R56, 0x6 ;  /* 0x0000000638007804 */ /* 0x000fe20000000000 */
[----:B------:R-:W-:Y:S01]  /*13b10*/  LDSM.16.M88.4 R48, [R202] ;  /* 0x00000000ca30783b */ /* 0x000fe20000000200 */
[----:B------:R-:W-:Y:S02]  /*13b20*/  IMAD R200, R57, 0x2, R202 ;  /* 0x0000000239c87824 */ /* 0x000fe400078e02ca */
[----:B------:R-:W-:-:S03]  /*13b30*/  IMAD R201, R68, 0x200, R201 ;  /* 0x0000020044c97824 */ /* 0x000fc600078e02c9 */
[----:B---3--:R-:W-:Y:S02]  /*13b40*/  LDSM.16.M88.4 R8, [R200] ;  /* 0x00000000c808783b */ /* 0x008fe40000000200 */
[----:B------:R-:W-:-:S04]  /*13b50*/  LEA R201, R201, UR4, 0x1 ;  /* 0x00000004c9c97c11 */ /* 0x000fc8000f8e08ff */
[C---:B------:R-:W-:Y:S01]  /*13b60*/  IADD3 R0, R201.reuse, 0x6000, RZ ;  /* 0x00006000c9007810 */ /* 0x040fe20007ffe0ff */
[----:B------:R-:W1:Y:S01]  /*13b70*/  LDSM.16.M88.4 R12, [R201+0x6000] ;  /* 0x00600000c90c783b */ /* 0x000e620000000200 */
[----:B------:R-:W-:Y:S02]  /*13b80*/  IADD3 R199, R201, 0x6020, RZ ;  /* 0x00006020c9c77810 */ /* 0x000fe40007ffe0ff */
[----:B------:R-:W-:Y:S01]  /*13b90*/  @P1 IADD3 R199, R0, -0x20, RZ ;  /* 0xffffffe000c71810 */ /* 0x000fe20007ffe0ff */
[----:B------:R-:W3:Y:S04]  /*13ba0*/  LDSM.16.M88.4 R40, [R201+0x6800] ;  /* 0x00680000c928783b */ /* 0x000ee80000000200 */
[----:B------:R-:W-:Y:S04]  /*13bb0*/  LDSM.16.M88.4 R60, [R199] ;  /* 0x00000000c73c783b */ /* 0x000fe80000000200 */
[----:B------:R-:W4:Y:S01]  /*13bc0*/  LDSM.16.M88.4 R76, [R201+0x7000] ;  /* 0x00700000c94c783b */ /* 0x000f220000000200 */
[----:B------:R-:W-:Y:S01]  /*13bd0*/  MOV R0, 0x40 ;  /* 0x0000004000007802 */ /* 0x000fe20000000f00 */
[----:B------:R-:W-:-:S02]  /*13be0*/  IMAD R198, R55, 0x2, R202 ;  /* 0x0000000237c67824 */ /* 0x000fc400078e02ca */
[----:B------:R-:W-:Y:S01]  /*13bf0*/  LDSM.16.M88.4 R32, [R201+0x7800] ;  /* 0x00780000c920783b */ /* 0x000fe20000000200 */
[----:B------:R-:W-:-:S03]  /*13c00*/  SEL R0, R0, 0xffffffc0, !P2 ;  /* 0xffffffc000007807 */ /* 0x000fc60005000000 */
[----:B------:R-:W-:Y:S01]  /*13c10*/  LDSM.16.M88.4 R96, [R198] ;  /* 0x00000000c660783b */ /* 0x000fe20000000200 */
[----:B------:R-:W-:-:S03]  /*13c20*/  IADD3 R196, R201, R0, RZ ;  /* 0x00000000c9c47210 */ /* 0x000fc60007ffe0ff */
[----:B------:R-:W-:Y:S04]  /*13c30*/  LDSM.16.M88.4 R4, [R199+0x800] ;  /* 0x00080000c704783b */ /* 0x000fe80000000200 */
[----:B------:R-:W4:Y:S04]  /*13c40*/  LDSM.16.M88.4 R88, [R196+0x6000] ;  /* 0x00600000c458783b */ /* 0x000f280000000200 */
[----:B------:R-:W4:Y:S01]  /*13c50*/  LDSM.16.M88.4 R24, [R199+0x1000] ;  /* 0x00100000c718783b */ /* 0x000f220000000200 */
[----:B------:R-:W-:-:S03]  /*13c60*/  LEA R197, R55, R200, 0x1 ;  /* 0x000000c837c57211 */ /* 0x000fc600078e08ff */
[----:B------:R-:W-:Y:S01]  /*13c70*/  LDSM.16.M88.4 R92, [R201+0x8000] ;  /* 0x00800000c95c783b */ /* 0x000fe20000000200 */
[C---:B-1---5:R-:W-:Y:S01]  /*13c80*/  HMMA.16816.F32.BF16 R20, R48.reuse, R12, RZ ;  /* 0x0000000c3014723c */ /* 0x062fe200000418ff */
[----:B------:R-:W-:Y:S02]  /*13c90*/  IMAD.IADD R192, R0, 0x1, R199 ;  /* 0x0000000100c07824 */ /* 0x000fe400078e02c7 */
[----:B------:R-:W-:Y:S03]  /*13ca0*/  LDSM.16.M88.4 R84, [R197] ;  /* 0x00000000c554783b */ /* 0x000fe60000000200 */
[C---:B------:R-:W-:Y:S01]  /*13cb0*/  HMMA.16816.F32.BF16 R12, R48.reuse, R14, RZ ;  /* 0x0000000e300c723c */ /* 0x040fe200000418ff */
[----:B------:R-:W1:Y:S04]  /*13cc0*/  LDSM.16.M88.4 R104, [R192] ;  /* 0x00000000c068783b */ /* 0x000e680000000200 */
[----:B------:R-:W1:Y:S01]  /*13cd0*/  LDSM.16.M88.4 R64, [R199+0x1800] ;  /* 0x00180000c740783b */ /* 0x000e620000000200 */
[C---:B---3--:R-:W-:Y:S03]  /*13ce0*/  HMMA.16816.F32.BF16 R44, R48.reuse, R40, RZ ;  /* 0x00000028302c723c */ /* 0x048fe600000418ff */
[----:B------:R-:W3:Y:S03]  /*13cf0*/  LDSM.16.M88.4 R28, [R196+0x6800] ;  /* 0x00680000c41c783b */ /* 0x000ee60000000200 */
[----:B----4-:R-:W-:Y:S01]  /*13d00*/  HMMA.16816.F32.BF16 R80, R48, R76, RZ ;  /* 0x0000004c3050723c */ /* 0x010fe200000418ff */
[----:B------:R-:W4:Y:S04]  /*13d10*/  LDSM.16.M88.4 R36, [R196+0x7000] ;  /* 0x00700000c424783b */ /* 0x000f280000000200 */
[----:B------:R-:W-:Y:S01]  /*13d20*/  LDSM.16.M88.4 R108, [R198+0x2000] ;  /* 0x00200000c66c783b */ /* 0x000fe20000000200 */
[C---:B------:R-:W-:Y:S06]  /*13d30*/  HMMA.16816.F32.BF16 R20, R8.reuse, R60, R20 ;  /* 0x0000003c0814723c */ /* 0x040fec0000041814 */
[----:B------:R-:W-:Y:S01]  /*13d40*/  HMMA.16816.F32.BF16 R12, R8, R62, R12 ;  /* 0x0000003e080c723c */ /* 0x000fe2000004180c */
[----:B------:R-:W-:Y:S05]  /*13d50*/  LDSM.16.M88.4 R60, [R196+0x7800] ;  /* 0x00780000c43c783b */ /* 0x000fea0000000200 */
[C---:B------:R-:W-:Y:S06]  /*13d60*/  HMMA.16816.F32.BF16 R40, R48.reuse, R42, RZ ;  /* 0x0000002a3028723c */ /* 0x040fec00000418ff */
[----:B------:R-:W-:Y:S06]  /*13d70*/  HMMA.16816.F32.BF16 R76, R48, R78, RZ ;  /* 0x0000004e304c723c */ /* 0x000fec00000418ff */
[----:B------:R-:W-:Y:S06]  /*13d80*/  HMMA.16816.F32.BF16 R20, R96, R88, R20 ;  /* 0x000000586014723c */ /* 0x000fec0000041814 */
[----:B------:R-:W-:Y:S06]  /*13d90*/  HMMA.16816.F32.BF16 R100, R48, R32, RZ ;  /* 0x000000203064723c */ /* 0x000fec00000418ff */
[----:B------:R-:W-:Y:S01]  /*13da0*/  HMMA.16816.F32.BF16 R12, R96, R90, R12 ;  /* 0x0000005a600c723c */ /* 0x000fe2000004180c */
[----:B------:R-:W-:Y:S05]  /*13db0*/  LDSM.16.M88.4 R88, [R192+0x1800] ;  /* 0x00180000c058783b */ /* 0x000fea0000000200 */
[----:B------:R-:W-:Y:S01]  /*13dc0*/  HMMA.16816.F32.BF16 R48, R48, R34, RZ ;  /* 0x000000223030723c */ /* 0x000fe200000418ff */
[----:B------:R-:W-:Y:S05]  /*13dd0*/  LDSM.16.M88.4 R32, [R192+0x1000] ;  /* 0x00100000c020783b */ /* 0x000fea0000000200 */
[C---:B------:R-:W-:Y:S06]  /*13de0*/  HMMA.16816.F32.BF16 R44, R8.reuse, R4, R44 ;  /* 0x00000004082c723c */ /* 0x040fec000004182c */
[C---:B------:R-:W-:Y:S01]  /*13df0*/  HMMA.16816.F32.BF16 R40, R8.reuse, R6, R40 ;  /* 0x000000060828723c */ /* 0x040fe20000041828 */
[----:B------:R-:W-:Y:S05]  /*13e00*/  LDSM.16.M88.4 R4, [R192+0x800] ;  /* 0x00080000c004783b */ /* 0x000fea0000000200 */
[C---:B------:R-:W-:Y:S06]  /*13e10*/  HMMA.16816.F32.BF16 R80, R8.reuse, R24, R80 ;  /* 0x000000180850723c */ /* 0x040fec0000041850 */
[----:B------:R-:W-:Y:S01]  /*13e20*/  HMMA.16816.F32.BF16 R76, R8, R26, R76 ;  /* 0x0000001a084c723c */ /* 0x000fe2000004184c */
[----:B------:R-:W4:Y:S05]  /*13e30*/  LDSM.16.M88.4 R24, [R202+0x2000] ;  /* 0x00200000ca18783b */ /* 0x000f2a0000000200 */
[----:B-1----:R-:W-:Y:S06]  /*13e40*/  HMMA.16816.F32.BF16 R20, R84, R104, R20 ;  /* 0x000000685414723c */ /* 0x002fec0000041814 */
[----:B------:R-:W-:Y:S06]  /*13e50*/  HMMA.16816.F32.BF16 R100, R8, R64, R100 ;  /* 0x000000400864723c */ /* 0x000fec0000041864 */
[----:B------:R-:W-:Y:S01]  /*13e60*/  HMMA.16816.F32.BF16 R12, R84, R106, R12 ;  /* 0x0000006a540c723c */ /* 0x000fe2000004180c */
[----:B------:R-:W-:Y:S05]  /*13e70*/  LDSM.16.M88.4 R104, [R196+0x9800] ;  /* 0x00980000c468783b */ /* 0x000fea0000000200 */
[----:B------:R-:W-:Y:S01]  /*13e80*/  HMMA.16816.F32.BF16 R8, R8, R66, R48 ;  /* 0x000000420808723c */ /* 0x000fe20000041830 */
[----:B------:R-:W-:Y:S04]  /*13e90*/  LDSM.16.M88.4 R64, [R199+0x2000] ;  /* 0x00200000c740783b */ /* 0x000fe80000000200 */
[----:B------:R-:W-:Y:S01]  /*13ea0*/  LDSM.16.M88.4 R48, [R201+0x8800] ;  /* 0x00880000c930783b */ /* 0x000fe20000000200 */
[C---:B---3--:R-:W-:Y:S06]  /*13eb0*/  HMMA.16816.F32.BF16 R44, R96.reuse, R28, R44 ;  /* 0x0000001c602c723c */ /* 0x048fec000004182c */
[C---:B------:R-:W-:Y:S01]  /*13ec0*/  HMMA.16816.F32.BF16 R40, R96.reuse, R30, R40 ;  /* 0x0000001e6028723c */ /* 0x040fe20000041828 */
[----:B------:R-:W-:Y:S05]  /*13ed0*/  LDSM.16.M88.4 R28, [R201+0x9000] ;  /* 0x00900000c91c783b */ /* 0x000fea0000000200 */
[C---:B----4-:R-:W-:Y:S06]  /*13ee0*/  HMMA.16816.F32.BF16 R80, R96.reuse, R36, R80 ;  /* 0x000000246050723c */ /* 0x050fec0000041850 */
[----:B------:R-:W-:Y:S01]  /*13ef0*/  HMMA.16816.F32.BF16 R76, R96, R38, R76 ;  /* 0x00000026604c723c */ /* 0x000fe2000004184c */
[----:B------:R-:W1:Y:S05]  /*13f00*/  LDSM.16.M88.4 R36, [R200+0x2000] ;  /* 0x00200000c824783b */ /* 0x000e6a0000000200 */
[----:B------:R-:W-:Y:S06]  /*13f10*/  HMMA.16816.F32.BF16 R20, R24, R92, R20 ;  /* 0x0000005c1814723c */ /* 0x000fec0000041814 */
[----:B------:R-:W-:Y:S06]  /*13f20*/  HMMA.16816.F32.BF16 R100, R96, R60, R100 ;  /* 0x0000003c6064723c */ /* 0x000fec0000041864 */
[----:B------:R-:W-:Y:S01]  /*13f30*/  HMMA.16816.F32.BF16 R12, R24, R94, R12 ;  /* 0x0000005e180c723c */ /* 0x000fe2000004180c */
[----:B------:R-:W-:Y:S05]  /*13f40*/  LDSM.16.M88.4 R92, [R197+0x2000] ;  /* 0x00200000c55c783b */ /* 0x000fea0000000200 */
[----:B------:R-:W-:Y:S01]  /*13f50*/  HMMA.16816.F32.BF16 R96, R96, R62, R8 ;  /* 0x0000003e6060723c */ /* 0x000fe20000041808 */
[----:B------:R-:W-:Y:S04]  /*13f60*/  LDSM.16.M88.4 R60, [R201+0x9800] ;  /* 0x00980000c93c783b */ /* 0x000fe80000000200 */
[----:B------:R-:W-:Y:S01]  /*13f70*/  LDSM.16.M88.4 R8, [R199+0x2800] ;  /* 0x00280000c708783b */ /* 0x000fe20000000200 */
[C---:B------:R-:W-:Y:S06]  /*13f80*/  HMMA.16816.F32.BF16 R44, R84.reuse, R4, R44 ;  /* 0x00000004542c723c */ /* 0x040fec000004182c */
[C---:B------:R-:W-:Y:S01]  /*13f90*/  HMMA.16816.F32.BF16 R40, R84.reuse, R6, R40 ;  /* 0x000000065428723c */ /* 0x040fe20000041828 */
[----:B------:R-:W-:Y:S05]  /*13fa0*/  LDSM.16.M88.4 R4, [R199+0x3000] ;  /* 0x00300000c704783b */ /* 0x000fea0000000200 */
[C---:B------:R-:W-:Y:S06]  /*13fb0*/  HMMA.16816.F32.BF16 R80, R84.reuse, R32, R80 ;  /* 0x000000205450723c */ /* 0x040fec0000041850 */
[----:B------:R-:W-:Y:S01]  /*13fc0*/  HMMA.16816.F32.BF16 R76, R84, R34, R76 ;  /* 0x00000022544c723c */ /* 0x000fe2000004184c */
[----:B------:R-:W3:Y:S05]  /*13fd0*/  LDSM.16.M88.4 R32, [R196+0x8000] ;  /* 0x00800000c420783b */ /* 0x000eea0000000200 */
[C---:B-1----:R-:W-:Y:S06]  /*13fe0*/  HMMA.16816.F32.BF16 R20, R36.reuse, R64, R20 ;  /* 0x000000402414723c */ /* 0x042fec0000041814 */
[----:B------:R-:W-:Y:S01]  /*13ff0*/  HMMA.16816.F32.BF16 R12, R36, R66, R12 ;  /* 0x00000042240c723c */ /* 0x000fe2000004180c */
[----:B------:R-:W-:Y:S05]  /*14000*/  LDSM.16.M88.4 R64, [R202+0x4000] ;  /* 0x00400000ca40783b */ /* 0x000fea0000000200 */
[C---:B------:R-:W-:Y:S06]  /*14010*/  HMMA.16816.F32.BF16 R100, R84.reuse, R88, R100 ;  /* 0x000000585464723c */ /* 0x040fec0000041864 */
        /* <DEDUP_REMOVED lines=8> */
[----:B------:R-:W1:Y:S05]  /*140a0*/  LDSM.16.M88.4 R28, [R192+0x2000] ;  /* 0x00200000c01c783b */ /* 0x000e6a0000000200 */
[C---:B---3--:R-:W-:Y:S06]  /*140b0*/  HMMA.16816.F32.BF16 R20, R108.reuse, R32, R20 ;  /* 0x000000206c14723c */ /* 0x048fec0000041814 */
[----:B------:R-:W-:Y:S01]  /*140c0*/  HMMA.16816.F32.BF16 R12, R108, R34, R12 ;  /* 0x000000226c0c723c */ /* 0x000fe2000004180c */
[----:B------:R-:W-:Y:S05]  /*140d0*/  LDSM.16.M88.4 R32, [R192+0x2800] ;  /* 0x00280000c020783b */ /* 0x000fea0000000200 */
[C---:B------:R-:W-:Y:S06]  /*140e0*/  HMMA.16816.F32.BF16 R100, R24.reuse, R60, R100 ;  /* 0x0000003c1864723c */ /* 0x040fec0000041864 */
[----:B------:R-:W-:Y:S01]  /*140f0*/  HMMA.16816.F32.BF16 R96, R24, R62, R96 ;  /* 0x0000003e1860723c */ /* 0x000fe20000041860 */
[----:B------:R-:W3:Y:S04]  /*14100*/  LDSM.16.M88.4 R24, [R196+0x8800] ;  /* 0x00880000c418783b */ /* 0x000ee80000000200 */
[----:B------:R-:W-:Y:S01]  /*14110*/  LDSM.16.M88.4 R60, [R201+0xa800] ;  /* 0x00a80000c93c783b */ /* 0x000fe20000000200 */
[C---:B------:R-:W-:Y:S06]  /*14120*/  HMMA.16816.F32.BF16 R44, R36.reuse, R8, R44 ;  /* 0x00000008242c723c */ /* 0x040fec000004182c */
[----:B------:R-:W-:Y:S01]  /*14130*/  HMMA.16816.F32.BF16 R40, R36, R10, R40 ;  /* 0x0000000a2428723c */ /* 0x000fe20000041828 */
[----:B------:R-:W4:Y:S05]  /*14140*/  LDSM.16.M88.4 R8, [R201+0xa000] ;  /* 0x00a00000c908783b */ /* 0x000f2a0000000200 */
[----:B-1----:R-:W-:Y:S06]  /*14150*/  HMMA.16816.F32.BF16 R20, R92, R28, R20 ;  /* 0x0000001c5c14723c */ /* 0x002fec0000041814 */
[C---:B------:R-:W-:Y:S06]  /*14160*/  HMMA.16816.F32.BF16 R80, R36.reuse, R4, R80 ;  /* 0x000000042450723c */ /* 0x040fec0000041850 */
[----:B------:R-:W-:Y:S01]  /*14170*/  HMMA.16816.F32.BF16 R76, R36, R6, R76 ;  /* 0x00000006244c723c */ /* 0x000fe2000004184c */
[----:B------:R-:W1:Y:S05]  /*14180*/  LDSM.16.M88.4 R4, [R196+0x9000] ;  /* 0x00900000c404783b */ /* 0x000e6a0000000200 */
[----:B------:R-:W-:Y:S01]  /*14190*/  HMMA.16816.F32.BF16 R12, R92, R30, R12 ;  /* 0x0000001e5c0c723c */ /* 0x000fe2000004180c */
[----:B------:R-:W-:Y:S05]  /*141a0*/  LDSM.16.M88.4 R28, [R198+0x4000] ;  /* 0x00400000c61c783b */ /* 0x000fea0000000200 */
[C---:B------:R-:W-:Y:S06]  /*141b0*/  HMMA.16816.F32.BF16 R100, R36.reuse, R48, R100 ;  /* 0x000000302464723c */ /* 0x040fec0000041864 */
[----:B------:R-:W-:Y:S01]  /*141c0*/  HMMA.16816.F32.BF16 R96, R36, R50, R96 ;  /* 0x000000322460723c */ /* 0x000fe20000041860 */
[----:B------:R-:W-:Y:S04]  /*141d0*/  LDSM.16.M88.4 R36, [R200+0x4000] ;  /* 0x00400000c824783b */ /* 0x000fe80000000200 */
[----:B------:R-:W2:Y:S01]  /*141e0*/  LDSM.16.M88.4 R48, [R199+0x4000] ;  /* 0x00400000c730783b */ /* 0x000ea20000000200 */
[C---:B---3--:R-:W-:Y:S06]  /*141f0*/  HMMA.16816.F32.BF16 R44, R108.reuse, R24, R44 ;  /* 0x000000186c2c723c */ /* 0x048fec000004182c */
[----:B------:R-:W-:Y:S01]  /*14200*/  HMMA.16816.F32.BF16 R40, R108, R26, R40 ;  /* 0x0000001a6c28723c */ /* 0x000fe20000041828 */
[----:B------:R-:W3:Y:S05]  /*14210*/  LDSM.16.M88.4 R24, [R196+0xa000] ;  /* 0x00a00000c418783b */ /* 0x000eea0000000200 */
[C---:B----4-:R-:W-:Y:S06]  /*14220*/  HMMA.16816.F32.BF16 R20, R64.reuse, R8, R20 ;  /* 0x000000084014723c */ /* 0x050fec0000041814 */
[----:B------:R-:W-:Y:S01]  /*14230*/  HMMA.16816.F32.BF16 R12, R64, R10, R12 ;  /* 0x0000000a400c723c */ /* 0x000fe2000004180c */
[----:B------:R-:W-:Y:S05]  /*14240*/  LDSM.16.M88.4 R8, [R197+0x4000] ;  /* 0x00400000c508783b */ /* 0x000fea0000000200 */
[----:B-1----:R-:W-:Y:S06]  /*14250*/  HMMA.16816.F32.BF16 R80, R108, R4, R80 ;  /* 0x000000046c50723c */ /* 0x002fec0000041850 */
[C---:B------:R-:W-:Y:S06]  /*14260*/  HMMA.16816.F32.BF16 R44, R92.reuse, R32, R44 ;  /* 0x000000205c2c723c */ /* 0x040fec000004182c */
[----:B------:R-:W-:Y:S01]  /*14270*/  HMMA.16816.F32.BF16 R40, R92, R34, R40 ;  /* 0x000000225c28723c */ /* 0x000fe20000041828 */
[----:B------:R-:W-:Y:S05]  /*14280*/  LDSM.16.M88.4 R32, [R199+0x4800] ;  /* 0x00480000c720783b */ /* 0x000fea0000000200 */
[C---:B--2---:R-:W-:Y:S06]  /*14290*/  HMMA.16816.F32.BF16 R20, R36.reuse, R48, R20 ;  /* 0x000000302414723c */ /* 0x044fec0000041814 */
[----:B------:R-:W-:Y:S01]  /*142a0*/  HMMA.16816.F32.BF16 R12, R36, R50, R12 ;  /* 0x00000032240c723c */ /* 0x000fe2000004180c */
[----:B------:R-:W1:Y:S05]  /*142b0*/  LDSM.16.M88.4 R48, [R201+0xb000] ;  /* 0x00b00000c930783b */ /* 0x000e6a0000000200 */
[----:B------:R-:W-:Y:S01]  /*142c0*/  HMMA.16816.F32.BF16 R76, R108, R6, R76 ;  /* 0x000000066c4c723c */ /* 0x000fe2000004184c */
[----:B------:R-:W2:Y:S05]  /*142d0*/  LDSM.16.M88.4 R4, [R192+0x4000] ;  /* 0x00400000c004783b */ /* 0x000eaa0000000200 */
[----:B------:R-:W-:Y:S06]  /*142e0*/  HMMA.16816.F32.BF16 R80, R92, R88, R80 ;  /* 0x000000585c50723c */ /* 0x000fec0000041850 */
[----:B---3--:R-:W-:Y:S06]  /*142f0*/  HMMA.16816.F32.BF16 R20, R28, R24, R20 ;  /* 0x000000181c14723c */ /* 0x008fec0000041814 */
[C---:B------:R-:W-:Y:S06]  /*14300*/  HMMA.16816.F32.BF16 R44, R64.reuse, R60, R44 ;  /* 0x0000003c402c723c */ /* 0x040fec000004182c */
[----:B------:R-:W-:Y:S01]  /*14310*/  HMMA.16816.F32.BF16 R40, R64, R62, R40 ;  /* 0x0000003e4028723c */ /* 0x000fe20000041828 */
[----:B------:R-:W-:Y:S05]  /*14320*/  LDSM.16.M88.4 R60, [R192+0x4800] ;  /* 0x00480000c03c783b */ /* 0x000fea0000000200 */
[----:B------:R-:W-:Y:S01]  /*14330*/  HMMA.16816.F32.BF16 R12, R28, R26, R12 ;  /* 0x0000001a1c0c723c */ /* 0x000fe2000004180c */
[----:B------:R-:W3:Y:S05]  /*14340*/  LDSM.16.M88.4 R24, [R199+0x5000] ;  /* 0x00500000c718783b */ /* 0x000eea0000000200 */
[C---:B------:R-:W-:Y:S06]  /*14350*/  HMMA.16816.F32.BF16 R100, R108.reuse, R104, R100 ;  /* 0x000000686c64723c */ /* 0x040fec0000041864 */
[----:B------:R-:W-:Y:S01]  /*14360*/  HMMA.16816.F32.BF16 R104, R108, R106, R96 ;  /* 0x0000006a6c68723c */ /* 0x000fe20000041860 */
[----:B------:R-:W-:Y:S05]  /*14370*/  LDSM.16.M88.4 R96, [R196+0xa800] ;  /* 0x00a80000c460783b */ /* 0x000fea0000000200 */
[----:B------:R-:W-:Y:S06]  /*14380*/  HMMA.16816.F32.BF16 R76, R92, R90, R76 ;  /* 0x0000005a5c4c723c */ /* 0x000fec000004184c */
[----:B-1----:R-:W-:Y:S06]  /*14390*/  HMMA.16816.F32.BF16 R80, R64, R48, R80 ;  /* 0x000000304050723c */ /* 0x002fec0000041850 */
[----:B--2---:R-:W-:Y:S06]  /*143a0*/  HMMA.16816.F32.BF16 R20, R8, R4, R20 ;  /* 0x000000040814723c */ /* 0x004fec0000041814 */
[C---:B------:R-:W-:Y:S06]  /*143b0*/  HMMA.16816.F32.BF16 R44, R36.reuse, R32, R44 ;  /* 0x00000020242c723c */ /* 0x040fec000004182c */
[----:B------:R-:W-:Y:S01]  /*143c0*/  HMMA.16816.F32.BF16 R40, R36, R34, R40 ;  /* 0x000000222428723c */ /* 0x000fe20000041828 */
[----:B------:R-:W1:Y:S05]  /*143d0*/  LDSM.16.M88.4 R32, [R201+0xb800] ;  /* 0x00b80000c920783b */ /* 0x000e6a0000000200 */
[C---:B------:R-:W-:Y:S06]  /*143e0*/  HMMA.16816.F32.BF16 R100, R92.reuse, R84, R100 ;  /* 0x000000545c64723c */ /* 0x040fec0000041864 */
[----:B------:R-:W-:Y:S01]  /*143f0*/  HMMA.16816.F32.BF16 R104, R92, R86, R104 ;  /* 0x000000565c68723c */ /* 0x000fe20000041868 */
[----:B------:R-:W-:-:S05]  /*14400*/  FMUL.FTZ R0, R20, R19 ;  /* 0x0000001314007220 */ /* 0x000fca0000410000 */
[----:B------:R-:W-:Y:S01]  /*14410*/  HMMA.16816.F32.BF16 R12, R8, R6, R12 ;  /* 0x00000006080c723c */ /* 0x000fe2000004180c */
[-C--:B------:R-:W-:Y:S01]  /*14420*/  FMUL.FTZ R53, R21, R19.reuse ;  /* 0x0000001315357220 */ /* 0x080fe20000410000 */
[-C--:B------:R-:W-:Y:S01]  /*14430*/  FMUL.FTZ R56, R22, R19.reuse ;  /* 0x0000001316387220 */ /* 0x080fe20000410000 */
[----:B------:R-:W2:Y:S03]  /*14440*/  LDSM.16.M88.4 R4, [R196+0xb000] ;  /* 0x00b00000c404783b */ /* 0x000ea60000000200 */
[----:B------:R-:W-:Y:S01]  /*14450*/  HMMA.16816.F32.BF16 R76, R64, R50, R76 ;  /* 0x00000032404c723c */ /* 0x000fe2000004184c */
[----:B------:R-:W-:Y:S05]  /*14460*/  LDSM.16.M88.4 R48, [R192+0x5000] ;  /* 0x00500000c030783b */ /* 0x000fea0000000200 */
[----:B---3--:R-:W-:Y:S07]  /*14470*/  HMMA.16816.F32.BF16 R80, R36, R24, R80 ;  /* 0x000000182450723c */ /* 0x008fee0000041850 */
[----:B------:R-:W-:-:S02]  /*14480*/  FMUL.FTZ R24, R23, R19 ;  /* 0x0000001317187220 */ /* 0x000fc40000410000 */
[----:B------:R-:W3:Y:S01]  /*14490*/  LDSM.16.M88.4 R20, [R199+0x5800] ;  /* 0x00580000c714783b */ /* 0x000ee20000000200 */
[----:B-1----:R-:W-:Y:S02]  /*144a0*/  HMMA.16816.F32.BF16 R100, R64, R32, R100 ;  /* 0x000000204064723c */ /* 0x002fe40000041864 */
[----:B------:R-:W-:-:S04]  /*144b0*/  FMUL.FTZ R12, R12, R19 ;  /* 0x000000130c0c7220 */ /* 0x000fc80000410000 */
[----:B------:R-:W-:Y:S01]  /*144c0*/  HMMA.16816.F32.BF16 R104, R64, R34, R104 ;  /* 0x000000224068723c */ /* 0x000fe20000041868 */
[----:B------:R1:W4:Y:S01]  /*144d0*/  MUFU.TANH R25, R12 ;  /* 0x0000000c00197308 */ /* 0x0003220000002400 */
[----:B------:R-:W-:-:S04]  /*144e0*/  FMUL.FTZ R58, R13, R19 ;  /* 0x000000130d3a7220 */ /* 0x000fc80000410000 */
[----:B------:R-:W-:Y:S07]  /*144f0*/  HMMA.16816.F32.BF16 R76, R36, R26, R76 ;  /* 0x0000001a244c723c */ /* 0x000fee000004184c */
[-C--:B------:R-:W-:Y:S01]  /*14500*/  FMUL.FTZ R26, R14, R19.reuse ;  /* 0x000000130e1a7220 */ /* 0x080fe20000410000 */
[----:B------:R-:W-:Y:S02]  /*14510*/  FMUL.FTZ R27, R15, R19 ;  /* 0x000000130f1b7220 */ /* 0x000fe40000410000 */
[----:B-1----:R-:W1:Y:S01]  /*14520*/  LDSM.16.M88.4 R12, [R196+0xb800] ;  /* 0x00b80000c40c783b */ /* 0x002e620000000200 */
[----:B--2---:R-:W-:Y:S06]  /*14530*/  HMMA.16816.F32.BF16 R80, R28, R4, R80 ;  /* 0x000000041c50723c */ /* 0x004fec0000041850 */
[C---:B---3--:R-:W-:Y:S06]  /*14540*/  HMMA.16816.F32.BF16 R100, R36.reuse, R20, R100 ;  /* 0x000000142464723c */ /* 0x048fec0000041864 */
[----:B------:R-:W-:Y:S06]  /*14550*/  HMMA.16816.F32.BF16 R104, R36, R22, R104 ;  /* 0x000000162468723c */ /* 0x000fec0000041868 */
[C---:B------:R-:W-:Y:S01]  /*14560*/  HMMA.16816.F32.BF16 R76, R28.reuse, R6, R76 ;  /* 0x000000061c4c723c */ /* 0x040fe2000004184c */
[----:B------:R-:W2:Y:S05]  /*14570*/  LDSM.16.M88.4 R4, [R192+0x5800] ;  /* 0x00580000c004783b */ /* 0x000eaa0000000200 */
[C---:B------:R-:W-:Y:S06]  /*14580*/  HMMA.16816.F32.BF16 R44, R28.reuse, R96, R44 ;  /* 0x000000601c2c723c */ /* 0x040fec000004182c */
[----:B------:R-:W-:Y:S01]  /*14590*/  HMMA.16816.F32.BF16 R40, R28, R98, R40 ;  /* 0x000000621c28723c */ /* 0x000fe20000041828 */
[----:B------:R-:W-:-:S02]  /*145a0*/  ISETP.GT.AND P5, PT, R224, R211, PT ;  /* 0x000000d3e000720c */ /* 0x000fc40003fa4270 */
[----:B------:R-:W-:Y:S01]  /*145b0*/  LEA R52, R71, R52, 0x4 ;  /* 0x0000003447347211 */ /* 0x000fe200078e20ff */
[----:B------:R-:W3:Y:S01]  /*145c0*/  MUFU.TANH R0, R0 ;  /* 0x0000000000007308 */ /* 0x000ee20000002400 */
[----:B------:R-:W-:-:S04]  /*145d0*/  DEPBAR.LE SB0, 0x0 ;  /* 0x000080000000791a */ /* 0x000fc80000000000 */
[C---:B-1----:R-:W-:Y:S06]  /*145e0*/  HMMA.16816.F32.BF16 R100, R28.reuse, R12, R100 ;  /* 0x0000000c1c64723c */ /* 0x042fec0000041864 */
[----:B------:R-:W-:Y:S06]  /*145f0*/  HMMA.16816.F32.BF16 R104, R28, R14, R104 ;  /* 0x0000000e1c68723c */ /* 0x000fec0000041868 */
[C---:B------:R-:W-:Y:S06]  /*14600*/  HMMA.16816.F32.BF16 R44, R8.reuse, R60, R44 ;  /* 0x0000003c082c723c */ /* 0x040fec000004182c */
[C---:B------:R-:W-:Y:S06]  /*14610*/  HMMA.16816.F32.BF16 R40, R8.reuse, R62, R40 ;  /* 0x0000003e0828723c */ /* 0x040fec0000041828 */
[C---:B------:R-:W-:Y:S06]  /*14620*/  HMMA.16816.F32.BF16 R80, R8.reuse, R48, R80 ;  /* 0x000000300850723c */ /* 0x040fec0000041850 */
[C---:B------:R-:W-:Y:S06]  /*14630*/  HMMA.16816.F32.BF16 R76, R8.reuse, R50, R76 ;  /* 0x00000032084c723c */ /* 0x040fec000004184c */
[C---:B--2---:R-:W-:Y:S06]  /*14640*/  HMMA.16816.F32.BF16 R100, R8.reuse, R4, R100 ;  /* 0x000000040864723c */ /* 0x044fec0000041864 */
[----:B------:R-:W-:Y:S01]  /*14650*/  HMMA.16816.F32.BF16 R104, R8, R6, R104 ;  /* 0x000000060868723c */ /* 0x000fe20000041868 */
        /* <DEDUP_REMOVED lines=15> */
[----:B------:R-:W-:-:S02]  /*14750*/  FMUL.FTZ R79, R79, R19 ;  /* 0x000000134f4f7220 */ /* 0x000fc40000410000 */
[-C--:B------:R-:W-:Y:S01]  /*14760*/  FMUL.FTZ R100, R100, R19.reuse ;  /* 0x0000001364647220 */ /* 0x080fe20000410000 */
[-C--:B------:R-:W-:Y:S01]  /*14770*/  FMUL.FTZ R101, R101, R19.reuse ;  /* 0x0000001365657220 */ /* 0x080fe20000410000 */
[-C--:B------:R-:W-:Y:S01]  /*14780*/  FMUL.FTZ R102, R102, R19.reuse ;  /* 0x0000001366667220 */ /* 0x080fe20000410000 */
[----:B------:R-:W-:-:S03]  /*14790*/  FMUL.FTZ R103, R103, R19 ;  /* 0x0000001367677220 */ /* 0x000fc60000410000 */
[-C--:B------:R-:W-:Y:S01]  /*147a0*/  FMUL.FTZ R104, R104, R19.reuse ;  /* 0x0000001368687220 */ /* 0x080fe20000410000 */
[-C--:B------:R-:W-:Y:S01]  /*147b0*/  FMUL.FTZ R105, R105, R19.reuse ;  /* 0x0000001369697220 */ /* 0x080fe20000410000 */
[-C--:B------:R-:W-:Y:S01]  /*147c0*/  FMUL.FTZ R106, R106, R19.reuse ;  /* 0x000000136a6a7220 */ /* 0x080fe20000410000 */
[----:B------:R-:W-:Y:S01]  /*147d0*/  FMUL.FTZ R107, R107, R19 ;  /* 0x000000136b6b7220 */ /* 0x000fe20000410000 */
[----:B------:R-:W1:Y:S01]  /*147e0*/  MUFU.TANH R53, R53 ;  /* 0x0000003500357308 */ /* 0x000e620000002400 */
[----:B------:R-:W-:Y:S02]  /*147f0*/  IADD3 R4, R69, 0x1, -R218 ;  /* 0x0000000145047810 */ /* 0x000fe40007ffe8da */
[----:B------:R-:W-:-:S05]  /*14800*/  IADD3 R228, R73, R52, RZ ;  /* 0x0000003449e47210 */ /* 0x000fca0007ffe0ff */
[----:B------:R-:W2:Y:S01]  /*14810*/  MUFU.TANH R56, R56 ;  /* 0x0000003800387308 */ /* 0x000ea20000002400 */
[----:B------:R-:W-:-:S07]  /*14820*/  IADD3 R5, R3, R4, RZ ;  /* 0x0000000403057210 */ /* 0x000fce0007ffe0ff */
[----:B------:R-:W1:Y:S01]  /*14830*/  MUFU.TANH R24, R24 ;  /* 0x0000001800187308 */ /* 0x000e620000002400 */
[----:B------:R-:W-:-:S07]  /*14840*/  VIADD R226, R228, 0x8 ;  /* 0x00000008e4e27836 */ /* 0x000fce0000000000 */
[----:B------:R1:W1:Y:S08]  /*14850*/  MUFU.TANH R32, R58 ;  /* 0x0000003a00207308 */ /* 0x0002700000002400 */
[----:B------:R-:W1:Y:S08]  /*14860*/  MUFU.TANH R26, R26 ;  /* 0x0000001a001a7308 */ /* 0x000e700000002400 */
        /* <DEDUP_REMOVED lines=25> */
[----:B------:R-:W-:Y:S01]  /*14a00*/  IADD3 R3, -R18, R69, -R218 ;  /* 0x0000004512037210 */ /* 0x000fe20007ffe9da */
[----:B------:R-:W-:Y:S01]  /*14a10*/  BSSY B1, `(.L_x_2760) ;  /* 0x00000b6000017945 */ /* 0x000fe20003800000 */
[----:B------:R-:W-:-:S02]  /*14a20*/  IADD3 R4, R5, 0x8, R228 ;  /* 0x0000000805047810 */ /* 0x000fc40007ffe0e4 */
[----:B------:R-:W-:Y:S01]  /*14a30*/  ISETP.NE.U32.AND P0, PT, R222, RZ, PT ;  /* 0x000000ffde00720c */ /* 0x000fe20003f05070 */
[----:B------:R-:W-:Y:S01]  /*14a40*/  VIADD R191, R199, 0x2000 ;  /* 0x00002000c7bf7836 */ /* 0x000fe20000000000 */
[-C--:B------:R-:W-:Y:S01]  /*14a50*/  VIADDMNMX R227, R5, R228.reuse, R69, PT ;  /* 0x000000e405e37246 */ /* 0x080fe20003800145 */
[----:B------:R-:W-:Y:S01]  /*14a60*/  VIADD R187, R199, 0x4000 ;  /* 0x00004000c7bb7836 */ /* 0x000fe20000000000 */
[C---:B------:R-:W-:Y:S02]  /*14a70*/  VIADDMNMX R228, R3.reuse, R228, RZ, !PT ;  /* 0x000000e403e47246 */ /* 0x040fe400078001ff */
[----:B------:R-:W-:Y:S02]  /*14a80*/  VIADDMNMX R226, R3, R226, RZ, !PT ;  /* 0x000000e203e27246 */ /* 0x000fe400078001ff */
[----:B------:R-:W-:Y:S02]  /*14a90*/  VIMNMX R225, R4, R69, PT ;  /* 0x0000004504e17248 */ /* 0x000fe40003fe0100 */
[----:B------:R-:W-:-:S02]  /*14aa0*/  ISETP.NE.AND.EX P0, PT, R223, RZ, PT, P0 ;  /* 0x000000ffdf00720c */ /* 0x000fc40003f05300 */
[C---:B------:R-:W-:Y:S02]  /*14ab0*/  IADD3 R195, R199.reuse, 0x800, RZ ;  /* 0x00000800c7c37810 */ /* 0x040fe40007ffe0ff */
[C---:B------:R-:W-:Y:S02]  /*14ac0*/  IADD3 R194, R199.reuse, 0x1000, RZ ;  /* 0x00001000c7c27810 */ /* 0x040fe40007ffe0ff */
[C---:B------:R-:W-:Y:S02]  /*14ad0*/  IADD3 R193, R199.reuse, 0x1800, RZ ;  /* 0x00001800c7c17810 */ /* 0x040fe40007ffe0ff */
[C---:B------:R-:W-:Y:S02]  /*14ae0*/  IADD3 R190, R199.reuse, 0x2800, RZ ;  /* 0x00002800c7be7810 */ /* 0x040fe40007ffe0ff */
[C---:B------:R-:W-:Y:S02]  /*14af0*/  IADD3 R189, R199.reuse, 0x3000, RZ ;  /* 0x00003000c7bd7810 */ /* 0x040fe40007ffe0ff */
[----:B------:R-:W-:-:S02]  /*14b00*/  IADD3 R188, R199, 0x3800, RZ ;  /* 0x00003800c7bc7810 */ /* 0x000fc40007ffe0ff */
[C---:B------:R-:W-:Y:S02]  /*14b10*/  IADD3 R186, R199.reuse, 0x4800, RZ ;  /* 0x00004800c7ba7810 */ /* 0x040fe40007ffe0ff */
[C---:B------:R-:W-:Y:S02]  /*14b20*/  IADD3 R185, R199.reuse, 0x5000, RZ ;  /* 0x00005000c7b97810 */ /* 0x040fe40007ffe0ff */
[----:B------:R-:W-:Y:S01]  /*14b30*/  IADD3 R184, R199, 0x5800, RZ ;  /* 0x00005800c7b87810 */ /* 0x000fe20007ffe0ff */
[----:B------:R-:W-:Y:S06]  /*14b40*/  BAR.SYNC.DEFER_BLOCKING 0x0 ;  /* 0x0000000000007b1d */ /* 0x000fec0000010000 */
[----:B-1234-:R-:W-:Y:S05]  /*14b50*/  @!P5 BRA `(.L_x_2761) ;  /* 0x000000080084d947 */ /* 0x01efea0003800000 */
        /* <DEDUP_REMOVED lines=17> */
[----:B------:R-:W-:-:S03]  /*14c70*/  IMAD.HI.U32 R14, R9, R14, R8 ;  /* 0x0000000e090e7227 */ /* 0x000fc600078e0008 */
[----:B------:R-:W-:Y:S02]  /*14c80*/  ISETP.GE.AND P1, PT, R10, RZ, PT ;  /* 0x000000ff0a00720c */ /* 0x000fe40003f26270 */
[----:B------:R-:W2:Y:S01]  /*14c90*/  LD.E.64 R10, desc[UR6][R16.64+0x20] ;  /* 0x00002006100a7980 */ /* 0x000ea2000c101b00 */
[----:B------:R-:W-:-:S04]  /*14ca0*/  IMAD.HI.U32 R8, R14, R3, RZ ;  /* 0x000000030e087227 */ /* 0x000fc800078e00ff */
[----:B------:R-:W-:-:S04]  /*14cb0*/  IMAD.HI.U32 R9, R14, R7, RZ ;  /* 0x000000070e097227 */ /* 0x000fc800078e00ff */
[-C--:B------:R-:W-:Y:S02]  /*14cc0*/  IMAD R3, R8, R4.reuse, R3 ;  /* 0x0000000408037224 */ /* 0x080fe400078e0203 */
[----:B------:R-:W-:-:S03]  /*14cd0*/  IMAD R7, R9, R4, R7 ;  /* 0x0000000409077224 */ /* 0x000fc600078e0207 */
        /* <DEDUP_REMOVED lines=10> */
[----:B------:R-:W-:Y:S02]  /*14d80*/  ISETP.GE.AND P3, PT, R3, RZ, PT ;  /* 0x000000ff0300720c */ /* 0x000fe40003f66270 */
[----:B------:R-:W-:-:S03]  /*14d90*/  LOP3.LUT R3, RZ, R5, RZ, 0x33, !PT ;  /* 0x00000005ff037212 */ /* 0x000fc600078e33ff */
        /* <DEDUP_REMOVED lines=16> */
[----:B------:R-:W-:Y:S01]  /*14ea0*/  IMAD R4, R8, R4, R3 ;  /* 0x0000000408047224 */ /* 0x000fe200078e0203 */
[----:B----4-:R-:W-:-:S03]  /*14eb0*/  IADD3 R7, -R7, R6, RZ ;  /* 0x0000000607077210 */ /* 0x010fc60007ffe1ff */
[----:B------:R-:W-:Y:S01]  /*14ec0*/  IMAD.IADD R15, R15, 0x1, R4 ;  /* 0x000000010f0f7824 */ /* 0x000fe200078e0204 */
[----:B------:R-:W-:Y:S01]  /*14ed0*/  SHF.R.S32.HI R5, RZ, 0x1f, R7 ;  /* 0x0000001fff057819 */ /* 0x000fe20000011407 */
[----:B--2---:R-:W-:Y:S02]  /*14ee0*/  IMAD R3, R11, R7, RZ ;  /* 0x000000070b037224 */ /* 0x004fe400078e02ff */
[----:B------:R-:W-:-:S04]  /*14ef0*/  IMAD.WIDE.U32 R6, R7, R10, R14 ;  /* 0x0000000a07067225 */ /* 0x000fc800078e000e */
[----:B------:R-:W-:-:S05]  /*14f00*/  IMAD R3, R10, R5, R3 ;  /* 0x000000050a037224 */ /* 0x000fca00078e0203 */
[----:B------:R-:W-:Y:S01]  /*14f10*/  IADD3 R4, R7, R3, RZ ;  /* 0x0000000307047210 */ /* 0x000fe20007ffe0ff */
[----:B------:R-:W-:Y:S05]  /*14f20*/  BRA `(.L_x_2764) ;  /* 0x00000000000c7947 */ /* 0x000fea0003800000 */
.L_x_2763:
[----:B------:R-:W2:Y:S02]  /*14f30*/  LD.E R6, desc[UR6][R16.64+0x38] ;  /* 0x0000380610067980 */ /* 0x000ea4000c101900 */
[----:B--2---:R-:W-:-:S04]  /*14f40*/  LEA R6, -R6, RZ, 0x6 ;  /* 0x000000ff06067211 */ /* 0x004fc800078e31ff */
[----:B------:R-:W-:Y:S02]  /*14f50*/  SHF.R.S32.HI R4, RZ, 0x1f, R6 ;  /* 0x0000001fff047819 */ /* 0x000fe40000011406 */
.L_x_2764:
[----:B------:R-:W-:Y:S05]  /*14f60*/  BSYNC B0 ;  /* 0x0000000000007941 */ /* 0x000fea0003800000 */
.L_x_2762:
[C---:B------:R-:W-:Y:S02]  /*14f70*/  LOP3.LUT P6, RZ, R221.reuse, 0x1, RZ, 0xc0, !PT ;  /* 0x00000001ddff7812 */ /* 0x040fe400078cc0ff */
[C---:B------:R-:W-:Y:S02]  /*14f80*/  LOP3.LUT P4, RZ, R221.reuse, 0x2, RZ, 0xc0, !PT ;  /* 0x00000002ddff7812 */ /* 0x040fe4000788c0ff */
[----:B------:R-:W-:Y:S02]  /*14f90*/  LOP3.LUT P3, RZ, R221, 0x4, RZ, 0xc0, !PT ;  /* 0x00000004ddff7812 */ /* 0x000fe4000786c0ff */
[C---:B------:R-:W-:Y:S02]  /*14fa0*/  LEA R14, P2, R6.reuse, R212, 0x1 ;  /* 0x000000d4060e7211 */ /* 0x040fe400078408ff */
[C---:B------:R-:W-:Y:S02]  /*14fb0*/  IADD3 R3, P1, R6.reuse, R209, RZ ;  /* 0x000000d106037210 */ /* 0x040fe40007f3e0ff */
[----:B------:R-:W-:-:S03]  /*14fc0*/  LEA.HI.X R15, R6, R213, R4, 0x1, P2 ;  /* 0x000000d5060f7211 */ /* 0x000fc600010f0c04 */
[----:B------:R-:W-:Y:S01]  /*14fd0*/  IMAD.X R4, R4, 0x1, R210, P1 ;  /* 0x0000000104047824 */ /* 0x000fe200008e06d2 */
[CC--:B------:R-:W-:Y:S01]  /*14fe0*/  @P6 LEA R10, P1, R3.reuse, R212.reuse, 0x1 ;  /* 0x000000d4030a6211 */ /* 0x0c0fe200078208ff */
[----:B------:R-:W-:Y:S01]  /*14ff0*/  @!PT LDS RZ, [RZ] ;  /* 0x00000000fffff984 */ /* 0x000fe20000000800 */
[----:B------:R-:W-:Y:S01]  /*15000*/  @!PT LDS RZ, [RZ] ;  /* 0x00000000fffff984 */ /* 0x000fe20000000800 */
[----:B------:R-:W-:Y:S01]  /*15010*/  @!PT LDS RZ, [RZ] ;  /* 0x00000000fffff984 */ /* 0x000fe20000000800 */
[----:B------:R-:W-:Y:S01]  /*15020*/  @P6 LDGSTS.E.BYPASS.LTC128B.128 [R219+0x6000], desc[UR6][R14.64] ;  /* 0x060000000edb6fae */ /* 0x000fe2000b901d46 */
[CC--:B------:R-:W-:Y:S02]  /*15030*/  @P4 LEA R8, P2, R3.reuse, R212.reuse, 0x1 ;  /* 0x000000d403084211 */ /* 0x0c0fe400078408ff */
[CCC-:B------:R-:W-:Y:S01]  /*15040*/  @P6 LEA.HI.X R11, R3.reuse, R213.reuse, R4.reuse, 0x1, P1 ;  /* 0x000000d5030b6211 */ /* 0x1c0fe200008f0c04 */
[----:B------:R1:W-:Y:S01]  /*15050*/  @!P6 STS.128 [R219+0x6000], RZ ;  /* 0x006000ffdb00e388 */ /* 0x0003e20000000c00 */
[C---:B------:R-:W-:Y:S02]  /*15060*/  @P4 LEA.HI.X R9, R3.reuse, R213, R4, 0x1, P2 ;  /* 0x000000d503094211 */ /* 0x040fe400010f0c04 */
[C---:B------:R-:W-:Y:S02]  /*15070*/  @P3 LEA R6, P1, R3.reuse, R212, 0x1 ;  /* 0x000000d403063211 */ /* 0x040fe400078208ff */
[----:B------:R-:W-:-:S02]  /*15080*/  IADD3 R5, P2, R3, R209, RZ ;  /* 0x000000d103057210 */ /* 0x000fc40007f5e0ff */
[----:B------:R-:W-:Y:S02]  /*15090*/  @P3 LEA.HI.X R7, R3, R213, R4, 0x1, P1 ;  /* 0x000000d503073211 */ /* 0x000fe400008f0c04 */
[CC--:B------:R-:W-:Y:S01]  /*150a0*/  @P6 LEA R30, P1, R5.reuse, R212.reuse, 0x1 ;  /* 0x000000d4051e6211 */ /* 0x0c0fe200078208ff */
[----:B------:R-:W-:Y:S01]  /*150b0*/  IMAD.X R4, R4, 0x1, R210, P2 ;  /* 0x0000000104047824 */ /* 0x000fe200010e06d2 */
[----:B------:R-:W-:-:S04]  /*150c0*/  @P4 LEA R28, P2, R5, R212, 0x1 ;  /* 0x000000d4051c4211 */ /* 0x000fc800078408ff */
[CCC-:B------:R-:W-:Y:S02]  /*150d0*/  @P6 LEA.HI.X R31, R5.reuse, R213.reuse, R4.reuse, 0x1, P1 ;  /* 0x000000d5051f6211 */ /* 0x1c0fe400008f0c04 */
[C-C-:B------:R-:W-:Y:S02]  /*150e0*/  @P4 LEA.HI.X R29, R5.reuse, R213, R4.reuse, 0x1, P2 ;  /* 0x000000d5051d4211 */ /* 0x140fe400010f0c04 */
[CC--:B------:R-:W-:Y:S02]  /*150f0*/  @P3 LEA R18, P1, R5.reuse, R212.reuse, 0x1 ;  /* 0x000000d405123211 */ /* 0x0c0fe400078208ff */
[C---:B------:R-:W-:Y:S02]  /*15100*/  IADD3 R3, P2, R5.reuse, R209, RZ ;  /* 0x000000d105037210 */ /* 0x040fe40007f5e0ff */
[----:B------:R-:W-:Y:S01]  /*15110*/  @P3 LEA.HI.X R19, R5, R213, R4, 0x1, P1 ;  /* 0x000000d505133211 */ /* 0x000fe200008f0c04 */
[----:B------:R-:W-:Y:S01]  /*15120*/  @P4 IMAD.MOV.U32 R5, RZ, RZ, R15 ;  /* 0x000000ffff054224 */ /* 0x000fe200078e000f */
[CC--:B------:R-:W-:Y:S01]  /*15130*/  @P6 LEA R38, P1, R3.reuse, R212.reuse, 0x1 ;  /* 0x000000d403266211 */ /* 0x0c0fe200078208ff */
        /* <DEDUP_REMOVED lines=67> */
.L_x_2761:
[----:B------:R-:W-:Y:S05]  /*15570*/  BSYNC B1 ;  /* 0x0000000000017941 */ /* 0x000fea0003800000 */
.L_x_2760:
[----:B------:R2:W3:Y:S01]  /*15580*/  LD.E R165, desc[UR6][R16.64+0xdc] ;  /* 0x0000dc0610a57980 */ /* 0x0004e2000c101900 */
[----:B------:R-:W-:Y:S01]  /*15590*/  IMAD.IADD R2, R2, 0x1, R133 ;  /* 0x0000000102027824 */ /* 0x000fe200078e0285 */
[----:B------:R-:W-:-:S03]  /*155a0*/  LEA R206, R54, UR4, 0x1 ;  /* 0x0000000436ce7c11 */ /* 0x000fc6000f8e08ff */
[C---:B------:R-:W-:Y:S01]  /*155b0*/  VIADD R3, R2.reuse, 0x1 ;  /* 0x0000000102037836 */ /* 0x040fe20000000000 */
[C---:B------:R-:W-:Y:S01]  /*155c0*/  ISETP.GE.AND P1, PT, R2.reuse, R228, PT ;  /* 0x000000e40200720c */ /* 0x040fe20003f26270 */
[C---:B-1----:R-:W-:Y:S01]  /*155d0*/  VIADD R5, R2.reuse, 0x8 ;  /* 0x0000000802057836 */ /* 0x042fe20000000000 */
[C---:B------:R-:W-:Y:S01]  /*155e0*/  ISETP.GE.AND P6, PT, R2.reuse, R226, PT ;  /* 0x000000e20200720c */ /* 0x040fe20003fc6270 */
[C---:B------:R-:W-:Y:S01]  /*155f0*/  VIADD R4, R2.reuse, 0x9 ;  /* 0x0000000902047836 */ /* 0x040fe20000000000 */
[----:B------:R-:W-:Y:S01]  /*15600*/  ISETP.GE.AND P4, PT, R3, R228, PT ;  /* 0x000000e40300720c */ /* 0x000fe20003f86270 */
[--C-:B------:R-:W-:Y:S01]  /*15610*/  IMAD R205, R57, 0x2, R206.reuse ;  /* 0x0000000239cd7824 */ /* 0x100fe200078e02ce */
[----:B------:R-:W-:Y:S01]  /*15620*/  ISETP.GE.AND P2, PT, R3, R226, PT ;  /* 0x000000e20300720c */ /* 0x000fe20003f46270 */
[C---:B------:R-:W-:Y:S01]  /*15630*/  IMAD R204, R55.reuse, 0x2, R206 ;  /* 0x0000000237cc7824 */ /* 0x040fe200078e02ce */
[-C--:B------:R-:W-:Y:S01]  /*15640*/  ISETP.GE.OR P1, PT, R2, R227.reuse, !P1 ;  /* 0x000000e30200720c */ /* 0x080fe20004f26670 */
[----:B------:R-:W-:Y:S01]  /*15650*/  IMAD R203, R55, 0x2, R205 ;  /* 0x0000000237cb7824 */ /* 0x000fe200078e02cd */
[----:B------:R-:W-:Y:S01]  /*15660*/  ISETP.GE.OR P4, PT, R3, R227, !P4 ;  /* 0x000000e30300720c */ /* 0x000fe20006786670 */
[----:B------:R-:W-:Y:S01]  /*15670*/  LDSM.16.MT88.4 R116, [R205+0xc000] ;  /* 0x00c00000cd74783b */ /* 0x000fe20000004200 */
[----:B------:R-:W-:-:S02]  /*15680*/  ISETP.GE.AND P3, PT, R5, R228, PT ;  /* 0x000000e40500720c */ /* 0x000fc40003f66270 */
[-C--:B------:R-:W-:Y:S01]  /*15690*/  ISETP.GE.OR P6, PT, R2, R225.reuse, !P6 ;  /* 0x000000e10200720c */ /* 0x080fe200077c6670 */
[----:B------:R-:W-:Y:S01]  /*156a0*/  LDSM.16.MT88.4 R64, [R203+0xe000] ;  /* 0x00e00000cb40783b */ /* 0x000fe20000004200 */
[----:B------:R-:W-:Y:S02]  /*156b0*/  ISETP.GE.OR P2, PT, R3, R225, !P2 ;  /* 0x000000e10300720c */ /* 0x000fe40005746670 */
[----:B------:R-:W-:Y:S01]  /*156c0*/  FSEL R3, R0, -INF , !P1 ;  /* 0xff80000000037808 */ /* 0x000fe20004800000 */
[----:B------:R-:W-:Y:S01]  /*156d0*/  VIADD R0, R2, 0x10 ;  /* 0x0000001002007836 */ /* 0x000fe20000000000 */
[----:B------:R-:W-:Y:S01]  /*156e0*/  ISETP.GE.OR P3, PT, R5, R227, !P3 ;  /* 0x000000e30500720c */ /* 0x000fe20005f66670 */
[----:B------:R-:W-:Y:S01]  /*156f0*/  LDSM.16.MT88.4 R72, [R206+0x10000] ;  /* 0x01000000ce48783b */ /* 0x000fe20000004200 */
[----:B------:R-:W-:Y:S02]  /*15700*/  FSEL R31, R56, -INF , !P6 ;  /* 0xff800000381f7808 */ /* 0x000fe40007000000 */
[----:B------:R-:W-:Y:S01]  /*15710*/  FSEL R53, R53, -INF , !P4 ;  /* 0xff80000035357808 */ /* 0x000fe20006000000 */
[----:B------:R-:W-:Y:S01]  /*15720*/  LDSM.16.MT88.4 R56, [R204+0xe000] ;  /* 0x00e00000cc38783b */ /* 0x000fe20000004200 */
[----:B------:R-:W-:-:S02]  /*15730*/  ISETP.GE.AND P6, PT, R4, R228, PT ;  /* 0x000000e40400720c */ /* 0x000fc40003fc6270 */
[-C--:B------:R-:W-:Y:S01]  /*15740*/  ISETP.GE.AND P4, PT, R4, R226.reuse, PT ;  /* 0x000000e20400720c */ /* 0x080fe20003f86270 */
        /* <DEDUP_REMOVED lines=10> */
[-C--:B------:R-:W-:Y:S01]  /*157f0*/  ISETP.GE.OR P4, PT, R4, R225.reuse, !P4 ;  /* 0x000000e10400720c */ /* 0x080fe20006786670 */
[----:B------:R-:W-:Y:S01]  /*15800*/  VIADD R4, R2, 0x11 ;  /* 0x0000001102047836 */ /* 0x000fe20000000000 */
        /* <DEDUP_REMOVED lines=14> */
[----:B------:R-:W-:Y:S02]  /*158f0*/  FMNMX.FTZ R6, R3, R53, !PT ;  /* 0x0000003503067209 */ /* 0x000fe40007810000 */
[----:B------:R-:W-:-:S02]  /*15900*/  ISETP.GE.AND P4, PT, R0, R228, PT ;  /* 0x000000e40000720c */ /* 0x000fc40003f86270 */
[----:B------:R-:W-:Y:S02]  /*15910*/  ISETP.GE.AND P2, PT, R0, R226, PT ;  /* 0x000000e20000720c */ /* 0x000fe40003f46270 */
[C---:B------:R-:W-:Y:S02]  /*15920*/  ISETP.GE.OR P1, PT, R4.reuse, R227, !P1 ;  /* 0x000000e30400720c */ /* 0x040fe40004f26670 */
[----:B------:R-:W-:Y:S01]  /*15930*/  ISETP.GE.OR P6, PT, R4, R225, !P6 ;  /* 0x000000e10400720c */ /* 0x000fe200077c6670 */
[----:B------:R-:W-:Y:S01]  /*15940*/  VIADD R4, R2, 0x19 ;  /* 0x0000001902047836 */ /* 0x000fe20000000000 */
[----:B------:R-:W-:Y:S02]  /*15950*/  FMNMX.FTZ R6, R37, R6, !PT ;  /* 0x0000000625067209 */ /* 0x000fe40007810000 */
[C---:B------:R-:W-:Y:S02]  /*15960*/  ISETP.GE.OR P4, PT, R0.reuse, R227, !P4 ;  /* 0x000000e30000720c */ /* 0x040fe40006786670 */
[----:B------:R-:W-:Y:S01]  /*15970*/  ISETP.GE.OR P2, PT, R0, R225, !P2 ;  /* 0x000000e10000720c */ /* 0x000fe20005746670 */
[----:B------:R-:W-:Y:S01]  /*15980*/  VIADD R0, R2, 0x20 ;  /* 0x0000002002007836 */ /* 0x000fe20000000000 */
[----:B------:R-:W-:-:S02]  /*15990*/  FSEL R11, R20, -INF , !P3 ;  /* 0xff800000140b7808 */ /* 0x000fc40005800000 */
[----:B--2---:R-:W-:Y:S02]  /*159a0*/  FSEL R17, R34, -INF , !P1 ;  /* 0xff80000022117808 */ /* 0x004fe40004800000 */
[C---:B------:R-:W-:Y:S02]  /*159b0*/  ISETP.GE.AND P3, PT, R4.reuse, R228, PT ;  /* 0x000000e40400720c */ /* 0x040fe40003f66270 */
[----:B------:R-:W-:Y:S02]  /*159c0*/  ISETP.GE.AND P1, PT, R4, R226, PT ;  /* 0x000000e20400720c */ /* 0x000fe40003f26270 */
[----:B------:R-:W-:Y:S02]  /*159d0*/  FMNMX.FTZ R6, R25, R6, !PT ;  /* 0x0000000619067209 */ /* 0x000fe40007810000 */
[----:B------:R-:W-:Y:S02]  /*159e0*/  FSEL R9, R21, -INF , !P6 ;  /* 0xff80000015097808 */ /* 0x000fe40007000000 */
[----:B------:R-:W-:-:S02]  /*159f0*/  FSEL R15, R40, -INF , !P4 ;  /* 0xff800000280f7808 */ /* 0x000fc40006000000 */
[C---:B------:R-:W-:Y:S01]  /*15a00*/  ISETP.GE.AND P6, PT, R0.reuse, R228, PT ;  /* 0x000000e40000720c */ /* 0x040fe20003fc6270 */
[----:B------:R-:W-:Y:S01]  /*15a10*/  LDSM.16.MT88.4 R40, [R206+0xe000] ;  /* 0x00e00000ce28783b */ /* 0x000fe20000004200 */
[----:B------:R-:W-:Y:S02]  /*15a20*/  ISETP.GE.AND P4, PT, R0, R226, PT ;  /* 0x000000e20000720c */ /* 0x000fe40003f86270 */
[C---:B------:R-:W-:Y:S02]  /*15a30*/  ISETP.GE.OR P3, PT, R4.reuse, R227, !P3 ;  /* 0x000000e30400720c */ /* 0x040fe40005f66670 */
[----:B------:R-:W-:Y:S01]  /*15a40*/  ISETP.GE.OR P1, PT, R4, R225, !P1 ;  /* 0x000000e10400720c */ /* 0x000fe20004f26670 */
[----:B------:R-:W-:Y:S01]  /*15a50*/  VIADD R4, R2, 0x21 ;  /* 0x0000002102047836 */ /* 0x000fe20000000000 */
[----:B------:R-:W-:Y:S02]  /*15a60*/  FMNMX.FTZ R6, R19, R6, !PT ;  /* 0x0000000613067209 */ /* 0x000fe40007810000 */
[----:B------:R-:W-:-:S02]  /*15a70*/  ISETP.GE.OR P6, PT, R0, R227, !P6 ;  /* 0x000000e30000720c */ /* 0x000fc400077c6670 */
[----:B------:R-:W-:Y:S01]  /*15a80*/  ISETP.GE.OR P4, PT, R0, R225, !P4 ;  /* 0x000000e10000720c */ /* 0x000fe20006786670 */
[----:B------:R-:W-:Y:S01]  /*15a90*/  VIADD R0, R2, 0x28 ;  /* 0x0000002802007836 */ /* 0x000fe20000000000 */
[----:B------:R-:W-:Y:S02]  /*15aa0*/  FSEL R7, R22, -INF , !P2 ;  /* 0xff80000016077808 */ /* 0x000fe40005000000 */
[----:B------:R-:W-:Y:S02]  /*15ab0*/  FSEL R13, R35, -INF , !P3 ;  /* 0xff800000230d7808 */ /* 0x000fe40005800000 */
[----:B------:R-:W-:Y:S02]  /*15ac0*/  FMNMX.FTZ R8, R17, R6, !PT ;  /* 0x0000000611087209 */ /* 0x000fe40007810000 */
[C---:B------:R-:W-:Y:S02]  /*15ad0*/  ISETP.GE.AND P2, PT, R4.reuse, R228, PT ;  /* 0x000000e40400720c */ /* 0x040fe40003f46270 */
[----:B------:R-:W-:-:S02]  /*15ae0*/  ISETP.GE.AND P3, PT, R4, R226, PT ;  /* 0x000000e20400720c */ /* 0x000fc40003f66270 */
[----:B------:R-:W-:Y:S02]  /*15af0*/  FMNMX.FTZ R6, R31, R29, !PT ;  /* 0x0000001d1f067209 */ /* 0x000fe40007810000 */
[----:B------:R-:W-:Y:S02]  /*15b00*/  FSEL R5, R12, -INF , !P1 ;  /* 0xff8000000c057808 */ /* 0x000fe40004800000 */
[----:B------:R-:W-:Y:S02]  /*15b10*/  FSEL R237, R237, -INF , !P6 ;  /* 0xff800000eded7808 */ /* 0x000fe40007000000 */
[----:B------:R-:W-:Y:S02]  /*15b20*/  FMNMX.FTZ R8, R15, R8, !PT ;  /* 0x000000080f087209 */ /* 0x000fe40007810000 */
[C---:B------:R-:W-:Y:S02]  /*15b30*/  ISETP.GE.AND P1, PT, R0.reuse, R228, PT ;  /* 0x000000e40000720c */ /* 0x040fe40003f26270 */
[----:B------:R-:W-:-:S02]  /*15b40*/  ISETP.GE.AND P6, PT, R0, R226, PT ;  /* 0x000000e20000720c */ /* 0x000fc40003fc6270 */
[C---:B------:R-:W-:Y:S02]  /*15b50*/  ISETP.GE.OR P2, PT, R4.reuse, R227, !P2 ;  /* 0x000000e30400720c */ /* 0x040fe40005746670 */
[----:B------:R-:W-:Y:S01]  /*15b60*/  ISETP.GE.OR P3, PT, R4, R225, !P3 ;  /* 0x000000e10400720c */ /* 0x000fe20005f66670 */
[----:B------:R-:W-:Y:S01]  /*15b70*/  VIADD R4, R2, 0x29 ;  /* 0x0000002902047836 */ /* 0x000fe20000000000 */
[----:B------:R-:W-:Y:S02]  /*15b80*/  FMNMX.FTZ R6, R23, R6, !PT ;  /* 0x0000000617067209 */ /* 0x000fe40007810000 */
[----:B------:R-:W-:Y:S02]  /*15b90*/  FMNMX.FTZ R8, R13, R8, !PT ;  /* 0x000000080d087209 */ /* 0x000fe40007810000 */
[C---:B------:R-:W-:Y:S02]  /*15ba0*/  ISETP.GE.OR P1, PT, R0.reuse, R227, !P1 ;  /* 0x000000e30000720c */ /* 0x040fe40004f26670 */
[----:B------:R-:W-:Y:S01]  /*15bb0*/  ISETP.GE.OR P6, PT, R0, R225, !P6 ;  /* 0x000000e10000720c */ /* 0x000fe200077c6670 */
[----:B------:R-:W-:Y:S01]  /*15bc0*/  VIADD R0, R2, 0x30 ;  /* 0x0000003002007836 */ /* 0x000fe20000000000 */
[----:B------:R-:W-:-:S02]  /*15bd0*/  FMNMX.FTZ R6, R27, R6, !PT ;  /* 0x000000061b067209 */ /* 0x000fc40007810000 */
[----:B------:R-:W-:Y:S02]  /*15be0*/  FSEL R233, R233, -INF , !P4 ;  /* 0xff800000e9e97808 */ /* 0x000fe40006000000 */
[----:B------:R-:W-:Y:S02]  /*15bf0*/  FSEL R161, R161, -INF , !P2 ;  /* 0xff800000a1a17808 */ /* 0x000fe40005000000 */
[C---:B------:R-:W-:Y:S02]  /*15c00*/  ISETP.GE.AND P4, PT, R4.reuse, R228, PT ;  /* 0x000000e40400720c */ /* 0x040fe40003f86270 */
[----:B------:R-:W-:Y:S02]  /*15c10*/  ISETP.GE.AND P2, PT, R4, R226, PT ;  /* 0x000000e20400720c */ /* 0x000fe40003f46270 */
[----:B------:R-:W-:Y:S02]  /*15c20*/  FMNMX.FTZ R8, R237, R8, !PT ;  /* 0x00000008ed087209 */ /* 0x000fe40007810000 */
[----:B------:R-:W-:-:S02]  /*15c30*/  FMNMX.FTZ R6, R11, R6, !PT ;  /* 0x000000060b067209 */ /* 0x000fc40007810000 */
[----:B------:R-:W-:Y:S02]  /*15c40*/  FSEL R169, R169, -INF , !P3 ;  /* 0xff800000a9a97808 */ /* 0x000fe40005800000 */
[----:B------:R-:W-:Y:S02]  /*15c50*/  FSEL R235, R235, -INF , !P1 ;  /* 0xff800000ebeb7808 */ /* 0x000fe40004800000 */
[C---:B------:R-:W-:Y:S02]  /*15c60*/  ISETP.GE.AND P3, PT, R0.reuse, R228, PT ;  /* 0x000000e40000720c */ /* 0x040fe40003f66270 */
[----:B------:R-:W-:Y:S02]  /*15c70*/  ISETP.GE.AND P1, PT, R0, R226, PT ;  /* 0x000000e20000720c */ /* 0x000fe40003f26270 */
[C---:B------:R-:W-:Y:S02]  /*15c80*/  ISETP.GE.OR P4, PT, R4.reuse, R227, !P4 ;  /* 0x000000e30400720c */ /* 0x040fe40006786670 */
[----:B------:R-:W-:Y:S01]  /*15c90*/  ISETP.GE.OR P2, PT, R4, R225, !P2 ;  /* 0x000000e10400720c */ /* 0x000fe20005746670 */
[----:B------:R-:W-:Y:S01]  /*15ca0*/  VIADD R4, R2, 0x31 ;  /* 0x0000003102047836 */ /* 0x000fe20000000000 */
[----:B------:R-:W-:-:S02]  /*15cb0*/  FMNMX.FTZ R8, R161, R8, !PT ;  /* 0x00000008a1087209 */ /* 0x000fc40007810000 */
[----:B------:R-:W-:Y:S02]  /*15cc0*/  FMNMX.FTZ R6, R9, R6, !PT ;  /* 0x0000000609067209 */ /* 0x000fe40007810000 */
[C---:B------:R-:W-:Y:S02]  /*15cd0*/  ISETP.GE.OR P3, PT, R0.reuse, R227, !P3 ;  /* 0x000000e30000720c */ /* 0x040fe40005f66670 */
[----:B------:R-:W-:Y:S01]  /*15ce0*/  ISETP.GE.OR P1, PT, R0, R225, !P1 ;  /* 0x000000e10000720c */ /* 0x000fe20004f26670 */
[C---:B------:R-:W-:Y:S01]  /*15cf0*/  VIADD R0, R2.reuse, 0x38 ;  /* 0x0000003802007836 */ /* 0x040fe20000000000 */
[----:B------:R-:W-:Y:S01]  /*15d00*/  FSEL R231, R231, -INF , !P6 ;  /* 0xff800000e7e77808 */ /* 0x000fe20007000000 */
[----:B------:R-:W-:Y:S01]  /*15d10*/  VIADD R2, R2, 0x39 ;  /* 0x0000003902027836 */ /* 0x000fe20000000000 */
[----:B------:R-:W-:Y:S02]  /*15d20*/  FMNMX.FTZ R10, R235, R8, !PT ;  /* 0x00000008eb0a7209 */ /* 0x000fe40007810000 */
[----:B------:R-:W-:-:S02]  /*15d30*/  ISETP.GE.AND P6, PT, R4, R228, PT ;  /* 0x000000e40400720c */ /* 0x000fc40003fc6270 */
[----:B------:R-:W-:Y:S02]  /*15d40*/  FSEL R163, R163, -INF , !P4 ;  /* 0xff800000a3a37808 */ /* 0x000fe40006000000 */
[----:B------:R-:W-:Y:S02]  /*15d50*/  FMNMX.FTZ R8, R7, R6, !PT ;  /* 0x0000000607087209 */ /* 0x000fe40007810000 */
[----:B------:R-:W-:Y:S02]  /*15d60*/  ISETP.GE.AND P4, PT, R0, R228, PT ;  /* 0x000000e40000720c */ /* 0x000fe40003f86270 */
[----:B------:R-:W-:Y:S02]  /*15d70*/  FSEL R229, R229, -INF , !P3 ;  /* 0xff800000e5e57808 */ /* 0x000fe40005800000 */
[----:B------:R-:W-:Y:S02]  /*15d80*/  ISETP.GE.OR P6, PT, R4, R227, !P6 ;  /* 0x000000e30400720c */ /* 0x000fe400077c6670 */
[----:B------:R-:W-:-:S02]  /*15d90*/  FMNMX.FTZ R6, R163, R10, !PT ;  /* 0x0000000aa3067209 */ /* 0x000fc40007810000 */
[----:B------:R-:W-:Y:S02]  /*15da0*/  FMNMX.FTZ R8, R5, R8, !PT ;  /* 0x0000000805087209 */ /* 0x000fe40007810000 */
[----:B------:R-:W-:Y:S02]  /*15db0*/  ISETP.GE.AND P3, PT, R2, R228, PT ;  /* 0x000000e40200720c */ /* 0x000fe40003f66270 */
[----:B------:R-:W-:Y:S02]  /*15dc0*/  ISETP.GE.OR P4, PT, R0, R227, !P4 ;  /* 0x000000e30000720c */ /* 0x000fe40006786670 */
[----:B------:R-:W-:Y:S02]  /*15dd0*/  FSEL R183, R183, -INF , !P6 ;  /* 0xff800000b7b77808 */ /* 0x000fe40007000000 */
[----:B------:R-:W-:Y:S02]  /*15de0*/  FMNMX.FTZ R6, R229, R6, !PT ;  /* 0x00000006e5067209 */ /* 0x000fe40007810000 */
[----:B------:R-:W-:-:S02]  /*15df0*/  FMNMX.FTZ R8, R233, R8, !PT ;  /* 0x00000008e9087209 */ /* 0x000fc40007810000 */
[----:B------:R-:W-:Y:S02]  /*15e00*/  ISETP.GE.OR P3, PT, R2, R227, !P3 ;  /* 0x000000e30200720c */ /* 0x000fe40005f66670 */
[----:B------:R-:W-:Y:S02]  /*15e10*/  FSEL R181, R181, -INF , !P4 ;  /* 0xff800000b5b57808 */ /* 0x000fe40006000000 */
[----:B------:R-:W-:Y:S02]  /*15e20*/  FMNMX.FTZ R6, R183, R6, !PT ;  /* 0x00000006b7067209 */ /* 0x000fe40007810000 */
[----:B------:R-:W-:Y:S02]  /*15e30*/  FMNMX.FTZ R8, R169, R8, !PT ;  /* 0x00000008a9087209 */ /* 0x000fe40007810000 */
[----:B------:R-:W-:Y:S02]  /*15e40*/  FSEL R179, R179, -INF , !P3 ;  /* 0xff800000b3b37808 */ /* 0x000fe40005800000 */
[----:B------:R-:W-:-:S02]  /*15e50*/  ISETP.GE.AND P3, PT, R0, R226, PT ;  /* 0x000000e20000720c */ /* 0x000fc40003f66270 */
[----:B------:R-:W-:Y:S02]  /*15e60*/  ISETP.GE.AND P4, PT, R4, R226, PT ;  /* 0x000000e20400720c */ /* 0x000fe40003f86270 */
[----:B------:R-:W-:Y:S02]  /*15e70*/  FMNMX.FTZ R6, R181, R6, !PT ;  /* 0x00000006b5067209 */ /* 0x000fe40007810000 */
[----:B------:R-:W-:Y:S02]  /*15e80*/  FSEL R175, R175, -INF , !P2 ;  /* 0xff800000afaf7808 */ /* 0x000fe40005000000 */
[----:B------:R-:W-:Y:S02]  /*15e90*/  FMNMX.FTZ R8, R231, R8, !PT ;  /* 0x00000008e7087209 */ /* 0x000fe40007810000 */
[----:B------:R-:W-:Y:S02]  /*15ea0*/  ISETP.GE.OR P3, PT, R0, R225, !P3 ;  /* 0x000000e10000720c */ /* 0x000fe40005f66670 */
[----:B------:R-:W-:-:S02]  /*15eb0*/  FMNMX.FTZ R6, R179, R6, !PT ;  /* 0x00000006b3067209 */ /* 0x000fc40007810000 */
[----:B------:R-:W-:Y:S02]  /*15ec0*/  ISETP.GE.OR P4, PT, R4, R225, !P4 ;  /* 0x000000e10400720c */ /* 0x000fe40006786670 */
[----:B------:R-:W-:Y:S01]  /*15ed0*/  FSEL R177, R177, -INF , !P1 ;  /* 0xff800000b1b17808 */ /* 0x000fe20004800000 */
[----:B------:R-:W1:Y:S01]  /*15ee0*/  SHFL.BFLY PT, R21, R6, 0x2, 0x1f ;  /* 0x0c401f0006157f89 */ /* 0x000e6200000e0000 */
[----:B------:R-:W-:Y:S02]  /*15ef0*/  FMNMX.FTZ R0, R175, R8, !PT ;  /* 0x00000008af007209 */ /* 0x000fe40007810000 */
[----:B------:R-:W-:Y:S02]  /*15f00*/  ISETP.GE.AND P1, PT, R2, R226, PT ;  /* 0x000000e20200720c */ /* 0x000fe40003f26270 */
[----:B------:R-:W-:Y:S02]  /*15f10*/  FSEL R173, R173, -INF , !P4 ;  /* 0xff800000adad7808 */ /* 0x000fe40006000000 */
[----:B------:R-:W-:-:S02]  /*15f20*/  FMNMX.FTZ R0, R177, R0, !PT ;  /* 0x00000000b1007209 */ /* 0x000fc40007810000 */
        /* <DEDUP_REMOVED lines=9> */
[----:B-1----:R-:W-:Y:S02]  /*15fc0*/  FMNMX.FTZ R21, R35, R0, !PT ;  /* 0x0000000023157209 */ /* 0x002fe40007810000 */
[----:B--2---:R-:W-:-:S03]  /*15fd0*/  FMNMX.FTZ R132, R33, R132, !PT ;  /* 0x0000008421847209 */ /* 0x004fc60007810000 */
[----:B------:R-:W1:Y:S01]  /*15fe0*/  SHFL.BFLY PT, R0, R21, 0x1, 0x1f ;  /* 0x0c201f0015007f89 */ /* 0x000e6200000e0000 */
[----:B------:R-:W-:-:S03]  /*15ff0*/  FSETP.NEU.FTZ.AND P1, PT, R132, -INF , PT ;  /* 0xff8000008400780b */ /* 0x000fc60003f3d000 */
[----:B------:R-:W-:Y:S01]  /*16000*/  LDSM.16.MT88.4 R32, [R204+0xc800] ;  /* 0x00c80000cc20783b */ /* 0x000fe20000004200 */
        /* <DEDUP_REMOVED lines=8> */
[----:B-1----:R-:W-:Y:S01]  /*16090*/  FMNMX.FTZ R3, R21, R0, !PT ;  /* 0x0000000015037209 */ /* 0x002fe20007810000 */
[----:B------:R-:W-:Y:S01]  /*160a0*/  MUFU.EX2 R155, R155 ;  /* 0x0000009b009b7308 */ /* 0x000fe20000000800 */
[-CC-:B------:R-:W-:Y:S01]  /*160b0*/  FFMA.FTZ R0, R13, R165.reuse, -R168.reuse ;  /* 0x000000a50d007223 */ /* 0x180fe200000108a8 */
[--C-:B------:R-:W-:Y:S01]  /*160c0*/  FFMA.FTZ R146, R17, R165, -R168.reuse ;  /* 0x000000a511927223 */ /* 0x100fe200000108a8 */
[----:B------:R-:W-:Y:S01]  /*160d0*/  FSETP.NEU.FTZ.AND P1, PT, R3, -INF , PT ;  /* 0xff8000000300780b */ /* 0x000fe20003f3d000 */
[----:B------:R-:W-:Y:S01]  /*160e0*/  FMUL.FTZ R164, R165, R3 ;  /* 0x00000003a5a47220 */ /* 0x000fe20000410000 */
[----:B------:R-:W1:Y:S01]  /*160f0*/  LDSM.16.MT88.4 R12, [R205+0xc800] ;  /* 0x00c80000cd0c783b */ /* 0x000e620000004200 */
[-CC-:B------:R-:W-:Y:S01]  /*16100*/  FFMA.FTZ R158, R237, R165.reuse, -R168.reuse ;  /* 0x000000a5ed9e7223 */ /* 0x180fe200000108a8 */
[-CC-:B------:R-:W-:Y:S01]  /*16110*/  FFMA.FTZ R161, R161, R165.reuse, -R168.reuse ;  /* 0x000000a5a1a17223 */ /* 0x180fe200000108a8 */
[----:B------:R-:W2:Y:S01]  /*16120*/  MUFU.EX2 R152, R152 ;  /* 0x0000009800987308 */ /* 0x000ea20000000800 */
[----:B------:R-:W-:Y:S01]  /*16130*/  FSEL R164, R164, RZ, P1 ;  /* 0x000000ffa4a47208 */ /* 0x000fe20000800000 */
[----:B------:R-:W-:Y:S01]  /*16140*/  LDSM.16.MT88.4 R16, [R203+0xe800] ;  /* 0x00e80000cb10783b */ /* 0x000fe20000004200 */
        /* <DEDUP_REMOVED lines=8> */
[-CC-:B------:R-:W-:Y:S01]  /*161d0*/  FFMA.FTZ R147, R11, R165.reuse, -R164.reuse ;  /* 0x000000a50b937223 */ /* 0x180fe200000108a4 */
[-CC-:B------:R-:W-:Y:S01]  /*161e0*/  FFMA.FTZ R144, R9, R165.reuse, -R164.reuse ;  /* 0x000000a509907223 */ /* 0x180fe200000108a4 */
[-CC-:B------:R-:W-:Y:S01]  /*161f0*/  FFMA.FTZ R135, R7, R165.reuse, -R164.reuse ;  /* 0x000000a507877223 */ /* 0x180fe200000108a4 */
[----:B------:R-:W3:Y:S01]  /*16200*/  LDSM.16.MT88.4 R8, [R206+0xe800] ;  /* 0x00e80000ce08783b */ /* 0x000ee20000004200 */
[-CC-:B------:R-:W-:Y:S01]  /*16210*/  FFMA.FTZ R2, R5, R165.reuse, -R164.reuse ;  /* 0x000000a505027223 */ /* 0x180fe200000108a4 */
[--C-:B------:R-:W-:Y:S01]  /*16220*/  FFMA.FTZ R162, R233, R165, -R164.reuse ;  /* 0x000000a5e9a27223 */ /* 0x100fe200000108a4 */
[----:B--2---:R-:W-:Y:S01]  /*16230*/  F2FP.BF16.F32.PACK_AB R96, R152, R155 ;  /* 0x0000009b9860723e */ /* 0x004fe200000010ff */
[----:B------:R-:W2:Y:S01]  /*16240*/  MUFU.EX2 R148, R148 ;  /* 0x0000009400947308 */ /* 0x000ea20000000800 */
[----:B------:R-:W4:Y:S01]  /*16250*/  LDSM.16.MT88.4 R20, [R204+0xe800] ;  /* 0x00e80000cc14783b */ /* 0x000f220000004200 */
[-CC-:B------:R-:W-:Y:S01]  /*16260*/  FFMA.FTZ R169, R169, R165.reuse, -R164.reuse ;  /* 0x000000a5a9a97223 */ /* 0x180fe200000108a4 */
[-CC-:B------:R-:W-:Y:S01]  /*16270*/  FFMA.FTZ R166, R231, R165.reuse, -R164.reuse ;  /* 0x000000a5e7a67223 */ /* 0x180fe200000108a4 */
[-C--:B------:R-:W-:Y:S01]  /*16280*/  FFMA.FTZ R175, R175, R165.reuse, -R164 ;  /* 0x000000a5afaf7223 */ /* 0x080fe200000108a4 */
[----:B------:R-:W-:Y:S01]  /*16290*/  LDSM.16.MT88.4 R28, [R203+0xc800] ;  /* 0x00c80000cb1c783b */ /* 0x000fe20000004200 */
[-CC-:B------:R-:W-:Y:S01]  /*162a0*/  FFMA.FTZ R183, R183, R165.reuse, -R168.reuse ;  /* 0x000000a5b7b77223 */ /* 0x180fe200000108a8 */
[-CC-:B------:R-:W-:Y:S01]  /*162b0*/  FFMA.FTZ R172, R181, R165.reuse, -R168.reuse ;  /* 0x000000a5b5ac7223 */ /* 0x180fe200000108a8 */
[----:B------:R-:W-:Y:S01]  /*162c0*/  MUFU.EX2 R154, R154 ;  /* 0x0000009a009a7308 */ /* 0x000fe20000000800 */
[----:B------:R-:W-:Y:S01]  /*162d0*/  LDSM.16.MT88.4 R24, [R205+0xe800] ;  /* 0x00e80000cd18783b */ /* 0x000fe20000004200 */
[-C--:B------:R-:W-:Y:S01]  /*162e0*/  FFMA.FTZ R231, R179, R165.reuse, -R168 ;  /* 0x000000a5b3e77223 */ /* 0x080fe200000108a8 */
[-CC-:B------:R-:W-:Y:S01]  /*162f0*/  FFMA.FTZ R168, R177, R165.reuse, -R164.reuse ;  /* 0x000000a5b1a87223 */ /* 0x180fe200000108a4 */
[-CC-:B------:R-:W-:Y:S01]  /*16300*/  FFMA.FTZ R173, R173, R165.reuse, -R164.reuse ;  /* 0x000000a5adad7223 */ /* 0x180fe200000108a4 */
[-CC-:B------:R-:W-:Y:S01]  /*16310*/  FFMA.FTZ R171, R171, R165.reuse, -R164.reuse ;  /* 0x000000a5abab7223 */ /* 0x180fe200000108a4 */
[----:B------:R-:W-:Y:S01]  /*16320*/  FFMA.FTZ R164, R167, R165, -R164 ;  /* 0x000000a5a7a47223 */ /* 0x000fe200000108a4 */
[----:B------:R-:W-:Y:S01]  /*16330*/  FADD.FTZ R152, R155, R152 ;  /* 0x000000989b987221 */ /* 0x000fe20000010000 */
[----:B------:R-:W5:Y:S01]  /*16340*/  MUFU.EX2 R159, R159 ;  /* 0x0000009f009f7308 */ /* 0x000f620000000800 */
[----:B--2---:R-:W-:-:S02]  /*16350*/  F2FP.BF16.F32.PACK_AB R98, R148, R151 ;  /* 0x000000979462723e */ /* 0x004fc400000010ff */
[----:B------:R-:W-:-:S04]  /*16360*/  FADD.FTZ R151, R151, R152 ;  /* 0x0000009897977221 */ /* 0x000fc80000010000 */
[----:B------:R-:W-:Y:S01]  /*16370*/  FADD.FTZ R148, R148, R151 ;  /* 0x0000009794947221 */ /* 0x000fe20000010000 */
[----:B------:R-:W-:Y:S08]  /*16380*/  MUFU.EX2 R153, R153 ;  /* 0x0000009900997308 */ /* 0x000ff00000000800 */
[----:B------:R-:W2:Y:S01]  /*16390*/  MUFU.EX2 R150, R150 ;  /* 0x0000009600967308 */ /* 0x000ea20000000800 */
[----:B-----5:R-:W-:Y:S01]  /*163a0*/  F2FP.BF16.F32.PACK_AB R97, R159, R154 ;  /* 0x0000009a9f61723e */ /* 0x020fe200000010ff */
[----:B------:R-:W-:-:S06]  /*163b0*/  FADD.FTZ R154, R154, R159 ;  /* 0x0000009f9a9a7221 */ /* 0x000fcc0000010000 */
[----:B------:R-:W-:Y:S08]  /*163c0*/  MUFU.EX2 R149, R149 ;  /* 0x0000009500957308 */ /* 0x000ff00000000800 */
[----:B------:R-:W5:Y:S01]  /*163d0*/  MUFU.EX2 R146, R146 ;  /* 0x0000009200927308 */ /* 0x000f620000000800 */
[----:B--2---:R-:W-:Y:S01]  /*163e0*/  F2FP.BF16.F32.PACK_AB R99, R150, R153 ;  /* 0x000000999663723e */ /* 0x004fe200000010ff */
[----:B------:R-:W-:-:S04]  /*163f0*/  FADD.FTZ R153, R153, R154 ;  /* 0x0000009a99997221 */ /* 0x000fc80000010000 */
[----:B------:R-:W-:Y:S02]  /*16400*/  FADD.FTZ R150, R150, R153 ;  /* 0x0000009996967221 */ /* 0x000fe40000010000 */
[C---:B------:R-:W-:Y:S01]  /*16410*/  HMMA.16816.F32.BF16 R120, R96.reuse, R116, RZ ;  /* 0x000000746078723c */ /* 0x040fe200000418ff */
[----:B------:R-:W-:Y:S05]  /*16420*/  MUFU.EX2 R145, R145 ;  /* 0x0000009100917308 */ /* 0x000fea0000000800 */
[C---:B------:R-:W-:Y:S03]  /*16430*/  HMMA.16816.F32.BF16 R36, R96.reuse, R40, RZ ;  /* 0x000000286024723c */ /* 0x040fe600000418ff */
[----:B------:R-:W2:Y:S01]  /*16440*/  MUFU.EX2 R0, R0 ;  /* 0x0000000000007308 */ /* 0x000ea20000000800 */
        /* <DEDUP_REMOVED lines=8> */
[----:B--2---:R-:W-:Y:S01]  /*164d0*/  F2FP.BF16.F32.PACK_AB R6, R0, R145 ;  /* 0x000000910006723e */ /* 0x004fe200000010ff */
[----:B------:R-:W-:-:S03]  /*164e0*/  FADD.FTZ R145, R145, R146 ;  /* 0x0000009291917221 */ /* 0x000fc60000010000 */
[C---:B------:R-:W-:Y:S01]  /*164f0*/  HMMA.16816.F32.BF16 R60, R96.reuse, R64, RZ ;  /* 0x00000040603c723c */ /* 0x040fe200000418ff */
[----:B------:R-:W-:Y:S02]  /*16500*/  FADD.FTZ R145, R0, R145 ;  /* 0x0000009100917221 */ /* 0x000fe40000010000 */
[----:B------:R-:W-:Y:S03]  /*16510*/  MUFU.EX2 R135, R135 ;  /* 0x0000008700877308 */ /* 0x000fe60000000800 */
[C---:B------:R-:W-:Y:S05]  /*16520*/  HMMA.16816.F32.BF16 R56, R96.reuse, R58, RZ ;  /* 0x0000003a6038723c */ /* 0x040fea00000418ff */
[----:B------:R-:W2:Y:S01]  /*16530*/  MUFU.EX2 R2, R2 ;  /* 0x0000000200027308 */ /* 0x000ea20000000800 */
[----:B-----5:R-:W-:Y:S01]  /*16540*/  F2FP.BF16.F32.PACK_AB R5, R144, R147 ;  /* 0x000000939005723e */ /* 0x020fe200000010ff */
[----:B------:R-:W-:Y:S01]  /*16550*/  HMMA.16816.F32.BF16 R64, R96, R66, RZ ;  /* 0x000000426040723c */ /* 0x000fe200000418ff */
[----:B------:R-:W-:-:S04]  /*16560*/  FADD.FTZ R147, R147, R150 ;  /* 0x0000009693937221 */ /* 0x000fc80000010000 */
[----:B------:R-:W-:Y:S01]  /*16570*/  FADD.FTZ R144, R144, R147 ;  /* 0x0000009390907221 */ /* 0x000fe20000010000 */
[C---:B------:R-:W-:Y:S01]  /*16580*/  HMMA.16816.F32.BF16 R68, R96.reuse, R72, RZ ;  /* 0x000000486044723c */ /* 0x040fe200000418ff */
[----:B------:R-:W-:Y:S05]  /*16590*/  MUFU.EX2 R158, R158 ;  /* 0x0000009e009e7308 */ /* 0x000fea0000000800 */
[----:B------:R-:W-:Y:S01]  /*165a0*/  HMMA.16816.F32.BF16 R76, R96, R80, RZ ;  /* 0x00000050604c723c */ /* 0x000fe200000418ff */
[----:B--2---:R-:W-:Y:S02]  /*165b0*/  F2FP.BF16.F32.PACK_AB R7, R2, R135 ;  /* 0x000000870207723e */ /* 0x004fe400000010ff */
        /* <DEDUP_REMOVED lines=8> */
[----:B------:R-:W5:Y:S03]  /*16640*/  MUFU.EX2 R163, R163 ;  /* 0x000000a300a37308 */ /* 0x000f660000000800 */
[C---:B---3--:R-:W-:Y:S05]  /*16650*/  HMMA.16816.F32.BF16 R36, R4.reuse, R8, R36 ;  /* 0x000000080424723c */ /* 0x048fea0000041824 */
[----:B------:R-:W-:Y:S01]  /*16660*/  MUFU.EX2 R162, R162 ;  /* 0x000000a200a27308 */ /* 0x000fe20000000800 */
[----:B------:R-:W-:Y:S01]  /*16670*/  HMMA.16816.F32.BF16 R40, R4, R10, R40 ;  /* 0x0000000a0428723c */ /* 0x000fe20000041828 */
[----:B------:R-:W3:Y:S05]  /*16680*/  LDSM.16.MT88.4 R8, [R205+0x10800] ;  /* 0x01080000cd08783b */ /* 0x000eea0000004200 */
[C---:B------:R-:W-:Y:S01]  /*16690*/  HMMA.16816.F32.BF16 R80, R96.reuse, R82, RZ ;  /* 0x000000526050723c */ /* 0x040fe200000418ff */
[----:B------:R-:W5:Y:S05]  /*166a0*/  MUFU.EX2 R169, R169 ;  /* 0x000000a900a97308 */ /* 0x000f6a0000000800 */
[----:B------:R-:W-:Y:S03]  /*166b0*/  HMMA.16816.F32.BF16 R112, R96, R108, RZ ;  /* 0x0000006c6070723c */ /* 0x000fe600000418ff */
[----:B------:R-:W-:Y:S03]  /*166c0*/  MUFU.EX2 R166, R166 ;  /* 0x000000a600a67308 */ /* 0x000fe60000000800 */
[C---:B----4-:R-:W-:Y:S05]  /*166d0*/  HMMA.16816.F32.BF16 R52, R4.reuse, R20, R52 ;  /* 0x000000140434723c */ /* 0x050fea0000041834 */
[----:B------:R-:W4:Y:S01]  /*166e0*/  MUFU.EX2 R175, R175 ;  /* 0x000000af00af7308 */ /* 0x000f220000000800 */
[C---:B------:R-:W-:Y:S01]  /*166f0*/  HMMA.16816.F32.BF16 R56, R4.reuse, R22, R56 ;  /* 0x000000160438723c */ /* 0x040fe20000041838 */
[----:B------:R-:W2:Y:S05]  /*16700*/  LDSM.16.MT88.4 R20, [R204+0x10800] ;  /* 0x01080000cc14783b */ /* 0x000eaa0000004200 */
[C---:B------:R-:W-:Y:S01]  /*16710*/  HMMA.16816.F32.BF16 R60, R4.reuse, R16, R60 ;  /* 0x00000010043c723c */ /* 0x040fe2000004183c */
[----:B------:R-:W-:Y:S05]  /*16720*/  MUFU.EX2 R170, R170 ;  /* 0x000000aa00aa7308 */ /* 0x000fea0000000800 */
[----:B------:R-:W-:Y:S01]  /*16730*/  HMMA.16816.F32.BF16 R64, R4, R18, R64 ;  /* 0x000000120440723c */ /* 0x000fe20000041840 */
[----:B------:R-:W5:Y:S02]  /*16740*/  LDSM.16.MT88.4 R16, [R203+0x10800] ;  /* 0x01080000cb10783b */ /* 0x000f640000004200 */
[----:B------:R-:W4:Y:S03]  /*16750*/  MUFU.EX2 R183, R183 ;  /* 0x000000b700b77308 */ /* 0x000f260000000800 */
[----:B------:R-:W-:Y:S05]  /*16760*/  HMMA.16816.F32.BF16 R108, R96, R110, RZ ;  /* 0x0000006e606c723c */ /* 0x000fea00000418ff */
[----:B------:R-:W-:Y:S01]  /*16770*/  MUFU.EX2 R172, R172 ;  /* 0x000000ac00ac7308 */ /* 0x000fe20000000800 */
[C---:B-1----:R-:W-:Y:S06]  /*16780*/  HMMA.16816.F32.BF16 R68, R4.reuse, R12, R68 ;  /* 0x0000000c0444723c */ /* 0x042fec0000041844 */
[C---:B------:R-:W-:Y:S01]  /*16790*/  HMMA.16816.F32.BF16 R72, R4.reuse, R14, R72 ;  /* 0x0000000e0448723c */ /* 0x040fe20000041848 */
[----:B------:R-:W1:Y:S01]  /*167a0*/  LDSM.16.MT88.4 R12, [R204+0xd000] ;  /* 0x00d00000cc0c783b */ /* 0x000e620000004200 */
[----:B------:R-:W1:Y:S04]  /*167b0*/  MUFU.EX2 R231, R231 ;  /* 0x000000e700e77308 */ /* 0x000e680000000800 */
        /* <DEDUP_REMOVED lines=45> */
[----:B-1----:R-:W-:Y:S01]  /*16a90*/  HMMA.16816.F32.BF16 R112, R4, R12, R112 ;  /* 0x0000000c0470723c */ /* 0x002fe20000041870 */
[----:B------:R-:W-:Y:S01]  /*16aa0*/  FADD.FTZ R166, R166, R169 ;  /* 0x000000a9a6a67221 */ /* 0x000fe20000010000 */
[----:B------:R-:W-:-:S03]  /*16ab0*/  FADD.FTZ R163, R163, R160 ;  /* 0x000000a0a3a37221 */ /* 0x000fc60000010000 */
[----:B------:R-:W-:Y:S01]  /*16ac0*/  FADD.FTZ R175, R175, R166 ;  /* 0x000000a6afaf7221 */ /* 0x000fe20000010000 */
        /* <DEDUP_REMOVED lines=8> */
[C---:B-----5:R-:W-:Y:S06]  /*16b50*/  HMMA.16816.F32.BF16 R68, R4.reuse, R16, R68 ;  /* 0x000000100444723c */ /* 0x060fec0000041844 */
        /* <DEDUP_REMOVED lines=143> */
.L_x_2767:
[----:B--2---:R-:W-:Y:S02]  /*17450*/  R2UR UR4, R236 ;  /* 0x00000000ec0472ca */ /* 0x004fe400000e0000 */
[----:B------:R-:W-:-:S13]  /*17460*/  R2UR UR5, R237 ;  /* 0x00000000ed0572ca */ /* 0x000fda00000e0000 */
[----:B-1----:R-:W2:Y:S02]  /*17470*/  LD.E R4, desc[UR4][R238.64+0x40] ;  /* 0x00004004ee047980 */ /* 0x002ea4000c101900 */
[----:B--2---:R-:W-:-:S05]  /*17480*/  IMAD.U32 R4, R4, -0x40, RZ ;  /* 0xffffffc004047824 */ /* 0x004fca00078e00ff */
[----:B------:R-:W-:Y:S02]  /*17490*/  SHF.R.S32.HI R0, RZ, 0x1f, R4 ;  /* 0x0000001fff007819 */ /* 0x000fe40000011404 */
.L_x_2768:
[----:B------:R-:W-:Y:S05]  /*174a0*/  BSYNC B0 ;  /* 0x0000000000007941 */ /* 0x000fea0003800000 */
.L_x_2766:
[C---:B------:R-:W-:Y:S02]  /*174b0*/  LOP3.LUT P5, RZ, R221.reuse, 0x1, RZ, 0xc0, !PT ;  /* 0x00000001ddff7812 */ /* 0x040fe400078ac0ff */
[C---:B------:R-:W-:Y:S02]  /*174c0*/  LOP3.LUT P4, RZ, R221.reuse, 0x2, RZ, 0xc0, !PT ;  /* 0x00000002ddff7812 */ /* 0x040fe4000788c0ff */
        /* <DEDUP_REMOVED lines=52> */
[----:B------:R-:W-:Y:S01]  /*17810*/  @P3 LDGSTS.E.BYPASS.LTC128B.128 [R219+0x10000], desc[UR4][R18.64+0x100] ;  /* 0x1000010012db3fae */ /* 0x000fe2000b901d44 */
        /* <DEDUP_REMOVED lines=27> */
[C---:B------:R-:W-:Y:S02]  /*179d0*/  @P4 R2UR UR8, R236.reuse ;  /* 0x00000000ec0842ca */ /* 0x040fe400000e0000 */
[----:B------:R-:W-:Y:S01]  /*179e0*/  @P4 R2UR UR9, R237 ;  /* 0x00000000ed0942ca */ /* 0x000fe200000e0000 */
[----:B------:R-:W-:Y:S04]  /*179f0*/  @!P3 STS.128 [R219+0x10800], RZ ;  /* 0x010800ffdb00b388 */ /* 0x000fe80000000c00 */
[----:B------:R-:W-:Y:S01]  /*17a00*/  @!PT LDS RZ, [RZ] ;  /* 0x00000000fffff984 */ /* 0x000fe20000000800 */
[----:B------:R-:W-:Y:S01]  /*17a10*/  @!PT LDS RZ, [RZ] ;  /* 0x00000000fffff984 */ /* 0x000fe20000000800 */
[----:B------:R-:W-:Y:S01]  /*17a20*/  @!PT LDS RZ, [RZ] ;  /* 0x00000000fffff984 */ /* 0x000fe20000000800 */
[----:B------:R-:W-:Y:S01]  /*17a30*/  @P5 LDGSTS.E.BYPASS.LTC128B.128 [R219+0xd000], desc[UR4][R14.64] ;  /* 0x0d0000000edb5fae */ /* 0x000fe2000b901d44 */
[----:B------:R-:W-:-:S02]  /*17a40*/  @P3 R2UR UR4, R236 ;  /* 0x00000000ec0432ca */ /* 0x000fc400000e0000 */
[----:B------:R-:W-:Y:S01]  /*17a50*/  @P3 R2UR UR5, R237 ;  /* 0x00000000ed0532ca */ /* 0x000fe200000e0000 */
        /* <DEDUP_REMOVED lines=24> */
[----:B------:R3:W-:Y:S01]  /*17be0*/  @P3 LDGSTS.E.BYPASS.LTC128B.128 [R219+0x11800], desc[UR4][R22.64+0x100] ;  /* 0x1180010016db3fae */ /* 0x0007e2000b901d44 */
[----:B------:R-:W-:-:S02]  /*17bf0*/  R2UR UR4, R236 ;  /* 0x00000000ec0472ca */ /* 0x000fc400000e0000 */
[----:B------:R-:W-:Y:S01]  /*17c00*/  R2UR UR5, R237 ;  /* 0x00000000ed0572ca */ /* 0x000fe200000e0000 */
[----:B------:R-:W-:Y:S04]  /*17c10*/  @!P3 STS.128 [R219+0x11800], RZ ;  /* 0x011800ffdb00b388 */ /* 0x000fe80000000c00 */
[----:B------:R-:W-:Y:S04]  /*17c20*/  LDSM.16.M88.4 R168, [R202] ;  /* 0x00000000caa8783b */ /* 0x000fe80000000200 */
[----:B-1----:R-:W1:Y:S04]  /*17c30*/  LDSM.16.M88.4 R12, [R201+0x6000] ;  /* 0x00600000c90c783b */ /* 0x002e680000000200 */
[----:B------:R-:W-:Y:S04]  /*17c40*/  LDSM.16.M88.4 R8, [R200] ;  /* 0x00000000c808783b */ /* 0x000fe80000000200 */
[----:B--2---:R-:W-:Y:S04]  /*17c50*/  LDSM.16.M88.4 R4, [R199] ;  /* 0x00000000c704783b */ /* 0x004fe80000000200 */
[----:B------:R-:W2:Y:S01]  /*17c60*/  LD.E R0, desc[UR4][R238.64+0x18c] ;  /* 0x00018c04ee007980 */ /* 0x000ea2000c101900 */
[----:B------:R-:W-:Y:S01]  /*17c70*/  IMAD R133, R224, 0x40, R133 ;  /* 0x00000040e0857824 */ /* 0x000fe200078e0285 */
[----:B------:R-:W-:Y:S02]  /*17c80*/  BSSY B1, `(.L_x_2769) ;  /* 0x0000217000017945 */ /* 0x000fe40003800000 */
[----:B------:R-:W4:Y:S02]  /*17c90*/  LDSM.16.M88.4 R144, [R201+0x6800] ;  /* 0x00680000c990783b */ /* 0x000f240000000200 */
[----:B------:R-:W-:-:S02]  /*17ca0*/  ISETP.GE.AND P2, PT, R133, R228, PT ;  /* 0x000000e48500720c */ /* 0x000fc40003f46270 */
[----:B------:R-:W5:Y:S02]  /*17cb0*/  LDSM.16.M88.4 R136, [R201+0x7000] ;  /* 0x00700000c988783b */ /* 0x000f640000000200 */
[----:B------:R-:W-:Y:S02]  /*17cc0*/  ISETP.GE.OR P2, PT, R133, R227, !P2 ;  /* 0x000000e38500720c */ /* 0x000fe40005746670 */
[----:B------:R-:W5:Y:S04]  /*17cd0*/  LDSM.16.M88.4 R24, [R201+0x7800] ;  /* 0x00780000c918783b */ /* 0x000f680000000200 */
[----:B------:R-:W-:Y:S04]  /*17ce0*/  LDSM.16.M88.4 R152, [R198] ;  /* 0x00000000c698783b */ /* 0x000fe80000000200 */
[----:B---3--:R-:W3:Y:S04]  /*17cf0*/  LDSM.16.M88.4 R20, [R196+0x6000] ;  /* 0x00600000c414783b */ /* 0x008ee80000000200 */
[----:B------:R-:W3:Y:S01]  /*17d00*/  LDSM.16.M88.4 R176, [R195] ;  /* 0x00000000c3b0783b */ /* 0x000ee20000000200 */
[C---:B-1----:R-:W-:Y:S03]  /*17d10*/  HMMA.16816.F32.BF16 R16, R168.reuse, R12, RZ ;  /* 0x0000000ca810723c */ /* 0x042fe600000418ff */
[----:B------:R-:W1:Y:S04]  /*17d20*/  LDSM.16.M88.4 R164, [R194] ;  /* 0x00000000c2a4783b */ /* 0x000e680000000200 */
[----:B------:R-:W1:Y:S01]  /*17d30*/  LDSM.16.M88.4 R32, [R193] ;  /* 0x00000000c120783b */ /* 0x000e620000000200 */
[C---:B------:R-:W-:Y:S03]  /*17d40*/  HMMA.16816.F32.BF16 R12, R168.reuse, R14, RZ ;  /* 0x0000000ea80c723c */ /* 0x040fe600000418ff */
[----:B------:R-:W-:Y:S04]  /*17d50*/  LDSM.16.M88.4 R160, [R197] ;  /* 0x00000000c5a0783b */ /* 0x000fe80000000200 */
[----:B------:R-:W-:Y:S01]  /*17d60*/  LDSM.16.M88.4 R156, [R196+0x6800] ;  /* 0x00680000c49c783b */ /* 0x000fe20000000200 */
[C---:B----4-:R-:W-:Y:S03]  /*17d70*/  HMMA.16816.F32.BF16 R148, R168.reuse, R144, RZ ;  /* 0x00000090a894723c */ /* 0x050fe600000418ff */
[----:B------:R-:W-:Y:S04]  /*17d80*/  LDSM.16.M88.4 R28, [R202+0x2000] ;  /* 0x00200000ca1c783b */ /* 0x000fe80000000200 */
[----:B------:R-:W-:Y:S01]  /*17d90*/  LDSM.16.M88.4 R232, [R196+0x7800] ;  /* 0x00780000c4e8783b */ /* 0x000fe20000000200 */
[----:B------:R-:W-:Y:S03]  /*17da0*/  HMMA.16816.F32.BF16 R144, R168, R146, RZ ;  /* 0x00000092a890723c */ /* 0x000fe600000418ff */
[----:B------:R-:W-:Y:S03]  /*17db0*/  LDSM.16.M88.4 R180, [R200+0x2000] ;  /* 0x00200000c8b4783b */ /* 0x000fe60000000200 */
[C---:B------:R-:W-:Y:S01]  /*17dc0*/  HMMA.16816.F32.BF16 R16, R8.reuse, R4, R16 ;  /* 0x000000040810723c */ /* 0x040fe20000041810 */
[----:B------:R-:W0:Y:S05]  /*17dd0*/  LDGDEPBAR ;  /* 0x00000000000079af */ /* 0x000e2a0000000000 */
[----:B------:R-:W-:Y:S01]  /*17de0*/  HMMA.16816.F32.BF16 R12, R8, R6, R12 ;  /* 0x00000006080c723c */ /* 0x000fe2000004180c */
[----:B------:R-:W4:Y:S05]  /*17df0*/  LDSM.16.M88.4 R4, [R192] ;  /* 0x00000000c004783b */ /* 0x000f2a0000000200 */
[C---:B-----5:R-:W-:Y:S06]  /*17e00*/  HMMA.16816.F32.BF16 R140, R168.reuse, R136, RZ ;  /* 0x00000088a88c723c */ /* 0x060fec00000418ff */
[C---:B------:R-:W-:Y:S06]  /*17e10*/  HMMA.16816.F32.BF16 R136, R168.reuse, R138, RZ ;  /* 0x0000008aa888723c */ /* 0x040fec00000418ff */
[C---:B------:R-:W-:Y:S06]  /*17e20*/  HMMA.16816.F32.BF16 R172, R168.reuse, R24, RZ ;  /* 0x00000018a8ac723c */ /* 0x040fec00000418ff */
[----:B------:R-:W-:Y:S01]  /*17e30*/  HMMA.16816.F32.BF16 R168, R168, R26, RZ ;  /* 0x0000001aa8a8723c */ /* 0x000fe200000418ff */
[----:B------:R-:W5:Y:S05]  /*17e40*/  LDSM.16.M88.4 R24, [R196+0x7000] ;  /* 0x00700000c418783b */ /* 0x000f6a0000000200 */
[C---:B---3--:R-:W-:Y:S06]  /*17e50*/  HMMA.16816.F32.BF16 R16, R152.reuse, R20, R16 ;  /* 0x000000149810723c */ /* 0x048fec0000041810 */
[----:B------:R-:W-:Y:S01]  /*17e60*/  HMMA.16816.F32.BF16 R12, R152, R22, R12 ;  /* 0x00000016980c723c */ /* 0x000fe2000004180c */
[----:B------:R-:W3:Y:S05]  /*17e70*/  LDSM.16.M88.4 R20, [R201+0x8000] ;  /* 0x00800000c914783b */ /* 0x000eea0000000200 */
[C---:B------:R-:W-:Y:S06]  /*17e80*/  HMMA.16816.F32.BF16 R148, R8.reuse, R176, R148 ;  /* 0x000000b00894723c */ /* 0x040fec0000041894 */
[C---:B------:R-:W-:Y:S01]  /*17e90*/  HMMA.16816.F32.BF16 R144, R8.reuse, R178, R144 ;  /* 0x000000b20890723c */ /* 0x040fe20000041890 */
[----:B------:R-:W-:Y:S05]  /*17ea0*/  LDSM.16.M88.4 R176, [R192+0x1800] ;  /* 0x00180000c0b0783b */ /* 0x000fea0000000200 */
[C---:B-1----:R-:W-:Y:S06]  /*17eb0*/  HMMA.16816.F32.BF16 R140, R8.reuse, R164, R140 ;  /* 0x000000a4088c723c */ /* 0x042fec000004188c */
[C---:B------:R-:W-:Y:S01]  /*17ec0*/  HMMA.16816.F32.BF16 R136, R8.reuse, R166, R136 ;  /* 0x000000a60888723c */ /* 0x040fe20000041888 */
[----:B------:R-:W-:Y:S05]  /*17ed0*/  LDSM.16.M88.4 R164, [R198+0x2000] ;  /* 0x00200000c6a4783b */ /* 0x000fea0000000200 */
[C---:B------:R-:W-:Y:S06]  /*17ee0*/  HMMA.16816.F32.BF16 R172, R8.reuse, R32, R172 ;  /* 0x0000002008ac723c */ /* 0x040fec00000418ac */
[----:B------:R-:W-:Y:S01]  /*17ef0*/  HMMA.16816.F32.BF16 R168, R8, R34, R168 ;  /* 0x0000002208a8723c */ /* 0x000fe200000418a8 */
[----:B------:R-:W1:Y:S04]  /*17f00*/  LDSM.16.M88.4 R32, [R192+0x800] ;  /* 0x00080000c020783b */ /* 0x000e680000000200 */
[----:B------:R-:W1:Y:S01]  /*17f10*/  LDSM.16.M88.4 R8, [R192+0x1000] ;  /* 0x00100000c008783b */ /* 0x000e620000000200 */
[C---:B----4-:R-:W-:Y:S06]  /*17f20*/  HMMA.16816.F32.BF16 R16, R160.reuse, R4, R16 ;  /* 0x00000004a010723c */ /* 0x050fec0000041810 */
[----:B------:R-:W-:Y:S01]  /*17f30*/  HMMA.16816.F32.BF16 R12, R160, R6, R12 ;  /* 0x00000006a00c723c */ /* 0x000fe2000004180c */
[----:B------:R-:W4:Y:S05]  /*17f40*/  LDSM.16.M88.4 R4, [R191] ;  /* 0x00000000bf04783b */ /* 0x000f2a0000000200 */
[C---:B------:R-:W-:Y:S06]  /*17f50*/  HMMA.16816.F32.BF16 R148, R152.reuse, R156, R148 ;  /* 0x0000009c9894723c */ /* 0x040fec0000041894 */
[C---:B------:R-:W-:Y:S01]  /*17f60*/  HMMA.16816.F32.BF16 R144, R152.reuse, R158, R144 ;  /* 0x0000009e9890723c */ /* 0x040fe20000041890 */
[----:B------:R-:W-:Y:S05]  /*17f70*/  LDSM.16.M88.4 R156, [R201+0x9000] ;  /* 0x00900000c99c783b */ /* 0x000fea0000000200 */
[C---:B-----5:R-:W-:Y:S06]  /*17f80*/  HMMA.16816.F32.BF16 R140, R152.reuse, R24, R140 ;  /* 0x00000018988c723c */ /* 0x060fec000004188c */
[----:B------:R-:W-:Y:S01]  /*17f90*/  HMMA.16816.F32.BF16 R136, R152, R26, R136 ;  /* 0x0000001a9888723c */ /* 0x000fe20000041888 */
[----:B------:R-:W5:Y:S05]  /*17fa0*/  LDSM.16.M88.4 R24, [R201+0x8800] ;  /* 0x00880000c918783b */ /* 0x000f6a0000000200 */
[C---:B---3--:R-:W-:Y:S06]  /*17fb0*/  HMMA.16816.F32.BF16 R16, R28.reuse, R20, R16 ;  /* 0x000000141c10723c */ /* 0x048fec0000041810 */
        /* <DEDUP_REMOVED lines=8> */
[----:B------:R-:W-:Y:S01]  /*18040*/  LDSM.16.M88.4 R232, [R189] ;  /* 0x00000000bde8783b */ /* 0x000fe20000000200 */
[C---:B------:R-:W-:Y:S06]  /*18050*/  HMMA.16816.F32.BF16 R140, R160.reuse, R8, R140 ;  /* 0x00000008a08c723c */ /* 0x040fec000004188c */
[----:B------:R-:W-:Y:S01]  /*18060*/  HMMA.16816.F32.BF16 R136, R160, R10, R136 ;  /* 0x0000000aa088723c */ /* 0x000fe20000041888 */
[----:B------:R-:W1:Y:S05]  /*18070*/  LDSM.16.M88.4 R8, [R190] ;  /* 0x00000000be08783b */ /* 0x000e6a0000000200 */
[C---:B----4-:R-:W-:Y:S06]  /*18080*/  HMMA.16816.F32.BF16 R16, R180.reuse, R4, R16 ;  /* 0x00000004b410723c */ /* 0x050fec0000041810 */
[----:B------:R-:W-:Y:S01]  /*18090*/  HMMA.16816.F32.BF16 R12, R180, R6, R12 ;  /* 0x00000006b40c723c */ /* 0x000fe2000004180c */
[----:B------:R-:W4:Y:S05]  /*180a0*/  LDSM.16.M88.4 R4, [R192+0x2000] ;  /* 0x00200000c004783b */ /* 0x000f2a0000000200 */
[C---:B-----5:R-:W-:Y:S06]  /*180b0*/  HMMA.16816.F32.BF16 R148, R28.reuse, R24, R148 ;  /* 0x000000181c94723c */ /* 0x060fec0000041894 */
[----:B------:R-:W-:Y:S01]  /*180c0*/  HMMA.16816.F32.BF16 R144, R28, R26, R144 ;  /* 0x0000001a1c90723c */ /* 0x000fe20000041890 */
[----:B------:R-:W-:Y:S05]  /*180d0*/  LDSM.16.M88.4 R24, [R202+0x4000] ;  /* 0x00400000ca18783b */ /* 0x000fea0000000200 */
[C---:B------:R-:W-:Y:S06]  /*180e0*/  HMMA.16816.F32.BF16 R172, R160.reuse, R176, R172 ;  /* 0x000000b0a0ac723c */ /* 0x040fec00000418ac */
[----:B------:R-:W-:Y:S01]  /*180f0*/  HMMA.16816.F32.BF16 R168, R160, R178, R168 ;  /* 0x000000b2a0a8723c */ /* 0x000fe200000418a8 */
[----:B------:R-:W5:Y:S04]  /*18100*/  LDSM.16.M88.4 R160, [R196+0x8800] ;  /* 0x00880000c4a0783b */ /* 0x000f680000000200 */
[----:B------:R-:W2:Y:S01]  /*18110*/  LDSM.16.M88.4 R176, [R188] ;  /* 0x00000000bcb0783b */ /* 0x000ea20000000200 */
[C---:B---3--:R-:W-:Y:S06]  /*18120*/  HMMA.16816.F32.BF16 R16, R164.reuse, R20, R16 ;  /* 0x00000014a410723c */ /* 0x048fec0000041810 */
[----:B------:R-:W-:Y:S01]  /*18130*/  HMMA.16816.F32.BF16 R12, R164, R22, R12 ;  /* 0x00000016a40c723c */ /* 0x000fe2000004180c */
[----:B------:R-:W3:Y:S05]  /*18140*/  LDSM.16.M88.4 R20, [R201+0xa000] ;  /* 0x00a00000c914783b */ /* 0x000eea0000000200 */
[C---:B-1----:R-:W-:Y:S06]  /*18150*/  HMMA.16816.F32.BF16 R148, R180.reuse, R8, R148 ;  /* 0x00000008b494723c */ /* 0x042fec0000041894 */
[----:B------:R-:W-:Y:S01]  /*18160*/  HMMA.16816.F32.BF16 R144, R180, R10, R144 ;  /* 0x0000000ab490723c */ /* 0x000fe20000041890 */
[----:B------:R-:W-:Y:S05]  /*18170*/  LDSM.16.M88.4 R8, [R200+0x4000] ;  /* 0x00400000c808783b */ /* 0x000fea0000000200 */
[C---:B------:R-:W-:Y:S06]  /*18180*/  HMMA.16816.F32.BF16 R140, R28.reuse, R156, R140 ;  /* 0x0000009c1c8c723c */ /* 0x040fec000004188c */
        /* <DEDUP_REMOVED lines=9> */
[C---:B-----5:R-:W-:Y:S06]  /*18220*/  HMMA.16816.F32.BF16 R148, R164.reuse, R160, R148 ;  /* 0x000000a0a494723c */ /* 0x060fec0000041894 */
[----:B------:R-:W-:Y:S01]  /*18230*/  HMMA.16816.F32.BF16 R144, R164, R162, R144 ;  /* 0x000000a2a490723c */ /* 0x000fe20000041890 */
[----:B------:R-:W5:Y:S05]  /*18240*/  LDSM.16.M88.4 R160, [R201+0xa800] ;  /* 0x00a80000c9a0783b */ /* 0x000f6a0000000200 */
[C---:B--2---:R-:W-:Y:S06]  /*18250*/  HMMA.16816.F32.BF16 R172, R180.reuse, R176, R172 ;  /* 0x000000b0b4ac723c */ /* 0x044fec00000418ac */
[----:B------:R-:W-:Y:S06]  /*18260*/  HMMA.16816.F32.BF16 R168, R180, R178, R168 ;  /* 0x000000b2b4a8723c */ /* 0x000fec00000418a8 */
[C---:B---3--:R-:W-:Y:S06]  /*18270*/  HMMA.16816.F32.BF16 R16, R24.reuse, R20, R16 ;  /* 0x000000141810723c */ /* 0x048fec0000041810 */
[----:B------:R-:W-:Y:S01]  /*18280*/  HMMA.16816.F32.BF16 R176, R24, R22, R12 ;  /* 0x0000001618b0723c */ /* 0x000fe2000004180c */
[----:B------:R-:W-:Y:S04]  /*18290*/  LDSM.16.M88.4 R20, [R198+0x4000] ;  /* 0x00400000c614783b */ /* 0x000fe80000000200 */
[----:B------:R-:W2:Y:S01]  /*182a0*/  LDSM.16.M88.4 R12, [R196+0xa000] ;  /* 0x00a00000c40c783b */ /* 0x000ea20000000200 */
[C---:B------:R-:W-:Y:S06]  /*182b0*/  HMMA.16816.F32.BF16 R140, R180.reuse, R232, R140 ;  /* 0x000000e8b48c723c */ /* 0x040fec000004188c */
[----:B------:R-:W-:Y:S06]  /*182c0*/  HMMA.16816.F32.BF16 R136, R180, R234, R136 ;  /* 0x000000eab488723c */ /* 0x000fec0000041888 */
[C---:B-1----:R-:W-:Y:S06]  /*182d0*/  HMMA.16816.F32.BF16 R148, R32.reuse, R28, R148 ;  /* 0x0000001c2094723c */ /* 0x042fec0000041894 */
[----:B------:R-:W-:Y:S01]  /*182e0*/  HMMA.16816.F32.BF16 R144, R32, R30, R144 ;  /* 0x0000001e2090723c */ /* 0x000fe20000041890 */
[----:B------:R-:W1:Y:S05]  /*182f0*/  LDSM.16.M88.4 R28, [R192+0x3000] ;  /* 0x00300000c01c783b */ /* 0x000e6a0000000200 */
[C---:B------:R-:W-:Y:S06]  /*18300*/  HMMA.16816.F32.BF16 R172, R164.reuse, R152, R172 ;  /* 0x00000098a4ac723c */ /* 0x040fec00000418ac */
[----:B------:R-:W-:Y:S01]  /*18310*/  HMMA.16816.F32.BF16 R168, R164, R154, R168 ;  /* 0x0000009aa4a8723c */ /* 0x000fe200000418a8 */
[----:B------:R-:W3:Y:S05]  /*18320*/  LDSM.16.M88.4 R152, [R186] ;  /* 0x00000000ba98783b */ /* 0x000eea0000000200 */
[C---:B----4-:R-:W-:Y:S06]  /*18330*/  HMMA.16816.F32.BF16 R16, R8.reuse, R4, R16 ;  /* 0x000000040810723c */ /* 0x050fec0000041810 */
[----:B------:R-:W-:Y:S01]  /*18340*/  HMMA.16816.F32.BF16 R176, R8, R6, R176 ;  /* 0x0000000608b0723c */ /* 0x000fe200000418b0 */
[----:B------:R-:W-:Y:S05]  /*18350*/  LDSM.16.M88.4 R4, [R192+0x4000] ;  /* 0x00400000c004783b */ /* 0x000fea0000000200 */
[C---:B------:R-:W-:Y:S06]  /*18360*/  HMMA.16816.F32.BF16 R140, R164.reuse, R156, R140 ;  /* 0x0000009ca48c723c */ /* 0x040fec000004188c */
[----:B------:R-:W-:Y:S01]  /*18370*/  HMMA.16816.F32.BF16 R136, R164, R158, R136 ;  /* 0x0000009ea488723c */ /* 0x000fe20000041888 */
[----:B------:R-:W4:Y:S04]  /*18380*/  LDSM.16.M88.4 R156, [R197+0x4000] ;  /* 0x00400000c59c783b */ /* 0x000f280000000200 */
[----:B------:R-:W-:Y:S01]  /*18390*/  LDSM.16.M88.4 R164, [R192+0x3800] ;  /* 0x00380000c0a4783b */ /* 0x000fe20000000200 */
[C---:B-----5:R-:W-:Y:S06]  /*183a0*/  HMMA.16816.F32.BF16 R148, R24.reuse, R160, R148 ;  /* 0x000000a01894723c */ /* 0x060fec0000041894 */
[----:B------:R-:W-:Y:S01]  /*183b0*/  HMMA.16816.F32.BF16 R144, R24, R162, R144 ;  /* 0x000000a21890723c */ /* 0x000fe20000041890 */
[----:B------:R-:W5:Y:S05]  /*183c0*/  LDSM.16.M88.4 R160, [R201+0xb000] ;  /* 0x00b00000c9a0783b */ /* 0x000f6a0000000200 */
[C---:B--2---:R-:W-:Y:S06]  /*183d0*/  HMMA.16816.F32.BF16 R16, R20.reuse, R12, R16 ;  /* 0x0000000c1410723c */ /* 0x044fec0000041810 */
[----:B------:R-:W-:Y:S01]  /*183e0*/  HMMA.16816.F32.BF16 R176, R20, R14, R176 ;  /* 0x0000000e14b0723c */ /* 0x000fe200000418b0 */
[----:B------:R-:W2:Y:S05]  /*183f0*/  LDSM.16.M88.4 R12, [R196+0xa800] ;  /* 0x00a80000c40c783b */ /* 0x000eaa0000000200 */
[C---:B-1----:R-:W-:Y:S06]  /*18400*/  HMMA.16816.F32.BF16 R140, R32.reuse, R28, R140 ;  /* 0x0000001c208c723c */ /* 0x042fec000004188c */
[----:B------:R-:W-:Y:S01]  /*18410*/  HMMA.16816.F32.BF16 R136, R32, R30, R136 ;  /* 0x0000001e2088723c */ /* 0x000fe20000041888 */
[----:B------:R-:W-:Y:S05]  /*18420*/  LDSM.16.M88.4 R28, [R201+0xb800] ;  /* 0x00b80000c91c783b */ /* 0x000fea0000000200 */
[C---:B---3--:R-:W-:Y:S06]  /*18430*/  HMMA.16816.F32.BF16 R148, R8.reuse, R152, R148 ;  /* 0x000000980894723c */ /* 0x048fec0000041894 */
[----:B------:R-:W-:Y:S01]  /*18440*/  HMMA.16816.F32.BF16 R144, R8, R154, R144 ;  /* 0x0000009a0890723c */ /* 0x000fe20000041890 */
[----:B------:R-:W1:Y:S05]  /*18450*/  LDSM.16.M88.4 R152, [R185] ;  /* 0x00000000b998783b */ /* 0x000e6a0000000200 */
[C---:B----4-:R-:W-:Y:S06]  /*18460*/  HMMA.16816.F32.BF16 R16, R156.reuse, R4, R16 ;  /* 0x000000049c10723c */ /* 0x050fec0000041810 */
[----:B------:R-:W-:Y:S01]  /*18470*/  HMMA.16816.F32.BF16 R176, R156, R6, R176 ;  /* 0x000000069cb0723c */ /* 0x000fe200000418b0 */
[----:B------:R-:W3:Y:S05]  /*18480*/  LDSM.16.M88.4 R4, [R192+0x4800] ;  /* 0x00480000c004783b */ /* 0x000eea0000000200 */
[C---:B-----5:R-:W-:Y:S06]  /*18490*/  HMMA.16816.F32.BF16 R140, R24.reuse, R160, R140 ;  /* 0x000000a0188c723c */ /* 0x060fec000004188c */
[----:B------:R-:W-:Y:S06]  /*184a0*/  HMMA.16816.F32.BF16 R136, R24, R162, R136 ;  /* 0x000000a21888723c */ /* 0x000fec0000041888 */
[----:B--2---:R-:W-:Y:S01]  /*184b0*/  HMMA.16816.F32.BF16 R148, R20, R12, R148 ;  /* 0x0000000c1494723c */ /* 0x004fe20000041894 */
[-C--:B------:R-:W-:Y:S01]  /*184c0*/  FMUL.FTZ R16, R16, R0.reuse ;  /* 0x0000000010107220 */ /* 0x080fe20000410000 */
[-C--:B------:R-:W-:Y:S01]  /*184d0*/  FMUL.FTZ R2, R17, R0.reuse ;  /* 0x0000000011027220 */ /* 0x080fe20000410000 */
[----:B------:R-:W-:-:S02]  /*184e0*/  FMUL.FTZ R162, R18, R0 ;  /* 0x0000000012a27220 */ /* 0x000fc40000410000 */
[----:B------:R2:W4:Y:S01]  /*184f0*/  MUFU.TANH R180, R16 ;  /* 0x0000001000b47308 */ /* 0x0005220000002400 */
[----:B------:R-:W-:Y:S01]  /*18500*/  HMMA.16816.F32.BF16 R144, R20, R14, R144 ;  /* 0x0000000e1490723c */ /* 0x000fe20000041890 */
[----:B------:R-:W5:Y:S01]  /*18510*/  LDSM.16.M88.4 R12, [R196+0xb000] ;  /* 0x00b00000c40c783b */ /* 0x000f620000000200 */
[-C--:B------:R-:W-:Y:S01]  /*18520*/  FMUL.FTZ R160, R176, R0.reuse ;  /* 0x00000000b0a07220 */ /* 0x080fe20000410000 */
[----:B------:R-:W-:-:S03]  /*18530*/  FMUL.FTZ R161, R177, R0 ;  /* 0x00000000b1a17220 */ /* 0x000fc60000410000 */
[----:B------:R-:W-:Y:S01]  /*18540*/  HMMA.16816.F32.BF16 R172, R32, R164, R172 ;  /* 0x000000a420ac723c */ /* 0x000fe200000418ac */
[----:B------:R-:W4:Y:S05]  /*18550*/  MUFU.TANH R2, R2 ;  /* 0x0000000200027308 */ /* 0x000f2a0000002400 */
[C---:B-1----:R-:W-:Y:S03]  /*18560*/  HMMA.16816.F32.BF16 R140, R8.reuse, R152, R140 ;  /* 0x00000098088c723c */ /* 0x042fe6000004188c */
[----:B------:R-:W1:Y:S03]  /*18570*/  MUFU.TANH R160, R160 ;  /* 0x000000a000a07308 */ /* 0x000e660000002400 */
[----:B------:R-:W-:Y:S01]  /*18580*/  HMMA.16816.F32.BF16 R136, R8, R154, R136 ;  /* 0x0000009a0888723c */ /* 0x000fe20000041888 */
[----:B------:R-:W-:-:S02]  /*18590*/  FMUL.FTZ R152, R19, R0 ;  /* 0x0000000013987220 */ /* 0x000fc40000410000 */
[----:B--2---:R-:W2:Y:S02]  /*185a0*/  LDSM.16.M88.4 R16, [R184] ;  /* 0x00000000b810783b */ /* 0x004ea40000000200 */
[----:B------:R-:W1:Y:S01]  /*185b0*/  MUFU.TANH R161, R161 ;  /* 0x000000a100a17308 */ /* 0x000e620000002400 */
[----:B------:R-:W-:Y:S06]  /*185c0*/  HMMA.16816.F32.BF16 R168, R32, R166, R168 ;  /* 0x000000a620a8723c */ /* 0x000fec00000418a8 */
[----:B---3--:R-:W-:Y:S01]  /*185d0*/  HMMA.16816.F32.BF16 R148, R156, R4, R148 ;  /* 0x000000049c94723c */ /* 0x008fe20000041894 */
[----:B------:R-:W3:Y:S01]  /*185e0*/  MUFU.TANH R162, R162 ;  /* 0x000000a200a27308 */ /* 0x000ee20000002400 */
[-C--:B------:R-:W-:Y:S01]  /*185f0*/  FMUL.FTZ R33, R178, R0.reuse ;  /* 0x00000000b2217220 */ /* 0x080fe20000410000 */
[----:B------:R-:W-:-:S03]  /*18600*/  FMUL.FTZ R34, R179, R0 ;  /* 0x00000000b3227220 */ /* 0x000fc60000410000 */
[----:B------:R-:W-:Y:S01]  /*18610*/  HMMA.16816.F32.BF16 R144, R156, R6, R144 ;  /* 0x000000069c90723c */ /* 0x000fe20000041890 */
[----:B------:R-:W4:Y:S02]  /*18620*/  LDSM.16.M88.4 R4, [R192+0x5000] ;  /* 0x00500000c004783b */ /* 0x000f240000000200 */
[----:B------:R-:W3:Y:S03]  /*18630*/  MUFU.TANH R33, R33 ;  /* 0x0000002100217308 */ /* 0x000ee60000002400 */
[----:B------:R-:W-:Y:S05]  /*18640*/  HMMA.16816.F32.BF16 R172, R24, R28, R172 ;  /* 0x0000001c18ac723c */ /* 0x000fea00000418ac */
[----:B------:R-:W-:Y:S01]  /*18650*/  MUFU.TANH R32, R152 ;  /* 0x0000009800207308 */ /* 0x000fe20000002400 */
[C---:B-----5:R-:W-:Y:S06]  /*18660*/  HMMA.16816.F32.BF16 R140, R20.reuse, R12, R140 ;  /* 0x0000000c148c723c */ /* 0x060fec000004188c */
[----:B------:R-:W-:Y:S01]  /*18670*/  HMMA.16816.F32.BF16 R136, R20, R14, R136 ;  /* 0x0000000e1488723c */ /* 0x000fe20000041888 */
[----:B------:R-:W5:Y:S01]  /*18680*/  LDSM.16.M88.4 R12, [R196+0xb800] ;  /* 0x00b80000c40c783b */ /* 0x000f620000000200 */
[-C--:B------:R-:W-:Y:S01]  /*18690*/  FMUL.FTZ R148, R148, R0.reuse ;  /* 0x0000000094947220 */ /* 0x080fe20000410000 */
[----:B------:R-:W-:Y:S01]  /*186a0*/  MUFU.TANH R34, R34 ;  /* 0x0000002200227308 */ /* 0x000fe20000002400 */
[-C--:B------:R-:W-:Y:S01]  /*186b0*/  FMUL.FTZ R149, R149, R0.reuse ;  /* 0x0000000095957220 */ /* 0x080fe20000410000 */
[-C--:B------:R-:W-:Y:S01]  /*186c0*/  FMUL.FTZ R151, R151, R0.reuse ;  /* 0x0000000097977220 */ /* 0x080fe20000410000 */
[----:B------:R-:W-:Y:S01]  /*186d0*/  HMMA.16816.F32.BF16 R168, R24, R30, R168 ;  /* 0x0000001e18a8723c */ /* 0x000fe200000418a8 */
[-C--:B------:R-:W-:Y:S01]  /*186e0*/  FMUL.FTZ R146, R146, R0.reuse ;  /* 0x0000000092927220 */ /* 0x080fe20000410000 */
[----:B------:R-:W-:-:S03]  /*186f0*/  FMUL.FTZ R147, R147, R0 ;  /* 0x0000000093937220 */ /* 0x000fc60000410000 */
[----:B------:R-:W3:Y:S01]  /*18700*/  MUFU.TANH R242, R148 ;  /* 0x0000009400f27308 */ /* 0x000ee20000002400 */
[----:B--2---:R-:W-:Y:S01]  /*18710*/  HMMA.16816.F32.BF16 R172, R8, R16, R172 ;  /* 0x0000001008ac723c */ /* 0x004fe200000418ac */
[-C--:B------:R-:W-:Y:S01]  /*18720*/  FMUL.FTZ R24, R144, R0.reuse ;  /* 0x0000000090187220 */ /* 0x080fe20000410000 */
[----:B------:R-:W-:-:S05]  /*18730*/  FMUL.FTZ R25, R145, R0 ;  /* 0x0000000091197220 */ /* 0x000fca0000410000 */
[----:B------:R-:W-:Y:S01]  /*18740*/  FMUL.FTZ R16, R150, R0 ;  /* 0x0000000096107220 */ /* 0x000fe20000410000 */
[----:B------:R-:W-:Y:S01]  /*18750*/  MUFU.TANH R178, R149 ;  /* 0x0000009500b27308 */ /* 0x000fe20000002400 */
[C---:B----4-:R-:W-:Y:S07]  /*18760*/  HMMA.16816.F32.BF16 R140, R156.reuse, R4, R140 ;  /* 0x000000049c8c723c */ /* 0x050fee000004188c */
[----:B------:R-:W2:Y:S01]  /*18770*/  MUFU.TANH R16, R16 ;  /* 0x0000001000107308 */ /* 0x000ea20000002400 */
[----:B------:R-:W-:Y:S01]  /*18780*/  HMMA.16816.F32.BF16 R136, R156, R6, R136 ;  /* 0x000000069c88723c */ /* 0x000fe20000041888 */
[----:B------:R-:W4:Y:S01]  /*18790*/  LDSM.16.M88.4 R4, [R192+0x5800] ;  /* 0x00580000c004783b */ /* 0x000f220000000200 */
[----:B------:R-:W-:-:S04]  /*187a0*/  DEPBAR.LE SB0, 0x0 ;  /* 0x000080000000791a */ /* 0x000fc80000000000 */
[----:B------:R-:W-:Y:S01]  /*187b0*/  HMMA.16816.F32.BF16 R168, R8, R18, R168 ;  /* 0x0000001208a8723c */ /* 0x000fe200000418a8 */
[----:B------:R-:W-:Y:S05]  /*187c0*/  MUFU.TANH R24, R24 ;  /* 0x0000001800187308 */ /* 0x000fea0000002400 */
[C---:B-----5:R-:W-:Y:S01]  /*187d0*/  HMMA.16816.F32.BF16 R172, R20.reuse, R12, R172 ;  /* 0x0000000c14ac723c */ /* 0x060fe200000418ac */
[C---:B------:R-:W-:Y:S02]  /*187e0*/  VIADD R8, R133.reuse, 0x1 ;  /* 0x0000000185087836 */ /* 0x040fe40000000000 */
[C---:B------:R-:W-:Y:S01]  /*187f0*/  VIADD R9, R133.reuse, 0x8 ;  /* 0x0000000885097836 */ /* 0x040fe20000000000 */
[----:B------:R-:W-:Y:S01]  /*18800*/  MUFU.TANH R182, R151 ;  /* 0x0000009700b67308 */ /* 0x000fe20000002400 */
[----:B------:R-:W-:Y:S01]  /*18810*/  VIADD R11, R133, 0x10 ;  /* 0x00000010850b7836 */ /* 0x000fe20000000000 */
[----:B------:R-:W-:Y:S01]  /*18820*/  ISETP.GE.AND P6, PT, R8, R228, PT ;  /* 0x000000e40800720c */ /* 0x000fe20003fc6270 */
[----:B------:R-:W-:Y:S01]  /*18830*/  FMUL.FTZ R140, R140, R0 ;  /* 0x000000008c8c7220 */ /* 0x000fe20000410000 */
[----:B------:R-:W-:Y:S01]  /*18840*/  ISETP.GE.AND P1, PT, R8, R226, PT ;  /* 0x000000e20800720c */ /* 0x000fe20003f26270 */
[-C--:B------:R-:W-:Y:S01]  /*18850*/  FMUL.FTZ R142, R142, R0.reuse ;  /* 0x000000008e8e7220 */ /* 0x080fe20000410000 */
[C---:B------:R-:W-:Y:S01]  /*18860*/  ISETP.GE.OR P6, PT, R8.reuse, R227, !P6 ;  /* 0x000000e30800720c */ /* 0x040fe200077c6670 */
[-C--:B------:R-:W-:Y:S01]  /*18870*/  FMUL.FTZ R141, R141, R0.reuse ;  /* 0x000000008d8d7220 */ /* 0x080fe20000410000 */
[----:B------:R-:W-:Y:S01]  /*18880*/  ISETP.GE.OR P1, PT, R8, R225, !P1 ;  /* 0x000000e10800720c */ /* 0x000fe20004f26670 */
[----:B------:R-:W5:Y:S01]  /*18890*/  MUFU.TANH R234, R140 ;  /* 0x0000008c00ea7308 */ /* 0x000f620000002400 */
[----:B------:R-:W-:Y:S01]  /*188a0*/  FSEL R8, R180, -INF , !P2 ;  /* 0xff800000b4087808 */ /* 0x000fe20005000000 */
[----:B------:R-:W-:Y:S01]  /*188b0*/  FMUL.FTZ R137, R137, R0 ;  /* 0x0000000089897220 */ /* 0x000fe20000410000 */
[C---:B------:R-:W-:Y:S01]  /*188c0*/  ISETP.GE.AND P5, PT, R9.reuse, R228, PT ;  /* 0x000000e40900720c */ /* 0x040fe20003fa6270 */
[----:B------:R-:W-:Y:S01]  /*188d0*/  FMUL.FTZ R136, R136, R0 ;  /* 0x0000000088887220 */ /* 0x000fe20000410000 */
[C---:B------:R-:W-:Y:S01]  /*188e0*/  ISETP.GE.AND P2, PT, R9.reuse, R226, PT ;  /* 0x000000e20900720c */ /* 0x040fe20003f46270 */
[----:B------:R-:W-:Y:S01]  /*188f0*/  HMMA.16816.F32.BF16 R168, R20, R14, R168 ;  /* 0x0000000e14a8723c */ /* 0x000fe200000418a8 */
[C---:B------:R-:W-:Y:S01]  /*18900*/  ISETP.GE.OR P5, PT, R9.reuse, R227, !P5 ;  /* 0x000000e30900720c */ /* 0x040fe20006fa6670 */
[----:B------:R-:W5:Y:S01]  /*18910*/  MUFU.TANH R25, R25 ;  /* 0x0000001900197308 */ /* 0x000f620000002400 */
[----:B------:R-:W-:Y:S01]  /*18920*/  ISETP.GE.OR P2, PT, R9, R225, !P2 ;  /* 0x000000e10900720c */ /* 0x000fe20005746670 */
[----:B------:R-:W-:Y:S01]  /*18930*/  VIADD R9, R133, 0x9 ;  /* 0x0000000985097836 */ /* 0x000fe20000000000 */
[----:B------:R-:W-:Y:S01]  /*18940*/  FSEL R12, R2, -INF , !P6 ;  /* 0xff800000020c7808 */ /* 0x000fe20007000000 */
[-C--:B------:R-:W-:Y:S01]  /*18950*/  FMUL.FTZ R143, R143, R0.reuse ;  /* 0x000000008f8f7220 */ /* 0x080fe20000410000 */
[----:B-1----:R-:W-:Y:S01]  /*18960*/  FSEL R10, R160, -INF , !P5 ;  /* 0xff800000a00a7808 */ /* 0x002fe20006800000 */
[----:B------:R-:W-:Y:S01]  /*18970*/  FMUL.FTZ R139, R139, R0 ;  /* 0x000000008b8b7220 */ /* 0x000fe20000410000 */
[----:B------:R-:W-:Y:S01]  /*18980*/  ISETP.GE.AND P6, PT, R9, R228, PT ;  /* 0x000000e40900720c */ /* 0x000fe20003fc6270 */
[----:B----4-:R-:W-:Y:S01]  /*18990*/  HMMA.16816.F32.BF16 R172, R156, R4, R172 ;  /* 0x000000049cac723c */ /* 0x010fe200000418ac */
[----:B------:R-:W-:Y:S01]  /*189a0*/  ISETP.GE.AND P5, PT, R133, R226, PT ;  /* 0x000000e28500720c */ /* 0x000fe20003fa6270 */
[----:B------:R-:W1:Y:S01]  /*189b0*/  MUFU.TANH R148, R137 ;  /* 0x0000008900947308 */ /* 0x000e620000002400 */
[----:B------:R-:W-:Y:S01]  /*189c0*/  ISETP.GE.OR P6, PT, R9, R227, !P6 ;  /* 0x000000e30900720c */ /* 0x000fe200077c6670 */
[C---:B------:R-:W-:Y:S01]  /*189d0*/  VIADD R13, R133.reuse, 0x30 ;  /* 0x00000030850d7836 */ /* 0x040fe20000000000 */
[----:B------:R-:W-:-:S02]  /*189e0*/  ISETP.GE.OR P5, PT, R133, R225, !P5 ;  /* 0x000000e18500720c */ /* 0x000fc40006fa6670 */
[----:B------:R-:W-:Y:S01]  /*189f0*/  FSEL R2, R161, -INF , !P6 ;  /* 0xff800000a1027808 */ /* 0x000fe20007000000 */
[----:B------:R-:W-:Y:S01]  /*18a00*/  VIADD R5, R133, 0x19 ;  /* 0x0000001985057836 */ /* 0x000fe20000000000 */
[----:B------:R-:W-:Y:S01]  /*18a10*/  ISETP.GE.AND P6, PT, R9, R226, PT ;  /* 0x000000e20900720c */ /* 0x000fe20003fc6270 */
[----:B------:R-:W4:Y:S01]  /*18a20*/  MUFU.TANH R240, R146 ;  /* 0x0000009200f07308 */ /* 0x000f220000002400 */
[----:B---3--:R-:W-:Y:S02]  /*18a30*/  FSEL R162, R162, -INF , !P5 ;  /* 0xff800000a2a27808 */ /* 0x008fe40006800000 */
[----:B------:R-:W-:Y:S01]  /*18a40*/  ISETP.GE.AND P5, PT, R11, R228, PT ;  /* 0x000000e40b00720c */ /* 0x000fe20003fa6270 */
[----:B------:R-:W-:Y:S01]  /*18a50*/  HMMA.16816.F32.BF16 R168, R156, R6, R168 ;  /* 0x000000069ca8723c */ /* 0x000fe200000418a8 */
[----:B------:R-:W-:Y:S01]  /*18a60*/  ISETP.GE.OR P6, PT, R9, R225, !P6 ;  /* 0x000000e10900720c */ /* 0x000fe200077c6670 */
[----:B------:R-:W-:Y:S01]  /*18a70*/  VIADD R9, R133, 0x11 ;  /* 0x0000001185097836 */ /* 0x000fe20000000000 */
[----:B------:R-:W-:Y:S01]  /*18a80*/  ISETP.GE.OR P5, PT, R11, R227, !P5 ;  /* 0x000000e30b00720c */ /* 0x000fe20006fa6670 */
[----:B------:R-:W3:Y:S01]  /*18a90*/  MUFU.TANH R230, R147 ;  /* 0x0000009300e67308 */ /* 0x000ee20000002400 */
[----:B------:R-:W-:-:S02]  /*18aa0*/  FSEL R4, R33, -INF , !P2 ;  /* 0xff80000021047808 */ /* 0x000fc40005000000 */
[----:B------:R-:W-:Y:S01]  /*18ab0*/  FSEL R242, R242, -INF , !P5 ;  /* 0xff800000f2f27808 */ /* 0x000fe20006800000 */
[----:B------:R-:W-:Y:S01]  /*18ac0*/  VIADD R7, R133, 0x29 ;  /* 0x0000002985077836 */ /* 0x000fe20000000000 */
[----:B------:R-:W-:Y:S01]  /*18ad0*/  FSEL R32, R32, -INF , !P1 ;  /* 0xff80000020207808 */ /* 0x000fe20004800000 */
[----:B------:R-:W-:Y:S01]  /*18ae0*/  FMUL.FTZ R172, R172, R0 ;  /* 0x00000000acac7220 */ /* 0x000fe20000410000 */
[C---:B------:R-:W-:Y:S01]  /*18af0*/  ISETP.GE.AND P2, PT, R9.reuse, R228, PT ;  /* 0x000000e40900720c */ /* 0x040fe20003f46270 */
[----:B------:R5:W3:Y:S01]  /*18b00*/  MUFU.TANH R146, R142 ;  /* 0x0000008e00927308 */ /* 0x000ae20000002400 */
[-C--:B------:R-:W-:Y:S01]  /*18b10*/  ISETP.GE.AND P5, PT, R9, R226.reuse, PT ;  /* 0x000000e20900720c */ /* 0x080fe20003fa6270 */
[----:B------:R-:W-:Y:S01]  /*18b20*/  VIADD R6, R133, 0x21 ;  /* 0x0000002185067836 */ /* 0x000fe20000000000 */
[----:B------:R-:W-:Y:S01]  /*18b30*/  ISETP.GE.AND P1, PT, R11, R226, PT ;  /* 0x000000e20b00720c */ /* 0x000fe20003f26270 */
[-C--:B------:R-:W-:Y:S01]  /*18b40*/  FMUL.FTZ R175, R175, R0.reuse ;  /* 0x00000000afaf7220 */ /* 0x080fe20000410000 */
[C---:B------:R-:W-:Y:S01]  /*18b50*/  ISETP.GE.OR P2, PT, R9.reuse, R227, !P2 ;  /* 0x000000e30900720c */ /* 0x040fe20005746670 */
[----:B------:R-:W-:Y:S01]  /*18b60*/  IMAD.MOV.U32 R156, RZ, RZ, R134 ;  /* 0x000000ffff9c7224 */ /* 0x000fe200078e0086 */
[-C--:B------:R-:W-:Y:S01]  /*18b70*/  ISETP.GE.OR P5, PT, R9, R225.reuse, !P5 ;  /* 0x000000e10900720c */ /* 0x080fe20006fa6670 */
[----:B------:R-:W-:Y:S01]  /*18b80*/  VIADD R9, R133, 0x20 ;  /* 0x0000002085097836 */ /* 0x000fe20000000000 */
[----:B------:R-:W-:Y:S01]  /*18b90*/  ISETP.GE.OR P1, PT, R11, R225, !P1 ;  /* 0x000000e10b00720c */ /* 0x000fe20004f26670 */
[----:B------:R-:W-:Y:S01]  /*18ba0*/  VIADD R11, R133, 0x18 ;  /* 0x00000018850b7836 */ /* 0x000fe20000000000 */
[----:B------:R-:W-:Y:S01]  /*18bb0*/  FSEL R34, R34, -INF , !P6 ;  /* 0xff80000022227808 */ /* 0x000fe20007000000 */
[----:B------:R-:W3:Y:S01]  /*18bc0*/  MUFU.TANH R232, R141 ;  /* 0x0000008d00e87308 */ /* 0x000ee20000002400 */
[----:B--2---:R-:W-:Y:S01]  /*18bd0*/  FSEL R180, R16, -INF , !P1 ;  /* 0xff80000010b47808 */ /* 0x004fe20004800000 */
[----:B------:R-:W-:Y:S01]  /*18be0*/  FMUL.FTZ R167, R169, R0 ;  /* 0x00000000a9a77220 */ /* 0x000fe20000410000 */
[----:B------:R-:W-:Y:S01]  /*18bf0*/  ISETP.GE.AND P1, PT, R9, R228, PT ;  /* 0x000000e40900720c */ /* 0x000fe20003f26270 */
[----:B------:R-:W-:Y:S01]  /*18c00*/  FMUL.FTZ R164, R170, R0 ;  /* 0x00000000aaa47220 */ /* 0x000fe20000410000 */
[----:B------:R-:W-:Y:S01]  /*18c10*/  ISETP.GE.AND P6, PT, R11, R228, PT ;  /* 0x000000e40b00720c */ /* 0x000fe20003fc6270 */
[-C--:B-----5:R-:W-:Y:S01]  /*18c20*/  FMUL.FTZ R142, R138, R0.reuse ;  /* 0x000000008a8e7220 */ /* 0x0a0fe20000410000 */
[-C--:B------:R-:W-:Y:S01]  /*18c30*/  ISETP.GE.OR P1, PT, R9, R227.reuse, !P1 ;  /* 0x000000e30900720c */ /* 0x080fe20004f26670 */
[----:B------:R2:W5:Y:S01]  /*18c40*/  MUFU.TANH R150, R136 ;  /* 0x0000008800967308 */ /* 0x0005620000002400 */
[----:B------:R-:W-:Y:S01]  /*18c50*/  FSEL R178, R178, -INF , !P2 ;  /* 0xff800000b2b27808 */ /* 0x000fe20005000000 */
[----:B------:R-:W-:Y:S01]  /*18c60*/  FMUL.FTZ R163, R171, R0 ;  /* 0x00000000aba37220 */ /* 0x000fe20000410000 */
[----:B------:R-:W-:Y:S01]  /*18c70*/  ISETP.GE.OR P6, PT, R11, R227, !P6 ;  /* 0x000000e30b00720c */ /* 0x000fe200077c6670 */
[----:B------:R-:W-:Y:S01]  /*18c80*/  IMAD.MOV.U32 R157, RZ, RZ, R135 ;  /* 0x000000ffff9d7224 */ /* 0x000fe200078e0087 */
[----:B------:R-:W-:-:S02]  /*18c90*/  ISETP.GE.AND P2, PT, R5, R228, PT ;  /* 0x000000e40500720c */ /* 0x000fc40003f46270 */
[----:B------:R-:W-:Y:S01]  /*18ca0*/  FSEL R234, R234, -INF , !P1 ;  /* 0xff800000eaea7808 */ /* 0x000fe20004800000 */
[----:B------:R-:W5:Y:S01]  /*18cb0*/  MUFU.TANH R172, R172 ;  /* 0x000000ac00ac7308 */ /* 0x000f620000002400 */
[----:B------:R-:W-:Y:S02]  /*18cc0*/  ISETP.GE.AND P1, PT, R7, R228, PT ;  /* 0x000000e40700720c */ /* 0x000fe40003f26270 */
[----:B------:R-:W-:Y:S02]  /*18cd0*/  FSEL R138, R24, -INF , !P6 ;  /* 0xff800000188a7808 */ /* 0x000fe40007000000 */
[-C--:B------:R-:W-:Y:S02]  /*18ce0*/  ISETP.GE.OR P2, PT, R5, R227.reuse, !P2 ;  /* 0x000000e30500720c */ /* 0x080fe40005746670 */
[----:B------:R-:W-:Y:S01]  /*18cf0*/  ISETP.GE.AND P6, PT, R11, R226, PT ;  /* 0x000000e20b00720c */ /* 0x000fe20003fc6270 */
[----:B------:R-:W5:Y:S01]  /*18d00*/  MUFU.TANH R144, R143 ;  /* 0x0000008f00907308 */ /* 0x000f620000002400 */
[----:B------:R-:W-:-:S02]  /*18d10*/  ISETP.GE.OR P1, PT, R7, R227, !P1 ;  /* 0x000000e30700720c */ /* 0x000fc40004f26670 */
[----:B------:R-:W-:Y:S02]  /*18d20*/  FSEL R182, R182, -INF , !P5 ;  /* 0xff800000b6b67808 */ /* 0x000fe40006800000 */
[----:B--2---:R-:W-:Y:S02]  /*18d30*/  FSEL R136, R25, -INF , !P2 ;  /* 0xff80000019887808 */ /* 0x004fe40005000000 */
[----:B------:R-:W-:Y:S01]  /*18d40*/  ISETP.GE.AND P5, PT, R9, R226, PT ;  /* 0x000000e20900720c */ /* 0x000fe20003fa6270 */
[----:B------:R-:W2:Y:S01]  /*18d50*/  MUFU.TANH R142, R142 ;  /* 0x0000008e008e7308 */ /* 0x000ea20000002400 */
[----:B------:R-:W-:Y:S01]  /*18d60*/  ISETP.GE.OR P6, PT, R11, R225, !P6 ;  /* 0x000000e10b00720c */ /* 0x000fe200077c6670 */
[----:B------:R-:W-:Y:S01]  /*18d70*/  FMUL.FTZ R11, R174, R0 ;  /* 0x00000000ae0b7220 */ /* 0x000fe20000410000 */
[----:B------:R-:W-:Y:S02]  /*18d80*/  ISETP.GE.AND P2, PT, R5, R226, PT ;  /* 0x000000e20500720c */ /* 0x000fe40003f46270 */
[----:B-1----:R-:W-:-:S02]  /*18d90*/  FSEL R148, R148, -INF , !P1 ;  /* 0xff80000094947808 */ /* 0x002fc40004800000 */
[----:B------:R-:W-:Y:S01]  /*18da0*/  ISETP.GE.AND P1, PT, R7, R226, PT ;  /* 0x000000e20700720c */ /* 0x000fe20003f26270 */
[----:B------:R-:W1:Y:S01]  /*18db0*/  MUFU.TANH R140, R139 ;  /* 0x0000008b008c7308 */ /* 0x000e620000002400 */
[-C--:B------:R-:W-:Y:S01]  /*18dc0*/  ISETP.GE.OR P5, PT, R9, R225.reuse, !P5 ;  /* 0x000000e10900720c */ /* 0x080fe20006fa6670 */
[----:B------:R-:W-:Y:S01]  /*18dd0*/  VIADD R9, R133, 0x28 ;  /* 0x0000002885097836 */ /* 0x000fe20000000000 */
[-C--:B------:R-:W-:Y:S01]  /*18de0*/  ISETP.GE.OR P2, PT, R5, R225.reuse, !P2 ;  /* 0x000000e10500720c */ /* 0x080fe20005746670 */
[----:B------:R-:W-:Y:S01]  /*18df0*/  FMUL.FTZ R5, R173, R0 ;  /* 0x00000000ad057220 */ /* 0x000fe20000410000 */
[----:B----4-:R-:W-:Y:S02]  /*18e00*/  FSEL R240, R240, -INF , !P6 ;  /* 0xff800000f0f07808 */ /* 0x010fe40007000000 */
[----:B------:R-:W-:Y:S01]  /*18e10*/  ISETP.GE.AND P6, PT, R6, R228, PT ;  /* 0x000000e40600720c */ /* 0x000fe20003fc6270 */
[----:B------:R-:W-:Y:S01]  /*18e20*/  MUFU.TANH R11, R11 ;  /* 0x0000000b000b7308 */ /* 0x000fe20000002400 */
[----:B------:R-:W-:Y:S01]  /*18e30*/  ISETP.GE.OR P1, PT, R7, R225, !P1 ;  /* 0x000000e10700720c */ /* 0x000fe20004f26670 */
[----:B------:R-:W-:Y:S01]  /*18e40*/  FMUL.FTZ R7, R168, R0 ;  /* 0x00000000a8077220 */ /* 0x000fe20000410000 */
[----:B---3--:R-:W-:Y:S01]  /*18e50*/  FSEL R230, R230, -INF , !P2 ;  /* 0xff800000e6e67808 */ /* 0x008fe20005000000 */
[----:B------:R-:W-:Y:S01]  /*18e60*/  VIADD R0, R133, 0x38 ;  /* 0x0000003885007836 */ /* 0x000fe20000000000 */
[----:B------:R-:W-:-:S02]  /*18e70*/  ISETP.GE.AND P2, PT, R9, R228, PT ;  /* 0x000000e40900720c */ /* 0x000fc40003f46270 */
[-C--:B------:R-:W-:Y:S01]  /*18e80*/  ISETP.GE.OR P6, PT, R6, R227.reuse, !P6 ;  /* 0x000000e30600720c */ /* 0x080fe200077c6670 */
[----:B------:R-:W3:Y:S01]  /*18e90*/  MUFU.TANH R7, R7 ;  /* 0x0000000700077308 */ /* 0x000ee20000002400 */
[----:B------:R-:W-:Y:S02]  /*18ea0*/  FSEL R146, R146, -INF , !P5 ;  /* 0xff80000092927808 */ /* 0x000fe40006800000 */
[----:B------:R-:W-:Y:S02]  /*18eb0*/  ISETP.GE.AND P5, PT, R13, R228, PT ;  /* 0x000000e40d00720c */ /* 0x000fe40003fa6270 */
[----:B------:R-:W-:Y:S02]  /*18ec0*/  ISETP.GE.OR P2, PT, R9, R227, !P2 ;  /* 0x000000e30900720c */ /* 0x000fe40005746670 */
[----:B------:R-:W-:Y:S01]  /*18ed0*/  FSEL R232, R232, -INF , !P6 ;  /* 0xff800000e8e87808 */ /* 0x000fe20007000000 */
[----:B------:R-:W4:Y:S01]  /*18ee0*/  MUFU.TANH R5, R5 ;  /* 0x0000000500057308 */ /* 0x000f220000002400 */
[----:B------:R-:W-:Y:S01]  /*18ef0*/  BAR.SYNC.DEFER_BLOCKING 0x0 ;  /* 0x0000000000007b1d */ /* 0x000fe20000010000 */
[----:B------:R-:W-:-:S02]  /*18f00*/  ISETP.GE.AND P6, PT, R6, R226, PT ;  /* 0x000000e20600720c */ /* 0x000fc40003fc6270 */
[----:B------:R-:W-:Y:S02]  /*18f10*/  ISETP.GE.OR P5, PT, R13, R227, !P5 ;  /* 0x000000e30d00720c */ /* 0x000fe40006fa6670 */
[----:B-----5:R-:W-:Y:S02]  /*18f20*/  FSEL R150, R150, -INF , !P2 ;  /* 0xff80000096967808 */ /* 0x020fe40005000000 */
[----:B------:R-:W-:Y:S01]  /*18f30*/  ISETP.GE.AND P2, PT, R9, R226, PT ;  /* 0x000000e20900720c */ /* 0x000fe20003f46270 */
[----:B------:R-:W-:Y:S01]  /*18f40*/  MUFU.TANH R167, R167 ;  /* 0x000000a700a77308 */ /* 0x000fe20000002400 */
[----:B------:R-:W-:Y:S02]  /*18f50*/  ISETP.GE.OR P6, PT, R6, R225, !P6 ;  /* 0x000000e10600720c */ /* 0x000fe400077c6670 */
[----:B------:R-:W-:Y:S02]  /*18f60*/  FSEL R176, R172, -INF , !P5 ;  /* 0xff800000acb07808 */ /* 0x000fe40006800000 */
[----:B------:R-:W-:-:S02]  /*18f70*/  ISETP.GE.AND P5, PT, R0, R228, PT ;  /* 0x000000e40000720c */ /* 0x000fc40003fa6270 */
[----:B------:R-:W-:Y:S01]  /*18f80*/  ISETP.GE.OR P2, PT, R9, R225, !P2 ;  /* 0x000000e10900720c */ /* 0x000fe20005746670 */
[----:B------:R-:W5:Y:S01]  /*18f90*/  MUFU.TANH R6, R175 ;  /* 0x000000af00067308 */ /* 0x000f620000002400 */
[C---:B------:R-:W-:Y:S01]  /*18fa0*/  VIADD R9, R133.reuse, 0x31 ;  /* 0x0000003185097836 */ /* 0x040fe20000000000 */
[----:B------:R-:W-:Y:S01]  /*18fb0*/  ISETP.GE.OR P5, PT, R0, R227, !P5 ;  /* 0x000000e30000720c */ /* 0x000fe20006fa6670 */
[----:B------:R-:W-:Y:S01]  /*18fc0*/  VIADD R133, R133, 0x39 ;  /* 0x0000003985857836 */ /* 0x000fe20000000000 */
[----:B------:R-:W-:Y:S02]  /*18fd0*/  FSEL R144, R144, -INF , !P6 ;  /* 0xff80000090907808 */ /* 0x000fe40007000000 */
[----:B--2---:R-:W-:Y:S02]  /*18fe0*/  FSEL R142, R142, -INF , !P2 ;  /* 0xff8000008e8e7808 */ /* 0x004fe40005000000 */
[----:B-1----:R-:W-:Y:S01]  /*18ff0*/  FSEL R140, R140, -INF , !P1 ;  /* 0xff8000008c8c7808 */ /* 0x002fe20004800000 */
[----:B------:R-:W1:Y:S01]  /*19000*/  MUFU.TANH R164, R164 ;  /* 0x000000a400a47308 */ /* 0x000e620000002400 */
[----:B------:R-:W-:-:S02]  /*19010*/  ISETP.GE.AND P6, PT, R13, R226, PT ;  /* 0x000000e20d00720c */ /* 0x000fc40003fc6270 */
[C---:B------:R-:W-:Y:S02]  /*19020*/  ISETP.GE.AND P2, PT, R9.reuse, R228, PT ;  /* 0x000000e40900720c */ /* 0x040fe40003f46270 */
[----:B------:R-:W-:Y:S02]  /*19030*/  ISETP.GE.AND P1, PT, R9, R226, PT ;  /* 0x000000e20900720c */ /* 0x000fe40003f26270 */
[----:B---3--:R-:W-:Y:S01]  /*19040*/  FSEL R172, R7, -INF , !P5 ;  /* 0xff80000007ac7808 */ /* 0x008fe20006800000 */
[----:B------:R-:W2:Y:S01]  /*19050*/  MUFU.TANH R163, R163 ;  /* 0x000000a300a37308 */ /* 0x000ea20000002400 */
[----:B------:R-:W-:Y:S02]  /*19060*/  ISETP.GT.AND P5, PT, R224, R211, PT ;  /* 0x000000d3e000720c */ /* 0x000fe40003fa4270 */
[----:B------:R-:W-:Y:S02]  /*19070*/  ISETP.GE.OR P6, PT, R13, R225, !P6 ;  /* 0x000000e10d00720c */ /* 0x000fe400077c6670 */
[----:B------:R-:W-:-:S02]  /*19080*/  ISETP.GE.OR P2, PT, R9, R227, !P2 ;  /* 0x000000e30900720c */ /* 0x000fc40005746670 */
[----:B------:R-:W-:Y:S02]  /*19090*/  ISETP.GE.OR P1, PT, R9, R225, !P1 ;  /* 0x000000e10900720c */ /* 0x000fe40004f26670 */
[----:B----4-:R-:W-:Y:S02]  /*190a0*/  FSEL R174, R5, -INF , !P2 ;  /* 0xff80000005ae7808 */ /* 0x010fe40005000000 */
[----:B------:R-:W-:Y:S02]  /*190b0*/  FSEL R170, R11, -INF , !P6 ;  /* 0xff8000000baa7808 */ /* 0x000fe40007000000 */
[----:B-----5:R-:W-:Y:S02]  /*190c0*/  FSEL R168, R6, -INF , !P1 ;  /* 0xff80000006a87808 */ /* 0x020fe40004800000 */
[----:B------:R-:W-:Y:S02]  /*190d0*/  ISETP.GE.AND P2, PT, R0, R226, PT ;  /* 0x000000e20000720c */ /* 0x000fe40003f46270 */
[----:B------:R-:W-:-:S02]  /*190e0*/  ISETP.GE.AND P6, PT, R133, R228, PT ;  /* 0x000000e48500720c */ /* 0x000fc40003fc6270 */
[C---:B------:R-:W-:Y:S02]  /*190f0*/  ISETP.GE.AND P1, PT, R133.reuse, R226, PT ;  /* 0x000000e28500720c */ /* 0x040fe40003f26270 */
[----:B------:R-:W-:Y:S02]  /*19100*/  ISETP.GE.OR P2, PT, R0, R225, !P2 ;  /* 0x000000e10000720c */ /* 0x000fe40005746670 */
[C---:B------:R-:W-:Y:S02]  /*19110*/  ISETP.GE.OR P6, PT, R133.reuse, R227, !P6 ;  /* 0x000000e38500720c */ /* 0x040fe400077c6670 */
[----:B------:R-:W-:Y:S02]  /*19120*/  ISETP.GE.OR P1, PT, R133, R225, !P1 ;  /* 0x000000e18500720c */ /* 0x000fe40004f26670 */
[----:B-1----:R-:W-:Y:S02]  /*19130*/  FSEL R164, R164, -INF , !P2 ;  /* 0xff800000a4a47808 */ /* 0x002fe40005000000 */
[----:B------:R-:W-:-:S02]  /*19140*/  FSEL R167, R167, -INF , !P6 ;  /* 0xff800000a7a77808 */ /* 0x000fc40007000000 */
[----:B--2---:R-:W-:Y:S01]  /*19150*/  FSEL R163, R163, -INF , !P1 ;  /* 0xff800000a3a37808 */ /* 0x004fe20004800000 */
[----:B------:R-:W-:Y:S05]  /*19160*/  @!P5 BRA `(.L_x_2770) ;  /* 0x0000000c0020d947 */ /* 0x000fea0003800000 */
[----:B------:R-:W-:Y:S04]  /*19170*/  BSSY B0, `(.L_x_2771) ;  /* 0x000004c000007945 */ /* 0x000fe80003800000 */
[----:B------:R-:W-:Y:S05]  /*19180*/  @!P0 BRA `(.L_x_2772) ;  /* 0x0000000400148947 */ /* 0x000fea0003800000 */
[----:B------:R-:W-:Y:S02]  /*19190*/  R2UR UR4, R236 ;  /* 0x00000000ec0472ca */ /* 0x000fe400000e0000 */
[----:B------:R-:W-:-:S13]  /*191a0*/  R2UR UR5, R237 ;  /* 0x00000000ed0572ca */ /* 0x000fda00000e0000 */
[----:B------:R-:W2:Y:S01]  /*191b0*/  LD.E R16, desc[UR4][R238.64+0x170] ;  /* 0x00017004ee107980 */ /* 0x000ea2000c101900 */
[----:B------:R-:W-:Y:S01]  /*191c0*/  IMAD.SHL.U32 R5, R224, 0x40, RZ ;  /* 0x00000040e0057824 */ /* 0x000fe200078e00ff */
[C---:B------:R-:W-:Y:S02]  /*191d0*/  R2UR UR12, R236.reuse ;  /* 0x00000000ec0c72ca */ /* 0x040fe400000e0000 */
[----:B------:R-:W-:Y:S01]  /*191e0*/  R2UR UR13, R237 ;  /* 0x00000000ed0d72ca */ /* 0x000fe200000e0000 */
[----:B------:R-:W-:Y:S01]  /*191f0*/  VIADD R11, R5, 0xffffffc0 ;  /* 0xffffffc0050b7836 */ /* 0x000fe20000000000 */
[----:B------:R-:W-:Y:S02]  /*19200*/  IABS R7, R5 ;  /* 0x0000000500077213 */ /* 0x000fe40000000000 */
[----:B------:R-:W-:Y:S02]  /*19210*/  R2UR UR10, R236 ;  /* 0x00000000ec0a72ca */ /* 0x000fe400000e0000 */
[----:B------:R-:W-:-:S02]  /*19220*/  R2UR UR11, R237 ;  /* 0x00000000ed0b72ca */ /* 0x000fc400000e0000 */
[----:B------:R-:W-:Y:S02]  /*19230*/  R2UR UR8, R236 ;  /* 0x00000000ec0872ca */ /* 0x000fe400000e0000 */
[----:B------:R-:W-:Y:S02]  /*19240*/  R2UR UR9, R237 ;  /* 0x00000000ed0972ca */ /* 0x000fe400000e0000 */
[-C--:B--2---:R-:W-:Y:S02]  /*19250*/  IABS R9, R16.reuse ;  /* 0x0000001000097213 */ /* 0x084fe40000000000 */
[-C--:B------:R-:W-:Y:S02]  /*19260*/  IABS R6, R16.reuse ;  /* 0x0000001000067213 */ /* 0x080fe40000000000 */
[----:B------:R-:W1:Y:S01]  /*19270*/  I2F.RP R0, R9 ;  /* 0x0000000900007306 */ /* 0x000e620000209400 */
[----:B------:R-:W-:Y:S02]  /*19280*/  LOP3.LUT R5, R5, R16, RZ, 0x3c, !PT ;  /* 0x0000001005057212 */ /* 0x000fe400078e3cff */
[----:B------:R-:W-:-:S05]  /*19290*/  IMAD.MOV R6, RZ, RZ, -R6 ;  /* 0x000000ffff067224 */ /* 0x000fca00078e0a06 */
[----:B-1----:R-:W1:Y:S02]  /*192a0*/  MUFU.RCP R18, R0 ;  /* 0x0000000000127308 */ /* 0x002e640000001000 */
[----:B-1----:R-:W-:Y:S01]  /*192b0*/  VIADD R18, R18, 0xffffffe ;  /* 0x0ffffffe12127836 */ /* 0x002fe20000000000 */
[----:B------:R-:W-:Y:S02]  /*192c0*/  IABS R0, R11 ;  /* 0x0000000b00007213 */ /* 0x000fe40000000000 */
[----:B------:R-:W-:-:S03]  /*192d0*/  LOP3.LUT R11, R11, R16, RZ, 0x3c, !PT ;  /* 0x000000100b0b7212 */ /* 0x000fc600078e3cff */
[----:B------:R-:W1:Y:S02]  /*192e0*/  F2I.FTZ.U32.TRUNC.NTZ R19, R18 ;  /* 0x0000001200137305 */ /* 0x000e64000021f000 */
[----:B-1----:R-:W-:Y:S01]  /*192f0*/  IMAD.MOV R14, RZ, RZ, -R19 ;  /* 0x000000ffff0e7224 */ /* 0x002fe200078e0a13 */
[----:B------:R-:W-:-:S03]  /*19300*/  MOV R18, RZ ;  /* 0x000000ff00127202 */ /* 0x000fc60000000f00 */
[----:B------:R-:W-:-:S04]  /*19310*/  IMAD R14, R14, R9, RZ ;  /* 0x000000090e0e7224 */ /* 0x000fc800078e02ff */
[----:B------:R-:W-:-:S06]  /*19320*/  IMAD.HI.U32 R14, R19, R14, R18 ;  /* 0x0000000e130e7227 */ /* 0x000fcc00078e0012 */
[----:B------:R-:W-:-:S04]  /*19330*/  IMAD.HI.U32 R13, R14, R7, RZ ;  /* 0x000000070e0d7227 */ /* 0x000fc800078e00ff */
[----:B------:R-:W-:Y:S02]  /*19340*/  IMAD R18, R13, R6, R7 ;  /* 0x000000060d127224 */ /* 0x000fe400078e0207 */
[----:B------:R-:W-:Y:S02]  /*19350*/  IMAD.HI.U32 R7, R14, R0, RZ ;  /* 0x000000000e077227 */ /* 0x000fe400078e00ff */
[----:B------:R-:W2:Y:S01]  /*19360*/  LD.E.64 R14, desc[UR4][R238.64+0x38] ;  /* 0x00003804ee0e7980 */ /* 0x000ea2000c101b00 */
[----:B------:R-:W-:Y:S01]  /*19370*/  ISETP.GT.U32.AND P2, PT, R9, R18, PT ;  /* 0x000000120900720c */ /* 0x000fe20003f44070 */
[----:B------:R-:W-:-:S05]  /*19380*/  IMAD R0, R7, R6, R0 ;  /* 0x0000000607007224 */ /* 0x000fca00078e0200 */
[----:B------:R-:W-:-:S07]  /*19390*/  ISETP.GT.U32.AND P1, PT, R9, R0, PT ;  /* 0x000000000900720c */ /* 0x000fce0003f24070 */
[----:B------:R-:W-:Y:S02]  /*193a0*/  @!P2 IMAD.IADD R18, R18, 0x1, -R9 ;  /* 0x000000011212a824 */ /* 0x000fe400078e0a09 */
[----:B------:R-:W-:Y:S01]  /*193b0*/  @!P2 VIADD R13, R13, 0x1 ;  /* 0x000000010d0da836 */ /* 0x000fe20000000000 */
[----:B------:R-:W-:Y:S02]  /*193c0*/  ISETP.GE.AND P2, PT, R5, RZ, PT ;  /* 0x000000ff0500720c */ /* 0x000fe40003f46270 */
[-C--:B------:R-:W-:Y:S01]  /*193d0*/  ISETP.GE.U32.AND P0, PT, R18, R9.reuse, PT ;  /* 0x000000091200720c */ /* 0x080fe20003f06070 */
[----:B------:R-:W-:Y:S01]  /*193e0*/  @!P1 VIADD R7, R7, 0x1 ;  /* 0x0000000107079836 */ /* 0x000fe20000000000 */
[-C--:B------:R-:W-:Y:S01]  /*193f0*/  @!P1 IADD3 R0, R0, -R9.reuse, RZ ;  /* 0x8000000900009210 */ /* 0x080fe20007ffe0ff */
[----:B------:R-:W3:Y:S01]  /*19400*/  LD.E.64 R18, desc[UR8][R238.64+0x20] ;  /* 0x00002008ee127980 */ /* 0x000ee2000c101b00 */
[----:B------:R-:W-:Y:S02]  /*19410*/  ISETP.NE.AND P1, PT, R16, RZ, PT ;  /* 0x000000ff1000720c */ /* 0x000fe40003f25270 */
[----:B------:R-:W-:-:S02]  /*19420*/  ISETP.GE.U32.AND P6, PT, R0, R9, PT ;  /* 0x000000090000720c */ /* 0x000fc40003fc6070 */
[----:B------:R-:W-:-:S05]  /*19430*/  LOP3.LUT R5, RZ, R16, RZ, 0x33, !PT ;  /* 0x00000010ff057212 */ /* 0x000fca00078e33ff */
[----:B------:R-:W-:Y:S01]  /*19440*/  @P0 VIADD R13, R13, 0x1 ;  /* 0x000000010d0d0836 */ /* 0x000fe20000000000 */
[----:B------:R-:W-:-:S03]  /*19450*/  ISETP.GE.AND P0, PT, R11, RZ, PT ;  /* 0x000000ff0b00720c */ /* 0x000fc60003f06270 */
[----:B------:R-:W-:Y:S02]  /*19460*/  @!P2 IMAD.MOV R13, RZ, RZ, -R13 ;  /* 0x000000ffff0da224 */ /* 0x000fe400078e0a0d */
[----:B------:R-:W-:-:S05]  /*19470*/  @P6 IADD3 R7, R7, 0x1, RZ ;  /* 0x0000000107076810 */ /* 0x000fca0007ffe0ff */
[----:B------:R-:W-:Y:S01]  /*19480*/  IMAD.MOV.U32 R6, RZ, RZ, R7 ;  /* 0x000000ffff067224 */ /* 0x000fe200078e0007 */
[----:B------:R-:W-:-:S04]  /*19490*/  SEL R7, R5, R13, !P1 ;  /* 0x0000000d05077207 */ /* 0x000fc80004800000 */
        /* <DEDUP_REMOVED lines=9> */
[-C--:B--2---:R-:W-:Y:S02]  /*19530*/  IMAD R6, R15, R16.reuse, RZ ;  /* 0x000000100f067224 */ /* 0x084fe400078e02ff */
[----:B------:R-:W-:-:S04]  /*19540*/  IMAD.WIDE.U32 R16, R14, R16, RZ ;  /* 0x000000100e107225 */ /* 0x000fc800078e00ff */
[----:B------:R-:W-:-:S05]  /*19550*/  IMAD R6, R14, R7, R6 ;  /* 0x000000070e067224 */ /* 0x000fca00078e0206 */
[----:B------:R-:W-:Y:S01]  /*19560*/  IADD3 R17, R17, R6, RZ ;  /* 0x0000000611117210 */ /* 0x000fe20007ffe0ff */
[----:B----4-:R-:W-:-:S04]  /*19570*/  IMAD.IADD R5, R0, 0x1, -R5 ;  /* 0x0000000100057824 */ /* 0x010fc800078e0a05 */
[----:B---3--:R-:W-:Y:S01]  /*19580*/  IMAD R7, R19, R5, RZ ;  /* 0x0000000513077224 */ /* 0x008fe200078e02ff */
[----:B------:R-:W-:Y:S01]  /*19590*/  SHF.R.S32.HI R0, RZ, 0x1f, R5 ;  /* 0x0000001fff007819 */ /* 0x000fe20000011405 */
[----:B------:R-:W-:-:S04]  /*195a0*/  IMAD.WIDE.U32 R14, R5, R18, R16 ;  /* 0x00000012050e7225 */ /* 0x000fc800078e0010 */
[----:B------:R-:W-:-:S04]  /*195b0*/  IMAD R0, R18, R0, R7 ;  /* 0x0000000012007224 */ /* 0x000fc800078e0207 */
[----:B------:R-:W-:Y:S01]  /*195c0*/  IMAD.IADD R9, R15, 0x1, R0 ;  /* 0x000000010f097824 */ /* 0x000fe200078e0200 */
[----:B------:R-:W-:Y:S05]  /*195d0*/  BRA `(.L_x_2773) ;  /* 0x0000000000147947 */ /* 0x000fea0003800000 */
.L_x_2772:
[----:B------:R-:W-:Y:S02]  /*195e0*/  R2UR UR4, R236 ;  /* 0x00000000ec0472ca */ /* 0x000fe400000e0000 */
[----:B------:R-:W-:-:S13]  /*195f0*/  R2UR UR5, R237 ;  /* 0x00000000ed0572ca */ /* 0x000fda00000e0000 */
[----:B------:R-:W2:Y:S02]  /*19600*/  LD.E R14, desc[UR4][R238.64+0x38] ;  /* 0x00003804ee0e7980 */ /* 0x000ea4000c101900 */
[----:B--2---:R-:W-:-:S05]  /*19610*/  IMAD.U32 R14, R14, -0x40, RZ ;  /* 0xffffffc00e0e7824 */ /* 0x004fca00078e00ff */
[----:B------:R-:W-:Y:S02]  /*19620*/  SHF.R.S32.HI R9, RZ, 0x1f, R14 ;  /* 0x0000001fff097819 */ /* 0x000fe4000001140e */
.L_x_2773:
[----:B------:R-:W-:Y:S05]  /*19630*/  BSYNC B0 ;  /* 0x0000000000007941 */ /* 0x000fea0003800000 */
.L_x_2771:
        /* <DEDUP_REMOVED lines=14> */
[----:B------:R-:W-:Y:S01]  /*19720*/  @!P2 R2UR UR4, R236 ;  /* 0x00000000ec04a2ca */ /* 0x000fe200000e0000 */
[----:B------:R-:W-:Y:S01]  /*19730*/  @P4 IMAD.MOV.U32 R7, RZ, RZ, R21 ;  /* 0x000000ffff074224 */ /* 0x000fe200078e0015 */
        /* <DEDUP_REMOVED lines=18> */
[----:B------:R-:W-:-:S02]  /*19860*/  @!P2 LEA R28, P6, R0, R212, 0x1 ;  /* 0x000000d4001ca211 */ /* 0x000fc400078c08ff */
[CC--:B------:R-:W-:Y:S02]  /*19870*/  @P4 LEA R134, P1, R0.reuse, R212.reuse, 0x1 ;  /* 0x000000d400864211 */ /* 0x0c0fe400078208ff */
[----:B------:R-:W-:Y:S02]  /*19880*/  @P3 LEA R30, P0, R0, R212, 0x1 ;  /* 0x000000d4001e3211 */ /* 0x000fe400078008ff */
[----:B------:R-:W-:Y:S02]  /*19890*/  @P3 R2UR UR4, R236 ;  /* 0x00000000ec0432ca */ /* 0x000fe400000e0000 */
[----:B------:R-:W-:Y:S02]  /*198a0*/  @P3 R2UR UR5, R237 ;  /* 0x00000000ed0532ca */ /* 0x000fe400000e0000 */
[CCC-:B------:R-:W-:Y:S02]  /*198b0*/  @!P2 LEA.HI.X R29, R0.reuse, R213.reuse, R6.reuse, 0x1, P6 ;  /* 0x000000d5001da211 */ /* 0x1c0fe400030f0c06 */
[----:B------:R-:W-:-:S02]  /*198c0*/  @P4 LEA.HI.X R135, R0, R213, R6, 0x1, P1 ;  /* 0x000000d500874211 */ /* 0x000fc400008f0c06 */
[----:B------:R-:W-:Y:S01]  /*198d0*/  @P3 LEA.HI.X R31, R0, R213, R6, 0x1, P0 ;  /* 0x000000d5001f3211 */ /* 0x000fe200000f0c06 */
[--C-:B------:R-:W-:Y:S01]  /*198e0*/  @P4 IMAD.MOV.U32 R6, RZ, RZ, R20.reuse ;  /* 0x000000ffff064224 */ /* 0x100fe200078e0014 */
[C---:B------:R-:W-:Y:S02]  /*198f0*/  @!P2 R2UR UR12, R236.reuse ;  /* 0x00000000ec0ca2ca */ /* 0x040fe400000e0000 */
[C---:B------:R-:W-:Y:S02]  /*19900*/  @!P2 R2UR UR13, R237.reuse ;  /* 0x00000000ed0da2ca */ /* 0x040fe400000e0000 */
[----:B------:R-:W-:Y:S01]  /*19910*/  @!PT LDS RZ, [RZ] ;  /* 0x00000000fffff984 */ /* 0x000fe20000000800 */
[----:B------:R-:W-:Y:S01]  /*19920*/  @!PT LDS RZ, [RZ] ;  /* 0x00000000fffff984 */ /* 0x000fe20000000800 */
[----:B------:R-:W-:Y:S01]  /*19930*/  @!PT LDS RZ, [RZ] ;  /* 0x00000000fffff984 */ /* 0x000fe20000000800 */
[----:B------:R2:W-:Y:S01]  /*19940*/  @P4 LDGSTS.E.BYPASS.LTC128B.128 [R219+0x8000], desc[UR8][R6.64+0x80] ;  /* 0x0800008006db4fae */ /* 0x0005e2000b901d48 */
[----:B------:R-:W-:Y:S02]  /*19950*/  @P4 R2UR UR10, R236 ;  /* 0x00000000ec0a42ca */ /* 0x000fe400000e0000 */
[----:B------:R-:W-:Y:S01]  /*19960*/  @P4 R2UR UR11, R237 ;  /* 0x00000000ed0b42ca */ /* 0x000fe200000e0000 */
[----:B------:R1:W-:Y:S01]  /*19970*/  @!P4 STS.128 [R219+0x8000], RZ ;  /* 0x008000ffdb00c388 */ /* 0x0003e20000000c00 */
[----:B------:R-:W-:Y:S01]  /*19980*/  @!P2 LEA R152, P6, R14, R212, 0x1 ;  /* 0x000000d40e98a211 */ /* 0x000fe200078c08ff */
[----:B------:R-:W-:Y:S01]  /*19990*/  IMAD.MOV.U32 R212, RZ, RZ, R20 ;  /* 0x000000ffffd47224 */ /* 0x000fe200078e0014 */
[----:B------:R-:W-:-:S02]  /*199a0*/  @P3 R2UR UR8, R236 ;  /* 0x00000000ec0832ca */ /* 0x000fc400000e0000 */
[C---:B------:R-:W-:Y:S02]  /*199b0*/  @P3 R2UR UR9, R237.reuse ;  /* 0x00000000ed0932ca */ /* 0x040fe400000e0000 */
        /* <DEDUP_REMOVED lines=67> */
.L_x_2770:
[----:B------:R-:W-:Y:S05]  /*19df0*/  BSYNC B1 ;  /* 0x0000000000017941 */ /* 0x000fea0003800000 */
.L_x_2769:
        /* <DEDUP_REMOVED lines=35> */
[----:B------:R-:W-:-:S03]  /*1a030*/  FMNMX.FTZ R6, R172, R5, !PT ;  /* 0x00000005ac067209 */ /* 0x000fc60007810000 */
[----:B------:R-:W1:Y:S01]  /*1a040*/  SHFL.BFLY PT, R0, R7, 0x2, 0x1f ;  /* 0x0c401f0007007f89 */ /* 0x000e6200000e0000 */
[----:B------:R-:W-:-:S05]  /*1a050*/  FMNMX.FTZ R6, R167, R6, !PT ;  /* 0x00000006a7067209 */ /* 0x000fca0007810000 */
[----:B------:R-:W3:Y:S01]  /*1a060*/  SHFL.BFLY PT, R5, R6, 0x2, 0x1f ;  /* 0x0c401f0006057f89 */ /* 0x000ee200000e0000 */
[----:B-1----:R-:W-:-:S05]  /*1a070*/  FMNMX.FTZ R0, R7, R0, !PT ;  /* 0x0000000007007209 */ /* 0x002fca0007810000 */
[----:B------:R-:W1:Y:S01]  /*1a080*/  SHFL.BFLY PT, R159, R0, 0x1, 0x1f ;  /* 0x0c201f00009f7f89 */ /* 0x000e6200000e0000 */
[----:B---3--:R-:W-:-:S05]  /*1a090*/  FMNMX.FTZ R5, R6, R5, !PT ;  /* 0x0000000506057209 */ /* 0x008fca0007810000 */
[----:B------:R-:W3:Y:S01]  /*1a0a0*/  SHFL.BFLY PT, R160, R5, 0x1, 0x1f ;  /* 0x0c201f0005a07f89 */ /* 0x000ee200000e0000 */
[----:B-1----:R-:W-:-:S04]  /*1a0b0*/  FMNMX.FTZ R159, R0, R159, !PT ;  /* 0x0000009f009f7209 */ /* 0x002fc80007810000 */
[----:B------:R-:W-:Y:S02]  /*1a0c0*/  FSETP.NEU.FTZ.AND P0, PT, R159, -INF , PT ;  /* 0xff8000009f00780b */ /* 0x000fe40003f1d000 */
[----:B---3--:R-:W-:-:S04]  /*1a0d0*/  FMNMX.FTZ R160, R5, R160, !PT ;  /* 0x000000a005a07209 */ /* 0x008fc80007810000 */
[----:B------:R-:W-:-:S04]  /*1a0e0*/  FSETP.NEU.FTZ.AND P1, PT, R160, -INF , PT ;  /* 0xff800000a000780b */ /* 0x000fc80003f3d000 */
[----:B------:R-:W-:-:S05]  /*1a0f0*/  FSEL R5, R160, RZ, P1 ;  /* 0x000000ffa0057208 */ /* 0x000fca0000800000 */
[----:B------:R-:W-:Y:S02]  /*1a100*/  FADD.FTZ R5, R132, -R5 ;  /* 0x8000000584057221 */ /* 0x000fe40000010000 */
[----:B------:R-:W-:Y:S01]  /*1a110*/  LDSM.16.MT88.4 R132, [R206+0xc800] ;  /* 0x00c80000ce84783b */ /* 0x000fe20000004200 */
[C---:B--2---:R-:W-:Y:S01]  /*1a120*/  FMUL.FTZ R165, R166.reuse, R159 ;  /* 0x0000009fa6a57220 */ /* 0x044fe20000410000 */
[----:B------:R-:W-:-:S04]  /*1a130*/  FMUL.FTZ R169, R166, R160 ;  /* 0x000000a0a6a97220 */ /* 0x000fc80000410000 */
[----:B------:R-:W-:Y:S02]  /*1a140*/  FSEL R165, R165, RZ, P0 ;  /* 0x000000ffa5a57208 */ /* 0x000fe40000000000 */
[----:B------:R-:W-:-:S03]  /*1a150*/  FSEL R169, R169, RZ, P1 ;  /* 0x000000ffa9a97208 */ /* 0x000fc60000800000 */
[-C--:B------:R-:W-:Y:S01]  /*1a160*/  FFMA.FTZ R0, R4, R166.reuse, -R165 ;  /* 0x000000a604007223 */ /* 0x080fe200000108a5 */
[----:B------:R-:W-:Y:S01]  /*1a170*/  FSEL R4, R159, RZ, P0 ;  /* 0x000000ff9f047208 */ /* 0x000fe20000000000 */
[-C--:B------:R-:W-:Y:S01]  /*1a180*/  FFMA.FTZ R153, R2, R166.reuse, -R169 ;  /* 0x000000a602997223 */ /* 0x080fe200000108a9 */
[-C--:B------:R-:W-:Y:S01]  /*1a190*/  FFMA.FTZ R152, R162, R166.reuse, -R165 ;  /* 0x000000a6a2987223 */ /* 0x080fe200000108a5 */
[-CC-:B------:R-:W-:Y:S01]  /*1a1a0*/  FFMA.FTZ R158, R8, R166.reuse, -R169.reuse ;  /* 0x000000a6089e7223 */ /* 0x180fe200000108a9 */
[-CC-:B------:R-:W-:Y:S01]  /*1a1b0*/  FFMA.FTZ R155, R12, R166.reuse, -R169.reuse ;  /* 0x000000a60c9b7223 */ /* 0x180fe200000108a9 */
[----:B------:R-:W-:Y:S01]  /*1a1c0*/  FADD.FTZ R3, R3, -R4 ;  /* 0x8000000403037221 */ /* 0x000fe20000010000 */
[-C--:B------:R-:W-:Y:S01]  /*1a1d0*/  FFMA.FTZ R154, R10, R166.reuse, -R169 ;  /* 0x000000a60a9a7223 */ /* 0x080fe200000108a9 */
[-CC-:B------:R-:W-:Y:S01]  /*1a1e0*/  FFMA.FTZ R2, R32, R166.reuse, -R165.reuse ;  /* 0x000000a620027223 */ /* 0x180fe200000108a5 */
[-C--:B------:R-:W-:Y:S01]  /*1a1f0*/  FFMA.FTZ R161, R34, R166.reuse, -R165 ;  /* 0x000000a622a17223 */ /* 0x080fe200000108a5 */
[C---:B------:R-:W-:Y:S01]  /*1a200*/  FMUL.FTZ R162, R166.reuse, R5 ;  /* 0x00000005a6a27220 */ /* 0x040fe20000410000 */
[----:B------:R-:W-:Y:S01]  /*1a210*/  FMUL.FTZ R3, R166, R3 ;  /* 0x00000003a6037220 */ /* 0x000fe20000410000 */
[----:B------:R-:W-:Y:S01]  /*1a220*/  MUFU.EX2 R158, R158 ;  /* 0x0000009e009e7308 */ /* 0x000fe20000000800 */
[----:B------:R-:W-:Y:S01]  /*1a230*/  LDSM.16.MT88.4 R32, [R203+0xc000] ;  /* 0x00c00000cb20783b */ /* 0x000fe20000004200 */
[-C--:B------:R-:W-:Y:S01]  /*1a240*/  FFMA.FTZ R173, R138, R166.reuse, -R169 ;  /* 0x000000a68aad7223 */ /* 0x080fe200000108a9 */
[-C--:B------:R-:W-:Y:S01]  /*1a250*/  FFMA.FTZ R175, R180, R166.reuse, -R165 ;  /* 0x000000a6b4af7223 */ /* 0x080fe200000108a5 */
[-CC-:B------:R-:W-:Y:S01]  /*1a260*/  FFMA.FTZ R171, R242, R166.reuse, -R169.reuse ;  /* 0x000000a6f2ab7223 */ /* 0x180fe200000108a9 */
[----:B------:R-:W1:Y:S01]  /*1a270*/  LDSM.16.MT88.4 R8, [R206+0xc000] ;  /* 0x00c00000ce08783b */ /* 0x000e620000004200 */
[-C--:B------:R-:W-:Y:S01]  /*1a280*/  FFMA.FTZ R178, R178, R166.reuse, -R169 ;  /* 0x000000a6b2b27223 */ /* 0x080fe200000108a9 */
[-CC-:B------:R-:W-:Y:S01]  /*1a290*/  FFMA.FTZ R182, R182, R166.reuse, -R165.reuse ;  /* 0x000000a6b6b67223 */ /* 0x180fe200000108a5 */
[----:B------:R-:W2:Y:S01]  /*1a2a0*/  MUFU.EX2 R155, R155 ;  /* 0x0000009b009b7308 */ /* 0x000ea20000000800 */
[-CC-:B------:R-:W-:Y:S01]  /*1a2b0*/  FFMA.FTZ R177, R240, R166.reuse, -R165.reuse ;  /* 0x000000a6f0b17223 */ /* 0x180fe200000108a5 */
[-CC-:B------:R-:W-:Y:S01]  /*1a2c0*/  FFMA.FTZ R230, R230, R166.reuse, -R165.reuse ;  /* 0x000000a6e6e67223 */ /* 0x180fe200000108a5 */
[-CC-:B------:R-:W-:Y:S01]  /*1a2d0*/  FFMA.FTZ R183, R146, R166.reuse, -R165.reuse ;  /* 0x000000a692b77223 */ /* 0x180fe200000108a5 */
[-C--:B------:R-:W-:Y:S01]  /*1a2e0*/  FFMA.FTZ R236, R144, R166.reuse, -R165 ;  /* 0x000000a690ec7223 */ /* 0x080fe200000108a5 */
[-CC-:B------:R-:W-:Y:S01]  /*1a2f0*/  FFMA.FTZ R179, R234, R166.reuse, -R169.reuse ;  /* 0x000000a6eab37223 */ /* 0x180fe200000108a9 */
[----:B------:R-:W-:Y:S01]  /*1a300*/  LDSM.16.MT88.4 R144, [R206+0xf000] ;  /* 0x00f00000ce90783b */ /* 0x000fe20000004200 */
[-CC-:B------:R-:W-:Y:S01]  /*1a310*/  FFMA.FTZ R232, R232, R166.reuse, -R169.reuse ;  /* 0x000000a6e8e87223 */ /* 0x180fe200000108a9 */
[----:B------:R-:W-:Y:S01]  /*1a320*/  MUFU.EX2 R154, R154 ;  /* 0x0000009a009a7308 */ /* 0x000fe20000000800 */
[-CC-:B------:R-:W-:Y:S01]  /*1a330*/  FFMA.FTZ R181, R150, R166.reuse, -R169.reuse ;  /* 0x000000a696b57223 */ /* 0x180fe200000108a9 */
[-C--:B------:R-:W-:Y:S01]  /*1a340*/  FFMA.FTZ R234, R148, R166.reuse, -R169 ;  /* 0x000000a694ea7223 */ /* 0x080fe200000108a9 */
[-CC-:B------:R-:W-:Y:S01]  /*1a350*/  FFMA.FTZ R233, R142, R166.reuse, -R165.reuse ;  /* 0x000000a68ee97223 */ /* 0x180fe200000108a5 */
[-CC-:B------:R-:W-:Y:S01]  /*1a360*/  FFMA.FTZ R238, R140, R166.reuse, -R165.reuse ;  /* 0x000000a68cee7223 */ /* 0x180fe200000108a5 */
[----:B------:R-:W-:Y:S01]  /*1a370*/  LDSM.16.MT88.4 R148, [R203+0xd000] ;  /* 0x00d00000cb94783b */ /* 0x000fe20000004200 */
[-CC-:B------:R-:W-:Y:S01]  /*1a380*/  FFMA.FTZ R168, R168, R166.reuse, -R165.reuse ;  /* 0x000000a6a8a87223 */ /* 0x180fe200000108a5 */
[--C-:B------:R-:W-:Y:S01]  /*1a390*/  FFMA.FTZ R164, R164, R166, -R165.reuse ;  /* 0x000000a6a4a47223 */ /* 0x100fe200000108a5 */
[----:B------:R-:W3:Y:S01]  /*1a3a0*/  MUFU.EX2 R153, R153 ;  /* 0x0000009900997308 */ /* 0x000ee20000000800 */
[----:B--2---:R-:W-:Y:S01]  /*1a3b0*/  F2FP.BF16.F32.PACK_AB R4, R155, R158 ;  /* 0x0000009e9b04723e */ /* 0x004fe200000010ff */
[----:B------:R-:W-:Y:S01]  /*1a3c0*/  LDSM.16.MT88.4 R140, [R205+0xf000] ;  /* 0x00f00000cd8c783b */ /* 0x000fe20000004200 */
[----:B------:R-:W-:-:S05]  /*1a3d0*/  FFMA.FTZ R163, R163, R166, -R165 ;  /* 0x000000a6a3a37223 */ /* 0x000fca00000108a5 */
        /* <DEDUP_REMOVED lines=9> */
[----:B------:R-:W-:Y:S01]  /*1a470*/  MUFU.EX2 R171, R171 ;  /* 0x000000ab00ab7308 */ /* 0x000fe20000000800 */
        /* <DEDUP_REMOVED lines=58> */
[----:B------:R-:W1:Y:S01]  /*1a820*/  LDSM.16.MT88.4 R108, [R204+0xe000] ;  /* 0x00e00000cc6c783b */ /* 0x000e620000004200 */
[----:B------:R-:W-:Y:S01]  /*1a830*/  MUFU.EX2 R175, R175 ;  /* 0x000000af00af7308 */ /* 0x000fe20000000800 */
[-C--:B------:R-:W-:Y:S01]  /*1a840*/  FMUL.FTZ R96, R96, R162.reuse ;  /* 0x000000a260607220 */ /* 0x080fe20000410000 */
[----:B------:R-:W-:Y:S01]  /*1a850*/  HMMA.16816.F32.BF16 R32, R4, R34, R104 ;  /* 0x000000220420723c */ /* 0x000fe20000041868 */
[-C--:B------:R-:W-:Y:S01]  /*1a860*/  FMUL.FTZ R97, R97, R162.reuse ;  /* 0x000000a261617220 */ /* 0x080fe20000410000 */
[-C--:B------:R-:W-:Y:S01]  /*1a870*/  FMUL.FTZ R98, R98, R3.reuse ;  /* 0x0000000362627220 */ /* 0x080fe20000410000 */
[----:B------:R-:W-:Y:S01]  /*1a880*/  FMUL.FTZ R99, R99, R3 ;  /* 0x0000000363637220 */ /* 0x000fe20000410000 */
[----:B------:R-:W-:-:S02]  /*1a890*/  FFMA.FTZ R158, R231, R162, R158 ;  /* 0x000000a2e79e7223 */ /* 0x000fc4000001009e */
[----:B------:R-:W4:Y:S01]  /*1a8a0*/  MUFU.EX2 R182, R182 ;  /* 0x000000b600b67308 */ /* 0x000f220000000800 */
        /* <DEDUP_REMOVED lines=8> */
[----:B------:R-:W-:Y:S01]  /*1a930*/  MUFU.EX2 R177, R177 ;  /* 0x000000b100b17308 */ /* 0x000fe20000000800 */
[----:B------:R-:W-:Y:S01]  /*1a940*/  FADD.FTZ R155, R155, R158 ;  /* 0x0000009e9b9b7221 */ /* 0x000fe20000010000 */
[----:B--2---:R-:W-:Y:S01]  /*1a950*/  HMMA.16816.F32.BF16 R40, R4, R116, R104 ;  /* 0x000000740428723c */ /* 0x004fe20000041868 */
[----:B------:R-:W2:Y:S02]  /*1a960*/  LDSM.16.MT88.4 R104, [R203+0xe000] ;  /* 0x00e00000cb68783b */ /* 0x000ea40000004200 */
[----:B------:R-:W-:-:S03]  /*1a970*/  FADD.FTZ R154, R154, R155 ;  /* 0x0000009b9a9a7221 */ /* 0x000fc60000010000 */
[----:B------:R-:W-:Y:S01]  /*1a980*/  HMMA.16816.F32.BF16 R36, R4, R118, R36 ;  /* 0x000000760424723c */ /* 0x000fe20000041824 */
[-C--:B------:R-:W-:Y:S01]  /*1a990*/  FMUL.FTZ R116, R44, R162.reuse ;  /* 0x000000a22c747220 */ /* 0x080fe20000410000 */
[-C--:B------:R-:W-:Y:S01]  /*1a9a0*/  FMUL.FTZ R117, R45, R162.reuse ;  /* 0x000000a22d757220 */ /* 0x080fe20000410000 */
[-C--:B------:R-:W-:Y:S01]  /*1a9b0*/  FMUL.FTZ R44, R48, R162.reuse ;  /* 0x000000a2302c7220 */ /* 0x080fe20000410000 */
[----:B------:R-:W-:Y:S01]  /*1a9c0*/  FMUL.FTZ R45, R49, R162 ;  /* 0x000000a2312d7220 */ /* 0x000fe20000410000 */
[----:B------:R-:W-:Y:S01]  /*1a9d0*/  MUFU.EX2 R230, R230 ;  /* 0x000000e600e67308 */ /* 0x000fe20000000800 */
        /* <DEDUP_REMOVED lines=8> */
[----:B------:R-:W5:Y:S01]  /*1aa60*/  LDSM.16.MT88.4 R112, [R206+0x10000] ;  /* 0x01000000ce70783b */ /* 0x000f620000004200 */
        /* <DEDUP_REMOVED lines=11> */
[----:B------:R-:W1:Y:S01]  /*1ab20*/  LDSM.16.MT88.4 R108, [R205+0x10000] ;  /* 0x01000000cd6c783b */ /* 0x000e620000004200 */
        /* <DEDUP_REMOVED lines=17> */
[----:B------:R-:W-:Y:S01]  /*1ac40*/  FMUL.FTZ R69, R73, R162 ;  /* 0x000000a249457220 */ /* 0x000fe20000410000 */
[-C--:B------:R-:W-:Y:S01]  /*1ac50*/  FMUL.FTZ R70, R74, R3.reuse ;  /* 0x000000034a467220 */ /* 0x080fe20000410000 */
[-C--:B------:R-:W-:Y:S01]  /*1ac60*/  FMUL.FTZ R71, R75, R3.reuse ;  /* 0x000000034b477220 */ /* 0x080fe20000410000 */
[----:B------:R-:W-:Y:S01]  /*1ac70*/  MUFU.EX2 R234, R234 ;  /* 0x000000ea00ea7308 */ /* 0x000fe20000000800 */
[C---:B-----5:R-:W-:Y:S06]  /*1ac80*/  HMMA.16816.F32.BF16 R72, R4.reuse, R112, R116 ;  /* 0x000000700448723c */ /* 0x060fec0000041874 */
[C---:B------:R-:W-:Y:S01]  /*1ac90*/  HMMA.16816.F32.BF16 R68, R4.reuse, R114, R68 ;  /* 0x000000720444723c */ /* 0x040fe20000041844 */
[----:B------:R-:W-:Y:S01]  /*1aca0*/  FFMA.FTZ R116, R136, R166, -R169 ;  /* 0x000000a688747223 */ /* 0x000fe200000108a9 */
[-C--:B------:R-:W-:Y:S01]  /*1acb0*/  FMUL.FTZ R112, R80, R162.reuse ;  /* 0x000000a250707220 */ /* 0x080fe20000410000 */
[----:B------:R-:W5:Y:S01]  /*1acc0*/  LDSM.16.MT88.4 R136, [R203+0x10000] ;  /* 0x01000000cb88783b */ /* 0x000f620000004200 */
[-C--:B------:R-:W-:Y:S01]  /*1acd0*/  FMUL.FTZ R113, R81, R162.reuse ;  /* 0x000000a251717220 */ /* 0x080fe20000410000 */
[----:B------:R3:W4:Y:S01]  /*1ace0*/  MUFU.EX2 R180, R116 ;  /* 0x0000007400b47308 */ /* 0x0007220000000800 */
[-C--:B------:R-:W-:Y:S01]  /*1acf0*/  FMUL.FTZ R80, R84, R162.reuse ;  /* 0x000000a254507220 */ /* 0x080fe20000410000 */
[-C--:B------:R-:W-:Y:S01]  /*1ad00*/  FMUL.FTZ R114, R82, R3.reuse ;  /* 0x0000000352727220 */ /* 0x080fe20000410000 */
[-C--:B------:R-:W-:Y:S01]  /*1ad10*/  FMUL.FTZ R115, R83, R3.reuse ;  /* 0x0000000353737220 */ /* 0x080fe20000410000 */
[----:B------:R-:W-:Y:S01]  /*1ad20*/  FMUL.FTZ R81, R85, R162 ;  /* 0x000000a255517220 */ /* 0x000fe20000410000 */
[-C--:B------:R-:W-:Y:S01]  /*1ad30*/  FMUL.FTZ R82, R86, R3.reuse ;  /* 0x0000000356527220 */ /* 0x080fe20000410000 */
[-C--:B------:R-:W-:Y:S01]  /*1ad40*/  FMUL.FTZ R83, R87, R3.reuse ;  /* 0x0000000357537220 */ /* 0x080fe20000410000 */
[----:B-1----:R-:W-:Y:S01]  /*1ad50*/  HMMA.16816.F32.BF16 R76, R4, R108, R76 ;  /* 0x0000006c044c723c */ /* 0x002fe2000004184c */
[----:B------:R-:W-:Y:S01]  /*1ad60*/  MUFU.EX2 R183, R183 ;  /* 0x000000b700b77308 */ /* 0x000fe20000000800 */
[----:B------:R-:W-:-:S04]  /*1ad70*/  FFMA.FTZ R3, R229, R3, R152 ;  /* 0x00000003e5037223 */ /* 0x000fc80000010098 */
[----:B------:R-:W-:Y:S01]  /*1ad80*/  HMMA.16816.F32.BF16 R84, R4, R110, R112 ;  /* 0x0000006e0454723c */ /* 0x000fe20000041870 */
[----:B------:R-:W-:Y:S01]  /*1ad90*/  LDSM.16.MT88.4 R112, [R205+0xe800] ;  /* 0x00e80000cd70783b */ /* 0x000fe20000004200 */
[----:B------:R-:W-:Y:S01]  /*1ada0*/  FADD.FTZ R3, R2, R3 ;  /* 0x0000000302037221 */ /* 0x000fe20000010000 */
[----:B------:R-:W1:Y:S02]  /*1adb0*/  MUFU.EX2 R236, R236 ;  /* 0x000000ec00ec7308 */ /* 0x000e640000000800 */
[----:B---3--:R-:W3:Y:S01]  /*1adc0*/  LDSM.16.MT88.4 R116, [R205+0xc800] ;  /* 0x00c80000cd74783b */ /* 0x008ee20000004200 */
[----:B------:R-:W-:-:S03]  /*1add0*/  FADD.FTZ R0, R0, R3 ;  /* 0x0000000300007221 */ /* 0x000fc60000010000 */
[----:B------:R-:W1:Y:S01]  /*1ade0*/  LDSM.16.MT88.4 R108, [R204+0xe800] ;  /* 0x00e80000cc6c783b */ /* 0x000e620000004200 */
[----:B--2---:R-:W-:Y:S01]  /*1adf0*/  HMMA.16816.F32.BF16 R80, R4, R104, R80 ;  /* 0x000000680450723c */ /* 0x004fe20000041850 */
[----:B------:R-:W-:Y:S01]  /*1ae00*/  MUFU.EX2 R233, R233 ;  /* 0x000000e900e97308 */ /* 0x000fe20000000800 */
[----:B------:R-:W-:-:S04]  /*1ae10*/  FADD.FTZ R0, R161, R0 ;  /* 0x00000000a1007221 */ /* 0x000fc80000010000 */
[C---:B------:R-:W-:Y:S01]  /*1ae20*/  HMMA.16816.F32.BF16 R88, R4.reuse, R106, R88 ;  /* 0x0000006a0458723c */ /* 0x040fe20000041858 */
[----:B------:R-:W-:Y:S01]  /*1ae30*/  F2FP.BF16.F32.PACK_AB R104, R178, R171 ;  /* 0x000000abb268723e */ /* 0x000fe200000010ff */
[----:B------:R-:W-:Y:S01]  /*1ae40*/  FADD.FTZ R171, R171, R154 ;  /* 0x0000009aabab7221 */ /* 0x000fe20000010000 */
[----:B----4-:R-:W-:Y:S01]  /*1ae50*/  F2FP.BF16.F32.PACK_AB R105, R182, R175 ;  /* 0x000000afb669723e */ /* 0x010fe200000010ff */
[----:B------:R-:W2:Y:S01]  /*1ae60*/  MUFU.EX2 R238, R238 ;  /* 0x000000ee00ee7308 */ /* 0x000ea20000000800 */
[----:B------:R-:W-:Y:S01]  /*1ae70*/  FADD.FTZ R175, R175, R0 ;  /* 0x00000000afaf7221 */ /* 0x000fe20000010000 */
[----:B------:R-:W-:Y:S01]  /*1ae80*/  FADD.FTZ R178, R178, R171 ;  /* 0x000000abb2b27221 */ /* 0x000fe20000010000 */
[----:B------:R-:W-:Y:S02]  /*1ae90*/  F2FP.BF16.F32.PACK_AB R106, R180, R173 ;  /* 0x000000adb46a723e */ /* 0x000fe400000010ff */
[----:B------:R-:W-:Y:S01]  /*1aea0*/  F2FP.BF16.F32.PACK_AB R107, R230, R177 ;  /* 0x000000b1e66b723e */ /* 0x000fe200000010ff */
[----:B-----5:R-:W-:Y:S01]  /*1aeb0*/  HMMA.16816.F32.BF16 R92, R4, R136, R92 ;  /* 0x00000088045c723c */ /* 0x020fe2000004185c */
[----:B------:R-:W-:Y:S01]  /*1aec0*/  FADD.FTZ R182, R182, R175 ;  /* 0x000000afb6b67221 */ /* 0x000fe20000010000 */
[----:B------:R-:W-:Y:S01]  /*1aed0*/  MUFU.EX2 R168, R168 ;  /* 0x000000a800a87308 */ /* 0x000fe20000000800 */
[----:B------:R-:W-:-:S02]  /*1aee0*/  FADD.FTZ R173, R173, R178 ;  /* 0x000000b2adad7221 */ /* 0x000fc40000010000 */
[----:B------:R-:W-:Y:S01]  /*1aef0*/  FADD.FTZ R177, R177, R182 ;  /* 0x000000b6b1b17221 */ /* 0x000fe20000010000 */
[----:B------:R-:W-:Y:S01]  /*1af00*/  HMMA.16816.F32.BF16 R4, R4, R138, R96 ;  /* 0x0000008a0404723c */ /* 0x000fe20000041860 */
[----:B------:R-:W-:Y:S01]  /*1af10*/  LDSM.16.MT88.4 R96, [R204+0x10800] ;  /* 0x01080000cc60783b */ /* 0x000fe20000004200 */
[----:B------:R-:W-:Y:S01]  /*1af20*/  FADD.FTZ R180, R180, R173 ;  /* 0x000000adb4b47221 */ /* 0x000fe20000010000 */
[----:B------:R-:W-:Y:S01]  /*1af30*/  FADD.FTZ R230, R230, R177 ;  /* 0x000000b1e6e67221 */ /* 0x000fe20000010000 */
[----:B------:R-:W-:Y:S01]  /*1af40*/  MUFU.EX2 R164, R164 ;  /* 0x000000a400a47308 */ /* 0x000fe20000000800 */
[----:B------:R-:W-:Y:S01]  /*1af50*/  LDSM.16.MT88.4 R136, [R203+0xf000] ;  /* 0x00f00000cb88783b */ /* 0x000fe20000004200 */
[C---:B------:R-:W-:Y:S06]  /*1af60*/  HMMA.16816.F32.BF16 R28, R104.reuse, R128, R28 ;  /* 0x00000080681c723c */ /* 0x040fec000004181c */
[C---:B------:R-:W-:Y:S01]  /*1af70*/  HMMA.16816.F32.BF16 R24, R104.reuse, R130, R24 ;  /* 0x000000826818723c */ /* 0x040fe20000041818 */
[----:B------:R-:W-:Y:S01]  /*1af80*/  LDSM.16.MT88.4 R128, [R206+0x10800] ;  /* 0x01080000ce80783b */ /* 0x000fe20000004200 */
[----:B------:R-:W4:Y:S04]  /*1af90*/  MUFU.EX2 R163, R163 ;  /* 0x000000a300a37308 */ /* 0x000f280000000800 */
[C---:B---3--:R-:W-:Y:S06]  /*1afa0*/  HMMA.16816.F32.BF16 R20, R104.reuse, R116, R20 ;  /* 0x000000746814723c */ /* 0x048fec0000041814 */
[C---:B------:R-:W-:Y:S01]  /*1afb0*/  HMMA.16816.F32.BF16 R16, R104.reuse, R118, R16 ;  /* 0x000000766810723c */ /* 0x040fe20000041810 */
[----:B------:R-:W3:Y:S05]  /*1afc0*/  LDSM.16.MT88.4 R116, [R203+0xe800] ;  /* 0x00e80000cb74783b */ /* 0x000eea0000004200 */
[C---:B------:R-:W-:Y:S06]  /*1afd0*/  HMMA.16816.F32.BF16 R100, R104.reuse, R124, R100 ;  /* 0x0000007c6864723c */ /* 0x040fec0000041864 */
[C---:B------:R-:W-:Y:S01]  /*1afe0*/  HMMA.16816.F32.BF16 R32, R104.reuse, R126, R32 ;  /* 0x0000007e6820723c */ /* 0x040fe20000041820 */
[----:B------:R-:W-:Y:S05]  /*1aff0*/  LDSM.16.MT88.4 R124, [R206+0xd000] ;  /* 0x00d00000ce7c783b */ /* 0x000fea0000004200 */
[C---:B------:R-:W-:Y:S06]  /*1b000*/  HMMA.16816.F32.BF16 R48, R104.reuse, R112, R48 ;  /* 0x000000706830723c */ /* 0x040fec0000041830 */
[C---:B------:R-:W-:Y:S01]  /*1b010*/  HMMA.16816.F32.BF16 R44, R104.reuse, R114, R44 ;  /* 0x00000072682c723c */ /* 0x040fe2000004182c */
[----:B------:R-:W5:Y:S05]  /*1b020*/  LDSM.16.MT88.4 R112, [R203+0x10800] ;  /* 0x01080000cb70783b */ /* 0x000f6a0000004200 */
        /* <DEDUP_REMOVED lines=8> */
[----:B------:R-:W4:Y:S05]  /*1b0b0*/  LDSM.16.MT88.4 R120, [R205+0x10800] ;  /* 0x01080000cd78783b */ /* 0x000f2a0000004200 */
        /* <DEDUP_REMOVED lines=9> */
[C---:B------:R-:W-:Y:S01]  /*1b150*/  HMMA.16816.F32.BF16 R72, R104.reuse, R128, R72 ;  /* 0x000000806848723c */ /* 0x040fe20000041848 */
[----:B------:R-:W-:Y:S01]  /*1b160*/  F2FP.BF16.F32.PACK_AB R98, R234, R181 ;  /* 0x000000b5ea62723e */ /* 0x000fe200000010ff */
[----:B------:R-:W-:Y:S01]  /*1b170*/  FADD.FTZ R232, R232, R179 ;  /* 0x000000b3e8e87221 */ /* 0x000fe20000010000 */
[----:B--2---:R-:W-:Y:S01]  /*1b180*/  F2FP.BF16.F32.PACK_AB R99, R238, R233 ;  /* 0x000000e9ee63723e */ /* 0x004fe200000010ff */
[----:B------:R-:W-:Y:S02]  /*1b190*/  FADD.FTZ R236, R236, R183 ;  /* 0x000000b7ecec7221 */ /* 0x000fe40000010000 */
[----:B------:R-:W-:Y:S01]  /*1b1a0*/  HMMA.16816.F32.BF16 R68, R104, R130, R68 ;  /* 0x000000826844723c */ /* 0x000fe20000041844 */
[----:B------:R-:W-:Y:S01]  /*1b1b0*/  FADD.FTZ R3, R181, R232 ;  /* 0x000000e8b5037221 */ /* 0x000fe20000010000 */
[----:B------:R-:W-:-:S03]  /*1b1c0*/  FADD.FTZ R233, R233, R236 ;  /* 0x000000ece9e97221 */ /* 0x000fc60000010000 */
[----:B------:R-:W-:Y:S01]  /*1b1d0*/  FADD.FTZ R3, R234, R3 ;  /* 0x00000003ea037221 */ /* 0x000fe20000010000 */
[----:B-----5:R-:W-:Y:S01]  /*1b1e0*/  HMMA.16816.F32.BF16 R92, R104, R112, R92 ;  /* 0x00000070685c723c */ /* 0x020fe2000004185c */
        /* <DEDUP_REMOVED lines=10> */
[C---:B----4-:R-:W-:Y:S06]  /*1b290*/  HMMA.16816.F32.BF16 R76, R104.reuse, R120, R76 ;  /* 0x00000078684c723c */ /* 0x050fec000004184c */
        /* <DEDUP_REMOVED lines=28> */
[C---:B---3--:R-:W-:Y:S01]  /*1b460*/  HMMA.16816.F32.BF16 R84, R96.reuse, R132, R80 ;  /* 0x000000846054723c */ /* 0x048fe20000041850 */
[-CC-:B------:R-:W-:Y:S01]  /*1b470*/  FFMA.FTZ R148, R176, R166.reuse, -R169.reuse ;  /* 0x000000a6b0947223 */ /* 0x180fe200000108a9 */
[----:B------:R-:W-:Y:S01]  /*1b480*/  FFMA.FTZ R149, R174, R166, -R169 ;  /* 0x000000a6ae957223 */ /* 0x000fe200000108a9 */
        /* <DEDUP_REMOVED lines=12> */
[----:B------:R-:W-:Y:S01]  /*1b550*/  FADD.FTZ R148, R148, R3 ;  /* 0x0000000394947221 */ /* 0x000fe20000010000 */
[----:B------:R-:W-:-:S03]  /*1b560*/  MOV R3, R159 ;  /* 0x0000009f00037202 */ /* 0x000fc60000000f00 */
        /* <DEDUP_REMOVED lines=37> */
.L_x_2765:
[----:B------:R-:W-:Y:S05]  /*1b7c0*/  @!P5 BRA `(.L_x_2774) ;  /* 0x000000480028d947 */ /* 0x000fea0003800000 */
[----:B------:R-:W-:Y:S02]  /*1b7d0*/  MOV R2, R3 ;  /* 0x0000000300027202 */ /* 0x000fe40000000f00 */
[----:B------:R-:W-:-:S07]  /*1b7e0*/  MOV R0, R132 ;  /* 0x0000008400007202 */ /* 0x000fce0000000f00 */
.L_x_2783:
        /* <DEDUP_REMOVED lines=82> */
.L_x_2776:
[----:B-1----:R-:W-:Y:S02]  /*1bd10*/  R2UR UR4, R134 ;  /* 0x00000000860472ca */ /* 0x002fe400000e0000 */
[----:B------:R-:W-:Y:S11]  /*1bd20*/  R2UR UR5, R135 ;  /* 0x00000000870572ca */ /* 0x000ff600000e0000 */
[----:B------:R-:W-:Y:S02]  /*1bd30*/  @!UPT UIADD3 URZ, URZ, URZ, URZ ;  /* 0x0000003f3f3ff290 */ /* 0x000fe4000fffe03f */
[----:B--2---:R-:W2:Y:S02]  /*1bd40*/  LD.E R10, desc[UR4][R132.64+0x40] ;  /* 0x00004004840a7980 */ /* 0x004ea4000c101900 */
[----:B--2---:R-:W-:Y:S05]  /*1bd50*/  IMAD.U32 R10, R10, -0x40, RZ ;  /* 0xffffffc00a0a7824 */ /* 0x004fea00078e00ff */
[----:B------:R-:W-:Y:S02]  /*1bd60*/  SHF.R.S32.HI R5, RZ, 0x1f, R10 ;  /* 0x0000001fff057819 */ /* 0x000fe4000001140a */
.L_x_2777:
[----:B------:R-:W-:Y:S05]  /*1bd70*/  BSYNC B0 ;  /* 0x0000000000007941 */ /* 0x000fea0003800000 */
.L_x_2775:
        /* <DEDUP_REMOVED lines=32> */
[--C-:B------:R-:W-:Y:S02]  /*1bf80*/  @P3 LEA.HI.X R9, R3, R157, R4.reuse, 0x1, P1 ;  /* 0x0000009d03093211 */ /* 0x100fe400008f0c04 */
[----:B------:R-:W-:Y:S02]  /*1bf90*/  @P2 R2UR UR9, R135 ;  /* 0x00000000870922ca */ /* 0x000fe400000e0000 */
[----:B------:R-:W-:Y:S01]  /*1bfa0*/  @!PT LDS RZ, [RZ] ;  /* 0x00000000fffff984 */ /* 0x000fe20000000800 */
[----:B------:R-:W-:Y:S01]  /*1bfb0*/  @!PT LDS RZ, [RZ] ;  /* 0x00000000fffff984 */ /* 0x000fe20000000800 */
[----:B------:R-:W-:Y:S01]  /*1bfc0*/  @!PT LDS RZ, [RZ] ;  /* 0x00000000fffff984 */ /* 0x000fe20000000800 */
[----:B------:R-:W-:Y:S01]  /*1bfd0*/  @P2 LDGSTS.E.BYPASS.LTC128B.128 [R219+0x10000], desc[UR4][R232.64+0x100] ;  /* 0x10000100e8db2fae */ /* 0x000fe2000b901d44 */
[CC--:B------:R-:W-:Y:S02]  /*1bfe0*/  @P2 LEA R6, P0, R3.reuse, R156.reuse, 0x1 ;  /* 0x0000009c03062211 */ /* 0x0c0fe400078008ff */
        /* <DEDUP_REMOVED lines=9> */
[----:B------:R-:W-:Y:S01]  /*1c080*/  IMAD.X R4, R4, 0x1, R208, P5 ;  /* 0x0000000104047824 */ /* 0x000fe200028e06d0 */
        /* <DEDUP_REMOVED lines=12> */
[--C-:B------:R-:W-:Y:S02]  /*1c150*/  @P3 LEA.HI.X R15, R5, R157, R4.reuse, 0x1, P1 ;  /* 0x0000009d050f3211 */ /* 0x100fe400008f0c04 */
[----:B------:R-:W-:Y:S01]  /*1c160*/  @!PT LDS RZ, [RZ] ;  /* 0x00000000fffff984 */ /* 0x000fe20000000800 */
[----:B------:R-:W-:Y:S01]  /*1c170*/  @!PT LDS RZ, [RZ] ;  /* 0x00000000fffff984 */ /* 0x000fe20000000800 */
[----:B------:R-:W-:Y:S01]  /*1c180*/  @!PT LDS RZ, [RZ] ;  /* 0x00000000fffff984 */ /* 0x000fe20000000800 */
[----:B------:R1:W-:Y:S01]  /*1c190*/  @P2 LDGSTS.E.BYPASS.LTC128B.128 [R219+0x10800], desc[UR8][R6.64+0x100] ;  /* 0x1080010006db2fae */ /* 0x0003e2000b901d48 */
[----:B------:R-:W-:Y:S02]  /*1c1a0*/  @P2 R2UR UR13, R135 ;  /* 0x00000000870d22ca */ /* 0x000fe400000e0000 */
[CC--:B------:R-:W-:Y:S02]  /*1c1b0*/  @P2 LEA R12, P0, R5.reuse, R156.reuse, 0x1 ;  /* 0x0000009c050c2211 */ /* 0x0c0fe400078008ff */
        /* <DEDUP_REMOVED lines=9> */
[----:B------:R-:W-:Y:S02]  /*1c250*/  @P4 R2UR UR11, R135 ;  /* 0x00000000870b42ca */ /* 0x000fe400000e0000 */
[----:B------:R-:W-:Y:S01]  /*1c260*/  @!P4 STS.128 [R219+0xd000], RZ ;  /* 0x00d000ffdb00c388 */ /* 0x000fe20000000c00 */
[CC--:B------:R-:W-:Y:S02]  /*1c270*/  @P4 LEA R20, P5, R3.reuse, R156.reuse, 0x1 ;  /* 0x0000009c03144211 */ /* 0x0c0fe400078a08ff */
[C---:B------:R-:W-:Y:S02]  /*1c280*/  @P3 R2UR UR8, R134.reuse ;  /* 0x00000000860832ca */ /* 0x040fe400000e0000 */
        /* <DEDUP_REMOVED lines=8> */
[----:B------:R-:W-:Y:S02]  /*1c310*/  @P2 R2UR UR4, R134 ;  /* 0x00000000860422ca */ /* 0x000fe400000e0000 */
[----:B------:R-:W-:Y:S01]  /*1c320*/  @!PT LDS RZ, [RZ] ;  /* 0x00000000fffff984 */ /* 0x000fe20000000800 */
[----:B------:R-:W-:Y:S01]  /*1c330*/  @!PT LDS RZ, [RZ] ;  /* 0x00000000fffff984 */ /* 0x000fe20000000800 */
[----:B------:R-:W-:Y:S01]  /*1c340*/  @!PT LDS RZ, [RZ] ;  /* 0x00000000fffff984 */ /* 0x000fe20000000800 */
[----:B------:R2:W-:Y:S01]  /*1c350*/  @P2 LDGSTS.E.BYPASS.LTC128B.128 [R219+0x11000], desc[UR12][R12.64+0x100] ;  /* 0x110001000cdb2fae */ /* 0x0005e2000b901d4c */
[-CC-:B------:R-:W-:Y:S02]  /*1c360*/  @P3 LEA.HI.X R19, R3, R157.reuse, R4.reuse, 0x1, P1 ;  /* 0x0000009d03133211 */ /* 0x180fe400008f0c04 */
[----:B------:R-:W-:Y:S02]  /*1c370*/  @P2 R2UR UR5, R135 ;  /* 0x00000000870522ca */ /* 0x000fe400000e0000 */
[----:B------:R-:W-:Y:S01]  /*1c380*/  @!P2 STS.128 [R219+0x11000], RZ ;  /* 0x011000ffdb00a388 */ /* 0x000fe20000000c00 */
[C---:B------:R-:W-:Y:S04]  /*1c390*/  @P2 LEA R22, P0, R3.reuse, R156, 0x1 ;  /* 0x0000009c03162211 */ /* 0x040fe800078008ff */
[----:B------:R-:W-:Y:S01]  /*1c3a0*/  @!PT LDS RZ, [RZ] ;  /* 0x00000000fffff984 */ /* 0x000fe20000000800 */
[----:B------:R-:W-:Y:S01]  /*1c3b0*/  @!PT LDS RZ, [RZ] ;  /* 0x00000000fffff984 */ /* 0x000fe20000000800 */
[----:B------:R-:W-:Y:S01]  /*1c3c0*/  @!PT LDS RZ, [RZ] ;  /* 0x00000000fffff984 */ /* 0x000fe20000000800 */
[----:B------:R-:W-:Y:S01]  /*1c3d0*/  @P4 LDGSTS.E.BYPASS.LTC128B.128 [R219+0xd800], desc[UR10][R20.64] ;  /* 0x0d80000014db4fae */ /* 0x000fe2000b901d4a */
[----:B------:R-:W-:Y:S02]  /*1c3e0*/  @P2 LEA.HI.X R23, R3, R157, R4, 0x1, P0 ;  /* 0x0000009d03172211 */ /* 0x000fe400000f0c04 */
[----:B------:R-:W-:Y:S02]  /*1c3f0*/  ISETP.GT.AND P0, PT, R224, R211, PT ;  /* 0x000000d3e000720c */ /* 0x000fe40003f04270 */
        /* <DEDUP_REMOVED lines=14> */
[----:B------:R-:W1:Y:S05]  /*1c4e0*/  LDSM.16.M88.4 R140, [R201+0x6000] ;  /* 0x00600000c98c783b */ /* 0x000e6a0000000200 */
[----:B------:R-:W2:Y:S05]  /*1c4f0*/  LDSM.16.M88.4 R144, [R201+0x6800] ;  /* 0x00680000c990783b */ /* 0x000eaa0000000200 */
[----:B------:R-:W4:Y:S05]  /*1c500*/  LDSM.16.M88.4 R148, [R201+0x7000] ;  /* 0x00700000c994783b */ /* 0x000f2a0000000200 */
[----:B------:R-:W5:Y:S05]  /*1c510*/  LDSM.16.M88.4 R152, [R201+0x7800] ;  /* 0x00780000c998783b */ /* 0x000f6a0000000200 */
[----:B------:R-:W0:Y:S05]  /*1c520*/  LDGDEPBAR ;  /* 0x00000000000079af */ /* 0x000e2a0000000000 */
[----:B------:R-:W-:Y:S05]  /*1c530*/  LDSM.16.M88.4 R156, [R200] ;  /* 0x00000000c89c783b */ /* 0x000fea0000000200 */
[----:B------:R-:W5:Y:S05]  /*1c540*/  LDSM.16.M88.4 R160, [R199] ;  /* 0x00000000c7a0783b */ /* 0x000f6a0000000200 */
[----:B------:R-:W5:Y:S05]  /*1c550*/  LDSM.16.M88.4 R164, [R195] ;  /* 0x00000000c3a4783b */ /* 0x000f6a0000000200 */
[----:B------:R-:W5:Y:S01]  /*1c560*/  LDSM.16.M88.4 R168, [R194] ;  /* 0x00000000c2a8783b */ /* 0x000f620000000200 */
[C---:B-1----:R-:W-:Y:S04]  /*1c570*/  HMMA.16816.F32.BF16 R4, R136.reuse, R140, RZ ;  /* 0x0000008c8804723c */ /* 0x042fe800000418ff */
[----:B------:R-:W1:Y:S02]  /*1c580*/  LDSM.16.M88.4 R172, [R193] ;  /* 0x00000000c1ac783b */ /* 0x000e640000000200 */
[C---:B------:R-:W-:Y:S03]  /*1c590*/  HMMA.16816.F32.BF16 R8, R136.reuse, R142, RZ ;  /* 0x0000008e8808723c */ /* 0x040fe600000418ff */
[----:B------:R-:W-:Y:S03]  /*1c5a0*/  LDSM.16.M88.4 R176, [R198] ;  /* 0x00000000c6b0783b */ /* 0x000fe60000000200 */
[C---:B--2---:R-:W-:Y:S02]  /*1c5b0*/  HMMA.16816.F32.BF16 R12, R136.reuse, R144, RZ ;  /* 0x00000090880c723c */ /* 0x044fe400000418ff */
[----:B------:R-:W2:Y:S04]  /*1c5c0*/  LDSM.16.M88.4 R180, [R196+0x6000] ;  /* 0x00600000c4b4783b */ /* 0x000ea80000000200 */
[C---:B---3--:R-:W-:Y:S01]  /*1c5d0*/  HMMA.16816.F32.BF16 R16, R136.reuse, R146, RZ ;  /* 0x000000928810723c */ /* 0x048fe200000418ff */
[----:B------:R-:W-:Y:S05]  /*1c5e0*/  LDSM.16.M88.4 R140, [R196+0x7000] ;  /* 0x00700000c48c783b */ /* 0x000fea0000000200 */
[C---:B----4-:R-:W-:Y:S01]  /*1c5f0*/  HMMA.16816.F32.BF16 R20, R136.reuse, R148, RZ ;  /* 0x000000948814723c */ /* 0x050fe200000418ff */
[----:B------:R-:W-:Y:S05]  /*1c600*/  LDSM.16.M88.4 R144, [R196+0x7800] ;  /* 0x00780000c490783b */ /* 0x000fea0000000200 */
[C---:B------:R-:W-:Y:S01]  /*1c610*/  HMMA.16816.F32.BF16 R24, R136.reuse, R150, RZ ;  /* 0x000000968818723c */ /* 0x040fe200000418ff */
[----:B------:R-:W-:Y:S05]  /*1c620*/  LDSM.16.M88.4 R148, [R197] ;  /* 0x00000000c594783b */ /* 0x000fea0000000200 */
[C---:B-----5:R-:W-:Y:S01]  /*1c630*/  HMMA.16816.F32.BF16 R28, R136.reuse, R152, RZ ;  /* 0x00000098881c723c */ /* 0x060fe200000418ff */
[----:B------:R-:W3:Y:S05]  /*1c640*/  LD.E R3, desc[UR4][R132.64+0x18c] ;  /* 0x00018c0484037980 */ /* 0x000eea000c101900 */
[----:B------:R-:W-:Y:S01]  /*1c650*/  HMMA.16816.F32.BF16 R32, R136, R154, RZ ;  /* 0x0000009a8820723c */ /* 0x000fe200000418ff */
[----:B------:R-:W4:Y:S05]  /*1c660*/  LDSM.16.M88.4 R136, [R196+0x6800] ;  /* 0x00680000c488783b */ /* 0x000f2a0000000200 */
[C---:B------:R-:W-:Y:S01]  /*1c670*/  HMMA.16816.F32.BF16 R4, R156.reuse, R160, R4 ;  /* 0x000000a09c04723c */ /* 0x040fe20000041804 */
[----:B------:R-:W5:Y:S05]  /*1c680*/  LDSM.16.M88.4 R152, [R192] ;  /* 0x00000000c098783b */ /* 0x000f6a0000000200 */
        /* <DEDUP_REMOVED lines=10> */
[----:B------:R-:W1:Y:S05]  /*1c730*/  LDSM.16.M88.4 R156, [R192+0x800] ;  /* 0x00080000c09c783b */ /* 0x000e6a0000000200 */
[C---:B--2---:R-:W-:Y:S01]  /*1c740*/  HMMA.16816.F32.BF16 R4, R176.reuse, R180, R4 ;  /* 0x000000b4b004723c */ /* 0x044fe20000041804 */
[----:B------:R-:W2:Y:S05]  /*1c750*/  LDSM.16.M88.4 R172, [R201+0x8000] ;  /* 0x00800000c9ac783b */ /* 0x000eaa0000000200 */
[C---:B------:R-:W-:Y:S01]  /*1c760*/  HMMA.16816.F32.BF16 R8, R176.reuse, R182, R8 ;  /* 0x000000b6b008723c */ /* 0x040fe20000041808 */
[----:B------:R-:W-:Y:S05]  /*1c770*/  LDSM.16.M88.4 R180, [R191] ;  /* 0x00000000bfb4783b */ /* 0x000fea0000000200 */
        /* <DEDUP_REMOVED lines=9> */
[C---:B-----5:R-:W-:Y:S01]  /*1c810*/  HMMA.16816.F32.BF16 R4, R148.reuse, R152, R4 ;  /* 0x000000989404723c */ /* 0x060fe20000041804 */
[----:B------:R-:W5:Y:S05]  /*1c820*/  LDSM.16.M88.4 R176, [R200+0x2000] ;  /* 0x00200000c8b0783b */ /* 0x000f6a0000000200 */
        /* <DEDUP_REMOVED lines=10> */
[----:B------:R-:W1:Y:S05]  /*1c8d0*/  LDSM.16.M88.4 R148, [R190] ;  /* 0x00000000be94783b */ /* 0x000e6a0000000200 */
[C---:B--2---:R-:W-:Y:S01]  /*1c8e0*/  HMMA.16816.F32.BF16 R4, R168.reuse, R172, R4 ;  /* 0x000000aca804723c */ /* 0x044fe20000041804 */
[----:B------:R-:W2:Y:S05]  /*1c8f0*/  LDSM.16.M88.4 R164, [R196+0x8000] ;  /* 0x00800000c4a4783b */ /* 0x000eaa0000000200 */
        /* <DEDUP_REMOVED lines=23> */
[----:B------:R-:W3:Y:S05]  /*1ca70*/  LDSM.16.M88.4 R156, [R192+0x3800] ;  /* 0x00380000c09c783b */ /* 0x000eea0000000200 */
        /* <DEDUP_REMOVED lines=23> */
[C---:B---3--:R-:W-:Y:S06]  /*1cbf0*/  HMMA.16816.F32.BF16 R28, R168.reuse, R156, R28 ;  /* 0x0000009ca81c723c */ /* 0x048fec000004181c */
[----:B------:R-:W-:Y:S01]  /*1cc00*/  HMMA.16816.F32.BF16 R32, R168, R158, R32 ;  /* 0x0000009ea820723c */ /* 0x000fe20000041820 */
[----:B------:R-:W3:Y:S05]  /*1cc10*/  LDSM.16.M88.4 R156, [R184] ;  /* 0x00000000b89c783b */ /* 0x000eea0000000200 */
        /* <DEDUP_REMOVED lines=13> */
[----:B------:R-:W4:Y:S01]  /*1ccf0*/  LDSM.16.M88.4 R176, [R197+0x4000] ;  /* 0x00400000c5b0783b */ /* 0x000f220000000200 */
[C---:B-----5:R-:W-:Y:S06]  /*1cd00*/  HMMA.16816.F32.BF16 R4, R160.reuse, R164, R4 ;  /* 0x000000a4a004723c */ /* 0x060fec0000041804 */
[C---:B------:R-:W-:Y:S06]  /*1cd10*/  HMMA.16816.F32.BF16 R8, R160.reuse, R166, R8 ;  /* 0x000000a6a008723c */ /* 0x040fec0000041808 */
[C---:B-1----:R-:W-:Y:S06]  /*1cd20*/  HMMA.16816.F32.BF16 R12, R160.reuse, R148, R12 ;  /* 0x00000094a00c723c */ /* 0x042fec000004180c */
[C---:B------:R-:W-:Y:S06]  /*1cd30*/  HMMA.16816.F32.BF16 R16, R160.reuse, R150, R16 ;  /* 0x00000096a010723c */ /* 0x040fec0000041810 */
[C---:B------:R-:W-:Y:S06]  /*1cd40*/  HMMA.16816.F32.BF16 R20, R160.reuse, R152, R20 ;  /* 0x00000098a014723c */ /* 0x040fec0000041814 */
[C---:B------:R-:W-:Y:S06]  /*1cd50*/  HMMA.16816.F32.BF16 R24, R160.reuse, R154, R24 ;  /* 0x0000009aa018723c */ /* 0x040fec0000041818 */
[C---:B---3--:R-:W-:Y:S06]  /*1cd60*/  HMMA.16816.F32.BF16 R28, R160.reuse, R156, R28 ;  /* 0x0000009ca01c723c */ /* 0x048fec000004181c */
[----:B------:R-:W-:Y:S05]  /*1cd70*/  HMMA.16816.F32.BF16 R32, R160, R158, R32 ;  /* 0x0000009ea020723c */ /* 0x000fea0000041820 */
[----:B------:R-:W-:Y:S01]  /*1cd80*/  IMAD.MOV.U32 R156, RZ, RZ, R232 ;  /* 0x000000ffff9c7224 */ /* 0x000fe200078e00e8 */
[C---:B--2---:R-:W-:Y:S05]  /*1cd90*/  HMMA.16816.F32.BF16 R4, R168.reuse, R172, R4 ;  /* 0x000000aca804723c */ /* 0x044fea0000041804 */
[----:B------:R-:W-:Y:S01]  /*1cda0*/  IMAD.MOV.U32 R157, RZ, RZ, R233 ;  /* 0x000000ffff9d7224 */ /* 0x000fe200078e00e9 */
[C---:B------:R-:W-:Y:S06]  /*1cdb0*/  HMMA.16816.F32.BF16 R8, R168.reuse, R174, R8 ;  /* 0x000000aea808723c */ /* 0x040fec0000041808 */
[C---:B----4-:R-:W-:Y:S06]  /*1cdc0*/  HMMA.16816.F32.BF16 R12, R168.reuse, R136, R12 ;  /* 0x00000088a80c723c */ /* 0x050fec000004180c */
[C---:B------:R-:W-:Y:S01]  /*1cdd0*/  HMMA.16816.F32.BF16 R16, R168.reuse, R138, R16 ;  /* 0x0000008aa810723c */ /* 0x040fe20000041810 */
[----:B------:R-:W1:Y:S05]  /*1cde0*/  LDSM.16.M88.4 R136, [R192+0x4800] ;  /* 0x00480000c088783b */ /* 0x000e6a0000000200 */
[C---:B------:R-:W-:Y:S06]  /*1cdf0*/  HMMA.16816.F32.BF16 R20, R168.reuse, R140, R20 ;  /* 0x0000008ca814723c */ /* 0x040fec0000041814 */
[C---:B------:R-:W-:Y:S06]  /*1ce00*/  HMMA.16816.F32.BF16 R24, R168.reuse, R142, R24 ;  /* 0x0000008ea818723c */ /* 0x040fec0000041818 */
[C---:B------:R-:W-:Y:S06]  /*1ce10*/  HMMA.16816.F32.BF16 R28, R168.reuse, R144, R28 ;  /* 0x00000090a81c723c */ /* 0x040fec000004181c */
[----:B------:R-:W-:Y:S06]  /*1ce20*/  HMMA.16816.F32.BF16 R32, R168, R146, R32 ;  /* 0x00000092a820723c */ /* 0x000fec0000041820 */
[C---:B------:R-:W-:Y:S06]  /*1ce30*/  HMMA.16816.F32.BF16 R4, R176.reuse, R180, R4 ;  /* 0x000000b4b004723c */ /* 0x040fec0000041804 */
[C---:B------:R-:W-:Y:S06]  /*1ce40*/  HMMA.16816.F32.BF16 R8, R176.reuse, R182, R8 ;  /* 0x000000b6b008723c */ /* 0x040fec0000041808 */
[C---:B-1----:R-:W-:Y:S06]  /*1ce50*/  HMMA.16816.F32.BF16 R12, R176.reuse, R136, R12 ;  /* 0x00000088b00c723c */ /* 0x042fec000004180c */
        /* <DEDUP_REMOVED lines=17> */
[-C--:B------:R-:W-:Y:S06]  /*1cf70*/  FMUL.FTZ R17, R17, R3.reuse ;  /* 0x0000000311117220 */ /* 0x080fec0000410000 */
[----:B------:R-:W4:Y:S10]  /*1cf80*/  MUFU.TANH R164, R9 ;  /* 0x0000000900a47308 */ /* 0x000f340000002400 */
[----:B------:R-:W1:Y:S10]  /*1cf90*/  MUFU.TANH R162, R10 ;  /* 0x0000000a00a27308 */ /* 0x000e740000002400 */
[----:B------:R5:W1:Y:S10]  /*1cfa0*/  MUFU.TANH R165, R11 ;  /* 0x0000000b00a57308 */ /* 0x000a740000002400 */
[----:B------:R-:W1:Y:S01]  /*1cfb0*/  MUFU.TANH R241, R16 ;  /* 0x0000001000f17308 */ /* 0x000e620000002400 */
[C---:B--2---:R-:W-:Y:S06]  /*1cfc0*/  HMMA.16816.F32.BF16 R20, R176.reuse, R4, R20 ;  /* 0x00000004b014723c */ /* 0x044fec0000041814 */
[C---:B------:R-:W-:Y:S03]  /*1cfd0*/  HMMA.16816.F32.BF16 R24, R176.reuse, R6, R24 ;  /* 0x00000006b018723c */ /* 0x040fe60000041818 */
[----:B------:R-:W2:Y:S01]  /*1cfe0*/  MUFU.TANH R159, R159 ;  /* 0x0000009f009f7308 */ /* 0x000ea20000002400 */
[----:B-----5:R-:W5:Y:S01]  /*1cff0*/  LDSM.16.M88.4 R8, [R192+0x5800] ;  /* 0x00580000c008783b */ /* 0x020f620000000200 */
[-C--:B------:R-:W-:Y:S01]  /*1d000*/  FMUL.FTZ R5, R18, R3.reuse ;  /* 0x0000000312057220 */ /* 0x080fe20000410000 */
[----:B------:R-:W-:Y:S07]  /*1d010*/  DEPBAR.LE SB0, 0x0 ;  /* 0x000080000000791a */ /* 0x000fee0000000000 */
[----:B------:R-:W1:Y:S01]  /*1d020*/  MUFU.TANH R160, R160 ;  /* 0x000000a000a07308 */ /* 0x000e620000002400 */
[----:B------:R-:W-:Y:S01]  /*1d030*/  BAR.SYNC.DEFER_BLOCKING 0x0 ;  /* 0x0000000000007b1d */ /* 0x000fe20000010000 */
[-C--:B------:R-:W-:Y:S08]  /*1d040*/  FMUL.FTZ R4, R19, R3.reuse ;  /* 0x0000000313047220 */ /* 0x080ff00000410000 */
[----:B------:R-:W1:Y:S01]  /*1d050*/  MUFU.TANH R161, R161 ;  /* 0x000000a100a17308 */ /* 0x000e620000002400 */
[-C--:B------:R-:W-:Y:S01]  /*1d060*/  FMUL.FTZ R20, R20, R3.reuse ;  /* 0x0000000314147220 */ /* 0x080fe20000410000 */
[-C--:B------:R-:W-:Y:S01]  /*1d070*/  FMUL.FTZ R21, R21, R3.reuse ;  /* 0x0000000315157220 */ /* 0x080fe20000410000 */
[-C--:B------:R-:W-:Y:S01]  /*1d080*/  FMUL.FTZ R22, R22, R3.reuse ;  /* 0x0000000316167220 */ /* 0x080fe20000410000 */
[-C--:B------:R-:W-:Y:S01]  /*1d090*/  FMUL.FTZ R23, R23, R3.reuse ;  /* 0x0000000317177220 */ /* 0x080fe20000410000 */
[-C--:B------:R-:W-:Y:S01]  /*1d0a0*/  FMUL.FTZ R24, R24, R3.reuse ;  /* 0x0000000318187220 */ /* 0x080fe20000410000 */
[-C--:B------:R-:W-:Y:S04]  /*1d0b0*/  FMUL.FTZ R7, R26, R3.reuse ;  /* 0x000000031a077220 */ /* 0x080fe80000410000 */
[----:B------:R3:W1:Y:S01]  /*1d0c0*/  MUFU.TANH R239, R20 ;  /* 0x0000001400ef7308 */ /* 0x0006620000002400 */
[-C--:B------:R-:W-:Y:S09]  /*1d0d0*/  FMUL.FTZ R6, R27, R3.reuse ;  /* 0x000000031b067220 */ /* 0x080ff20000410000 */
[----:B------:R-:W1:Y:S10]  /*1d0e0*/  MUFU.TANH R243, R243 ;  /* 0x000000f300f37308 */ /* 0x000e740000002400 */
[----:B------:R-:W1:Y:S01]  /*1d0f0*/  MUFU.TANH R169, R169 ;  /* 0x000000a900a97308 */ /* 0x000e620000002400 */
[C---:B-----5:R-:W-:Y:S06]  /*1d100*/  HMMA.16816.F32.BF16 R28, R176.reuse, R8, R28 ;  /* 0x00000008b01c723c */ /* 0x060fec000004181c */
[----:B------:R-:W-:Y:S03]  /*1d110*/  HMMA.16816.F32.BF16 R32, R176, R10, R32 ;  /* 0x0000000ab020723c */ /* 0x000fe60000041820 */
[----:B------:R-:W1:Y:S02]  /*1d120*/  MUFU.TANH R13, R13 ;  /* 0x0000000d000d7308 */ /* 0x000e640000002400 */
[-C--:B------:R-:W-:Y:S08]  /*1d130*/  FMUL.FTZ R8, R25, R3.reuse ;  /* 0x0000000319087220 */ /* 0x080ff00000410000 */
[----:B------:R-:W1:Y:S10]  /*1d140*/  MUFU.TANH R12, R12 ;  /* 0x0000000c000c7308 */ /* 0x000e740000002400 */
[----:B------:R1:W1:Y:S01]  /*1d150*/  MUFU.TANH R175, R17 ;  /* 0x0000001100af7308 */ /* 0x0002620000002400 */
[-C--:B------:R-:W-:Y:S01]  /*1d160*/  FMUL.FTZ R28, R28, R3.reuse ;  /* 0x000000031c1c7220 */ /* 0x080fe20000410000 */
[-C--:B------:R-:W-:Y:S01]  /*1d170*/  FMUL.FTZ R29, R29, R3.reuse ;  /* 0x000000031d1d7220 */ /* 0x080fe20000410000 */
[-C--:B------:R-:W-:Y:S01]  /*1d180*/  FMUL.FTZ R14, R30, R3.reuse ;  /* 0x000000031e0e7220 */ /* 0x080fe20000410000 */
[-C--:B------:R-:W-:Y:S01]  /*1d190*/  FMUL.FTZ R10, R31, R3.reuse ;  /* 0x000000031f0a7220 */ /* 0x080fe20000410000 */
[-C--:B---3--:R-:W-:Y:S05]  /*1d1a0*/  FMUL.FTZ R20, R32, R3.reuse ;  /* 0x0000000320147220 */ /* 0x088fea0000410000 */
[----:B------:R-:W3:Y:S01]  /*1d1b0*/  MUFU.TANH R5, R5 ;  /* 0x0000000500057308 */ /* 0x000ee20000002400 */
[-C--:B------:R-:W-:Y:S01]  /*1d1c0*/  FMUL.FTZ R18, R33, R3.reuse ;  /* 0x0000000321127220 */ /* 0x080fe20000410000 */
[-C--:B------:R-:W-:Y:S01]  /*1d1d0*/  FMUL.FTZ R16, R34, R3.reuse ;  /* 0x0000000322107220 */ /* 0x080fe20000410000 */
[----:B------:R-:W-:Y:S07]  /*1d1e0*/  FMUL.FTZ R3, R35, R3 ;  /* 0x0000000323037220 */ /* 0x000fee0000410000 */
[----:B------:R-:W1:Y:S10]  /*1d1f0*/  MUFU.TANH R4, R4 ;  /* 0x0000000400047308 */ /* 0x000e740000002400 */
[----:B------:R1:W1:Y:S10]  /*1d200*/  MUFU.TANH R237, R21 ;  /* 0x0000001500ed7308 */ /* 0x0002740000002400 */
[----:B------:R1:W1:Y:S10]  /*1d210*/  MUFU.TANH R183, R22 ;  /* 0x0000001600b77308 */ /* 0x0002740000002400 */
[----:B------:R1:W1:Y:S10]  /*1d220*/  MUFU.TANH R181, R23 ;  /* 0x0000001700b57308 */ /* 0x0002740000002400 */
[----:B------:R1:W1:Y:S10]  /*1d230*/  MUFU.TANH R235, R24 ;  /* 0x0000001800eb7308 */ /* 0x0002740000002400 */
[----:B------:R-:W1:Y:S10]  /*1d240*/  MUFU.TANH R8, R8 ;  /* 0x0000000800087308 */ /* 0x000e740000002400 */
[----:B------:R-:W1:Y:S10]  /*1d250*/  MUFU.TANH R7, R7 ;  /* 0x0000000700077308 */ /* 0x000e740000002400 */
[----:B------:R-:W1:Y:S10]  /*1d260*/  MUFU.TANH R6, R6 ;  /* 0x0000000600067308 */ /* 0x000e740000002400 */
[----:B------:R1:W1:Y:S10]  /*1d270*/  MUFU.TANH R173, R28 ;  /* 0x0000001c00ad7308 */ /* 0x0002740000002400 */
[----:B------:R1:W1:Y:S10]  /*1d280*/  MUFU.TANH R171, R29 ;  /* 0x0000001d00ab7308 */ /* 0x0002740000002400 */
[----:B------:R-:W1:Y:S10]  /*1d290*/  MUFU.TANH R14, R14 ;  /* 0x0000000e000e7308 */ /* 0x000e740000002400 */
[----:B------:R-:W1:Y:S10]  /*1d2a0*/  MUFU.TANH R10, R10 ;  /* 0x0000000a000a7308 */ /* 0x000e740000002400 */
[----:B------:R-:W1:Y:S10]  /*1d2b0*/  MUFU.TANH R20, R20 ;  /* 0x0000001400147308 */ /* 0x000e740000002400 */
[----:B------:R-:W1:Y:S10]  /*1d2c0*/  MUFU.TANH R18, R18 ;  /* 0x0000001200127308 */ /* 0x000e740000002400 */
[----:B------:R-:W1:Y:S10]  /*1d2d0*/  MUFU.TANH R16, R16 ;  /* 0x0000001000107308 */ /* 0x000e740000002400 */
[----:B------:R-:W1:Y:S01]  /*1d2e0*/  MUFU.TANH R3, R3 ;  /* 0x0000000300037308 */ /* 0x000e620000002400 */
        /* <DEDUP_REMOVED lines=14> */
[----:B------:R-:W1:Y:S02]  /*1d3d0*/  LD.E R26, desc[UR4][R132.64+0x170] ;  /* 0x00017004841a7980 */ /* 0x000e64000c101900 */
[-C--:B-1----:R-:W-:Y:S02]  /*1d3e0*/  IABS R24, R26.reuse ;  /* 0x0000001a00187213 */ /* 0x082fe40000000000 */
        /* <DEDUP_REMOVED lines=35> */
[----:B------:R-:W-:Y:S04]  /*1d620*/  @P6 VIADD R21, R21, 0x1 ;  /* 0x0000000115156836 */ /* 0x000fe80000000000 */
        /* <DEDUP_REMOVED lines=24> */
.L_x_2781:
[----:B------:R-:W-:Y:S02]  /*1d7b0*/  R2UR UR4, R134 ;  /* 0x00000000860472ca */ /* 0x000fe400000e0000 */
[----:B------:R-:W-:Y:S11]  /*1d7c0*/  R2UR UR5, R135 ;  /* 0x00000000870572ca */ /* 0x000ff600000e0000 */
[----:B------:R-:W-:Y:S02]  /*1d7d0*/  @!UPT UIADD3 URZ, URZ, URZ, URZ ;  /* 0x0000003f3f3ff290 */ /* 0x000fe4000fffe03f */
[----:B------:R-:W2:Y:S02]  /*1d7e0*/  LD.E R26, desc[UR4][R132.64+0x38] ;  /* 0x00003804841a7980 */ /* 0x000ea4000c101900 */
[----:B--2---:R-:W-:Y:S05]  /*1d7f0*/  IMAD.U32 R26, R26, -0x40, RZ ;  /* 0xffffffc01a1a7824 */ /* 0x004fea00078e00ff */
[----:B------:R-:W-:Y:S02]  /*1d800*/  SHF.R.S32.HI R11, RZ, 0x1f, R26 ;  /* 0x0000001fff0b7819 */ /* 0x000fe4000001141a */
.L_x_2782:
[----:B------:R-:W-:Y:S05]  /*1d810*/  BSYNC B0 ;  /* 0x0000000000007941 */ /* 0x000fea0003800000 */
.L_x_2780:
        /* <DEDUP_REMOVED lines=24> */
[-C--:B-1----:R-:W-:Y:S01]  /*1d9a0*/  @P4 LEA R28, P6, R9, R212.reuse, 0x1 ;  /* 0x000000d4091c4211 */ /* 0x082fe200078c08ff */
        /* <DEDUP_REMOVED lines=88> */
.L_x_2779:
[----:B------:R-:W-:Y:S05]  /*1df30*/  BSYNC B1 ;  /* 0x0000000000017941 */ /* 0x000fea0003800000 */
.L_x_2778:
[----:B------:R-:W-:Y:S01]  /*1df40*/  R2UR UR4, R134 ;  /* 0x00000000860472ca */ /* 0x000fe200000e0000 */
[----:B------:R-:W3:Y:S01]  /*1df50*/  S2R R9, SR_TID.X ;  /* 0x0000000000097919 */ /* 0x000ee20000002100 */
[----:B------:R-:W-:Y:S01]  /*1df60*/  R2UR UR5, R135 ;  /* 0x00000000870572ca */ /* 0x000fe200000e0000 */
[----:B-12---:R-:W-:Y:S11]  /*1df70*/  LDSM.16.MT88.4 R28, [R204+0xc000] ;  /* 0x00c00000cc1c783b */ /* 0x006ff60000004200 */
[----:B------:R-:W-:Y:S01]  /*1df80*/  @!UPT UIADD3 URZ, URZ, URZ, URZ ;  /* 0x0000003f3f3ff290 */ /* 0x000fe2000fffe03f */
[----:B------:R1:W2:Y:S01]  /*1df90*/  LD.E R133, desc[UR4][R132.64+0xdc] ;  /* 0x0000dc0484857980 */ /* 0x0002a2000c101900 */
[----:B---3--:R-:W-:Y:S04]  /*1dfa0*/  SHF.L.U32 R9, R9, 0x1, RZ ;  /* 0x0000000109097819 */ /* 0x008fe800000006ff */
[----:B------:R-:W-:Y:S04]  /*1dfb0*/  LOP3.LUT R9, R9, 0x6, RZ, 0xc0, !PT ;  /* 0x0000000609097812 */ /* 0x000fe800078ec0ff */
[----:B------:R-:W-:Y:S04]  /*1dfc0*/  LEA R22, R224, R9, 0x6 ;  /* 0x00000009e0167211 */ /* 0x000fe800078e30ff */
[C---:B------:R-:W-:Y:S01]  /*1dfd0*/  IADD3 R9, R22.reuse, 0x8, RZ ;  /* 0x0000000816097810 */ /* 0x040fe20007ffe0ff */
[C---:B------:R-:W-:Y:S01]  /*1dfe0*/  VIADD R11, R22.reuse, 0x1 ;  /* 0x00000001160b7836 */ /* 0x040fe20000000000 */
[C---:B------:R-:W-:Y:S01]  /*1dff0*/  ISETP.GE.AND P0, PT, R22.reuse, R226, PT ;  /* 0x000000e21600720c */ /* 0x040fe20003f06270 */
[C---:B------:R-:W-:Y:S01]  /*1e000*/  VIADD R25, R22.reuse, 0x28 ;  /* 0x0000002816197836 */ /* 0x040fe20000000000 */
[C---:B------:R-:W-:Y:S02]  /*1e010*/  ISETP.GE.AND P5, PT, R22.reuse, R228, PT ;  /* 0x000000e41600720c */ /* 0x040fe40003fa6270 */
[C---:B------:R-:W-:Y:S02]  /*1e020*/  ISETP.GE.AND P3, PT, R11.reuse, R226, PT ;  /* 0x000000e20b00720c */ /* 0x040fe40003f66270 */
[CC--:B------:R-:W-:Y:S02]  /*1e030*/  ISETP.GE.AND P2, PT, R11.reuse, R228.reuse, PT ;  /* 0x000000e40b00720c */ /* 0x0c0fe40003f46270 */
[----:B------:R-:W-:Y:S02]  /*1e040*/  ISETP.GE.OR P3, PT, R11, R225, !P3 ;  /* 0x000000e10b00720c */ /* 0x000fe40005f66670 */
[C---:B------:R-:W-:Y:S02]  /*1e050*/  ISETP.GE.AND P6, PT, R9.reuse, R228, PT ;  /* 0x000000e40900720c */ /* 0x040fe40003fc6270 */
[----:B------:R-:W-:Y:S02]  /*1e060*/  ISETP.GE.AND P4, PT, R9, R226, PT ;  /* 0x000000e20900720c */ /* 0x000fe40003f86270 */
[----:B------:R-:W-:Y:S01]  /*1e070*/  ISETP.GE.OR P2, PT, R11, R227, !P2 ;  /* 0x000000e30b00720c */ /* 0x000fe20005746670 */
[C---:B------:R-:W-:Y:S01]  /*1e080*/  VIADD R11, R22.reuse, 0x10 ;  /* 0x00000010160b7836 */ /* 0x040fe20000000000 */
[C---:B------:R-:W-:Y:S02]  /*1e090*/  IADD3 R15, R22.reuse, 0x9, RZ ;  /* 0x00000009160f7810 */ /* 0x040fe40007ffe0ff */
[C---:B------:R-:W-:Y:S02]  /*1e0a0*/  ISETP.GE.OR P0, PT, R22.reuse, R225, !P0 ;  /* 0x000000e11600720c */ /* 0x040fe40004706670 */
[----:B------:R-:W-:Y:S02]  /*1e0b0*/  ISETP.GE.OR P5, PT, R22, R227, !P5 ;  /* 0x000000e31600720c */ /* 0x000fe40006fa6670 */
[C---:B------:R-:W-:Y:S02]  /*1e0c0*/  ISETP.GE.OR P4, PT, R9.reuse, R225, !P4 ;  /* 0x000000e10900720c */ /* 0x040fe40006786670 */
[-C--:B------:R-:W-:Y:S02]  /*1e0d0*/  ISETP.GE.OR P6, PT, R9, R227.reuse, !P6 ;  /* 0x000000e30900720c */ /* 0x080fe400077c6670 */
[----:B------:R-:W-:Y:S02]  /*1e0e0*/  FSEL R9, R160, -INF , !P0 ;  /* 0xff800000a0097808 */ /* 0x000fe40004000000 */
[----:B------:R-:W-:Y:S02]  /*1e0f0*/  FSEL R159, R159, -INF , !P2 ;  /* 0xff8000009f9f7808 */ /* 0x000fe40005000000 */
[----:B------:R-:W-:Y:S02]  /*1e100*/  ISETP.GE.AND P1, PT, R15, R228, PT ;  /* 0x000000e40f00720c */ /* 0x000fe40003f26270 */
[C---:B------:R-:W-:Y:S02]  /*1e110*/  ISETP.GE.AND P2, PT, R11.reuse, R226, PT ;  /* 0x000000e20b00720c */ /* 0x040fe40003f46270 */
[----:B------:R-:W-:Y:S02]  /*1e120*/  ISETP.GE.AND P0, PT, R11, R228, PT ;  /* 0x000000e40b00720c */ /* 0x000fe40003f06270 */
[----:B------:R-:W-:Y:S02]  /*1e130*/  FSEL R21, R158, -INF , !P5 ;  /* 0xff8000009e157808 */ /* 0x000fe40006800000 */
[C---:B------:R-:W-:Y:S02]  /*1e140*/  ISETP.GE.AND P5, PT, R15.reuse, R226, PT ;  /* 0x000000e20f00720c */ /* 0x040fe40003fa6270 */
[----:B------:R-:W-:Y:S02]  /*1e150*/  ISETP.GE.OR P1, PT, R15, R227, !P1 ;  /* 0x000000e30f00720c */ /* 0x000fe40004f26670 */
[C---:B------:R-:W-:Y:S02]  /*1e160*/  ISETP.GE.OR P2, PT, R11.reuse, R225, !P2 ;  /* 0x000000e10b00720c */ /* 0x040fe40005746670 */
[C---:B------:R-:W-:Y:S02]  /*1e170*/  IADD3 R17, R22.reuse, 0x11, RZ ;  /* 0x0000001116117810 */ /* 0x040fe40007ffe0ff */
[----:B------:R-:W-:Y:S02]  /*1e180*/  ISETP.GE.OR P0, PT, R11, R227, !P0 ;  /* 0x000000e30b00720c */ /* 0x000fe40004706670 */
[----:B------:R-:W-:Y:S02]  /*1e190*/  IADD3 R11, R22, 0x18, RZ ;  /* 0x00000018160b7810 */ /* 0x000fe40007ffe0ff */
[----:B------:R-:W-:Y:S02]  /*1e1a0*/  ISETP.GE.OR P5, PT, R15, R225, !P5 ;  /* 0x000000e10f00720c */ /* 0x000fe40006fa6670 */
[----:B------:R-:W-:Y:S02]  /*1e1b0*/  FSEL R15, R164, -INF , !P1 ;  /* 0xff800000a40f7808 */ /* 0x000fe40004800000 */
[----:B------:R-:W-:Y:S02]  /*1e1c0*/  FSEL R163, R163, -INF , !P6 ;  /* 0xff800000a3a37808 */ /* 0x000fe40007000000 */
[C---:B------:R-:W-:Y:S02]  /*1e1d0*/  ISETP.GE.AND P6, PT, R17.reuse, R228, PT ;  /* 0x000000e41100720c */ /* 0x040fe40003fc6270 */
[----:B------:R-:W-:Y:S02]  /*1e1e0*/  ISETP.GE.AND P1, PT, R17, R226, PT ;  /* 0x000000e21100720c */ /* 0x000fe40003f26270 */
[----:B------:R-:W-:Y:S02]  /*1e1f0*/  FSEL R243, R243, -INF , !P0 ;  /* 0xff800000f3f37808 */ /* 0x000fe40004000000 */
[-C--:B------:R-:W-:Y:S02]  /*1e200*/  ISETP.GE.AND P0, PT, R11, R228.reuse, PT ;  /* 0x000000e40b00720c */ /* 0x080fe40003f06270 */
[C---:B------:R-:W-:Y:S02]  /*1e210*/  ISETP.GE.OR P6, PT, R17.reuse, R227, !P6 ;  /* 0x000000e31100720c */ /* 0x040fe400077c6670 */
[----:B------:R-:W-:Y:S01]  /*1e220*/  ISETP.GE.OR P1, PT, R17, R225, !P1 ;  /* 0x000000e11100720c */ /* 0x000fe20004f26670 */
[C---:B------:R-:W-:Y:S01]  /*1e230*/  VIADD R17, R22.reuse, 0x19 ;  /* 0x0000001916117836 */ /* 0x040fe20000000000 */
[----:B------:R-:W-:Y:S02]  /*1e240*/  ISETP.GE.OR P0, PT, R11, R227, !P0 ;  /* 0x000000e30b00720c */ /* 0x000fe40004706670 */
[----:B------:R-:W-:Y:S02]  /*1e250*/  FSEL R19, R161, -INF , !P3 ;  /* 0xff800000a1137808 */ /* 0x000fe40005800000 */
[----:B------:R-:W-:Y:S02]  /*1e260*/  FSEL R169, R169, -INF , !P6 ;  /* 0xff800000a9a97808 */ /* 0x000fe40007000000 */
[----:B------:R-:W-:Y:S02]  /*1e270*/  FSEL R241, R241, -INF , !P0 ;  /* 0xff800000f1f17808 */ /* 0x000fe40004000000 */
[C---:B------:R-:W-:Y:S02]  /*1e280*/  ISETP.GE.AND P3, PT, R17.reuse, R228, PT ;  /* 0x000000e41100720c */ /* 0x040fe40003f66270 */
[-C--:B------:R-:W-:Y:S02]  /*1e290*/  ISETP.GE.AND P0, PT, R17, R226.reuse, PT ;  /* 0x000000e21100720c */ /* 0x080fe40003f06270 */
[C---:B------:R-:W-:Y:S02]  /*1e2a0*/  ISETP.GE.AND P6, PT, R11.reuse, R226, PT ;  /* 0x000000e20b00720c */ /* 0x040fe40003fc6270 */
[----:B------:R-:W-:Y:S02]  /*1e2b0*/  IADD3 R24, R22, 0x20, RZ ;  /* 0x0000002016187810 */ /* 0x000fe40007ffe0ff */
[----:B------:R-:W-:Y:S02]  /*1e2c0*/  ISETP.GE.OR P6, PT, R11, R225, !P6 ;  /* 0x000000e10b00720c */ /* 0x000fe400077c6670 */
[C---:B------:R-:W-:Y:S02]  /*1e2d0*/  ISETP.GE.OR P3, PT, R17.reuse, R227, !P3 ;  /* 0x000000e31100720c */ /* 0x040fe40005f66670 */
[----:B------:R-:W-:Y:S02]  /*1e2e0*/  ISETP.GE.OR P0, PT, R17, R225, !P0 ;  /* 0x000000e11100720c */ /* 0x000fe40004706670 */
[----:B------:R-:W-:Y:S02]  /*1e2f0*/  FSEL R17, R162, -INF , !P4 ;  /* 0xff800000a2117808 */ /* 0x000fe40006000000 */
[----:B------:R-:W-:Y:S02]  /*1e300*/  FSEL R11, R165, -INF , !P5 ;  /* 0xff800000a50b7808 */ /* 0x000fe40006800000 */
[C---:B------:R-:W-:Y:S02]  /*1e310*/  ISETP.GE.AND P4, PT, R24.reuse, R228, PT ;  /* 0x000000e41800720c */ /* 0x040fe40003f86270 */
[C---:B------:R-:W-:Y:S02]  /*1e320*/  ISETP.GE.AND P5, PT, R24.reuse, R226, PT ;  /* 0x000000e21800720c */ /* 0x040fe40003fa6270 */
[C---:B------:R-:W-:Y:S02]  /*1e330*/  ISETP.GE.OR P4, PT, R24.reuse, R227, !P4 ;  /* 0x000000e31800720c */ /* 0x040fe40006786670 */
[----:B------:R-:W-:Y:S02]  /*1e340*/  ISETP.GE.OR P5, PT, R24, R225, !P5 ;  /* 0x000000e11800720c */ /* 0x000fe40006fa6670 */
[----:B------:R-:W-:Y:S02]  /*1e350*/  FMNMX.FTZ R24, R21, R0, !PT ;  /* 0x0000000015187209 */ /* 0x000fe40007810000 */
[----:B------:R-:W-:Y:S02]  /*1e360*/  FSEL R177, R12, -INF , !P1 ;  /* 0xff8000000cb17808 */ /* 0x000fe40004800000 */
[----:B------:R-:W-:Y:S02]  /*1e370*/  FMNMX.FTZ R12, R159, R24, !PT ;  /* 0x000000189f0c7209 */ /* 0x000fe40007810000 */
[C---:B------:R-:W-:Y:S02]  /*1e380*/  IADD3 R23, R22.reuse, 0x21, RZ ;  /* 0x0000002116177810 */ /* 0x040fe40007ffe0ff */
[----:B------:R-:W-:Y:S02]  /*1e390*/  FMNMX.FTZ R12, R163, R12, !PT ;  /* 0x0000000ca30c7209 */ /* 0x000fe40007810000 */
[----:B------:R-:W-:Y:S02]  /*1e3a0*/  FSEL R175, R175, -INF , !P3 ;  /* 0xff800000afaf7808 */ /* 0x000fe40005800000 */
[----:B------:R-:W-:Y:S02]  /*1e3b0*/  FMNMX.FTZ R12, R15, R12, !PT ;  /* 0x0000000c0f0c7209 */ /* 0x000fe40007810000 */
[----:B------:R-:W-:Y:S02]  /*1e3c0*/  FSEL R239, R239, -INF , !P4 ;  /* 0xff800000efef7808 */ /* 0x000fe40006000000 */
[----:B------:R-:W-:Y:S02]  /*1e3d0*/  FMNMX.FTZ R24, R243, R12, !PT ;  /* 0x0000000cf3187209 */ /* 0x000fe40007810000 */
[----:B------:R-:W-:Y:S02]  /*1e3e0*/  FMNMX.FTZ R12, R9, R2, !PT ;  /* 0x00000002090c7209 */ /* 0x000fe40007810000 */
[----:B------:R-:W-:Y:S02]  /*1e3f0*/  ISETP.GE.AND P3, PT, R23, R228, PT ;  /* 0x000000e41700720c */ /* 0x000fe40003f66270 */
[----:B------:R-:W-:Y:S02]  /*1e400*/  FMNMX.FTZ R12, R19, R12, !PT ;  /* 0x0000000c130c7209 */ /* 0x000fe40007810000 */
[----:B------:R-:W-:Y:S02]  /*1e410*/  ISETP.GE.AND P4, PT, R23, R226, PT ;  /* 0x000000e21700720c */ /* 0x000fe40003f86270 */
[----:B------:R-:W-:Y:S02]  /*1e420*/  FMNMX.FTZ R12, R17, R12, !PT ;  /* 0x0000000c110c7209 */ /* 0x000fe40007810000 */
[C---:B------:R-:W-:Y:S02]  /*1e430*/  ISETP.GE.OR P3, PT, R23.reuse, R227, !P3 ;  /* 0x000000e31700720c */ /* 0x040fe40005f66670 */
[----:B------:R-:W-:Y:S02]  /*1e440*/  ISETP.GE.OR P4, PT, R23, R225, !P4 ;  /* 0x000000e11700720c */ /* 0x000fe40006786670 */
[----:B------:R-:W-:Y:S02]  /*1e450*/  IADD3 R23, R22, 0x29, RZ ;  /* 0x0000002916177810 */ /* 0x000fe40007ffe0ff */
[----:B------:R-:W-:Y:S02]  /*1e460*/  FSEL R141, R4, -INF , !P0 ;  /* 0xff800000048d7808 */ /* 0x000fe40004000000 */
[----:B------:R-:W-:Y:S02]  /*1e470*/  FSEL R179, R13, -INF , !P2 ;  /* 0xff8000000db37808 */ /* 0x000fe40005000000 */
[----:B------:R-:W-:Y:S02]  /*1e480*/  FMNMX.FTZ R4, R11, R12, !PT ;  /* 0x0000000c0b047209 */ /* 0x000fe40007810000 */
[----:B------:R-:W-:Y:S02]  /*1e490*/  ISETP.GE.AND P1, PT, R23, R228, PT ;  /* 0x000000e41700720c */ /* 0x000fe40003f26270 */
[----:B------:R-:W-:Y:S02]  /*1e4a0*/  FMNMX.FTZ R4, R179, R4, !PT ;  /* 0x00000004b3047209 */ /* 0x000fe40007810000 */
[-C--:B------:R-:W-:Y:S02]  /*1e4b0*/  ISETP.GE.OR P1, PT, R23, R227.reuse, !P1 ;  /* 0x000000e31700720c */ /* 0x080fe40004f26670 */
[----:B------:R-:W-:Y:S02]  /*1e4c0*/  FMNMX.FTZ R24, R169, R24, !PT ;  /* 0x00000018a9187209 */ /* 0x000fe40007810000 */
[----:B------:R-:W-:Y:S01]  /*1e4d0*/  FSEL R143, R5, -INF , !P6 ;  /* 0xff800000058f7808 */ /* 0x000fe20007000000 */
[----:B------:R-:W-:Y:S01]  /*1e4e0*/  VIADD R5, R22, 0x38 ;  /* 0x0000003816057836 */ /* 0x000fe20000000000 */
[----:B------:R-:W-:Y:S02]  /*1e4f0*/  FMNMX.FTZ R4, R177, R4, !PT ;  /* 0x00000004b1047209 */ /* 0x000fe40007810000 */
[----:B------:R-:W-:Y:S02]  /*1e500*/  FSEL R233, R8, -INF , !P1 ;  /* 0xff80000008e97808 */ /* 0x000fe40004800000 */
[----:B------:R-:W-:Y:S02]  /*1e510*/  ISETP.GE.AND P2, PT, R25, R228, PT ;  /* 0x000000e41900720c */ /* 0x000fe40003f46270 */
[C---:B------:R-:W-:Y:S02]  /*1e520*/  IADD3 R13, R22.reuse, 0x30, RZ ;  /* 0x00000030160d7810 */ /* 0x040fe40007ffe0ff */
[C---:B------:R-:W-:Y:S02]  /*1e530*/  IADD3 R8, R22.reuse, 0x31, RZ ;  /* 0x0000003116087810 */ /* 0x040fe40007ffe0ff */
[----:B------:R-:W-:Y:S02]  /*1e540*/  FMNMX.FTZ R24, R241, R24, !PT ;  /* 0x00000018f1187209 */ /* 0x000fe40007810000 */
[----:B------:R-:W-:Y:S02]  /*1e550*/  IADD3 R22, R22, 0x39, RZ ;  /* 0x0000003916167810 */ /* 0x000fe40007ffe0ff */
[----:B------:R-:W-:Y:S02]  /*1e560*/  FMNMX.FTZ R4, R143, R4, !PT ;  /* 0x000000048f047209 */ /* 0x000fe40007810000 */
[-C--:B------:R-:W-:Y:S02]  /*1e570*/  ISETP.GE.OR P2, PT, R25, R227.reuse, !P2 ;  /* 0x000000e31900720c */ /* 0x080fe40005746670 */
[----:B------:R-:W-:Y:S02]  /*1e580*/  FSEL R183, R183, -INF , !P5 ;  /* 0xff800000b7b77808 */ /* 0x000fe40006800000 */
[----:B------:R-:W-:Y:S02]  /*1e590*/  FMNMX.FTZ R24, R175, R24, !PT ;  /* 0x00000018af187209 */ /* 0x000fe40007810000 */
[----:B------:R-:W-:Y:S02]  /*1e5a0*/  FSEL R237, R237, -INF , !P3 ;  /* 0xff800000eded7808 */ /* 0x000fe40005800000 */
[----:B------:R-:W-:Y:S02]  /*1e5b0*/  ISETP.GE.AND P5, PT, R22, R228, PT ;  /* 0x000000e41600720c */ /* 0x000fe40003fa6270 */
[----:B------:R-:W-:Y:S02]  /*1e5c0*/  ISETP.GE.AND P3, PT, R25, R226, PT ;  /* 0x000000e21900720c */ /* 0x000fe40003f66270 */
[----:B------:R-:W-:Y:S02]  /*1e5d0*/  FMNMX.FTZ R4, R141, R4, !PT ;  /* 0x000000048d047209 */ /* 0x000fe40007810000 */
[----:B------:R-:W-:Y:S02]  /*1e5e0*/  FSEL R235, R235, -INF , !P2 ;  /* 0xff800000ebeb7808 */ /* 0x000fe40005000000 */
[----:B------:R-:W-:Y:S02]  /*1e5f0*/  FMNMX.FTZ R12, R239, R24, !PT ;  /* 0x00000018ef0c7209 */ /* 0x000fe40007810000 */
[----:B------:R-:W-:Y:S02]  /*1e600*/  ISETP.GE.AND P2, PT, R23, R226, PT ;  /* 0x000000e21700720c */ /* 0x000fe40003f46270 */
[----:B------:R-:W-:Y:S02]  /*1e610*/  ISETP.GE.AND P0, PT, R8, R228, PT ;  /* 0x000000e40800720c */ /* 0x000fe40003f06270 */
[----:B------:R-:W-:Y:S02]  /*1e620*/  ISETP.GE.OR P5, PT, R22, R227, !P5 ;  /* 0x000000e31600720c */ /* 0x000fe40006fa6670 */
[-C--:B------:R-:W-:Y:S02]  /*1e630*/  ISETP.GE.OR P3, PT, R25, R225.reuse, !P3 ;  /* 0x000000e11900720c */ /* 0x080fe40005f66670 */
[----:B------:R-:W-:Y:S01]  /*1e640*/  FSEL R181, R181, -INF , !P4 ;  /* 0xff800000b5b57808 */ /* 0x000fe20006000000 */
[----:B------:R-:W-:Y:S01]  /*1e650*/  LDSM.16.MT88.4 R24, [R205+0xc000] ;  /* 0x00c00000cd18783b */ /* 0x000fe20000004200 */
[----:B------:R-:W-:Y:S02]  /*1e660*/  FMNMX.FTZ R4, R183, R4, !PT ;  /* 0x00000004b7047209 */ /* 0x000fe40007810000 */
[----:B------:R-:W-:Y:S02]  /*1e670*/  ISETP.GE.AND P6, PT, R13, R228, PT ;  /* 0x000000e40d00720c */ /* 0x000fe40003fc6270 */
[----:B------:R-:W-:Y:S02]  /*1e680*/  FSEL R150, R18, -INF , !P5 ;  /* 0xff80000012967808 */ /* 0x000fe40006800000 */
[----:B------:R-:W-:Y:S02]  /*1e690*/  ISETP.GE.OR P2, PT, R23, R225, !P2 ;  /* 0x000000e11700720c */ /* 0x000fe40005746670 */
[-C--:B------:R-:W-:Y:S02]  /*1e6a0*/  ISETP.GE.OR P0, PT, R8, R227.reuse, !P0 ;  /* 0x000000e30800720c */ /* 0x080fe40004706670 */
[----:B------:R-:W-:Y:S02]  /*1e6b0*/  FMNMX.FTZ R12, R237, R12, !PT ;  /* 0x0000000ced0c7209 */ /* 0x000fe40007810000 */
[----:B------:R-:W-:Y:S02]  /*1e6c0*/  FSEL R147, R7, -INF , !P3 ;  /* 0xff80000007937808 */ /* 0x000fe40005800000 */
[----:B------:R-:W-:Y:S02]  /*1e6d0*/  FMNMX.FTZ R18, R181, R4, !PT ;  /* 0x00000004b5127209 */ /* 0x000fe40007810000 */
[C---:B------:R-:W-:Y:S02]  /*1e6e0*/  ISETP.GE.AND P1, PT, R13.reuse, R226, PT ;  /* 0x000000e20d00720c */ /* 0x040fe40003f26270 */
[----:B------:R-:W-:Y:S02]  /*1e6f0*/  ISETP.GE.OR P6, PT, R13, R227, !P6 ;  /* 0x000000e30d00720c */ /* 0x000fe400077c6670 */
[----:B------:R-:W-:Y:S02]  /*1e700*/  FSEL R145, R6, -INF , !P2 ;  /* 0xff80000006917808 */ /* 0x000fe40005000000 */
[----:B------:R-:W-:Y:S02]  /*1e710*/  FMNMX.FTZ R12, R235, R12, !PT ;  /* 0x0000000ceb0c7209 */ /* 0x000fe40007810000 */
[----:B------:R-:W-:Y:S02]  /*1e720*/  FSEL R171, R171, -INF , !P0 ;  /* 0xff800000abab7808 */ /* 0x000fe40004000000 */
[----:B------:R-:W-:Y:S02]  /*1e730*/  FMNMX.FTZ R6, R147, R18, !PT ;  /* 0x0000001293067209 */ /* 0x000fe40007810000 */
[-C--:B------:R-:W-:Y:S02]  /*1e740*/  ISETP.GE.OR P1, PT, R13, R225.reuse, !P1 ;  /* 0x000000e10d00720c */ /* 0x080fe40004f26670 */
[----:B------:R-:W-:Y:S02]  /*1e750*/  ISETP.GE.AND P0, PT, R8, R226, PT ;  /* 0x000000e20800720c */ /* 0x000fe40003f06270 */
[----:B------:R-:W-:Y:S02]  /*1e760*/  FSEL R173, R173, -INF , !P6 ;  /* 0xff800000adad7808 */ /* 0x000fe40007000000 */
[----:B------:R-:W-:Y:S02]  /*1e770*/  ISETP.GE.AND P6, PT, R5, R228, PT ;  /* 0x000000e40500720c */ /* 0x000fe40003fc6270 */
[----:B------:R-:W-:Y:S02]  /*1e780*/  FMNMX.FTZ R12, R233, R12, !PT ;  /* 0x0000000ce90c7209 */ /* 0x000fe40007810000 */
[----:B------:R-:W-:Y:S02]  /*1e790*/  FSEL R153, R14, -INF , !P1 ;  /* 0xff8000000e997808 */ /* 0x000fe40004800000 */
[----:B------:R-:W-:Y:S02]  /*1e7a0*/  FMNMX.FTZ R6, R145, R6, !PT ;  /* 0x0000000691067209 */ /* 0x000fe40007810000 */
[----:B------:R-:W-:Y:S02]  /*1e7b0*/  ISETP.GE.OR P0, PT, R8, R225, !P0 ;  /* 0x000000e10800720c */ /* 0x000fe40004706670 */
[CC--:B------:R-:W-:Y:S02]  /*1e7c0*/  ISETP.GE.AND P3, PT, R5.reuse, R226.reuse, PT ;  /* 0x000000e20500720c */ /* 0x0c0fe40003f66270 */
[----:B------:R-:W-:Y:S02]  /*1e7d0*/  ISETP.GE.OR P6, PT, R5, R227, !P6 ;  /* 0x000000e30500720c */ /* 0x000fe400077c6670 */
[----:B------:R-:W-:Y:S02]  /*1e7e0*/  ISETP.GE.AND P1, PT, R22, R226, PT ;  /* 0x000000e21600720c */ /* 0x000fe40003f26270 */
[----:B------:R-:W-:Y:S02]  /*1e7f0*/  FMNMX.FTZ R12, R173, R12, !PT ;  /* 0x0000000cad0c7209 */ /* 0x000fe40007810000 */
[----:B------:R-:W-:Y:S02]  /*1e800*/  FSEL R151, R10, -INF , !P0 ;  /* 0xff8000000a977808 */ /* 0x000fe40004000000 */
[----:B------:R-:W-:Y:S02]  /*1e810*/  FMNMX.FTZ R8, R153, R6, !PT ;  /* 0x0000000699087209 */ /* 0x000fe40007810000 */
[-C--:B------:R-:W-:Y:S02]  /*1e820*/  ISETP.GE.OR P3, PT, R5, R225.reuse, !P3 ;  /* 0x000000e10500720c */ /* 0x080fe40005f66670 */
[----:B------:R-:W-:Y:S02]  /*1e830*/  FSEL R155, R20, -INF , !P6 ;  /* 0xff800000149b7808 */ /* 0x000fe40007000000 */
[----:B------:R-:W-:Y:S02]  /*1e840*/  FMNMX.FTZ R12, R171, R12, !PT ;  /* 0x0000000cab0c7209 */ /* 0x000fe40007810000 */
[----:B------:R-:W-:Y:S02]  /*1e850*/  ISETP.GE.OR P1, PT, R22, R225, !P1 ;  /* 0x000000e11600720c */ /* 0x000fe40004f26670 */
[----:B------:R-:W-:Y:S02]  /*1e860*/  FSEL R149, R16, -INF , !P3 ;  /* 0xff80000010957808 */ /* 0x000fe40005800000 */
[----:B------:R-:W-:Y:S02]  /*1e870*/  FMNMX.FTZ R8, R151, R8, !PT ;  /* 0x0000000897087209 */ /* 0x000fe40007810000 */
[----:B------:R-:W-:Y:S02]  /*1e880*/  FMNMX.FTZ R7, R155, R12, !PT ;  /* 0x0000000c9b077209 */ /* 0x000fe40007810000 */
[----:B------:R-:W-:Y:S02]  /*1e890*/  FSEL R134, R3, -INF , !P1 ;  /* 0xff80000003867808 */ /* 0x000fe40004800000 */
[----:B------:R-:W-:Y:S02]  /*1e8a0*/  FMNMX.FTZ R3, R149, R8, !PT ;  /* 0x0000000895037209 */ /* 0x000fe40007810000 */
[----:B------:R-:W-:Y:S02]  /*1e8b0*/  FMNMX.FTZ R4, R150, R7, !PT ;  /* 0x0000000796047209 */ /* 0x000fe40007810000 */
[----:B------:R-:W-:Y:S03]  /*1e8c0*/  FMNMX.FTZ R6, R134, R3, !PT ;  /* 0x0000000386067209 */ /* 0x000fe60007810000 */
[----:B------:R-:W3:Y:S08]  /*1e8d0*/  SHFL.BFLY PT, R5, R4, 0x2, 0x1f ;  /* 0x0c401f0004057f89 */ /* 0x000ef000000e0000 */
[----:B------:R-:W4:Y:S01]  /*1e8e0*/  SHFL.BFLY PT, R3, R6, 0x2, 0x1f ;  /* 0x0c401f0006037f89 */ /* 0x000f2200000e0000 */
[----:B---3--:R-:W-:Y:S02]  /*1e8f0*/  FMNMX.FTZ R5, R4, R5, !PT ;  /* 0x0000000504057209 */ /* 0x008fe40007810000 */
[----:B----4-:R-:W-:Y:S05]  /*1e900*/  FMNMX.FTZ R4, R6, R3, !PT ;  /* 0x0000000306047209 */ /* 0x010fea0007810000 */
[----:B-1----:R-:W1:Y:S08]  /*1e910*/  SHFL.BFLY PT, R132, R5, 0x1, 0x1f ;  /* 0x0c201f0005847f89 */ /* 0x002e7000000e0000 */
[----:B------:R-:W3:Y:S01]  /*1e920*/  SHFL.BFLY PT, R3, R4, 0x1, 0x1f ;  /* 0x0c201f0004037f89 */ /* 0x000ee200000e0000 */
[----:B-1----:R-:W-:Y:S02]  /*1e930*/  FMNMX.FTZ R132, R5, R132, !PT ;  /* 0x0000008405847209 */ /* 0x002fe40007810000 */
[----:B---3--:R-:W-:Y:S03]  /*1e940*/  FMNMX.FTZ R3, R4, R3, !PT ;  /* 0x0000000304037209 */ /* 0x008fe60007810000 */
[----:B--2---:R-:W-:Y:S01]  /*1e950*/  FMUL.FTZ R152, R133, R132 ;  /* 0x0000008485987220 */ /* 0x004fe20000410000 */
[----:B------:R-:W-:Y:S02]  /*1e960*/  FSETP.NEU.FTZ.AND P1, PT, R132, -INF , PT ;  /* 0xff8000008400780b */ /* 0x000fe40003f3d000 */
[----:B------:R-:W-:Y:S01]  /*1e970*/  FSETP.NEU.FTZ.AND P0, PT, R3, -INF , PT ;  /* 0xff8000000300780b */ /* 0x000fe20003f1d000 */
[----:B------:R-:W-:Y:S01]  /*1e980*/  FMUL.FTZ R148, R133, R3 ;  /* 0x0000000385947220 */ /* 0x000fe20000410000 */
[----:B------:R-:W-:Y:S02]  /*1e990*/  FSEL R152, R152, RZ, P1 ;  /* 0x000000ff98987208 */ /* 0x000fe40000800000 */
[----:B------:R-:W-:Y:S02]  /*1e9a0*/  FSEL R5, R132, RZ, P1 ;  /* 0x000000ff84057208 */ /* 0x000fe40000800000 */
[----:B------:R-:W-:Y:S01]  /*1e9b0*/  FSEL R148, R148, RZ, P0 ;  /* 0x000000ff94947208 */ /* 0x000fe20000000000 */
[-CC-:B------:R-:W-:Y:S01]  /*1e9c0*/  FFMA.FTZ R162, R159, R133.reuse, -R152.reuse ;  /* 0x000000859fa27223 */ /* 0x180fe20000010898 */
[-C--:B------:R-:W-:Y:S01]  /*1e9d0*/  FFMA.FTZ R161, R163, R133.reuse, -R152 ;  /* 0x00000085a3a17223 */ /* 0x080fe20000010898 */
[----:B------:R-:W-:Y:S01]  /*1e9e0*/  FADD.FTZ R0, -R5, R0 ;  /* 0x0000000005007221 */ /* 0x000fe20000010100 */
[----:B------:R-:W-:Y:S01]  /*1e9f0*/  FSEL R5, R3, RZ, P0 ;  /* 0x000000ff03057208 */ /* 0x000fe20000000000 */
[-CC-:B------:R-:W-:Y:S01]  /*1ea00*/  FFMA.FTZ R159, R19, R133.reuse, -R148.reuse ;  /* 0x00000085139f7223 */ /* 0x180fe20000010894 */
[-C--:B------:R-:W-:Y:S01]  /*1ea10*/  FFMA.FTZ R158, R17, R133.reuse, -R148 ;  /* 0x00000085119e7223 */ /* 0x080fe20000010894 */
[----:B------:R-:W-:Y:S01]  /*1ea20*/  FMUL.FTZ R6, R133, R0 ;  /* 0x0000000085067220 */ /* 0x000fe20000410000 */
[----:B------:R-:W1:Y:S01]  /*1ea30*/  LDSM.16.MT88.4 R16, [R206+0xc000] ;  /* 0x00c00000ce10783b */ /* 0x000e620000004200 */
[----:B------:R-:W-:Y:S01]  /*1ea40*/  FADD.FTZ R0, -R5, R2 ;  /* 0x0000000205007221 */ /* 0x000fe20000010100 */
[-CC-:B------:R-:W-:Y:S01]  /*1ea50*/  FFMA.FTZ R165, R21, R133.reuse, -R152.reuse ;  /* 0x0000008515a57223 */ /* 0x180fe20000010898 */
[-C--:B------:R-:W-:Y:S01]  /*1ea60*/  FFMA.FTZ R160, R15, R133.reuse, -R152 ;  /* 0x000000850fa07223 */ /* 0x080fe20000010898 */
[-CC-:B------:R-:W-:Y:S01]  /*1ea70*/  FFMA.FTZ R167, R9, R133.reuse, -R148.reuse ;  /* 0x0000008509a77223 */ /* 0x180fe20000010894 */
[-CC-:B------:R-:W-:Y:S01]  /*1ea80*/  FFMA.FTZ R163, R11, R133.reuse, -R148.reuse ;  /* 0x000000850ba37223 */ /* 0x180fe20000010894 */
[----:B------:R-:W-:Y:S01]  /*1ea90*/  FMUL.FTZ R8, R133, R0 ;  /* 0x0000000085087220 */ /* 0x000fe20000410000 */
[----:B------:R-:W-:Y:S01]  /*1eaa0*/  MUFU.EX2 R162, R162 ;  /* 0x000000a200a27308 */ /* 0x000fe20000000800 */
[-CC-:B------:R-:W-:Y:S01]  /*1eab0*/  FFMA.FTZ R170, R141, R133.reuse, -R148.reuse ;  /* 0x000000858daa7223 */ /* 0x180fe20000010894 */
[-CC-:B------:R-:W-:Y:S01]  /*1eac0*/  FFMA.FTZ R178, R147, R133.reuse, -R148.reuse ;  /* 0x0000008593b27223 */ /* 0x180fe20000010894 */
[-CC-:B------:R-:W-:Y:S01]  /*1ead0*/  FFMA.FTZ R230, R153, R133.reuse, -R148.reuse ;  /* 0x0000008599e67223 */ /* 0x180fe20000010894 */
[-CC-:B------:R-:W-:Y:S01]  /*1eae0*/  FFMA.FTZ R232, R149, R133.reuse, -R148.reuse ;  /* 0x0000008595e87223 */ /* 0x180fe20000010894 */
[-CC-:B------:R-:W-:Y:S01]  /*1eaf0*/  FFMA.FTZ R168, R179, R133.reuse, -R148.reuse ;  /* 0x00000085b3a87223 */ /* 0x180fe20000010894 */
[-C--:B------:R-:W-:Y:S01]  /*1eb00*/  FFMA.FTZ R179, R143, R133.reuse, -R148 ;  /* 0x000000858fb37223 */ /* 0x080fe20000010894 */
[-CC-:B------:R-:W-:Y:S03]  /*1eb10*/  FFMA.FTZ R164, R243, R133.reuse, -R152.reuse ;  /* 0x00000085f3a47223 */ /* 0x180fe60000010898 */
[----:B------:R-:W2:Y:S01]  /*1eb20*/  MUFU.EX2 R165, R165 ;  /* 0x000000a500a57308 */ /* 0x000ea20000000800 */
[----:B------:R-:W-:Y:S01]  /*1eb30*/  LDSM.16.MT88.4 R140, [R204+0xe800] ;  /* 0x00e80000cc8c783b */ /* 0x000fe20000004200 */
[-CC-:B------:R-:W-:Y:S01]  /*1eb40*/  FFMA.FTZ R169, R169, R133.reuse, -R152.reuse ;  /* 0x00000085a9a97223 */ /* 0x180fe20000010898 */
[-CC-:B------:R-:W-:Y:S01]  /*1eb50*/  FFMA.FTZ R166, R241, R133.reuse, -R152.reuse ;  /* 0x00000085f1a67223 */ /* 0x180fe20000010898 */
[-C--:B------:R-:W-:Y:S01]  /*1eb60*/  FFMA.FTZ R175, R175, R133.reuse, -R152 ;  /* 0x00000085afaf7223 */ /* 0x080fe20000010898 */
[-CC-:B------:R-:W-:Y:S01]  /*1eb70*/  FFMA.FTZ R177, R177, R133.reuse, -R148.reuse ;  /* 0x00000085b1b17223 */ /* 0x180fe20000010894 */
[-CC-:B------:R-:W-:Y:S01]  /*1eb80*/  FFMA.FTZ R176, R183, R133.reuse, -R148.reuse ;  /* 0x00000085b7b07223 */ /* 0x180fe20000010894 */
[-C--:B------:R-:W-:Y:S03]  /*1eb90*/  FFMA.FTZ R183, R145, R133.reuse, -R148 ;  /* 0x0000008591b77223 */ /* 0x080fe60000010894 */
[----:B------:R-:W-:Y:S01]  /*1eba0*/  MUFU.EX2 R161, R161 ;  /* 0x000000a100a17308 */ /* 0x000fe20000000800 */
[----:B------:R-:W-:Y:S01]  /*1ebb0*/  LDSM.16.MT88.4 R144, [R203+0xf000] ;  /* 0x00f00000cb90783b */ /* 0x000fe20000004200 */
[-CC-:B------:R-:W-:Y:S01]  /*1ebc0*/  FFMA.FTZ R172, R239, R133.reuse, -R152.reuse ;  /* 0x00000085efac7223 */ /* 0x180fe20000010898 */
[-CC-:B------:R-:W-:Y:S01]  /*1ebd0*/  FFMA.FTZ R237, R237, R133.reuse, -R152.reuse ;  /* 0x00000085eded7223 */ /* 0x180fe20000010898 */
[-C--:B------:R-:W-:Y:S01]  /*1ebe0*/  FFMA.FTZ R174, R235, R133.reuse, -R152 ;  /* 0x00000085ebae7223 */ /* 0x080fe20000010898 */
[-C--:B------:R-:W-:Y:S01]  /*1ebf0*/  FFMA.FTZ R235, R151, R133.reuse, -R148 ;  /* 0x0000008597eb7223 */ /* 0x080fe20000010894 */
[-C--:B------:R-:W-:Y:S01]  /*1ec00*/  FFMA.FTZ R233, R233, R133.reuse, -R152 ;  /* 0x00000085e9e97223 */ /* 0x080fe20000010898 */
[--C-:B------:R-:W-:Y:S03]  /*1ec10*/  FFMA.FTZ R181, R181, R133, -R148.reuse ;  /* 0x00000085b5b57223 */ /* 0x100fe60000010894 */
[----:B------:R-:W3:Y:S01]  /*1ec20*/  MUFU.EX2 R160, R160 ;  /* 0x000000a000a07308 */ /* 0x000ee20000000800 */
[----:B--2---:R-:W-:Y:S01]  /*1ec30*/  F2FP.BF16.F32.PACK_AB R136, R162, R165 ;  /* 0x000000a5a288723e */ /* 0x004fe200000010ff */
[-C--:B------:R-:W-:Y:S01]  /*1ec40*/  FFMA.FTZ R148, R134, R133.reuse, -R148 ;  /* 0x0000008586947223 */ /* 0x080fe20000010894 */
[-CC-:B------:R-:W-:Y:S01]  /*1ec50*/  FFMA.FTZ R180, R171, R133.reuse, -R152.reuse ;  /* 0x00000085abb47223 */ /* 0x180fe20000010898 */
[-CC-:B------:R-:W-:Y:S01]  /*1ec60*/  FFMA.FTZ R171, R155, R133.reuse, -R152.reuse ;  /* 0x000000859bab7223 */ /* 0x180fe20000010898 */
[-CC-:B------:R-:W-:Y:S01]  /*1ec70*/  FFMA.FTZ R173, R173, R133.reuse, -R152.reuse ;  /* 0x00000085adad7223 */ /* 0x180fe20000010898 */
[----:B------:R-:W-:Y:S01]  /*1ec80*/  FFMA.FTZ R152, R150, R133, -R152 ;  /* 0x0000008596987223 */ /* 0x000fe20000010898 */
[----:B------:R-:W-:Y:S03]  /*1ec90*/  ISETP.GT.AND P0, PT, R224, R211, PT ;  /* 0x000000d3e000720c */ /* 0x000fe60003f04270 */
[----:B------:R-:W-:Y:S10]  /*1eca0*/  MUFU.EX2 R167, R167 ;  /* 0x000000a700a77308 */ /* 0x000ff40000000800 */
[----:B------:R-:W2:Y:S01]  /*1ecb0*/  MUFU.EX2 R159, R159 ;  /* 0x0000009f009f7308 */ /* 0x000ea20000000800 */
[----:B---3--:R-:W-:Y:S09]  /*1ecc0*/  F2FP.BF16.F32.PACK_AB R138, R160, R161 ;  /* 0x000000a1a08a723e */ /* 0x008ff200000010ff */
[----:B------:R-:W-:Y:S10]  /*1ecd0*/  MUFU.EX2 R158, R158 ;  /* 0x0000009e009e7308 */ /* 0x000ff40000000800 */
[----:B------:R-:W3:Y:S01]  /*1ece0*/  MUFU.EX2 R163, R163 ;  /* 0x000000a300a37308 */ /* 0x000ee20000000800 */
[----:B--2---:R-:W-:Y:S09]  /*1ecf0*/  F2FP.BF16.F32.PACK_AB R137, R159, R167 ;  /* 0x000000a79f89723e */ /* 0x004ff200000010ff */
[----:B------:R-:W2:Y:S10]  /*1ed00*/  MUFU.EX2 R2, R6 ;  /* 0x0000000600027308 */ /* 0x000eb40000000800 */
[----:B------:R-:W4:Y:S01]  /*1ed10*/  MUFU.EX2 R0, R8 ;  /* 0x0000000800007308 */ /* 0x000f220000000800 */
[----:B---3--:R-:W-:Y:S09]  /*1ed20*/  F2FP.BF16.F32.PACK_AB R139, R163, R158 ;  /* 0x0000009ea38b723e */ /* 0x008ff200000010ff */
[----:B------:R-:W-:Y:S01]  /*1ed30*/  MUFU.EX2 R182, R152 ;  /* 0x0000009800b67308 */ /* 0x000fe20000000800 */
        /* <DEDUP_REMOVED lines=307> */
.L_x_2774:
        /* <DEDUP_REMOVED lines=14> */
.L_x_2800:
        /* <DEDUP_REMOVED lines=277> */
.L_x_2786:
        /* <DEDUP_REMOVED lines=8> */
.L_x_2787:
[----:B------:R-:W-:Y:S05]  /*21320*/  BSYNC B0 ;  /* 0x0000000000007941 */ /* 0x000fea0003800000 */
.L_x_2785:
        /* <DEDUP_REMOVED lines=54> */
.L_x_2789:
[----:B------:R-:W-:Y:S05]  /*21690*/  BSYNC B0 ;  /* 0x0000000000007941 */ /* 0x000fea0003800000 */
.L_x_2788:
        /* <DEDUP_REMOVED lines=57> */
.L_x_2791:
[----:B------:R-:W-:Y:S05]  /*21a30*/  BSYNC B0 ;  /* 0x0000000000007941 */ /* 0x000fea0003800000 */
.L_x_2790:
        /* <DEDUP_REMOVED lines=24> */
.L_x_2793:
[----:B------:R-:W-:Y:S05]  /*21bc0*/  BSYNC B0 ;  /* 0x0000000000007941 */ /* 0x000fea0003800000 */
.L_x_2792:
        /* <DEDUP_REMOVED lines=24> */
.L_x_2795:
[----:B------:R-:W-:Y:S05]  /*21d50*/  BSYNC B0 ;  /* 0x0000000000007941 */ /* 0x000fea0003800000 */
.L_x_2794:
[----:B------:R-:W-:-:S04]  /*21d60*/  MOV R215, 0x0 ;  /* 0x0000000000d77802 */ /* 0x000fc80000000f00 */
[----:B-12345:R-:W-:Y:S05]  /*21d70*/  @P1 RET.REL.NODEC R214 `(_ZN5flash24flash_fwd_splitkv_kernelI23Flash_fwd_kernel_traitsILi192ELi64ELi64ELi4ELb0ELb0EN7cutlass10bfloat16_tE19Flash_kernel_traitsILi192ELi64ELi64ELi4ES3_EELb0ELb1ELb0ELb0ELb0ELb1ELb0ELb1EEEvNS_16Flash_fwd_paramsE) ;  /* 0xfffffde0d6a01950 */ /* 0x03efea0003c3ffff */
        /* <DEDUP_REMOVED lines=20> */
[----:B-1----:R-:W-:Y:S05]  /*21ec0*/  @P0 RET.REL.NODEC R214 `(_ZN5flash24flash_fwd_splitkv_kernelI23Flash_fwd_kernel_traitsILi192ELi64ELi64ELi4ELb0ELb0EN7cutlass10bfloat16_tE19Flash_kernel_traitsILi192ELi64ELi64ELi4ES3_EELb0ELb1ELb0ELb0ELb0ELb1ELb0ELb1EEEvNS_16Flash_fwd_paramsE) ;  /* 0xfffffde0d64c0950 */ /* 0x002fea0003c3ffff */
[----:B------:R-:W-:Y:S01]  /*21ed0*/  R2UR UR4, R6 ;  /* 0x00000000060472ca */ /* 0x000fe200000e0000 */
[----:B------:R-:W-:Y:S01]  /*21ee0*/  IMAD.MOV.U32 R215, RZ, RZ, 0x0 ;  /* 0x00000000ffd77424 */ /* 0x000fe200078e00ff */
[----:B------:R-:W-:-:S13]  /*21ef0*/  R2UR UR5, R7 ;  /* 0x00000000070572ca */ /* 0x000fda00000e0000 */
[----:B------:R1:W-:Y:S02]  /*21f00*/  ST.E.128 desc[UR4][R2.64+0x100], R56 ;  /* 0x0001003802007985 */ /* 0x0003e4000c101d04 */
[----:B-1----:R-:W-:Y:S05]  /*21f10*/  RET.REL.NODEC R214 `(_ZN5flash24flash_fwd_splitkv_kernelI23Flash_fwd_kernel_traitsILi192ELi64ELi64ELi4ELb0ELb0EN7cutlass10bfloat16_tE19Flash_kernel_traitsILi192ELi64ELi64ELi4ES3_EELb0ELb1ELb0ELb0ELb0ELb1ELb0ELb1EEEvNS_16Flash_fwd_paramsE) ;  /* 0xfffffde0d6387950 */ /* 0x002fea0003c3ffff */
.L_x_2784:
[----:B------:R-:W-:Y:S01]  /*21f20*/  MOV R5, 0x2 ;  /* 0x0000000200057802 */ /* 0x000fe20000000f00 */
[----:B------:R-:W-:Y:S01]  /*21f30*/  IMAD.MOV.U32 R0, RZ, RZ, 0x1f ;  /* 0x0000001fff007424 */ /* 0x000fe200078e00ff */
[----:B------:R-:W-:-:S07]  /*21f40*/  MOV R2, 0xffffffff ;  /* 0xffffffff00027802 */ /* 0x000fce0000000f00 */
[----:B-1---5:R-:W-:Y:S05]  /*21f50*/  WARPSYNC.COLLECTIVE R2, `(.L_x_2796) ;  /* 0x0000000002087348 */ /* 0x022fea0003c00000 */
[----:B------:R2:W3:Y:S02]  /*21f60*/  SHFL.BFLY P0, R13, R231, R5, R0 ;  /* 0x0c000005e70d7389 */ /* 0x0004e40000000000 */
[----:B-123-5:R-:W-:Y:S01]  /*21f70*/  ENDCOLLECTIVE ;  /* 0x000000000000791b */ /* 0x02efe20003800000 */
.L_x_2796:
[----:B------:R-:W-:Y:S02]  /*21f80*/  IMAD.MOV.U32 R8, RZ, RZ, R13 ;  /* 0x000000ffff087224 */ /* 0x000fe400078e000d */
[----:B------:R-:W-:Y:S02]  /*21f90*/  IMAD.MOV.U32 R5, RZ, RZ, 0x1 ;  /* 0x00000001ff057424 */ /* 0x000fe400078e00ff */
[----:B------:R-:W-:-:S05]  /*21fa0*/  FADD.FTZ R9, R8, R231 ;  /* 0x000000e708097221 */ /* 0x000fca0000010000 */
[----:B------:R-:W-:-:S07]  /*21fb0*/  MOV R231, R9 ;  /* 0x0000000900e77202 */ /* 0x000fce0000000f00 */
[----:B------:R-:W-:Y:S05]  /*21fc0*/  WARPSYNC.COLLECTIVE R2, `(.L_x_2797) ;  /* 0x0000000002087348 */ /* 0x000fea0003c00000 */
[----:B------:R1:W2:Y:S02]  /*21fd0*/  SHFL.BFLY P0, R13, R231, R5, R0 ;  /* 0x0c000005e70d7389 */ /* 0x0002a40000000000 */
[----:B-12---:R-:W-:Y:S01]  /*21fe0*/  ENDCOLLECTIVE ;  /* 0x000000000000791b */ /* 0x006fe20003800000 */
.L_x_2797:
[----:B------:R-:W-:Y:S01]  /*21ff0*/  MOV R231, R229 ;  /* 0x000000e500e77202 */ /* 0x000fe20000000f00 */
[----:B------:R-:W-:Y:S01]  /*22000*/  IMAD.MOV.U32 R5, RZ, RZ, 0x2 ;  /* 0x00000002ff057424 */ /* 0x000fe200078e00ff */
[----:B------:R-:W-:-:S07]  /*22010*/  MOV R8, R13 ;  /* 0x0000000d00087202 */ /* 0x000fce0000000f00 */
[----:B------:R-:W-:Y:S05]  /*22020*/  WARPSYNC.COLLECTIVE R2, `(.L_x_2798) ;  /* 0x0000000002087348 */ /* 0x000fea0003c00000 */
[----:B------:R1:W2:Y:S02]  /*22030*/  SHFL.BFLY P0, R13, R231, R5, R0 ;  /* 0x0c000005e70d7389 */ /* 0x0002a40000000000 */
[----:B-12---:R-:W-:Y:S01]  /*22040*/  ENDCOLLECTIVE ;  /* 0x000000000000791b */ /* 0x006fe20003800000 */
.L_x_2798:
[----:B------:R-:W-:Y:S01]  /*22050*/  FADD.FTZ R8, R9, R8 ;  /* 0x0000000809087221 */ /* 0x000fe20000010000 */
[----:B------:R-:W-:Y:S01]  /*22060*/  FADD.FTZ R12, R13, R229 ;  /* 0x000000e50d0c7221 */ /* 0x000fe20000010000 */
[----:B------:R-:W-:-:S04]  /*22070*/  MOV R5, 0x1 ;  /* 0x0000000100057802 */ /* 0x000fc80000000f00 */
[----:B------:R-:W-:-:S07]  /*22080*/  MOV R231, R12 ;  /* 0x0000000c00e77202 */ /* 0x000fce0000000f00 */
[----:B------:R-:W-:Y:S05]  /*22090*/  WARPSYNC.COLLECTIVE R2, `(.L_x_2799) ;  /* 0x0000000002087348 */ /* 0x000fea0003c00000 */
[----:B------:R1:W2:Y:S02]  /*220a0*/  SHFL.BFLY P0, R13, R231, R5, R0 ;  /* 0x0c000005e70d7389 */ /* 0x0002a40000000000 */
[----:B-12---:R-:W-:Y:S01]  /*220b0*/  ENDCOLLECTIVE ;  /* 0x000000000000791b */ /* 0x006fe20003800000 */
.L_x_2799:
[----:B------:R-:W-:Y:S05]  /*220c0*/  BRA `(.L_x_2800) ;  /* 0xffffffe000207947 */ /* 0x000fea000383ffff */
.L_x_2801:
        /* <DEDUP_REMOVED lines=11> */
.L_x_7903:


//--------------------- .text._ZN5flash24flash_fwd_splitkv_kernelI23Flash_fwd_kernel_traitsILi192ELi64ELi64ELi4ELb0ELb0EN7cutlass10bfloat16_tE19Flash_kernel_traitsILi192ELi64ELi64ELi4ES3_EELb0ELb1ELb0ELb0ELb0ELb0ELb1ELb0EEEvNS_16Flash_fwd_paramsE --------------------------
	.section	.text._ZN5flash24flash_fwd_splitkv_kernelI23Flash_fwd_kernel_traitsILi192ELi64ELi64ELi4ELb0ELb0EN7cutlass10bfloat16_tE19Flash_kernel_traitsILi192ELi64ELi64ELi4ES3_EELb0ELb1ELb0ELb0ELb0ELb0ELb1ELb0EEEvNS_16Flash_fwd_paramsE,"ax",@progbits
	.align	128
        .global         _ZN5flash24flash_fwd_splitkv_kernelI23Flash_fwd_kernel_traitsILi192ELi64ELi64ELi4ELb0ELb0EN7cutlass10bfloat16_tE19Flash_kernel_traitsILi192ELi64ELi64ELi4ES3_EELb0ELb1ELb0ELb0ELb0ELb0ELb1ELb0EEEvNS_16Flash_fwd_paramsE
        .type           _ZN5flash24flash_fwd_splitkv_kernelI23Flash_fwd_kernel_traitsILi192ELi64ELi64ELi4ELb0ELb0EN7cutlass10bfloat16_tE19Flash_kernel_traitsILi192ELi64ELi64ELi4ES3_EELb0ELb1ELb0ELb0ELb0ELb0ELb1ELb0EEEvNS_16Flash_fwd_paramsE,@function
        .size           _ZN5flash24flash_fwd_splitkv_kernelI23Flash_fwd_kernel_traitsILi192ELi64ELi64ELi4ELb0ELb0EN7cutlass10bfloat16_tE19Flash_kernel_traitsILi192ELi64ELi64ELi4ES3_EELb0ELb1ELb0ELb0ELb0ELb0ELb1ELb0EEEvNS_16Flash_fwd_paramsE,(.L_x_7944 - _ZN5flash24flash_fwd_splitkv_kernelI23Flash_fwd_kernel_traitsILi192ELi64ELi64ELi4ELb0ELb0EN7cutlass10bfloat16_tE19Flash_kernel_traitsILi192ELi64ELi64ELi4ES3_EELb0ELb1ELb0ELb0ELb0ELb0ELb1ELb0EEEvNS_16Flash_fwd_paramsE)
        .other          _ZN5flash24flash_fwd_splitkv_kernelI23Flash_fwd_kernel_traitsILi192ELi64ELi64ELi4ELb0ELb0EN7cutlass10bfloat16_tE19Flash_kernel_traitsILi192ELi64ELi64ELi4ES3_EELb0ELb1ELb0ELb0ELb0ELb0ELb1ELb0EEEvNS_16Flash_fwd_paramsE,@"STO_CUDA_ENTRY STV_DEFAULT"
_ZN5flash24flash_fwd_splitkv_kernelI23Flash_fwd_kernel_traitsILi192ELi64ELi64ELi4ELb0ELb0EN7cutlass10bfloat16_tE19Flash_kernel_traitsILi192ELi64ELi64ELi4ES3_EELb0ELb1ELb0ELb0ELb0ELb0ELb1ELb0EEEvNS_16Flash_fwd_paramsE:
.text._ZN5flash24flash_fwd_splitkv_kernelI23Flash_fwd_kernel_traitsILi192ELi64ELi64ELi4ELb0ELb0EN7cutlass10bfloat16_tE19Flash_kernel_traitsILi192ELi64ELi64ELi4ES3_EELb0ELb1ELb0ELb0ELb0ELb0ELb1ELb0EEEvNS_16Flash_fwd_paramsE:
[----:B------:R-:W-:Y:S01]  /*0000*/  LDC R1, c[0x0][0x28] ;  /* 0x00000a00ff017b82 */ /* 0x000fe20000000800 */
[----:B------:R-:W-:-:S07]  /*0010*/  ULDC UR6, c[0x0][0x270] ;  /* 0x00009c0000067ab9 */ /* 0x000fce0000000800 */
[----:B------:R-:W1:Y:S01]  /*0020*/  S2UR UR12, SR_CTAID.Z ;  /* 0x00000000000c79c3 */ /* 0x000e620000002700 */
[----:B------:R-:W2:Y:S01]  /*0030*/  I2F.U32.RP R2, UR6 ;  /* 0x0000000600027d06 */ /* 0x000ea20008209000 */
[----:B------:R-:W-:Y:S01]  /*0040*/  UISETP.NE.U32.AND UP2, UPT, UR6, URZ, UPT ;  /* 0x0000003f0600728c */ /* 0x000fe2000bf45070 */
[----:B------:R-:W-:Y:S01]  /*0050*/  ULDC.64 UR8, c[0x0][0x2f0] ;  /* 0x0000bc0000087ab9 */ /* 0x000fe20000000a00 */
[----:B------:R-:W-:-:S05]  /*0060*/  ULDC.64 UR22, c[0x0][0x208] ;  /* 0x0000820000167ab9 */ /* 0x000fca0000000a00 */
[----:B--2---:R-:W2:Y:S02]  /*0070*/  MUFU.RCP R0, R2 ;  /* 0x0000000200007308 */ /* 0x004ea40000001000 */
[----:B--2---:R-:W-:-:S06]  /*0080*/  VIADD R0, R0, 0xffffffe ;  /* 0x0ffffffe00007836 */ /* 0x004fcc0000000000 */
[----:B------:R-:W2:Y:S02]  /*0090*/  F2I.FTZ.U32.TRUNC.NTZ R0, R0 ;  /* 0x0000000000007305 */ /* 0x000ea4000021f000 */
[----:B--2---:R-:W-:-:S13]  /*00a0*/  R2UR UR5, R0 ;  /* 0x00000000000572ca */ /* 0x004fda00000e0000 */
[----:B------:R-:W-:-:S04]  /*00b0*/  UIADD3 UR4, URZ, -UR5, URZ ;  /* 0x800000053f047290 */ /* 0x000fc8000fffe03f */
[----:B------:R-:W-:-:S03]  /*00c0*/  UIMAD UR7, UR4, UR6, URZ ;  /* 0x00000006040772a4 */ /* 0x000fc6000f8e023f */
[----:B------:R-:W-:Y:S02]  /*00d0*/  UMOV UR4, URZ ;  /* 0x0000003f00047c82 */ /* 0x000fe40008000000 */
[----:B------:R-:W-:-:S04]  /*00e0*/  UIMAD.WIDE.U32 UR4, UR5, UR7, UR4 ;  /* 0x00000007050472a5 */ /* 0x000fc8000f8e0004 */
[----:B-1----:R-:W-:-:S03]  /*00f0*/  UIMAD.WIDE.U32 UR10, UR5, UR12, URZ ;  /* 0x0000000c050a72a5 */ /* 0x002fc6000f8e003f */
[----:B------:R-:W-:Y:S01]  /*0100*/  ULDC.64 UR4, c[0x0][0x2f0] ;  /* 0x0000bc0000047ab9 */ /* 0x000fe20000000a00 */
[----:B------:R-:W-:Y:S02]  /*0110*/  UIADD3 UR7, -UR11, URZ, URZ ;  /* 0x0000003f0b077290 */ /* 0x000fe4000fffe13f */
[----:B------:R-:W-:Y:S02]  /*0120*/  UISETP.NE.U32.AND UP1, UPT, UR4, URZ, UPT ;  /* 0x0000003f0400728c */ /* 0x000fe4000bf25070 */
[----:B------:R-:W-:Y:S02]  /*0130*/  UIMAD UR7, UR6, UR7, UR12 ;  /* 0x00000007060772a4 */ /* 0x000fe4000f8e020c */
[----:B------:R-:W-:Y:S02]  /*0140*/  UISETP.NE.AND.EX UP1, UPT, UR5, URZ, UPT, UP1 ;  /* 0x0000003f0500728c */ /* 0x000fe4000bf25310 */
[----:B------:R-:W-:Y:S01]  /*0150*/  UISETP.GE.U32.AND UP0, UPT, UR7, UR6, UPT ;  /* 0x000000060700728c */ /* 0x000fe2000bf06070 */
[----:B------:R-:W-:-:S03]  /*0160*/  ULDC.64 UR4, c[0x0][0x300] ;  /* 0x0000c00000047ab9 */ /* 0x000fc60000000a00 */
[----:B------:R-:W-:-:S07]  /*0170*/  PLOP3.LUT P2, PT, PT, PT, UP1, 0x80, 0x0 ;  /* 0x000000000000781c */ /* 0x000fce0003f4f018 */
[----:B------:R-:W-:Y:S02]  /*0180*/  @UP0 UIADD3 UR7, UR7, -UR6, URZ ;  /* 0x8000000607070290 */ /* 0x000fe4000fffe03f */
[----:B------:R-:W-:Y:S02]  /*0190*/  @UP0 UIADD3 UR11, UR11, 0x1, URZ ;  /* 0x000000010b0b0890 */ /* 0x000fe4000fffe03f */
[----:B------:R-:W-:Y:S02]  /*01a0*/  UISETP.GE.U32.AND UP3, UPT, UR7, UR6, UPT ;  /* 0x000000060700728c */ /* 0x000fe4000bf66070 */
[----:B------:R-:W-:Y:S01]  /*01b0*/  UISETP.NE.U32.AND UP0, UPT, UR4, URZ, UPT ;  /* 0x0000003f0400728c */ /* 0x000fe2000bf05070 */
[----:B------:R-:W-:-:S03]  /*01c0*/  ULDC.U8 UR7, c[0x0][0x3c2] ;  /* 0x0000f08000077ab9 */ /* 0x000fc60000000000 */
[----:B------:R-:W-:-:S03]  /*01d0*/  UISETP.NE.AND.EX UP0, UPT, UR5, URZ, UPT, UP0 ;  /* 0x0000003f0500728c */ /* 0x000fc6000bf05300 */
[----:B------:R-:W-:Y:S02]  /*01e0*/  ULDC.64 UR4, c[0x0][0x2f8] ;  /* 0x0000be0000047ab9 */ /* 0x000fe40000000a00 */
[----:B------:R-:W-:Y:S01]  /*01f0*/  @UP3 UIADD3 UR11, UR11, 0x1, URZ ;  /* 0x000000010b0b3890 */ /* 0x000fe2000fffe03f */
[----:B------:R-:W-:Y:S01]  /*0200*/  PLOP3.LUT P0, PT, PT, PT, UP0, 0x80, 0x0 ;  /* 0x000000000000781c */ /* 0x000fe20003f0f008 */
[----:B------:R-:W-:Y:S02]  /*0210*/  @!UP2 ULOP3.LUT UR11, URZ, UR6, URZ, 0x33, !UPT ;  /* 0x000000063f0ba292 */ /* 0x000fe4000f8e333f */
[----:B------:R-:W-:Y:S02]  /*0220*/  UISETP.NE.AND UP3, UPT, UR7, URZ, UPT ;  /* 0x0000003f0700728c */ /* 0x000fe4000bf65270 */
[----:B------:R-:W-:Y:S01]  /*0230*/  UIMAD.WIDE UR8, UR11, 0x4, UR8 ;  /* 0x000000040b0878a5 */ /* 0x000fe2000f8e0208 */
[----:B------:R-:W-:Y:S01]  /*0240*/  @UP0 ULDC.64 UR14, c[0x0][0x300] ;  /* 0x0000c000000e0ab9 */ /* 0x000fe20000000a00 */
[----:B------:R-:W-:-:S02]  /*0250*/  UISETP.EQ.U32.AND UP2, UPT, UR4, URZ, UPT ;  /* 0x0000003f0400728c */ /* 0x000fc4000bf42070 */
[----:B------:R-:W-:Y:S02]  /*0260*/  @UP0 UIMAD.WIDE UR14, UR11, 0x4, UR14 ;  /* 0x000000040b0e08a5 */ /* 0x000fe4000f8e020e */
[----:B------:R-:W-:Y:S01]  /*0270*/  IMAD.U32 R10, RZ, RZ, UR8 ;  /* 0x00000008ff0a7e24 */ /* 0x000fe2000f8e00ff */
[----:B------:R-:W-:Y:S01]  /*0280*/  UISETP.EQ.OR.EX UP2, UPT, UR5, URZ, !UP3, UP2 ;  /* 0x0000003f0500728c */ /* 0x000fe2000df42720 */
[----:B------:R-:W-:Y:S01]  /*0290*/  IMAD.U32 R11, RZ, RZ, UR9 ;  /* 0x00000009ff0b7e24 */ /* 0x000fe2000f8e00ff */
[----:B------:R-:W-:Y:S01]  /*02a0*/  ULDC.64 UR8, c[0x0][0x2f8] ;  /* 0x0000be0000087ab9 */ /* 0x000fe20000000a00 */
[----:B------:R-:W-:Y:S02]  /*02b0*/  IMAD.U32 R8, RZ, RZ, UR14 ;  /* 0x0000000eff087e24 */ /* 0x000fe4000f8e00ff */
[----:B------:R-:W-:Y:S01]  /*02c0*/  IMAD.U32 R9, RZ, RZ, UR15 ;  /* 0x0000000fff097e24 */ /* 0x000fe2000f8e00ff */
[----:B------:R-:W2:Y:S04]  /*02d0*/  @P2 LDG.E R4, desc[UR22][R10.64] ;  /* 0x000000160a042981 */ /* 0x000ea8000c1e1900 */
[----:B------:R-:W3:Y:S01]  /*02e0*/  @P2 LDG.E R0, desc[UR22][R10.64+0x4] ;  /* 0x000004160a002981 */ /* 0x000ee2000c1e1900 */
[----:B------:R-:W-:Y:S01]  /*02f0*/  PLOP3.LUT P1, PT, PT, PT, UP2, 0x80, 0x0 ;  /* 0x000000000000781c */ /* 0x000fe20003f2f028 */
[----:B------:R-:W-:-:S02]  /*0300*/  UIMAD.WIDE UR8, UR11, 0x4, UR8 ;  /* 0x000000040b0878a5 */ /* 0x000fc4000f8e0208 */
[----:B------:R-:W4:Y:S04]  /*0310*/  @P0 LDG.E R2, desc[UR22][R8.64] ;  /* 0x0000001608020981 */ /* 0x000f28000c1e1900 */
[----:B------:R-:W-:Y:S02]  /*0320*/  IMAD.U32 R6, RZ, RZ, UR8 ;  /* 0x00000008ff067e24 */ /* 0x000fe4000f8e00ff */
[----:B------:R-:W-:-:S05]  /*0330*/  IMAD.U32 R7, RZ, RZ, UR9 ;  /* 0x00000009ff077e24 */ /* 0x000fca000f8e00ff */
[----:B------:R-:W5:Y:S01]  /*0340*/  @!P1 LDG.E R3, desc[UR22][R6.64] ;  /* 0x0000001606039981 */ /* 0x000f62000c1e1900 */
[----:B------:R-:W-:Y:S01]  /*0350*/  UMOV UR10, 0xffffffff ;  /* 0xffffffff000a7882 */ /* 0x000fe20000000000 */
[----:B------:R-:W-:Y:S01]  /*0360*/  UMOV UR26, URZ ;  /* 0x0000003f001a7c82 */ /* 0x000fe20008000000 */
[----:B------:R-:W-:Y:S01]  /*0370*/  UMOV UR27, 0xffffffff ;  /* 0xffffffff001b7882 */ /* 0x000fe20000000000 */
[----:B------:R-:W1:Y:S08]  /*0380*/  S2UR UR17, SR_CTAID.X ;  /* 0x00000000001179c3 */ /* 0x000e700000002500 */
[----:B------:R-:W1:Y:S01]  /*0390*/  S2UR UR7, SR_CTAID.Y ;  /* 0x00000000000779c3 */ /* 0x000e620000002600 */
[----:B--2---:R-:W-:-:S02]  /*03a0*/  @P2 R2UR UR10, R4 ;  /* 0x00000000040a22ca */ /* 0x004fc400000e0000 */
[----:B---3--:R-:W-:Y:S02]  /*03b0*/  @P2 R2UR UR21, R0 ;  /* 0x00000000001522ca */ /* 0x008fe400000e0000 */
[----:B----4-:R-:W-:Y:S02]  /*03c0*/  @P0 R2UR UR26, R2 ;  /* 0x00000000021a02ca */ /* 0x010fe400000e0000 */
[----:B------:R-:W-:-:S04]  /*03d0*/  ISETP.NE.U32.AND P0, PT, RZ, UR4, PT ;  /* 0x00000004ff007c0c */ /* 0x000fc8000bf05070 */
[----:B------:R-:W-:-:S05]  /*03e0*/  ISETP.NE.AND.EX P0, PT, RZ, UR5, PT, P0 ;  /* 0x00000005ff007c0c */ /* 0x000fca000bf05300 */
[----:B------:R-:W-:Y:S02]  /*03f0*/  @UP1 UIADD3 UR21, UR21, -UR10, URZ ;  /* 0x8000000a15151290 */ /* 0x000fe4000fffe03f */
[----:B------:R-:W-:Y:S01]  /*0400*/  UIADD3 UR4, -UR11, URZ, URZ ;  /* 0x0000003f0b047290 */ /* 0x000fe2000fffe13f */
[----:B-----5:R-:W-:-:S03]  /*0410*/  @!P1 R2UR UR27, R3 ;  /* 0x00000000031b92ca */ /* 0x020fc600000e0000 */
[----:B------:R-:W-:Y:S01]  /*0420*/  UIMAD UR12, UR6, UR4, UR12 ;  /* 0x00000004060c72a4 */ /* 0x000fe2000f8e020c */
[----:B------:R-:W-:Y:S01]  /*0430*/  @!UP1 ULDC UR21, c[0x0][0x2c4] ;  /* 0x0000b10000159ab9 */ /* 0x000fe20000000800 */
[----:B-1----:R-:W-:Y:S10]  /*0440*/  @!P0 BRA `(.L_x_2802) ;  /* 0x00000000001c8947 */ /* 0x002ff40003800000 */
[----:B------:R-:W-:-:S13]  /*0450*/  PLOP3.LUT P0, PT, PT, PT, UP3, 0x80, 0x0 ;  /* 0x000000000000781c */ /* 0x000fda0003f0f038 */
[----:B------:R-:W2:Y:S04]  /*0460*/  @P0 LDG.E R0, desc[UR22][R6.64+0x4] ;  /* 0x0000041606000981 */ /* 0x000ea8000c1e1900 */
[----:B------:R-:W3:Y:S01]  /*0470*/  @!P0 LDG.E R2, desc[UR22][R6.64] ;  /* 0x0000001606028981 */ /* 0x000ee2000c1e1900 */
[----:B--2---:R-:W-:-:S13]  /*0480*/  @P0 R2UR UR8, R0 ;  /* 0x00000000000802ca */ /* 0x004fda00000e0000 */
[----:B------:R-:W-:-:S07]  /*0490*/  @UP3 UIADD3 UR8, UR8, -UR27, URZ ;  /* 0x8000001b08083290 */ /* 0x000fce000fffe03f */
[----:B---3--:R-:W-:Y:S01]  /*04a0*/  @!P0 R2UR UR8, R2 ;  /* 0x00000000020882ca */ /* 0x008fe200000e0000 */
[----:B------:R-:W-:-:S14]  /*04b0*/  BRA `(.L_x_2803) ;  /* 0x0000000000047947 */ /* 0x000fdc0003800000 */
.L_x_2802:
[----:B------:R-:W-:-:S04]  /*04c0*/  ULDC UR8, c[0x0][0x2c8] ;  /* 0x0000b20000087ab9 */ /* 0x000fc80000000800 */
.L_x_2803:
[----:B------:R-:W-:Y:S02]  /*04d0*/  ULDC.64 UR4, c[0x0][0x308] ;  /* 0x0000c20000047ab9 */ /* 0x000fe40000000a00 */
[----:B------:R-:W-:-:S04]  /*04e0*/  UISETP.NE.U32.AND UP1, UPT, UR4, URZ, UPT ;  /* 0x0000003f0400728c */ /* 0x000fc8000bf25070 */
[----:B------:R-:W-:-:S06]  /*04f0*/  UISETP.NE.AND.EX UP1, UPT, UR5, URZ, UPT, UP1 ;  /* 0x0000003f0500728c */ /* 0x000fcc000bf25310 */
[----:B------:R-:W-:-:S05]  /*0500*/  PLOP3.LUT P0, PT, PT, PT, UP1, 0x80, 0x0 ;  /* 0x000000000000781c */ /* 0x000fca0003f0f018 */
[----:B------:R-:W-:Y:S02]  /*0510*/  @UP1 ULDC.64 UR4, c[0x0][0x308] ;  /* 0x0000c20000041ab9 */ /* 0x000fe40000000a00 */
[----:B------:R-:W-:-:S06]  /*0520*/  @UP1 UIMAD.WIDE UR4, UR11, 0x4, UR4 ;  /* 0x000000040b0418a5 */ /* 0x000fcc000f8e0204 */
[----:B------:R-:W-:Y:S02]  /*0530*/  IMAD.U32 R3, RZ, RZ, UR5 ;  /* 0x00000005ff037e24 */ /* 0x000fe4000f8e00ff */
[----:B------:R-:W-:-:S05]  /*0540*/  IMAD.U32 R2, RZ, RZ, UR4 ;  /* 0x00000004ff027e24 */ /* 0x000fca000f8e00ff */
[----:B------:R1:W5:Y:S01]  /*0550*/  @P0 LDG.E R3, desc[UR22][R2.64] ;  /* 0x0000001602030981 */ /* 0x000362000c1e1900 */
[----:B------:R-:W-:-:S04]  /*0560*/  USHF.L.U32 UR17, UR17, 0x6, URZ ;  /* 0x0000000611117899 */ /* 0x000fc8000800063f */
[----:B------:R-:W-:-:S06]  /*0570*/  UISETP.GT.AND UP0, UPT, UR21, UR17, UPT ;  /* 0x000000111500728c */ /* 0x000fcc000bf04270 */
[----:B------:R-:W-:-:S13]  /*0580*/  PLOP3.LUT P1, PT, PT, PT, UP0, 0x80, 0x0 ;  /* 0x000000000000781c */ /* 0x000fda0003f2f008 */
[----:B------:R-:W-:Y:S05]  /*0590*/  @!P1 EXIT ;  /* 0x000000000000994d */ /* 0x000fea0003800000 */
[----:B------:R-:W2:Y:S01]  /*05a0*/  LDC R6, c[0x0][0x10] ;  /* 0x00000400ff067b82 */ /* 0x000ea20000000800 */
[----:B------:R-:W-:Y:S01]  /*05b0*/  @!UP1 ULDC.64 UR4, c[0x0][0x318] ;  /* 0x0000c60000049ab9 */ /* 0x000fe20000000a00 */
[----:B-----5:R-:W-:Y:S01]  /*05c0*/  @P0 R2UR UR20, R3 ;  /* 0x00000000031402ca */ /* 0x020fe200000e0000 */
[----:B------:R-:W-:Y:S01]  /*05d0*/  @!UP1 UISETP.NE.U32.AND UP0, UPT, UR4, URZ, UPT ;  /* 0x0000003f0400928c */ /* 0x000fe2000bf05070 */
[----:B------:R-:W-:Y:S02]  /*05e0*/  ULDC UR15, c[0x0][0x398] ;  /* 0x0000e600000f7ab9 */ /* 0x000fe40000000800 */
[----:B------:R-:W-:Y:S01]  /*05f0*/  @!UP1 ULDC UR4, c[0x0][0x2cc] ;  /* 0x0000b30000049ab9 */ /* 0x000fe20000000800 */
[----:B------:R-:W-:Y:S01]  /*0600*/  @!UP1 UISETP.NE.AND.EX UP0, UPT, UR5, URZ, UPT, UP0 ;  /* 0x0000003f0500928c */ /* 0x000fe2000bf05300 */
[----:B------:R-:W3:Y:S01]  /*0610*/  LDC R0, c[0x0][0x2c8] ;  /* 0x0000b200ff007b82 */ /* 0x000ee20000000800 */
[----:B------:R-:W-:Y:S02]  /*0620*/  ULDC UR16, c[0x0][0x394] ;  /* 0x0000e50000107ab9 */ /* 0x000fe40000000800 */
[----:B------:R-:W-:-:S04]  /*0630*/  @!UP1 USEL UR4, UR4, URZ, UP0 ;  /* 0x0000003f04049287 */ /* 0x000fc80008000000 */
[----:B------:R-:W-:Y:S02]  /*0640*/  @UP1 UIADD3 UR20, UR20, -UR26, URZ ;  /* 0x8000001a14141290 */ /* 0x000fe4000fffe03f */
[----:B------:R-:W-:-:S04]  /*0650*/  @!UP1 UIADD3 UR20, UR4, UR8, -UR26 ;  /* 0x0000000804149290 */ /* 0x000fc8000fffe81a */
[----:B------:R-:W-:Y:S02]  /*0660*/  UIADD3 UR5, UR20, 0x3f, URZ ;  /* 0x0000003f14057890 */ /* 0x000fe4000fffe03f */
[----:B------:R-:W-:Y:S01]  /*0670*/  UIADD3 UR9, UR20, UR17, -UR21 ;  /* 0x0000001114097290 */ /* 0x000fe2000fffe815 */
[----:B--2---:R-:W-:Y:S01]  /*0680*/  IABS R5, R6 ;  /* 0x0000000600057213 */ /* 0x004fe20000000000 */
[----:B------:R-:W-:Y:S02]  /*0690*/  USHF.R.S32.HI UR4, URZ, 0x1f, UR5 ;  /* 0x0000001f3f047899 */ /* 0x000fe40008011405 */
[----:B------:R-:W-:Y:S01]  /*06a0*/  UIADD3 UR9, UR9, -UR16, URZ ;  /* 0x8000001009097290 */ /* 0x000fe2000fffe03f */
[----:B-1----:R-:W1:Y:S01]  /*06b0*/  I2F.RP R2, R5 ;  /* 0x0000000500027306 */ /* 0x002e620000209400 */
[----:B------:R-:W-:Y:S02]  /*06c0*/  ULEA.HI UR4, UR4, UR5, URZ, 0x6 ;  /* 0x0000000504047291 */ /* 0x000fe4000f8f303f */
[----:B------:R-:W-:Y:S01]  /*06d0*/  UIADD3 UR5, -UR21, 0x7f, UR17 ;  /* 0x0000007f15057890 */ /* 0x000fe2000fffe111 */
[----:B---3--:R-:W-:Y:S01]  /*06e0*/  VIADD R0, R0, 0x3f ;  /* 0x0000003f00007836 */ /* 0x008fe20000000000 */
[----:B------:R-:W-:-:S02]  /*06f0*/  USHF.R.S32.HI UR4, URZ, 0x6, UR4 ;  /* 0x000000063f047899 */ /* 0x000fc40008011404 */
[----:B------:R-:W-:Y:S02]  /*0700*/  UIADD3 UR5, UR5, UR15, UR20 ;  /* 0x0000000f05057290 */ /* 0x000fe4000fffe014 */
[----:B------:R-:W-:Y:S01]  /*0710*/  SHF.R.S32.HI R7, RZ, 0x1f, R0 ;  /* 0x0000001fff077819 */ /* 0x000fe20000011400 */
[----:B------:R-:W-:-:S03]  /*0720*/  USHF.R.S32.HI UR8, URZ, 0x1f, UR9 ;  /* 0x0000001f3f087899 */ /* 0x000fc60008011409 */
[----:B------:R-:W-:Y:S01]  /*0730*/  LEA.HI R7, R7, R0, RZ, 0x6 ;  /* 0x0000000007077211 */ /* 0x000fe200078f30ff */
[----:B------:R-:W-:Y:S01]  /*0740*/  ULEA.HI UR8, UR8, UR9, URZ, 0x6 ;  /* 0x0000000908087291 */ /* 0x000fe2000f8f303f */
[----:B-1----:R-:W1:Y:S01]  /*0750*/  MUFU.RCP R8, R2 ;  /* 0x0000000200087308 */ /* 0x002e620000001000 */
[-C--:B------:R-:W-:Y:S02]  /*0760*/  IABS R0, R6.reuse ;  /* 0x0000000600007213 */ /* 0x080fe40000000000 */
[----:B------:R-:W-:-:S03]  /*0770*/  LEA.HI.SX32 R7, R7, R6, 0x1a ;  /* 0x0000000607077211 */ /* 0x000fc600078fd2ff */
[----:B------:R-:W-:Y:S02]  /*0780*/  IMAD.MOV R0, RZ, RZ, -R0 ;  /* 0x000000ffff007224 */ /* 0x000fe400078e0a00 */
[----:B------:R-:W-:Y:S02]  /*0790*/  VIADD R7, R7, 0xffffffff ;  /* 0xffffffff07077836 */ /* 0x000fe40000000000 */
[----:B-1----:R-:W-:-:S03]  /*07a0*/  VIADD R8, R8, 0xffffffe ;  /* 0x0ffffffe08087836 */ /* 0x002fc60000000000 */
[----:B------:R-:W-:Y:S02]  /*07b0*/  IABS R2, R7 ;  /* 0x0000000700027213 */ /* 0x000fe40000000000 */
[----:B------:R-:W-:Y:S01]  /*07c0*/  LOP3.LUT R7, R7, R6, RZ, 0x3c, !PT ;  /* 0x0000000607077212 */ /* 0x000fe200078e3cff */
[----:B------:R-:W1:Y:S03]  /*07d0*/  F2I.FTZ.U32.TRUNC.NTZ R9, R8 ;  /* 0x0000000800097305 */ /* 0x000e66000021f000 */
[----:B------:R-:W-:Y:S01]  /*07e0*/  ISETP.GE.AND P0, PT, R7, RZ, PT ;  /* 0x000000ff0700720c */ /* 0x000fe20003f06270 */
[----:B-1----:R-:W-:Y:S02]  /*07f0*/  IMAD.MOV R4, RZ, RZ, -R9 ;  /* 0x000000ffff047224 */ /* 0x002fe400078e0a09 */
        /* <DEDUP_REMOVED lines=9> */
[----:B------:R-:W-:-:S13]  /*0890*/  ISETP.GE.U32.AND P2, PT, R0, R5, PT ;  /* 0x000000050000720c */ /* 0x000fda0003f46070 */
[----:B------:R-:W-:-:S04]  /*08a0*/  @P2 VIADD R9, R9, 0x1 ;  /* 0x0000000109092836 */ /* 0x000fc80000000000 */
[----:B------:R-:W-:Y:S01]  /*08b0*/  @!P0 IMAD.MOV R9, RZ, RZ, -R9 ;  /* 0x000000ffff098224 */ /* 0x000fe200078e0a09 */
[----:B------:R-:W-:Y:S02]  /*08c0*/  @!P1 LOP3.LUT R9, RZ, R6, RZ, 0x33, !PT ;  /* 0x00000006ff099212 */ /* 0x000fe400078e33ff */
[----:B------:R-:W1:Y:S03]  /*08d0*/  S2R R6, SR_TID.X ;  /* 0x0000000000067919 */ /* 0x000e660000002100 */
[----:B------:R-:W-:-:S05]  /*08e0*/  IMAD R195, R9, UR7, RZ ;  /* 0x0000000709c37c24 */ /* 0x000fca000f8e02ff */
[----:B------:R-:W-:Y:S01]  /*08f0*/  VIADDMNMX R9, R195, R9, UR4, PT ;  /* 0x00000004c3097e46 */ /* 0x000fe2000b800109 */
[----:B------:R-:W-:-:S03]  /*0900*/  USHF.R.S32.HI UR4, URZ, 0x1f, UR5 ;  /* 0x0000001f3f047899 */ /* 0x000fc60008011405 */
[----:B------:R-:W-:Y:S01]  /*0910*/  R2UR UR14, R9 ;  /* 0x00000000090e72ca */ /* 0x000fe200000e0000 */
[----:B------:R-:W-:-:S04]  /*0920*/  ULEA.HI UR4, UR4, UR5, URZ, 0x6 ;  /* 0x0000000504047291 */ /* 0x000fc8000f8f303f */
[----:B------:R-:W-:Y:S02]  /*0930*/  USHF.R.S32.HI UR5, URZ, 0x6, UR4 ;  /* 0x000000063f057899 */ /* 0x000fe40008011404 */
[----:B------:R-:W-:-:S06]  /*0940*/  USHF.R.S32.HI UR4, URZ, 0x6, UR8 ;  /* 0x000000063f047899 */ /* 0x000fcc0008011408 */
[----:B------:R-:W-:Y:S01]  /*0950*/  UISETP.LT.AND UP0, UPT, UR14, UR5, UPT ;  /* 0x000000050e00728c */ /* 0x000fe2000bf01270 */
[----:B------:R-:W-:-:S03]  /*0960*/  VIMNMX R195, R195, UR4, !PT ;  /* 0x00000004c3c37c48 */ /* 0x000fc6000ffe0100 */
[----:B------:R-:W-:-:S06]  /*0970*/  USEL UR14, UR14, UR5, UP0 ;  /* 0x000000050e0e7287 */ /* 0x000fcc0008000000 */
[----:B------:R-:W-:-:S13]  /*0980*/  ISETP.GE.AND P0, PT, R195, UR14, PT ;  /* 0x0000000ec3007c0c */ /* 0x000fda000bf06270 */
[----:B-1----:R-:W-:Y:S05]  /*0990*/  @!P0 BRA `(.L_x_2804) ;  /* 0x00000008005c8947 */ /* 0x002fea0003800000 */
[----:B------:R-:W-:Y:S01]  /*09a0*/  SHF.R.S32.HI R3, RZ, 0x1f, R6 ;  /* 0x0000001fff037819 */ /* 0x000fe20000011406 */
[----:B------:R-:W-:Y:S01]  /*09b0*/  ULDC.64 UR4, c[0x0][0x2c0] ;  /* 0x0000b00000047ab9 */ /* 0x000fe20000000a00 */
[----:B------:R-:W-:Y:S01]  /*09c0*/  BSSY B0, `(.L_x_2805) ;  /* 0x000002b000007945 */ /* 0x000fe20003800000 */
[----:B------:R-:W-:Y:S01]  /*09d0*/  UIMAD UR4, UR7, UR4, UR11 ;  /* 0x00000004070472a4 */ /* 0x000fe2000f8e020b */
[----:B------:R-:W-:-:S03]  /*09e0*/  LEA.HI R10, R3, R6, RZ, 0x4 ;  /* 0x00000006030a7211 */ /* 0x000fc600078f20ff */
[----:B------:R-:W-:Y:S01]  /*09f0*/  UIMAD UR6, UR4, UR6, UR12 ;  /* 0x00000006040672a4 */ /* 0x000fe2000f8e020c */
[----:B------:R-:W-:Y:S02]  /*0a00*/  LOP3.LUT R3, R10, 0xfffffff0, RZ, 0xc0, !PT ;  /* 0xfffffff00a037812 */ /* 0x000fe400078ec0ff */
[----:B------:R-:W-:Y:S01]  /*0a10*/  SHF.R.S32.HI R10, RZ, 0x4, R10 ;  /* 0x00000004ff0a7819 */ /* 0x000fe2000001140a */
[----:B------:R-:W-:Y:S02]  /*0a20*/  UIMAD UR6, UR6, UR5, UR17 ;  /* 0x00000005060672a4 */ /* 0x000fe4000f8e0211 */
[----:B------:R-:W-:Y:S01]  /*0a30*/  IMAD.IADD R6, R6, 0x1, -R3 ;  /* 0x0000000106067824 */ /* 0x000fe200078e0a03 */
[----:B------:R-:W-:Y:S01]  /*0a40*/  ULDC UR4, c[0x0][0x2dc] ;  /* 0x0000b70000047ab9 */ /* 0x000fe20000000800 */
[----:B------:R-:W-:Y:S01]  /*0a50*/  UIADD3 UR17, -UR17, UR21, URZ ;  /* 0x0000001511117290 */ /* 0x000fe2000fffe13f */
[----:B------:R-:W-:Y:S01]  /*0a60*/  VIADD R7, R10, 0x8 ;  /* 0x000000080a077836 */ /* 0x000fe20000000000 */
[----:B------:R-:W-:Y:S01]  /*0a70*/  UIMAD UR4, UR6, UR4, URZ ;  /* 0x00000004060472a4 */ /* 0x000fe2000f8e023f */
[C---:B------:R-:W-:Y:S01]  /*0a80*/  IMAD.SHL.U32 R14, R6.reuse, 0x4, RZ ;  /* 0x00000004060e7824 */ /* 0x040fe200078e00ff */
[----:B------:R-:W-:Y:S01]  /*0a90*/  ISETP.NE.AND P6, PT, R6, RZ, PT ;  /* 0x000000ff0600720c */ /* 0x000fe20003fc5270 */
[C---:B------:R-:W-:Y:S01]  /*0aa0*/  VIADD R6, R10.reuse, 0x10 ;  /* 0x000000100a067836 */ /* 0x040fe20000000000 */
[C---:B------:R-:W-:Y:S01]  /*0ab0*/  ISETP.GE.AND P4, PT, R10.reuse, UR17, PT ;  /* 0x000000110a007c0c */ /* 0x040fe2000bf86270 */
[----:B------:R-:W-:Y:S01]  /*0ac0*/  VIADD R2, R10, 0x30 ;  /* 0x000000300a027836 */ /* 0x000fe20000000000 */
[--C-:B------:R-:W-:Y:S01]  /*0ad0*/  SHF.R.S32.HI R15, RZ, 0x1f, R14.reuse ;  /* 0x0000001fff0f7819 */ /* 0x100fe2000001140e */
[----:B------:R-:W-:Y:S01]  /*0ae0*/  IMAD.U32 R0, RZ, RZ, UR4 ;  /* 0x00000004ff007e24 */ /* 0x000fe2000f8e00ff */
[----:B------:R-:W-:Y:S01]  /*0af0*/  ISETP.GE.AND P3, PT, R7, UR17, PT ;  /* 0x0000001107007c0c */ /* 0x000fe2000bf66270 */
[----:B------:R-:W-:Y:S01]  /*0b00*/  VIADD R9, R14, 0x40 ;  /* 0x000000400e097836 */ /* 0x000fe20000000000 */
[----:B------:R-:W-:Y:S01]  /*0b10*/  ISETP.GE.AND P5, PT, R6, UR17, PT ;  /* 0x0000001106007c0c */ /* 0x000fe2000bfa6270 */
[----:B------:R-:W-:-:S04]  /*0b20*/  IMAD.WIDE R4, R10, 0xc0, R14 ;  /* 0x000000c00a047825 */ /* 0x000fc800078e020e */
[----:B------:R-:W-:Y:S01]  /*0b30*/  VIADD R8, R14, 0x80 ;  /* 0x000000800e087836 */ /* 0x000fe20000000000 */
[----:B------:R-:W-:Y:S01]  /*0b40*/  IADD3 R3, P0, R4, UR4, RZ ;  /* 0x0000000404037c10 */ /* 0x000fe2000ff1e0ff */
[----:B------:R-:W-:Y:S01]  /*0b50*/  ULDC.64 UR4, c[0x0][0x288] ;  /* 0x0000a20000047ab9 */ /* 0x000fe20000000a00 */
[----:B------:R-:W-:Y:S02]  /*0b60*/  VIADD R4, R10, 0x20 ;  /* 0x000000200a047836 */ /* 0x000fe40000000000 */
[----:B------:R-:W-:Y:S01]  /*0b70*/  LEA.HI.X.SX32 R0, R0, R5, 0x1, P0 ;  /* 0x0000000500007211 */ /* 0x000fe200000f0eff */
[----:B------:R-:W-:Y:S01]  /*0b80*/  VIADD R5, R10, 0x18 ;  /* 0x000000180a057836 */ /* 0x000fe20000000000 */
[C---:B------:R-:W-:Y:S02]  /*0b90*/  LEA R12, P0, R3.reuse, UR4, 0x2 ;  /* 0x00000004030c7c11 */ /* 0x040fe4000f8010ff */
[----:B------:R-:W-:Y:S02]  /*0ba0*/  ISETP.GE.AND P1, PT, R4, UR17, PT ;  /* 0x0000001104007c0c */ /* 0x000fe4000bf26270 */
[----:B------:R-:W-:Y:S01]  /*0bb0*/  LEA.HI.X R13, R3, UR5, R0, 0x2, P0 ;  /* 0x00000005030d7c11 */ /* 0x000fe200080f1400 */
[----:B------:R-:W-:Y:S01]  /*0bc0*/  VIADD R3, R10, 0x28 ;  /* 0x000000280a037836 */ /* 0x000fe20000000000 */
[----:B------:R-:W-:-:S04]  /*0bd0*/  ISETP.GE.AND P0, PT, R5, UR17, PT ;  /* 0x0000001105007c0c */ /* 0x000fc8000bf06270 */
[----:B------:R-:W-:Y:S01]  /*0be0*/  ISETP.GE.AND P2, PT, R3, UR17, PT ;  /* 0x0000001103007c0c */ /* 0x000fe2000bf46270 */
        /* <DEDUP_REMOVED lines=8> */
.L_x_2806:
[----:B------:R-:W-:Y:S05]  /*0c70*/  BSYNC B0 ;  /* 0x0000000000007941 */ /* 0x000fea0003800000 */
.L_x_2805:
[----:B------:R-:W-:Y:S01]  /*0c80*/  BSSY B0, `(.L_x_2807) ;  /* 0x000000b000007945 */ /* 0x000fe20003800000 */
[----:B------:R-:W-:Y:S02]  /*0c90*/  ISETP.GE.AND P4, PT, R2, UR17, PT ;  /* 0x0000001102007c0c */ /* 0x000fe4000bf86270 */
        /* <DEDUP_REMOVED lines=9> */
.L_x_2808:
[----:B------:R-:W-:Y:S05]  /*0d30*/  BSYNC B0 ;  /* 0x0000000000007941 */ /* 0x000fea0003800000 */
.L_x_2807:
[----:B------:R-:W-:Y:S01]  /*0d40*/  BSSY B0, `(.L_x_2809) ;  /* 0x000000a000007945 */ /* 0x000fe20003800000 */
[----:B------:R-:W-:-:S03]  /*0d50*/  ISETP.GE.AND P3, PT, R0, UR17, PT ;  /* 0x0000001100007c0c */ /* 0x000fc6000bf66270 */
        /* <DEDUP_REMOVED lines=8> */
.L_x_2810:
[----:B------:R-:W-:Y:S05]  /*0de0*/  BSYNC B0 ;  /* 0x0000000000007941 */ /* 0x000fea0003800000 */
.L_x_2809:
[----:B------:R-:W-:Y:S01]  /*0df0*/  BSSY B0, `(.L_x_2811) ;  /* 0x000000a000007945 */ /* 0x000fe20003800000 */
[----:B------:R-:W-:-:S03]  /*0e00*/  ISETP.GE.OR P5, PT, R10, UR17, P6 ;  /* 0x000000110a007c0c */ /* 0x000fc6000b7a6670 */
        /* <DEDUP_REMOVED lines=8> */
.L_x_2812:
[----:B------:R-:W-:Y:S05]  /*0e90*/  BSYNC B0 ;  /* 0x0000000000007941 */ /* 0x000fea0003800000 */
.L_x_2811:
        /* <DEDUP_REMOVED lines=9> */
.L_x_2814:
[----:B------:R-:W-:Y:S05]  /*0f30*/  BSYNC B0 ;  /* 0x0000000000007941 */ /* 0x000fea0003800000 */
.L_x_2813:
        /* <DEDUP_REMOVED lines=9> */
.L_x_2816:
[----:B------:R-:W-:Y:S05]  /*0fd0*/  BSYNC B0 ;  /* 0x0000000000007941 */ /* 0x000fea0003800000 */
.L_x_2815:
        /* <DEDUP_REMOVED lines=9> */
.L_x_2818:
[----:B------:R-:W-:Y:S05]  /*1070*/  BSYNC B0 ;  /* 0x0000000000007941 */ /* 0x000fea0003800000 */
.L_x_2817:
        /* <DEDUP_REMOVED lines=9> */
.L_x_2820:
[----:B------:R-:W-:Y:S05]  /*1110*/  BSYNC B0 ;  /* 0x0000000000007941 */ /* 0x000fea0003800000 */
.L_x_2819:
[----:B------:R-:W-:Y:S01]  /*1120*/  USHF.R.S32.HI UR7, URZ, 0x1f, UR6 ;  /* 0x0000001f3f077899 */ /* 0x000fe20008011406 */
[----:B------:R-:W-:Y:S01]  /*1130*/  IADD3 R8, P0, R10, UR6, RZ ;  /* 0x000000060a087c10 */ /* 0x000fe2000ff1e0ff */
[----:B------:R-:W-:Y:S01]  /*1140*/  ULDC.64 UR4, c[0x0][0x2b8] ;  /* 0x0000ae0000047ab9 */ /* 0x000fe20000000a00 */
[----:B------:R-:W-:Y:S01]  /*1150*/  ISETP.GE.OR P4, PT, R7, UR17, P6 ;  /* 0x0000001107007c0c */ /* 0x000fe2000b786670 */
[----:B------:R-:W-:Y:S01]  /*1160*/  @!P5 IMAD.MOV.U32 R7, RZ, RZ, -0x800000 ;  /* 0xff800000ff07d424 */ /* 0x000fe200078e00ff */
[----:B------:R-:W-:Y:S02]  /*1170*/  ISETP.GE.OR P3, PT, R6, UR17, P6 ;  /* 0x0000001106007c0c */ /* 0x000fe4000b766670 */
[----:B------:R-:W-:Y:S02]  /*1180*/  LEA.HI.X.SX32 R9, R10, UR7, 0x1, P0 ;  /* 0x000000070a097c11 */ /* 0x000fe400080f0eff */
[----:B------:R-:W-:Y:S02]  /*1190*/  LEA R10, P0, R8, UR4, 0x2 ;  /* 0x00000004080a7c11 */ /* 0x000fe4000f8010ff */
[----:B------:R-:W-:-:S02]  /*11a0*/  ISETP.GE.OR P2, PT, R5, UR17, P6 ;  /* 0x0000001105007c0c */ /* 0x000fc4000b746670 */
[----:B------:R-:W-:Y:S02]  /*11b0*/  LEA.HI.X R11, R8, UR5, R9, 0x2, P0 ;  /* 0x00000005080b7c11 */ /* 0x000fe400080f1409 */
[----:B------:R-:W-:Y:S01]  /*11c0*/  ISETP.GE.OR P1, PT, R4, UR17, P6 ;  /* 0x0000001104007c0c */ /* 0x000fe2000b726670 */
[----:B------:R-:W-:Y:S01]  /*11d0*/  @!P4 IMAD.MOV.U32 R17, RZ, RZ, -0x800000 ;  /* 0xff800000ff11c424 */ /* 0x000fe200078e00ff */
[----:B------:R-:W-:Y:S01]  /*11e0*/  ISETP.GE.OR P0, PT, R3, UR17, P6 ;  /* 0x0000001103007c0c */ /* 0x000fe2000b706670 */
[----:B------:R1:W-:Y:S01]  /*11f0*/  @!P5 STG.E desc[UR22][R10.64], R7 ;  /* 0x000000070a00d986 */ /* 0x0003e2000c101916 */
[----:B------:R-:W-:Y:S01]  /*1200*/  ISETP.GE.OR P5, PT, R2, UR17, P6 ;  /* 0x0000001102007c0c */ /* 0x000fe2000b7a6670 */
[----:B------:R-:W-:Y:S01]  /*1210*/  @!P3 IMAD.MOV.U32 R15, RZ, RZ, -0x800000 ;  /* 0xff800000ff0fb424 */ /* 0x000fe200078e00ff */
[----:B------:R-:W-:Y:S01]  /*1220*/  ISETP.GE.OR P6, PT, R0, UR17, P6 ;  /* 0x0000001100007c0c */ /* 0x000fe2000b7c6670 */
[----:B------:R1:W-:Y:S02]  /*1230*/  @!P4 STG.E desc[UR22][R10.64+0x20], R17 ;  /* 0x000020110a00c986 */ /* 0x0003e4000c101916 */
[----:B-1234-:R-:W-:-:S02]  /*1240*/  @!P2 IMAD.MOV.U32 R13, RZ, RZ, -0x800000 ;  /* 0xff800000ff0da424 */ /* 0x01efc400078e00ff */
[----:B------:R1:W-:Y:S02]  /*1250*/  @!P3 STG.E desc[UR22][R10.64+0x40], R15 ;  /* 0x0000400f0a00b986 */ /* 0x0003e4000c101916 */
[----:B------:R-:W-:Y:S02]  /*1260*/  @!P1 IMAD.MOV.U32 R9, RZ, RZ, -0x800000 ;  /* 0xff800000ff099424 */ /* 0x000fe400078e00ff */
[----:B------:R-:W-:Y:S01]  /*1270*/  @!P0 IMAD.MOV.U32 R5, RZ, RZ, -0x800000 ;  /* 0xff800000ff058424 */ /* 0x000fe200078e00ff */
[----:B------:R1:W-:Y:S01]  /*1280*/  @!P2 STG.E desc[UR22][R10.64+0x60], R13 ;  /* 0x0000600d0a00a986 */ /* 0x0003e2000c101916 */
[----:B------:R-:W-:-:S03]  /*1290*/  @!P5 IMAD.MOV.U32 R3, RZ, RZ, -0x800000 ;  /* 0xff800000ff03d424 */ /* 0x000fc600078e00ff */
[----:B------:R1:W-:Y:S04]  /*12a0*/  @!P1 STG.E desc[UR22][R10.64+0x80], R9 ;  /* 0x000080090a009986 */ /* 0x0003e8000c101916 */
[----:B------:R1:W-:Y:S04]  /*12b0*/  @!P0 STG.E desc[UR22][R10.64+0xa0], R5 ;  /* 0x0000a0050a008986 */ /* 0x0003e8000c101916 */
[----:B------:R1:W-:Y:S01]  /*12c0*/  @!P5 STG.E desc[UR22][R10.64+0xc0], R3 ;  /* 0x0000c0030a00d986 */ /* 0x0003e2000c101916 */
[----:B------:R-:W-:Y:S05]  /*12d0*/  @P6 EXIT ;  /* 0x000000000000694d */ /* 0x000fea0003800000 */
[----:B-1----:R-:W-:-:S05]  /*12e0*/  MOV R3, 0xff800000 ;  /* 0xff80000000037802 */ /* 0x002fca0000000f00 */
[----:B------:R-:W-:Y:S01]  /*12f0*/  STG.E desc[UR22][R10.64+0xe0], R3 ;  /* 0x0000e0030a007986 */ /* 0x000fe2000c101916 */
[----:B------:R-:W-:Y:S05]  /*1300*/  EXIT ;  /* 0x000000000000794d */ /* 0x000fea0003800000 */
.L_x_2804:
        /* <DEDUP_REMOVED lines=29> */
.L_x_2821:
        /* <DEDUP_REMOVED lines=13> */
[----:B--2---:R-:W-:Y:S02]  /*15b0*/  R2UR UR27, R0 ;  /* 0x00000000001b72ca */ /* 0x004fe400000e0000 */
[----:B------:R-:W-:-:S04]  /*15c0*/  MOV R0, UR25 ;  /* 0x0000001900007c02 */ /* 0x000fc80008000f00 */
        /* <DEDUP_REMOVED lines=21> */
[----:B------:R-:W-:Y:S02]  /*1720*/  IMAD.U32 R2, RZ, RZ, UR4 ;  /* 0x00000004ff027e24 */ /* 0x000fe4000f8e00ff */
[----:B------:R-:W-:Y:S01]  /*1730*/  IMAD.U32 R3, RZ, RZ, UR5 ;  /* 0x00000005ff037e24 */ /* 0x000fe2000f8e00ff */
[----:B-1----:R-:W-:Y:S01]  /*1740*/  IABS R5, R4 ;  /* 0x0000000400057213 */ /* 0x002fe20000000000 */
[----:B------:R-:W-:Y:S01]  /*1750*/  IMAD.U32 R0, RZ, RZ, UR12 ;  /* 0x0000000cff007e24 */ /* 0x000fe2000f8e00ff */
[----:B------:R-:W-:Y:S02]  /*1760*/  UIADD3 UR8, -UR8, URZ, URZ ;  /* 0x0000003f08087290 */ /* 0x000fe4000fffe13f */
[----:B------:R1:W2:Y:S01]  /*1770*/  LDG.E R2, desc[UR22][R2.64] ;  /* 0x0000001602027981 */ /* 0x0002a2000c1e1900 */
[----:B------:R-:W3:Y:S01]  /*1780*/  I2F.RP R7, R5 ;  /* 0x0000000500077306 */ /* 0x000ee20000209400 */
[----:B------:R-:W-:Y:S01]  /*1790*/  IABS R0, R0 ;  /* 0x0000000000007213 */ /* 0x000fe20000000000 */
[----:B------:R-:W-:Y:S01]  /*17a0*/  ULDC.64 UR4, c[0x0][0x230] ;  /* 0x00008c0000047ab9 */ /* 0x000fe20000000a00 */
[----:B------:R-:W-:-:S03]  /*17b0*/  UIMAD UR25, UR9, UR8, UR25 ;  /* 0x00000008091972a4 */ /* 0x000fc6000f8e0219 */
[----:B------:R-:W-:Y:S02]  /*17c0*/  ULDC.64 UR8, c[0x0][0x248] ;  /* 0x0000920000087ab9 */ /* 0x000fe40000000a00 */
[----:B---3--:R-:W3:Y:S02]  /*17d0*/  MUFU.RCP R9, R7 ;  /* 0x0000000700097308 */ /* 0x008ee40000001000 */
[----:B---3--:R-:W-:-:S06]  /*17e0*/  IADD3 R9, R9, 0xffffffe, RZ ;  /* 0x0ffffffe09097810 */ /* 0x008fcc0007ffe0ff */
[----:B------:R-:W3:Y:S02]  /*17f0*/  F2I.FTZ.U32.TRUNC.NTZ R9, R9 ;  /* 0x0000000900097305 */ /* 0x000ee4000021f000 */
[----:B---3--:R-:W-:-:S04]  /*1800*/  IMAD.MOV R8, RZ, RZ, -R9 ;  /* 0x000000ffff087224 */ /* 0x008fc800078e0a09 */
[----:B-1----:R-:W-:Y:S01]  /*1810*/  IMAD R3, R8, R5, RZ ;  /* 0x0000000508037224 */ /* 0x002fe200078e02ff */
[----:B------:R-:W-:-:S05]  /*1820*/  MOV R8, RZ ;  /* 0x000000ff00087202 */ /* 0x000fca0000000f00 */
[----:B------:R-:W-:-:S04]  /*1830*/  IMAD.HI.U32 R8, R9, R3, R8 ;  /* 0x0000000309087227 */ /* 0x000fc800078e0008 */
[----:B------:R-:W-:-:S04]  /*1840*/  IMAD.MOV.U32 R3, RZ, RZ, R0 ;  /* 0x000000ffff037224 */ /* 0x000fc800078e0000 */
[----:B------:R-:W-:-:S04]  /*1850*/  IMAD.HI.U32 R7, R8, R3, RZ ;  /* 0x0000000308077227 */ /* 0x000fc800078e00ff */
[----:B------:R-:W-:-:S04]  /*1860*/  IMAD.MOV R0, RZ, RZ, -R7 ;  /* 0x000000ffff007224 */ /* 0x000fc800078e0a07 */
[----:B------:R-:W-:-:S05]  /*1870*/  IMAD R0, R5, R0, R3 ;  /* 0x0000000005007224 */ /* 0x000fca00078e0203 */
[----:B------:R-:W-:-:S13]  /*1880*/  ISETP.GT.U32.AND P1, PT, R5, R0, PT ;  /* 0x000000000500720c */ /* 0x000fda0003f24070 */
[-C--:B------:R-:W-:Y:S01]  /*1890*/  @!P1 IADD3 R0, R0, -R5.reuse, RZ ;  /* 0x8000000500009210 */ /* 0x080fe20007ffe0ff */
[----:B------:R-:W-:Y:S01]  /*18a0*/  @!P1 VIADD R7, R7, 0x1 ;  /* 0x0000000107079836 */ /* 0x000fe20000000000 */
[----:B------:R-:W-:Y:S02]  /*18b0*/  ISETP.NE.AND P1, PT, R4, RZ, PT ;  /* 0x000000ff0400720c */ /* 0x000fe40003f25270 */
[----:B------:R-:W-:Y:S02]  /*18c0*/  ISETP.GE.U32.AND P2, PT, R0, R5, PT ;  /* 0x000000050000720c */ /* 0x000fe40003f46070 */
[----:B------:R-:W-:-:S04]  /*18d0*/  LOP3.LUT R0, R4, UR12, RZ, 0x3c, !PT ;  /* 0x0000000c04007c12 */ /* 0x000fc8000f8e3cff */
[----:B------:R-:W-:-:S07]  /*18e0*/  ISETP.GE.AND P0, PT, R0, RZ, PT ;  /* 0x000000ff0000720c */ /* 0x000fce0003f06270 */
[----:B------:R-:W-:-:S06]  /*18f0*/  @P2 VIADD R7, R7, 0x1 ;  /* 0x0000000107072836 */ /* 0x000fcc0000000000 */
        /* <DEDUP_REMOVED lines=29> */
.L_x_2822:
[----:B------:R-:W1:Y:S01]  /*1ad0*/  LDC R8, c[0x0][0x278] ;  /* 0x00009e00ff087b82 */ /* 0x000e620000000800 */
[----:B------:R-:W-:Y:S01]  /*1ae0*/  MOV R0, UR12 ;  /* 0x0000000c00007c02 */ /* 0x000fe20008000f00 */
[----:B------:R-:W-:Y:S02]  /*1af0*/  UISETP.NE.AND UP0, UPT, UR27, -0x1, UPT ;  /* 0xffffffff1b00788c */ /* 0x000fe4000bf05270 */
[----:B------:R-:W-:Y:S01]  /*1b00*/  ULEA UR25, UR14, 0xffffffc0, 0x6 ;  /* 0xffffffc00e197891 */ /* 0x000fe2000f8e303f */
[----:B------:R-:W-:-:S03]  /*1b10*/  IABS R0, R0 ;  /* 0x0000000000007213 */ /* 0x000fc60000000000 */
        /* <DEDUP_REMOVED lines=9> */
[----:B------:R-:W1:Y:S08]  /*1bb0*/  I2F.RP R9, R7 ;  /* 0x0000000700097306 */ /* 0x000e700000209400 */
[----:B-1----:R-:W1:Y:S02]  /*1bc0*/  MUFU.RCP R4, R9 ;  /* 0x0000000900047308 */ /* 0x002e640000001000 */
[----:B-1----:R-:W-:-:S06]  /*1bd0*/  VIADD R4, R4, 0xffffffe ;  /* 0x0ffffffe04047836 */ /* 0x002fcc0000000000 */
[----:B------:R-:W1:Y:S02]  /*1be0*/  F2I.FTZ.U32.TRUNC.NTZ R5, R4 ;  /* 0x0000000400057305 */ /* 0x000e64000021f000 */
[----:B-1----:R-:W-:Y:S02]  /*1bf0*/  IMAD.MOV R2, RZ, RZ, -R5 ;  /* 0x000000ffff027224 */ /* 0x002fe400078e0a05 */
[----:B------:R-:W-:Y:S02]  /*1c00*/  IMAD.MOV.U32 R4, RZ, RZ, RZ ;  /* 0x000000ffff047224 */ /* 0x000fe400078e00ff */
[----:B------:R-:W-:-:S04]  /*1c10*/  IMAD R2, R2, R7, RZ ;  /* 0x0000000702027224 */ /* 0x000fc800078e02ff */
[----:B------:R-:W-:Y:S02]  /*1c20*/  IMAD.HI.U32 R3, R5, R2, R4 ;  /* 0x0000000205037227 */ /* 0x000fe400078e0004 */
[----:B------:R-:W1:Y:S04]  /*1c30*/  LDC.64 R4, c[0x0][0x260] ;  /* 0x00009800ff047b82 */ /* 0x000e680000000a00 */
[----:B------:R-:W-:-:S04]  /*1c40*/  IMAD.HI.U32 R3, R3, R0, RZ ;  /* 0x0000000003037227 */ /* 0x000fc800078e00ff */
        /* <DEDUP_REMOVED lines=9> */
[----:B-1----:R-:W-:Y:S06]  /*1ce0*/  @P0 BRA `(.L_x_2824) ;  /* 0x0000000000300947 */ /* 0x002fec0003800000 */
        /* <DEDUP_REMOVED lines=12> */
.L_x_2824:
[----:B------:R-:W-:Y:S01]  /*1db0*/  UIMAD UR4, UR24, UR8, URZ ;  /* 0x00000008180472a4 */ /* 0x000fe2000f8e023f */
[----:B------:R-:W-:Y:S01]  /*1dc0*/  MOV R16, R3 ;  /* 0x0000000300107202 */ /* 0x000fe20000000f00 */
[----:B------:R-:W-:Y:S01]  /*1dd0*/  UMOV UR7, UR5 ;  /* 0x0000000500077c82 */ /* 0x000fe20008000000 */
[----:B------:R-:W-:Y:S02]  /*1de0*/  @UP0 UIADD3 UR27, UR26, UR27, URZ ;  /* 0x0000001b1a1b0290 */ /* 0x000fe4000fffe03f */
[----:B------:R-:W-:Y:S01]  /*1df0*/  UIMAD.WIDE.U32 UR6, UR8, UR25, UR6 ;  /* 0x00000019080672a5 */ /* 0x000fe2000f8e0006 */
[----:B------:R-:W-:Y:S01]  /*1e00*/  @!P2 IADD3 R16, -R16, RZ, RZ ;  /* 0x000000ff1010a210 */ /* 0x000fe20007ffe1ff */
[----:B------:R-:W-:Y:S01]  /*1e10*/  UIMAD UR4, UR9, UR25, UR4 ;  /* 0x00000019090472a4 */ /* 0x000fe2000f8e0204 */
[----:B------:R-:W-:-:S03]  /*1e20*/  @!P1 LOP3.LUT R16, RZ, R8, RZ, 0x33, !PT ;  /* 0x00000008ff109212 */ /* 0x000fc600078e33ff */
[----:B------:R-:W-:Y:S01]  /*1e30*/  UIADD3 UR4, UR7, UR4, URZ ;  /* 0x0000000407047290 */ /* 0x000fe2000fffe03f */
[----:B------:R-:W-:Y:S01]  /*1e40*/  SHF.R.S32.HI R3, RZ, 0x1f, R16 ;  /* 0x0000001fff037819 */ /* 0x000fe20000011410 */
[----:B------:R-:W-:Y:S01]  /*1e50*/  IMAD.U32 R9, RZ, RZ, UR7 ;  /* 0x00000007ff097e24 */ /* 0x000fe2000f8e00ff */
[----:B------:R-:W-:-:S03]  /*1e60*/  MOV R8, UR6 ;  /* 0x0000000600087c02 */ /* 0x000fc60008000f00 */
[----:B------:R-:W-:Y:S01]  /*1e70*/  MOV R9, UR4 ;  /* 0x0000000400097c02 */ /* 0x000fe20008000f00 */
[----:B------:R-:W-:Y:S01]  /*1e80*/  @UP0 ULDC.64 UR4, c[0x0][0x250] ;  /* 0x0000940000040ab9 */ /* 0x000fe20000000a00 */
[-C--:B------:R-:W-:Y:S01]  /*1e90*/  IMAD R0, R3, R4.reuse, RZ ;  /* 0x0000000403007224 */ /* 0x080fe200078e02ff */
[----:B------:R-:W-:Y:S01]  /*1ea0*/  @UP0 UIMAD.WIDE.U32 UR28, UR27, UR4, URZ ;  /* 0x000000041b1c02a5 */ /* 0x000fe2000f8e003f */
[----:B------:R-:W-:-:S03]  /*1eb0*/  IMAD.WIDE.U32 R28, R16, R4, R8 ;  /* 0x00000004101c7225 */ /* 0x000fc600078e0008 */
[----:B------:R-:W-:Y:S01]  /*1ec0*/  @UP0 UIMAD UR27, UR27, UR5, UR29 ;  /* 0x000000051b1b02a4 */ /* 0x000fe2000f8e021d */
[----:B------:R-:W-:-:S04]  /*1ed0*/  IMAD R5, R16, R5, R0 ;  /* 0x0000000510057224 */ /* 0x000fc800078e0200 */
[----:B------:R-:W-:Y:S01]  /*1ee0*/  IMAD.IADD R23, R29, 0x1, R5 ;  /* 0x000000011d177824 */ /* 0x000fe200078e0205 */
[----:B------:R-:W-:Y:S06]  /*1ef0*/  @P0 BRA `(.L_x_2823) ;  /* 0x0000000000340947 */ /* 0x000fec0003800000 */
        /* <DEDUP_REMOVED lines=8> */
[----:B------:R-:W-:Y:S01]  /*1f80*/  UIMAD UR6, UR6, UR4, URZ ;  /* 0x00000004060672a4 */ /* 0x000fe2000f8e023f */
[----:B------:R-:W-:-:S03]  /*1f90*/  UMOV UR26, UR28 ;  /* 0x0000001c001a7c82 */ /* 0x000fc60008000000 */
[----:B------:R-:W-:Y:S02]  /*1fa0*/  UIMAD UR5, UR13, UR5, UR6 ;  /* 0x000000050d0572a4 */ /* 0x000fe4000f8e0206 */
[----:B------:R-:W-:-:S04]  /*1fb0*/  UIMAD.WIDE.U32 UR28, UR13, UR4, UR26 ;  /* 0x000000040d1c72a5 */ /* 0x000fc8000f8e001a */
[----:B------:R-:W-:-:S12]  /*1fc0*/  UIADD3 UR27, UR29, UR5, URZ ;  /* 0x000000051d1b7290 */ /* 0x000fd8000fffe03f */
.L_x_2823:
[----:B------:R-:W-:Y:S01]  /*1fd0*/  UISETP.NE.AND UP0, UPT, UR10, -0x1, UPT ;  /* 0xffffffff0a00788c */ /* 0x000fe2000bf05270 */
[----:B------:R-:W-:Y:S01]  /*1fe0*/  SHF.R.S32.HI R13, RZ, 0x1f, R6 ;  /* 0x0000001fff0d7819 */ /* 0x000fe20000011406 */
[----:B------:R-:W1:Y:S01]  /*1ff0*/  S2R R33, SR_CTAID.X ;  /* 0x0000000000217919 */ /* 0x000e620000002500 */
[----:B------:R-:W-:Y:S01]  /*2000*/  USHF.R.S32.HI UR29, URZ, 0x1f, UR12 ;  /* 0x0000001f3f1d7899 */ /* 0x000fe2000801140c */
[----:B------:R-:W2:Y:S01]  /*2010*/  S2UR UR26, SR_CgaCtaId ;  /* 0x00000000001a79c3 */ /* 0x000ea20000008800 */
[CC--:B------:R-:W-:Y:S01]  /*2020*/  LEA.HI R5, R13.reuse, R6.reuse, RZ, 0x3 ;  /* 0x000000060d057211 */ /* 0x0c0fe200078f18ff */
[----:B------:R-:W-:Y:S01]  /*2030*/  ULDC.64 UR6, c[0x0][0x268] ;  /* 0x00009a0000067ab9 */ /* 0x000fe20000000a00 */
[-C--:B------:R-:W-:Y:S01]  /*2040*/  LEA.HI R19, R13, R6.reuse, RZ, 0x4 ;  /* 0x000000060d137211 */ /* 0x080fe200078f20ff */
[----:B------:R-:W-:Y:S01]  /*2050*/  IMAD R3, R3, UR6, RZ ;  /* 0x0000000603037c24 */ /* 0x000fe2000f8e02ff */
[----:B------:R-:W-:Y:S01]  /*2060*/  SHF.R.S32.HI R20, RZ, 0x3, R5 ;  /* 0x00000003ff147819 */ /* 0x000fe20000011405 */
[----:B------:R-:W-:Y:S01]  /*2070*/  BSSY B0, `(.L_x_2825) ;  /* 0x0000065000007945 */ /* 0x000fe20003800000 */
[----:B------:R-:W-:Y:S01]  /*2080*/  @UP0 ULDC.64 UR4, c[0x0][0x240] ;  /* 0x0000900000040ab9 */ /* 0x000fe20000000a00 */
[----:B------:R-:W-:Y:S01]  /*2090*/  LOP3.LUT R7, R19, 0xfffffff0, RZ, 0xc0, !PT ;  /* 0xfffffff013077812 */ /* 0x000fe200078ec0ff */
[----:B------:R-:W-:Y:S01]  /*20a0*/  @UP0 UIMAD.WIDE.U32 UR30, UR10, UR4, URZ ;  /* 0x000000040a1e02a5 */ /* 0x000fe2000f8e003f */
[----:B------:R-:W-:Y:S01]  /*20b0*/  LOP3.LUT R5, R5, 0xfffffff8, RZ, 0xc0, !PT ;  /* 0xfffffff805057812 */ /* 0x000fe200078ec0ff */
[----:B------:R-:W-:Y:S01]  /*20c0*/  @!UP0 USHF.R.S32.HI UR13, URZ, 0x1f, UR11 ;  /* 0x0000001f3f0d8899 */ /* 0x000fe2000801140b */
[----:B------:R-:W-:Y:S01]  /*20d0*/  IMAD.SHL.U32 R198, R20, 0x40, RZ ;  /* 0x0000004014c67824 */ /* 0x000fe200078e00ff */
[----:B------:R-:W-:Y:S01]  /*20e0*/  @UP0 UIMAD UR10, UR10, UR5, UR31 ;  /* 0x000000050a0a02a4 */ /* 0x000fe2000f8e021f */
[C---:B------:R-:W-:Y:S01]  /*20f0*/  IMAD.IADD R18, R6.reuse, 0x1, -R7 ;  /* 0x0000000106127824 */ /* 0x040fe200078e0a07 */
[----:B------:R-:W-:Y:S01]  /*2100*/  LEA.HI R4, R13, R6, RZ, 0x6 ;  /* 0x000000060d047211 */ /* 0x000fe200078f30ff */
[----:B------:R-:W-:Y:S01]  /*2110*/  IMAD.IADD R2, R6, 0x1, -R5 ;  /* 0x0000000106027824 */ /* 0x000fe200078e0a05 */
[----:B------:R-:W-:Y:S01]  /*2120*/  @!UP0 ULDC.64 UR4, c[0x0][0x228] ;  /* 0x00008a0000048ab9 */ /* 0x000fe20000000a00 */
[----:B------:R-:W-:Y:S01]  /*2130*/  LOP3.LUT R198, R198, 0x1c0, RZ, 0xc0, !PT ;  /* 0x000001c0c6c67812 */ /* 0x000fe200078ec0ff */
[----:B------:R-:W-:Y:S01]  /*2140*/  @!UP0 UIMAD UR13, UR13, UR4, URZ ;  /* 0x000000040d0d82a4 */ /* 0x000fe2000f8e023f */
[----:B------:R-:W-:Y:S01]  /*2150*/  SHF.R.S32.HI R5, RZ, 0x1f, R18 ;  /* 0x0000001fff057819 */ /* 0x000fe20000011412 */
[----:B------:R-:W-:Y:S01]  /*2160*/  IMAD.SHL.U32 R199, R2, 0x8, RZ ;  /* 0x0000000802c77824 */ /* 0x000fe200078e00ff */
[----:B------:R-:W-:Y:S01]  /*2170*/  @!UP0 UIMAD.WIDE.U32 UR32, UR11, UR4, URZ ;  /* 0x000000040b2082a5 */ /* 0x000fe2000f8e003f */
[----:B------:R-:W3:Y:S01]  /*2180*/  LDC.64 R224, c[0x0][0x250] ;  /* 0x00009400ffe07b82 */ /* 0x000ee20000000a00 */
[----:B------:R-:W-:Y:S01]  /*2190*/  @!UP0 UIMAD UR13, UR11, UR5, UR13 ;  /* 0x000000050b0d82a4 */ /* 0x000fe2000f8e020d */
[----:B------:R-:W-:Y:S01]  /*21a0*/  LEA.HI R0, R5, R18, RZ, 0x3 ;  /* 0x0000001205007211 */ /* 0x000fe200078f18ff */
[----:B------:R-:W-:Y:S01]  /*21b0*/  VIADD R22, R20, 0x10 ;  /* 0x0000001014167836 */ /* 0x000fe20000000000 */
[----:B------:R-:W-:Y:S01]  /*21c0*/  ULDC.64 UR4, c[0x0][0x258] ;  /* 0x0000960000047ab9 */ /* 0x000fe20000000a00 */
[--C-:B------:R-:W-:Y:S01]  /*21d0*/  SHF.R.S32.HI R30, RZ, 0x1f, R199.reuse ;  /* 0x0000001fff1e7819 */ /* 0x100fe200000114c7 */
[----:B------:R-:W-:Y:S01]  /*21e0*/  UIMAD UR29, UR29, UR4, URZ ;  /* 0x000000041d1d72a4 */ /* 0x000fe2000f8e023f */
[----:B------:R-:W-:Y:S01]  /*21f0*/  IADD3 R8, P1, R199, UR28, RZ ;  /* 0x0000001cc7087c10 */ /* 0x000fe2000ff3e0ff */
[----:B------:R-:W-:Y:S01]  /*2200*/  @!UP0 UIADD3 UR10, UR33, UR13, URZ ;  /* 0x0000000d210a8290 */ /* 0x000fe2000fffe03f */
[----:B------:R-:W-:Y:S01]  /*2210*/  LOP3.LUT R5, R0, 0xfffffff8, RZ, 0xc0, !PT ;  /* 0xfffffff800057812 */ /* 0x000fe200078ec0ff */
[----:B------:R-:W-:Y:S01]  /*2220*/  @!UP0 UMOV UR30, UR32 ;  /* 0x00000020001e8c82 */ /* 0x000fe20008000000 */
[----:B------:R-:W-:Y:S01]  /*2230*/  IADD3.X R9, R30, UR27, RZ, P1, !PT ;  /* 0x0000001b1e097c10 */ /* 0x000fe20008ffe4ff */
[----:B------:R-:W-:Y:S01]  /*2240*/  UIMAD UR27, UR12, UR5, UR29 ;  /* 0x000000050c1b72a4 */ /* 0x000fe2000f8e021d */
[----:B------:R-:W-:Y:S01]  /*2250*/  LOP3.LUT R7, R198, 0x38, R199, 0xf8, !PT ;  /* 0x00000038c6077812 */ /* 0x000fe200078ef8c7 */
[----:B------:R-:W-:Y:S01]  /*2260*/  UIADD3 UR5, -UR17, UR21, URZ ;  /* 0x0000001511057290 */ /* 0x000fe2000fffe13f */
[----:B------:R-:W-:Y:S01]  /*2270*/  SHF.R.U32.HI R198, RZ, 0x3, R198 ;  /* 0x00000003ffc67819 */ /* 0x000fe200000116c6 */
[----:B------:R-:W-:Y:S01]  /*2280*/  IMAD.IADD R18, R18, 0x1, -R5 ;  /* 0x0000000112127824 */ /* 0x000fe200078e0a05 */
[----:B------:R-:W-:Y:S01]  /*2290*/  IADD3 R152, P5, R20, UR25, RZ ;  /* 0x0000001914987c10 */ /* 0x000fe2000ffbe0ff */
[----:B------:R-:W-:Y:S01]  /*22a0*/  IMAD.SHL.U32 R5, R4, 0x8, RZ ;  /* 0x0000000804057824 */ /* 0x000fe200078e00ff */
[----:B------:R-:W-:Y:S01]  /*22b0*/  LOP3.LUT R198, R7, R198, RZ, 0x3c, !PT ;  /* 0x000000c607c67212 */ /* 0x000fe200078e3cff */
[C---:B------:R-:W-:Y:S01]  /*22c0*/  VIADD R14, R20.reuse, 0x20 ;  /* 0x00000020140e7836 */ /* 0x040fe20000000000 */
[----:B------:R-:W-:Y:S01]  /*22d0*/  IADD3 R4, P0, R199, UR30, RZ ;  /* 0x0000001ec7047c10 */ /* 0x000fe2000ff1e0ff */
[----:B------:R-:W-:Y:S01]  /*22e0*/  IMAD.U32 R24, RZ, RZ, UR4 ;  /* 0x00000004ff187e24 */ /* 0x000fe2000f8e00ff */
[----:B------:R-:W-:Y:S01]  /*22f0*/  ISETP.GE.AND P6, PT, R20, UR5, PT ;  /* 0x0000000514007c0c */ /* 0x000fe2000bfc6270 */
[----:B------:R-:W-:Y:S01]  /*2300*/  UMOV UR4, 0x400 ;  /* 0x0000040000047882 */ /* 0x000fe20000000000 */
[----:B------:R-:W-:Y:S01]  /*2310*/  LOP3.LUT R198, R198, 0xfffffe00, R5, 0xf8, !PT ;  /* 0xfffffe00c6c67812 */ /* 0x000fe200078ef805 */
[----:B--2---:R-:W-:Y:S01]  /*2320*/  ULEA UR4, UR26, UR4, 0x18 ;  /* 0x000000041a047291 */ /* 0x004fe2000f8ec03f */
[----:B------:R-:W-:Y:S01]  /*2330*/  IADD3.X R5, R30, UR10, RZ, P0, !PT ;  /* 0x0000000a1e057c10 */ /* 0x000fe200087fe4ff */
[----:B------:R-:W-:Y:S01]  /*2340*/  UIADD3 UR10, UR14, -0x1, URZ ;  /* 0xffffffff0e0a7890 */ /* 0x000fe2000fffe03f */
[----:B------:R-:W-:Y:S01]  /*2350*/  ISETP.GE.AND P4, PT, R22, UR5, PT ;  /* 0x0000000516007c0c */ /* 0x000fe2000bf86270 */
[----:B------:R-:W-:Y:S01]  /*2360*/  IMAD.MOV.U32 R7, RZ, RZ, 0x10 ;  /* 0x00000010ff077424 */ /* 0x000fe200078e00ff */
[----:B------:R-:W-:Y:S01]  /*2370*/  ISETP.GE.AND P0, PT, R14, UR5, PT ;  /* 0x000000050e007c0c */ /* 0x000fe2000bf06270 */
[----:B------:R-:W-:Y:S01]  /*2380*/  IMAD.WIDE.U32 R24, R24, UR12, R4 ;  /* 0x0000000c18187c25 */ /* 0x000fe2000f8e0004 */
[----:B------:R-:W-:Y:S01]  /*2390*/  SHF.R.S32.HI R21, RZ, 0x1f, R20 ;  /* 0x0000001fff157819 */ /* 0x000fe20000011414 */
[----:B------:R-:W-:Y:S01]  /*23a0*/  USHF.L.U32 UR13, UR10, 0x6, URZ ;  /* 0x000000060a0d7899 */ /* 0x000fe2000800063f */
[----:B------:R-:W-:Y:S01]  /*23b0*/  R2P PR, R18, 0x6 ;  /* 0x0000000612007804 */ /* 0x000fe20000000000 */
[----:B------:R-:W-:Y:S01]  /*23c0*/  IMAD.MOV.U32 R5, RZ, RZ, 0x20 ;  /* 0x00000020ff057424 */ /* 0x000fe200078e00ff */
[----:B------:R-:W-:Y:S01]  /*23d0*/  IADD3.X R15, R21, UR24, RZ, P5, !PT ;  /* 0x00000018150f7c10 */ /* 0x000fe2000affe4ff */
[C---:B------:R-:W-:Y:S01]  /*23e0*/  IMAD R12, R16.reuse, UR7, R3 ;  /* 0x00000007100c7c24 */ /* 0x040fe2000f8e0203 */
[----:B------:R-:W-:Y:S01]  /*23f0*/  UIADD3 UR12, -UR13, UR20, URZ ;  /* 0x000000140d0c7290 */ /* 0x000fe2000fffe13f */
[----:B------:R-:W-:Y:S01]  /*2400*/  IMAD.WIDE.U32 R16, R16, UR6, R8 ;  /* 0x0000000610107c25 */ /* 0x000fe2000f8e0008 */
[----:B------:R-:W-:-:S02]  /*2410*/  LEA R198, R198, UR4, 0x1 ;  /* 0x00000004c6c67c11 */ /* 0x000fc4000f8e08ff */
[----:B------:R-:W-:Y:S01]  /*2420*/  SEL R7, R7, 0xfffffff0, !P1 ;  /* 0xfffffff007077807 */ /* 0x000fe20004800000 */
[----:B------:R-:W-:Y:S01]  /*2430*/  VIADD R27, R25, UR27 ;  /* 0x0000001b191b7c36 */ /* 0x000fe20008000000 */
[----:B------:R-:W-:Y:S01]  /*2440*/  SEL R5, R5, 0xffffffe0, !P2 ;  /* 0xffffffe005057807 */ /* 0x000fe20005000000 */
[----:B-1----:R-:W-:-:S04]  /*2450*/  IMAD.WIDE R32, R33, 0x40, R20 ;  /* 0x0000004021207825 */ /* 0x002fc800078e0214 */
[C---:B------:R-:W-:Y:S02]  /*2460*/  VIADD R4, R199.reuse, 0x40 ;  /* 0x00000040c7047836 */ /* 0x040fe40000000000 */
[----:B------:R-:W-:Y:S01]  /*2470*/  VIADD R3, R199, 0x80 ;  /* 0x00000080c7037836 */ /* 0x000fe20000000000 */
        /* <DEDUP_REMOVED lines=36> */
.L_x_2826:
[----:B------:R-:W-:Y:S05]  /*26c0*/  BSYNC B0 ;  /* 0x0000000000007941 */ /* 0x000fea0003800000 */
.L_x_2825:
        /* <DEDUP_REMOVED lines=41> */
.L_x_2828:
[----:B------:R-:W-:Y:S05]  /*2960*/  BSYNC B0 ;  /* 0x0000000000007941 */ /* 0x000fea0003800000 */
.L_x_2827:
        /* <DEDUP_REMOVED lines=42> */
.L_x_2830:
[----:B------:R-:W-:Y:S05]  /*2c10*/  BSYNC B0 ;  /* 0x0000000000007941 */ /* 0x000fea0003800000 */
.L_x_2829:
        /* <DEDUP_REMOVED lines=45> */
.L_x_2832:
[----:B------:R-:W-:Y:S05]  /*2ef0*/  BSYNC B0 ;  /* 0x0000000000007941 */ /* 0x000fea0003800000 */
.L_x_2831:
        /* <DEDUP_REMOVED lines=37> */
.L_x_2834:
[----:B------:R-:W-:Y:S05]  /*3150*/  BSYNC B0 ;  /* 0x0000000000007941 */ /* 0x000fea0003800000 */
.L_x_2833:
        /* <DEDUP_REMOVED lines=33> */
.L_x_2836:
[----:B------:R-:W-:Y:S05]  /*3370*/  BSYNC B0 ;  /* 0x0000000000007941 */ /* 0x000fea0003800000 */
.L_x_2835:
        /* <DEDUP_REMOVED lines=39> */
.L_x_2838:
[----:B------:R-:W-:Y:S05]  /*35f0*/  BSYNC B0 ;  /* 0x0000000000007941 */ /* 0x000fea0003800000 */
.L_x_2837:
        /* <DEDUP_REMOVED lines=43> */
.L_x_2840:
[----:B------:R-:W-:Y:S05]  /*38b0*/  BSYNC B0 ;  /* 0x0000000000007941 */ /* 0x000fea0003800000 */
.L_x_2839:
[----:B------:R-:W0:Y:S01]  /*38c0*/  LDGDEPBAR ;  /* 0x00000000000079af */ /* 0x000e220000000000 */
[----:B------:R-:W-:Y:S01]  /*38d0*/  IMAD.IADD R23, R24, 0x1, -R23 ;  /* 0x0000000118177824 */ /* 0x000fe200078e0a17 */
[----:B------:R-:W-:Y:S01]  /*38e0*/  LOP3.LUT R20, R21, 0x8, R20, 0xf8, !PT ;  /* 0x0000000815147812 */ /* 0x000fe200078ef814 */
[----:B------:R-:W-:Y:S01]  /*38f0*/  IMAD.SHL.U32 R18, R18, 0x40, RZ ;  /* 0x0000004012127824 */ /* 0x000fe200078e00ff */
[----:B------:R-:W-:Y:S01]  /*3900*/  SHF.R.U32.HI R21, RZ, 0x3, R21 ;  /* 0x00000003ff157819 */ /* 0x000fe20000011615 */
[----:B-1234-:R-:W-:Y:S01]  /*3910*/  IMAD.SHL.U32 R8, R23, 0x8, RZ ;  /* 0x0000000817087824 */ /* 0x01efe200078e00ff */
[----:B------:R-:W-:Y:S01]  /*3920*/  LEA.HI R84, R13, R6, RZ, 0x5 ;  /* 0x000000060d547211 */ /* 0x000fe200078f28ff */
[-C--:B------:R-:W-:Y:S01]  /*3930*/  IMAD R15, R15, R224.reuse, RZ ;  /* 0x000000e00f0f7224 */ /* 0x080fe200078e02ff */
[----:B------:R-:W-:Y:S01]  /*3940*/  LOP3.LUT R9, R18, 0x1c0, RZ, 0xc0, !PT ;  /* 0x000001c012097812 */ /* 0x000fe200078ec0ff */
[----:B------:R-:W-:Y:S01]  /*3950*/  IMAD.IADD R17, R17, 0x1, R12 ;  /* 0x0000000111117824 */ /* 0x000fe200078e020c */
[----:B------:R-:W-:Y:S01]  /*3960*/  LOP3.LUT R20, R20, R21, RZ, 0x3c, !PT ;  /* 0x0000001514147212 */ /* 0x000fe200078e3cff */
[C---:B------:R-:W-:Y:S01]  /*3970*/  IMAD R135, R152.reuse, R225, R15 ;  /* 0x000000e198877224 */ /* 0x040fe200078e020f */
[----:B------:R-:W-:Y:S01]  /*3980*/  LOP3.LUT R8, R9, 0x8, R8, 0xf8, !PT ;  /* 0x0000000809087812 */ /* 0x000fe200078ef808 */
[----:B------:R-:W-:Y:S01]  /*3990*/  IMAD.WIDE.U32 R152, R152, R224, R16 ;  /* 0x000000e098987225 */ /* 0x000fe200078e0010 */
[----:B------:R-:W-:Y:S01]  /*39a0*/  SHF.R.U32.HI R9, RZ, 0x3, R9 ;  /* 0x00000003ff097819 */ /* 0x000fe20000011609 */
[----:B------:R-:W-:Y:S01]  /*39b0*/  ULDC.64 UR6, c[0x0][0x220] ;  /* 0x0000880000067ab9 */ /* 0x000fe20000000a00 */
[----:B------:R-:W-:Y:S01]  /*39c0*/  SHF.R.S32.HI R85, RZ, 0x5, R84 ;  /* 0x00000005ff557819 */ /* 0x000fe20000011454 */
[----:B------:R-:W-:Y:S01]  /*39d0*/  IMAD R193, R23, 0x200, R20 ;  /* 0x0000020017c17824 */ /* 0x000fe200078e0214 */
[----:B------:R-:W-:Y:S01]  /*39e0*/  LOP3.LUT R8, R8, R9, RZ, 0x3c, !PT ;  /* 0x0000000908087212 */ /* 0x000fe200078e3cff */
[----:B------:R-:W-:Y:S01]  /*39f0*/  IMAD.SHL.U32 R9, R0, 0x40, RZ ;  /* 0x0000004000097824 */ /* 0x000fe200078e00ff */
[----:B------:R-:W-:Y:S01]  /*3a00*/  LEA R210, P1, R152, UR6, 0x1 ;  /* 0x0000000698d27c11 */ /* 0x000fe2000f8208ff */
[----:B------:R-:W-:Y:S01]  /*3a10*/  IMAD.IADD R135, R153, 0x1, R135 ;  /* 0x0000000199877824 */ /* 0x000fe200078e0287 */
[----:B------:R-:W-:Y:S01]  /*3a20*/  BSSY B0, `(.L_x_2841) ;  /* 0x0000027000007945 */ /* 0x000fe20003800000 */
[----:B------:R-:W-:Y:S01]  /*3a30*/  ISETP.GE.AND P6, PT, R14, UR12, PT ;  /* 0x0000000c0e007c0c */ /* 0x000fe2000bfc6270 */
        /* <DEDUP_REMOVED lines=37> */
.L_x_2842:
[----:B------:R-:W-:Y:S05]  /*3c90*/  BSYNC B0 ;  /* 0x0000000000007941 */ /* 0x000fea0003800000 */
.L_x_2841:
        /* <DEDUP_REMOVED lines=31> */
.L_x_2844:
[----:B------:R-:W-:Y:S05]  /*3e90*/  BSYNC B0 ;  /* 0x0000000000007941 */ /* 0x000fea0003800000 */
.L_x_2843:
        /* <DEDUP_REMOVED lines=33> */
.L_x_2846:
[----:B------:R-:W-:Y:S05]  /*40b0*/  BSYNC B0 ;  /* 0x0000000000007941 */ /* 0x000fea0003800000 */
.L_x_2845:
        /* <DEDUP_REMOVED lines=31> */
[----:B-1----:R-:W-:-:S05]  /*42b0*/  IMAD.WIDE.U32 R10, R224, 0x60, R210 ;  /* 0x00000060e00a7825 */ /* 0x002fca00078e00d2 */
[----:B------:R-:W-:-:S05]  /*42c0*/  IADD3 R11, R11, R8, RZ ;  /* 0x000000080b0b7210 */ /* 0x000fca0007ffe0ff */
[----:B------:R-:W-:Y:S01]  /*42d0*/  @!PT LDS RZ, [RZ] ;  /* 0x00000000fffff984 */ /* 0x000fe20000000800 */
[----:B------:R-:W-:Y:S01]  /*42e0*/  @!PT LDS RZ, [RZ] ;  /* 0x00000000fffff984 */ /* 0x000fe20000000800 */
[----:B------:R-:W-:Y:S01]  /*42f0*/  @!PT LDS RZ, [RZ] ;  /* 0x00000000fffff984 */ /* 0x000fe20000000800 */
[----:B------:R1:W-:Y:S02]  /*4300*/  LDGSTS.E.BYPASS.LTC128B.128 [R198+0x11800], desc[UR22][R10.64+0x100] ;  /* 0x118001000ac67fae */ /* 0x0003e4000b901d56 */
.L_x_2848:
[----:B------:R-:W-:Y:S05]  /*4310*/  BSYNC B0 ;  /* 0x0000000000007941 */ /* 0x000fea0003800000 */
.L_x_2847:
[----:B------:R-:W-:Y:S01]  /*4320*/  LDSM.16.M88.4 R60, [R194] ;  /* 0x00000000c23c783b */ /* 0x000fe20000000200 */
[----:B------:R-:W-:Y:S01]  /*4330*/  R2P PR, R2, 0x6 ;  /* 0x0000000602007804 */ /* 0x000fe20000000000 */
[----:B------:R-:W-:Y:S01]  /*4340*/  VIADD R2, R193, 0x6000 ;  /* 0x00006000c1027836 */ /* 0x000fe20000000000 */
[----:B------:R-:W-:Y:S01]  /*4350*/  LEA R203, R85, UR17, 0x4 ;  /* 0x0000001155cb7c11 */ /* 0x000fe2000f8e20ff */
[----:B------:R-:W5:Y:S01]  /*4360*/  LDSM.16.M88.4 R44, [R193+0x6000] ;  /* 0x00600000c12c783b */ /* 0x000f620000000200 */
[----:B------:R-:W-:Y:S01]  /*4370*/  VIADD R191, R193, 0x6020 ;  /* 0x00006020c1bf7836 */ /* 0x000fe20000000000 */
[----:B------:R-:W-:Y:S01]  /*4380*/  UIADD3 UR12, UR20, 0x1, -UR21 ;  /* 0x00000001140c7890 */ /* 0x000fe2000fffe815 */
[--C-:B------:R-:W-:Y:S01]  /*4390*/  IMAD R192, R7, 0x2, R194.reuse ;  /* 0x0000000207c07824 */ /* 0x100fe200078e02c2 */
[----:B------:R-:W2:Y:S01]  /*43a0*/  LDSM.16.M88.4 R36, [R193+0x6800] ;  /* 0x00680000c124783b */ /* 0x000ea20000000200 */
[----:B------:R-:W-:Y:S01]  /*43b0*/  IMAD R190, R5, 0x2, R194 ;  /* 0x0000000205be7824 */ /* 0x000fe200078e02c2 */
[----:B------:R-:W-:Y:S01]  /*43c0*/  ISETP.LT.AND P6, PT, R195, UR10, PT ;  /* 0x0000000ac3007c0c */ /* 0x000fe2000bfc1270 */
[----:B------:R-:W-:Y:S01]  /*43d0*/  UIADD3 UR21, UR20, -UR16, -UR21 ;  /* 0x8000001014157290 */ /* 0x000fe2000fffe815 */
[----:B------:R-:W3:Y:S01]  /*43e0*/  LDSM.16.M88.4 R28, [R193+0x7000] ;  /* 0x00700000c11c783b */ /* 0x000ee20000000200 */
[----:B------:R-:W-:Y:S01]  /*43f0*/  LEA R189, R5, R192, 0x1 ;  /* 0x000000c005bd7211 */ /* 0x000fe200078e08ff */
[----:B------:R-:W-:Y:S01]  /*4400*/  UIADD3 UR16, UR12, UR15, URZ ;  /* 0x0000000f0c107290 */ /* 0x000fe2000fffe03f */
[----:B------:R-:W-:Y:S01]  /*4410*/  @P1 IADD3 R191, R2, -0x20, RZ ;  /* 0xffffffe002bf1810 */ /* 0x000fe20007ffe0ff */
[----:B------:R-:W4:Y:S01]  /*4420*/  LDSM.16.M88.4 R52, [R193+0x7800] ;  /* 0x00780000c134783b */ /* 0x000f220000000200 */
[----:B------:R-:W-:Y:S01]  /*4430*/  IMAD.MOV.U32 R2, RZ, RZ, 0x40 ;  /* 0x00000040ff027424 */ /* 0x000fe200078e00ff */
[----:B------:R-:W-:Y:S01]  /*4440*/  SHF.L.U32 R204, R6, 0x1, RZ ;  /* 0x0000000106cc7819 */ /* 0x000fe200000006ff */
[----:B------:R-:W-:Y:S01]  /*4450*/  IMAD.U32 R202, RZ, RZ, UR20 ;  /* 0x00000014ffca7e24 */ /* 0x000fe2000f8e00ff */
[----:B-1----:R-:W-:Y:S01]  /*4460*/  LDSM.16.M88.4 R8, [R192] ;  /* 0x00000000c008783b */ /* 0x002fe20000000200 */
[----:B------:R-:W-:Y:S01]  /*4470*/  IMAD.U32 R200, RZ, RZ, UR12 ;  /* 0x0000000cffc87e24 */ /* 0x000fe2000f8e00ff */
[----:B------:R-:W-:Y:S01]  /*4480*/  SEL R2, R2, 0xffffffc0, !P2 ;  /* 0xffffffc002027807 */ /* 0x000fe20005000000 */
[C---:B------:R-:W-:Y:S01]  /*4490*/  VIADD R182, R191.reuse, 0x1000 ;  /* 0x00001000bfb67836 */ /* 0x040fe20000000000 */
[----:B------:R-:W1:Y:S01]  /*44a0*/  LDSM.16.M88.4 R12, [R191] ;  /* 0x00000000bf0c783b */ /* 0x000e620000000200 */
[----:B------:R-:W-:Y:S01]  /*44b0*/  LOP3.LUT R204, R204, 0x6, RZ, 0xc0, !PT ;  /* 0x00000006cccc7812 */ /* 0x000fe200078ec0ff */
[C---:B------:R-:W-:Y:S01]  /*44c0*/  VIADD R181, R191.reuse, 0x1800 ;  /* 0x00001800bfb57836 */ /* 0x040fe20000000000 */
[----:B------:R-:W-:Y:S01]  /*44d0*/  IADD3 R183, R191, 0x800, RZ ;  /* 0x00000800bfb77810 */ /* 0x000fe20007ffe0ff */
[----:B------:R-:W1:Y:S01]  /*44e0*/  LDSM.16.M88.4 R20, [R191+0x800] ;  /* 0x00080000bf14783b */ /* 0x000e620000000200 */
[----:B------:R-:W-:Y:S01]  /*44f0*/  IMAD.IADD R187, R193, 0x1, R2 ;  /* 0x00000001c1bb7824 */ /* 0x000fe200078e0202 */
[C---:B------:R-:W-:Y:S01]  /*4500*/  IADD3 R179, R191.reuse, 0x2000, RZ ;  /* 0x00002000bfb37810 */ /* 0x040fe20007ffe0ff */
[----:B------:R-:W-:Y:S01]  /*4510*/  IMAD.IADD R180, R2, 0x1, R191 ;  /* 0x0000000102b47824 */ /* 0x000fe200078e02bf */
[----:B------:R-:W1:Y:S01]  /*4520*/  LDSM.16.M88.4 R16, [R191+0x1000] ;  /* 0x00100000bf10783b */ /* 0x000e620000000200 */
[C---:B------:R-:W-:Y:S01]  /*4530*/  VIADD R178, R191.reuse, 0x2800 ;  /* 0x00002800bfb27836 */ /* 0x040fe20000000000 */
[C---:B------:R-:W-:Y:S01]  /*4540*/  IADD3 R176, R191.reuse, 0x3800, RZ ;  /* 0x00003800bfb07810 */ /* 0x040fe20007ffe0ff */
[C---:B------:R-:W-:Y:S01]  /*4550*/  VIADD R177, R191.reuse, 0x3000 ;  /* 0x00003000bfb17836 */ /* 0x040fe20000000000 */
[----:B------:R-:W1:Y:S01]  /*4560*/  LDSM.16.M88.4 R76, [R191+0x1800] ;  /* 0x00180000bf4c783b */ /* 0x000e620000000200 */
[C---:B------:R-:W-:Y:S01]  /*4570*/  VIADD R175, R191.reuse, 0x4000 ;  /* 0x00004000bfaf7836 */ /* 0x040fe20000000000 */
[C---:B------:R-:W-:Y:S01]  /*4580*/  IADD3 R173, R191.reuse, 0x5000, RZ ;  /* 0x00005000bfad7810 */ /* 0x040fe20007ffe0ff */
[C---:B------:R-:W-:Y:S01]  /*4590*/  VIADD R174, R191.reuse, 0x4800 ;  /* 0x00004800bfae7836 */ /* 0x040fe20000000000 */
[----:B------:R-:W-:Y:S01]  /*45a0*/  LDSM.16.M88.4 R72, [R190] ;  /* 0x00000000be48783b */ /* 0x000fe20000000200 */
[----:B------:R-:W-:Y:S01]  /*45b0*/  VIADD R172, R191, 0x5800 ;  /* 0x00005800bfac7836 */ /* 0x000fe20000000000 */
[C---:B-----5:R-:W-:Y:S02]  /*45c0*/  HMMA.16816.F32.BF16 R48, R60.reuse, R44, RZ ;  /* 0x0000002c3c30723c */ /* 0x060fe400000418ff */
[----:B------:R-:W5:Y:S04]  /*45d0*/  LDSM.16.M88.4 R56, [R187+0x6000] ;  /* 0x00600000bb38783b */ /* 0x000f680000000200 */
[----:B------:R-:W-:Y:S01]  /*45e0*/  LDSM.16.M88.4 R68, [R187+0x7800] ;  /* 0x00780000bb44783b */ /* 0x000fe20000000200 */
[C---:B------:R-:W-:Y:S03]  /*45f0*/  HMMA.16816.F32.BF16 R44, R60.reuse, R46, RZ ;  /* 0x0000002e3c2c723c */ /* 0x040fe600000418ff */
[----:B------:R-:W-:Y:S03]  /*4600*/  LDSM.16.M88.4 R64, [R189] ;  /* 0x00000000bd40783b */ /* 0x000fe60000000200 */
[C---:B--2---:R-:W-:Y:S01]  /*4610*/  HMMA.16816.F32.BF16 R40, R60.reuse, R36, RZ ;  /* 0x000000243c28723c */ /* 0x044fe200000418ff */
[----:B------:R-:W-:Y:S04]  /*4620*/  LDSM.16.M88.4 R80, [R180+0x3800] ;  /* 0x00380000b450783b */ /* 0x000fe80000000200 */
[----:B------:R-:W0:Y:S01]  /*4630*/  LDGDEPBAR ;  /* 0x00000000000079af */ /* 0x000e220000000000 */
[C---:B---3--:R-:W-:Y:S06]  /*4640*/  HMMA.16816.F32.BF16 R32, R60.reuse, R28, RZ ;  /* 0x0000001c3c20723c */ /* 0x048fec00000418ff */
[C---:B------:R-:W-:Y:S06]  /*4650*/  HMMA.16816.F32.BF16 R36, R60.reuse, R38, RZ ;  /* 0x000000263c24723c */ /* 0x040fec00000418ff */
[C---:B------:R-:W-:Y:S06]  /*4660*/  HMMA.16816.F32.BF16 R28, R60.reuse, R30, RZ ;  /* 0x0000001e3c1c723c */ /* 0x040fec00000418ff */
[C---:B----4-:R-:W-:Y:S06]  /*4670*/  HMMA.16816.F32.BF16 R24, R60.reuse, R52, RZ ;  /* 0x000000343c18723c */ /* 0x050fec00000418ff */
[----:B------:R-:W-:Y:S01]  /*4680*/  HMMA.16816.F32.BF16 R60, R60, R54, RZ ;  /* 0x000000363c3c723c */ /* 0x000fe200000418ff */
[----:B------:R-:W-:Y:S05]  /*4690*/  LDSM.16.M88.4 R52, [R187+0x7000] ;  /* 0x00700000bb34783b */ /* 0x000fea0000000200 */
[C---:B-1----:R-:W-:Y:S06]  /*46a0*/  HMMA.16816.F32.BF16 R48, R8.reuse, R12, R48 ;  /* 0x0000000c0830723c */ /* 0x042fec0000041830 */
[C---:B------:R-:W-:Y:S01]  /*46b0*/  HMMA.16816.F32.BF16 R44, R8.reuse, R14, R44 ;  /* 0x0000000e082c723c */ /* 0x040fe2000004182c */
[----:B------:R-:W1:Y:S05]  /*46c0*/  LDSM.16.M88.4 R12, [R187+0x6800] ;  /* 0x00680000bb0c783b */ /* 0x000e6a0000000200 */
[C---:B------:R-:W-:Y:S06]  /*46d0*/  HMMA.16816.F32.BF16 R40, R8.reuse, R20, R40 ;  /* 0x000000140828723c */ /* 0x040fec0000041828 */
        /* <DEDUP_REMOVED lines=8> */
[----:B------:R-:W-:Y:S01]  /*4760*/  LDSM.16.M88.4 R76, [R180+0x1800] ;  /* 0x00180000b44c783b */ /* 0x000fe20000000200 */
        /* <DEDUP_REMOVED lines=8> */
[----:B------:R-:W4:Y:S05]  /*47f0*/  LDSM.16.M88.4 R52, [R193+0x8800] ;  /* 0x00880000c134783b */ /* 0x000f2a0000000200 */
[C---:B------:R-:W-:Y:S06]  /*4800*/  HMMA.16816.F32.BF16 R24, R72.reuse, R68, R24 ;  /* 0x000000444818723c */ /* 0x040fec0000041818 */
[----:B------:R-:W-:Y:S01]  /*4810*/  HMMA.16816.F32.BF16 R72, R72, R70, R60 ;  /* 0x000000464848723c */ /* 0x000fe2000004183c */
[----:B------:R-:W5:Y:S04]  /*4820*/  LDSM.16.M88.4 R60, [R193+0x9000] ;  /* 0x00900000c13c783b */ /* 0x000f680000000200 */
[----:B------:R-:W-:Y:S01]  /*4830*/  LDSM.16.M88.4 R68, [R193+0x9800] ;  /* 0x00980000c144783b */ /* 0x000fe20000000200 */
        /* <DEDUP_REMOVED lines=8> */
[----:B------:R-:W3:Y:S05]  /*48c0*/  LDSM.16.M88.4 R16, [R191+0x2800] ;  /* 0x00280000bf10783b */ /* 0x000eea0000000200 */
[C---:B-1----:R-:W-:Y:S06]  /*48d0*/  HMMA.16816.F32.BF16 R48, R56.reuse, R12, R48 ;  /* 0x0000000c3830723c */ /* 0x042fec0000041830 */
[C---:B------:R-:W-:Y:S01]  /*48e0*/  HMMA.16816.F32.BF16 R44, R56.reuse, R14, R44 ;  /* 0x0000000e382c723c */ /* 0x040fe2000004182c */
[----:B------:R-:W1:Y:S05]  /*48f0*/  LDSM.16.M88.4 R12, [R191+0x3000] ;  /* 0x00300000bf0c783b */ /* 0x000e6a0000000200 */
[----:B----4-:R-:W-:Y:S06]  /*4900*/  HMMA.16816.F32.BF16 R40, R56, R52, R40 ;  /* 0x000000343828723c */ /* 0x010fec0000041828 */
[C---:B------:R-:W-:Y:S06]  /*4910*/  HMMA.16816.F32.BF16 R24, R64.reuse, R76, R24 ;  /* 0x0000004c4018723c */ /* 0x040fec0000041818 */
[----:B------:R-:W-:Y:S01]  /*4920*/  HMMA.16816.F32.BF16 R72, R64, R78, R72 ;  /* 0x0000004e4048723c */ /* 0x000fe20000041848 */
[----:B------:R-:W-:Y:S04]  /*4930*/  LDSM.16.M88.4 R76, [R191+0x3800] ;  /* 0x00380000bf4c783b */ /* 0x000fe80000000200 */
[----:B------:R-:W-:Y:S01]  /*4940*/  LDSM.16.M88.4 R64, [R187+0x8000] ;  /* 0x00800000bb40783b */ /* 0x000fe20000000200 */
[C---:B------:R-:W-:Y:S03]  /*4950*/  HMMA.16816.F32.BF16 R36, R56.reuse, R54, R36 ;  /* 0x000000363824723c */ /* 0x040fe60000041824 */
[----:B------:R-:W-:Y:S03]  /*4960*/  LDSM.16.M88.4 R52, [R190+0x2000] ;  /* 0x00200000be34783b */ /* 0x000fe60000000200 */
[C---:B-----5:R-:W-:Y:S06]  /*4970*/  HMMA.16816.F32.BF16 R32, R56.reuse, R60, R32 ;  /* 0x0000003c3820723c */ /* 0x060fec0000041820 */
[----:B------:R-:W-:Y:S01]  /*4980*/  HMMA.16816.F32.BF16 R28, R56, R62, R28 ;  /* 0x0000003e381c723c */ /* 0x000fe2000004181c */
[----:B------:R-:W4:Y:S05]  /*4990*/  LDSM.16.M88.4 R60, [R187+0x8800] ;  /* 0x00880000bb3c783b */ /* 0x000f2a0000000200 */
[C---:B--2---:R-:W-:Y:S06]  /*49a0*/  HMMA.16816.F32.BF16 R48, R8.reuse, R20, R48 ;  /* 0x000000140830723c */ /* 0x044fec0000041830 */
[C---:B------:R-:W-:Y:S01]  /*49b0*/  HMMA.16816.F32.BF16 R44, R8.reuse, R22, R44 ;  /* 0x00000016082c723c */ /* 0x040fe2000004182c */
[----:B------:R-:W2:Y:S05]  /*49c0*/  LDSM.16.M88.4 R20, [R187+0x9000] ;  /* 0x00900000bb14783b */ /* 0x000eaa0000000200 */
[----:B---3--:R-:W-:Y:S06]  /*49d0*/  HMMA.16816.F32.BF16 R40, R8, R16, R40 ;  /* 0x000000100828723c */ /* 0x008fec0000041828 */
[C---:B------:R-:W-:Y:S06]  /*49e0*/  HMMA.16816.F32.BF16 R24, R56.reuse, R68, R24 ;  /* 0x000000443818723c */ /* 0x040fec0000041818 */
[----:B------:R-:W-:Y:S01]  /*49f0*/  HMMA.16816.F32.BF16 R72, R56, R70, R72 ;  /* 0x000000463848723c */ /* 0x000fe20000041848 */
[----:B------:R-:W-:Y:S04]  /*4a00*/  LDSM.16.M88.4 R68, [R189+0x2000] ;  /* 0x00200000bd44783b */ /* 0x000fe80000000200 */
[----:B------:R-:W-:Y:S01]  /*4a10*/  LDSM.16.M88.4 R56, [R187+0x9800] ;  /* 0x00980000bb38783b */ /* 0x000fe20000000200 */
[C---:B------:R-:W-:Y:S03]  /*4a20*/  HMMA.16816.F32.BF16 R36, R8.reuse, R18, R36 ;  /* 0x000000120824723c */ /* 0x040fe60000041824 */
[----:B------:R-:W-:Y:S03]  /*4a30*/  LDSM.16.M88.4 R16, [R180+0x2000] ;  /* 0x00200000b410783b */ /* 0x000fe60000000200 */
[C---:B-1----:R-:W-:Y:S06]  /*4a40*/  HMMA.16816.F32.BF16 R32, R8.reuse, R12, R32 ;  /* 0x0000000c0820723c */ /* 0x042fec0000041820 */
[----:B------:R-:W-:Y:S01]  /*4a50*/  HMMA.16816.F32.BF16 R28, R8, R14, R28 ;  /* 0x0000000e081c723c */ /* 0x000fe2000004181c */
        /* <DEDUP_REMOVED lines=8> */
[C---:B--2---:R-:W-:Y:S06]  /*4ae0*/  HMMA.16816.F32.BF16 R32, R52.reuse, R20, R32 ;  /* 0x000000143420723c */ /* 0x044fec0000041820 */
[----:B------:R-:W-:Y:S01]  /*4af0*/  HMMA.16816.F32.BF16 R28, R52, R22, R28 ;  /* 0x00000016341c723c */ /* 0x000fe2000004181c */
[----:B------:R-:W2:Y:S05]  /*4b00*/  LDSM.16.M88.4 R20, [R194+0x4000] ;  /* 0x00400000c214783b */ /* 0x000eaa0000000200 */
[----:B-1----:R-:W-:Y:S06]  /*4b10*/  HMMA.16816.F32.BF16 R40, R68, R12, R40 ;  /* 0x0000000c4428723c */ /* 0x002fec0000041828 */
[C---:B------:R-:W-:Y:S06]  /*4b20*/  HMMA.16816.F32.BF16 R48, R52.reuse, R64, R48 ;  /* 0x000000403430723c */ /* 0x040fec0000041830 */
[C---:B------:R-:W-:Y:S01]  /*4b30*/  HMMA.16816.F32.BF16 R44, R52.reuse, R66, R44 ;  /* 0x00000042342c723c */ /* 0x040fe2000004182c */
[----:B------:R-:W-:Y:S05]  /*4b40*/  LDSM.16.M88.4 R64, [R193+0xa000] ;  /* 0x00a00000c140783b */ /* 0x000fea0000000200 */
[C---:B------:R-:W-:Y:S06]  /*4b50*/  HMMA.16816.F32.BF16 R24, R52.reuse, R56, R24 ;  /* 0x000000383418723c */ /* 0x040fec0000041818 */
[----:B------:R-:W-:Y:S01]  /*4b60*/  HMMA.16816.F32.BF16 R72, R52, R58, R72 ;  /* 0x0000003a3448723c */ /* 0x000fe20000041848 */
[----:B------:R-:W-:Y:S04]  /*4b70*/  LDSM.16.M88.4 R56, [R193+0xb000] ;  /* 0x00b00000c138783b */ /* 0x000fe80000000200 */
[----:B------:R-:W-:Y:S01]  /*4b80*/  LDSM.16.M88.4 R52, [R193+0xb800] ;  /* 0x00b80000c134783b */ /* 0x000fe20000000200 */
[----:B------:R-:W-:Y:S03]  /*4b90*/  HMMA.16816.F32.BF16 R36, R68, R14, R36 ;  /* 0x0000000e4424723c */ /* 0x000fe60000041824 */
[----:B------:R-:W1:Y:S03]  /*4ba0*/  LDSM.16.M88.4 R12, [R191+0x4800] ;  /* 0x00480000bf0c783b */ /* 0x000e660000000200 */
        /* <DEDUP_REMOVED lines=12> */
[----:B------:R-:W2:Y:S03]  /*4c70*/  LDSM.16.M88.4 R60, [R187+0xa800] ;  /* 0x00a80000bb3c783b */ /* 0x000ea60000000200 */
[----:B-1----:R-:W-:Y:S06]  /*4c80*/  HMMA.16816.F32.BF16 R40, R76, R12, R40 ;  /* 0x0000000c4c28723c */ /* 0x002fec0000041828 */
        /* <DEDUP_REMOVED lines=15> */
[----:B------:R-:W2:Y:S05]  /*4d80*/  LDSM.16.M88.4 R16, [R180+0x4000] ;  /* 0x00400000b410783b */ /* 0x000eaa0000000200 */
[C---:B------:R-:W-:Y:S06]  /*4d90*/  HMMA.16816.F32.BF16 R32, R76.reuse, R8, R32 ;  /* 0x000000084c20723c */ /* 0x040fec0000041820 */
[C---:B------:R-:W-:Y:S01]  /*4da0*/  HMMA.16816.F32.BF16 R28, R76.reuse, R10, R28 ;  /* 0x0000000a4c1c723c */ /* 0x040fe2000004181c */
[----:B------:R-:W3:Y:S05]  /*4db0*/  LDSM.16.M88.4 R8, [R180+0x5000] ;  /* 0x00500000b408783b */ /* 0x000eea0000000200 */
[C---:B------:R-:W-:Y:S06]  /*4dc0*/  HMMA.16816.F32.BF16 R24, R76.reuse, R80, R24 ;  /* 0x000000504c18723c */ /* 0x040fec0000041818 */
[----:B------:R-:W-:Y:S06]  /*4dd0*/  HMMA.16816.F32.BF16 R72, R76, R82, R72 ;  /* 0x000000524c48723c */ /* 0x000fec0000041848 */
[----:B------:R-:W-:Y:S01]  /*4de0*/  HMMA.16816.F32.BF16 R36, R68, R62, R36 ;  /* 0x0000003e4424723c */ /* 0x000fe20000041824 */
[----:B------:R-:W4:Y:S01]  /*4df0*/  LDSM.16.M88.4 R60, [R180+0x5800] ;  /* 0x00580000b43c783b */ /* 0x000f220000000200 */
[----:B------:R-:W-:-:S04]  /*4e00*/  DEPBAR.LE SB0, 0x0 ;  /* 0x000080000000791a */ /* 0x000fc80000000000 */
[----:B-1----:R-:W-:Y:S06]  /*4e10*/  HMMA.16816.F32.BF16 R40, R20, R12, R40 ;  /* 0x0000000c1428723c */ /* 0x002fec0000041828 */
[----:B------:R-:W-:Y:S01]  /*4e20*/  HMMA.16816.F32.BF16 R48, R68, R64, R48 ;  /* 0x000000404430723c */ /* 0x000fe20000041830 */
[----:B------:R-:W-:-:S05]  /*4e30*/  LOP3.LUT R13, R84, 0xffffffe0, RZ, 0xc0, !PT ;  /* 0xffffffe0540d7812 */ /* 0x000fca00078ec0ff */
[----:B------:R-:W-:Y:S01]  /*4e40*/  IMAD.IADD R13, R6, 0x1, -R13 ;  /* 0x00000001060d7824 */ /* 0x000fe200078e0a0d */
[C---:B------:R-:W-:Y:S04]  /*4e50*/  HMMA.16816.F32.BF16 R44, R68.reuse, R66, R44 ;  /* 0x00000042442c723c */ /* 0x040fe8000004182c */
[----:B------:R-:W-:Y:S02]  /*4e60*/  SHF.R.S32.HI R2, RZ, 0x1f, R13 ;  /* 0x0000001fff027819 */ /* 0x000fe4000001140d */
[----:B------:R-:W-:Y:S02]  /*4e70*/  HMMA.16816.F32.BF16 R32, R68, R56, R32 ;  /* 0x000000384420723c */ /* 0x000fe40000041820 */
[----:B------:R-:W-:-:S04]  /*4e80*/  LEA.HI R13, R2, R13, RZ, 0x2 ;  /* 0x0000000d020d7211 */ /* 0x000fc800078f10ff */
[----:B------:R-:W-:Y:S01]  /*4e90*/  HMMA.16816.F32.BF16 R28, R68, R58, R28 ;  /* 0x0000003a441c723c */ /* 0x000fe2000004181c */
[----:B------:R-:W-:-:S05]  /*4ea0*/  SHF.R.S32.HI R2, RZ, 0x2, R13 ;  /* 0x00000002ff027819 */ /* 0x000fca000001140d */
[----:B------:R-:W-:Y:S01]  /*4eb0*/  HMMA.16816.F32.BF16 R24, R68, R52, R24 ;  /* 0x000000344418723c */ /* 0x000fe20000041818 */
[----:B------:R-:W-:-:S04]  /*4ec0*/  IMAD.IADD R203, R2, 0x1, R203 ;  /* 0x0000000102cb7824 */ /* 0x000fc800078e02cb */
[C---:B------:R-:W-:Y:S01]  /*4ed0*/  VIADD R201, R203.reuse, 0x8 ;  /* 0x00000008cbc97836 */ /* 0x040fe20000000000 */
[----:B------:R-:W-:Y:S01]  /*4ee0*/  HMMA.16816.F32.BF16 R72, R68, R54, R72 ;  /* 0x000000364448723c */ /* 0x000fe20000041848 */
[C---:B------:R-:W-:Y:S02]  /*4ef0*/  VIADDMNMX R202, R203.reuse, UR16, R202, PT ;  /* 0x00000010cbca7c46 */ /* 0x040fe4000b8001ca */
[----:B------:R-:W-:Y:S02]  /*4f00*/  VIADDMNMX R203, R203, UR21, RZ, !PT ;  /* 0x00000015cbcb7c46 */ /* 0x000fe4000f8001ff */
[C---:B------:R-:W-:Y:S01]  /*4f10*/  IADD3 R200, R201.reuse, UR15, R200 ;  /* 0x0000000fc9c87c10 */ /* 0x040fe2000fffe0c8 */
[----:B--2---:R-:W-:Y:S01]  /*4f20*/  HMMA.16816.F32.BF16 R48, R20, R16, R48 ;  /* 0x000000101430723c */ /* 0x004fe20000041830 */
[----:B------:R-:W-:Y:S02]  /*4f30*/  VIADDMNMX R201, R201, UR21, RZ, !PT ;  /* 0x00000015c9c97c46 */ /* 0x000fe4000f8001ff */
[----:B------:R-:W-:-:S03]  /*4f40*/  VIMNMX R200, R200, UR20, PT ;  /* 0x00000014c8c87c48 */ /* 0x000fc6000bfe0100 */
[C---:B------:R-:W-:Y:S06]  /*4f50*/  HMMA.16816.F32.BF16 R44, R20.reuse, R18, R44 ;  /* 0x00000012142c723c */ /* 0x040fec000004182c */
[C---:B------:R-:W-:Y:S06]  /*4f60*/  HMMA.16816.F32.BF16 R36, R20.reuse, R14, R36 ;  /* 0x0000000e1424723c */ /* 0x040fec0000041824 */
[C---:B---3--:R-:W-:Y:S06]  /*4f70*/  HMMA.16816.F32.BF16 R32, R20.reuse, R8, R32 ;  /* 0x000000081420723c */ /* 0x048fec0000041820 */
[C---:B------:R-:W-:Y:S06]  /*4f80*/  HMMA.16816.F32.BF16 R28, R20.reuse, R10, R28 ;  /* 0x0000000a141c723c */ /* 0x040fec000004181c */
[C---:B----4-:R-:W-:Y:S06]  /*4f90*/  HMMA.16816.F32.BF16 R24, R20.reuse, R60, R24 ;  /* 0x0000003c1418723c */ /* 0x050fec0000041818 */
        /* <DEDUP_REMOVED lines=54> */
[----:B------:R-:W-:Y:S01]  /*5300*/  MOV R9, UR17 ;  /* 0x0000001100097c02 */ /* 0x000fe20008000f00 */
[----:B------:R-:W-:Y:S01]  /*5310*/  IMAD.U32 R8, RZ, RZ, UR16 ;  /* 0x00000010ff087e24 */ /* 0x000fe2000f8e00ff */
[----:B------:R-:W-:Y:S01]  /*5320*/  MOV R11, UR21 ;  /* 0x00000015000b7c02 */ /* 0x000fe20008000f00 */
[----:B------:R-:W-:Y:S01]  /*5330*/  IMAD.U32 R10, RZ, RZ, UR20 ;  /* 0x00000014ff0a7e24 */ /* 0x000fe2000f8e00ff */
[----:B------:R-:W-:Y:S02]  /*5340*/  UIADD3 UR12, UR29, -UR12, URZ ;  /* 0x8000000c1d0c7290 */ /* 0x000fe4000fffe03f */
[----:B------:R1:W2:Y:S01]  /*5350*/  LDG.E R9, desc[UR22][R8.64] ;  /* 0x0000001608097981 */ /* 0x0002a2000c1e1900 */
[----:B------:R-:W-:-:S03]  /*5360*/  ULDC.64 UR16, c[0x0][0x230] ;  /* 0x00008c0000107ab9 */ /* 0x000fc60000000a00 */
[----:B------:R-:W2:Y:S01]  /*5370*/  LDG.E R2, desc[UR22][R10.64] ;  /* 0x000000160a027981 */ /* 0x000ea2000c1e1900 */
[----:B------:R-:W-:-:S04]  /*5380*/  UIMAD UR15, UR12, UR15, -0x40 ;  /* 0xffffffc00c0f74a4 */ /* 0x000fc8000f8e020f */
[----:B------:R-:W-:Y:S02]  /*5390*/  USHF.R.S32.HI UR12, URZ, 0x1f, UR15 ;  /* 0x0000001f3f0c7899 */ /* 0x000fe4000801140f */
[----:B------:R-:W-:Y:S02]  /*53a0*/  UIMAD.WIDE.U32 UR20, UR15, UR8, URZ ;  /* 0x000000080f1472a5 */ /* 0x000fe4000f8e003f */
[----:B------:R-:W-:-:S04]  /*53b0*/  UIMAD UR12, UR12, UR8, URZ ;  /* 0x000000080c0c72a4 */ /* 0x000fc8000f8e023f */
[----:B------:R-:W-:-:S04]  /*53c0*/  UIMAD UR12, UR15, UR9, UR12 ;  /* 0x000000090f0c72a4 */ /* 0x000fc8000f8e020c */
[----:B------:R-:W-:Y:S01]  /*53d0*/  UIADD3 UR12, UR21, UR12, URZ ;  /* 0x0000000c150c7290 */ /* 0x000fe2000fffe03f */
[----:B-1----:R-:W-:Y:S01]  /*53e0*/  MOV R8, UR20 ;  /* 0x0000001400087c02 */ /* 0x002fe20008000f00 */
[----:B--2---:R-:W-:Y:S02]  /*53f0*/  IMAD.IADD R2, R2, 0x1, -R9 ;  /* 0x0000000102027824 */ /* 0x004fe400078e0a09 */
[----:B------:R-:W-:Y:S02]  /*5400*/  IMAD.U32 R9, RZ, RZ, UR21 ;  /* 0x00000015ff097e24 */ /* 0x000fe4000f8e00ff */
[----:B------:R-:W-:Y:S02]  /*5410*/  MOV R9, UR12 ;  /* 0x0000000c00097c02 */ /* 0x000fe40008000f00 */
[----:B------:R-:W-:Y:S01]  /*5420*/  SHF.R.S32.HI R15, RZ, 0x1f, R2 ;  /* 0x0000001fff0f7819 */ /* 0x000fe20000011402 */
[----:B------:R-:W-:-:S04]  /*5430*/  IMAD.WIDE.U32 R8, R2, UR16, R8 ;  /* 0x0000001002087c25 */ /* 0x000fc8000f8e0008 */
[----:B------:R-:W-:Y:S01]  /*5440*/  IMAD R15, R15, UR16, RZ ;  /* 0x000000100f0f7c24 */ /* 0x000fe2000f8e02ff */
[----:B------:R-:W-:-:S03]  /*5450*/  MOV R6, R8 ;  /* 0x0000000800067202 */ /* 0x000fc60000000f00 */
[----:B------:R-:W-:-:S04]  /*5460*/  IMAD R15, R2, UR17, R15 ;  /* 0x00000011020f7c24 */ /* 0x000fc8000f8e020f */
[----:B------:R-:W-:Y:S01]  /*5470*/  IMAD.IADD R15, R9, 0x1, R15 ;  /* 0x00000001090f7824 */ /* 0x000fe200078e020f */
[----:B------:R-:W-:Y:S06]  /*5480*/  BRA `(.L_x_2851) ;  /* 0x0000000000107947 */ /* 0x000fec0003800000 */
.L_x_2850:
[----:B------:R-:W-:-:S04]  /*5490*/  ULEA UR12, -UR8, URZ, 0x6 ;  /* 0x0000003f080c7291 */ /* 0x000fc8000f8e313f */
[----:B------:R-:W-:Y:S02]  /*54a0*/  USHF.R.S32.HI UR15, URZ, 0x1f, UR12 ;  /* 0x0000001f3f0f7899 */ /* 0x000fe4000801140c */
[----:B------:R-:W-:-:S04]  /*54b0*/  MOV R6, UR12 ;  /* 0x0000000c00067c02 */ /* 0x000fc80008000f00 */
[----:B------:R-:W-:-:S07]  /*54c0*/  MOV R15, UR15 ;  /* 0x0000000f000f7c02 */ /* 0x000fce0008000f00 */
.L_x_2851:
        /* <DEDUP_REMOVED lines=19> */
[C---:B------:R-:W-:Y:S01]  /*5600*/  @!P1 IMAD.X R17, R15.reuse, 0x1, R134, P0 ;  /* 0x000000010f119824 */ /* 0x040fe200000e0686 */
[----:B------:R-:W-:Y:S02]  /*5610*/  @!P4 LEA.HI.X R53, R4, R9, R16, 0x1, P5 ;  /* 0x000000090435c211 */ /* 0x000fe400028f0c10 */
[----:B------:R-:W-:Y:S02]  /*5620*/  IADD3 R4, P5, R6, UR25, RZ ;  /* 0x0000001906047c10 */ /* 0x000fe4000ffbe0ff */
[----:B----4-:R-:W-:Y:S02]  /*5630*/  @!P1 LEA R16, P0, R14, R2, 0x1 ;  /* 0x000000020e109211 */ /* 0x010fe400078008ff */
        /* <DEDUP_REMOVED lines=37> */
[----:B------:R-:W3:Y:S01]  /*5890*/  @!P1 LDC.64 R10, c[0x0][0x218] ;  /* 0x00008600ff0a9b82 */ /* 0x000ee20000000a00 */
        /* <DEDUP_REMOVED lines=24> */
[C---:B---3--:R-:W-:Y:S01]  /*5a20*/  @!P1 LEA R10, P0, R14.reuse, R10, 0x1 ;  /* 0x0000000a0e0a9211 */ /* 0x048fe200078008ff */
        /* <DEDUP_REMOVED lines=10> */
[C---:B------:R-:W-:Y:S01]  /*5ad0*/  @!P4 IMAD.X R14, R21.reuse, 0x1, R134, P5 ;  /* 0x00000001150ec824 */ /* 0x040fe200028e0686 */
        /* <DEDUP_REMOVED lines=35> */
.L_x_2853:
[----:B------:R-:W-:Y:S05]  /*5d10*/  BSYNC B0 ;  /* 0x0000000000007941 */ /* 0x000fea0003800000 */
.L_x_2852:
[----:B------:R-:W0:Y:S01]  /*5d20*/  LDGDEPBAR ;  /* 0x00000000000079af */ /* 0x000e220000000000 */
[----:B------:R-:W-:-:S04]  /*5d30*/  IADD3 R133, P0, R6, R133, RZ ;  /* 0x0000008506857210 */ /* 0x000fc80007f1e0ff */
[----:B------:R-:W-:-:S09]  /*5d40*/  IADD3.X R134, R15, R134, RZ, P0, !PT ;  /* 0x000000860f867210 */ /* 0x000fd200007fe4ff */
.L_x_2849:
[----:B-12---:R-:W-:Y:S01]  /*5d50*/  VIADD R2, R204, UR13 ;  /* 0x0000000dcc027c36 */ /* 0x006fe20008000000 */
        /* <DEDUP_REMOVED lines=429> */
[----:B------:R-:W-:Y:S01]  /*7830*/  R2UR UR4, R0 ;  /* 0x00000000000472ca */ /* 0x000fe200000e0000 */
[----:B------:R-:W-:Y:S01]  /*7840*/  IMAD.U32 R2, RZ, RZ, UR28 ;  /* 0x0000001cff027e24 */ /* 0x000fe2000f8e00ff */
[----:B------:R-:W-:-:S04]  /*7850*/  ULOP3.LUT UR28, UR28, UR14, URZ, 0x3c, !UPT ;  /* 0x0000000e1c1c7292 */ /* 0x000fc8000f8e3c3f */
[----:B------:R-:W-:-:S04]  /*7860*/  IABS R2, R2 ;  /* 0x0000000200027213 */ /* 0x000fc80000000000 */
[----:B------:R-:W-:-:S03]  /*7870*/  R2UR UR26, R2 ;  /* 0x00000000021a72ca */ /* 0x000fc600000e0000 */
[----:B------:R-:W1:Y:S08]  /*7880*/  I2F.RP R5, UR4 ;  /* 0x0000000400057d06 */ /* 0x000e700008209400 */
[----:B-1----:R-:W1:Y:S02]  /*7890*/  MUFU.RCP R4, R5 ;  /* 0x0000000500047308 */ /* 0x002e640000001000 */
[----:B-1----:R-:W-:-:S06]  /*78a0*/  IADD3 R4, R4, 0xffffffe, RZ ;  /* 0x0ffffffe04047810 */ /* 0x002fcc0007ffe0ff */
[----:B------:R-:W1:Y:S02]  /*78b0*/  F2I.FTZ.U32.TRUNC.NTZ R0, R4 ;  /* 0x0000000400007305 */ /* 0x000e64000021f000 */
[----:B-1----:R-:W-:Y:S02]  /*78c0*/  R2UR UR31, R0 ;  /* 0x00000000001f72ca */ /* 0x002fe400000e0000 */
[----:B------:R-:W-:Y:S01]  /*78d0*/  MOV R0, UR15 ;  /* 0x0000000f00007c02 */ /* 0x000fe20008000f00 */
[----:B------:R-:W-:-:S03]  /*78e0*/  ULOP3.LUT UR15, UR15, UR14, URZ, 0x3c, !UPT ;  /* 0x0000000e0f0f7292 */ /* 0x000fc6000f8e3c3f */
        /* <DEDUP_REMOVED lines=33> */
[----:B------:R-:W-:Y:S01]  /*7b00*/  IMAD.U32 R10, RZ, RZ, UR20 ;  /* 0x00000014ff0a7e24 */ /* 0x000fe2000f8e00ff */
[----:B------:R-:W-:Y:S01]  /*7b10*/  MOV R11, UR21 ;  /* 0x00000015000b7c02 */ /* 0x000fe20008000f00 */
[----:B------:R-:W-:Y:S01]  /*7b20*/  IMAD.U32 R8, RZ, RZ, UR26 ;  /* 0x0000001aff087e24 */ /* 0x000fe2000f8e00ff */
[----:B------:R-:W-:-:S03]  /*7b30*/  MOV R9, UR27 ;  /* 0x0000001b00097c02 */ /* 0x000fc60008000f00 */
[----:B------:R-:W2:Y:S04]  /*7b40*/  LDG.E R5, desc[UR22][R10.64] ;  /* 0x000000160a057981 */ /* 0x000ea8000c1e1900 */
[----:B------:R-:W2:Y:S01]  /*7b50*/  LDG.E R2, desc[UR22][R8.64] ;  /* 0x0000001608027981 */ /* 0x000ea2000c1e1900 */
[----:B------:R-:W-:-:S04]  /*7b60*/  UIADD3 UR4, UR29, -UR4, URZ ;  /* 0x800000041d047290 */ /* 0x000fc8000fffe03f */
[----:B------:R-:W-:-:S04]  /*7b70*/  UIMAD UR14, UR4, UR14, -0x40 ;  /* 0xffffffc0040e74a4 */ /* 0x000fc8000f8e020e */
[----:B------:R-:W-:-:S06]  /*7b80*/  USHF.R.S32.HI UR4, URZ, 0x1f, UR14 ;  /* 0x0000001f3f047899 */ /* 0x000fcc000801140e */
[----:B------:R-:W-:-:S04]  /*7b90*/  IMAD R0, R224, UR4, RZ ;  /* 0x00000004e0007c24 */ /* 0x000fc8000f8e02ff */
[----:B------:R-:W-:Y:S02]  /*7ba0*/  IMAD R0, R225, UR14, R0 ;  /* 0x0000000ee1007c24 */ /* 0x000fe4000f8e0200 */
[----:B--2---:R-:W-:Y:S02]  /*7bb0*/  IMAD.IADD R2, R2, 0x1, -R5 ;  /* 0x0000000102027824 */ /* 0x004fe400078e0a05 */
[----:B------:R-:W-:Y:S01]  /*7bc0*/  IMAD.WIDE.U32 R4, R224, UR14, RZ ;  /* 0x0000000ee0047c25 */ /* 0x000fe2000f8e00ff */
[----:B------:R-:W-:Y:S02]  /*7bd0*/  ULDC.64 UR14, c[0x0][0x238] ;  /* 0x00008e00000e7ab9 */ /* 0x000fe40000000a00 */
[----:B------:R-:W-:Y:S02]  /*7be0*/  SHF.R.S32.HI R6, RZ, 0x1f, R2 ;  /* 0x0000001fff067819 */ /* 0x000fe40000011402 */
[----:B------:R-:W-:-:S03]  /*7bf0*/  IADD3 R7, R5, R0, RZ ;  /* 0x0000000005077210 */ /* 0x000fc60007ffe0ff */
[----:B------:R-:W-:Y:S02]  /*7c00*/  IMAD R5, R6, UR14, RZ ;  /* 0x0000000e06057c24 */ /* 0x000fe4000f8e02ff */
[----:B------:R-:W-:Y:S02]  /*7c10*/  IMAD.MOV.U32 R6, RZ, RZ, R4 ;  /* 0x000000ffff067224 */ /* 0x000fe400078e0004 */
[C---:B------:R-:W-:Y:S02]  /*7c20*/  IMAD R5, R2.reuse, UR15, R5 ;  /* 0x0000000f02057c24 */ /* 0x040fe4000f8e0205 */
[----:B------:R-:W-:-:S05]  /*7c30*/  IMAD.WIDE.U32 R6, R2, UR14, R6 ;  /* 0x0000000e02067c25 */ /* 0x000fca000f8e0006 */
[----:B------:R-:W-:Y:S01]  /*7c40*/  IADD3 R2, R7, R5, RZ ;  /* 0x0000000507027210 */ /* 0x000fe20007ffe0ff */
[----:B------:R-:W-:Y:S01]  /*7c50*/  IMAD.MOV.U32 R5, RZ, RZ, R6 ;  /* 0x000000ffff057224 */ /* 0x000fe200078e0006 */
[----:B------:R-:W-:Y:S06]  /*7c60*/  BRA `(.L_x_2856) ;  /* 0x0000000000087947 */ /* 0x000fec0003800000 */
.L_x_2855:
[----:B------:R-:W-:-:S04]  /*7c70*/  LEA R5, -R224, RZ, 0x6 ;  /* 0x000000ffe0057211 */ /* 0x000fc800078e31ff */
[----:B------:R-:W-:-:S07]  /*7c80*/  SHF.R.S32.HI R2, RZ, 0x1f, R5 ;  /* 0x0000001fff027819 */ /* 0x000fce0000011405 */
.L_x_2856:
[C---:B------:R-:W-:Y:S01]  /*7c90*/  VIADD R0, R199.reuse, 0x40 ;  /* 0x00000040c7007836 */ /* 0x040fe20000000000 */
[----:B------:R-:W-:Y:S02]  /*7ca0*/  ULDC UR4, c[0x0][0x2d0] ;  /* 0x0000b40000047ab9 */ /* 0x000fe40000000800 */
[C---:B------:R-:W-:Y:S02]  /*7cb0*/  ISETP.GE.AND P5, PT, R199.reuse, UR4, PT ;  /* 0x00000004c7007c0c */ /* 0x040fe4000bfa6270 */
[----:B------:R-:W-:Y:S01]  /*7cc0*/  ISETP.GE.AND P4, PT, R0, UR4, PT ;  /* 0x0000000400007c0c */ /* 0x000fe2000bf86270 */
[----:B------:R-:W-:-:S05]  /*7cd0*/  VIADD R0, R199, 0x80 ;  /* 0x00000080c7007836 */ /* 0x000fca0000000000 */
[----:B------:R-:W-:-:S05]  /*7ce0*/  ISETP.GE.AND P2, PT, R0, UR4, PT ;  /* 0x0000000400007c0c */ /* 0x000fca000bf46270 */
[----:B------:R-:W-:Y:S02]  /*7cf0*/  @P5 STS.128 [R198+0xc000], RZ ;  /* 0x00c000ffc6005388 */ /* 0x000fe40000000c00 */
[----:B------:R-:W-:-:S04]  /*7d00*/  @!P4 IADD3 R7, P0, R5, R152, RZ ;  /* 0x000000980507c210 */ /* 0x000fc80007f1e0ff */
[----:B------:R-:W-:Y:S01]  /*7d10*/  @!P4 LEA R20, P1, R7, UR6, 0x1 ;  /* 0x000000060714cc11 */ /* 0x000fe2000f8208ff */
[----:B------:R-:W-:Y:S01]  /*7d20*/  @!P4 IMAD.X R0, R2, 0x1, R135, P0 ;  /* 0x000000010200c824 */ /* 0x000fe200000e0687 */
[----:B------:R-:W-:-:S04]  /*7d30*/  LEA R226, P0, R5, R210, 0x1 ;  /* 0x000000d205e27211 */ /* 0x000fc800078008ff */
[----:B------:R-:W-:Y:S02]  /*7d40*/  @!P4 LEA.HI.X R21, R7, UR7, R0, 0x1, P1 ;  /* 0x000000070715cc11 */ /* 0x000fe400088f0c00 */
[----:B------:R-:W-:Y:S02]  /*7d50*/  IADD3 R7, P1, R197, R5, RZ ;  /* 0x00000005c5077210 */ /* 0x000fe40007f3e0ff */
[C-C-:B------:R-:W-:Y:S02]  /*7d60*/  LEA.HI.X R227, R5.reuse, R213, R2.reuse, 0x1, P0 ;  /* 0x000000d505e37211 */ /* 0x140fe400000f0c02 */
        /* <DEDUP_REMOVED lines=33> */
[C-C-:B------:R-:W-:Y:S01]  /*7f80*/  @!P4 IMAD.X R0, R2.reuse, 0x1, R135.reuse, P1 ;  /* 0x000000010200c824 */ /* 0x140fe200008e0687 */
[----:B------:R-:W-:Y:S01]  /*7f90*/  @!P4 LEA R16, P1, R7, UR6, 0x1 ;  /* 0x000000060710cc11 */ /* 0x000fe2000f8208ff */
[----:B------:R-:W-:Y:S01]  /*7fa0*/  @P5 STS.128 [R198+0xc800], RZ ;  /* 0x00c800ffc6005388 */ /* 0x000fe20000000c00 */
[----:B------:R-:W-:Y:S02]  /*7fb0*/  @!P2 IADD3 R5, P0, R9, R152, RZ ;  /* 0x000000980905a210 */ /* 0x000fe40007f1e0ff */
[----:B------:R-:W-:Y:S01]  /*7fc0*/  @!P4 LEA.HI.X R17, R7, UR7, R0, 0x1, P1 ;  /* 0x000000070711cc11 */ /* 0x000fe200088f0c00 */
[----:B------:R-:W-:Y:S01]  /*7fd0*/  @!PT LDS RZ, [RZ] ;  /* 0x00000000fffff984 */ /* 0x000fe20000000800 */
[----:B------:R-:W-:Y:S01]  /*7fe0*/  @!PT LDS RZ, [RZ] ;  /* 0x00000000fffff984 */ /* 0x000fe20000000800 */
[----:B------:R-:W-:Y:S01]  /*7ff0*/  @!PT LDS RZ, [RZ] ;  /* 0x00000000fffff984 */ /* 0x000fe20000000800 */
[----:B------:R-:W-:Y:S01]  /*8000*/  @!P5 LDGSTS.E.BYPASS.LTC128B.128 [R198+0xc800], desc[UR22][R18.64] ;  /* 0x0c80000012c6dfae */ /* 0x000fe2000b901d56 */
[----:B------:R-:W-:Y:S01]  /*8010*/  IADD3 R7, P1, R197, R9, RZ ;  /* 0x00000009c5077210 */ /* 0x000fe20007f3e0ff */
[----:B------:R-:W-:Y:S01]  /*8020*/  @!P2 IMAD.X R0, R2, 0x1, R135, P0 ;  /* 0x000000010200a824 */ /* 0x000fe200000e0687 */
[----:B------:R-:W-:Y:S01]  /*8030*/  @!P2 LEA R4, P0, R5, UR6, 0x1 ;  /* 0x000000060504ac11 */ /* 0x000fe2000f8008ff */
        /* <DEDUP_REMOVED lines=8> */
[C---:B------:R-:W-:Y:S01]  /*80c0*/  @!P5 LEA R22, P6, R7.reuse, R210, 0x1 ;  /* 0x000000d20716d211 */ /* 0x040fe200078c08ff */
[----:B------:R-:W-:Y:S01]  /*80d0*/  IMAD.MOV.U32 R210, RZ, RZ, R226 ;  /* 0x000000ffffd27224 */ /* 0x000fe200078e00e2 */
[CC--:B------:R-:W-:Y:S01]  /*80e0*/  @!P4 IADD3 R0, P1, R7.reuse, R152.reuse, RZ ;  /* 0x000000980700c210 */ /* 0x0c0fe20007f3e0ff */
[----:B------:R-:W-:Y:S01]  /*80f0*/  @P2 STS.128 [R198+0x10800], RZ ;  /* 0x010800ffc6002388 */ /* 0x000fe20000000c00 */
[----:B------:R-:W-:-:S02]  /*8100*/  @!P2 IADD3 R152, P0, R7, R152, RZ ;  /* 0x000000980798a210 */ /* 0x000fc40007f1e0ff */
[----:B------:R-:W-:Y:S01]  /*8110*/  @!P5 LEA.HI.X R23, R7, R213, R2, 0x1, P6 ;  /* 0x000000d50717d211 */ /* 0x000fe200030f0c02 */
[--C-:B------:R-:W-:Y:S01]  /*8120*/  @!P4 IMAD.X R7, R2, 0x1, R135.reuse, P1 ;  /* 0x000000010207c824 */ /* 0x100fe200008e0687 */
[----:B------:R-:W-:Y:S01]  /*8130*/  @!PT LDS RZ, [RZ] ;  /* 0x00000000fffff984 */ /* 0x000fe20000000800 */
[----:B------:R-:W-:Y:S01]  /*8140*/  @!PT LDS RZ, [RZ] ;  /* 0x00000000fffff984 */ /* 0x000fe20000000800 */
[----:B------:R-:W-:Y:S01]  /*8150*/  @!PT LDS RZ, [RZ] ;  /* 0x00000000fffff984 */ /* 0x000fe20000000800 */
[----:B------:R-:W-:Y:S01]  /*8160*/  @!P2 LDGSTS.E.BYPASS.LTC128B.128 [R198+0x10800], desc[UR22][R10.64+0x100] ;  /* 0x108001000ac6afae */ /* 0x000fe2000b901d56 */
[----:B------:R-:W-:Y:S01]  /*8170*/  @!P4 LEA R26, P1, R0, UR6, 0x1 ;  /* 0x00000006001acc11 */ /* 0x000fe2000f8208ff */
[----:B------:R-:W-:Y:S01]  /*8180*/  @!P2 IMAD.X R135, R2, 0x1, R135, P0 ;  /* 0x000000010287a824 */ /* 0x000fe200000e0687 */
[----:B------:R-:W-:Y:S01]  /*8190*/  @!P2 LEA R24, P0, R152, UR6, 0x1 ;  /* 0x000000069818ac11 */ /* 0x000fe2000f8008ff */
[----:B------:R-:W-:Y:S01]  /*81a0*/  @P5 STS.128 [R198+0xd000], RZ ;  /* 0x00d000ffc6005388 */ /* 0x000fe20000000c00 */
[----:B------:R-:W-:Y:S02]  /*81b0*/  @!P4 LEA.HI.X R27, R0, UR7, R7, 0x1, P1 ;  /* 0x00000007001bcc11 */ /* 0x000fe400088f0c07 */
[----:B------:R-:W-:Y:S01]  /*81c0*/  @!P2 LEA.HI.X R25, R152, UR7, R135, 0x1, P0 ;  /* 0x000000079819ac11 */ /* 0x000fe200080f0c87 */
        /* <DEDUP_REMOVED lines=46> */
[----:B------:R-:W-:Y:S04]  /*84b0*/  LDSM.16.M88.4 R28, [R187+0x7000] ;  /* 0x00700000bb1c783b */ /* 0x000fe80000000200 */
[----:B-----5:R-:W-:Y:S01]  /*84c0*/  LDSM.16.M88.4 R24, [R187+0x7800] ;  /* 0x00780000bb18783b */ /* 0x020fe20000000200 */
        /* <DEDUP_REMOVED lines=152> */
[----:B------:R-:W-:Y:S01]  /*8e50*/  FSEL R25, R12, -INF , !P6 ;  /* 0xff8000000c197808 */ /* 0x000fe20007000000 */
[----:B------:R-:W1:Y:S01]  /*8e60*/  LDSM.16.M88.4 R16, [R180+0x5800] ;  /* 0x00580000b410783b */ /* 0x000e620000000200 */
[C---:B------:R-:W-:Y:S01]  /*8e70*/  ISETP.GE.AND P1, PT, R22.reuse, R202, PT ;  /* 0x000000ca1600720c */ /* 0x040fe20003f26270 */
        /* <DEDUP_REMOVED lines=50> */
[----:B------:R-:W-:-:S02]  /*91a0*/  FSEL R151, R144, -INF , !P0 ;  /* 0xff80000090977808 */ /* 0x000fc40004000000 */
[C---:B------:R-:W-:Y:S02]  /*91b0*/  ISETP.GE.AND P1, PT, R4.reuse, R202, PT ;  /* 0x000000ca0400720c */ /* 0x040fe40003f26270 */
[----:B------:R-:W-:Y:S02]  /*91c0*/  ISETP.GE.AND P0, PT, R4, R200, PT ;  /* 0x000000c80400720c */ /* 0x000fe40003f06270 */
[----:B------:R-:W-:Y:S02]  /*91d0*/  FSEL R146, R146, -INF , !P6 ;  /* 0xff80000092927808 */ /* 0x000fe40007000000 */
[C---:B------:R-:W-:Y:S02]  /*91e0*/  ISETP.GE.AND P6, PT, R5.reuse, R202, PT ;  /* 0x000000ca0500720c */ /* 0x040fe40003fc6270 */
[C---:B------:R-:W-:Y:S02]  /*91f0*/  ISETP.LT.OR P1, PT, R4.reuse, R203, P1 ;  /* 0x000000cb0400720c */ /* 0x040fe40000f21670 */
[----:B------:R-:W-:Y:S01]  /*9200*/  ISETP.LT.OR P0, PT, R4, R201, P0 ;  /* 0x000000c90400720c */ /* 0x000fe20000701670 */
[----:B------:R-:W-:Y:S01]  /*9210*/  VIADD R4, R0, 0x30 ;  /* 0x0000003000047836 */ /* 0x000fe20000000000 */
[----:B------:R-:W-:-:S02]  /*9220*/  ISETP.LT.OR P6, PT, R5, R203, P6 ;  /* 0x000000cb0500720c */ /* 0x000fc400037c1670 */
[----:B------:R-:W-:Y:S02]  /*9230*/  FSEL R149, R145, -INF , !P1 ;  /* 0xff80000091957808 */ /* 0x000fe40004800000 */
[----:B------:R-:W-:Y:S02]  /*9240*/  FSEL R144, R147, -INF , !P0 ;  /* 0xff80000093907808 */ /* 0x000fe40004000000 */
[----:B------:R-:W-:Y:S02]  /*9250*/  ISETP.GE.AND P1, PT, R5, R200, PT ;  /* 0x000000c80500720c */ /* 0x000fe40003f26270 */
[----:B------:R-:W-:Y:S02]  /*9260*/  ISETP.GE.AND P0, PT, R6, R202, PT ;  /* 0x000000ca0600720c */ /* 0x000fe40003f06270 */
[----:B------:R-:W-:Y:S02]  /*9270*/  FSEL R145, R140, -INF , !P6 ;  /* 0xff8000008c917808 */ /* 0x000fe40007000000 */
[----:B------:R-:W-:-:S02]  /*9280*/  ISETP.GE.AND P6, PT, R6, R200, PT ;  /* 0x000000c80600720c */ /* 0x000fc40003fc6270 */
[----:B------:R-:W-:Y:S01]  /*9290*/  ISETP.LT.OR P1, PT, R5, R201, P1 ;  /* 0x000000c90500720c */ /* 0x000fe20000f21670 */
[----:B------:R-:W-:Y:S01]  /*92a0*/  VIADD R5, R0, 0x31 ;  /* 0x0000003100057836 */ /* 0x000fe20000000000 */
[C---:B------:R-:W-:Y:S02]  /*92b0*/  ISETP.LT.OR P0, PT, R6.reuse, R203, P0 ;  /* 0x000000cb0600720c */ /* 0x040fe40000701670 */
[----:B------:R-:W-:Y:S02]  /*92c0*/  ISETP.LT.OR P6, PT, R6, R201, P6 ;  /* 0x000000c90600720c */ /* 0x000fe400037c1670 */
[----:B------:R-:W-:Y:S02]  /*92d0*/  FSEL R142, R142, -INF , !P1 ;  /* 0xff8000008e8e7808 */ /* 0x000fe40004800000 */
[----:B------:R-:W-:Y:S02]  /*92e0*/  FSEL R141, R141, -INF , !P0 ;  /* 0xff8000008d8d7808 */ /* 0x000fe40004000000 */
[----:B------:R-:W-:-:S02]  /*92f0*/  ISETP.GE.AND P1, PT, R4, R202, PT ;  /* 0x000000ca0400720c */ /* 0x000fc40003f26270 */
[C---:B------:R-:W-:Y:S02]  /*9300*/  ISETP.GE.AND P0, PT, R4.reuse, R200, PT ;  /* 0x000000c80400720c */ /* 0x040fe40003f06270 */
[----:B------:R-:W-:Y:S02]  /*9310*/  FSEL R140, R143, -INF , !P6 ;  /* 0xff8000008f8c7808 */ /* 0x000fe40007000000 */
        /* <DEDUP_REMOVED lines=9> */
[----:B------:R-:W-:Y:S02]  /*93b0*/  ISETP.GE.AND P1, PT, R5, R200, PT ;  /* 0x000000c80500720c */ /* 0x000fe40003f26270 */
[----:B------:R-:W-:Y:S02]  /*93c0*/  ISETP.LT.OR P6, PT, R4, R201, P6 ;  /* 0x000000c90400720c */ /* 0x000fe400037c1670 */
[----:B------:R-:W-:Y:S02]  /*93d0*/  FSEL R166, R138, -INF , !P0 ;  /* 0xff8000008aa67808 */ /* 0x000fe40004000000 */
[----:B------:R-:W-:-:S02]  /*93e0*/  ISETP.GE.AND P0, PT, R4, R202, PT ;  /* 0x000000ca0400720c */ /* 0x000fc40003f06270 */
[----:B------:R-:W-:Y:S02]  /*93f0*/  FSEL R162, R214, -INF , !P6 ;  /* 0xff800000d6a27808 */ /* 0x000fe40007000000 */
[----:B------:R-:W-:Y:S02]  /*9400*/  ISETP.LT.AND P6, PT, R195, UR10, PT ;  /* 0x0000000ac3007c0c */ /* 0x000fe4000bfc1270 */
[----:B------:R-:W-:Y:S02]  /*9410*/  ISETP.LT.OR P1, PT, R5, R201, P1 ;  /* 0x000000c90500720c */ /* 0x000fe40000f21670 */
[----:B------:R-:W-:Y:S02]  /*9420*/  ISETP.LT.OR P0, PT, R4, R203, P0 ;  /* 0x000000cb0400720c */ /* 0x000fe40000701670 */
[----:B------:R-:W-:Y:S02]  /*9430*/  FSEL R164, R139, -INF , !P1 ;  /* 0xff8000008ba47808 */ /* 0x000fe40004800000 */
[----:B------:R-:W-:-:S02]  /*9440*/  ISETP.GE.AND P1, PT, R0, R202, PT ;  /* 0x000000ca0000720c */ /* 0x000fc40003f26270 */
[----:B------:R-:W-:Y:S02]  /*9450*/  FSEL R167, R212, -INF , !P0 ;  /* 0xff800000d4a77808 */ /* 0x000fe40004000000 */
[C---:B------:R-:W-:Y:S02]  /*9460*/  ISETP.GE.AND P0, PT, R0.reuse, R200, PT ;  /* 0x000000c80000720c */ /* 0x040fe40003f06270 */
[C---:B------:R-:W-:Y:S02]  /*9470*/  ISETP.LT.OR P1, PT, R0.reuse, R203, P1 ;  /* 0x000000cb0000720c */ /* 0x040fe40000f21670 */
[----:B------:R-:W-:Y:S02]  /*9480*/  ISETP.LT.OR P0, PT, R0, R201, P0 ;  /* 0x000000c90000720c */ /* 0x000fe40000701670 */
[----:B------:R-:W-:Y:S01]  /*9490*/  FSEL R165, R213, -INF , !P1 ;  /* 0xff800000d5a57808 */ /* 0x000fe20004800000 */
[----:B------:R-:W-:Y:S01]  /*94a0*/  IMAD.MOV.U32 R213, RZ, RZ, R227 ;  /* 0x000000ffffd57224 */ /* 0x000fe200078e00e3 */
        /* <DEDUP_REMOVED lines=54> */
[----:B------:R-:W-:-:S03]  /*9810*/  IMAD.U32 R5, RZ, RZ, UR21 ;  /* 0x00000015ff057e24 */ /* 0x000fc6000f8e00ff */
        /* <DEDUP_REMOVED lines=20> */
.L_x_2858:
[----:B------:R-:W-:-:S04]  /*9960*/  ULEA UR14, -UR8, URZ, 0x6 ;  /* 0x0000003f080e7291 */ /* 0x000fc8000f8e313f */
[----:B------:R-:W-:-:S12]  /*9970*/  USHF.R.S32.HI UR7, URZ, 0x1f, UR14 ;  /* 0x0000001f3f077899 */ /* 0x000fd8000801140e */
.L_x_2859:
[----:B------:R-:W-:Y:S01]  /*9980*/  IMAD.U32 R31, RZ, RZ, UR14 ;  /* 0x0000000eff1f7e24 */ /* 0x000fe2000f8e00ff */
[----:B------:R-:W-:Y:S01]  /*9990*/  @!P4 IADD3 R5, P0, R133, UR14, RZ ;  /* 0x0000000e8505cc10 */ /* 0x000fe2000ff1e0ff */
[----:B------:R-:W-:Y:S01]  /*99a0*/  IMAD.U32 R6, RZ, RZ, UR14 ;  /* 0x0000000eff067e24 */ /* 0x000fe2000f8e00ff */
[----:B------:R-:W-:Y:S01]  /*99b0*/  UIADD3 UR6, UP1, UP0, UR25, UR14, UR25 ;  /* 0x0000000e19067290 */ /* 0x000fe2000f83e019 */
[----:B------:R-:W-:Y:S01]  /*99c0*/  IMAD.U32 R4, RZ, RZ, UR7 ;  /* 0x00000007ff047e24 */ /* 0x000fe2000f8e00ff */
[-C--:B------:R-:W-:Y:S01]  /*99d0*/  @!P5 LEA R30, P1, R31, R208.reuse, 0x1 ;  /* 0x000000d01f1ed211 */ /* 0x080fe200078208ff */
[----:B------:R-:W-:Y:S01]  /*99e0*/  IMAD.U32 R11, RZ, RZ, UR24 ;  /* 0x00000018ff0b7e24 */ /* 0x000fe2000f8e00ff */
[----:B------:R-:W-:Y:S01]  /*99f0*/  @!P4 IADD3.X R0, R134, UR7, RZ, P0, !PT ;  /* 0x000000078600cc10 */ /* 0x000fe200087fe4ff */
[----:B------:R-:W-:Y:S01]  /*9a00*/  UIADD3.X UR4, UR24, UR7, UR24, UP1, UP0 ;  /* 0x0000000718047290 */ /* 0x000fe20008fe0418 */
[----:B------:R-:W-:Y:S01]  /*9a10*/  @!P5 LEA.HI.X R31, R6, R207, R4, 0x1, P1 ;  /* 0x000000cf061fd211 */ /* 0x000fe200008f0c04 */
[----:B------:R-:W-:Y:S01]  /*9a20*/  IMAD.U32 R4, RZ, RZ, UR24 ;  /* 0x00000018ff047e24 */ /* 0x000fe2000f8e00ff */
[----:B------:R-:W-:Y:S01]  /*9a30*/  @!P4 LEA R28, P1, R5, UR12, 0x1 ;  /* 0x0000000c051ccc11 */ /* 0x000fe2000f8208ff */
[----:B------:R-:W-:Y:S01]  /*9a40*/  IMAD.U32 R17, RZ, RZ, UR6 ;  /* 0x00000006ff117e24 */ /* 0x000fe2000f8e00ff */
[----:B------:R-:W-:Y:S01]  /*9a50*/  @!P2 IADD3 R7, P0, R133, UR14, RZ ;  /* 0x0000000e8507ac10 */ /* 0x000fe2000ff1e0ff */
[----:B------:R1:W-:Y:S01]  /*9a60*/  @P5 STS.128 [R198+0x6000], RZ ;  /* 0x006000ffc6005388 */ /* 0x0003e20000000c00 */
[----:B------:R-:W-:Y:S01]  /*9a70*/  @!P4 LEA.HI.X R29, R5, UR13, R0, 0x1, P1 ;  /* 0x0000000d051dcc11 */ /* 0x000fe200088f0c00 */
[----:B------:R-:W-:Y:S01]  /*9a80*/  IMAD.U32 R5, RZ, RZ, UR25 ;  /* 0x00000019ff057e24 */ /* 0x000fe2000f8e00ff */
[----:B------:R-:W-:Y:S01]  /*9a90*/  @!P2 IADD3.X R0, R134, UR7, RZ, P0, !PT ;  /* 0x000000078600ac10 */ /* 0x000fe200087fe4ff */
[----:B------:R-:W-:Y:S01]  /*9aa0*/  @!PT LDS RZ, [RZ] ;  /* 0x00000000fffff984 */ /* 0x000fe20000000800 */
[----:B------:R-:W-:Y:S01]  /*9ab0*/  @!PT LDS RZ, [RZ] ;  /* 0x00000000fffff984 */ /* 0x000fe20000000800 */
[----:B------:R-:W-:Y:S01]  /*9ac0*/  @!PT LDS RZ, [RZ] ;  /* 0x00000000fffff984 */ /* 0x000fe20000000800 */
[----:B------:R1:W-:Y:S01]  /*9ad0*/  @!P5 LDGSTS.E.BYPASS.LTC128B.128 [R198+0x6000], desc[UR22][R30.64] ;  /* 0x060000001ec6dfae */ /* 0x0003e2000b901d56 */
[----:B------:R-:W-:Y:S01]  /*9ae0*/  @!P2 LEA R8, P0, R7, UR12, 0x1 ;  /* 0x0000000c0708ac11 */ /* 0x000fe2000f8008ff */
[----:B------:R-:W-:Y:S01]  /*9af0*/  BSSY B0, `(.L_x_2860) ;  /* 0x0000063000007945 */ /* 0x000fe20003800000 */
        /* <DEDUP_REMOVED lines=9> */
[----:B------:R-:W-:-:S03]  /*9b90*/  @!P5 LEA R26, P0, R5, R208, 0x1 ;  /* 0x000000d0051ad211 */ /* 0x000fc600078008ff */
[----:B------:R1:W-:Y:S01]  /*9ba0*/  @P2 STS.128 [R198+0xa000], RZ ;  /* 0x00a000ffc6002388 */ /* 0x0003e20000000c00 */
        /* <DEDUP_REMOVED lines=14> */
[----:B------:R-:W-:Y:S02]  /*9c90*/  @!P2 IADD3.X R0, R134, UR7, R11, P1, P0 ;  /* 0x000000078600ac10 */ /* 0x000fe40008fe040b */
        /* <DEDUP_REMOVED lines=72> */
.L_x_2861:
[----:B------:R-:W-:Y:S05]  /*a120*/  BSYNC B0 ;  /* 0x0000000000007941 */ /* 0x000fea0003800000 */
.L_x_2860:
[----:B------:R-:W0:Y:S01]  /*a130*/  LDGDEPBAR ;  /* 0x00000000000079af */ /* 0x000e220000000000 */
[----:B-12---:R-:W-:Y:S01]  /*a140*/  IMAD.U32 R5, RZ, RZ, UR14 ;  /* 0x0000000eff057e24 */ /* 0x006fe2000f8e00ff */
[----:B------:R-:W-:Y:S01]  /*a150*/  MOV R0, UR7 ;  /* 0x0000000700007c02 */ /* 0x000fe20008000f00 */
[----:B------:R-:W-:-:S03]  /*a160*/  IMAD.U32 R4, RZ, RZ, UR14 ;  /* 0x0000000eff047e24 */ /* 0x000fc6000f8e00ff */
[----:B------:R-:W-:-:S04]  /*a170*/  LEA R208, P0, R5, R208, 0x1 ;  /* 0x000000d005d07211 */ /* 0x000fc800078008ff */
[----:B------:R-:W-:-:S09]  /*a180*/  LEA.HI.X R207, R4, R207, R0, 0x1, P0 ;  /* 0x000000cf04cf7211 */ /* 0x000fd200000f0c00 */
.L_x_2857:
        /* <DEDUP_REMOVED lines=80> */
[----:B------:R-:W-:Y:S01]  /*a690*/  FFMA.FTZ R223, R141, UR16, -R168 ;  /* 0x000000108ddf7c23 */ /* 0x000fe200080108a8 */
[----:B------:R-:W-:Y:S01]  /*a6a0*/  MUFU.EX2 R154, R154 ;  /* 0x0000009a009a7308 */ /* 0x000fe20000000800 */
[--C-:B------:R-:W-:Y:S01]  /*a6b0*/  FFMA.FTZ R222, R142, UR16, -R163.reuse ;  /* 0x000000108ede7c23 */ /* 0x100fe200080108a3 */
[--C-:B------:R-:W-:Y:S01]  /*a6c0*/  FFMA.FTZ R227, R140, UR16, -R163.reuse ;  /* 0x000000108ce37c23 */ /* 0x100fe200080108a3 */
[--C-:B------:R-:W-:Y:S01]  /*a6d0*/  FFMA.FTZ R164, R164, UR16, -R163.reuse ;  /* 0x00000010a4a47c23 */ /* 0x100fe200080108a3 */
[----:B------:R-:W-:Y:S01]  /*a6e0*/  LDSM.16.MT88.4 R140, [R186+0xf000] ;  /* 0x00f00000ba8c783b */ /* 0x000fe20000004200 */
[--C-:B------:R-:W-:Y:S01]  /*a6f0*/  FFMA.FTZ R162, R162, UR16, -R163.reuse ;  /* 0x00000010a2a27c23 */ /* 0x100fe200080108a3 */
[----:B------:R-:W-:-:S02]  /*a700*/  FFMA.FTZ R161, R161, UR16, -R163 ;  /* 0x00000010a1a17c23 */ /* 0x000fc400080108a3 */
        /* <DEDUP_REMOVED lines=78> */
[----:B------:R-:W-:Y:S01]  /*abf0*/  FFMA.FTZ R216, R151, UR16, -R168 ;  /* 0x0000001097d87c23 */ /* 0x000fe200080108a8 */
        /* <DEDUP_REMOVED lines=11> */
[----:B------:R-:W-:Y:S01]  /*acb0*/  LDSM.16.MT88.4 R148, [R184+0xd000] ;  /* 0x00d00000b894783b */ /* 0x000fe20000004200 */
[----:B------:R-:W-:-:S04]  /*acc0*/  FFMA.FTZ R156, R211, R160, R156 ;  /* 0x000000a0d39c7223 */ /* 0x000fc8000001009c */
        /* <DEDUP_REMOVED lines=14> */
[----:B------:R-:W-:Y:S01]  /*adb0*/  FMUL.FTZ R47, R51, R3 ;  /* 0x00000003332f7220 */ /* 0x000fe20000410000 */
[----:B------:R-:W-:-:S02]  /*adc0*/  FADD.FTZ R153, R153, R154 ;  /* 0x0000009a99997221 */ /* 0x000fc40000010000 */
        /* <DEDUP_REMOVED lines=213> */
.L_x_2854:
        /* <DEDUP_REMOVED lines=38> */
.L_x_2866:
[----:B------:R-:W-:Y:S04]  /*bd80*/  DEPBAR.LE SB0, 0x0 ;  /* 0x000080000000791a */ /* 0x000fe80000000000 */
[----:B------:R-:W-:Y:S01]  /*bd90*/  BAR.SYNC.DEFER_BLOCKING 0x0 ;  /* 0x0000000000007b1d */ /* 0x000fe20000010000 */
[C---:B------:R-:W-:Y:S01]  /*bda0*/  ISETP.GE.AND P5, PT, R199.reuse, UR14, PT ;  /* 0x0000000ec7007c0c */ /* 0x040fe2000bfa6270 */
[C---:B------:R-:W-:Y:S01]  /*bdb0*/  VIADD R3, R199.reuse, 0x40 ;  /* 0x00000040c7037836 */ /* 0x040fe20000000000 */
[----:B------:R-:W-:Y:S01]  /*bdc0*/  MOV R216, R206 ;  /* 0x000000ce00d87202 */ /* 0x000fe20000000f00 */
[----:B------:R-:W-:Y:S01]  /*bdd0*/  VIADD R4, R199, 0x80 ;  /* 0x00000080c7047836 */ /* 0x000fe20000000000 */
[----:B------:R-:W-:Y:S01]  /*bde0*/  UIADD3 UR10, UR10, -0x1, URZ ;  /* 0xffffffff0a0a7890 */ /* 0x000fe2000fffe03f */
[----:B------:R-:W-:Y:S01]  /*bdf0*/  IMAD.MOV.U32 R215, RZ, RZ, R205 ;  /* 0x000000ffffd77224 */ /* 0x000fe200078e00cd */
[----:B------:R-:W-:Y:S02]  /*be00*/  ISETP.GE.AND P4, PT, R3, UR14, PT ;  /* 0x0000000e03007c0c */ /* 0x000fe4000bf86270 */
[----:B------:R-:W-:Y:S01]  /*be10*/  ISETP.GE.AND P2, PT, R4, UR14, PT ;  /* 0x0000000e04007c0c */ /* 0x000fe2000bf46270 */
[----:B------:R-:W-:Y:S01]  /*be20*/  @!UPT UIADD3 URZ, URZ, URZ, URZ ;  /* 0x0000003f3f3ff290 */ /* 0x000fe2000fffe03f */
        /* <DEDUP_REMOVED lines=46> */
[----:B------:R-:W-:Y:S02]  /*c110*/  R2UR UR26, R4 ;  /* 0x00000000041a72ca */ /* 0x000fe400000e0000 */
[----:B------:R-:W-:Y:S02]  /*c120*/  R2UR UR32, R6 ;  /* 0x00000000062072ca */ /* 0x000fe400000e0000 */
[----:B------:R-:W-:Y:S02]  /*c130*/  R2UR UR33, R7 ;  /* 0x00000000072172ca */ /* 0x000fe400000e0000 */
[----:B------:R-:W-:Y:S01]  /*c140*/  R2UR UR27, R5 ;  /* 0x00000000051b72ca */ /* 0x000fe200000e0000 */
[----:B------:R-:W1:Y:S06]  /*c150*/  LDC.64 R6, c[0x0][0x250] ;  /* 0x00009400ff067b82 */ /* 0x000e6c0000000a00 */
[----:B------:R-:W-:Y:S02]  /*c160*/  IMAD.U32 R10, RZ, RZ, UR26 ;  /* 0x0000001aff0a7e24 */ /* 0x000fe4000f8e00ff */
[----:B------:R-:W2:Y:S01]  /*c170*/  LDC.64 R4, c[0x0][0x238] ;  /* 0x00008e00ff047b82 */ /* 0x000ea20000000a00 */
[----:B------:R-:W-:Y:S01]  /*c180*/  MOV R12, UR32 ;  /* 0x00000020000c7c02 */ /* 0x000fe20008000f00 */
[----:B------:R-:W-:Y:S02]  /*c190*/  IMAD.U32 R13, RZ, RZ, UR33 ;  /* 0x00000021ff0d7e24 */ /* 0x000fe4000f8e00ff */
[----:B------:R-:W-:Y:S03]  /*c1a0*/  MOV R11, UR27 ;  /* 0x0000001b000b7c02 */ /* 0x000fe60008000f00 */
[----:B------:R-:W3:Y:S04]  /*c1b0*/  LDG.E R3, desc[UR22][R12.64] ;  /* 0x000000160c037981 */ /* 0x000ee8000c1e1900 */
[----:B------:R-:W3:Y:S01]  /*c1c0*/  LDG.E R10, desc[UR22][R10.64] ;  /* 0x000000160a0a7981 */ /* 0x000ee2000c1e1900 */
[C---:B-1----:R-:W-:Y:S02]  /*c1d0*/  IMAD R8, R6.reuse, UR12, RZ ;  /* 0x0000000c06087c24 */ /* 0x042fe4000f8e02ff */
[----:B------:R-:W-:Y:S04]  /*c1e0*/  IMAD.WIDE.U32 R216, R6, UR21, RZ ;  /* 0x0000001506d87c25 */ /* 0x000fe8000f8e00ff */
[----:B------:R-:W-:Y:S04]  /*c1f0*/  IMAD R8, R7, UR21, R8 ;  /* 0x0000001507087c24 */ /* 0x000fe8000f8e0208 */
[----:B------:R-:W-:Y:S02]  /*c200*/  IMAD.IADD R217, R217, 0x1, R8 ;  /* 0x00000001d9d97824 */ /* 0x000fe400078e0208 */
[----:B---3--:R-:W-:Y:S04]  /*c210*/  IMAD.IADD R3, R3, 0x1, -R10 ;  /* 0x0000000103037824 */ /* 0x008fe800078e0a0a */
[-C--:B--2---:R-:W-:Y:S01]  /*c220*/  IMAD.WIDE.U32 R216, R3, R4.reuse, R216 ;  /* 0x0000000403d87225 */ /* 0x084fe200078e00d8 */
[----:B------:R-:W-:Y:S05]  /*c230*/  SHF.R.S32.HI R7, RZ, 0x1f, R3 ;  /* 0x0000001fff077819 */ /* 0x000fea0000011403 */
[----:B------:R-:W-:Y:S04]  /*c240*/  IMAD R6, R7, R4, RZ ;  /* 0x0000000407067224 */ /* 0x000fe800078e02ff */
[----:B------:R-:W-:Y:S05]  /*c250*/  IMAD R6, R3, R5, R6 ;  /* 0x0000000503067224 */ /* 0x000fea00078e0206 */
[----:B------:R-:W-:Y:S07]  /*c260*/  IADD3 R215, R217, R6, RZ ;  /* 0x00000006d9d77210 */ /* 0x000fee0007ffe0ff */
.L_x_2863:
[----:B------:R-:W-:Y:S01]  /*c270*/  IADD3 R3, P1, R197, R216, RZ ;  /* 0x000000d8c5037210 */ /* 0x000fe20007f3e0ff */
[----:B------:R-:W-:Y:S01]  /*c280*/  @P5 STS.128 [R198+0xc000], RZ ;  /* 0x00c000ffc6005388 */ /* 0x000fe20000000c00 */
[-C--:B------:R-:W-:Y:S02]  /*c290*/  LEA R214, P0, R216, R210.reuse, 0x1 ;  /* 0x000000d2d8d67211 */ /* 0x080fe400078008ff */
[CC--:B------:R-:W-:Y:S01]  /*c2a0*/  @!P5 LEA R226, P6, R3.reuse, R210.reuse, 0x1 ;  /* 0x000000d203e2d211 */ /* 0x0c0fe200078c08ff */
[--C-:B------:R-:W-:Y:S01]  /*c2b0*/  IMAD.X R212, R196, 0x1, R215.reuse, P1 ;  /* 0x00000001c4d47824 */ /* 0x100fe200008e06d7 */
[-C--:B------:R-:W-:Y:S02]  /*c2c0*/  LEA.HI.X R215, R216, R213.reuse, R215, 0x1, P0 ;  /* 0x000000d5d8d77211 */ /* 0x080fe400000f0cd7 */
[CC--:B------:R-:W-:Y:S02]  /*c2d0*/  @!P4 LEA R222, P1, R3.reuse, R210.reuse, 0x1 ;  /* 0x000000d203dec211 */ /* 0x0c0fe400078208ff */
[CCC-:B------:R-:W-:Y:S01]  /*c2e0*/  @!P5 LEA.HI.X R227, R3.reuse, R213.reuse, R212.reuse, 0x1, P6 ;  /* 0x000000d503e3d211 */ /* 0x1c0fe200030f0cd4 */
[----:B------:R-:W-:Y:S01]  /*c2f0*/  @!PT LDS RZ, [RZ] ;  /* 0x00000000fffff984 */ /* 0x000fe20000000800 */
[----:B------:R-:W-:Y:S01]  /*c300*/  @!PT LDS RZ, [RZ] ;  /* 0x00000000fffff984 */ /* 0x000fe20000000800 */
[----:B------:R-:W-:Y:S01]  /*c310*/  @!PT LDS RZ, [RZ] ;  /* 0x00000000fffff984 */ /* 0x000fe20000000800 */
[----:B------:R1:W-:Y:S01]  /*c320*/  @!P5 LDGSTS.E.BYPASS.LTC128B.128 [R198+0xc000], desc[UR22][R214.64] ;  /* 0x0c000000d6c6dfae */ /* 0x0003e2000b901d56 */
[C-C-:B------:R-:W-:Y:S02]  /*c330*/  @!P4 LEA.HI.X R223, R3.reuse, R213, R212.reuse, 0x1, P1 ;  /* 0x000000d503dfc211 */ /* 0x140fe400008f0cd4 */
[-C--:B------:R-:W-:Y:S01]  /*c340*/  @!P2 LEA R220, P0, R3, R210.reuse, 0x1 ;  /* 0x000000d203dca211 */ /* 0x080fe200078008ff */
[----:B------:R-:W-:Y:S01]  /*c350*/  @P4 STS.128 [R198+0xe000], RZ ;  /* 0x00e000ffc6004388 */ /* 0x000fe20000000c00 */
[----:B------:R-:W-:Y:S02]  /*c360*/  IADD3 R217, P6, R197, R3, RZ ;  /* 0x00000003c5d97210 */ /* 0x000fe40007fde0ff */
[-CC-:B------:R-:W-:Y:S01]  /*c370*/  @!P2 LEA.HI.X R221, R3, R213.reuse, R212.reuse, 0x1, P0 ;  /* 0x000000d503dda211 */ /* 0x180fe200000f0cd4 */
[----:B------:R-:W-:Y:S01]  /*c380*/  @!PT LDS RZ, [RZ] ;  /* 0x00000000fffff984 */ /* 0x000fe20000000800 */
[----:B------:R-:W-:Y:S01]  /*c390*/  @!PT LDS RZ, [RZ] ;  /* 0x00000000fffff984 */ /* 0x000fe20000000800 */
[----:B------:R-:W-:Y:S01]  /*c3a0*/  @!PT LDS RZ, [RZ] ;  /* 0x00000000fffff984 */ /* 0x000fe20000000800 */
[----:B------:R1:W-:Y:S01]  /*c3b0*/  @!P4 LDGSTS.E.BYPASS.LTC128B.128 [R198+0xe000], desc[UR22][R214.64+0x80] ;  /* 0x0e000080d6c6cfae */ /* 0x0003e2000b901d56 */
[CC--:B------:R-:W-:Y:S01]  /*c3c0*/  @!P4 LEA R218, P1, R217.reuse, R210.reuse, 0x1 ;  /* 0x000000d2d9dac211 */ /* 0x0c0fe200078208ff */
[C---:B------:R-:W-:Y:S01]  /*c3d0*/  IMAD.X R212, R196.reuse, 0x1, R212, P6 ;  /* 0x00000001c4d47824 */ /* 0x040fe200030e06d4 */
[CC--:B------:R-:W-:Y:S01]  /*c3e0*/  @!P5 LEA R224, P6, R217.reuse, R210.reuse, 0x1 ;  /* 0x000000d2d9e0d211 */ /* 0x0c0fe200078c08ff */
[----:B------:R-:W-:Y:S01]  /*c3f0*/  @P2 STS.128 [R198+0x10000], RZ ;  /* 0x010000ffc6002388 */ /* 0x000fe20000000c00 */
[CC--:B------:R-:W-:Y:S02]  /*c400*/  @!P2 LEA R216, P0, R217.reuse, R210.reuse, 0x1 ;  /* 0x000000d2d9d8a211 */ /* 0x0c0fe400078008ff */
[CCC-:B------:R-:W-:Y:S01]  /*c410*/  @!P5 LEA.HI.X R225, R217.reuse, R213.reuse, R212.reuse, 0x1, P6 ;  /* 0x000000d5d9e1d211 */ /* 0x1c0fe200030f0cd4 */
[----:B------:R-:W-:Y:S01]  /*c420*/  @!PT LDS RZ, [RZ] ;  /* 0x00000000fffff984 */ /* 0x000fe20000000800 */
[----:B------:R-:W-:Y:S01]  /*c430*/  @!PT LDS RZ, [RZ] ;  /* 0x00000000fffff984 */ /* 0x000fe20000000800 */
[----:B------:R-:W-:Y:S01]  /*c440*/  @!PT LDS RZ, [RZ] ;  /* 0x00000000fffff984 */ /* 0x000fe20000000800 */
[----:B------:R1:W-:Y:S01]  /*c450*/  @!P2 LDGSTS.E.BYPASS.LTC128B.128 [R198+0x10000], desc[UR22][R214.64+0x100] ;  /* 0x10000100d6c6afae */ /* 0x0003e2000b901d56 */
[--C-:B------:R-:W-:Y:S02]  /*c460*/  @!P4 LEA.HI.X R219, R217, R213, R212.reuse, 0x1, P1 ;  /* 0x000000d5d9dbc211 */ /* 0x100fe400008f0cd4 */
[----:B------:R-:W-:Y:S01]  /*c470*/  IADD3 R3, P6, R197, R217, RZ ;  /* 0x000000d9c5037210 */ /* 0x000fe20007fde0ff */
[----:B------:R-:W-:Y:S01]  /*c480*/  @P5 STS.128 [R198+0xc800], RZ ;  /* 0x00c800ffc6005388 */ /* 0x000fe20000000c00 */
[-CC-:B------:R-:W-:Y:S02]  /*c490*/  @!P2 LEA.HI.X R217, R217, R213.reuse, R212.reuse, 0x1, P0 ;  /* 0x000000d5d9d9a211 */ /* 0x180fe400000f0cd4 */
[CC--:B------:R-:W-:Y:S01]  /*c4a0*/  @!P4 LEA R228, P1, R3.reuse, R210.reuse, 0x1 ;  /* 0x000000d203e4c211 */ /* 0x0c0fe200078208ff */
[----:B------:R-:W-:Y:S01]  /*c4b0*/  @!PT LDS RZ, [RZ] ;  /* 0x00000000fffff984 */ /* 0x000fe20000000800 */
[----:B------:R-:W-:Y:S01]  /*c4c0*/  @!PT LDS RZ, [RZ] ;  /* 0x00000000fffff984 */ /* 0x000fe20000000800 */
[----:B------:R-:W-:Y:S01]  /*c4d0*/  @!PT LDS RZ, [RZ] ;  /* 0x00000000fffff984 */ /* 0x000fe20000000800 */
[----:B------:R1:W-:Y:S01]  /*c4e0*/  @!P5 LDGSTS.E.BYPASS.LTC128B.128 [R198+0xc800], desc[UR22][R226.64] ;  /* 0x0c800000e2c6dfae */ /* 0x0003e2000b901d56 */
        /* <DEDUP_REMOVED lines=12> */
[----:B------:R-:W-:Y:S01]  /*c5b0*/  @P2 STS.128 [R198+0x10800], RZ ;  /* 0x010800ffc6002388 */ /* 0x000fe20000000c00 */
[----:B------:R-:W-:Y:S01]  /*c5c0*/  ISETP.LT.AND P0, PT, R195, UR10, PT ;  /* 0x0000000ac3007c0c */ /* 0x000fe2000bf01270 */
[----:B------:R-:W-:Y:S02]  /*c5d0*/  IMAD.MOV.U32 R213, RZ, RZ, R215 ;  /* 0x000000ffffd57224 */ /* 0x000fe400078e00d7 */
        /* <DEDUP_REMOVED lines=265> */
.L_x_2865:
        /* <DEDUP_REMOVED lines=45> */
[CC--:B------:R-:W-:Y:S01]  /*d940*/  @!P2 LEA R152, P0, R3.reuse, R208.reuse, 0x1 ;  /* 0x000000d00398a211 */ /* 0x0c0fe200078008ff */
        /* <DEDUP_REMOVED lines=43> */
.L_x_2864:
[----:B------:R-:W-:Y:S04]  /*dc00*/  MOV R3, UR10 ;  /* 0x0000000a00037c02 */ /* 0x000fe80008000f00 */
[----:B------:R-:W-:Y:S04]  /*dc10*/  LEA R3, R3, R204, 0x6 ;  /* 0x000000cc03037211 */ /* 0x000fe800078e30ff */
[C---:B------:R-:W-:Y:S01]  /*dc20*/  IADD3 R132, R3.reuse, 0x1, RZ ;  /* 0x0000000103847810 */ /* 0x040fe20007ffe0ff */
[C---:B------:R-:W-:Y:S01]  /*dc30*/  VIADD R133, R3.reuse, 0x8 ;  /* 0x0000000803857836 */ /* 0x040fe20000000000 */
[CC--:B------:R-:W-:Y:S02]  /*dc40*/  ISETP.GE.AND P1, PT, R3.reuse, R203.reuse, PT ;  /* 0x000000cb0300720c */ /* 0x0c0fe40003f26270 */
[C---:B------:R-:W-:Y:S02]  /*dc50*/  ISETP.GE.AND P5, PT, R132.reuse, R203, PT ;  /* 0x000000cb8400720c */ /* 0x040fe40003fa6270 */
[C---:B------:R-:W-:Y:S02]  /*dc60*/  ISETP.GE.AND P0, PT, R132.reuse, R201, PT ;  /* 0x000000c98400720c */ /* 0x040fe40003f06270 */
[C---:B------:R-:W-:Y:S02]  /*dc70*/  ISETP.GE.OR P5, PT, R132.reuse, R202, !P5 ;  /* 0x000000ca8400720c */ /* 0x040fe40006fa6670 */
[----:B------:R-:W-:Y:S02]  /*dc80*/  ISETP.GE.OR P0, PT, R132, R200, !P0 ;  /* 0x000000c88400720c */ /* 0x000fe40004706670 */
[CC--:B------:R-:W-:Y:S02]  /*dc90*/  ISETP.GE.OR P1, PT, R3.reuse, R202.reuse, !P1 ;  /* 0x000000ca0300720c */ /* 0x0c0fe40004f26670 */
[----:B------:R-:W-:Y:S02]  /*dca0*/  IADD3 R132, R3, 0x9, RZ ;  /* 0x0000000903847810 */ /* 0x000fe40007ffe0ff */
[----:B-1----:R-:W-:Y:S02]  /*dcb0*/  FSEL R138, R4, -INF , !P1 ;  /* 0xff800000048a7808 */ /* 0x002fe40004800000 */
[----:B------:R-:W-:Y:S02]  /*dcc0*/  ISETP.GE.AND P4, PT, R133, R203, PT ;  /* 0x000000cb8500720c */ /* 0x000fe40003f86270 */
[----:B------:R-:W-:Y:S02]  /*dcd0*/  ISETP.GE.AND P2, PT, R3, R201, PT ;  /* 0x000000c90300720c */ /* 0x000fe40003f46270 */
[CC--:B------:R-:W-:Y:S02]  /*dce0*/  ISETP.GE.AND P1, PT, R132.reuse, R203.reuse, PT ;  /* 0x000000cb8400720c */ /* 0x0c0fe40003f26270 */
[----:B------:R-:W-:Y:S02]  /*dcf0*/  FSEL R136, R5, -INF , !P5 ;  /* 0xff80000005887808 */ /* 0x000fe40006800000 */
[----:B------:R-:W-:Y:S02]  /*dd00*/  ISETP.GE.OR P4, PT, R133, R202, !P4 ;  /* 0x000000ca8500720c */ /* 0x000fe40006786670 */
[C---:B------:R-:W-:Y:S02]  /*dd10*/  ISETP.GE.OR P2, PT, R3.reuse, R200, !P2 ;  /* 0x000000c80300720c */ /* 0x040fe40005746670 */
[-C--:B------:R-:W-:Y:S02]  /*dd20*/  ISETP.GE.OR P1, PT, R132, R202.reuse, !P1 ;  /* 0x000000ca8400720c */ /* 0x080fe40004f26670 */
[C---:B------:R-:W-:Y:S02]  /*dd30*/  IADD3 R4, R3.reuse, 0x10, RZ ;  /* 0x0000001003047810 */ /* 0x040fe40007ffe0ff */
[----:B------:R-:W-:Y:S02]  /*dd40*/  IADD3 R5, R3, 0x11, RZ ;  /* 0x0000001103057810 */ /* 0x000fe40007ffe0ff */
[----:B------:R-:W-:Y:S02]  /*dd50*/  FSEL R7, R7, -INF , !P0 ;  /* 0xff80000007077808 */ /* 0x000fe40004000000 */
[----:B------:R-:W-:Y:S02]  /*dd60*/  FSEL R148, R8, -INF , !P4 ;  /* 0xff80000008947808 */ /* 0x000fe40006000000 */
[----:B------:R-:W-:Y:S02]  /*dd70*/  FSEL R135, R6, -INF , !P2 ;  /* 0xff80000006877808 */ /* 0x000fe40005000000 */
[----:B------:R-:W-:Y:S02]  /*dd80*/  FSEL R134, R9, -INF , !P1 ;  /* 0xff80000009867808 */ /* 0x000fe40004800000 */
[C---:B------:R-:W-:Y:S02]  /*dd90*/  ISETP.GE.AND P0, PT, R4.reuse, R203, PT ;  /* 0x000000cb0400720c */ /* 0x040fe40003f06270 */
[-C--:B------:R-:W-:Y:S02]  /*dda0*/  ISETP.GE.AND P5, PT, R4, R201.reuse, PT ;  /* 0x000000c90400720c */ /* 0x080fe40003fa6270 */
[-C--:B------:R-:W-:Y:S02]  /*ddb0*/  ISETP.GE.AND P6, PT, R133, R201.reuse, PT ;  /* 0x000000c98500720c */ /* 0x080fe40003fc6270 */
[----:B------:R-:W-:Y:S02]  /*ddc0*/  ISETP.GE.AND P2, PT, R132, R201, PT ;  /* 0x000000c98400720c */ /* 0x000fe40003f46270 */
[C---:B------:R-:W-:Y:S02]  /*ddd0*/  ISETP.GE.AND P4, PT, R5.reuse, R203, PT ;  /* 0x000000cb0500720c */ /* 0x040fe40003f86270 */
[----:B------:R-:W-:Y:S02]  /*dde0*/  ISETP.GE.AND P1, PT, R5, R201, PT ;  /* 0x000000c90500720c */ /* 0x000fe40003f26270 */
[C---:B------:R-:W-:Y:S02]  /*ddf0*/  ISETP.GE.OR P0, PT, R4.reuse, R202, !P0 ;  /* 0x000000ca0400720c */ /* 0x040fe40004706670 */
[-C--:B------:R-:W-:Y:S01]  /*de00*/  ISETP.GE.OR P5, PT, R4, R200.reuse, !P5 ;  /* 0x000000c80400720c */ /* 0x080fe20006fa6670 */
[----:B------:R-:W-:Y:S01]  /*de10*/  VIADD R4, R3, 0x18 ;  /* 0x0000001803047836 */ /* 0x000fe20000000000 */
[-C--:B------:R-:W-:Y:S02]  /*de20*/  ISETP.GE.OR P6, PT, R133, R200.reuse, !P6 ;  /* 0x000000c88500720c */ /* 0x080fe400077c6670 */
[-C--:B------:R-:W-:Y:S02]  /*de30*/  ISETP.GE.OR P2, PT, R132, R200.reuse, !P2 ;  /* 0x000000c88400720c */ /* 0x080fe40005746670 */
[C---:B------:R-:W-:Y:S02]  /*de40*/  ISETP.GE.OR P1, PT, R5.reuse, R200, !P1 ;  /* 0x000000c80500720c */ /* 0x040fe40004f26670 */
[-C--:B------:R-:W-:Y:S02]  /*de50*/  ISETP.GE.OR P4, PT, R5, R202.reuse, !P4 ;  /* 0x000000ca0500720c */ /* 0x080fe40006786670 */
[----:B------:R-:W-:Y:S02]  /*de60*/  IADD3 R5, R3, 0x19, RZ ;  /* 0x0000001903057810 */ /* 0x000fe40007ffe0ff */
[----:B------:R-:W-:Y:S02]  /*de70*/  FSEL R9, R10, -INF , !P6 ;  /* 0xff8000000a097808 */ /* 0x000fe40007000000 */
[----:B------:R-:W-:Y:S02]  /*de80*/  FSEL R11, R11, -INF , !P2 ;  /* 0xff8000000b0b7808 */ /* 0x000fe40005000000 */
[----:B------:R-:W-:Y:S02]  /*de90*/  FSEL R164, R12, -INF , !P0 ;  /* 0xff8000000ca47808 */ /* 0x000fe40004000000 */
[----:B------:R-:W-:Y:S02]  /*dea0*/  FSEL R160, R13, -INF , !P4 ;  /* 0xff8000000da07808 */ /* 0x000fe40006000000 */
[C---:B------:R-:W-:Y:S02]  /*deb0*/  ISETP.GE.AND P2, PT, R4.reuse, R203, PT ;  /* 0x000000cb0400720c */ /* 0x040fe40003f46270 */
[C---:B------:R-:W-:Y:S02]  /*dec0*/  ISETP.GE.AND P6, PT, R4.reuse, R201, PT ;  /* 0x000000c90400720c */ /* 0x040fe40003fc6270 */
[C---:B------:R-:W-:Y:S02]  /*ded0*/  ISETP.GE.AND P0, PT, R5.reuse, R203, PT ;  /* 0x000000cb0500720c */ /* 0x040fe40003f06270 */
[C---:B------:R-:W-:Y:S02]  /*dee0*/  ISETP.GE.AND P4, PT, R5.reuse, R201, PT ;  /* 0x000000c90500720c */ /* 0x040fe40003f86270 */
        /* <DEDUP_REMOVED lines=11> */
[C---:B------:R-:W-:Y:S02]  /*dfa0*/  ISETP.GE.AND P0, PT, R5.reuse, R201, PT ;  /* 0x000000c90500720c */ /* 0x040fe40003f06270 */
        /* <DEDUP_REMOVED lines=8> */
[----:B------:R-:W-:Y:S02]  /*e030*/  FSEL R170, R21, -INF , !P2 ;  /* 0xff80000015aa7808 */ /* 0x000fe40005000000 */
[----:B------:R-:W-:Y:S02]  /*e040*/  FMNMX.FTZ R6, R135, R2, !PT ;  /* 0x0000000287067209 */ /* 0x000fe40007810000 */
[C---:B------:R-:W-:Y:S02]  /*e050*/  ISETP.GE.AND P5, PT, R5.reuse, R203, PT ;  /* 0x000000cb0500720c */ /* 0x040fe40003fa6270 */
[-C--:B------:R-:W-:Y:S02]  /*e060*/  ISETP.GE.AND P2, PT, R5, R201.reuse, PT ;  /* 0x000000c90500720c */ /* 0x080fe40003f46270 */
[----:B------:R-:W-:Y:S02]  /*e070*/  ISETP.GE.AND P1, PT, R4, R201, PT ;  /* 0x000000c90400720c */ /* 0x000fe40003f26270 */
[----:B------:R-:W-:Y:S02]  /*e080*/  FMNMX.FTZ R13, R148, R13, !PT ;  /* 0x0000000d940d7209 */ /* 0x000fe40007810000 */
[----:B------:R-:W-:Y:S02]  /*e090*/  FMNMX.FTZ R6, R7, R6, !PT ;  /* 0x0000000607067209 */ /* 0x000fe40007810000 */
[C---:B------:R-:W-:Y:S02]  /*e0a0*/  ISETP.GE.OR P5, PT, R5.reuse, R202, !P5 ;  /* 0x000000ca0500720c */ /* 0x040fe40006fa6670 */
[-C--:B------:R-:W-:Y:S02]  /*e0b0*/  ISETP.GE.OR P2, PT, R5, R200.reuse, !P2 ;  /* 0x000000c80500720c */ /* 0x080fe40005746670 */
[----:B------:R-:W-:Y:S01]  /*e0c0*/  ISETP.GE.OR P1, PT, R4, R200, !P1 ;  /* 0x000000c80400720c */ /* 0x000fe20004f26670 */
[----:B------:R-:W-:Y:S01]  /*e0d0*/  VIADD R4, R3, 0x28 ;  /* 0x0000002803047836 */ /* 0x000fe20000000000 */
[----:B------:R-:W-:Y:S02]  /*e0e0*/  FMNMX.FTZ R5, R134, R13, !PT ;  /* 0x0000000d86057209 */ /* 0x000fe40007810000 */
[----:B------:R-:W-:Y:S02]  /*e0f0*/  FMNMX.FTZ R6, R9, R6, !PT ;  /* 0x0000000609067209 */ /* 0x000fe40007810000 */
[----:B------:R-:W-:Y:S02]  /*e100*/  FSEL R143, R18, -INF , !P6 ;  /* 0xff800000128f7808 */ /* 0x000fe40007000000 */
[----:B------:R-:W-:Y:S02]  /*e110*/  FSEL R141, R19, -INF , !P4 ;  /* 0xff800000138d7808 */ /* 0x000fe40006000000 */
[----:B------:R-:W-:Y:S01]  /*e120*/  FMNMX.FTZ R5, R164, R5, !PT ;  /* 0x00000005a4057209 */ /* 0x000fe20007810000 */
[----:B------:R-:W-:Y:S01]  /*e130*/  LDSM.16.MT88.4 R16, [R188+0xc000] ;  /* 0x00c00000bc10783b */ /* 0x000fe20000004200 */
[C---:B------:R-:W-:Y:S02]  /*e140*/  ISETP.GE.AND P6, PT, R4.reuse, R203, PT ;  /* 0x000000cb0400720c */ /* 0x040fe40003fc6270 */
[----:B------:R-:W-:Y:S02]  /*e150*/  ISETP.GE.AND P4, PT, R4, R201, PT ;  /* 0x000000c90400720c */ /* 0x000fe40003f86270 */
[----:B------:R-:W-:Y:S02]  /*e160*/  FMNMX.FTZ R6, R11, R6, !PT ;  /* 0x000000060b067209 */ /* 0x000fe40007810000 */
[----:B------:R-:W-:Y:S02]  /*e170*/  FMNMX.FTZ R13, R160, R5, !PT ;  /* 0x00000005a00d7209 */ /* 0x000fe40007810000 */
[C---:B------:R-:W-:Y:S02]  /*e180*/  ISETP.GE.OR P6, PT, R4.reuse, R202, !P6 ;  /* 0x000000ca0400720c */ /* 0x040fe400077c6670 */
[----:B------:R-:W-:Y:S02]  /*e190*/  ISETP.GE.OR P4, PT, R4, R200, !P4 ;  /* 0x000000c80400720c */ /* 0x000fe40006786670 */
[----:B------:R-:W-:Y:S02]  /*e1a0*/  FMNMX.FTZ R6, R171, R6, !PT ;  /* 0x00000006ab067209 */ /* 0x000fe40007810000 */
[----:B------:R-:W-:Y:S02]  /*e1b0*/  IADD3 R4, R3, 0x30, RZ ;  /* 0x0000003003047810 */ /* 0x000fe40007ffe0ff */
[----:B------:R-:W-:Y:S02]  /*e1c0*/  FMNMX.FTZ R13, R142, R13, !PT ;  /* 0x0000000d8e0d7209 */ /* 0x000fe40007810000 */
[----:B------:R-:W-:Y:S02]  /*e1d0*/  FSEL R217, R22, -INF , !P1 ;  /* 0xff80000016d97808 */ /* 0x000fe40004800000 */
[----:B------:R-:W-:Y:S02]  /*e1e0*/  FSEL R215, R23, -INF , !P0 ;  /* 0xff80000017d77808 */ /* 0x000fe40004000000 */
[----:B------:R-:W-:Y:S02]  /*e1f0*/  FMNMX.FTZ R6, R169, R6, !PT ;  /* 0x00000006a9067209 */ /* 0x000fe40007810000 */
[C---:B------:R-:W-:Y:S02]  /*e200*/  ISETP.GE.AND P1, PT, R4.reuse, R203, PT ;  /* 0x000000cb0400720c */ /* 0x040fe40003f26270 */
[----:B------:R-:W-:Y:S02]  /*e210*/  ISETP.GE.AND P0, PT, R4, R201, PT ;  /* 0x000000c90400720c */ /* 0x000fe40003f06270 */
[----:B------:R-:W-:Y:S02]  /*e220*/  FMNMX.FTZ R13, R140, R13, !PT ;  /* 0x0000000d8c0d7209 */ /* 0x000fe40007810000 */
[----:B------:R-:W-:Y:S02]  /*e230*/  FMNMX.FTZ R6, R143, R6, !PT ;  /* 0x000000068f067209 */ /* 0x000fe40007810000 */
[C---:B------:R-:W-:Y:S02]  /*e240*/  ISETP.GE.OR P1, PT, R4.reuse, R202, !P1 ;  /* 0x000000ca0400720c */ /* 0x040fe40004f26670 */
[----:B------:R-:W-:Y:S01]  /*e250*/  ISETP.GE.OR P0, PT, R4, R200, !P0 ;  /* 0x000000c80400720c */ /* 0x000fe20004706670 */
[C---:B------:R-:W-:Y:S01]  /*e260*/  VIADD R4, R3.reuse, 0x38 ;  /* 0x0000003803047836 */ /* 0x040fe20000000000 */
[C---:B------:R-:W-:Y:S02]  /*e270*/  IADD3 R5, R3.reuse, 0x31, RZ ;  /* 0x0000003103057810 */ /* 0x040fe40007ffe0ff */
[----:B------:R-:W-:Y:S02]  /*e280*/  IADD3 R3, R3, 0x39, RZ ;  /* 0x0000003903037810 */ /* 0x000fe40007ffe0ff */
[----:B------:R-:W-:Y:S02]  /*e290*/  FMNMX.FTZ R13, R212, R13, !PT ;  /* 0x0000000dd40d7209 */ /* 0x000fe40007810000 */
[----:B------:R-:W-:Y:S02]  /*e2a0*/  FMNMX.FTZ R6, R141, R6, !PT ;  /* 0x000000068d067209 */ /* 0x000fe40007810000 */
[----:B------:R-:W-:Y:S02]  /*e2b0*/  FSEL R162, R28, -INF , !P1 ;  /* 0xff8000001ca27808 */ /* 0x000fe40004800000 */
[----:B------:R-:W-:Y:S02]  /*e2c0*/  FSEL R146, R24, -INF , !P6 ;  /* 0xff80000018927808 */ /* 0x000fe40007000000 */
[----:B------:R-:W-:Y:S02]  /*e2d0*/  FMNMX.FTZ R13, R170, R13, !PT ;  /* 0x0000000daa0d7209 */ /* 0x000fe40007810000 */
        /* <DEDUP_REMOVED lines=8> */
[----:B------:R-:W-:Y:S02]  /*e360*/  FMNMX.FTZ R13, R144, R13, !PT ;  /* 0x0000000d900d7209 */ /* 0x000fe40007810000 */
[----:B------:R-:W-:Y:S02]  /*e370*/  FSEL R150, R33, -INF , !P1 ;  /* 0xff80000021967808 */ /* 0x000fe40004800000 */
[C---:B------:R-:W-:Y:S02]  /*e380*/  ISETP.GE.AND P5, PT, R4.reuse, R203, PT ;  /* 0x000000cb0400720c */ /* 0x040fe40003fa6270 */
[----:B------:R-:W-:Y:S02]  /*e390*/  ISETP.GE.OR P6, PT, R5, R202, !P6 ;  /* 0x000000ca0500720c */ /* 0x000fe400077c6670 */
[----:B------:R-:W-:Y:S02]  /*e3a0*/  FSEL R145, R27, -INF , !P2 ;  /* 0xff8000001b917808 */ /* 0x000fe40005000000 */
[CC--:B------:R-:W-:Y:S01]  /*e3b0*/  ISETP.GE.AND P1, PT, R4.reuse, R201.reuse, PT ;  /* 0x000000c90400720c */ /* 0x0c0fe20003f26270 */
[----:B------:R-:W-:Y:S01]  /*e3c0*/  LDSM.16.MT88.4 R24, [R186+0xc000] ;  /* 0x00c00000ba18783b */ /* 0x000fe20000004200 */
[----:B------:R-:W-:Y:S02]  /*e3d0*/  FMNMX.FTZ R6, R147, R6, !PT ;  /* 0x0000000693067209 */ /* 0x000fe40007810000 */
[----:B------:R-:W-:Y:S02]  /*e3e0*/  ISETP.GE.AND P2, PT, R5, R201, PT ;  /* 0x000000c90500720c */ /* 0x000fe40003f46270 */
[----:B------:R-:W-:Y:S02]  /*e3f0*/  FSEL R154, R29, -INF , !P6 ;  /* 0xff8000001d9a7808 */ /* 0x000fe40007000000 */
[----:B------:R-:W-:Y:S02]  /*e400*/  ISETP.GE.OR P5, PT, R4, R202, !P5 ;  /* 0x000000ca0400720c */ /* 0x000fe40006fa6670 */
[----:B------:R-:W-:Y:S02]  /*e410*/  FMNMX.FTZ R13, R162, R13, !PT ;  /* 0x0000000da20d7209 */ /* 0x000fe40007810000 */
[----:B------:R-:W-:Y:S02]  /*e420*/  ISETP.GE.OR P1, PT, R4, R200, !P1 ;  /* 0x000000c80400720c */ /* 0x000fe40004f26670 */
[----:B------:R-:W-:Y:S02]  /*e430*/  FSEL R153, R30, -INF , !P0 ;  /* 0xff8000001e997808 */ /* 0x000fe40004000000 */
[----:B------:R-:W-:Y:S02]  /*e440*/  FMNMX.FTZ R4, R145, R6, !PT ;  /* 0x0000000691047209 */ /* 0x000fe40007810000 */
[----:B------:R-:W-:Y:S02]  /*e450*/  ISETP.GE.OR P2, PT, R5, R200, !P2 ;  /* 0x000000c80500720c */ /* 0x000fe40005746670 */
[----:B------:R-:W-:Y:S02]  /*e460*/  FSEL R152, R32, -INF , !P5 ;  /* 0xff80000020987808 */ /* 0x000fe40006800000 */
[----:B------:R-:W-:Y:S02]  /*e470*/  FMNMX.FTZ R13, R154, R13, !PT ;  /* 0x0000000d9a0d7209 */ /* 0x000fe40007810000 */
[----:B------:R-:W-:Y:S02]  /*e480*/  FSEL R151, R31, -INF , !P2 ;  /* 0xff8000001f977808 */ /* 0x000fe40005000000 */
[----:B------:R-:W-:Y:S01]  /*e490*/  FMNMX.FTZ R4, R153, R4, !PT ;  /* 0x0000000499047209 */ /* 0x000fe20007810000 */
[----:B------:R-:W-:Y:S01]  /*e4a0*/  LDSM.16.MT88.4 R28, [R185+0xc000] ;  /* 0x00c00000b91c783b */ /* 0x000fe20000004200 */
        /* <DEDUP_REMOVED lines=20> */
[----:B------:R-:W-:Y:S05]  /*e5f0*/  FMUL.FTZ R155, R132, UR4 ;  /* 0x00000004849b7c20 */ /* 0x000fea0008410000 */
[----:B------:R-:W-:Y:S05]  /*e600*/  FSEL R155, R155, RZ, P1 ;  /* 0x000000ff9b9b7208 */ /* 0x000fea0000800000 */
[--C-:B------:R-:W-:Y:S01]  /*e610*/  FFMA.FTZ R157, R148, UR4, -R155.reuse ;  /* 0x00000004949d7c23 */ /* 0x100fe2000801089b */
[----:B------:R-:W-:Y:S01]  /*e620*/  FSEL R148, R5, RZ, P0 ;  /* 0x000000ff05947208 */ /* 0x000fe20000000000 */
        /* <DEDUP_REMOVED lines=8> */
[--C-:B------:R-:W-:Y:S01]  /*e6b0*/  FFMA.FTZ R134, R9, UR4, -R148.reuse ;  /* 0x0000000409867c23 */ /* 0x100fe20008010894 */
[----:B------:R-:W-:Y:S01]  /*e6c0*/  FFMA.FTZ R159, R11, UR4, -R148 ;  /* 0x000000040b9f7c23 */ /* 0x000fe20008010894 */
[----:B------:R-:W-:Y:S01]  /*e6d0*/  FMUL.FTZ R6, R0, UR4 ;  /* 0x0000000400067c20 */ /* 0x000fe20008410000 */
[----:B------:R-:W-:Y:S01]  /*e6e0*/  MUFU.EX2 R161, R161 ;  /* 0x000000a100a17308 */ /* 0x000fe20000000800 */
[----:B------:R-:W-:Y:S01]  /*e6f0*/  FADD.FTZ R0, -R5, R2 ;  /* 0x0000000205007221 */ /* 0x000fe20000010100 */
[--C-:B------:R-:W-:Y:S01]  /*e700*/  FFMA.FTZ R167, R140, UR4, -R155.reuse ;  /* 0x000000048ca77c23 */ /* 0x100fe2000801089b */
[--C-:B------:R-:W-:Y:S01]  /*e710*/  FFMA.FTZ R168, R141, UR4, -R148.reuse ;  /* 0x000000048da87c23 */ /* 0x100fe20008010894 */
[--C-:B------:R-:W-:Y:S01]  /*e720*/  FFMA.FTZ R221, R144, UR4, -R155.reuse ;  /* 0x0000000490dd7c23 */ /* 0x100fe2000801089b */
[----:B------:R-:W-:Y:S01]  /*e730*/  FMUL.FTZ R8, R0, UR4 ;  /* 0x0000000400087c20 */ /* 0x000fe20008410000 */
[--C-:B------:R-:W-:Y:S01]  /*e740*/  FFMA.FTZ R216, R147, UR4, -R148.reuse ;  /* 0x0000000493d87c23 */ /* 0x100fe20008010894 */
[--C-:B------:R-:W-:Y:S03]  /*e750*/  FFMA.FTZ R223, R154, UR4, -R155.reuse ;  /* 0x000000049adf7c23 */ /* 0x100fe6000801089b */
        /* <DEDUP_REMOVED lines=17> */
[----:B-1----:R-:W-:Y:S01]  /*e870*/  F2FP.BF16.F32.PACK_AB R136, R158, R161 ;  /* 0x000000a19e88723e */ /* 0x002fe200000010ff */
[----:B------:R-:W-:Y:S01]  /*e880*/  LDSM.16.MT88.4 R144, [R184+0xf000] ;  /* 0x00f00000b890783b */ /* 0x000fe20000004200 */
[--C-:B------:R-:W-:Y:S01]  /*e890*/  FFMA.FTZ R215, R215, UR4, -R148.reuse ;  /* 0x00000004d7d77c23 */ /* 0x100fe20008010894 */
[----:B------:R-:W-:Y:S01]  /*e8a0*/  FFMA.FTZ R148, R133, UR4, -R148 ;  /* 0x0000000485947c23 */ /* 0x000fe20008010894 */
[--C-:B------:R-:W-:Y:S01]  /*e8b0*/  FFMA.FTZ R162, R162, UR4, -R155.reuse ;  /* 0x00000004a2a27c23 */ /* 0x100fe2000801089b */
[----:B------:R-:W-:Y:S04]  /*e8c0*/  ISETP.LT.AND P0, PT, R195, UR10, PT ;  /* 0x0000000ac3007c0c */ /* 0x000fe8000bf01270 */
[----:B------:R-:W-:Y:S10]  /*e8d0*/  MUFU.EX2 R163, R163 ;  /* 0x000000a300a37308 */ /* 0x000ff40000000800 */
[----:B------:R-:W1:Y:S01]  /*e8e0*/  MUFU.EX2 R135, R135 ;  /* 0x0000008700877308 */ /* 0x000e620000000800 */
[----:B--2---:R-:W-:Y:S09]  /*e8f0*/  F2FP.BF16.F32.PACK_AB R138, R156, R157 ;  /* 0x0000009d9c8a723e */ /* 0x004ff200000010ff */
        /* <DEDUP_REMOVED lines=27> */
[----:B------:R-:W3:Y:S01]  /*eab0*/  MUFU.EX2 R165, R165 ;  /* 0x000000a500a57308 */ /* 0x000ee20000000800 */
[C---:B------:R-:W-:Y:S01]  /*eac0*/  FMUL.FTZ R16, R2.reuse, R116 ;  /* 0x0000007402107220 */ /* 0x040fe20000410000 */
[C---:B------:R-:W-:Y:S01]  /*ead0*/  HMMA.16816.F32.BF16 R12, R136.reuse, R24, R12 ;  /* 0x00000018880c723c */ /* 0x040fe2000004180c */
[----:B------:R-:W4:Y:S03]  /*eae0*/  LDSM.16.MT88.4 R124, [R188+0xe000] ;  /* 0x00e00000bc7c783b */ /* 0x000f260000004200 */
[----:B------:R-:W-:Y:S01]  /*eaf0*/  FMUL.FTZ R17, R2, R117 ;  /* 0x0000007502117220 */ /* 0x000fe20000410000 */
[C---:B------:R-:W-:Y:S01]  /*eb00*/  FMUL.FTZ R18, R0.reuse, R118 ;  /* 0x0000007600127220 */ /* 0x040fe20000410000 */
[C---:B------:R-:W-:Y:S01]  /*eb10*/  FMUL.FTZ R19, R0.reuse, R119 ;  /* 0x0000007700137220 */ /* 0x040fe20000410000 */
[C---:B------:R-:W-:Y:S02]  /*eb20*/  FMUL.FTZ R22, R0.reuse, R114 ;  /* 0x0000007200167220 */ /* 0x040fe40000410000 */
[----:B------:R-:W-:Y:S01]  /*eb30*/  LDSM.16.MT88.4 R116, [R185+0xc800] ;  /* 0x00c80000b974783b */ /* 0x000fe20000004200 */
[----:B------:R-:W-:Y:S01]  /*eb40*/  MUFU.EX2 R167, R167 ;  /* 0x000000a700a77308 */ /* 0x000fe20000000800 */
        /* <DEDUP_REMOVED lines=11> */
[C---:B------:R-:W-:Y:S01]  /*ec00*/  FMUL.FTZ R28, R2.reuse, R104 ;  /* 0x00000068021c7220 */ /* 0x040fe20000410000 */
[----:B------:R-:W5:Y:S03]  /*ec10*/  LDSM.16.MT88.4 R108, [R186+0xe000] ;  /* 0x00e00000ba6c783b */ /* 0x000f660000004200 */
[----:B------:R-:W-:Y:S01]  /*ec20*/  MUFU.EX2 R169, R169 ;  /* 0x000000a900a97308 */ /* 0x000fe20000000800 */
[----:B------:R-:W-:Y:S01]  /*ec30*/  FMUL.FTZ R29, R2, R105 ;  /* 0x00000069021d7220 */ /* 0x000fe20000410000 */
[----:B------:R-:W-:Y:S01]  /*ec40*/  FMUL.FTZ R35, R0, R103 ;  /* 0x0000006700237220 */ /* 0x000fe20000410000 */
[C---:B------:R-:W-:Y:S03]  /*ec50*/  HMMA.16816.F32.BF16 R24, R136.reuse, R30, R24 ;  /* 0x0000001e8818723c */ /* 0x040fe60000041818 */
[C---:B------:R-:W-:Y:S01]  /*ec60*/  FMUL.FTZ R36, R2.reuse, R36 ;  /* 0x0000002402247220 */ /* 0x040fe20000410000 */
[----:B------:R-:W-:Y:S01]  /*ec70*/  FMUL.FTZ R37, R2, R37 ;  /* 0x0000002502257220 */ /* 0x000fe20000410000 */
[C---:B------:R-:W-:Y:S01]  /*ec80*/  FMUL.FTZ R38, R0.reuse, R38 ;  /* 0x0000002600267220 */ /* 0x040fe20000410000 */
[C---:B------:R-:W-:Y:S01]  /*ec90*/  FMUL.FTZ R39, R0.reuse, R39 ;  /* 0x0000002700277220 */ /* 0x040fe20000410000 */
[C---:B------:R-:W-:Y:S01]  /*eca0*/  FMUL.FTZ R30, R0.reuse, R106 ;  /* 0x0000006a001e7220 */ /* 0x040fe20000410000 */
[----:B------:R-:W-:Y:S01]  /*ecb0*/  FMUL.FTZ R31, R0, R107 ;  /* 0x0000006b001f7220 */ /* 0x000fe20000410000 */
[----:B------:R-:W-:Y:S01]  /*ecc0*/  LDSM.16.MT88.4 R100, [R184+0xe000] ;  /* 0x00e00000b864783b */ /* 0x000fe20000004200 */
[----:B------:R-:W-:Y:S01]  /*ecd0*/  MUFU.EX2 R171, R171 ;  /* 0x000000ab00ab7308 */ /* 0x000fe20000000800 */
[--C-:B-1----:R-:W-:Y:S01]  /*ece0*/  FFMA.FTZ R164, R142, UR4, -R155.reuse ;  /* 0x000000048ea47c23 */ /* 0x102fe2000801089b */
[----:B------:R-:W-:Y:S01]  /*ecf0*/  FFMA.FTZ R155, R150, UR4, -R155 ;  /* 0x00000004969b7c23 */ /* 0x000fe2000801089b */
[C---:B------:R-:W-:Y:S01]  /*ed00*/  FMUL.FTZ R40, R2.reuse, R40 ;  /* 0x0000002802287220 */ /* 0x040fe20000410000 */
[----:B------:R-:W-:Y:S01]  /*ed10*/  FMUL.FTZ R41, R2, R41 ;  /* 0x0000002902297220 */ /* 0x000fe20000410000 */
[C---:B--2---:R-:W-:Y:S02]  /*ed20*/  HMMA.16816.F32.BF16 R28, R136.reuse, R120, R28 ;  /* 0x00000078881c723c */ /* 0x044fe4000004181c */
[----:B------:R-:W1:Y:S03]  /*ed30*/  LDSM.16.MT88.4 R104, [R185+0xe000] ;  /* 0x00e00000b968783b */ /* 0x000e660000004200 */
[----:B------:R2:W-:Y:S01]  /*ed40*/  MUFU.EX2 R225, R155 ;  /* 0x0000009b00e17308 */ /* 0x0005e20000000800 */
[C---:B------:R-:W-:Y:S01]  /*ed50*/  FMUL.FTZ R42, R0.reuse, R42 ;  /* 0x0000002a002a7220 */ /* 0x040fe20000410000 */
[----:B------:R-:W-:Y:S01]  /*ed60*/  FMUL.FTZ R43, R0, R43 ;  /* 0x0000002b002b7220 */ /* 0x000fe20000410000 */
[C---:B------:R-:W-:Y:S02]  /*ed70*/  HMMA.16816.F32.BF16 R32, R136.reuse, R122, R32 ;  /* 0x0000007a8820723c */ /* 0x040fe40000041820 */
[----:B------:R-:W-:Y:S01]  /*ed80*/  LDSM.16.MT88.4 R120, [R184+0xc800] ;  /* 0x00c80000b878783b */ /* 0x000fe20000004200 */
[C---:B------:R-:W-:Y:S03]  /*ed90*/  FMUL.FTZ R44, R2.reuse, R44 ;  /* 0x0000002c022c7220 */ /* 0x040fe60000410000 */
[C---:B----4-:R-:W-:Y:S01]  /*eda0*/  HMMA.16816.F32.BF16 R36, R136.reuse, R124, R36 ;  /* 0x0000007c8824723c */ /* 0x050fe20000041824 */
[----:B------:R-:W4:Y:S04]  /*edb0*/  MUFU.EX2 R164, R164 ;  /* 0x000000a400a47308 */ /* 0x000f280000000800 */
[----:B------:R-:W-:Y:S01]  /*edc0*/  FMUL.FTZ R45, R2, R45 ;  /* 0x0000002d022d7220 */ /* 0x000fe20000410000 */
[C---:B------:R-:W-:Y:S01]  /*edd0*/  HMMA.16816.F32.BF16 R40, R136.reuse, R126, R40 ;  /* 0x0000007e8828723c */ /* 0x040fe20000041828 */
[----:B------:R-:W-:Y:S04]  /*ede0*/  LDSM.16.MT88.4 R124, [R188+0xe800] ;  /* 0x00e80000bc7c783b */ /* 0x000fe80000004200 */
[----:B------:R-:W4:Y:S01]  /*edf0*/  MUFU.EX2 R168, R168 ;  /* 0x000000a800a87308 */ /* 0x000f220000000800 */
[C---:B------:R-:W-:Y:S01]  /*ee00*/  FMUL.FTZ R46, R0.reuse, R46 ;  /* 0x0000002e002e7220 */ /* 0x040fe20000410000 */
[----:B------:R-:W-:Y:S01]  /*ee10*/  FMUL.FTZ R47, R0, R47 ;  /* 0x0000002f002f7220 */ /* 0x000fe20000410000 */
[C---:B------:R-:W-:Y:S03]  /*ee20*/  FMUL.FTZ R48, R2.reuse, R48 ;  /* 0x0000003002307220 */ /* 0x040fe60000410000 */
[----:B------:R-:W-:Y:S01]  /*ee30*/  FMUL.FTZ R49, R2, R49 ;  /* 0x0000003102317220 */ /* 0x000fe20000410000 */
[----:B------:R-:W-:Y:S01]  /*ee40*/  LDSM.16.MT88.4 R140, [R185+0xe800] ;  /* 0x00e80000b98c783b */ /* 0x000fe20000004200 */
[C---:B------:R-:W-:Y:S01]  /*ee50*/  FMUL.FTZ R50, R0.reuse, R50 ;  /* 0x0000003200327220 */ /* 0x040fe20000410000 */
[----:B------:R-:W-:Y:S01]  /*ee60*/  FMUL.FTZ R51, R0, R51 ;  /* 0x0000003300337220 */ /* 0x000fe20000410000 */
[C---:B-----5:R-:W-:Y:S01]  /*ee70*/  HMMA.16816.F32.BF16 R44, R136.reuse, R108, R44 ;  /* 0x0000006c882c723c */ /* 0x060fe2000004182c */
[----:B------:R-:W-:Y:S02]  /*ee80*/  MUFU.EX2 R212, R212 ;  /* 0x000000d400d47308 */ /* 0x000fe40000000800 */
[C---:B------:R-:W-:Y:S02]  /*ee90*/  FMUL.FTZ R52, R2.reuse, R52 ;  /* 0x0000003402347220 */ /* 0x040fe40000410000 */
[----:B------:R-:W-:Y:S01]  /*eea0*/  LDSM.16.MT88.4 R148, [R188+0xf800] ;  /* 0x00f80000bc94783b */ /* 0x000fe20000004200 */
[----:B------:R-:W-:Y:S01]  /*eeb0*/  FMUL.FTZ R53, R2, R53 ;  /* 0x0000003502357220 */ /* 0x000fe20000410000 */
[C---:B------:R-:W-:Y:S04]  /*eec0*/  HMMA.16816.F32.BF16 R48, R136.reuse, R110, R48 ;  /* 0x0000006e8830723c */ /* 0x040fe80000041830 */
[----:B------:R-:W5:Y:S01]  /*eed0*/  MUFU.EX2 R219, R219 ;  /* 0x000000db00db7308 */ /* 0x000f620000000800 */
[C---:B------:R-:W-:Y:S01]  /*eee0*/  FMUL.FTZ R54, R0.reuse, R54 ;  /* 0x0000003600367220 */ /* 0x040fe20000410000 */
[----:B------:R-:W3:Y:S01]  /*eef0*/  LDSM.16.MT88.4 R108, [R188+0x10000] ;  /* 0x01000000bc6c783b */ /* 0x000ee20000004200 */
[----:B------:R-:W-:Y:S01]  /*ef00*/  FMUL.FTZ R55, R0, R55 ;  /* 0x0000003700377220 */ /* 0x000fe20000410000 */
[C---:B------:R-:W-:Y:S03]  /*ef10*/  FMUL.FTZ R56, R2.reuse, R56 ;  /* 0x0000003802387220 */ /* 0x040fe60000410000 */
[----:B------:R-:W-:Y:S01]  /*ef20*/  FMUL.FTZ R57, R2, R57 ;  /* 0x0000003902397220 */ /* 0x000fe20000410000 */
[C---:B------:R-:W-:Y:S01]  /*ef30*/  FMUL.FTZ R58, R0.reuse, R58 ;  /* 0x0000003a003a7220 */ /* 0x040fe20000410000 */
[----:B------:R-:W-:Y:S01]  /*ef40*/  FMUL.FTZ R59, R0, R59 ;  /* 0x0000003b003b7220 */ /* 0x000fe20000410000 */
[C---:B-1----:R-:W-:Y:S01]  /*ef50*/  HMMA.16816.F32.BF16 R52, R136.reuse, R104, R52 ;  /* 0x000000688834723c */ /* 0x042fe20000041834 */
[----:B--2---:R-:W-:Y:S01]  /*ef60*/  LDSM.16.MT88.4 R152, [R186+0xf800] ;  /* 0x00f80000ba98783b */ /* 0x004fe20000004200 */
[----:B------:R-:W-:Y:S01]  /*ef70*/  MUFU.EX2 R170, R170 ;  /* 0x000000aa00aa7308 */ /* 0x000fe20000000800 */
[C---:B------:R-:W-:Y:S01]  /*ef80*/  FMUL.FTZ R60, R2.reuse, R60 ;  /* 0x0000003c023c7220 */ /* 0x040fe20000410000 */
[----:B------:R-:W-:Y:S01]  /*ef90*/  FMUL.FTZ R61, R2, R61 ;  /* 0x0000003d023d7220 */ /* 0x000fe20000410000 */
[C---:B------:R-:W-:Y:S01]  /*efa0*/  FMUL.FTZ R62, R0.reuse, R62 ;  /* 0x0000003e003e7220 */ /* 0x040fe20000410000 */
[C---:B------:R-:W-:Y:S03]  /*efb0*/  HMMA.16816.F32.BF16 R56, R136.reuse, R106, R56 ;  /* 0x0000006a8838723c */ /* 0x040fe60000041838 */
[----:B------:R-:W1:Y:S03]  /*efc0*/  LDSM.16.MT88.4 R104, [R185+0x10000] ;  /* 0x01000000b968783b */ /* 0x000e660000004200 */
[----:B------:R-:W2:Y:S01]  /*efd0*/  MUFU.EX2 R221, R221 ;  /* 0x000000dd00dd7308 */ /* 0x000ea20000000800 */
[----:B------:R-:W-:Y:S01]  /*efe0*/  FMUL.FTZ R63, R0, R63 ;  /* 0x0000003f003f7220 */ /* 0x000fe20000410000 */
[C---:B------:R-:W-:Y:S03]  /*eff0*/  FMUL.FTZ R64, R2.reuse, R64 ;  /* 0x0000004002407220 */ /* 0x040fe60000410000 */
[----:B------:R-:W-:Y:S01]  /*f000*/  FMUL.FTZ R65, R2, R65 ;  /* 0x0000004102417220 */ /* 0x000fe20000410000 */
[C---:B------:R-:W-:Y:S01]  /*f010*/  FMUL.FTZ R66, R0.reuse, R66 ;  /* 0x0000004200427220 */ /* 0x040fe20000410000 */
[----:B------:R-:W-:Y:S01]  /*f020*/  FMUL.FTZ R67, R0, R67 ;  /* 0x0000004300437220 */ /* 0x000fe20000410000 */
[C---:B------:R-:W-:Y:S02]  /*f030*/  HMMA.16816.F32.BF16 R60, R136.reuse, R100, R60 ;  /* 0x00000064883c723c */ /* 0x040fe4000004183c */
[----:B------:R-:W-:Y:S01]  /*f040*/  MUFU.EX2 R214, R214 ;  /* 0x000000d600d67308 */ /* 0x000fe20000000800 */
[C---:B------:R-:W-:Y:S01]  /*f050*/  FMUL.FTZ R68, R2.reuse, R68 ;  /* 0x0000004402447220 */ /* 0x040fe20000410000 */
[----:B------:R-:W-:Y:S01]  /*f060*/  FMUL.FTZ R69, R2, R69 ;  /* 0x0000004502457220 */ /* 0x000fe20000410000 */
[C---:B------:R-:W-:Y:S01]  /*f070*/  FMUL.FTZ R70, R0.reuse, R70 ;  /* 0x0000004600467220 */ /* 0x040fe20000410000 */
[C---:B------:R-:W-:Y:S01]  /*f080*/  HMMA.16816.F32.BF16 R64, R136.reuse, R102, R64 ;  /* 0x000000668840723c */ /* 0x040fe20000041840 */
[----:B------:R-:W4:Y:S05]  /*f090*/  LDSM.16.MT88.4 R100, [R184+0x10000] ;  /* 0x01000000b864783b */ /* 0x000f2a0000004200 */
[----:B------:R-:W2:Y:S01]  /*f0a0*/  MUFU.EX2 R215, R215 ;  /* 0x000000d700d77308 */ /* 0x000ea20000000800 */
[----:B------:R-:W-:Y:S01]  /*f0b0*/  FMUL.FTZ R71, R0, R71 ;  /* 0x0000004700477220 */ /* 0x000fe20000410000 */
[C---:B------:R-:W-:Y:S03]  /*f0c0*/  FMUL.FTZ R72, R2.reuse, R72 ;  /* 0x0000004802487220 */ /* 0x040fe60000410000 */
[----:B------:R-:W-:Y:S01]  /*f0d0*/  FMUL.FTZ R73, R2, R73 ;  /* 0x0000004902497220 */ /* 0x000fe20000410000 */
[C---:B------:R-:W-:Y:S01]  /*f0e0*/  FMUL.FTZ R74, R0.reuse, R74 ;  /* 0x0000004a004a7220 */ /* 0x040fe20000410000 */
[----:B------:R-:W-:Y:S01]  /*f0f0*/  FMUL.FTZ R75, R0, R75 ;  /* 0x0000004b004b7220 */ /* 0x000fe20000410000 */
[C---:B---3--:R-:W-:Y:S02]  /*f100*/  HMMA.16816.F32.BF16 R68, R136.reuse, R108, R68 ;  /* 0x0000006c8844723c */ /* 0x048fe40000041844 */
[----:B------:R-:W-:Y:S01]  /*f110*/  MUFU.EX2 R216, R216 ;  /* 0x000000d800d87308 */ /* 0x000fe20000000800 */
[C---:B------:R-:W-:Y:S01]  /*f120*/  FMUL.FTZ R76, R2.reuse, R76 ;  /* 0x0000004c024c7220 */ /* 0x040fe20000410000 */
[----:B------:R-:W-:Y:S01]  /*f130*/  FMUL.FTZ R77, R2, R77 ;  /* 0x0000004d024d7220 */ /* 0x000fe20000410000 */
[C---:B------:R-:W-:Y:S01]  /*f140*/  FMUL.FTZ R78, R0.reuse, R78 ;  /* 0x0000004e004e7220 */ /* 0x040fe20000410000 */
[C---:B------:R-:W-:Y:S01]  /*f150*/  HMMA.16816.F32.BF16 R72, R136.reuse, R110, R72 ;  /* 0x0000006e8848723c */ /* 0x040fe20000041848 */
[----:B------:R-:W3:Y:S05]  /*f160*/  LDSM.16.MT88.4 R108, [R188+0xc800] ;  /* 0x00c80000bc6c783b */ /* 0x000eea0000004200 */
        /* <DEDUP_REMOVED lines=12> */
[----:B------:R-:W5:Y:S05]  /*f230*/  LDSM.16.MT88.4 R112, [R186+0xc800] ;  /* 0x00c80000ba70783b */ /* 0x000f6a0000004200 */
[----:B------:R-:W2:Y:S01]  /*f240*/  MUFU.EX2 R223, R223 ;  /* 0x000000df00df7308 */ /* 0x000ea20000000800 */
[----:B------:R-:W-:Y:S01]  /*f250*/  FMUL.FTZ R87, R0, R87 ;  /* 0x0000005700577220 */ /* 0x000fe20000410000 */
[C---:B------:R-:W-:Y:S03]  /*f260*/  FMUL.FTZ R88, R2.reuse, R88 ;  /* 0x0000005802587220 */ /* 0x040fe60000410000 */
[----:B------:R-:W-:Y:S01]  /*f270*/  FMUL.FTZ R89, R2, R89 ;  /* 0x0000005902597220 */ /* 0x000fe20000410000 */
[C---:B------:R-:W-:Y:S01]  /*f280*/  FMUL.FTZ R90, R0.reuse, R90 ;  /* 0x0000005a005a7220 */ /* 0x040fe20000410000 */
[----:B------:R-:W-:Y:S01]  /*f290*/  FMUL.FTZ R91, R0, R91 ;  /* 0x0000005b005b7220 */ /* 0x000fe20000410000 */
[C---:B-1----:R-:W-:Y:S02]  /*f2a0*/  HMMA.16816.F32.BF16 R84, R136.reuse, R104, R84 ;  /* 0x000000688854723c */ /* 0x042fe40000041854 */
[----:B------:R-:W1:Y:S01]  /*f2b0*/  MUFU.EX2 R218, R218 ;  /* 0x000000da00da7308 */ /* 0x000e620000000800 */
[C---:B------:R-:W-:Y:S01]  /*f2c0*/  FMUL.FTZ R92, R2.reuse, R92 ;  /* 0x0000005c025c7220 */ /* 0x040fe20000410000 */
[----:B------:R-:W-:Y:S01]  /*f2d0*/  FMUL.FTZ R93, R2, R93 ;  /* 0x0000005d025d7220 */ /* 0x000fe20000410000 */
[C---:B------:R-:W-:Y:S01]  /*f2e0*/  FMUL.FTZ R94, R0.reuse, R94 ;  /* 0x0000005e005e7220 */ /* 0x040fe20000410000 */
[C---:B------:R-:W-:Y:S06]  /*f2f0*/  HMMA.16816.F32.BF16 R88, R136.reuse, R106, R88 ;  /* 0x0000006a8858723c */ /* 0x040fec0000041858 */
[----:B------:R-:W-:Y:S01]  /*f300*/  MUFU.EX2 R220, R220 ;  /* 0x000000dc00dc7308 */ /* 0x000fe20000000800 */
[----:B------:R-:W-:Y:S01]  /*f310*/  FMUL.FTZ R95, R0, R95 ;  /* 0x0000005f005f7220 */ /* 0x000fe20000410000 */
[C---:B------:R-:W-:Y:S03]  /*f320*/  FMUL.FTZ R96, R2.reuse, R96 ;  /* 0x0000006002607220 */ /* 0x040fe60000410000 */
[----:B------:R-:W-:Y:S01]  /*f330*/  FMUL.FTZ R97, R2, R97 ;  /* 0x0000006102617220 */ /* 0x000fe20000410000 */
[C---:B------:R-:W-:Y:S01]  /*f340*/  FMUL.FTZ R98, R0.reuse, R98 ;  /* 0x0000006200627220 */ /* 0x040fe20000410000 */
[----:B------:R-:W-:Y:S01]  /*f350*/  FMUL.FTZ R99, R0, R99 ;  /* 0x0000006300637220 */ /* 0x000fe20000410000 */
[C---:B----4-:R-:W-:Y:S02]  /*f360*/  HMMA.16816.F32.BF16 R92, R136.reuse, R100, R92 ;  /* 0x00000064885c723c */ /* 0x050fe4000004185c */
[----:B------:R-:W4:Y:S01]  /*f370*/  MUFU.EX2 R227, R227 ;  /* 0x000000e300e37308 */ /* 0x000f220000000800 */
[----:B------:R-:W-:Y:S01]  /*f380*/  F2FP.BF16.F32.PACK_AB R104, R165, R160 ;  /* 0x000000a0a568723e */ /* 0x000fe200000010ff */
[----:B------:R-:W-:Y:S01]  /*f390*/  FFMA.FTZ R161, R2, R211, R161 ;  /* 0x000000d302a17223 */ /* 0x000fe200000100a1 */
[----:B------:R-:W-:Y:S01]  /*f3a0*/  F2FP.BF16.F32.PACK_AB R106, R167, R164 ;  /* 0x000000a4a76a723e */ /* 0x000fe200000010ff */
[----:B------:R-:W-:Y:S01]  /*f3b0*/  HMMA.16816.F32.BF16 R96, R136, R102, R96 ;  /* 0x000000668860723c */ /* 0x000fe20000041860 */
[----:B------:R-:W2:Y:S05]  /*f3c0*/  LDSM.16.MT88.4 R100, [R184+0xe800] ;  /* 0x00e80000b864783b */ /* 0x000eaa0000004200 */
[----:B------:R-:W4:Y:S01]  /*f3d0*/  MUFU.EX2 R222, R222 ;  /* 0x000000de00de7308 */ /* 0x000f220000000800 */
[----:B------:R-:W-:Y:S01]  /*f3e0*/  F2FP.BF16.F32.PACK_AB R105, R169, R166 ;  /* 0x000000a6a969723e */ /* 0x000fe200000010ff */
[----:B------:R-:W-:Y:S03]  /*f3f0*/  FFMA.FTZ R163, R0, R209, R163 ;  /* 0x000000d100a37223 */ /* 0x000fe600000100a3 */
[----:B------:R-:W-:Y:S01]  /*f400*/  F2FP.BF16.F32.PACK_AB R107, R168, R171 ;  /* 0x000000aba86b723e */ /* 0x000fe200000010ff */
[----:B------:R-:W-:Y:S01]  /*f410*/  FADD.FTZ R158, R158, R161 ;  /* 0x000000a19e9e7221 */ /* 0x000fe20000010000 */
[----:B------:R-:W-:Y:S01]  /*f420*/  LDSM.16.MT88.4 R136, [R184+0xd000] ;  /* 0x00d00000b888783b */ /* 0x000fe20000004200 */
[----:B------:R-:W-:Y:S01]  /*f430*/  MOV R2, R3 ;  /* 0x0000000300027202 */ /* 0x000fe20000000f00 */
[----:B------:R-:W-:Y:S01]  /*f440*/  FADD.FTZ R163, R135, R163 ;  /* 0x000000a387a37221 */ /* 0x000fe20000010000 */
[----:B------:R-:W-:Y:S02]  /*f450*/  FADD.FTZ R157, R157, R158 ;  /* 0x0000009e9d9d7221 */ /* 0x000fe40000010000 */
[C---:B---3--:R-:W-:Y:S05]  /*f460*/  HMMA.16816.F32.BF16 R4, R104.reuse, R108, R4 ;  /* 0x0000006c6804723c */ /* 0x048fea0000041804 */
[----:B------:R-:W-:Y:S01]  /*f470*/  FADD.FTZ R134, R134, R163 ;  /* 0x000000a386867221 */ /* 0x000fe20000010000 */
[C---:B------:R-:W-:Y:S01]  /*f480*/  HMMA.16816.F32.BF16 R8, R104.reuse, R110, R8 ;  /* 0x0000006e6808723c */ /* 0x040fe20000041808 */
[----:B------:R-:W3:Y:S04]  /*f490*/  LDSM.16.MT88.4 R108, [R188+0x10800] ;  /* 0x01080000bc6c783b */ /* 0x000ee80000004200 */
[----:B------:R-:W-:Y:S01]  /*f4a0*/  FADD.FTZ R157, R156, R157 ;  /* 0x0000009d9c9d7221 */ /* 0x000fe20000010000 */
[C---:B-----5:R-:W-:Y:S05]  /*f4b0*/  HMMA.16816.F32.BF16 R12, R104.reuse, R112, R12 ;  /* 0x00000070680c723c */ /* 0x060fea000004180c */
[----:B------:R-:W-:Y:S01]  /*f4c0*/  FADD.FTZ R159, R159, R134 ;  /* 0x000000869f9f7221 */ /* 0x000fe20000010000 */
[C---:B------:R-:W-:Y:S01]  /*f4d0*/  HMMA.16816.F32.BF16 R16, R104.reuse, R114, R16 ;  /* 0x000000726810723c */ /* 0x040fe20000041810 */
[----:B------:R-:W5:Y:S04]  /*f4e0*/  LDSM.16.MT88.4 R112, [R186+0x10800] ;  /* 0x01080000ba70783b */ /* 0x000f680000004200 */
[----:B------:R-:W-:Y:S01]  /*f4f0*/  FADD.FTZ R160, R160, R157 ;  /* 0x0000009da0a07221 */ /* 0x000fe20000010000 */
        /* <DEDUP_REMOVED lines=23> */
[C---:B--2---:R-:W-:Y:S06]  /*f670*/  HMMA.16816.F32.BF16 R60, R104.reuse, R100, R60 ;  /* 0x00000064683c723c */ /* 0x044fec000004183c */
[C---:B------:R-:W-:Y:S05]  /*f680*/  HMMA.16816.F32.BF16 R64, R104.reuse, R102, R64 ;  /* 0x000000666840723c */ /* 0x040fea0000041840 */
[----:B------:R-:W-:Y:S01]  /*f690*/  F2FP.BF16.F32.PACK_AB R100, R219, R212 ;  /* 0x000000d4db64723e */ /* 0x000fe200000010ff */
[C---:B---3--:R-:W-:Y:S05]  /*f6a0*/  HMMA.16816.F32.BF16 R68, R104.reuse, R108, R68 ;  /* 0x0000006c6844723c */ /* 0x048fea0000041844 */
[----:B------:R-:W-:Y:S01]  /*f6b0*/  F2FP.BF16.F32.PACK_AB R102, R221, R170 ;  /* 0x000000aadd66723e */ /* 0x000fe200000010ff */
[C---:B------:R-:W-:Y:S01]  /*f6c0*/  HMMA.16816.F32.BF16 R72, R104.reuse, R110, R72 ;  /* 0x0000006e6848723c */ /* 0x040fe20000041848 */
[----:B------:R-:W2:Y:S04]  /*f6d0*/  LDSM.16.MT88.4 R108, [R185+0xd000] ;  /* 0x00d00000b96c783b */ /* 0x000ea80000004200 */
[----:B------:R-:W-:Y:S01]  /*f6e0*/  F2FP.BF16.F32.PACK_AB R101, R215, R214 ;  /* 0x000000d6d765723e */ /* 0x000fe200000010ff */
[C---:B-----5:R-:W-:Y:S05]  /*f6f0*/  HMMA.16816.F32.BF16 R76, R104.reuse, R112, R76 ;  /* 0x00000070684c723c */ /* 0x060fea000004184c */
[----:B------:R-:W-:Y:S01]  /*f700*/  F2FP.BF16.F32.PACK_AB R103, R217, R216 ;  /* 0x000000d8d967723e */ /* 0x000fe200000010ff */
[C---:B------:R-:W-:Y:S01]  /*f710*/  HMMA.16816.F32.BF16 R80, R104.reuse, R114, R80 ;  /* 0x000000726850723c */ /* 0x040fe20000041850 */
[----:B------:R-:W3:Y:S04]  /*f720*/  LDSM.16.MT88.4 R112, [R188+0xf000] ;  /* 0x00f00000bc70783b */ /* 0x000ee80000004200 */
[----:B------:R-:W-:Y:S01]  /*f730*/  FADD.FTZ R212, R212, R167 ;  /* 0x000000a7d4d47221 */ /* 0x000fe20000010000 */
[C---:B-1----:R-:W-:Y:S05]  /*f740*/  HMMA.16816.F32.BF16 R84, R104.reuse, R116, R84 ;  /* 0x000000746854723c */ /* 0x042fea0000041854 */
[----:B------:R-:W-:Y:S01]  /*f750*/  FADD.FTZ R214, R214, R171 ;  /* 0x000000abd6d67221 */ /* 0x000fe20000010000 */
[C---:B------:R-:W-:Y:S01]  /*f760*/  HMMA.16816.F32.BF16 R88, R104.reuse, R118, R88 ;  /* 0x000000766858723c */ /* 0x040fe20000041858 */
[----:B------:R-:W1:Y:S04]  /*f770*/  LDSM.16.MT88.4 R116, [R185+0xf000] ;  /* 0x00f00000b974783b */ /* 0x000e680000004200 */
        /* <DEDUP_REMOVED lines=14> */
[C---:B--2---:R-:W-:Y:S06]  /*f860*/  HMMA.16816.F32.BF16 R20, R100.reuse, R108, R20 ;  /* 0x0000006c6414723c */ /* 0x044fec0000041814 */
[C---:B------:R-:W-:Y:S01]  /*f870*/  HMMA.16816.F32.BF16 R24, R100.reuse, R110, R24 ;  /* 0x0000006e6418723c */ /* 0x040fe20000041818 */
[----:B------:R-:W2:Y:S05]  /*f880*/  LDSM.16.MT88.4 R108, [R186+0x11000] ;  /* 0x01100000ba6c783b */ /* 0x000eaa0000004200 */
        /* <DEDUP_REMOVED lines=28> */
[C---:B--2---:R-:W-:Y:S05]  /*fa50*/  HMMA.16816.F32.BF16 R76, R100.reuse, R108, R76 ;  /* 0x0000006c644c723c */ /* 0x044fea000004184c */
[----:B------:R-:W-:Y:S01]  /*fa60*/  FADD.FTZ R209, R133, R222 ;  /* 0x000000de85d17221 */ /* 0x000fe20000010000 */
[C---:B------:R-:W-:Y:S06]  /*fa70*/  HMMA.16816.F32.BF16 R80, R100.reuse, R110, R80 ;  /* 0x0000006e6450723c */ /* 0x040fec0000041850 */
[C---:B---3--:R-:W-:Y:S06]  /*fa80*/  HMMA.16816.F32.BF16 R84, R100.reuse, R112, R84 ;  /* 0x000000706454723c */ /* 0x048fec0000041854 */
[C---:B------:R-:W-:Y:S06]  /*fa90*/  HMMA.16816.F32.BF16 R88, R100.reuse, R114, R88 ;  /* 0x000000726458723c */ /* 0x040fec0000041858 */
[C---:B-1----:R-:W-:Y:S06]  /*faa0*/  HMMA.16816.F32.BF16 R92, R100.reuse, R116, R92 ;  /* 0x00000074645c723c */ /* 0x042fec000004185c */
        /* <DEDUP_REMOVED lines=34> */
.L_x_2862:
[----:B------:R-:W1:Y:S01]  /*fcd0*/  SHFL.BFLY PT, R0, R209, 0x2, 0x1f ;  /* 0x0c401f00d1007f89 */ /* 0x000e6200000e0000 */
[----:B------:R-:W2:Y:S01]  /*fce0*/  S2UR UR4, SR_CgaCtaId ;  /* 0x00000000000479c3 */ /* 0x000ea20000008800 */
[----:B------:R-:W-:Y:S01]  /*fcf0*/  MOV R7, 0x3f800000 ;  /* 0x3f80000000077802 */ /* 0x000fe20000000f00 */
[----:B------:R-:W-:Y:S01]  /*fd00*/  UMOV UR6, 0x400 ;  /* 0x0000040000067882 */ /* 0x000fe20000000000 */
[----:B------:R-:W3:Y:S01]  /*fd10*/  SHFL.BFLY PT, R2, R211, 0x2, 0x1f ;  /* 0x0c401f00d3027f89 */ /* 0x000ee200000e0000 */
[----:B------:R-:W-:Y:S01]  /*fd20*/  MOV R6, 0x3f800000 ;  /* 0x3f80000000067802 */ /* 0x000fe20000000f00 */
[----:B------:R-:W-:Y:S03]  /*fd30*/  BSSY B0, `(.L_x_2867) ;  /* 0x0000105000007945 */ /* 0x000fe60003800000 */
[----:B------:R-:W-:Y:S06]  /*fd40*/  BAR.SYNC.DEFER_BLOCKING 0x0 ;  /* 0x0000000000007b1d */ /* 0x000fec0000010000 */
[----:B------:R-:W4:Y:S01]  /*fd50*/  S2R R29, SR_CTAID.Y ;  /* 0x00000000001d7919 */ /* 0x000f220000002600 */
[----:B-1----:R-:W-:Y:S01]  /*fd60*/  FADD.FTZ R5, R0, R209 ;  /* 0x000000d100057221 */ /* 0x002fe20000010000 */
[----:B--2---:R-:W-:Y:S01]  /*fd70*/  ULEA UR4, UR4, UR6, 0x18 ;  /* 0x0000000604047291 */ /* 0x004fe2000f8ec03f */
[----:B------:R-:W1:Y:S01]  /*fd80*/  S2R R0, SR_TID.X ;  /* 0x0000000000007919 */ /* 0x000e620000002100 */
[----:B---3--:R-:W-:-:S02]  /*fd90*/  FADD.FTZ R11, R2, R211 ;  /* 0x000000d3020b7221 */ /* 0x008fc40000010000 */
[----:B------:R-:W2:Y:S04]  /*fda0*/  SHFL.BFLY PT, R2, R5, 0x1, 0x1f ;  /* 0x0c201f0005027f89 */ /* 0x000ea800000e0000 */
[----:B------:R-:W3:Y:S01]  /*fdb0*/  SHFL.BFLY PT, R4, R11, 0x1, 0x1f ;  /* 0x0c201f000b047f89 */ /* 0x000ee200000e0000 */
[----:B--2---:R-:W-:Y:S01]  /*fdc0*/  FADD.FTZ R2, R5, R2 ;  /* 0x0000000205027221 */ /* 0x004fe20000010000 */
[----:B-1----:R-:W-:Y:S01]  /*fdd0*/  SHF.R.S32.HI R9, RZ, 0x1f, R0 ;  /* 0x0000001fff097819 */ /* 0x002fe20000011400 */
[----:B---3--:R-:W-:-:S03]  /*fde0*/  FADD.FTZ R4, R11, R4 ;  /* 0x000000040b047221 */ /* 0x008fc60000010000 */
        /* <DEDUP_REMOVED lines=8> */
[----:B------:R-:W-:Y:S01]  /*fe70*/  LEA.HI R9, R9, R0, RZ, 0x5 ;  /* 0x0000000009097211 */ /* 0x000fe200078f28ff */
[----:B------:R-:W2:Y:S01]  /*fe80*/  @P3 LDC R28, c[0x0][0x2e8] ;  /* 0x0000ba00ff1c3b82 */ /* 0x000ea20000000800 */
[----:B------:R-:W-:Y:S02]  /*fe90*/  LOP3.LUT R5, R5, 0xfffffff8, RZ, 0xc0, !PT ;  /* 0xfffffff805057812 */ /* 0x000fe400078ec0ff */
[----:B------:R-:W-:Y:S02]  /*fea0*/  LOP3.LUT R17, R8, 0x1ffffffc, RZ, 0xc0, !PT ;  /* 0x1ffffffc08117812 */ /* 0x000fe400078ec0ff */
[----:B------:R-:W-:Y:S01]  /*feb0*/  IADD3 R5, R10, -R5, RZ ;  /* 0x800000050a057210 */ /* 0x000fe20007ffe0ff */
[----:B------:R-:W3:Y:S01]  /*fec0*/  @P4 MUFU.RCP R7, R4 ;  /* 0x0000000400074308 */ /* 0x000ee20000001000 */
[----:B------:R-:W5:Y:S01]  /*fed0*/  S2R R10, SR_TID.X ;  /* 0x00000000000a7919 */ /* 0x000f620000002100 */
[----:B------:R-:W-:-:S02]  /*fee0*/  LOP3.LUT R13, R12, 0xfffffff0, RZ, 0xc0, !PT ;  /* 0xfffffff00c0d7812 */ /* 0x000fc400078ec0ff */
[----:B------:R-:W-:Y:S02]  /*fef0*/  SHF.L.U32 R19, R5, 0x6, RZ ;  /* 0x0000000605137819 */ /* 0x000fe400000006ff */
[----:B------:R-:W-:Y:S02]  /*ff00*/  SHF.R.S32.HI R12, RZ, 0x5, R9 ;  /* 0x00000005ff0c7819 */ /* 0x000fe40000011409 */
[----:B------:R-:W-:Y:S01]  /*ff10*/  IADD3 R17, -R17, R0, RZ ;  /* 0x0000000011117210 */ /* 0x000fe20007ffe1ff */
[C---:B-1----:R-:W-:Y:S01]  /*ff20*/  FMUL.FTZ R131, R6.reuse, R131 ;  /* 0x0000008306837220 */ /* 0x042fe20000410000 */
[----:B------:R-:W-:Y:S01]  /*ff30*/  LOP3.LUT R15, R5, 0x1, RZ, 0xc0, !PT ;  /* 0x00000001050f7812 */ /* 0x000fe200078ec0ff */
[C---:B------:R-:W-:Y:S01]  /*ff40*/  FMUL.FTZ R130, R6.reuse, R130 ;  /* 0x0000008206827220 */ /* 0x040fe20000410000 */
[----:B------:R-:W-:Y:S01]  /*ff50*/  IADD3 R13, -R13, R0, RZ ;  /* 0x000000000d0d7210 */ /* 0x000fe20007ffe1ff */
[C---:B------:R-:W-:Y:S01]  /*ff60*/  FMUL.FTZ R127, R6.reuse, R127 ;  /* 0x0000007f067f7220 */ /* 0x040fe20000410000 */
[----:B------:R-:W-:Y:S01]  /*ff70*/  LOP3.LUT R19, R19, 0x1c0, RZ, 0xc0, !PT ;  /* 0x000001c013137812 */ /* 0x000fe200078ec0ff */
[----:B------:R-:W-:Y:S01]  /*ff80*/  FMUL.FTZ R126, R6, R126 ;  /* 0x0000007e067e7220 */ /* 0x000fe20000410000 */
[----:B------:R-:W-:Y:S01]  /*ff90*/  ISETP.NE.U32.AND P0, PT, R15, 0x1, PT ;  /* 0x000000010f00780c */ /* 0x000fe20003f05070 */
[----:B---3--:R-:W-:Y:S01]  /*ffa0*/  FMUL.FTZ R128, R7, R128 ;  /* 0x0000008007807220 */ /* 0x008fe20000410000 */
[----:B------:R-:W-:Y:S01]  /*ffb0*/  LEA.HI R19, R19, R19, RZ, 0x1d ;  /* 0x0000001313137211 */ /* 0x000fe200078fe8ff */
[----:B------:R-:W-:Y:S01]  /*ffc0*/  FMUL.FTZ R129, R7, R129 ;  /* 0x0000008107817220 */ /* 0x000fe20000410000 */
[----:B------:R-:W-:Y:S01]  /*ffd0*/  R2P PR, R5, 0x6 ;  /* 0x0000000605007804 */ /* 0x000fe20000000000 */
        /* <DEDUP_REMOVED lines=12> */
[----:B-----5:R-:W-:Y:S01]  /*100a0*/  SHF.R.S32.HI R11, RZ, 0x1f, R10 ;  /* 0x0000001fff0b7819 */ /* 0x020fe2000001140a */
[C---:B------:R-:W-:Y:S01]  /*100b0*/  FMUL.FTZ R105, R7.reuse, R105 ;  /* 0x0000006907697220 */ /* 0x040fe20000410000 */
[C---:B------:R-:W-:Y:S01]  /*100c0*/  FMUL.FTZ R100, R7.reuse, R100 ;  /* 0x0000006407647220 */ /* 0x040fe20000410000 */
[----:B------:R-:W-:Y:S01]  /*100d0*/  FMUL.FTZ R101, R7, R101 ;  /* 0x0000006507657220 */ /* 0x000fe20000410000 */
[----:B------:R-:W-:Y:S01]  /*100e0*/  LEA.HI R14, R11, R10, RZ, 0x4 ;  /* 0x0000000a0b0e7211 */ /* 0x000fe200078f20ff */
[C---:B------:R-:W-:Y:S01]  /*100f0*/  FMUL.FTZ R36, R7.reuse, R36 ;  /* 0x0000002407247220 */ /* 0x040fe20000410000 */
[C---:B------:R-:W-:Y:S01]  /*10100*/  FMUL.FTZ R37, R7.reuse, R37 ;  /* 0x0000002507257220 */ /* 0x040fe20000410000 */
[C---:B------:R-:W-:Y:S01]  /*10110*/  FMUL.FTZ R40, R7.reuse, R40 ;  /* 0x0000002807287220 */ /* 0x040fe20000410000 */
[----:B------:R-:W-:Y:S01]  /*10120*/  SHF.R.S32.HI R8, RZ, 0x4, R14 ;  /* 0x00000004ff087819 */ /* 0x000fe2000001140e */
[C---:B------:R-:W-:Y:S01]  /*10130*/  FMUL.FTZ R41, R7.reuse, R41 ;  /* 0x0000002907297220 */ /* 0x040fe20000410000 */
[----:B------:R-:W-:Y:S01]  /*10140*/  LEA R14, R12, R17, 0x9 ;  /* 0x000000110c0e7211 */ /* 0x000fe200078e48ff */
[C---:B------:R-:W-:Y:S01]  /*10150*/  FMUL.FTZ R44, R7.reuse, R44 ;  /* 0x0000002c072c7220 */ /* 0x040fe20000410000 */
[----:B------:R-:W-:Y:S01]  /*10160*/  SHF.L.U32 R15, R8, 0x6, RZ ;  /* 0x00000006080f7819 */ /* 0x000fe200000006ff */
        /* <DEDUP_REMOVED lines=10> */
[C---:B------:R-:W-:Y:S01]  /*10210*/  FMUL.FTZ R56, R7.reuse, R56 ;  /* 0x0000003807387220 */ /* 0x040fe20000410000 */
[----:B------:R-:W-:Y:S01]  /*10220*/  SHF.R.U32.HI R15, RZ, 0x3, R15 ;  /* 0x00000003ff0f7819 */ /* 0x000fe2000001160f */
[----:B------:R-:W-:Y:S01]  /*10230*/  FMUL.FTZ R57, R7, R57 ;  /* 0x0000003907397220 */ /* 0x000fe20000410000 */
[----:B------:R-:W-:Y:S01]  /*10240*/  LOP3.LUT R18, R17, 0xffffffe, RZ, 0xc0, !PT ;  /* 0x0ffffffe11127812 */ /* 0x000fe200078ec0ff */
[C---:B------:R-:W-:Y:S01]  /*10250*/  FMUL.FTZ R60, R7.reuse, R60 ;  /* 0x0000003c073c7220 */ /* 0x040fe20000410000 */
[----:B------:R-:W-:Y:S01]  /*10260*/  LEA R14, R14, UR4, 0x2 ;  /* 0x000000040e0e7c11 */ /* 0x000fe2000f8e10ff */
        /* <DEDUP_REMOVED lines=72> */
[----:B------:R-:W-:Y:S01]  /*106f0*/  SEL R7, R7, 0xffffff80, !P2 ;  /* 0xffffff8007077807 */ /* 0x000fe20005000000 */
[----:B------:R-:W3:Y:S01]  /*10700*/  @P3 MUFU.LG2 R2, R2 ;  /* 0x0000000200023308 */ /* 0x000ee20000000c00 */
        /* <DEDUP_REMOVED lines=8> */
[-C--:B------:R-:W-:Y:S02]  /*10790*/  IADD3 R19, R16, R7.reuse, RZ ;  /* 0x0000000710137210 */ /* 0x080fe40007ffe0ff */
[----:B------:R-:W-:Y:S01]  /*107a0*/  IADD3 R7, R18, R7, RZ ;  /* 0x0000000712077210 */ /* 0x000fe20007ffe0ff */
[----:B------:R-:W-:Y:S01]  /*107b0*/  STS.64 [R16+0x800], R122 ;  /* 0x0008007a10007388 */ /* 0x000fe20000000a00 */
[----:B------:R-:W-:Y:S02]  /*107c0*/  LEA.HI R31, R11, R10, RZ, 0x5 ;  /* 0x0000000a0b1f7211 */ /* 0x000fe400078f28ff */
[----:B------:R-:W-:Y:S01]  /*107d0*/  LEA R11, R15, UR4, 0x2 ;  /* 0x000000040f0b7c11 */ /* 0x000fe2000f8e10ff */
[----:B------:R-:W-:Y:S01]  /*107e0*/  STS.64 [R18], R116 ;  /* 0x0000007412007388 */ /* 0x000fe20000000a00 */
[----:B------:R-:W5:Y:S01]  /*107f0*/  S2UR UR4, SR_CTAID.Z ;  /* 0x00000000000479c3 */ /* 0x000f620000002700 */
[----:B------:R-:W-:-:S02]  /*10800*/  LOP3.LUT R31, R31, 0xffffffe0, RZ, 0xc0, !PT ;  /* 0xffffffe01f1f7812 */ /* 0x000fc400078ec0ff */
[----:B------:R-:W-:Y:S01]  /*10810*/  STS.64 [R18+0x800], R118 ;  /* 0x0008007612007388 */ /* 0x000fe20000000a00 */
[----:B------:R-:W-:Y:S02]  /*10820*/  LOP3.LUT R9, R9, 0xffffffe0, RZ, 0xc0, !PT ;  /* 0xffffffe009097812 */ /* 0x000fe400078ec0ff */
[----:B------:R-:W-:Y:S01]  /*10830*/  IADD3 R10, -R31, R10, RZ ;  /* 0x0000000a1f0a7210 */ /* 0x000fe20007ffe1ff */
[----:B------:R-:W-:Y:S01]  /*10840*/  STS.64 [R5], R112 ;  /* 0x0000007005007388 */ /* 0x000fe20000000a00 */
[----:B------:R-:W5:Y:S01]  /*10850*/  @P4 LDC R31, c[0x0][0x2e8] ;  /* 0x0000ba00ff1f4b82 */ /* 0x000f620000000800 */
[----:B------:R-:W-:Y:S02]  /*10860*/  IADD3 R9, -R9, R0, RZ ;  /* 0x0000000009097210 */ /* 0x000fe40007ffe1ff */
[----:B------:R-:W-:Y:S02]  /*10870*/  STS.64 [R5+0x800], R114 ;  /* 0x0008007205007388 */ /* 0x000fe40000000a00 */
[----:B------:R-:W-:-:S02]  /*10880*/  LOP3.LUT P0, RZ, R9, 0x3, RZ, 0xc0, !PT ;  /* 0x0000000309ff7812 */ /* 0x000fc4000780c0ff */
[----:B------:R-:W-:Y:S01]  /*10890*/  STS.64 [R17], R108 ;  /* 0x0000006c11007388 */ /* 0x000fe20000000a00 */
[----:B------:R-:W-:-:S03]  /*108a0*/  MOV R9, 0xff800000 ;  /* 0xff80000000097802 */ /* 0x000fc60000000f00 */
        /* <DEDUP_REMOVED lines=24> */
[----:B------:R-:W-:Y:S04]  /*10a30*/  STS.64 [R6+0x8800], R74 ;  /* 0x0088004a06007388 */ /* 0x000fe80000000a00 */
[----:B------:R-:W-:Y:S04]  /*10a40*/  STS.64 [R16+0x8000], R76 ;  /* 0x0080004c10007388 */ /* 0x000fe80000000a00 */
[----:B------:R-:W-:Y:S04]  /*10a50*/  STS.64 [R16+0x8800], R78 ;  /* 0x0088004e10007388 */ /* 0x000fe80000000a00 */
[----:B------:R-:W-:Y:S04]  /*10a60*/  STS.64 [R18+0x8000], R80 ;  /* 0x0080005012007388 */ /* 0x000fe80000000a00 */
[----:B------:R-:W-:Y:S01]  /*10a70*/  STS.64 [R18+0x8800], R82 ;  /* 0x0088005212007388 */ /* 0x000fe20000000a00 */
[----:B----4-:R-:W4:Y:S03]  /*10a80*/  LDC.64 R14, c[0x0][0x2c0] ;  /* 0x0000b000ff0e7b82 */ /* 0x010f260000000a00 */
[----:B------:R-:W-:Y:S04]  /*10a90*/  STS.64 [R5+0x8000], R84 ;  /* 0x0080005405007388 */ /* 0x000fe80000000a00 */
[----:B------:R5:W-:Y:S04]  /*10aa0*/  STS.64 [R5+0x8800], R86 ;  /* 0x0088005605007388 */ /* 0x000be80000000a00 */
[----:B------:R-:W-:Y:S04]  /*10ab0*/  STS.64 [R17+0x8000], R88 ;  /* 0x0080005811007388 */ /* 0x000fe80000000a00 */
[----:B------:R-:W-:Y:S04]  /*10ac0*/  STS.64 [R17+0x8800], R90 ;  /* 0x0088005a11007388 */ /* 0x000fe80000000a00 */
[----:B------:R-:W-:Y:S04]  /*10ad0*/  STS.64 [R19+0x8000], R92 ;  /* 0x0080005c13007388 */ /* 0x000fe80000000a00 */
[----:B------:R-:W-:Y:S01]  /*10ae0*/  STS.64 [R19+0x8800], R94 ;  /* 0x0088005e13007388 */ /* 0x000fe20000000a00 */
[----:B----4-:R-:W-:-:S03]  /*10af0*/  IMAD R14, R29, R14, UR11 ;  /* 0x0000000b1d0e7e24 */ /* 0x010fc6000f8e020e */
[----:B------:R-:W-:Y:S01]  /*10b00*/  STS.64 [R7+0x8000], R96 ;  /* 0x0080006007007388 */ /* 0x000fe20000000a00 */
[----:B-1----:R-:W-:Y:S01]  /*10b10*/  @P4 FMUL.FTZ R29, R4, 0.69314718246459960938 ;  /* 0x3f317218041d4820 */ /* 0x002fe20000410000 */
[----:B---3--:R-:W-:Y:S01]  /*10b20*/  @P3 FMUL.FTZ R4, R2, 0.69314718246459960938 ;  /* 0x3f31721802043820 */ /* 0x008fe20000410000 */
[----:B------:R-:W-:Y:S01]  /*10b30*/  SHF.L.U32 R2, R13, 0x2, RZ ;  /* 0x000000020d027819 */ /* 0x000fe200000006ff */
[----:B------:R1:W-:Y:S02]  /*10b40*/  STS.64 [R7+0x8800], R98 ;  /* 0x0088006207007388 */ /* 0x0003e40000000a00 */
[----:B--2---:R-:W-:Y:S01]  /*10b50*/  @P3 FFMA.FTZ R9, R3, R28, R4 ;  /* 0x0000001c03093223 */ /* 0x004fe20000010004 */
[----:B-----5:R-:W2:Y:S08]  /*10b60*/  LDC R5, c[0x0][0x270] ;  /* 0x00009c00ff057b82 */ /* 0x020eb00000000800 */
[----:B------:R-:W-:Y:S01]  /*10b70*/  BAR.SYNC.DEFER_BLOCKING 0x0 ;  /* 0x0000000000007b1d */ /* 0x000fe20000010000 */
[----:B------:R-:W-:-:S05]  /*10b80*/  SHF.R.S32.HI R3, RZ, 0x1f, R2 ;  /* 0x0000001fff037819 */ /* 0x000fca0000011402 */
[----:B------:R-:W3:Y:S01]  /*10b90*/  S2R R6, SR_CTAID.X ;  /* 0x0000000000067919 */ /* 0x000ee20000002500 */
[----:B-1----:R-:W-:Y:S01]  /*10ba0*/  SHF.R.S32.HI R7, RZ, 0x1f, R12 ;  /* 0x0000001fff077819 */ /* 0x002fe2000001140c */
[----:B------:R1:W4:Y:S03]  /*10bb0*/  LDS.128 R24, [R11+0x3800] ;  /* 0x003800000b187984 */ /* 0x0003260000000c00 */
[----:B------:R-:W-:Y:S01]  /*10bc0*/  LEA.HI R30, R7, R12, RZ, 0x2 ;  /* 0x0000000c071e7211 */ /* 0x000fe200078f10ff */
[----:B------:R1:W1:Y:S01]  /*10bd0*/  LDS.128 R20, [R11+0x7800] ;  /* 0x007800000b147984 */ /* 0x0002620000000c00 */
[----:B------:R-:W-:Y:S02]  /*10be0*/  SHF.R.S32.HI R7, RZ, 0x1f, R10 ;  /* 0x0000001fff077819 */ /* 0x000fe4000001140a */
[----:B------:R-:W-:Y:S01]  /*10bf0*/  LOP3.LUT R33, R30, 0xffffffc, RZ, 0xc0, !PT ;  /* 0x0ffffffc1e217812 */ /* 0x000fe200078ec0ff */
[----:B------:R1:W1:Y:S01]  /*10c00*/  LDS.128 R16, [R11+0xb800] ;  /* 0x00b800000b107984 */ /* 0x0002620000000c00 */
[----:B------:R-:W-:-:S02]  /*10c10*/  LEA.HI R7, R7, R10, RZ, 0x2 ;  /* 0x0000000a07077211 */ /* 0x000fc400078f10ff */
[----:B------:R-:W-:Y:S02]  /*10c20*/  IADD3 R10, RZ, -UR11, RZ ;  /* 0x8000000bff0a7c10 */ /* 0x000fe4000fffe0ff */
[----:B------:R-:W-:Y:S02]  /*10c30*/  IADD3 R0, R12, -R33, RZ ;  /* 0x800000210c007210 */ /* 0x000fe40007ffe0ff */
[----:B------:R-:W-:Y:S01]  /*10c40*/  SHF.R.S32.HI R7, RZ, 0x2, R7 ;  /* 0x00000002ff077819 */ /* 0x000fe20000011407 */
[----:B--2---:R-:W-:Y:S01]  /*10c50*/  IMAD R10, R5, R10, UR4 ;  /* 0x00000004050a7e24 */ /* 0x004fe2000f8e020a */
[----:B---3--:R-:W-:Y:S02]  /*10c60*/  SHF.L.U32 R6, R6, 0x6, RZ ;  /* 0x0000000606067819 */ /* 0x008fe400000006ff */
[----:B------:R-:W-:Y:S01]  /*10c70*/  LEA R0, R0, R7, 0x4 ;  /* 0x0000000700007211 */ /* 0x000fe200078e20ff */
[----:B------:R-:W-:Y:S01]  /*10c80*/  IMAD R10, R14, R5, R10 ;  /* 0x000000050e0a7224 */ /* 0x000fe200078e020a */
[----:B------:R-:W-:Y:S01]  /*10c90*/  MOV R7, 0xff800000 ;  /* 0xff80000000077802 */ /* 0x000fe20000000f00 */
[----:B------:R-:W-:-:S02]  /*10ca0*/  @P4 FFMA.FTZ R7, R132, R31, R29 ;  /* 0x0000001f84074223 */ /* 0x000fc4000001001d */
[----:B------:R-:W-:Y:S01]  /*10cb0*/  IMAD R15, R10, R15, R6 ;  /* 0x0000000f0a0f7224 */ /* 0x000fe200078e0206 */
[----:B------:R-:W-:Y:S06]  /*10cc0*/  @P0 BRA `(.L_x_2868) ;  /* 0x00000000002c0947 */ /* 0x000fec0003800000 */
[C---:B------:R-:W-:Y:S01]  /*10cd0*/  VIADD R5, R0.reuse, 0x8 ;  /* 0x0000000800057836 */ /* 0x040fe20000000000 */
[----:B------:R-:W-:Y:S01]  /*10ce0*/  SHF.R.S32.HI R6, RZ, 0x1f, R0 ;  /* 0x0000001fff067819 */ /* 0x000fe20000011400 */
[----:B------:R-:W-:Y:S01]  /*10cf0*/  ULDC.64 UR6, c[0x0][0x2b8] ;  /* 0x0000ae0000067ab9 */ /* 0x000fe20000000a00 */
[----:B------:R-:W-:Y:S02]  /*10d00*/  IADD3 R4, P0, R15, R0, RZ ;  /* 0x000000000f047210 */ /* 0x000fe40007f1e0ff */
[----:B------:R-:W-:Y:S02]  /*10d10*/  ISETP.GE.AND P2, PT, R0, UR5, PT ;  /* 0x0000000500007c0c */ /* 0x000fe4000bf46270 */
[----:B------:R-:W-:Y:S02]  /*10d20*/  ISETP.GE.AND P1, PT, R5, UR5, PT ;  /* 0x0000000505007c0c */ /* 0x000fe4000bf26270 */
[----:B------:R-:W-:Y:S02]  /*10d30*/  LEA.HI.X.SX32 R5, R15, R6, 0x1, P0 ;  /* 0x000000060f057211 */ /* 0x000fe400000f0eff */
[----:B------:R-:W-:-:S04]  /*10d40*/  LEA R12, P0, R4, UR6, 0x2 ;  /* 0x00000006040c7c11 */ /* 0x000fc8000f8010ff */
[----:B------:R-:W-:-:S05]  /*10d50*/  LEA.HI.X R13, R4, UR7, R5, 0x2, P0 ;  /* 0x00000007040d7c11 */ /* 0x000fca00080f1405 */
[----:B------:R2:W-:Y:S04]  /*10d60*/  @!P2 STG.E desc[UR22][R12.64], R7 ;  /* 0x000000070c00a986 */ /* 0x0005e8000c101916 */
[----:B------:R2:W-:Y:S02]  /*10d70*/  @!P1 STG.E desc[UR22][R12.64+0x20], R9 ;  /* 0x000020090c009986 */ /* 0x0005e4000c101916 */
.L_x_2868:
[----:B------:R-:W-:Y:S05]  /*10d80*/  BSYNC B0 ;  /* 0x0000000000007941 */ /* 0x000fea0003800000 */
.L_x_2867:
[----:B------:R-:W-:Y:S01]  /*10d90*/  ULDC UR4, c[0x0][0x2dc] ;  /* 0x0000b70000047ab9 */ /* 0x000fe20000000800 */
[C---:B--2---:R-:W-:Y:S01]  /*10da0*/  IMAD.WIDE R6, R8.reuse, 0xc0, R2 ;  /* 0x000000c008067825 */ /* 0x044fe200078e0202 */
[----:B------:R-:W-:Y:S01]  /*10db0*/  ULDC.64 UR6, c[0x0][0x288] ;  /* 0x0000a20000067ab9 */ /* 0x000fe20000000a00 */
[----:B------:R2:W3:Y:S01]  /*10dc0*/  LDS.128 R28, [R11] ;  /* 0x000000000b1c7984 */ /* 0x0004e20000000c00 */
[----:B------:R-:W-:Y:S01]  /*10dd0*/  BSSY B0, `(.L_x_2869) ;  /* 0x0000021000007945 */ /* 0x000fe20003800000 */
[----:B------:R-:W-:Y:S02]  /*10de0*/  IMAD R15, R15, UR4, RZ ;  /* 0x000000040f0f7c24 */ /* 0x000fe4000f8e02ff */
[C---:B------:R-:W-:Y:S02]  /*10df0*/  VIADD R5, R8.reuse, 0x8 ;  /* 0x0000000808057836 */ /* 0x040fe40000000000 */
[C---:B------:R-:W-:Y:S01]  /*10e00*/  VIADD R4, R8.reuse, 0x10 ;  /* 0x0000001008047836 */ /* 0x040fe20000000000 */
[----:B------:R-:W-:Y:S01]  /*10e10*/  IADD3 R6, P3, R15, R6, RZ ;  /* 0x000000060f067210 */ /* 0x000fe20007f7e0ff */
[----:B------:R-:W-:Y:S01]  /*10e20*/  VIADD R0, R8, 0x18 ;  /* 0x0000001808007836 */ /* 0x000fe20000000000 */
[----:B------:R-:W-:-:S02]  /*10e30*/  ISETP.GE.AND P0, PT, R5, UR5, PT ;  /* 0x0000000505007c0c */ /* 0x000fc4000bf06270 */
[----:B------:R-:W-:Y:S01]  /*10e40*/  ISETP.GE.AND P1, PT, R4, UR5, PT ;  /* 0x0000000504007c0c */ /* 0x000fe2000bf26270 */
[----:B------:R-:W-:Y:S01]  /*10e50*/  VIADD R4, R8, 0x28 ;  /* 0x0000002808047836 */ /* 0x000fe20000000000 */
[----:B------:R-:W-:Y:S02]  /*10e60*/  LEA.HI.X.SX32 R5, R15, R7, 0x1, P3 ;  /* 0x000000070f057211 */ /* 0x000fe400018f0eff */
[----:B------:R-:W-:Y:S01]  /*10e70*/  LEA R32, P3, R6, UR6, 0x2 ;  /* 0x0000000606207c11 */ /* 0x000fe2000f8610ff */
[----:B------:R2:W1:Y:S01]  /*10e80*/  LDS.128 R12, [R11+0x4000] ;  /* 0x004000000b0c7984 */ /* 0x0004620000000c00 */
[----:B------:R-:W-:Y:S02]  /*10e90*/  ISETP.GE.AND P5, PT, R4, UR5, PT ;  /* 0x0000000504007c0c */ /* 0x000fe4000bfa6270 */
[----:B------:R-:W-:Y:S02]  /*10ea0*/  LEA.HI.X R33, R6, UR7, R5, 0x2, P3 ;  /* 0x0000000706217c11 */ /* 0x000fe400098f1405 */
[----:B------:R2:W1:Y:S01]  /*10eb0*/  LDS.128 R4, [R11+0x8000] ;  /* 0x008000000b047984 */ /* 0x0004620000000c00 */
[----:B------:R-:W-:-:S02]  /*10ec0*/  ISETP.GE.AND P3, PT, R8, UR5, PT ;  /* 0x0000000508007c0c */ /* 0x000fc4000bf66270 */
[----:B------:R-:W-:Y:S01]  /*10ed0*/  ISETP.GE.AND P2, PT, R0, UR5, PT ;  /* 0x0000000500007c0c */ /* 0x000fe2000bf46270 */
[----:B------:R-:W-:-:S05]  /*10ee0*/  VIADD R0, R8, 0x20 ;  /* 0x0000002008007836 */ /* 0x000fca0000000000 */
[----:B------:R-:W-:Y:S01]  /*10ef0*/  ISETP.GE.AND P6, PT, R0, UR5, PT ;  /* 0x0000000500007c0c */ /* 0x000fe2000bfc6270 */
[C---:B------:R-:W-:Y:S02]  /*10f00*/  VIADD R0, R8.reuse, 0x30 ;  /* 0x0000003008007836 */ /* 0x040fe40000000000 */
[----:B------:R-:W-:-:S03]  /*10f10*/  VIADD R8, R8, 0x38 ;  /* 0x0000003808087836 */ /* 0x000fc60000000000 */
[----:B------:R-:W-:Y:S01]  /*10f20*/  ISETP.GE.AND P4, PT, R0, UR5, PT ;  /* 0x0000000500007c0c */ /* 0x000fe2000bf86270 */
[----:B------:R-:W-:Y:S01]  /*10f30*/  VIADD R0, R2, 0x40 ;  /* 0x0000004002007836 */ /* 0x000fe20000000000 */
[----:B------:R-:W-:Y:S11]  /*10f40*/  @P3 BRA `(.L_x_2870) ;  /* 0x0000000000243947 */ /* 0x000ff60003800000 */
[----:B------:R-:W-:Y:S01]  /*10f50*/  ULDC UR4, c[0x0][0x2d0] ;  /* 0x0000b40000047ab9 */ /* 0x000fe20000000800 */
[----:B------:R-:W-:Y:S01]  /*10f60*/  VIADD R9, R0, 0x40 ;  /* 0x0000004000097836 */ /* 0x000fe20000000000 */
[----:B------:R-:W-:-:S13]  /*10f70*/  ISETP.GE.AND P3, PT, R2, UR4, PT ;  /* 0x0000000402007c0c */ /* 0x000fda000bf66270 */
[----:B---3--:R3:W-:Y:S04]  /*10f80*/  @!P3 STG.E.64 desc[UR22][R32.64], R28 ;  /* 0x0000001c2000b986 */ /* 0x0087e8000c101b16 */
[----:B------:R3:W-:Y:S01]  /*10f90*/  @!P3 STG.E.64 desc[UR22][R32.64+0x8], R30 ;  /* 0x0000081e2000b986 */ /* 0x0007e2000c101b16 */
[----:B------:R-:W-:-:S13]  /*10fa0*/  ISETP.GE.AND P3, PT, R0, UR4, PT ;  /* 0x0000000400007c0c */ /* 0x000fda000bf66270 */
[----:B-1----:R3:W-:Y:S01]  /*10fb0*/  @!P3 STG.E.128 desc[UR22][R32.64+0x100], R12 ;  /* 0x0001000c2000b986 */ /* 0x0027e2000c101d16 */
[----:B------:R-:W-:-:S13]  /*10fc0*/  ISETP.GE.AND P3, PT, R9, UR4, PT ;  /* 0x0000000409007c0c */ /* 0x000fda000bf66270 */
[----:B------:R3:W-:Y:S02]  /*10fd0*/  @!P3 STG.E.128 desc[UR22][R32.64+0x200], R4 ;  /* 0x000200042000b986 */ /* 0x0007e4000c101d16 */
.L_x_2870:
[----:B------:R-:W-:Y:S05]  /*10fe0*/  BSYNC B0 ;  /* 0x0000000000007941 */ /* 0x000fea0003800000 */
.L_x_2869:
[----:B---3--:R3:W2:Y:S01]  /*10ff0*/  LDS.128 R28, [R11+0x800] ;  /* 0x000800000b1c7984 */ /* 0x0086a20000000c00 */
[----:B------:R-:W-:Y:S01]  /*11000*/  BSSY B0, `(.L_x_2871) ;  /* 0x000000d000007945 */ /* 0x000fe20003800000 */
[----:B------:R-:W-:Y:S02]  /*11010*/  ISETP.GE.AND P3, PT, R8, UR5, PT ;  /* 0x0000000508007c0c */ /* 0x000fe4000bf66270 */
        /* <DEDUP_REMOVED lines=11> */
.L_x_2872:
[----:B------:R-:W-:Y:S05]  /*110d0*/  BSYNC B0 ;  /* 0x0000000000007941 */ /* 0x000fea0003800000 */
.L_x_2871:
        /* <DEDUP_REMOVED lines=13> */
.L_x_2874:
[----:B------:R-:W-:Y:S05]  /*111b0*/  BSYNC B0 ;  /* 0x0000000000007941 */ /* 0x000fea0003800000 */
.L_x_2873:
        /* <DEDUP_REMOVED lines=13> */
.L_x_2876:
[----:B------:R-:W-:Y:S05]  /*11290*/  BSYNC B0 ;  /* 0x0000000000007941 */ /* 0x000fea0003800000 */
.L_x_2875:
        /* <DEDUP_REMOVED lines=13> */
.L_x_2878:
[----:B------:R-:W-:Y:S05]  /*11370*/  BSYNC B0 ;  /* 0x0000000000007941 */ /* 0x000fea0003800000 */
.L_x_2877:
        /* <DEDUP_REMOVED lines=13> */
.L_x_2880:
[----:B------:R-:W-:Y:S05]  /*11450*/  BSYNC B0 ;  /* 0x0000000000007941 */ /* 0x000fea0003800000 */
.L_x_2879:
        /* <DEDUP_REMOVED lines=13> */
.L_x_2882:
[----:B------:R-:W-:Y:S05]  /*11530*/  BSYNC B0 ;  /* 0x0000000000007941 */ /* 0x000fea0003800000 */
.L_x_2881:
[----:B------:R-:W-:Y:S05]  /*11540*/  @P3 EXIT ;  /* 0x000000000000394d */ /* 0x000fea0003800000 */
[----:B------:R-:W-:Y:S02]  /*11550*/  ULDC UR4, c[0x0][0x2d0] ;  /* 0x0000b40000047ab9 */ /* 0x000fe40000000800 */
[C---:B------:R-:W-:Y:S01]  /*11560*/  ISETP.GE.AND P1, PT, R0.reuse, UR4, PT ;  /* 0x0000000400007c0c */ /* 0x040fe2000bf26270 */
[----:B------:R-:W-:Y:S01]  /*11570*/  VIADD R0, R0, 0x40 ;  /* 0x0000004000007836 */ /* 0x000fe20000000000 */
[----:B------:R-:W-:-:S04]  /*11580*/  ISETP.GE.AND P2, PT, R2, UR4, PT ;  /* 0x0000000402007c0c */ /* 0x000fc8000bf46270 */
[----:B------:R-:W-:-:S07]  /*11590*/  ISETP.GE.AND P0, PT, R0, UR4, PT ;  /* 0x0000000400007c0c */ /* 0x000fce000bf06270 */
[----:B------:R1:W-:Y:S04]  /*115a0*/  @!P1 STG.E.128 desc[UR22][R32.64+0xa900], R20 ;  /* 0x00a9001420009986 */ /* 0x0003e8000c101d16 */
[----:B----4-:R4:W-:Y:S02]  /*115b0*/  @!P2 STG.E.128 desc[UR22][R32.64+0xa800], R24 ;  /* 0x00a800182000a986 */ /* 0x0109e4000c101d16 */
[----:B------:R-:W-:Y:S05]  /*115c0*/  @P0 EXIT ;  /* 0x000000000000094d */ /* 0x000fea0003800000 */
[----:B------:R-:W-:Y:S01]  /*115d0*/  STG.E.128 desc[UR22][R32.64+0xaa00], R16 ;  /* 0x00aa001020007986 */ /* 0x000fe2000c101d16 */
[----:B------:R-:W-:Y:S05]  /*115e0*/  EXIT ;  /* 0x000000000000794d */ /* 0x000fea0003800000 */
.L_x_2883:
        /* <DEDUP_REMOVED lines=9> */
.L_x_7944:


//--------------------- .text._ZN5flash24flash_fwd_splitkv_kernelI23Flash_fwd_kernel_traitsILi192ELi64ELi64ELi4ELb0ELb0EN7cutlass10bfloat16_tE19Flash_kernel_traitsILi192ELi64ELi64ELi4ES3_EELb0ELb1ELb0ELb0ELb0ELb1ELb1ELb0EEEvNS_16Flash_fwd_paramsE --------------------------
	.section	.text._ZN5flash24flash_fwd_splitkv_kernelI23Flash_fwd_kernel_traitsILi192ELi64ELi64ELi4ELb0ELb0EN7cutlass10bfloat16_tE19Flash_kernel_traitsILi192ELi64ELi64ELi4ES3_EELb0ELb1ELb0ELb0ELb0ELb1ELb1ELb0EEEvNS_16Flash_fwd_paramsE,"ax",@progbits
	.align	128
        .global         _ZN5flash24flash_fwd_splitkv_kernelI23Flash_fwd_kernel_traitsILi192ELi64ELi64ELi4ELb0ELb0EN7cutlass10bfloat16_tE19Flash_kernel_traitsILi192ELi64ELi64ELi4ES3_EELb0ELb1ELb0ELb0ELb0ELb1ELb1ELb0EEEvNS_16Flash_fwd_paramsE
        .type           _ZN5flash24flash_fwd_splitkv_kernelI23Flash_fwd_kernel_traitsILi192ELi64ELi64ELi4ELb0ELb0EN7cutlass10bfloat16_tE19Flash_kernel_traitsILi192ELi64ELi64ELi4ES3_EELb0ELb1ELb0ELb0ELb0ELb1ELb1ELb0EEEvNS_16Flash_fwd_paramsE,@function
        .size           _ZN5flash24flash_fwd_splitkv_kernelI23Flash_fwd_kernel_traitsILi192ELi64ELi64ELi4ELb0ELb0EN7cutlass10bfloat16_tE19Flash_kernel_traitsILi192ELi64ELi64ELi4ES3_EELb0ELb1ELb0ELb0ELb0ELb1ELb1ELb0EEEvNS_16Flash_fwd_paramsE,(.L_x_7945 - _ZN5flash24flash_fwd_splitkv_kernelI23Flash_fwd_kernel_traitsILi192ELi64ELi64ELi4ELb0ELb0EN7cutlass10bfloat16_tE19Flash_kernel_traitsILi192ELi64ELi64ELi4ES3_EELb0ELb1ELb0ELb0ELb0ELb1ELb1ELb0EEEvNS_16Flash_fwd_paramsE)
        .other          _ZN5flash24flash_fwd_splitkv_kernelI23Flash_fwd_kernel_traitsILi192ELi64ELi64ELi4ELb0ELb0EN7cutlass10bfloat16_tE19Flash_kernel_traitsILi192ELi64ELi64ELi4ES3_EELb0ELb1ELb0ELb0ELb0ELb1ELb1ELb0EEEvNS_16Flash_fwd_paramsE,@"STO_CUDA_ENTRY STV_DEFAULT"
_ZN5flash24flash_fwd_splitkv_kernelI23Flash_fwd_kernel_traitsILi192ELi64ELi64ELi4ELb0ELb0EN7cutlass10bfloat16_tE19Flash_kernel_traitsILi192ELi64ELi64ELi4ES3_EELb0ELb1ELb0ELb0ELb0ELb1ELb1ELb0EEEvNS_16Flash_fwd_paramsE:
.text._ZN5flash24flash_fwd_splitkv_kernelI23Flash_fwd_kernel_traitsILi192ELi64ELi64ELi4ELb0ELb0EN7cutlass10bfloat16_tE19Flash_kernel_traitsILi192ELi64ELi64ELi4ES3_EELb0ELb1ELb0ELb0ELb0ELb1ELb1ELb0EEEvNS_16Flash_fwd_paramsE:
        /* <DEDUP_REMOVED lines=76> */
.L_x_2884:
[----:B------:R-:W-:-:S04]  /*04c0*/  ULDC UR8, c[0x0][0x2c8] ;  /* 0x0000b20000087ab9 */ /* 0x000fc80000000800 */
.L_x_2885:
        /* <DEDUP_REMOVED lines=122> */
.L_x_2888:
[----:B------:R-:W-:Y:S05]  /*0c70*/  BSYNC B0 ;  /* 0x0000000000007941 */ /* 0x000fea0003800000 */
.L_x_2887:
        /* <DEDUP_REMOVED lines=11> */
.L_x_2890:
[----:B------:R-:W-:Y:S05]  /*0d30*/  BSYNC B0 ;  /* 0x0000000000007941 */ /* 0x000fea0003800000 */
.L_x_2889:
        /* <DEDUP_REMOVED lines=10> */
.L_x_2892:
[----:B------:R-:W-:Y:S05]  /*0de0*/  BSYNC B0 ;  /* 0x0000000000007941 */ /* 0x000fea0003800000 */
.L_x_2891:
        /* <DEDUP_REMOVED lines=10> */
.L_x_2894:
[----:B------:R-:W-:Y:S05]  /*0e90*/  BSYNC B0 ;  /* 0x0000000000007941 */ /* 0x000fea0003800000 */
.L_x_2893:
        /* <DEDUP_REMOVED lines=9> */
.L_x_2896:
[----:B------:R-:W-:Y:S05]  /*0f30*/  BSYNC B0 ;  /* 0x0000000000007941 */ /* 0x000fea0003800000 */
.L_x_2895:
        /* <DEDUP_REMOVED lines=9> */
.L_x_2898:
[----:B------:R-:W-:Y:S05]  /*0fd0*/  BSYNC B0 ;  /* 0x0000000000007941 */ /* 0x000fea0003800000 */
.L_x_2897:
        /* <DEDUP_REMOVED lines=9> */
.L_x_2900:
[----:B------:R-:W-:Y:S05]  /*1070*/  BSYNC B0 ;  /* 0x0000000000007941 */ /* 0x000fea0003800000 */
.L_x_2899:
        /* <DEDUP_REMOVED lines=9> */
.L_x_2902:
[----:B------:R-:W-:Y:S05]  /*1110*/  BSYNC B0 ;  /* 0x0000000000007941 */ /* 0x000fea0003800000 */
.L_x_2901:
        /* <DEDUP_REMOVED lines=31> */
.L_x_2886:
        /* <DEDUP_REMOVED lines=29> */
.L_x_2903:
        /* <DEDUP_REMOVED lines=95> */
.L_x_2904:
        /* <DEDUP_REMOVED lines=46> */
.L_x_2906:
        /* <DEDUP_REMOVED lines=34> */
.L_x_2905:
        /* <DEDUP_REMOVED lines=111> */
.L_x_2908:
[----:B------:R-:W-:Y:S05]  /*26c0*/  BSYNC B0 ;  /* 0x0000000000007941 */ /* 0x000fea0003800000 */
.L_x_2907:
        /* <DEDUP_REMOVED lines=41> */
.L_x_2910:
[----:B------:R-:W-:Y:S05]  /*2960*/  BSYNC B0 ;  /* 0x0000000000007941 */ /* 0x000fea0003800000 */
.L_x_2909:
        /* <DEDUP_REMOVED lines=42> */
.L_x_2912:
[----:B------:R-:W-:Y:S05]  /*2c10*/  BSYNC B0 ;  /* 0x0000000000007941 */ /* 0x000fea0003800000 */
.L_x_2911:
        /* <DEDUP_REMOVED lines=45> */
.L_x_2914:
[----:B------:R-:W-:Y:S05]  /*2ef0*/  BSYNC B0 ;  /* 0x0000000000007941 */ /* 0x000fea0003800000 */
.L_x_2913:
        /* <DEDUP_REMOVED lines=37> */
.L_x_2916:
[----:B------:R-:W-:Y:S05]  /*3150*/  BSYNC B0 ;  /* 0x0000000000007941 */ /* 0x000fea0003800000 */
.L_x_2915:
        /* <DEDUP_REMOVED lines=33> */
.L_x_2918:
[----:B------:R-:W-:Y:S05]  /*3370*/  BSYNC B0 ;  /* 0x0000000000007941 */ /* 0x000fea0003800000 */
.L_x_2917:
        /* <DEDUP_REMOVED lines=39> */
.L_x_2920:
[----:B------:R-:W-:Y:S05]  /*35f0*/  BSYNC B0 ;  /* 0x0000000000007941 */ /* 0x000fea0003800000 */
.L_x_2919:
        /* <DEDUP_REMOVED lines=43> */
.L_x_2922:
[----:B------:R-:W-:Y:S05]  /*38b0*/  BSYNC B0 ;  /* 0x0000000000007941 */ /* 0x000fea0003800000 */
.L_x_2921:
        /* <DEDUP_REMOVED lines=61> */
.L_x_2924:
[----:B------:R-:W-:Y:S05]  /*3c90*/  BSYNC B0 ;  /* 0x0000000000007941 */ /* 0x000fea0003800000 */
.L_x_2923:
        /* <DEDUP_REMOVED lines=31> */
.L_x_2926:
[----:B------:R-:W-:Y:S05]  /*3e90*/  BSYNC B0 ;  /* 0x0000000000007941 */ /* 0x000fea0003800000 */
.L_x_2925:
        /* <DEDUP_REMOVED lines=33> */
.L_x_2928:
[----:B------:R-:W-:Y:S05]  /*40b0*/  BSYNC B0 ;  /* 0x0000000000007941 */ /* 0x000fea0003800000 */
.L_x_2927:
        /* <DEDUP_REMOVED lines=37> */
.L_x_2930:
[----:B------:R-:W-:Y:S05]  /*4310*/  BSYNC B0 ;  /* 0x0000000000007941 */ /* 0x000fea0003800000 */
.L_x_2929:
        /* <DEDUP_REMOVED lines=8> */
[----:B------:R-:W2:Y:S01]  /*43a0*/  LDSM.16.M88.4 R52, [R201+0x7000] ;  /* 0x00700000c934783b */ /* 0x000ea20000000200 */
[----:B------:R-:W-:Y:S01]  /*43b0*/  LEA R211, R105, UR17, 0x4 ;  /* 0x0000001169d37c11 */ /* 0x000fe2000f8e20ff */
[----:B------:R-:W-:Y:S01]  /*43c0*/  UIADD3 UR12, UR20, 0x1, -UR21 ;  /* 0x00000001140c7890 */ /* 0x000fe2000fffe815 */
[----:B------:R-:W-:Y:S01]  /*43d0*/  LEA R197, R5, R200, 0x1 ;  /* 0x000000c805c57211 */ /* 0x000fe200078e08ff */
[----:B------:R-:W-:Y:S01]  /*43e0*/  LDSM.16.M88.4 R72, [R200] ;  /* 0x00000000c848783b */ /* 0x000fe20000000200 */
[----:B------:R-:W-:Y:S01]  /*43f0*/  ISETP.LT.AND P6, PT, R203, UR10, PT ;  /* 0x0000000acb007c0c */ /* 0x000fe2000bfc1270 */
[----:B------:R-:W-:Y:S01]  /*4400*/  UIADD3 UR21, UR20, -UR16, -UR21 ;  /* 0x8000001014157290 */ /* 0x000fe2000fffe815 */
[----:B------:R-:W-:Y:S01]  /*4410*/  @P1 IADD3 R199, R2, -0x20, RZ ;  /* 0xffffffe002c71810 */ /* 0x000fe20007ffe0ff */
[----:B------:R-:W-:Y:S01]  /*4420*/  LDSM.16.M88.4 R60, [R201+0x6800] ;  /* 0x00680000c93c783b */ /* 0x000fe20000000200 */
[----:B------:R-:W-:Y:S01]  /*4430*/  MOV R2, 0x40 ;  /* 0x0000004000027802 */ /* 0x000fe20000000f00 */
[----:B------:R-:W-:Y:S01]  /*4440*/  UIADD3 UR16, UR12, UR15, URZ ;  /* 0x0000000f0c107290 */ /* 0x000fe2000fffe03f */
[----:B------:R-:W-:Y:S01]  /*4450*/  MOV R210, UR20 ;  /* 0x0000001400d27c02 */ /* 0x000fe20008000f00 */
[----:B------:R-:W3:Y:S01]  /*4460*/  LDSM.16.M88.4 R68, [R199] ;  /* 0x00000000c744783b */ /* 0x000ee20000000200 */
[----:B------:R-:W-:Y:S01]  /*4470*/  SEL R2, R2, 0xffffffc0, !P2 ;  /* 0xffffffc002027807 */ /* 0x000fe20005000000 */
[----:B------:R-:W-:Y:S01]  /*4480*/  VIADD R191, R199, 0x800 ;  /* 0x00000800c7bf7836 */ /* 0x000fe20000000000 */
[----:B------:R-:W-:Y:S01]  /*4490*/  MOV R208, UR12 ;  /* 0x0000000c00d07c02 */ /* 0x000fe20008000f00 */
[----:B------:R-:W-:Y:S01]  /*44a0*/  LDSM.16.M88.4 R76, [R198] ;  /* 0x00000000c64c783b */ /* 0x000fe20000000200 */
[----:B------:R-:W-:Y:S01]  /*44b0*/  IADD3 R195, R201, R2, RZ ;  /* 0x00000002c9c37210 */ /* 0x000fe20007ffe0ff */
[----:B------:R-:W-:Y:S01]  /*44c0*/  VIADD R185, R199, 0x3000 ;  /* 0x00003000c7b97836 */ /* 0x000fe20000000000 */
[----:B------:R-:W-:Y:S01]  /*44d0*/  IADD3 R188, R2, R199, RZ ;  /* 0x000000c702bc7210 */ /* 0x000fe20007ffe0ff */
[----:B------:R-:W4:Y:S01]  /*44e0*/  LDSM.16.M88.4 R44, [R201+0x7800] ;  /* 0x00780000c92c783b */ /* 0x000f220000000200 */
[----:B------:R-:W-:-:S02]  /*44f0*/  SHF.L.U32 R212, R6, 0x1, RZ ;  /* 0x0000000106d47819 */ /* 0x000fc400000006ff */
[C---:B------:R-:W-:Y:S01]  /*4500*/  IADD3 R190, R199.reuse, 0x1000, RZ ;  /* 0x00001000c7be7810 */ /* 0x040fe20007ffe0ff */
[----:B------:R-:W4:Y:S01]  /*4510*/  LDSM.16.M88.4 R64, [R195+0x6000] ;  /* 0x00600000c340783b */ /* 0x000f220000000200 */
[----:B------:R-:W-:Y:S02]  /*4520*/  LOP3.LUT R212, R212, 0x6, RZ, 0xc0, !PT ;  /* 0x00000006d4d47812 */ /* 0x000fe400078ec0ff */
[C---:B------:R-:W-:Y:S01]  /*4530*/  IADD3 R189, R199.reuse, 0x1800, RZ ;  /* 0x00001800c7bd7810 */ /* 0x040fe20007ffe0ff */
[----:B------:R-:W4:Y:S01]  /*4540*/  LDSM.16.M88.4 R32, [R199+0x1000] ;  /* 0x00100000c720783b */ /* 0x000f220000000200 */
[C---:B------:R-:W-:Y:S02]  /*4550*/  IADD3 R187, R199.reuse, 0x2000, RZ ;  /* 0x00002000c7bb7810 */ /* 0x040fe40007ffe0ff */
[C---:B------:R-:W-:Y:S01]  /*4560*/  IADD3 R186, R199.reuse, 0x2800, RZ ;  /* 0x00002800c7ba7810 */ /* 0x040fe20007ffe0ff */
[----:B------:R-:W4:Y:S01]  /*4570*/  LDSM.16.M88.4 R36, [R199+0x800] ;  /* 0x00080000c724783b */ /* 0x000f220000000200 */
[----:B------:R-:W-:-:S02]  /*4580*/  IADD3 R184, R199, 0x3800, RZ ;  /* 0x00003800c7b87810 */ /* 0x000fc40007ffe0ff */
[C---:B------:R-:W-:Y:S01]  /*4590*/  IADD3 R183, R199.reuse, 0x4000, RZ ;  /* 0x00004000c7b77810 */ /* 0x040fe20007ffe0ff */
[C---:B-----5:R-:W-:Y:S01]  /*45a0*/  HMMA.16816.F32.BF16 R16, R20.reuse, R28, RZ ;  /* 0x0000001c1410723c */ /* 0x060fe200000418ff */
[----:B------:R-:W-:Y:S01]  /*45b0*/  LDSM.16.M88.4 R24, [R197] ;  /* 0x00000000c518783b */ /* 0x000fe20000000200 */
[C---:B------:R-:W-:Y:S02]  /*45c0*/  IADD3 R182, R199.reuse, 0x4800, RZ ;  /* 0x00004800c7b67810 */ /* 0x040fe40007ffe0ff */
[C---:B------:R-:W-:Y:S01]  /*45d0*/  IADD3 R181, R199.reuse, 0x5000, RZ ;  /* 0x00005000c7b57810 */ /* 0x040fe20007ffe0ff */
[----:B------:R-:W5:Y:S01]  /*45e0*/  LDSM.16.M88.4 R88, [R188] ;  /* 0x00000000bc58783b */ /* 0x000f620000000200 */
[C---:B--2---:R-:W-:Y:S01]  /*45f0*/  HMMA.16816.F32.BF16 R56, R20.reuse, R52, RZ ;  /* 0x000000341438723c */ /* 0x044fe200000418ff */
[----:B------:R-:W-:Y:S02]  /*4600*/  IADD3 R180, R199, 0x5800, RZ ;  /* 0x00005800c7b47810 */ /* 0x000fe40007ffe0ff */
[----:B------:R-:W2:Y:S03]  /*4610*/  LDSM.16.M88.4 R48, [R199+0x1800] ;  /* 0x00180000c730783b */ /* 0x000ea60000000200 */
[C---:B------:R-:W-:Y:S01]  /*4620*/  HMMA.16816.F32.BF16 R28, R20.reuse, R30, RZ ;  /* 0x0000001e141c723c */ /* 0x040fe200000418ff */
[----:B-1----:R-:W1:Y:S04]  /*4630*/  LDSM.16.M88.4 R8, [R195+0x7000] ;  /* 0x00700000c308783b */ /* 0x002e680000000200 */
[----:B------:R-:W1:Y:S01]  /*4640*/  LDSM.16.M88.4 R12, [R195+0x6800] ;  /* 0x00680000c30c783b */ /* 0x000e620000000200 */
[----:B------:R-:W-:Y:S03]  /*4650*/  HMMA.16816.F32.BF16 R52, R20, R54, RZ ;  /* 0x000000361434723c */ /* 0x000fe600000418ff */
[----:B------:R-:W-:Y:S03]  /*4660*/  LDSM.16.M88.4 R84, [R195+0x7800] ;  /* 0x00780000c354783b */ /* 0x000fe60000000200 */
[----:B---3--:R-:W-:Y:S01]  /*4670*/  HMMA.16816.F32.BF16 R16, R72, R68, R16 ;  /* 0x000000444810723c */ /* 0x008fe20000041810 */
[----:B------:R-:W-:Y:S04]  /*4680*/  LDSM.16.M88.4 R96, [R199+0x4000] ;  /* 0x00400000c760783b */ /* 0x000fe80000000200 */
[----:B------:R-:W-:Y:S01]  /*4690*/  LDSM.16.M88.4 R92, [R195+0x9000] ;  /* 0x00900000c35c783b */ /* 0x000fe20000000200 */
[C---:B------:R-:W-:Y:S03]  /*46a0*/  HMMA.16816.F32.BF16 R40, R20.reuse, R60, RZ ;  /* 0x0000003c1428723c */ /* 0x040fe600000418ff */
[----:B------:R-:W-:Y:S03]  /*46b0*/  LDSM.16.M88.4 R100, [R188+0x2800] ;  /* 0x00280000bc64783b */ /* 0x000fe60000000200 */
[C---:B------:R-:W-:Y:S01]  /*46c0*/  HMMA.16816.F32.BF16 R60, R20.reuse, R62, RZ ;  /* 0x0000003e143c723c */ /* 0x040fe200000418ff */
[----:B------:R-:W0:Y:S05]  /*46d0*/  LDGDEPBAR ;  /* 0x00000000000079af */ /* 0x000e2a0000000000 */
[----:B----4-:R-:W-:Y:S06]  /*46e0*/  HMMA.16816.F32.BF16 R80, R20, R44, RZ ;  /* 0x0000002c1450723c */ /* 0x010fec00000418ff */
[----:B------:R-:W-:Y:S06]  /*46f0*/  HMMA.16816.F32.BF16 R16, R76, R64, R16 ;  /* 0x000000404c10723c */ /* 0x000fec0000041810 */
[----:B------:R-:W-:Y:S01]  /*4700*/  HMMA.16816.F32.BF16 R20, R20, R46, RZ ;  /* 0x0000002e1414723c */ /* 0x000fe200000418ff */
[----:B------:R-:W-:Y:S05]  /*4710*/  LDSM.16.M88.4 R44, [R188+0x800] ;  /* 0x00080000bc2c783b */ /* 0x000fea0000000200 */
[C---:B------:R-:W-:Y:S01]  /*4720*/  HMMA.16816.F32.BF16 R28, R72.reuse, R70, R28 ;  /* 0x00000046481c723c */ /* 0x040fe2000004181c */
[----:B------:R-:W-:Y:S05]  /*4730*/  LDSM.16.M88.4 R68, [R201+0x8000] ;  /* 0x00800000c944783b */ /* 0x000fea0000000200 */
[C---:B------:R-:W-:Y:S06]  /*4740*/  HMMA.16816.F32.BF16 R56, R72.reuse, R32, R56 ;  /* 0x000000204838723c */ /* 0x040fec0000041838 */
[C---:B------:R-:W-:Y:S01]  /*4750*/  HMMA.16816.F32.BF16 R52, R72.reuse, R34, R52 ;  /* 0x000000224834723c */ /* 0x040fe20000041834 */
[----:B------:R-:W3:Y:S05]  /*4760*/  LDSM.16.M88.4 R32, [R202+0x2000] ;  /* 0x00200000ca20783b */ /* 0x000eea0000000200 */
[C---:B------:R-:W-:Y:S06]  /*4770*/  HMMA.16816.F32.BF16 R40, R72.reuse, R36, R40 ;  /* 0x000000244828723c */ /* 0x040fec0000041828 */
[----:B------:R-:W-:Y:S01]  /*4780*/  HMMA.16816.F32.BF16 R60, R72, R38, R60 ;  /* 0x00000026483c723c */ /* 0x000fe2000004183c */
[----:B------:R-:W4:Y:S05]  /*4790*/  LDSM.16.M88.4 R36, [R188+0x1000] ;  /* 0x00100000bc24783b */ /* 0x000f2a0000000200 */
[----:B-----5:R-:W-:Y:S06]  /*47a0*/  HMMA.16816.F32.BF16 R16, R24, R88, R16 ;  /* 0x000000581810723c */ /* 0x020fec0000041810 */
[C---:B--2---:R-:W-:Y:S06]  /*47b0*/  HMMA.16816.F32.BF16 R80, R72.reuse, R48, R80 ;  /* 0x000000304850723c */ /* 0x044fec0000041850 */
        /* <DEDUP_REMOVED lines=8> */
[C---:B------:R-:W-:Y:S06]  /*4840*/  HMMA.16816.F32.BF16 R40, R76.reuse, R12, R40 ;  /* 0x0000000c4c28723c */ /* 0x040fec0000041828 */
[----:B------:R-:W-:Y:S01]  /*4850*/  HMMA.16816.F32.BF16 R60, R76, R14, R60 ;  /* 0x0000000e4c3c723c */ /* 0x000fe2000004183c */
        /* <DEDUP_REMOVED lines=8> */
[C---:B----4-:R-:W-:Y:S06]  /*48e0*/  HMMA.16816.F32.BF16 R56, R24.reuse, R36, R56 ;  /* 0x000000241838723c */ /* 0x050fec0000041838 */
        /* <DEDUP_REMOVED lines=117> */
[----:B------:R-:W-:Y:S01]  /*5040*/  LOP3.LUT R9, R104, 0xffffffe0, RZ, 0xc0, !PT ;  /* 0xffffffe068097812 */ /* 0x000fe200078ec0ff */
[----:B------:R-:W-:Y:S01]  /*5050*/  FMUL.FTZ R33, R60, UR26 ;  /* 0x0000001a3c217c20 */ /* 0x000fe20008410000 */
[----:B------:R-:W-:Y:S01]  /*5060*/  FMUL.FTZ R32, R61, UR26 ;  /* 0x0000001a3d207c20 */ /* 0x000fe20008410000 */
[----:B------:R-:W-:Y:S01]  /*5070*/  FMUL.FTZ R20, R62, UR26 ;  /* 0x0000001a3e147c20 */ /* 0x000fe20008410000 */
        /* <DEDUP_REMOVED lines=16> */
[----:B------:R-:W-:Y:S01]  /*5180*/  FMUL.FTZ R83, R83, UR26 ;  /* 0x0000001a53537c20 */ /* 0x000fe20008410000 */
[----:B------:R-:W-:Y:S01]  /*5190*/  IMAD.IADD R211, R8, 0x1, R211 ;  /* 0x0000000108d37824 */ /* 0x000fe200078e02d3 */
[----:B------:R-:W3:Y:S01]  /*51a0*/  MUFU.TANH R40, R40 ;  /* 0x0000002800287308 */ /* 0x000ee20000002400 */
[----:B------:R-:W-:Y:S01]  /*51b0*/  FMUL.FTZ R84, R84, UR26 ;  /* 0x0000001a54547c20 */ /* 0x000fe20008410000 */
[----:B------:R-:W-:Y:S01]  /*51c0*/  FMUL.FTZ R85, R85, UR26 ;  /* 0x0000001a55557c20 */ /* 0x000fe20008410000 */
[----:B------:R-:W-:Y:S01]  /*51d0*/  FMUL.FTZ R86, R86, UR26 ;  /* 0x0000001a56567c20 */ /* 0x000fe20008410000 */
[----:B------:R-:W-:Y:S01]  /*51e0*/  FMUL.FTZ R87, R87, UR26 ;  /* 0x0000001a57577c20 */ /* 0x000fe20008410000 */
[----:B------:R-:W-:-:S02]  /*51f0*/  IADD3 R209, R211, 0x8, RZ ;  /* 0x00000008d3d17810 */ /* 0x000fc40007ffe0ff */
[----:B------:R-:W-:Y:S01]  /*5200*/  VIADDMNMX R210, R211, UR16, R210, PT ;  /* 0x00000010d3d27c46 */ /* 0x000fe2000b8001d2 */
[----:B------:R-:W4:Y:S01]  /*5210*/  MUFU.TANH R41, R41 ;  /* 0x0000002900297308 */ /* 0x000f220000002400 */
[----:B------:R-:W-:Y:S02]  /*5220*/  IADD3 R208, R209, UR15, R208 ;  /* 0x0000000fd1d07c10 */ /* 0x000fe4000fffe0d0 */
[----:B------:R-:W-:Y:S02]  /*5230*/  VIADDMNMX R211, R211, UR21, RZ, !PT ;  /* 0x00000015d3d37c46 */ /* 0x000fe4000f8001ff */
[----:B------:R-:W-:Y:S02]  /*5240*/  VIADDMNMX R209, R209, UR21, RZ, !PT ;  /* 0x00000015d1d17c46 */ /* 0x000fe4000f8001ff */
[----:B------:R-:W-:Y:S01]  /*5250*/  VIMNMX R208, R208, UR20, PT ;  /* 0x00000014d0d07c48 */ /* 0x000fe2000bfe0100 */
        /* <DEDUP_REMOVED lines=78> */
[----:B------:R-:W-:Y:S01]  /*5740*/  IMAD.U32 R10, RZ, RZ, UR20 ;  /* 0x00000014ff0a7e24 */ /* 0x000fe2000f8e00ff */
[----:B------:R-:W-:Y:S02]  /*5750*/  UIADD3 UR12, UR29, -UR12, URZ ;  /* 0x8000000c1d0c7290 */ /* 0x000fe4000fffe03f */
[----:B------:R2:W3:Y:S01]  /*5760*/  LDG.E R9, desc[UR22][R8.64] ;  /* 0x0000001608097981 */ /* 0x0004e2000c1e1900 */
[----:B------:R-:W-:-:S03]  /*5770*/  ULDC.64 UR16, c[0x0][0x230] ;  /* 0x00008c0000107ab9 */ /* 0x000fc60000000a00 */
[----:B------:R-:W3:Y:S01]  /*5780*/  LDG.E R6, desc[UR22][R10.64] ;  /* 0x000000160a067981 */ /* 0x000ee2000c1e1900 */
[----:B------:R-:W-:-:S04]  /*5790*/  UIMAD UR15, UR12, UR15, -0x40 ;  /* 0xffffffc00c0f74a4 */ /* 0x000fc8000f8e020f */
[----:B------:R-:W-:Y:S02]  /*57a0*/  USHF.R.S32.HI UR12, URZ, 0x1f, UR15 ;  /* 0x0000001f3f0c7899 */ /* 0x000fe4000801140f */
[----:B------:R-:W-:Y:S02]  /*57b0*/  UIMAD.WIDE.U32 UR20, UR15, UR8, URZ ;  /* 0x000000080f1472a5 */ /* 0x000fe4000f8e003f */
[----:B------:R-:W-:-:S04]  /*57c0*/  UIMAD UR12, UR12, UR8, URZ ;  /* 0x000000080c0c72a4 */ /* 0x000fc8000f8e023f */
[----:B------:R-:W-:-:S04]  /*57d0*/  UIMAD UR12, UR15, UR9, UR12 ;  /* 0x000000090f0c72a4 */ /* 0x000fc8000f8e020c */
[----:B------:R-:W-:Y:S01]  /*57e0*/  UIADD3 UR12, UR21, UR12, URZ ;  /* 0x0000000c150c7290 */ /* 0x000fe2000fffe03f */
[----:B--2---:R-:W-:Y:S01]  /*57f0*/  MOV R8, UR20 ;  /* 0x0000001400087c02 */ /* 0x004fe20008000f00 */
[----:B---3--:R-:W-:Y:S02]  /*5800*/  IMAD.IADD R6, R6, 0x1, -R9 ;  /* 0x0000000106067824 */ /* 0x008fe400078e0a09 */
[----:B------:R-:W-:Y:S02]  /*5810*/  IMAD.U32 R9, RZ, RZ, UR21 ;  /* 0x00000015ff097e24 */ /* 0x000fe4000f8e00ff */
[----:B------:R-:W-:Y:S02]  /*5820*/  MOV R9, UR12 ;  /* 0x0000000c00097c02 */ /* 0x000fe40008000f00 */
[----:B------:R-:W-:Y:S01]  /*5830*/  SHF.R.S32.HI R19, RZ, 0x1f, R6 ;  /* 0x0000001fff137819 */ /* 0x000fe20000011406 */
[----:B------:R-:W-:-:S04]  /*5840*/  IMAD.WIDE.U32 R8, R6, UR16, R8 ;  /* 0x0000001006087c25 */ /* 0x000fc8000f8e0008 */
[----:B------:R-:W-:-:S04]  /*5850*/  IMAD R19, R19, UR16, RZ ;  /* 0x0000001013137c24 */ /* 0x000fc8000f8e02ff */
[----:B------:R-:W-:Y:S01]  /*5860*/  IMAD R19, R6, UR17, R19 ;  /* 0x0000001106137c24 */ /* 0x000fe2000f8e0213 */
[----:B------:R-:W-:-:S03]  /*5870*/  MOV R6, R8 ;  /* 0x0000000800067202 */ /* 0x000fc60000000f00 */
[----:B------:R-:W-:Y:S01]  /*5880*/  IMAD.IADD R19, R9, 0x1, R19 ;  /* 0x0000000109137824 */ /* 0x000fe200078e0213 */
[----:B------:R-:W-:Y:S06]  /*5890*/  BRA `(.L_x_2933) ;  /* 0x0000000000107947 */ /* 0x000fec0003800000 */
.L_x_2932:
[----:B------:R-:W-:-:S04]  /*58a0*/  ULEA UR12, -UR8, URZ, 0x6 ;  /* 0x0000003f080c7291 */ /* 0x000fc8000f8e313f */
[----:B------:R-:W-:Y:S02]  /*58b0*/  USHF.R.S32.HI UR15, URZ, 0x1f, UR12 ;  /* 0x0000001f3f0f7899 */ /* 0x000fe4000801140c */
[----:B------:R-:W-:-:S04]  /*58c0*/  MOV R6, UR12 ;  /* 0x0000000c00067c02 */ /* 0x000fc80008000f00 */
[----:B------:R-:W-:-:S07]  /*58d0*/  MOV R19, UR15 ;  /* 0x0000000f00137c02 */ /* 0x000fce0008000f00 */
.L_x_2933:
[----:B------:R-:W-:Y:S01]  /*58e0*/  ULDC UR12, c[0x0][0x2d0] ;  /* 0x0000b400000c7ab9 */ /* 0x000fe20000000800 */
[----:B------:R-:W-:Y:S01]  /*58f0*/  BSSY B0, `(.L_x_2934) ;  /* 0x0000083000007945 */ /* 0x000fe20003800000 */
[----:B------:R-:W-:Y:S02]  /*5900*/  ISETP.GE.AND P2, PT, R4, UR12, PT ;  /* 0x0000000c04007c0c */ /* 0x000fe4000bf46270 */
[----:B------:R-:W-:Y:S02]  /*5910*/  ISETP.GE.AND P4, PT, R207, UR12, PT ;  /* 0x0000000ccf007c0c */ /* 0x000fe4000bf86270 */
[----:B------:R-:W-:-:S09]  /*5920*/  ISETP.GE.AND P1, PT, R3, UR12, PT ;  /* 0x0000000c03007c0c */ /* 0x000fd2000bf26270 */
[----:B------:R-:W2:Y:S01]  /*5930*/  @!P2 LDC.64 R12, c[0x0][0x218] ;  /* 0x00008600ff0cab82 */ /* 0x000ea20000000a00 */
[CC--:B------:R-:W-:Y:S01]  /*5940*/  @!P2 IADD3 R3, P0, R6.reuse, R133.reuse, RZ ;  /* 0x000000850603a210 */ /* 0x0c0fe20007f1e0ff */
[----:B------:R3:W-:Y:S01]  /*5950*/  @P4 STS.128 [R206+0x6000], RZ ;  /* 0x006000ffce004388 */ /* 0x0007e20000000c00 */
[----:B------:R-:W-:-:S03]  /*5960*/  @!P4 IADD3 R4, P5, R6, R133, RZ ;  /* 0x000000850604c210 */ /* 0x000fc60007fbe0ff */
[----:B------:R-:W-:Y:S02]  /*5970*/  @!P2 IMAD.X R18, R19, 0x1, R134, P0 ;  /* 0x000000011312a824 */ /* 0x000fe400000e0686 */
        /* <DEDUP_REMOVED lines=9> */
[----:B------:R-:W-:Y:S01]  /*5a10*/  @!P4 LEA.HI.X R37, R4, R11, R18, 0x1, P5 ;  /* 0x0000000b0425c211 */ /* 0x000fe200028f0c12 */
[----:B------:R-:W-:Y:S01]  /*5a20*/  @!P1 IMAD.X R18, R19, 0x1, R134, P0 ;  /* 0x0000000113129824 */ /* 0x000fe200000e0686 */
[----:B------:R-:W-:Y:S02]  /*5a30*/  IADD3 R4, P5, R6, UR25, RZ ;  /* 0x0000001906047c10 */ /* 0x000fe4000ffbe0ff */
[----:B-----5:R-:W-:-:S03]  /*5a40*/  @!P1 LEA R22, P0, R3, R8, 0x1 ;  /* 0x0000000803169211 */ /* 0x020fc600078008ff */
[----:B------:R-:W5:Y:S01]  /*5a50*/  @!P1 LDC.64 R10, c[0x0][0x218] ;  /* 0x00008600ff0a9b82 */ /* 0x000f620000000a00 */
[----:B------:R-:W-:Y:S01]  /*5a60*/  @!PT LDS RZ, [RZ] ;  /* 0x00000000fffff984 */ /* 0x000fe20000000800 */
[----:B------:R-:W-:Y:S01]  /*5a70*/  @!PT LDS RZ, [RZ] ;  /* 0x00000000fffff984 */ /* 0x000fe20000000800 */
[----:B------:R-:W-:Y:S01]  /*5a80*/  @!PT LDS RZ, [RZ] ;  /* 0x00000000fffff984 */ /* 0x000fe20000000800 */
[----:B------:R1:W-:Y:S01]  /*5a90*/  @!P4 LDGSTS.E.BYPASS.LTC128B.128 [R206+0x6000], desc[UR22][R36.64] ;  /* 0x0600000024cecfae */ /* 0x0003e2000b901d56 */
[----:B------:R-:W-:Y:S02]  /*5aa0*/  @!P1 LEA.HI.X R23, R3, R9, R18, 0x1, P0 ;  /* 0x0000000903179211 */ /* 0x000fe400000f0c12 */
[----:B------:R-:W-:Y:S01]  /*5ab0*/  IADD3.X R3, R19, UR24, RZ, P5, !PT ;  /* 0x0000001813037c10 */ /* 0x000fe2000affe4ff */
[----:B------:R3:W-:Y:S01]  /*5ac0*/  @P2 STS.128 [R206+0x8000], RZ ;  /* 0x008000ffce002388 */ /* 0x0007e20000000c00 */
[CC--:B------:R-:W-:Y:S02]  /*5ad0*/  @!P4 IADD3 R21, P5, R4.reuse, R133.reuse, RZ ;  /* 0x000000850415c210 */ /* 0x0c0fe40007fbe0ff */
[----:B------:R-:W1:Y:S01]  /*5ae0*/  @!P4 LDC.64 R8, c[0x0][0x218] ;  /* 0x00008600ff08cb82 */ /* 0x000e620000000a00 */
[----:B------:R-:W-:Y:S01]  /*5af0*/  @!P2 IADD3 R18, P0, R4, R133, RZ ;  /* 0x000000850412a210 */ /* 0x000fe20007f1e0ff */
[----:B------:R-:W-:Y:S01]  /*5b00*/  @!PT LDS RZ, [RZ] ;  /* 0x00000000fffff984 */ /* 0x000fe20000000800 */
[----:B------:R-:W-:Y:S01]  /*5b10*/  @!PT LDS RZ, [RZ] ;  /* 0x00000000fffff984 */ /* 0x000fe20000000800 */
[----:B------:R-:W-:Y:S01]  /*5b20*/  @!PT LDS RZ, [RZ] ;  /* 0x00000000fffff984 */ /* 0x000fe20000000800 */
[----:B------:R3:W-:Y:S01]  /*5b30*/  @!P2 LDGSTS.E.BYPASS.LTC128B.128 [R206+0x8000], desc[UR22][R24.64+0x80] ;  /* 0x0800008018ceafae */ /* 0x0007e2000b901d56 */
[----:B------:R-:W-:Y:S01]  /*5b40*/  @!P4 IMAD.X R38, R3, 0x1, R134, P5 ;  /* 0x000000010326c824 */ /* 0x000fe200028e0686 */
[----:B--2---:R-:W-:-:S02]  /*5b50*/  @!P4 LEA R26, P5, R21, R14, 0x1 ;  /* 0x0000000e151ac211 */ /* 0x004fc400078a08ff */
[----:B------:R-:W-:Y:S01]  /*5b60*/  @!P2 IMAD.X R14, R3, 0x1, R134, P0 ;  /* 0x00000001030ea824 */ /* 0x000fe200000e0686 */
[----:B------:R3:W-:Y:S01]  /*5b70*/  @P1 STS.128 [R206+0xa000], RZ ;  /* 0x00a000ffce001388 */ /* 0x0007e20000000c00 */
[----:B------:R-:W-:Y:S02]  /*5b80*/  @!P4 LEA.HI.X R27, R21, R15, R38, 0x1, P5 ;  /* 0x0000000f151bc211 */ /* 0x000fe400028f0c26 */
[----:B----4-:R-:W-:Y:S01]  /*5b90*/  @!P2 LEA R38, P5, R18, R12, 0x1 ;  /* 0x0000000c1226a211 */ /* 0x010fe200078a08ff */
[----:B------:R-:W-:Y:S01]  /*5ba0*/  @!PT LDS RZ, [RZ] ;  /* 0x00000000fffff984 */ /* 0x000fe20000000800 */
[----:B------:R-:W-:Y:S01]  /*5bb0*/  @!PT LDS RZ, [RZ] ;  /* 0x00000000fffff984 */ /* 0x000fe20000000800 */
[----:B------:R-:W-:Y:S01]  /*5bc0*/  @!PT LDS RZ, [RZ] ;  /* 0x00000000fffff984 */ /* 0x000fe20000000800 */
[----:B------:R3:W-:Y:S01]  /*5bd0*/  @!P1 LDGSTS.E.BYPASS.LTC128B.128 [R206+0xa000], desc[UR22][R22.64+0x100] ;  /* 0x0a00010016ce9fae */ /* 0x0007e2000b901d56 */
[----:B------:R-:W-:Y:S02]  /*5be0*/  @!P1 IADD3 R12, P0, R4, R133, RZ ;  /* 0x00000085040c9210 */ /* 0x000fe40007f1e0ff */
[----:B------:R-:W-:Y:S01]  /*5bf0*/  @!P2 LEA.HI.X R39, R18, R13, R14, 0x1, P5 ;  /* 0x0000000d1227a211 */ /* 0x000fe200028f0c0e */
[----:B------:R3:W-:Y:S01]  /*5c00*/  @P4 STS.128 [R206+0x6800], RZ ;  /* 0x006800ffce004388 */ /* 0x0007e20000000c00 */
[----:B------:R-:W2:Y:S01]  /*5c10*/  @!P2 LDC.64 R14, c[0x0][0x218] ;  /* 0x00008600ff0eab82 */ /* 0x000ea20000000a00 */
[----:B------:R-:W-:Y:S01]  /*5c20*/  @!P1 IMAD.X R13, R3, 0x1, R134, P0 ;  /* 0x00000001030d9824 */ /* 0x000fe200000e0686 */
[----:B-----5:R-:W-:Y:S01]  /*5c30*/  @!P1 LEA R42, P0, R12, R10, 0x1 ;  /* 0x0000000a0c2a9211 */ /* 0x020fe200078008ff */
[----:B------:R-:W-:Y:S01]  /*5c40*/  @!PT LDS RZ, [RZ] ;  /* 0x00000000fffff984 */ /* 0x000fe20000000800 */
[----:B------:R-:W-:Y:S01]  /*5c50*/  @!PT LDS RZ, [RZ] ;  /* 0x00000000fffff984 */ /* 0x000fe20000000800 */
[----:B------:R-:W-:Y:S01]  /*5c60*/  @!PT LDS RZ, [RZ] ;  /* 0x00000000fffff984 */ /* 0x000fe20000000800 */
[----:B------:R3:W-:Y:S01]  /*5c70*/  @!P4 LDGSTS.E.BYPASS.LTC128B.128 [R206+0x6800], desc[UR22][R26.64] ;  /* 0x068000001acecfae */ /* 0x0007e2000b901d56 */
[----:B------:R-:W-:-:S02]  /*5c80*/  IADD3 R4, P5, R4, UR25, RZ ;  /* 0x0000001904047c10 */ /* 0x000fc4000ffbe0ff */
[----:B------:R-:W-:Y:S01]  /*5c90*/  @!P1 LEA.HI.X R43, R12, R11, R13, 0x1, P0 ;  /* 0x0000000b0c2b9211 */ /* 0x000fe200000f0c0d */
[----:B------:R3:W-:Y:S01]  /*5ca0*/  @P2 STS.128 [R206+0x8800], RZ ;  /* 0x008800ffce002388 */ /* 0x0007e20000000c00 */
[----:B------:R-:W4:Y:S01]  /*5cb0*/  @!P1 LDC.64 R12, c[0x0][0x218] ;  /* 0x00008600ff0c9b82 */ /* 0x000f220000000a00 */
[----:B------:R-:W-:Y:S02]  /*5cc0*/  IADD3.X R3, R3, UR24, RZ, P5, !PT ;  /* 0x0000001803037c10 */ /* 0x000fe4000affe4ff */
[CC--:B------:R-:W-:Y:S01]  /*5cd0*/  @!P4 IADD3 R18, P0, R4.reuse, R133.reuse, RZ ;  /* 0x000000850412c210 */ /* 0x0c0fe20007f1e0ff */
[----:B------:R-:W-:Y:S01]  /*5ce0*/  @!PT LDS RZ, [RZ] ;  /* 0x00000000fffff984 */ /* 0x000fe20000000800 */
[----:B------:R-:W-:Y:S01]  /*5cf0*/  @!PT LDS RZ, [RZ] ;  /* 0x00000000fffff984 */ /* 0x000fe20000000800 */
[----:B------:R-:W-:Y:S01]  /*5d00*/  @!PT LDS RZ, [RZ] ;  /* 0x00000000fffff984 */ /* 0x000fe20000000800 */
[----:B------:R3:W-:Y:S01]  /*5d10*/  @!P2 LDGSTS.E.BYPASS.LTC128B.128 [R206+0x8800], desc[UR22][R38.64+0x80] ;  /* 0x0880008026ceafae */ /* 0x0007e2000b901d56 */
[----:B------:R-:W-:-:S03]  /*5d20*/  @!P2 IADD3 R35, P5, R4, R133, RZ ;  /* 0x000000850423a210 */ /* 0x000fc60007fbe0ff */
[C-C-:B------:R-:W-:Y:S01]  /*5d30*/  @!P4 IMAD.X R21, R3.reuse, 0x1, R134.reuse, P0 ;  /* 0x000000010315c824 */ /* 0x140fe200000e0686 */
[----:B------:R-:W5:Y:S01]  /*5d40*/  @!P4 LDC.64 R10, c[0x0][0x218] ;  /* 0x00008600ff0acb82 */ /* 0x000f620000000a00 */
[C---:B-1----:R-:W-:Y:S01]  /*5d50*/  @!P4 LEA R46, P0, R18.reuse, R8, 0x1 ;  /* 0x00000008122ec211 */ /* 0x042fe200078008ff */
[----:B------:R-:W-:Y:S01]  /*5d60*/  @!P2 IMAD.X R44, R3, 0x1, R134, P5 ;  /* 0x00000001032ca824 */ /* 0x000fe200028e0686 */
[----:B------:R3:W-:Y:S02]  /*5d70*/  @P1 STS.128 [R206+0xa800], RZ ;  /* 0x00a800ffce001388 */ /* 0x0007e40000000c00 */
[----:B------:R-:W-:Y:S02]  /*5d80*/  @!P4 LEA.HI.X R47, R18, R9, R21, 0x1, P0 ;  /* 0x00000009122fc211 */ /* 0x000fe400000f0c15 */
[C---:B--2---:R-:W-:Y:S01]  /*5d90*/  @!P2 LEA R36, P5, R35.reuse, R14, 0x1 ;  /* 0x0000000e2324a211 */ /* 0x044fe200078a08ff */
[----:B------:R-:W1:Y:S01]  /*5da0*/  @!P2 LDC.64 R8, c[0x0][0x218] ;  /* 0x00008600ff08ab82 */ /* 0x000e620000000a00 */
[----:B------:R-:W-:Y:S01]  /*5db0*/  @!P1 IADD3 R18, P0, R4, R133, RZ ;  /* 0x0000008504129210 */ /* 0x000fe20007f1e0ff */
[----:B------:R-:W-:Y:S01]  /*5dc0*/  @!PT LDS RZ, [RZ] ;  /* 0x00000000fffff984 */ /* 0x000fe20000000800 */
[----:B------:R-:W-:Y:S01]  /*5dd0*/  @!PT LDS RZ, [RZ] ;  /* 0x00000000fffff984 */ /* 0x000fe20000000800 */
[----:B------:R-:W-:Y:S01]  /*5de0*/  @!PT LDS RZ, [RZ] ;  /* 0x00000000fffff984 */ /* 0x000fe20000000800 */
[----:B------:R3:W-:Y:S01]  /*5df0*/  @!P1 LDGSTS.E.BYPASS.LTC128B.128 [R206+0xa800], desc[UR22][R42.64+0x100] ;  /* 0x0a8001002ace9fae */ /* 0x0007e2000b901d56 */
[----:B------:R-:W-:-:S02]  /*5e00*/  @!P2 LEA.HI.X R37, R35, R15, R44, 0x1, P5 ;  /* 0x0000000f2325a211 */ /* 0x000fc400028f0c2c */
[----:B------:R-:W-:Y:S01]  /*5e10*/  IADD3 R14, P5, R4, UR25, RZ ;  /* 0x00000019040e7c10 */ /* 0x000fe2000ffbe0ff */
[C---:B------:R-:W-:Y:S01]  /*5e20*/  @!P1 IMAD.X R4, R3.reuse, 0x1, R134, P0 ;  /* 0x0000000103049824 */ /* 0x040fe200000e0686 */
[C---:B----4-:R-:W-:Y:S01]  /*5e30*/  @!P1 LEA R12, P0, R18.reuse, R12, 0x1 ;  /* 0x0000000c120c9211 */ /* 0x050fe200078008ff */
        /* <DEDUP_REMOVED lines=11> */
[C---:B-----5:R-:W-:Y:S01]  /*5ef0*/  @!P4 LEA R10, P5, R4.reuse, R10, 0x1 ;  /* 0x0000000a040ac211 */ /* 0x060fe200078a08ff */
[----:B------:R-:W-:Y:S01]  /*5f00*/  @!PT LDS RZ, [RZ] ;  /* 0x00000000fffff984 */ /* 0x000fe20000000800 */
[----:B------:R-:W-:Y:S01]  /*5f10*/  @!PT LDS RZ, [RZ] ;  /* 0x00000000fffff984 */ /* 0x000fe20000000800 */
[----:B------:R-:W-:Y:S01]  /*5f20*/  @!PT LDS RZ, [RZ] ;  /* 0x00000000fffff984 */ /* 0x000fe20000000800 */
[----:B------:R3:W-:Y:S03]  /*5f30*/  @!P2 LDGSTS.E.BYPASS.LTC128B.128 [R206+0x9000], desc[UR22][R36.64+0x80] ;  /* 0x0900008024ceafae */ /* 0x0007e6000b901d56 */
[----:B------:R-:W-:Y:S01]  /*5f40*/  @!P4 LEA.HI.X R11, R4, R11, R18, 0x1, P5 ;  /* 0x0000000b040bc211 */ /* 0x000fe200028f0c12 */
[----:B------:R-:W-:Y:S01]  /*5f50*/  @!P2 IMAD.X R4, R3, 0x1, R134, P0 ;  /* 0x000000010304a824 */ /* 0x000fe200000e0686 */
[C---:B-1----:R-:W-:Y:S01]  /*5f60*/  @!P2 LEA R8, P0, R15.reuse, R8, 0x1 ;  /* 0x000000080f08a211 */ /* 0x042fe200078008ff */
        /* <DEDUP_REMOVED lines=27> */
.L_x_2935:
[----:B------:R-:W-:Y:S05]  /*6120*/  BSYNC B0 ;  /* 0x0000000000007941 */ /* 0x000fea0003800000 */
.L_x_2934:
[----:B------:R-:W0:Y:S01]  /*6130*/  LDGDEPBAR ;  /* 0x00000000000079af */ /* 0x000e220000000000 */
[----:B------:R-:W-:-:S04]  /*6140*/  IADD3 R133, P0, R6, R133, RZ ;  /* 0x0000008506857210 */ /* 0x000fc80007f1e0ff */
[----:B------:R-:W-:-:S09]  /*6150*/  IADD3.X R134, R19, R134, RZ, P0, !PT ;  /* 0x0000008613867210 */ /* 0x000fd200007fe4ff */
.L_x_2931:
[----:B------:R-:W-:Y:S01]  /*6160*/  VIADD R4, R212, UR13 ;  /* 0x0000000dd4047c36 */ /* 0x000fe20008000000 */
[----:B------:R-:W-:Y:S01]  /*6170*/  ULDC UR16, c[0x0][0x2ec] ;  /* 0x0000bb0000107ab9 */ /* 0x000fe20000000800 */
[----:B------:R-:W-:Y:S01]  /*6180*/  LEA R196, R0, UR4, 0x1 ;  /* 0x0000000400c47c11 */ /* 0x000fe2000f8e08ff */
[----:B------:R-:W-:Y:S01]  /*6190*/  ULDC.64 UR12, c[0x0][0x218] ;  /* 0x00008600000c7ab9 */ /* 0x000fe20000000a00 */
[C---:B------:R-:W-:Y:S01]  /*61a0*/  VIADD R3, R4.reuse, 0x1 ;  /* 0x0000000104037836 */ /* 0x040fe20000000000 */
[C---:B------:R-:W-:Y:S01]  /*61b0*/  ISETP.GE.AND P0, PT, R4.reuse, R210, PT ;  /* 0x000000d20400720c */ /* 0x040fe20003f06270 */
[C---:B-1-3--:R-:W-:Y:S01]  /*61c0*/  VIADD R8, R4.reuse, 0x8 ;  /* 0x0000000804087836 */ /* 0x04afe20000000000 */
[C---:B------:R-:W-:Y:S01]  /*61d0*/  ISETP.GE.AND P2, PT, R4.reuse, R208, PT ;  /* 0x000000d00400720c */ /* 0x040fe20003f46270 */
[C---:B------:R-:W-:Y:S01]  /*61e0*/  VIADD R6, R4.reuse, 0x9 ;  /* 0x0000000904067836 */ /* 0x040fe20000000000 */
[----:B------:R-:W-:Y:S01]  /*61f0*/  ISETP.GE.AND P5, PT, R3, R210, PT ;  /* 0x000000d20300720c */ /* 0x000fe20003fa6270 */
[----:B------:R-:W-:Y:S01]  /*6200*/  IMAD R194, R7, 0x2, R196 ;  /* 0x0000000207c27824 */ /* 0x000fe200078e02c4 */
[----:B------:R-:W-:Y:S01]  /*6210*/  ISETP.GE.AND P1, PT, R3, R208, PT ;  /* 0x000000d00300720c */ /* 0x000fe20003f26270 */
[----:B------:R-:W-:Y:S01]  /*6220*/  LDSM.16.MT88.4 R124, [R196+0xc000] ;  /* 0x00c00000c47c783b */ /* 0x000fe20000004200 */
[-C--:B------:R-:W-:Y:S01]  /*6230*/  ISETP.LT.OR P0, PT, R4, R211.reuse, P0 ;  /* 0x000000d30400720c */ /* 0x080fe20000701670 */
[----:B------:R-:W-:Y:S01]  /*6240*/  IMAD R192, R5, 0x2, R194 ;  /* 0x0000000205c07824 */ /* 0x000fe200078e02c2 */
[----:B------:R-:W-:Y:S01]  /*6250*/  ISETP.LT.OR P5, PT, R3, R211, P5 ;  /* 0x000000d30300720c */ /* 0x000fe20002fa1670 */
[----:B------:R-:W-:Y:S01]  /*6260*/  LDSM.16.MT88.4 R116, [R194+0xc000] ;  /* 0x00c00000c274783b */ /* 0x000fe20000004200 */
[----:B------:R-:W-:Y:S01]  /*6270*/  ISETP.GE.AND P4, PT, R8, R210, PT ;  /* 0x000000d20800720c */ /* 0x000fe20003f86270 */
[----:B------:R-:W-:Y:S01]  /*6280*/  IMAD R193, R5, 0x2, R196 ;  /* 0x0000000205c17824 */ /* 0x000fe200078e02c4 */
[-C--:B------:R-:W-:Y:S01]  /*6290*/  ISETP.LT.OR P2, PT, R4, R209.reuse, P2 ;  /* 0x000000d10400720c */ /* 0x080fe20001741670 */
[----:B------:R-:W-:Y:S01]  /*62a0*/  LDSM.16.MT88.4 R48, [R194+0xe000] ;  /* 0x00e00000c230783b */ /* 0x000fe20000004200 */
[----:B------:R-:W-:-:S02]  /*62b0*/  ISETP.LT.OR P1, PT, R3, R209, P1 ;  /* 0x000000d10300720c */ /* 0x000fc40000f21670 */
[----:B------:R-:W-:Y:S01]  /*62c0*/  FSEL R3, R2, -INF , !P0 ;  /* 0xff80000002037808 */ /* 0x000fe20004000000 */
[----:B------:R-:W-:Y:S01]  /*62d0*/  VIADD R2, R4, 0x10 ;  /* 0x0000001004027836 */ /* 0x000fe20000000000 */
[----:B------:R-:W-:Y:S01]  /*62e0*/  ISETP.LT.OR P4, PT, R8, R211, P4 ;  /* 0x000000d30800720c */ /* 0x000fe20002781670 */
[----:B------:R-:W-:Y:S01]  /*62f0*/  LDSM.16.MT88.4 R64, [R192+0xe000] ;  /* 0x00e00000c040783b */ /* 0x000fe20000004200 */
[----:B------:R-:W-:Y:S02]  /*6300*/  FSEL R69, R69, -INF , !P2 ;  /* 0xff80000045457808 */ /* 0x000fe40005000000 */
[----:B------:R-:W-:Y:S01]  /*6310*/  FSEL R35, R68, -INF , !P5 ;  /* 0xff80000044237808 */ /* 0x000fe20006800000 */
[----:B------:R-:W-:Y:S01]  /*6320*/  LDSM.16.MT88.4 R72, [R196+0x10000] ;  /* 0x01000000c448783b */ /* 0x000fe20000004200 */
[C---:B------:R-:W-:Y:S02]  /*6330*/  ISETP.GE.AND P2, PT, R6.reuse, R210, PT ;  /* 0x000000d20600720c */ /* 0x040fe40003f46270 */
[-C--:B------:R-:W-:Y:S01]  /*6340*/  ISETP.GE.AND P5, PT, R6, R208.reuse, PT ;  /* 0x000000d00600720c */ /* 0x080fe20003fa6270 */
[----:B------:R-:W-:Y:S01]  /*6350*/  LDSM.16.MT88.4 R80, [R194+0x10000] ;  /* 0x01000000c250783b */ /* 0x000fe20000004200 */
[----:B------:R-:W-:-:S02]  /*6360*/  ISETP.GE.AND P0, PT, R8, R208, PT ;  /* 0x000000d00800720c */ /* 0x000fc40003f06270 */
[----:B------:R-:W-:Y:S01]  /*6370*/  FSEL R27, R70, -INF , !P1 ;  /* 0xff800000461b7808 */ /* 0x000fe20004800000 */
[----:B------:R-:W-:Y:S01]  /*6380*/  LDSM.16.MT88.4 R88, [R193+0x10000] ;  /* 0x01000000c158783b */ /* 0x000fe20000004200 */
[----:B------:R-:W-:Y:S02]  /*6390*/  FSEL R37, R28, -INF , !P4 ;  /* 0xff8000001c257808 */ /* 0x000fe40006000000 */
[C---:B------:R-:W-:Y:S01]  /*63a0*/  ISETP.GE.AND P1, PT, R2.reuse, R210, PT ;  /* 0x000000d20200720c */ /* 0x040fe20003f26270 */
[----:B------:R-:W-:Y:S01]  /*63b0*/  LDSM.16.MT88.4 R108, [R193+0xc000] ;  /* 0x00c00000c16c783b */ /* 0x000fe20000004200 */
[----:B------:R-:W-:Y:S02]  /*63c0*/  ISETP.GE.AND P4, PT, R2, R208, PT ;  /* 0x000000d00200720c */ /* 0x000fe40003f86270 */
[C---:B------:R-:W-:Y:S01]  /*63d0*/  ISETP.LT.OR P2, PT, R6.reuse, R211, P2 ;  /* 0x000000d30600720c */ /* 0x040fe20001741670 */
[----:B------:R-:W-:Y:S01]  /*63e0*/  LDSM.16.MT88.4 R100, [R192+0xc000] ;  /* 0x00c00000c064783b */ /* 0x000fe20000004200 */
[-C--:B------:R-:W-:Y:S01]  /*63f0*/  ISETP.LT.OR P5, PT, R6, R209.reuse, P5 ;  /* 0x000000d10600720c */ /* 0x080fe20002fa1670 */
[----:B------:R-:W-:Y:S01]  /*6400*/  VIADD R6, R4, 0x11 ;  /* 0x0000001104067836 */ /* 0x000fe20000000000 */
        /* <DEDUP_REMOVED lines=19> */
[C---:B------:R-:W-:Y:S02]  /*6540*/  ISETP.LT.OR P5, PT, R2.reuse, R211, P5 ;  /* 0x000000d30200720c */ /* 0x040fe40002fa1670 */
[----:B------:R-:W-:Y:S01]  /*6550*/  ISETP.LT.OR P1, PT, R2, R209, P1 ;  /* 0x000000d10200720c */ /* 0x000fe20000f21670 */
[----:B------:R-:W-:Y:S01]  /*6560*/  VIADD R2, R4, 0x20 ;  /* 0x0000002004027836 */ /* 0x000fe20000000000 */
[----:B------:R-:W-:Y:S02]  /*6570*/  FSEL R15, R16, -INF , !P4 ;  /* 0xff800000100f7808 */ /* 0x000fe40006000000 */
[----:B------:R-:W-:Y:S02]  /*6580*/  FSEL R21, R41, -INF , !P0 ;  /* 0xff80000029157808 */ /* 0x000fe40004000000 */
[C---:B------:R-:W-:Y:S02]  /*6590*/  ISETP.GE.AND P4, PT, R6.reuse, R210, PT ;  /* 0x000000d20600720c */ /* 0x040fe40003f86270 */
[----:B------:R-:W-:-:S02]  /*65a0*/  ISETP.GE.AND P0, PT, R6, R208, PT ;  /* 0x000000d00600720c */ /* 0x000fc40003f06270 */
[----:B------:R-:W-:Y:S02]  /*65b0*/  FMNMX.FTZ R8, R29, R8, !PT ;  /* 0x000000081d087209 */ /* 0x000fe40007810000 */
[----:B------:R-:W-:Y:S02]  /*65c0*/  FSEL R13, R17, -INF , !P2 ;  /* 0xff800000110d7808 */ /* 0x000fe40005000000 */
[----:B------:R-:W-:Y:S02]  /*65d0*/  FSEL R19, R33, -INF , !P5 ;  /* 0xff80000021137808 */ /* 0x000fe40006800000 */
        /* <DEDUP_REMOVED lines=11> */
[----:B------:R-:W-:Y:S02]  /*6690*/  FMNMX.FTZ R10, R21, R8, !PT ;  /* 0x00000008150a7209 */ /* 0x000fe40007810000 */
[C---:B------:R-:W-:Y:S02]  /*66a0*/  ISETP.GE.AND P1, PT, R6.reuse, R210, PT ;  /* 0x000000d20600720c */ /* 0x040fe40003f26270 */
[----:B------:R-:W-:Y:S02]  /*66b0*/  ISETP.GE.AND P4, PT, R6, R208, PT ;  /* 0x000000d00600720c */ /* 0x000fe40003f86270 */
[----:B------:R-:W-:Y:S02]  /*66c0*/  FMNMX.FTZ R8, R69, R27, !PT ;  /* 0x0000001b45087209 */ /* 0x000fe40007810000 */
[----:B------:R-:W-:Y:S02]  /*66d0*/  FSEL R9, R34, -INF , !P0 ;  /* 0xff80000022097808 */ /* 0x000fe40004000000 */
[----:B------:R-:W-:-:S02]  /*66e0*/  FSEL R223, R223, -INF , !P2 ;  /* 0xff800000dfdf7808 */ /* 0x000fc40005000000 */
        /* <DEDUP_REMOVED lines=408> */
.L_x_2937:
[----:B------:R-:W-:-:S04]  /*8070*/  LEA R5, -R240, RZ, 0x6 ;  /* 0x000000fff0057211 */ /* 0x000fc800078e31ff */
[----:B------:R-:W-:-:S07]  /*8080*/  SHF.R.S32.HI R2, RZ, 0x1f, R5 ;  /* 0x0000001fff027819 */ /* 0x000fce0000011405 */
.L_x_2938:
        /* <DEDUP_REMOVED lines=122> */
[----:B------:R-:W5:Y:S04]  /*8830*/  LDSM.16.M88.4 R32, [R191] ;  /* 0x00000000bf20783b */ /* 0x000f680000000200 */
[----:B--2---:R-:W2:Y:S01]  /*8840*/  LDSM.16.M88.4 R28, [R190] ;  /* 0x00000000be1c783b */ /* 0x004ea20000000200 */
[C---:B----4-:R-:W-:Y:S03]  /*8850*/  HMMA.16816.F32.BF16 R12, R172.reuse, R24, RZ ;  /* 0x00000018ac0c723c */ /* 0x050fe600000418ff */
[----:B------:R-:W-:Y:S04]  /*8860*/  LDSM.16.M88.4 R20, [R197] ;  /* 0x00000000c514783b */ /* 0x000fe80000000200 */
[----:B------:R-:W4:Y:S01]  /*8870*/  LDSM.16.M88.4 R224, [R188] ;  /* 0x00000000bce0783b */ /* 0x000f220000000200 */
[C---:B------:R-:W-:Y:S03]  /*8880*/  HMMA.16816.F32.BF16 R24, R172.reuse, R26, RZ ;  /* 0x0000001aac18723c */ /* 0x040fe600000418ff */
[----:B------:R-:W4:Y:S03]  /*8890*/  LDSM.16.M88.4 R8, [R195+0x6800] ;  /* 0x00680000c308783b */ /* 0x000f260000000200 */
[C---:B-1----:R-:W-:Y:S01]  /*88a0*/  HMMA.16816.F32.BF16 R136, R172.reuse, R156, RZ ;  /* 0x0000009cac88723c */ /* 0x042fe200000418ff */
[----:B------:R-:W1:Y:S04]  /*88b0*/  LDSM.16.M88.4 R144, [R189] ;  /* 0x00000000bd90783b */ /* 0x000e680000000200 */
[----:B---3--:R-:W3:Y:S01]  /*88c0*/  LDSM.16.M88.4 R4, [R195+0x7000] ;  /* 0x00700000c304783b */ /* 0x008ee20000000200 */
[----:B------:R-:W-:Y:S03]  /*88d0*/  HMMA.16816.F32.BF16 R156, R172, R158, RZ ;  /* 0x0000009eac9c723c */ /* 0x000fe600000418ff */
[----:B------:R-:W-:Y:S03]  /*88e0*/  LDSM.16.M88.4 R220, [R195+0x7800] ;  /* 0x00780000c3dc783b */ /* 0x000fe60000000200 */
[----:B------:R-:W-:Y:S01]  /*88f0*/  HMMA.16816.F32.BF16 R12, R16, R164, R12 ;  /* 0x000000a4100c723c */ /* 0x000fe2000004180c */
[----:B------:R-:W-:Y:S04]  /*8900*/  LDSM.16.M88.4 R236, [R188+0x2800] ;  /* 0x00280000bcec783b */ /* 0x000fe80000000200 */
[----:B------:R-:W-:Y:S01]  /*8910*/  LDSM.16.M88.4 R232, [R183] ;  /* 0x00000000b7e8783b */ /* 0x000fe20000000200 */
[C---:B-----5:R-:W-:Y:S03]  /*8920*/  HMMA.16816.F32.BF16 R152, R172.reuse, R148, RZ ;  /* 0x00000094ac98723c */ /* 0x060fe600000418ff */
[----:B------:R-:W-:Y:S03]  /*8930*/  LDSM.16.M88.4 R228, [R195+0x9000] ;  /* 0x00900000c3e4783b */ /* 0x000fe60000000200 */
[----:B------:R-:W-:Y:S01]  /*8940*/  HMMA.16816.F32.BF16 R148, R172, R150, RZ ;  /* 0x00000096ac94723c */ /* 0x000fe200000418ff */
[----:B------:R-:W0:Y:S05]  /*8950*/  LDGDEPBAR ;  /* 0x00000000000079af */ /* 0x000e2a0000000000 */
[----:B------:R-:W-:Y:S01]  /*8960*/  HMMA.16816.F32.BF16 R24, R16, R166, R24 ;  /* 0x000000a61018723c */ /* 0x000fe20000041818 */
[----:B------:R-:W-:Y:S05]  /*8970*/  LDSM.16.M88.4 R164, [R201+0x8000] ;  /* 0x00800000c9a4783b */ /* 0x000fea0000000200 */
[----:B------:R-:W-:Y:S06]  /*8980*/  HMMA.16816.F32.BF16 R12, R168, R160, R12 ;  /* 0x000000a0a80c723c */ /* 0x000fec000004180c */
[----:B------:R-:W-:Y:S06]  /*8990*/  HMMA.16816.F32.BF16 R176, R172, R140, RZ ;  /* 0x0000008cacb0723c */ /* 0x000fec00000418ff */
[C---:B------:R-:W-:Y:S06]  /*89a0*/  HMMA.16816.F32.BF16 R136, R16.reuse, R32, R136 ;  /* 0x000000201088723c */ /* 0x040fec0000041888 */
[----:B------:R-:W-:Y:S01]  /*89b0*/  HMMA.16816.F32.BF16 R156, R16, R34, R156 ;  /* 0x00000022109c723c */ /* 0x000fe2000004189c */
[----:B------:R-:W-:Y:S05]  /*89c0*/  LDSM.16.M88.4 R32, [R188+0x1000] ;  /* 0x00100000bc20783b */ /* 0x000fea0000000200 */
[----:B------:R-:W-:Y:S01]  /*89d0*/  HMMA.16816.F32.BF16 R172, R172, R142, RZ ;  /* 0x0000008eacac723c */ /* 0x000fe200000418ff */
[----:B------:R-:W-:Y:S05]  /*89e0*/  LDSM.16.M88.4 R140, [R188+0x800] ;  /* 0x00080000bc8c783b */ /* 0x000fea0000000200 */
[C---:B--2---:R-:W-:Y:S06]  /*89f0*/  HMMA.16816.F32.BF16 R152, R16.reuse, R28, R152 ;  /* 0x0000001c1098723c */ /* 0x044fec0000041898 */
[----:B------:R-:W-:Y:S01]  /*8a00*/  HMMA.16816.F32.BF16 R148, R16, R30, R148 ;  /* 0x0000001e1094723c */ /* 0x000fe20000041894 */
[----:B------:R-:W2:Y:S05]  /*8a10*/  LDSM.16.M88.4 R28, [R202+0x2000] ;  /* 0x00200000ca1c783b */ /* 0x000eaa0000000200 */
[----:B------:R-:W-:Y:S01]  /*8a20*/  HMMA.16816.F32.BF16 R24, R168, R162, R24 ;  /* 0x000000a2a818723c */ /* 0x000fe20000041818 */
[----:B------:R-:W-:Y:S05]  /*8a30*/  LDSM.16.M88.4 R160, [R188+0x1800] ;  /* 0x00180000bca0783b */ /* 0x000fea0000000200 */
[----:B----4-:R-:W-:Y:S06]  /*8a40*/  HMMA.16816.F32.BF16 R12, R20, R224, R12 ;  /* 0x000000e0140c723c */ /* 0x010fec000004180c */
[C---:B------:R-:W-:Y:S06]  /*8a50*/  HMMA.16816.F32.BF16 R136, R168.reuse, R8, R136 ;  /* 0x00000008a888723c */ /* 0x040fec0000041888 */
[----:B------:R-:W-:Y:S01]  /*8a60*/  HMMA.16816.F32.BF16 R156, R168, R10, R156 ;  /* 0x0000000aa89c723c */ /* 0x000fe2000004189c */
[----:B------:R-:W-:Y:S05]  /*8a70*/  LDSM.16.M88.4 R8, [R201+0x8800] ;  /* 0x00880000c908783b */ /* 0x000fea0000000200 */
[C---:B-1----:R-:W-:Y:S06]  /*8a80*/  HMMA.16816.F32.BF16 R176, R16.reuse, R144, R176 ;  /* 0x0000009010b0723c */ /* 0x042fec00000418b0 */
[----:B------:R-:W-:Y:S01]  /*8a90*/  HMMA.16816.F32.BF16 R172, R16, R146, R172 ;  /* 0x0000009210ac723c */ /* 0x000fe200000418ac */
[----:B------:R-:W-:Y:S04]  /*8aa0*/  LDSM.16.M88.4 R144, [R187] ;  /* 0x00000000bb90783b */ /* 0x000fe80000000200 */
[----:B------:R-:W-:Y:S01]  /*8ab0*/  LDSM.16.M88.4 R16, [R201+0x9000] ;  /* 0x00900000c910783b */ /* 0x000fe20000000200 */
[C---:B---3--:R-:W-:Y:S06]  /*8ac0*/  HMMA.16816.F32.BF16 R152, R168.reuse, R4, R152 ;  /* 0x00000004a898723c */ /* 0x048fec0000041898 */
[----:B------:R-:W-:Y:S01]  /*8ad0*/  HMMA.16816.F32.BF16 R148, R168, R6, R148 ;  /* 0x00000006a894723c */ /* 0x000fe20000041894 */
[----:B------:R-:W1:Y:S05]  /*8ae0*/  LDSM.16.M88.4 R4, [R200+0x2000] ;  /* 0x00200000c804783b */ /* 0x000e6a0000000200 */
[----:B------:R-:W-:Y:S01]  /*8af0*/  HMMA.16816.F32.BF16 R24, R20, R226, R24 ;  /* 0x000000e21418723c */ /* 0x000fe20000041818 */
[----:B------:R-:W-:Y:S05]  /*8b00*/  LDSM.16.M88.4 R224, [R198+0x2000] ;  /* 0x00200000c6e0783b */ /* 0x000fea0000000200 */
[----:B--2---:R-:W-:Y:S06]  /*8b10*/  HMMA.16816.F32.BF16 R12, R28, R164, R12 ;  /* 0x000000a41c0c723c */ /* 0x004fec000004180c */
[C---:B------:R-:W-:Y:S06]  /*8b20*/  HMMA.16816.F32.BF16 R136, R20.reuse, R140, R136 ;  /* 0x0000008c1488723c */ /* 0x040fec0000041888 */
[----:B------:R-:W-:Y:S01]  /*8b30*/  HMMA.16816.F32.BF16 R156, R20, R142, R156 ;  /* 0x0000008e149c723c */ /* 0x000fe2000004189c */
[----:B------:R-:W-:Y:S05]  /*8b40*/  LDSM.16.M88.4 R140, [R201+0x9800] ;  /* 0x00980000c98c783b */ /* 0x000fea0000000200 */
[C---:B------:R-:W-:Y:S06]  /*8b50*/  HMMA.16816.F32.BF16 R176, R168.reuse, R220, R176 ;  /* 0x000000dca8b0723c */ /* 0x040fec00000418b0 */
[----:B------:R-:W-:Y:S01]  /*8b60*/  HMMA.16816.F32.BF16 R172, R168, R222, R172 ;  /* 0x000000dea8ac723c */ /* 0x000fe200000418ac */
[----:B------:R-:W-:Y:S04]  /*8b70*/  LDSM.16.M88.4 R168, [R197+0x2000] ;  /* 0x00200000c5a8783b */ /* 0x000fe80000000200 */
[----:B------:R-:W-:Y:S01]  /*8b80*/  LDSM.16.M88.4 R220, [R195+0x9800] ;  /* 0x00980000c3dc783b */ /* 0x000fe20000000200 */
[C---:B------:R-:W-:Y:S06]  /*8b90*/  HMMA.16816.F32.BF16 R152, R20.reuse, R32, R152 ;  /* 0x000000201498723c */ /* 0x040fec0000041898 */
[----:B------:R-:W-:Y:S01]  /*8ba0*/  HMMA.16816.F32.BF16 R148, R20, R34, R148 ;  /* 0x000000221494723c */ /* 0x000fe20000041894 */
[----:B------:R-:W2:Y:S05]  /*8bb0*/  LDSM.16.M88.4 R32, [R195+0x8000] ;  /* 0x00800000c320783b */ /* 0x000eaa0000000200 */
[----:B------:R-:W-:Y:S01]  /*8bc0*/  HMMA.16816.F32.BF16 R24, R28, R166, R24 ;  /* 0x000000a61c18723c */ /* 0x000fe20000041818 */
[----:B------:R-:W-:Y:S05]  /*8bd0*/  LDSM.16.M88.4 R164, [R188+0x3000] ;  /* 0x00300000bca4783b */ /* 0x000fea0000000200 */
[----:B-1----:R-:W-:Y:S06]  /*8be0*/  HMMA.16816.F32.BF16 R12, R4, R144, R12 ;  /* 0x00000090040c723c */ /* 0x002fec000004180c */
[C---:B------:R-:W-:Y:S06]  /*8bf0*/  HMMA.16816.F32.BF16 R136, R28.reuse, R8, R136 ;  /* 0x000000081c88723c */ /* 0x040fec0000041888 */
[----:B------:R-:W-:Y:S01]  /*8c00*/  HMMA.16816.F32.BF16 R156, R28, R10, R156 ;  /* 0x0000000a1c9c723c */ /* 0x000fe2000004189c */
[----:B------:R-:W1:Y:S05]  /*8c10*/  LDSM.16.M88.4 R8, [R186] ;  /* 0x00000000ba08783b */ /* 0x000e6a0000000200 */
[C---:B------:R-:W-:Y:S06]  /*8c20*/  HMMA.16816.F32.BF16 R176, R20.reuse, R160, R176 ;  /* 0x000000a014b0723c */ /* 0x040fec00000418b0 */
[----:B------:R-:W-:Y:S01]  /*8c30*/  HMMA.16816.F32.BF16 R172, R20, R162, R172 ;  /* 0x000000a214ac723c */ /* 0x000fe200000418ac */
[----:B------:R-:W3:Y:S04]  /*8c40*/  LDSM.16.M88.4 R20, [R188+0x2000] ;  /* 0x00200000bc14783b */ /* 0x000ee80000000200 */
[----:B------:R-:W4:Y:S01]  /*8c50*/  LDSM.16.M88.4 R160, [R195+0x8800] ;  /* 0x00880000c3a0783b */ /* 0x000f220000000200 */
[----:B------:R-:W-:Y:S03]  /*8c60*/  HMMA.16816.F32.BF16 R24, R4, R146, R24 ;  /* 0x000000920418723c */ /* 0x000fe60000041818 */
[----:B------:R-:W-:Y:S03]  /*8c70*/  LDSM.16.M88.4 R144, [R202+0x4000] ;  /* 0x00400000ca90783b */ /* 0x000fe60000000200 */
[----:B--2---:R-:W-:Y:S06]  /*8c80*/  HMMA.16816.F32.BF16 R12, R224, R32, R12 ;  /* 0x00000020e00c723c */ /* 0x004fec000004180c */
[C---:B------:R-:W-:Y:S06]  /*8c90*/  HMMA.16816.F32.BF16 R152, R28.reuse, R16, R152 ;  /* 0x000000101c98723c */ /* 0x040fec0000041898 */
[C---:B------:R-:W-:Y:S01]  /*8ca0*/  HMMA.16816.F32.BF16 R148, R28.reuse, R18, R148 ;  /* 0x000000121c94723c */ /* 0x040fe20000041894 */
[----:B------:R-:W-:Y:S05]  /*8cb0*/  LDSM.16.M88.4 R16, [R185] ;  /* 0x00000000b910783b */ /* 0x000fea0000000200 */
[C---:B------:R-:W-:Y:S06]  /*8cc0*/  HMMA.16816.F32.BF16 R176, R28.reuse, R140, R176 ;  /* 0x0000008c1cb0723c */ /* 0x040fec00000418b0 */
[----:B------:R-:W-:Y:S01]  /*8cd0*/  HMMA.16816.F32.BF16 R172, R28, R142, R172 ;  /* 0x0000008e1cac723c */ /* 0x000fe200000418ac */
[----:B------:R-:W2:Y:S04]  /*8ce0*/  LDSM.16.M88.4 R28, [R201+0xa000] ;  /* 0x00a00000c91c783b */ /* 0x000ea80000000200 */
[----:B------:R-:W-:Y:S01]  /*8cf0*/  LDSM.16.M88.4 R140, [R201+0xa800] ;  /* 0x00a80000c98c783b */ /* 0x000fe20000000200 */
[----:B-1----:R-:W-:Y:S06]  /*8d00*/  HMMA.16816.F32.BF16 R136, R4, R8, R136 ;  /* 0x000000080488723c */ /* 0x002fec0000041888 */
[----:B------:R-:W-:Y:S01]  /*8d10*/  HMMA.16816.F32.BF16 R24, R224, R34, R24 ;  /* 0x00000022e018723c */ /* 0x000fe20000041818 */
[----:B------:R-:W-:Y:S05]  /*8d20*/  LDSM.16.M88.4 R32, [R200+0x4000] ;  /* 0x00400000c820783b */ /* 0x000fea0000000200 */
[----:B---3--:R-:W-:Y:S06]  /*8d30*/  HMMA.16816.F32.BF16 R12, R168, R20, R12 ;  /* 0x00000014a80c723c */ /* 0x008fec000004180c */
[----:B------:R-:W-:Y:S01]  /*8d40*/  HMMA.16816.F32.BF16 R156, R4, R10, R156 ;  /* 0x0000000a049c723c */ /* 0x000fe2000004189c */
[----:B------:R-:W1:Y:S05]  /*8d50*/  LDSM.16.M88.4 R8, [R184] ;  /* 0x00000000b808783b */ /* 0x000e6a0000000200 */
[----:B----4-:R-:W-:Y:S06]  /*8d60*/  HMMA.16816.F32.BF16 R136, R224, R160, R136 ;  /* 0x000000a0e088723c */ /* 0x010fec0000041888 */
[----:B------:R-:W-:Y:S01]  /*8d70*/  HMMA.16816.F32.BF16 R24, R168, R22, R24 ;  /* 0x00000016a818723c */ /* 0x000fe20000041818 */
[----:B------:R-:W-:Y:S05]  /*8d80*/  LDSM.16.M88.4 R20, [R198+0x4000] ;  /* 0x00400000c614783b */ /* 0x000fea0000000200 */
[----:B--2---:R-:W-:Y:S06]  /*8d90*/  HMMA.16816.F32.BF16 R12, R144, R28, R12 ;  /* 0x0000001c900c723c */ /* 0x004fec000004180c */
[C---:B------:R-:W-:Y:S06]  /*8da0*/  HMMA.16816.F32.BF16 R152, R4.reuse, R16, R152 ;  /* 0x000000100498723c */ /* 0x040fec0000041898 */
[----:B------:R-:W-:Y:S01]  /*8db0*/  HMMA.16816.F32.BF16 R148, R4, R18, R148 ;  /* 0x000000120494723c */ /* 0x000fe20000041894 */
[----:B------:R-:W2:Y:S05]  /*8dc0*/  LDSM.16.M88.4 R16, [R195+0xa000] ;  /* 0x00a00000c310783b */ /* 0x000eaa0000000200 */
[----:B------:R-:W-:Y:S06]  /*8dd0*/  HMMA.16816.F32.BF16 R136, R168, R236, R136 ;  /* 0x000000eca888723c */ /* 0x000fec0000041888 */
[----:B-1----:R-:W-:Y:S06]  /*8de0*/  HMMA.16816.F32.BF16 R176, R4, R8, R176 ;  /* 0x0000000804b0723c */ /* 0x002fec00000418b0 */
[----:B------:R-:W-:Y:S01]  /*8df0*/  HMMA.16816.F32.BF16 R24, R144, R30, R24 ;  /* 0x0000001e9018723c */ /* 0x000fe20000041818 */
[----:B------:R-:W1:Y:S05]  /*8e00*/  LDSM.16.M88.4 R28, [R182] ;  /* 0x00000000b61c783b */ /* 0x000e6a0000000200 */
[----:B------:R-:W-:Y:S06]  /*8e10*/  HMMA.16816.F32.BF16 R12, R32, R232, R12 ;  /* 0x000000e8200c723c */ /* 0x000fec000004180c */
[----:B------:R-:W-:Y:S01]  /*8e20*/  HMMA.16816.F32.BF16 R172, R4, R10, R172 ;  /* 0x0000000a04ac723c */ /* 0x000fe200000418ac */
[----:B------:R-:W-:Y:S04]  /*8e30*/  LDSM.16.M88.4 R8, [R197+0x4000] ;  /* 0x00400000c508783b */ /* 0x000fe80000000200 */
[----:B------:R-:W3:Y:S01]  /*8e40*/  LDSM.16.M88.4 R4, [R188+0x4000] ;  /* 0x00400000bc04783b */ /* 0x000ee20000000200 */
[C---:B------:R-:W-:Y:S03]  /*8e50*/  HMMA.16816.F32.BF16 R156, R224.reuse, R162, R156 ;  /* 0x000000a2e09c723c */ /* 0x040fe6000004189c */
[----:B------:R-:W4:Y:S03]  /*8e60*/  LDSM.16.M88.4 R160, [R188+0x3800] ;  /* 0x00380000bca0783b */ /* 0x000f260000000200 */
[----:B------:R-:W-:Y:S06]  /*8e70*/  HMMA.16816.F32.BF16 R152, R224, R228, R152 ;  /* 0x000000e4e098723c */ /* 0x000fec0000041898 */
[----:B------:R-:W-:Y:S06]  /*8e80*/  HMMA.16816.F32.BF16 R136, R144, R140, R136 ;  /* 0x0000008c9088723c */ /* 0x000fec0000041888 */
[C---:B------:R-:W-:Y:S01]  /*8e90*/  HMMA.16816.F32.BF16 R148, R224.reuse, R230, R148 ;  /* 0x000000e6e094723c */ /* 0x040fe20000041894 */
[----:B------:R-:W5:Y:S05]  /*8ea0*/  LDSM.16.M88.4 R228, [R201+0xb000] ;  /* 0x00b00000c9e4783b */ /* 0x000f6a0000000200 */
[----:B------:R-:W-:Y:S06]  /*8eb0*/  HMMA.16816.F32.BF16 R176, R224, R220, R176 ;  /* 0x000000dce0b0723c */ /* 0x000fec00000418b0 */
[----:B------:R-:W-:Y:S06]  /*8ec0*/  HMMA.16816.F32.BF16 R24, R32, R234, R24 ;  /* 0x000000ea2018723c */ /* 0x000fec0000041818 */
[----:B--2---:R-:W-:Y:S06]  /*8ed0*/  HMMA.16816.F32.BF16 R12, R20, R16, R12 ;  /* 0x00000010140c723c */ /* 0x004fec000004180c */
[----:B------:R-:W-:Y:S01]  /*8ee0*/  HMMA.16816.F32.BF16 R220, R224, R222, R172 ;  /* 0x000000dee0dc723c */ /* 0x000fe200000418ac */
[----:B------:R-:W2:Y:S05]  /*8ef0*/  LDSM.16.M88.4 R172, [R195+0xa800] ;  /* 0x00a80000c3ac783b */ /* 0x000eaa0000000200 */
[C---:B------:R-:W-:Y:S06]  /*8f00*/  HMMA.16816.F32.BF16 R156, R168.reuse, R238, R156 ;  /* 0x000000eea89c723c */ /* 0x040fec000004189c */
[----:B------:R-:W-:Y:S06]  /*8f10*/  HMMA.16816.F32.BF16 R152, R168, R164, R152 ;  /* 0x000000a4a898723c */ /* 0x000fec0000041898 */
[----:B-1----:R-:W-:Y:S06]  /*8f20*/  HMMA.16816.F32.BF16 R136, R32, R28, R136 ;  /* 0x0000001c2088723c */ /* 0x002fec0000041888 */
[----:B------:R-:W-:Y:S06]  /*8f30*/  HMMA.16816.F32.BF16 R148, R168, R166, R148 ;  /* 0x000000a6a894723c */ /* 0x000fec0000041894 */
[----:B------:R-:W-:Y:S01]  /*8f40*/  HMMA.16816.F32.BF16 R24, R20, R18, R24 ;  /* 0x000000121418723c */ /* 0x000fe20000041818 */
[----:B------:R-:W1:Y:S05]  /*8f50*/  LDSM.16.M88.4 R16, [R201+0xb800] ;  /* 0x00b80000c910783b */ /* 0x000e6a0000000200 */
[----:B---3--:R-:W-:Y:S06]  /*8f60*/  HMMA.16816.F32.BF16 R12, R8, R4, R12 ;  /* 0x00000004080c723c */ /* 0x008fec000004180c */
[C---:B----4-:R-:W-:Y:S06]  /*8f70*/  HMMA.16816.F32.BF16 R176, R168.reuse, R160, R176 ;  /* 0x000000a0a8b0723c */ /* 0x050fec00000418b0 */
[----:B------:R-:W-:Y:S01]  /*8f80*/  HMMA.16816.F32.BF16 R220, R168, R162, R220 ;  /* 0x000000a2a8dc723c */ /* 0x000fe200000418dc */
[----:B------:R-:W3:Y:S05]  /*8f90*/  LDSM.16.M88.4 R160, [R181] ;  /* 0x00000000b5a0783b */ /* 0x000eea0000000200 */
[C---:B------:R-:W-:Y:S01]  /*8fa0*/  HMMA.16816.F32.BF16 R156, R144.reuse, R142, R156 ;  /* 0x0000008e909c723c */ /* 0x040fe2000004189c */
[----:B------:R-:W4:Y:S05]  /*8fb0*/  LDSM.16.M88.4 R140, [R188+0x4800] ;  /* 0x00480000bc8c783b */ /* 0x000f2a0000000200 */
[----:B-----5:R-:W-:Y:S01]  /*8fc0*/  HMMA.16816.F32.BF16 R152, R144, R228, R152 ;  /* 0x000000e49098723c */ /* 0x020fe20000041898 */
[----:B------:R-:W-:Y:S01]  /*8fd0*/  FMUL.FTZ R0, R12, UR26 ;  /* 0x0000001a0c007c20 */ /* 0x000fe20008410000 */
[----:B------:R-:W-:Y:S01]  /*8fe0*/  FMUL.FTZ R2, R13, UR26 ;  /* 0x0000001a0d027c20 */ /* 0x000fe20008410000 */
[----:B------:R-:W-:Y:S01]  /*8ff0*/  FMUL.FTZ R28, R14, UR26 ;  /* 0x0000001a0e1c7c20 */ /* 0x000fe20008410000 */
[----:B------:R-:W-:-:S02]  /*9000*/  FMUL.FTZ R29, R15, UR26 ;  /* 0x0000001a0f1d7c20 */ /* 0x000fc40008410000 */
[----:B--2---:R-:W-:Y:S01]  /*9010*/  HMMA.16816.F32.BF16 R136, R20, R172, R136 ;  /* 0x000000ac1488723c */ /* 0x004fe20000041888 */
[----:B------:R-:W2:Y:S01]  /*9020*/  LDSM.16.M88.4 R12, [R180] ;  /* 0x00000000b40c783b */ /* 0x000ea20000000200 */
[----:B------:R-:W5:Y:S04]  /*9030*/  MUFU.TANH R0, R0 ;  /* 0x0000000000007308 */ /* 0x000f680000002400 */
[----:B------:R-:W-:Y:S01]  /*9040*/  HMMA.16816.F32.BF16 R24, R8, R6, R24 ;  /* 0x000000060818723c */ /* 0x000fe20000041818 */
[----:B------:R-:W5:Y:S03]  /*9050*/  LDSM.16.M88.4 R4, [R195+0xb000] ;  /* 0x00b00000c304783b */ /* 0x000f660000000200 */
[----:B------:R-:W5:Y:S02]  /*9060*/  MUFU.TANH R28, R28 ;  /* 0x0000001c001c7308 */ /* 0x000f640000002400 */
[C---:B------:R-:W-:Y:S06]  /*9070*/  HMMA.16816.F32.BF16 R148, R144.reuse, R230, R148 ;  /* 0x000000e69094723c */ /* 0x040fec0000041894 */
[----:B-1----:R-:W-:Y:S01]  /*9080*/  HMMA.16816.F32.BF16 R176, R144, R16, R176 ;  /* 0x0000001090b0723c */ /* 0x002fe200000418b0 */
[----:B------:R-:W1:Y:S05]  /*9090*/  MUFU.TANH R2, R2 ;  /* 0x0000000200027308 */ /* 0x000e6a0000002400 */
[C---:B---3--:R-:W-:Y:S03]  /*90a0*/  HMMA.16816.F32.BF16 R152, R32.reuse, R160, R152 ;  /* 0x000000a02098723c */ /* 0x048fe60000041898 */
[----:B------:R-:W3:Y:S03]  /*90b0*/  MUFU.TANH R29, R29 ;  /* 0x0000001d001d7308 */ /* 0x000ee60000002400 */
[----:B------:R-:W-:Y:S01]  /*90c0*/  HMMA.16816.F32.BF16 R156, R32, R30, R156 ;  /* 0x0000001e209c723c */ /* 0x000fe2000004189c */
[----:B------:R-:W-:-:S05]  /*90d0*/  FMUL.FTZ R135, R26, UR26 ;  /* 0x0000001a1a877c20 */ /* 0x000fca0008410000 */
[----:B----4-:R-:W-:Y:S01]  /*90e0*/  HMMA.16816.F32.BF16 R136, R8, R140, R136 ;  /* 0x0000008c0888723c */ /* 0x010fe20000041888 */
[----:B------:R-:W-:Y:S01]  /*90f0*/  FMUL.FTZ R30, R24, UR26 ;  /* 0x0000001a181e7c20 */ /* 0x000fe20008410000 */
[----:B------:R-:W-:Y:S01]  /*9100*/  FMUL.FTZ R31, R25, UR26 ;  /* 0x0000001a191f7c20 */ /* 0x000fe20008410000 */
[----:B------:R-:W-:Y:S03]  /*9110*/  MUFU.TANH R135, R135 ;  /* 0x0000008700877308 */ /* 0x000fe60000002400 */
[----:B------:R-:W-:Y:S01]  /*9120*/  HMMA.16816.F32.BF16 R148, R32, R162, R148 ;  /* 0x000000a22094723c */ /* 0x000fe20000041894 */
[----:B------:R-:W-:Y:S02]  /*9130*/  FMUL.FTZ R140, R27, UR26 ;  /* 0x0000001a1b8c7c20 */ /* 0x000fe40008410000 */
[----:B------:R-:W4:Y:S02]  /*9140*/  LDSM.16.M88.4 R24, [R195+0xb800] ;  /* 0x00b80000c318783b */ /* 0x000f240000000200 */
[----:B------:R-:W3:Y:S01]  /*9150*/  MUFU.TANH R30, R30 ;  /* 0x0000001e001e7308 */ /* 0x000ee20000002400 */
[----:B------:R-:W-:Y:S01]  /*9160*/  HMMA.16816.F32.BF16 R220, R144, R18, R220 ;  /* 0x0000001290dc723c */ /* 0x000fe200000418dc */
[----:B------:R-:W1:Y:S05]  /*9170*/  LDSM.16.M88.4 R16, [R188+0x5000] ;  /* 0x00500000bc10783b */ /* 0x000e6a0000000200 */
[----:B--2---:R-:W-:Y:S01]  /*9180*/  HMMA.16816.F32.BF16 R176, R32, R12, R176 ;  /* 0x0000000c20b0723c */ /* 0x004fe200000418b0 */
[----:B------:R-:W2:Y:S05]  /*9190*/  MUFU.TANH R31, R31 ;  /* 0x0000001f001f7308 */ /* 0x000eaa0000002400 */
[C---:B-----5:R-:W-:Y:S01]  /*91a0*/  HMMA.16816.F32.BF16 R152, R20.reuse, R4, R152 ;  /* 0x000000041498723c */ /* 0x060fe20000041898 */
[----:B------:R-:W-:Y:S01]  /*91b0*/  FMUL.FTZ R173, R136, UR26 ;  /* 0x0000001a88ad7c20 */ /* 0x000fe20008410000 */
[----:B------:R-:W-:Y:S01]  /*91c0*/  FMUL.FTZ R136, R137, UR26 ;  /* 0x0000001a89887c20 */ /* 0x000fe20008410000 */
[----:B------:R-:W5:Y:S01]  /*91d0*/  MUFU.TANH R140, R140 ;  /* 0x0000008c008c7308 */ /* 0x000f620000002400 */
[----:B------:R-:W-:Y:S01]  /*91e0*/  FMUL.FTZ R138, R138, UR26 ;  /* 0x0000001a8a8a7c20 */ /* 0x000fe20008410000 */
[----:B------:R-:W-:Y:S01]  /*91f0*/  FMUL.FTZ R139, R139, UR26 ;  /* 0x0000001a8b8b7c20 */ /* 0x000fe20008410000 */
[----:B------:R-:W-:Y:S01]  /*9200*/  HMMA.16816.F32.BF16 R148, R20, R6, R148 ;  /* 0x000000061494723c */ /* 0x000fe20000041894 */
[----:B------:R-:W-:-:S04]  /*9210*/  IMAD.U32 R5, RZ, RZ, UR10 ;  /* 0x0000000aff057e24 */ /* 0x000fc8000f8e00ff */
[----:B------:R-:W-:Y:S01]  /*9220*/  IMAD R12, R5, 0x40, R212 ;  /* 0x00000040050c7824 */ /* 0x000fe200078e02d4 */
[----:B------:R-:W-:Y:S01]  /*9230*/  HMMA.16816.F32.BF16 R156, R20, R174, R156 ;  /* 0x000000ae149c723c */ /* 0x000fe2000004189c */
[----:B------:R-:W2:Y:S01]  /*9240*/  LDSM.16.M88.4 R4, [R188+0x5800] ;  /* 0x00580000bc04783b */ /* 0x000ea20000000200 */
[----:B------:R-:W-:Y:S01]  /*9250*/  MUFU.TANH R136, R136 ;  /* 0x0000008800887308 */ /* 0x000fe20000002400 */
[----:B------:R-:W-:-:S04]  /*9260*/  DEPBAR.LE SB0, 0x0 ;  /* 0x000080000000791a */ /* 0x000fc80000000000 */
[C---:B------:R-:W-:Y:S01]  /*9270*/  ISETP.GE.AND P1, PT, R12.reuse, R210, PT ;  /* 0x000000d20c00720c */ /* 0x040fe20003f26270 */
[----:B------:R-:W-:Y:S01]  /*9280*/  HMMA.16816.F32.BF16 R220, R32, R14, R220 ;  /* 0x0000000e20dc723c */ /* 0x000fe200000418dc */
[C---:B------:R-:W-:Y:S01]  /*9290*/  ISETP.GE.AND P0, PT, R12.reuse, R208, PT ;  /* 0x000000d00c00720c */ /* 0x040fe20003f06270 */
[----:B------:R-:W5:Y:S01]  /*92a0*/  MUFU.TANH R174, R138 ;  /* 0x0000008a00ae7308 */ /* 0x000f620000002400 */
[C---:B------:R-:W-:Y:S02]  /*92b0*/  ISETP.LT.OR P1, PT, R12.reuse, R211, P1 ;  /* 0x000000d30c00720c */ /* 0x040fe40000f21670 */
[C---:B------:R-:W-:Y:S01]  /*92c0*/  ISETP.LT.OR P0, PT, R12.reuse, R209, P0 ;  /* 0x000000d10c00720c */ /* 0x040fe20000701670 */
[----:B----4-:R-:W-:Y:S01]  /*92d0*/  HMMA.16816.F32.BF16 R176, R20, R24, R176 ;  /* 0x0000001814b0723c */ /* 0x010fe200000418b0 */
[----:B------:R-:W-:Y:S01]  /*92e0*/  VIADD R14, R12, 0x8 ;  /* 0x000000080c0e7836 */ /* 0x000fe20000000000 */
[----:B------:R-:W-:Y:S02]  /*92f0*/  FSEL R15, R0, -INF , !P1 ;  /* 0xff800000000f7808 */ /* 0x000fe40004800000 */
[----:B------:R-:W-:Y:S01]  /*9300*/  FSEL R28, R28, -INF , !P0 ;  /* 0xff8000001c1c7808 */ /* 0x000fe20004000000 */
[----:B------:R-:W4:Y:S01]  /*9310*/  MUFU.TANH R173, R173 ;  /* 0x000000ad00ad7308 */ /* 0x000f220000002400 */
[----:B-1----:R-:W-:Y:S01]  /*9320*/  HMMA.16816.F32.BF16 R152, R8, R16, R152 ;  /* 0x000000100898723c */ /* 0x002fe20000041898 */
[----:B------:R-:W-:-:S04]  /*9330*/  ISETP.GE.AND P0, PT, R14, R210, PT ;  /* 0x000000d20e00720c */ /* 0x000fc80003f06270 */
[-C--:B------:R-:W-:Y:S01]  /*9340*/  ISETP.LT.OR P0, PT, R14, R211.reuse, P0 ;  /* 0x000000d30e00720c */ /* 0x080fe20000701670 */
[C---:B------:R-:W-:Y:S01]  /*9350*/  HMMA.16816.F32.BF16 R156, R8.reuse, R142, R156 ;  /* 0x0000008e089c723c */ /* 0x040fe2000004189c */
[----:B------:R-:W-:Y:S01]  /*9360*/  VIADD R17, R12, 0x1 ;  /* 0x000000010c117836 */ /* 0x000fe20000000000 */
[----:B------:R1:W-:Y:S04]  /*9370*/  MUFU.TANH R214, R139 ;  /* 0x0000008b00d67308 */ /* 0x0003e80000002400 */
[C---:B------:R-:W-:Y:S01]  /*9380*/  ISETP.GE.AND P6, PT, R17.reuse, R210, PT ;  /* 0x000000d21100720c */ /* 0x040fe20003fc6270 */
[----:B------:R-:W-:Y:S01]  /*9390*/  HMMA.16816.F32.BF16 R148, R8, R18, R148 ;  /* 0x000000120894723c */ /* 0x000fe20000041894 */
[C---:B------:R-:W-:Y:S02]  /*93a0*/  ISETP.GE.AND P1, PT, R17.reuse, R208, PT ;  /* 0x000000d01100720c */ /* 0x040fe40003f26270 */
[----:B------:R-:W-:-:S02]  /*93b0*/  ISETP.LT.OR P6, PT, R17, R211, P6 ;  /* 0x000000d31100720c */ /* 0x000fc400037c1670 */
[----:B------:R-:W-:Y:S01]  /*93c0*/  ISETP.LT.OR P1, PT, R17, R209, P1 ;  /* 0x000000d11100720c */ /* 0x000fe20000f21670 */
[----:B------:R-:W-:Y:S01]  /*93d0*/  HMMA.16816.F32.BF16 R220, R20, R26, R220 ;  /* 0x0000001a14dc723c */ /* 0x000fe200000418dc */
[----:B------:R-:W-:Y:S01]  /*93e0*/  FSEL R13, R2, -INF , !P6 ;  /* 0xff800000020d7808 */ /* 0x000fe20007000000 */
[C---:B------:R-:W-:Y:S01]  /*93f0*/  VIADD R2, R12.reuse, 0x9 ;  /* 0x000000090c027836 */ /* 0x040fe20000000000 */
[----:B---3--:R-:W-:Y:S01]  /*9400*/  FSEL R0, R29, -INF , !P1 ;  /* 0xff8000001d007808 */ /* 0x008fe20004800000 */
[----:B------:R-:W-:Y:S01]  /*9410*/  VIADD R19, R12, 0x10 ;  /* 0x000000100c137836 */ /* 0x000fe20000000000 */
[----:B------:R-:W-:Y:S01]  /*9420*/  FSEL R17, R30, -INF , !P0 ;  /* 0xff8000001e117808 */ /* 0x000fe20004000000 */
[C---:B--2---:R-:W-:Y:S01]  /*9430*/  HMMA.16816.F32.BF16 R176, R8.reuse, R4, R176 ;  /* 0x0000000408b0723c */ /* 0x044fe200000418b0 */
[----:B------:R-:W-:Y:S01]  /*9440*/  ISETP.GE.AND P1, PT, R2, R210, PT ;  /* 0x000000d20200720c */ /* 0x000fe20003f26270 */
[----:B------:R-:W-:Y:S01]  /*9450*/  FMUL.FTZ R147, R152, UR26 ;  /* 0x0000001a98937c20 */ /* 0x000fe20008410000 */
[-C--:B------:R-:W-:Y:S01]  /*9460*/  ISETP.GE.AND P0, PT, R2, R208.reuse, PT ;  /* 0x000000d00200720c */ /* 0x080fe20003f06270 */
[----:B------:R-:W-:Y:S01]  /*9470*/  FMUL.FTZ R146, R154, UR26 ;  /* 0x0000001a9a927c20 */ /* 0x000fe20008410000 */
[-C--:B------:R-:W-:Y:S01]  /*9480*/  ISETP.GE.AND P6, PT, R14, R208.reuse, PT ;  /* 0x000000d00e00720c */ /* 0x080fe20003fc6270 */
[----:B------:R-:W-:Y:S01]  /*9490*/  FMUL.FTZ R137, R156, UR26 ;  /* 0x0000001a9c897c20 */ /* 0x000fe20008410000 */
[----:B------:R-:W-:Y:S01]  /*94a0*/  ISETP.LT.OR P1, PT, R2, R211, P1 ;  /* 0x000000d30200720c */ /* 0x000fe20000f21670 */
[----:B------:R-:W-:Y:S01]  /*94b0*/  VIADD R5, R12, 0x11 ;  /* 0x000000110c057836 */ /* 0x000fe20000000000 */
[-C--:B------:R-:W-:Y:S01]  /*94c0*/  ISETP.LT.OR P0, PT, R2, R209.reuse, P0 ;  /* 0x000000d10200720c */ /* 0x080fe20000701670 */
[----:B------:R-:W-:Y:S01]  /*94d0*/  FMUL.FTZ R16, R157, UR26 ;  /* 0x0000001a9d107c20 */ /* 0x000fe20008410000 */
[-C--:B------:R-:W-:Y:S01]  /*94e0*/  ISETP.LT.OR P6, PT, R14, R209.reuse, P6 ;  /* 0x000000d10e00720c */ /* 0x080fe200037c1670 */
[----:B------:R-:W-:Y:S01]  /*94f0*/  FMUL.FTZ R24, R158, UR26 ;  /* 0x0000001a9e187c20 */ /* 0x000fe20008410000 */
[----:B------:R-:W-:Y:S01]  /*9500*/  FSEL R31, R31, -INF , !P1 ;  /* 0xff8000001f1f7808 */ /* 0x000fe20004800000 */
[----:B------:R-:W-:Y:S01]  /*9510*/  VIADD R2, R12, 0x18 ;  /* 0x000000180c027836 */ /* 0x000fe20000000000 */
[----:B-----5:R-:W-:Y:S01]  /*9520*/  FSEL R4, R140, -INF , !P0 ;  /* 0xff8000008c047808 */ /* 0x020fe20004000000 */
[----:B------:R-:W2:Y:S01]  /*9530*/  MUFU.TANH R137, R137 ;  /* 0x0000008900897308 */ /* 0x000ea20000002400 */
[----:B------:R-:W-:Y:S01]  /*9540*/  FSEL R14, R135, -INF , !P6 ;  /* 0xff800000870e7808 */ /* 0x000fe20007000000 */
[----:B------:R-:W-:Y:S01]  /*9550*/  FMUL.FTZ R18, R159, UR26 ;  /* 0x0000001a9f127c20 */ /* 0x000fe20008410000 */
[----:B------:R-:W-:Y:S01]  /*9560*/  ISETP.GE.AND P1, PT, R19, R208, PT ;  /* 0x000000d01300720c */ /* 0x000fe20003f26270 */
[----:B------:R-:W-:Y:S01]  /*9570*/  FMUL.FTZ R145, R153, UR26 ;  /* 0x0000001a99917c20 */ /* 0x000fe20008410000 */
[-C--:B------:R-:W-:Y:S01]  /*9580*/  ISETP.GE.AND P0, PT, R5, R210.reuse, PT ;  /* 0x000000d20500720c */ /* 0x080fe20003f06270 */
[----:B------:R-:W-:Y:S01]  /*9590*/  FMUL.FTZ R144, R155, UR26 ;  /* 0x0000001a9b907c20 */ /* 0x000fe20008410000 */
[CC--:B------:R-:W-:Y:S01]  /*95a0*/  ISETP.GE.AND P6, PT, R19.reuse, R210.reuse, PT ;  /* 0x000000d21300720c */ /* 0x0c0fe20003fc6270 */
[----:B------:R-:W-:Y:S01]  /*95b0*/  MUFU.TANH R16, R16 ;  /* 0x0000001000107308 */ /* 0x000fe20000002400 */
[----:B------:R-:W-:Y:S01]  /*95c0*/  ISETP.LT.OR P1, PT, R19, R209, P1 ;  /* 0x000000d11300720c */ /* 0x000fe20000f21670 */
[----:B------:R-:W-:Y:S01]  /*95d0*/  FMUL.FTZ R143, R148, UR26 ;  /* 0x0000001a948f7c20 */ /* 0x000fe20008410000 */
[-C--:B------:R-:W-:Y:S01]  /*95e0*/  ISETP.LT.OR P0, PT, R5, R211.reuse, P0 ;  /* 0x000000d30500720c */ /* 0x080fe20000701670 */
[----:B------:R-:W-:Y:S01]  /*95f0*/  HMMA.16816.F32.BF16 R220, R8, R6, R220 ;  /* 0x0000000608dc723c */ /* 0x000fe200000418dc */
[-C--:B------:R-:W-:Y:S01]  /*9600*/  ISETP.LT.OR P6, PT, R19, R211.reuse, P6 ;  /* 0x000000d31300720c */ /* 0x080fe200037c1670 */
[----:B------:R-:W-:Y:S01]  /*9610*/  FMUL.FTZ R141, R149, UR26 ;  /* 0x0000001a958d7c20 */ /* 0x000fe20008410000 */
[----:B------:R-:W-:Y:S01]  /*9620*/  FSEL R174, R174, -INF , !P1 ;  /* 0xff800000aeae7808 */ /* 0x000fe20004800000 */
[----:B------:R-:W3:Y:S01]  /*9630*/  MUFU.TANH R24, R24 ;  /* 0x0000001800187308 */ /* 0x000ee20000002400 */
[----:B-1----:R-:W-:Y:S01]  /*9640*/  FSEL R139, R136, -INF , !P0 ;  /* 0xff800000888b7808 */ /* 0x002fe20004000000 */
[----:B------:R-:W-:Y:S01]  /*9650*/  FMUL.FTZ R142, R150, UR26 ;  /* 0x0000001a968e7c20 */ /* 0x000fe20008410000 */
[----:B----4-:R-:W-:Y:S01]  /*9660*/  FSEL R173, R173, -INF , !P6 ;  /* 0xff800000adad7808 */ /* 0x010fe20007000000 */
[----:B------:R-:W-:Y:S01]  /*9670*/  FMUL.FTZ R140, R151, UR26 ;  /* 0x0000001a978c7c20 */ /* 0x000fe20008410000 */
[----:B------:R-:W-:Y:S01]  /*9680*/  ISETP.GE.AND P1, PT, R2, R210, PT ;  /* 0x000000d20200720c */ /* 0x000fe20003f26270 */
[----:B------:R-:W-:Y:S01]  /*9690*/  VIADD R6, R12, 0x28 ;  /* 0x000000280c067836 */ /* 0x000fe20000000000 */
[CC--:B------:R-:W-:Y:S01]  /*96a0*/  ISETP.GE.AND P0, PT, R2.reuse, R208.reuse, PT ;  /* 0x000000d00200720c */ /* 0x0c0fe20003f06270 */
[----:B------:R-:W1:Y:S01]  /*96b0*/  MUFU.TANH R18, R18 ;  /* 0x0000001200127308 */ /* 0x000e620000002400 */
[----:B------:R-:W-:Y:S01]  /*96c0*/  ISETP.GE.AND P6, PT, R5, R208, PT ;  /* 0x000000d00500720c */ /* 0x000fe20003fc6270 */
[----:B------:R-:W-:Y:S01]  /*96d0*/  FMUL.FTZ R169, R177, UR26 ;  /* 0x0000001ab1a97c20 */ /* 0x000fe20008410000 */
[----:B------:R-:W-:Y:S01]  /*96e0*/  ISETP.LT.OR P1, PT, R2, R211, P1 ;  /* 0x000000d30200720c */ /* 0x000fe20000f21670 */
[----:B------:R-:W-:Y:S01]  /*96f0*/  FMUL.FTZ R166, R178, UR26 ;  /* 0x0000001ab2a67c20 */ /* 0x000fe20008410000 */
[-C--:B------:R-:W-:Y:S01]  /*9700*/  ISETP.LT.OR P0, PT, R2, R209.reuse, P0 ;  /* 0x000000d10200720c */ /* 0x080fe20000701670 */
[C---:B------:R-:W-:Y:S01]  /*9710*/  VIADD R2, R12.reuse, 0x19 ;  /* 0x000000190c027836 */ /* 0x040fe20000000000 */
[----:B------:R-:W-:Y:S01]  /*9720*/  ISETP.LT.OR P6, PT, R5, R209, P6 ;  /* 0x000000d10500720c */ /* 0x000fe200037c1670 */
[----:B------:R-:W4:Y:S01]  /*9730*/  MUFU.TANH R147, R147 ;  /* 0x0000009300937308 */ /* 0x000f220000002400 */
[----:B------:R-:W-:Y:S01]  /*9740*/  VIADD R5, R12, 0x20 ;  /* 0x000000200c057836 */ /* 0x000fe20000000000 */
[----:B--2---:R-:W-:Y:S01]  /*9750*/  FSEL R137, R137, -INF , !P1 ;  /* 0xff80000089897808 */ /* 0x004fe20004800000 */
[----:B------:R-:W-:Y:S01]  /*9760*/  FMUL.FTZ R176, R176, UR26 ;  /* 0x0000001ab0b07c20 */ /* 0x000fe20008410000 */
[----:B------:R-:W-:Y:S01]  /*9770*/  FSEL R214, R214, -INF , !P6 ;  /* 0xff800000d6d67808 */ /* 0x000fe20007000000 */
[----:B------:R-:W-:Y:S01]  /*9780*/  FMUL.FTZ R162, R222, UR26 ;  /* 0x0000001adea27c20 */ /* 0x000fe20008410000 */
[C---:B------:R-:W-:Y:S01]  /*9790*/  ISETP.GE.AND P6, PT, R2.reuse, R210, PT ;  /* 0x000000d20200720c */ /* 0x040fe20003fc6270 */
[----:B------:R-:W-:Y:S01]  /*97a0*/  FMUL.FTZ R164, R179, UR26 ;  /* 0x0000001ab3a47c20 */ /* 0x000fe20008410000 */
[----:B------:R-:W2:Y:S01]  /*97b0*/  MUFU.TANH R146, R146 ;  /* 0x0000009200927308 */ /* 0x000ea20000002400 */
[----:B------:R-:W-:Y:S01]  /*97c0*/  ISETP.GE.AND P1, PT, R2, R208, PT ;  /* 0x000000d00200720c */ /* 0x000fe20003f26270 */
[----:B------:R-:W-:Y:S01]  /*97d0*/  FMUL.FTZ R167, R220, UR26 ;  /* 0x0000001adca77c20 */ /* 0x000fe20008410000 */
[----:B------:R-:W-:Y:S01]  /*97e0*/  ISETP.LT.OR P6, PT, R2, R211, P6 ;  /* 0x000000d30200720c */ /* 0x000fe200037c1670 */
[----:B------:R-:W-:Y:S01]  /*97f0*/  FMUL.FTZ R165, R221, UR26 ;  /* 0x0000001adda57c20 */ /* 0x000fe20008410000 */
[----:B---3--:R-:W-:Y:S01]  /*9800*/  FSEL R148, R24, -INF , !P0 ;  /* 0xff80000018947808 */ /* 0x008fe20004000000 */
[----:B------:R-:W-:Y:S01]  /*9810*/  FMUL.FTZ R161, R223, UR26 ;  /* 0x0000001adfa17c20 */ /* 0x000fe20008410000 */
[----:B------:R-:W-:Y:S01]  /*9820*/  FSEL R135, R16, -INF , !P6 ;  /* 0xff80000010877808 */ /* 0x000fe20007000000 */
[----:B------:R-:W3:Y:S01]  /*9830*/  MUFU.TANH R145, R145 ;  /* 0x0000009100917308 */ /* 0x000ee20000002400 */
[C---:B------:R-:W-:Y:S01]  /*9840*/  ISETP.GE.AND P0, PT, R5.reuse, R210, PT ;  /* 0x000000d20500720c */ /* 0x040fe20003f06270 */
[----:B------:R-:W-:Y:S01]  /*9850*/  IMAD.MOV.U32 R221, RZ, RZ, R243 ;  /* 0x000000ffffdd7224 */ /* 0x000fe200078e00f3 */
[----:B------:R-:W-:-:S02]  /*9860*/  ISETP.GE.AND P6, PT, R5, R208, PT ;  /* 0x000000d00500720c */ /* 0x000fc40003fc6270 */
[----:B------:R-:W-:Y:S01]  /*9870*/  ISETP.LT.OR P1, PT, R2, R209, P1 ;  /* 0x000000d10200720c */ /* 0x000fe20000f21670 */
[C---:B------:R-:W-:Y:S01]  /*9880*/  VIADD R2, R12.reuse, 0x21 ;  /* 0x000000210c027836 */ /* 0x040fe20000000000 */
[C---:B------:R-:W-:Y:S01]  /*9890*/  ISETP.LT.OR P0, PT, R5.reuse, R211, P0 ;  /* 0x000000d30500720c */ /* 0x040fe20000701670 */
[----:B------:R-:W5:Y:S01]  /*98a0*/  MUFU.TANH R144, R144 ;  /* 0x0000009000907308 */ /* 0x000f620000002400 */
[----:B------:R-:W-:Y:S01]  /*98b0*/  ISETP.LT.OR P6, PT, R5, R209, P6 ;  /* 0x000000d10500720c */ /* 0x000fe200037c1670 */
[----:B------:R-:W-:Y:S01]  /*98c0*/  VIADD R5, R12, 0x29 ;  /* 0x000000290c057836 */ /* 0x000fe20000000000 */
[----:B-1----:R-:W-:Y:S02]  /*98d0*/  FSEL R150, R18, -INF , !P1 ;  /* 0xff80000012967808 */ /* 0x002fe40004800000 */
[----:B----4-:R-:W-:Y:S02]  /*98e0*/  FSEL R147, R147, -INF , !P0 ;  /* 0xff80000093937808 */ /* 0x010fe40004000000 */
[----:B--2---:R-:W-:Y:S01]  /*98f0*/  FSEL R146, R146, -INF , !P6 ;  /* 0xff80000092927808 */ /* 0x004fe20007000000 */
[----:B------:R-:W1:Y:S01]  /*9900*/  MUFU.TANH R143, R143 ;  /* 0x0000008f008f7308 */ /* 0x000e620000002400 */
[----:B------:R-:W-:-:S02]  /*9910*/  ISETP.GE.AND P1, PT, R2, R210, PT ;  /* 0x000000d20200720c */ /* 0x000fc40003f26270 */
[----:B------:R-:W-:Y:S02]  /*9920*/  ISETP.GE.AND P0, PT, R2, R208, PT ;  /* 0x000000d00200720c */ /* 0x000fe40003f06270 */
[----:B------:R-:W-:Y:S02]  /*9930*/  ISETP.GE.AND P6, PT, R6, R210, PT ;  /* 0x000000d20600720c */ /* 0x000fe40003fc6270 */
[C---:B------:R-:W-:Y:S01]  /*9940*/  ISETP.LT.OR P1, PT, R2.reuse, R211, P1 ;  /* 0x000000d30200720c */ /* 0x040fe20000f21670 */
[----:B------:R-:W2:Y:S01]  /*9950*/  MUFU.TANH R141, R141 ;  /* 0x0000008d008d7308 */ /* 0x000ea20000002400 */
[----:B------:R-:W-:Y:S01]  /*9960*/  ISETP.LT.OR P0, PT, R2, R209, P0 ;  /* 0x000000d10200720c */ /* 0x000fe20000701670 */
[----:B------:R-:W-:Y:S01]  /*9970*/  VIADD R2, R12, 0x30 ;  /* 0x000000300c027836 */ /* 0x000fe20000000000 */
[----:B------:R-:W-:Y:S02]  /*9980*/  ISETP.LT.OR P6, PT, R6, R211, P6 ;  /* 0x000000d30600720c */ /* 0x000fe400037c1670 */
[----:B---3--:R-:W-:-:S02]  /*9990*/  FSEL R145, R145, -INF , !P1 ;  /* 0xff80000091917808 */ /* 0x008fc40004800000 */
[----:B-----5:R-:W-:Y:S01]  /*99a0*/  FSEL R144, R144, -INF , !P0 ;  /* 0xff80000090907808 */ /* 0x020fe20004000000 */
[----:B------:R-:W3:Y:S01]  /*99b0*/  MUFU.TANH R142, R142 ;  /* 0x0000008e008e7308 */ /* 0x000ee20000002400 */
[----:B-1----:R-:W-:Y:S02]  /*99c0*/  FSEL R143, R143, -INF , !P6 ;  /* 0xff8000008f8f7808 */ /* 0x002fe40007000000 */
[C---:B------:R-:W-:Y:S02]  /*99d0*/  ISETP.GE.AND P1, PT, R6.reuse, R208, PT ;  /* 0x000000d00600720c */ /* 0x040fe40003f26270 */
[C---:B------:R-:W-:Y:S02]  /*99e0*/  ISETP.GE.AND P0, PT, R5.reuse, R210, PT ;  /* 0x000000d20500720c */ /* 0x040fe40003f06270 */
[----:B------:R-:W-:Y:S01]  /*99f0*/  ISETP.GE.AND P6, PT, R5, R208, PT ;  /* 0x000000d00500720c */ /* 0x000fe20003fc6270 */
[----:B------:R-:W1:Y:S01]  /*9a00*/  MUFU.TANH R140, R140 ;  /* 0x0000008c008c7308 */ /* 0x000e620000002400 */
[----:B------:R-:W-:-:S02]  /*9a10*/  ISETP.LT.OR P1, PT, R6, R209, P1 ;  /* 0x000000d10600720c */ /* 0x000fc40000f21670 */
[C---:B------:R-:W-:Y:S02]  /*9a20*/  ISETP.LT.OR P0, PT, R5.reuse, R211, P0 ;  /* 0x000000d30500720c */ /* 0x040fe40000701670 */
[----:B------:R-:W-:Y:S01]  /*9a30*/  ISETP.LT.OR P6, PT, R5, R209, P6 ;  /* 0x000000d10500720c */ /* 0x000fe200037c1670 */
[----:B------:R-:W-:Y:S01]  /*9a40*/  VIADD R5, R12, 0x31 ;  /* 0x000000310c057836 */ /* 0x000fe20000000000 */
[----:B--2---:R-:W-:Y:S01]  /*9a50*/  FSEL R141, R141, -INF , !P0 ;  /* 0xff8000008d8d7808 */ /* 0x004fe20004000000 */
[----:B------:R-:W2:Y:S01]  /*9a60*/  MUFU.TANH R169, R169 ;  /* 0x000000a900a97308 */ /* 0x000ea20000002400 */
[----:B---3--:R-:W-:Y:S02]  /*9a70*/  FSEL R142, R142, -INF , !P1 ;  /* 0xff8000008e8e7808 */ /* 0x008fe40004800000 */
[C---:B------:R-:W-:Y:S02]  /*9a80*/  ISETP.GE.AND P1, PT, R2.reuse, R210, PT ;  /* 0x000000d20200720c */ /* 0x040fe40003f26270 */
[----:B------:R-:W-:-:S02]  /*9a90*/  ISETP.GE.AND P0, PT, R2, R208, PT ;  /* 0x000000d00200720c */ /* 0x000fc40003f06270 */
[----:B------:R-:W-:Y:S01]  /*9aa0*/  ISETP.LT.OR P1, PT, R2, R211, P1 ;  /* 0x000000d30200720c */ /* 0x000fe20000f21670 */
[----:B------:R-:W3:Y:S01]  /*9ab0*/  MUFU.TANH R171, R176 ;  /* 0x000000b000ab7308 */ /* 0x000ee20000002400 */
[----:B-1----:R-:W-:Y:S02]  /*9ac0*/  FSEL R140, R140, -INF , !P6 ;  /* 0xff8000008c8c7808 */ /* 0x002fe40007000000 */
[C---:B------:R-:W-:Y:S02]  /*9ad0*/  ISETP.GE.AND P6, PT, R5.reuse, R210, PT ;  /* 0x000000d20500720c */ /* 0x040fe40003fc6270 */
[----:B------:R-:W-:Y:S01]  /*9ae0*/  ISETP.LT.OR P0, PT, R2, R209, P0 ;  /* 0x000000d10200720c */ /* 0x000fe20000701670 */
[C---:B------:R-:W-:Y:S01]  /*9af0*/  VIADD R2, R12.reuse, 0x38 ;  /* 0x000000380c027836 */ /* 0x040fe20000000000 */
[----:B------:R-:W-:Y:S01]  /*9b00*/  ISETP.LT.OR P6, PT, R5, R211, P6 ;  /* 0x000000d30500720c */ /* 0x000fe200037c1670 */
[----:B------:R-:W1:Y:S01]  /*9b10*/  MUFU.TANH R166, R166 ;  /* 0x000000a600a67308 */ /* 0x000e620000002400 */
[----:B------:R-:W-:-:S02]  /*9b20*/  VIADD R12, R12, 0x39 ;  /* 0x000000390c0c7836 */ /* 0x000fc40000000000 */
[----:B--2---:R-:W-:Y:S02]  /*9b30*/  FSEL R169, R169, -INF , !P6 ;  /* 0xff800000a9a97808 */ /* 0x004fe40007000000 */
[----:B------:R-:W-:-:S03]  /*9b40*/  ISETP.GE.AND P6, PT, R2, R208, PT ;  /* 0x000000d00200720c */ /* 0x000fc60003fc6270 */
[----:B------:R-:W2:Y:S01]  /*9b50*/  MUFU.TANH R162, R162 ;  /* 0x000000a200a27308 */ /* 0x000ea20000002400 */
[----:B------:R-:W-:Y:S01]  /*9b60*/  BAR.SYNC.DEFER_BLOCKING 0x0 ;  /* 0x0000000000007b1d */ /* 0x000fe20000010000 */
[----:B------:R-:W-:Y:S02]  /*9b70*/  ISETP.LT.OR P6, PT, R2, R209, P6 ;  /* 0x000000d10200720c */ /* 0x000fe400037c1670 */
[----:B---3--:R-:W-:Y:S02]  /*9b80*/  FSEL R171, R171, -INF , !P1 ;  /* 0xff800000abab7808 */ /* 0x008fe40004800000 */
[----:B------:R-:W-:Y:S02]  /*9b90*/  ISETP.GE.AND P1, PT, R5, R208, PT ;  /* 0x000000d00500720c */ /* 0x000fe40003f26270 */
[----:B------:R-:W3:Y:S01]  /*9ba0*/  MUFU.TANH R164, R164 ;  /* 0x000000a400a47308 */ /* 0x000ee20000002400 */
[----:B-1----:R-:W-:Y:S02]  /*9bb0*/  FSEL R166, R166, -INF , !P0 ;  /* 0xff800000a6a67808 */ /* 0x002fe40004000000 */
[----:B------:R-:W-:-:S02]  /*9bc0*/  ISETP.GE.AND P0, PT, R2, R210, PT ;  /* 0x000000d20200720c */ /* 0x000fc40003f06270 */
[----:B------:R-:W-:Y:S02]  /*9bd0*/  ISETP.LT.OR P1, PT, R5, R209, P1 ;  /* 0x000000d10500720c */ /* 0x000fe40000f21670 */
[----:B------:R-:W-:Y:S01]  /*9be0*/  ISETP.LT.OR P0, PT, R2, R211, P0 ;  /* 0x000000d30200720c */ /* 0x000fe20000701670 */
[----:B------:R-:W1:Y:S01]  /*9bf0*/  MUFU.TANH R167, R167 ;  /* 0x000000a700a77308 */ /* 0x000e620000002400 */
[----:B--2---:R-:W-:Y:S02]  /*9c00*/  FSEL R162, R162, -INF , !P6 ;  /* 0xff800000a2a27808 */ /* 0x004fe40007000000 */
[----:B------:R-:W-:-:S05]  /*9c10*/  ISETP.LT.AND P6, PT, R203, UR10, PT ;  /* 0x0000000acb007c0c */ /* 0x000fca000bfc1270 */
[----:B------:R-:W2:Y:S01]  /*9c20*/  MUFU.TANH R165, R165 ;  /* 0x000000a500a57308 */ /* 0x000ea20000002400 */
[----:B---3--:R-:W-:Y:S02]  /*9c30*/  FSEL R164, R164, -INF , !P1 ;  /* 0xff800000a4a47808 */ /* 0x008fe40004800000 */
[----:B------:R-:W-:-:S04]  /*9c40*/  ISETP.GE.AND P1, PT, R12, R210, PT ;  /* 0x000000d20c00720c */ /* 0x000fc80003f26270 */
[C---:B------:R-:W-:Y:S01]  /*9c50*/  ISETP.LT.OR P1, PT, R12.reuse, R211, P1 ;  /* 0x000000d30c00720c */ /* 0x040fe20000f21670 */
[----:B------:R-:W3:Y:S01]  /*9c60*/  MUFU.TANH R161, R161 ;  /* 0x000000a100a17308 */ /* 0x000ee20000002400 */
[----:B-1----:R-:W-:Y:S02]  /*9c70*/  FSEL R167, R167, -INF , !P0 ;  /* 0xff800000a7a77808 */ /* 0x002fe40004000000 */
[----:B------:R-:W-:-:S04]  /*9c80*/  ISETP.GE.AND P0, PT, R12, R208, PT ;  /* 0x000000d00c00720c */ /* 0x000fc80003f06270 */
[----:B------:R-:W-:Y:S02]  /*9c90*/  ISETP.LT.OR P0, PT, R12, R209, P0 ;  /* 0x000000d10c00720c */ /* 0x000fe40000701670 */
[----:B--2---:R-:W-:Y:S02]  /*9ca0*/  FSEL R165, R165, -INF , !P1 ;  /* 0xff800000a5a57808 */ /* 0x004fe40004800000 */
[----:B---3--:R-:W-:Y:S01]  /*9cb0*/  FSEL R161, R161, -INF , !P0 ;  /* 0xff800000a1a17808 */ /* 0x008fe20004000000 */
        /* <DEDUP_REMOVED lines=74> */
.L_x_2940:
[----:B------:R-:W-:-:S04]  /*a160*/  ULEA UR14, -UR8, URZ, 0x6 ;  /* 0x0000003f080e7291 */ /* 0x000fc8000f8e313f */
[----:B------:R-:W-:-:S12]  /*a170*/  USHF.R.S32.HI UR7, URZ, 0x1f, UR14 ;  /* 0x0000001f3f077899 */ /* 0x000fd8000801140e */
.L_x_2941:
[----:B------:R-:W-:Y:S01]  /*a180*/  IMAD.U32 R27, RZ, RZ, UR14 ;  /* 0x0000000eff1b7e24 */ /* 0x000fe2000f8e00ff */
[----:B------:R-:W-:Y:S01]  /*a190*/  @!P4 IADD3 R5, P0, R133, UR14, RZ ;  /* 0x0000000e8505cc10 */ /* 0x000fe2000ff1e0ff */
[----:B------:R-:W-:Y:S01]  /*a1a0*/  IMAD.U32 R7, RZ, RZ, UR14 ;  /* 0x0000000eff077e24 */ /* 0x000fe2000f8e00ff */
[----:B------:R-:W-:Y:S01]  /*a1b0*/  UIADD3 UR6, UP1, UP0, UR25, UR14, UR25 ;  /* 0x0000000e19067290 */ /* 0x000fe2000f83e019 */
[----:B------:R-:W-:Y:S01]  /*a1c0*/  IMAD.U32 R6, RZ, RZ, UR7 ;  /* 0x00000007ff067e24 */ /* 0x000fe2000f8e00ff */
[-C--:B------:R-:W-:Y:S01]  /*a1d0*/  @!P5 LEA R26, P1, R27, R216.reuse, 0x1 ;  /* 0x000000d81b1ad211 */ /* 0x080fe200078208ff */
[----:B------:R-:W-:Y:S01]  /*a1e0*/  IMAD.U32 R9, RZ, RZ, UR24 ;  /* 0x00000018ff097e24 */ /* 0x000fe2000f8e00ff */
[C---:B------:R-:W-:Y:S01]  /*a1f0*/  @!P4 IADD3.X R2, R134.reuse, UR7, RZ, P0, !PT ;  /* 0x000000078602cc10 */ /* 0x040fe200087fe4ff */
        /* <DEDUP_REMOVED lines=49> */
[----:B------:R-:W-:-:S02]  /*a510*/  @!P5 LEA R18, P1, R19, R216, 0x1 ;  /* 0x000000d81312d211 */ /* 0x000fc400078208ff */
[----:B------:R-:W-:Y:S01]  /*a520*/  @!P4 IADD3 R6, P0, R133, UR6, RZ ;  /* 0x000000068506cc10 */ /* 0x000fe2000ff1e0ff */
[----:B------:R-:W-:Y:S01]  /*a530*/  @!PT LDS RZ, [RZ] ;  /* 0x00000000fffff984 */ /* 0x000fe20000000800 */
[----:B------:R-:W-:Y:S01]  /*a540*/  @!PT LDS RZ, [RZ] ;  /* 0x00000000fffff984 */ /* 0x000fe20000000800 */
[----:B------:R-:W-:Y:S01]  /*a550*/  @!PT LDS RZ, [RZ] ;  /* 0x00000000fffff984 */ /* 0x000fe20000000800 */
[----:B------:R1:W-:Y:S01]  /*a560*/  @!P4 LDGSTS.E.BYPASS.LTC128B.128 [R206+0x8800], desc[UR22][R20.64+0x80] ;  /* 0x0880008014cecfae */ /* 0x0003e2000b901d56 */
[-C--:B------:R-:W-:Y:S02]  /*a570*/  @!P5 LEA.HI.X R19, R5, R215.reuse, R2, 0x1, P1 ;  /* 0x000000d70513d211 */ /* 0x080fe400008f0c02 */
[----:B------:R-:W-:Y:S01]  /*a580*/  @!P4 IADD3.X R5, R134, UR4, RZ, P0, !PT ;  /* 0x000000048605cc10 */ /* 0x000fe200087fe4ff */
[----:B------:R1:W-:Y:S01]  /*a590*/  @P2 STS.128 [R206+0xa800], RZ ;  /* 0x00a800ffce002388 */ /* 0x0003e20000000c00 */
[----:B------:R-:W-:Y:S01]  /*a5a0*/  @!P2 IADD3 R2, P0, R133, UR6, RZ ;  /* 0x000000068502ac10 */ /* 0x000fe2000ff1e0ff */
[----:B------:R-:W-:Y:S01]  /*a5b0*/  UIADD3 UR6, UP0, UR25, UR6, URZ ;  /* 0x0000000619067290 */ /* 0x000fe2000ff1e03f */
[----:B------:R-:W-:Y:S01]  /*a5c0*/  @!P4 LEA R32, P1, R6, UR12, 0x1 ;  /* 0x0000000c0620cc11 */ /* 0x000fe2000f8208ff */
        /* <DEDUP_REMOVED lines=9> */
[----:B------:R1:W-:Y:S03]  /*a660*/  @P5 STS.128 [R206+0x7000], RZ ;  /* 0x007000ffce005388 */ /* 0x0003e60000000c00 */
[----:B------:R-:W-:Y:S01]  /*a670*/  @!P2 LEA.HI.X R35, R2, UR13, R7, 0x1, P0 ;  /* 0x0000000d0223ac11 */ /* 0x000fe200080f0c07 */
[----:B------:R-:W-:Y:S01]  /*a680*/  IMAD.U32 R2, RZ, RZ, UR6 ;  /* 0x00000006ff027e24 */ /* 0x000fe2000f8e00ff */
[----:B------:R-:W-:Y:S01]  /*a690*/  @!P5 LEA R152, P1, R5, R216, 0x1 ;  /* 0x000000d80598d211 */ /* 0x000fe200078208ff */
[----:B------:R-:W-:Y:S01]  /*a6a0*/  IMAD.U32 R5, RZ, RZ, UR4 ;  /* 0x00000004ff057e24 */ /* 0x000fe2000f8e00ff */
[----:B------:R-:W-:Y:S01]  /*a6b0*/  @!P4 IADD3 R6, P0, R133, UR6, RZ ;  /* 0x000000068506cc10 */ /* 0x000fe2000ff1e0ff */
[----:B------:R-:W-:Y:S01]  /*a6c0*/  @!PT LDS RZ, [RZ] ;  /* 0x00000000fffff984 */ /* 0x000fe20000000800 */
[----:B------:R-:W-:Y:S01]  /*a6d0*/  @!PT LDS RZ, [RZ] ;  /* 0x00000000fffff984 */ /* 0x000fe20000000800 */
[----:B------:R-:W-:Y:S01]  /*a6e0*/  @!PT LDS RZ, [RZ] ;  /* 0x00000000fffff984 */ /* 0x000fe20000000800 */
[----:B------:R1:W-:Y:S03]  /*a6f0*/  @!P5 LDGSTS.E.BYPASS.LTC128B.128 [R206+0x7000], desc[UR22][R18.64] ;  /* 0x0700000012cedfae */ /* 0x0003e6000b901d56 */
[----:B------:R-:W-:Y:S01]  /*a700*/  @!P5 LEA.HI.X R153, R2, R215, R5, 0x1, P1 ;  /* 0x000000d70299d211 */ /* 0x000fe200008f0c05 */
[----:B------:R1:W-:Y:S01]  /*a710*/  @P4 STS.128 [R206+0x9000], RZ ;  /* 0x009000ffce004388 */ /* 0x0003e20000000c00 */
[----:B------:R-:W-:-:S02]  /*a720*/  @!P4 IADD3.X R5, R134, UR4, RZ, P0, !PT ;  /* 0x000000048605cc10 */ /* 0x000fc400087fe4ff */
        /* <DEDUP_REMOVED lines=25> */
[----:B------:R-:W-:-:S04]  /*a8c0*/  LEA R6, P0, R133, UR12, 0x1 ;  /* 0x0000000c85067c11 */ /* 0x000fc8000f8008ff */
[----:B------:R-:W-:-:S05]  /*a8d0*/  LEA.HI.X R7, R133, UR13, R134, 0x1, P0 ;  /* 0x0000000d85077c11 */ /* 0x000fca00080f0c86 */
[----:B------:R-:W-:Y:S01]  /*a8e0*/  @!PT LDS RZ, [RZ] ;  /* 0x00000000fffff984 */ /* 0x000fe20000000800 */
[----:B------:R-:W-:Y:S01]  /*a8f0*/  @!PT LDS RZ, [RZ] ;  /* 0x00000000fffff984 */ /* 0x000fe20000000800 */
[----:B------:R-:W-:Y:S01]  /*a900*/  @!PT LDS RZ, [RZ] ;  /* 0x00000000fffff984 */ /* 0x000fe20000000800 */
[----:B------:R2:W-:Y:S04]  /*a910*/  LDGSTS.E.BYPASS.LTC128B.128 [R206+0xb800], desc[UR22][R6.64+0x100] ;  /* 0x0b80010006ce7fae */ /* 0x0005e8000b901d56 */
.L_x_2943:
[----:B------:R-:W-:Y:S05]  /*a920*/  BSYNC B0 ;  /* 0x0000000000007941 */ /* 0x000fea0003800000 */
.L_x_2942:
[----:B------:R-:W0:Y:S01]  /*a930*/  LDGDEPBAR ;  /* 0x00000000000079af */ /* 0x000e220000000000 */
[----:B------:R-:W-:Y:S02]  /*a940*/  IMAD.U32 R5, RZ, RZ, UR14 ;  /* 0x0000000eff057e24 */ /* 0x000fe4000f8e00ff */
[----:B------:R-:W-:-:S03]  /*a950*/  IMAD.U32 R2, RZ, RZ, UR7 ;  /* 0x00000007ff027e24 */ /* 0x000fc6000f8e00ff */
[----:B------:R-:W-:-:S04]  /*a960*/  LEA R216, P0, R5, R216, 0x1 ;  /* 0x000000d805d87211 */ /* 0x000fc800078008ff */
[----:B------:R-:W-:-:S09]  /*a970*/  LEA.HI.X R215, R5, R215, R2, 0x1, P0 ;  /* 0x000000d705d77211 */ /* 0x000fd200000f0c02 */
.L_x_2939:
[----:B--2---:R-:W-:Y:S01]  /*a980*/  FMNMX.FTZ R6, R132, R15, !PT ;  /* 0x0000000f84067209 */ /* 0x004fe20007810000 */
[----:B-1----:R-:W-:Y:S01]  /*a990*/  LDSM.16.MT88.4 R24, [R193+0xc000] ;  /* 0x00c00000c118783b */ /* 0x002fe20000004200 */
        /* <DEDUP_REMOVED lines=44> */
[----:B------:R-:W-:Y:S01]  /*ac60*/  FMUL.FTZ R163, R157, UR16 ;  /* 0x000000109da37c20 */ /* 0x000fe20008410000 */
[----:B------:R-:W-:Y:S02]  /*ac70*/  FSEL R168, R168, RZ, P1 ;  /* 0x000000ffa8a87208 */ /* 0x000fe40000800000 */
[----:B------:R-:W-:Y:S02]  /*ac80*/  FSEL R5, R158, RZ, P1 ;  /* 0x000000ff9e057208 */ /* 0x000fe40000800000 */
[----:B------:R-:W-:Y:S01]  /*ac90*/  FSEL R163, R163, RZ, P0 ;  /* 0x000000ffa3a37208 */ /* 0x000fe20000000000 */
[--C-:B------:R-:W-:Y:S01]  /*aca0*/  FFMA.FTZ R154, R17, UR16, -R168.reuse ;  /* 0x00000010119a7c23 */ /* 0x100fe200080108a8 */
[--C-:B------:R-:W-:Y:S01]  /*acb0*/  FFMA.FTZ R156, R15, UR16, -R168.reuse ;  /* 0x000000100f9c7c23 */ /* 0x100fe200080108a8 */
[----:B------:R-:W1:Y:S01]  /*acc0*/  LDSM.16.MT88.4 R16, [R194+0xc000] ;  /* 0x00c00000c210783b */ /* 0x000e620000004200 */
[----:B------:R-:W-:Y:S01]  /*acd0*/  FADD.FTZ R5, R132, -R5 ;  /* 0x8000000584057221 */ /* 0x000fe20000010000 */
[--C-:B------:R-:W-:Y:S01]  /*ace0*/  FFMA.FTZ R159, R4, UR16, -R163.reuse ;  /* 0x00000010049f7c23 */ /* 0x100fe200080108a3 */
[----:B------:R-:W-:Y:S01]  /*acf0*/  FSEL R4, R157, RZ, P0 ;  /* 0x000000ff9d047208 */ /* 0x000fe20000000000 */
[--C-:B------:R-:W-:Y:S01]  /*ad00*/  FFMA.FTZ R2, R0, UR16, -R163.reuse ;  /* 0x0000001000027c23 */ /* 0x100fe200080108a3 */
[--C-:B------:R-:W-:Y:S01]  /*ad10*/  FFMA.FTZ R155, R13, UR16, -R168.reuse ;  /* 0x000000100d9b7c23 */ /* 0x100fe200080108a8 */
[----:B------:R-:W-:Y:S01]  /*ad20*/  FFMA.FTZ R153, R31, UR16, -R168 ;  /* 0x000000101f997c23 */ /* 0x000fe200080108a8 */
[--C-:B------:R-:W-:Y:S01]  /*ad30*/  FFMA.FTZ R152, R28, UR16, -R163.reuse ;  /* 0x000000101c987c23 */ /* 0x100fe200080108a3 */
[----:B------:R-:W-:Y:S01]  /*ad40*/  FADD.FTZ R4, R3, -R4 ;  /* 0x8000000403047221 */ /* 0x000fe20000010000 */
[--C-:B------:R-:W-:Y:S01]  /*ad50*/  FFMA.FTZ R0, R14, UR16, -R163.reuse ;  /* 0x000000100e007c23 */ /* 0x100fe200080108a3 */
[----:B------:R-:W-:Y:S01]  /*ad60*/  FMUL.FTZ R160, R5, UR16 ;  /* 0x0000001005a07c20 */ /* 0x000fe20008410000 */
[----:B------:R-:W-:Y:S01]  /*ad70*/  MUFU.EX2 R156, R156 ;  /* 0x0000009c009c7308 */ /* 0x000fe20000000800 */
[----:B------:R-:W-:Y:S01]  /*ad80*/  FMUL.FTZ R3, R4, UR16 ;  /* 0x0000001004037c20 */ /* 0x000fe20008410000 */
[--C-:B------:R-:W-:Y:S01]  /*ad90*/  FFMA.FTZ R170, R173, UR16, -R168.reuse ;  /* 0x00000010adaa7c23 */ /* 0x100fe200080108a8 */
[--C-:B------:R-:W-:Y:S01]  /*ada0*/  FFMA.FTZ R173, R139, UR16, -R168.reuse ;  /* 0x000000108bad7c23 */ /* 0x100fe200080108a8 */
[--C-:B------:R-:W-:Y:S01]  /*adb0*/  FFMA.FTZ R172, R137, UR16, -R168.reuse ;  /* 0x0000001089ac7c23 */ /* 0x100fe200080108a8 */
[--C-:B------:R-:W-:Y:S01]  /*adc0*/  FFMA.FTZ R175, R135, UR16, -R168.reuse ;  /* 0x0000001087af7c23 */ /* 0x100fe200080108a8 */
[----:B------:R-:W2:Y:S01]  /*add0*/  LDSM.16.MT88.4 R136, [R192+0x10000] ;  /* 0x01000000c088783b */ /* 0x000ea20000004200 */
[--C-:B------:R-:W-:Y:S01]  /*ade0*/  FFMA.FTZ R174, R174, UR16, -R163.reuse ;  /* 0x00000010aeae7c23 */ /* 0x100fe200080108a3 */
[----:B------:R-:W3:Y:S01]  /*adf0*/  MUFU.EX2 R155, R155 ;  /* 0x0000009b009b7308 */ /* 0x000ee20000000800 */
[--C-:B------:R-:W-:Y:S01]  /*ae00*/  FFMA.FTZ R177, R214, UR16, -R163.reuse ;  /* 0x00000010d6b17c23 */ /* 0x100fe200080108a3 */
[--C-:B------:R-:W-:Y:S01]  /*ae10*/  FFMA.FTZ R176, R148, UR16, -R163.reuse ;  /* 0x0000001094b07c23 */ /* 0x100fe200080108a3 */
[--C-:B------:R-:W-:Y:S01]  /*ae20*/  FFMA.FTZ R179, R150, UR16, -R163.reuse ;  /* 0x0000001096b37c23 */ /* 0x100fe200080108a3 */
[----:B------:R-:W-:Y:S01]  /*ae30*/  LDSM.16.MT88.4 R132, [R196+0xc800] ;  /* 0x00c80000c484783b */ /* 0x000fe20000004200 */
[--C-:B------:R-:W-:Y:S01]  /*ae40*/  FFMA.FTZ R178, R147, UR16, -R168.reuse ;  /* 0x0000001093b27c23 */ /* 0x100fe200080108a8 */
[--C-:B------:R-:W-:Y:S01]  /*ae50*/  FFMA.FTZ R213, R145, UR16, -R168.reuse ;  /* 0x0000001091d57c23 */ /* 0x100fe200080108a8 */
[--C-:B------:R-:W-:Y:S01]  /*ae60*/  FFMA.FTZ R220, R146, UR16, -R163.reuse ;  /* 0x0000001092dc7c23 */ /* 0x100fe200080108a3 */
[----:B------:R-:W-:Y:S01]  /*ae70*/  MUFU.EX2 R154, R154 ;  /* 0x0000009a009a7308 */ /* 0x000fe20000000800 */
[--C-:B------:R-:W-:Y:S01]  /*ae80*/  FFMA.FTZ R225, R144, UR16, -R163.reuse ;  /* 0x0000001090e17c23 */ /* 0x100fe200080108a3 */
[--C-:B------:R-:W-:Y:S01]  /*ae90*/  FFMA.FTZ R214, R143, UR16, -R168.reuse ;  /* 0x000000108fd67c23 */ /* 0x100fe200080108a8 */
[----:B------:R-:W-:Y:S01]  /*aea0*/  LDSM.16.MT88.4 R144, [R196+0xf000] ;  /* 0x00f00000c490783b */ /* 0x000fe20000004200 */
[----:B------:R-:W-:Y:S01]  /*aeb0*/  FFMA.FTZ R223, R141, UR16, -R168 ;  /* 0x000000108ddf7c23 */ /* 0x000fe200080108a8 */
[--C-:B------:R-:W-:Y:S01]  /*aec0*/  FFMA.FTZ R222, R142, UR16, -R163.reuse ;  /* 0x000000108ede7c23 */ /* 0x100fe200080108a3 */
[--C-:B------:R-:W-:Y:S01]  /*aed0*/  FFMA.FTZ R227, R140, UR16, -R163.reuse ;  /* 0x000000108ce37c23 */ /* 0x100fe200080108a3 */
[----:B------:R-:W-:Y:S01]  /*aee0*/  LDSM.16.MT88.4 R148, [R192+0xd000] ;  /* 0x00d00000c094783b */ /* 0x000fe20000004200 */
[----:B------:R-:W4:Y:S01]  /*aef0*/  MUFU.EX2 R153, R153 ;  /* 0x0000009900997308 */ /* 0x000f220000000800 */
[----:B---3--:R-:W-:Y:S01]  /*af00*/  F2FP.BF16.F32.PACK_AB R4, R155, R156 ;  /* 0x0000009c9b04723e */ /* 0x008fe200000010ff */
[--C-:B------:R-:W-:Y:S01]  /*af10*/  FFMA.FTZ R164, R164, UR16, -R163.reuse ;  /* 0x00000010a4a47c23 */ /* 0x100fe200080108a3 */
[----:B------:R-:W-:Y:S01]  /*af20*/  LDSM.16.MT88.4 R140, [R194+0xf000] ;  /* 0x00f00000c28c783b */ /* 0x000fe20000004200 */
[--C-:B------:R-:W-:Y:S01]  /*af30*/  FFMA.FTZ R162, R162, UR16, -R163.reuse ;  /* 0x00000010a2a27c23 */ /* 0x100fe200080108a3 */
[----:B------:R-:W-:-:S03]  /*af40*/  FFMA.FTZ R161, R161, UR16, -R163 ;  /* 0x00000010a1a17c23 */ /* 0x000fc600080108a3 */
        /* <DEDUP_REMOVED lines=316> */
.L_x_2936:
        /* <DEDUP_REMOVED lines=39> */
.L_x_2948:
        /* <DEDUP_REMOVED lines=47> */
[----:B------:R-:W-:Y:S02]  /*c870*/  IMAD.U32 R6, RZ, RZ, UR31 ;  /* 0x0000001fff067e24 */ /* 0x000fe4000f8e00ff */
[----:B------:R-:W-:Y:S01]  /*c880*/  IMAD.U32 R5, RZ, RZ, UR31 ;  /* 0x0000001fff057e24 */ /* 0x000fe2000f8e00ff */
        /* <DEDUP_REMOVED lines=9> */
[----:B------:R-:W-:Y:S01]  /*c920*/  IMAD.U32 R10, RZ, RZ, UR26 ;  /* 0x0000001aff0a7e24 */ /* 0x000fe2000f8e00ff */
[----:B------:R-:W-:Y:S05]  /*c930*/  UIADD3 UR26, UR33, -UR31, URZ ;  /* 0x8000001f211a7290 */ /* 0x000fea000fffe03f */
[----:B------:R-:W2:Y:S01]  /*c940*/  LDC.64 R4, c[0x0][0x238] ;  /* 0x00008e00ff047b82 */ /* 0x000ea20000000a00 */
[----:B------:R-:W-:Y:S01]  /*c950*/  UIMAD UR26, UR26, UR9, -0x40 ;  /* 0xffffffc01a1a74a4 */ /* 0x000fe2000f8e0209 */
[----:B------:R-:W-:Y:S01]  /*c960*/  MOV R12, UR28 ;  /* 0x0000001c000c7c02 */ /* 0x000fe20008000f00 */
[----:B------:R-:W-:Y:S02]  /*c970*/  IMAD.U32 R13, RZ, RZ, UR29 ;  /* 0x0000001dff0d7e24 */ /* 0x000fe4000f8e00ff */
[----:B------:R-:W-:Y:S01]  /*c980*/  USHF.R.S32.HI UR12, URZ, 0x1f, UR26 ;  /* 0x0000001f3f0c7899 */ /* 0x000fe2000801141a */
[----:B------:R-:W-:Y:S02]  /*c990*/  MOV R11, UR27 ;  /* 0x0000001b000b7c02 */ /* 0x000fe40008000f00 */
        /* <DEDUP_REMOVED lines=12> */
.L_x_2945:
[----:B------:R-:W-:Y:S01]  /*ca60*/  IADD3 R3, P1, R205, R224, RZ ;  /* 0x000000e0cd037210 */ /* 0x000fe20007f3e0ff */
[----:B------:R-:W-:Y:S01]  /*ca70*/  @P5 STS.128 [R206+0xc000], RZ ;  /* 0x00c000ffce005388 */ /* 0x000fe20000000c00 */
[-C--:B------:R-:W-:Y:S02]  /*ca80*/  LEA R222, P0, R224, R218.reuse, 0x1 ;  /* 0x000000dae0de7211 */ /* 0x080fe400078008ff */
        /* <DEDUP_REMOVED lines=11> */
[----:B------:R-:W-:Y:S02]  /*cb40*/  @!P2 LEA R228, P0, R3, R218, 0x1 ;  /* 0x000000da03e4a211 */ /* 0x000fe400078008ff */
[----:B------:R-:W-:Y:S01]  /*cb50*/  IADD3 R225, P6, R205, R3, RZ ;  /* 0x00000003cde17210 */ /* 0x000fe20007fde0ff */
[----:B------:R-:W-:Y:S01]  /*cb60*/  @!PT LDS RZ, [RZ] ;  /* 0x00000000fffff984 */ /* 0x000fe20000000800 */
[----:B------:R-:W-:Y:S01]  /*cb70*/  @!PT LDS RZ, [RZ] ;  /* 0x00000000fffff984 */ /* 0x000fe20000000800 */
[----:B------:R-:W-:Y:S01]  /*cb80*/  @!PT LDS RZ, [RZ] ;  /* 0x00000000fffff984 */ /* 0x000fe20000000800 */
[----:B------:R-:W-:Y:S01]  /*cb90*/  @!P4 LDGSTS.E.BYPASS.LTC128B.128 [R206+0xe000], desc[UR22][R222.64+0x80] ;  /* 0x0e000080dececfae */ /* 0x000fe2000b901d56 */
[-C--:B------:R-:W-:Y:S02]  /*cba0*/  @!P2 LEA.HI.X R229, R3, R221.reuse, R220, 0x1, P0 ;  /* 0x000000dd03e5a211 */ /* 0x080fe400000f0cdc */
[C---:B------:R-:W-:Y:S01]  /*cbb0*/  IADD3.X R220, R204.reuse, R220, RZ, P6, !PT ;  /* 0x000000dcccdc7210 */ /* 0x040fe200037fe4ff */
        /* <DEDUP_REMOVED lines=34> */
[----:B------:R-:W-:Y:S01]  /*cde0*/  ISETP.LT.AND P0, PT, R203, UR10, PT ;  /* 0x0000000acb007c0c */ /* 0x000fe2000bf01270 */
[----:B------:R-:W-:Y:S01]  /*cdf0*/  @P5 STS.128 [R206+0xd000], RZ ;  /* 0x00d000ffce005388 */ /* 0x000fe20000000c00 */
[----:B------:R-:W-:Y:S03]  /*ce00*/  MOV R221, R223 ;  /* 0x000000df00dd7202 */ /* 0x000fe60000000f00 */
        /* <DEDUP_REMOVED lines=226> */
[----:B------:R-:W1:Y:S01]  /*dc30*/  MUFU.TANH R229, R229 ;  /* 0x000000e500e57308 */ /* 0x000e620000002400 */
[----:B------:R-:W-:Y:S09]  /*dc40*/  FMUL.FTZ R248, R35, UR14 ;  /* 0x0000000e23f87c20 */ /* 0x000ff20008410000 */
        /* <DEDUP_REMOVED lines=20> */
[----:B------:R-:W1:Y:S10]  /*dd90*/  MUFU.TANH R246, R246 ;  /* 0x000000f600f67308 */ /* 0x000e740000002400 */
[----:B------:R-:W1:Y:S10]  /*dda0*/  MUFU.TANH R252, R252 ;  /* 0x000000fc00fc7308 */ /* 0x000e740000002400 */
[----:B------:R-:W1:Y:S10]  /*ddb0*/  MUFU.TANH R250, R250 ;  /* 0x000000fa00fa7308 */ /* 0x000e740000002400 */
[----:B------:R-:W1:Y:S10]  /*ddc0*/  MUFU.TANH R249, R249 ;  /* 0x000000f900f97308 */ /* 0x000e740000002400 */
        /* <DEDUP_REMOVED lines=70> */
.L_x_2947:
        /* <DEDUP_REMOVED lines=89> */
.L_x_2946:
[----:B------:R-:W-:Y:S01]  /*e7c0*/  MOV R5, UR10 ;  /* 0x0000000a00057c02 */ /* 0x000fe20008000f00 */
[----:B--2---:R-:W-:Y:S03]  /*e7d0*/  LDSM.16.MT88.4 R24, [R194+0xc000] ;  /* 0x00c00000c218783b */ /* 0x004fe60000004200 */
[----:B------:R-:W-:Y:S04]  /*e7e0*/  LEA R4, R5, R212, 0x6 ;  /* 0x000000d405047211 */ /* 0x000fe800078e30ff */
[C---:B------:R-:W-:Y:S01]  /*e7f0*/  IADD3 R5, R4.reuse, 0x1, RZ ;  /* 0x0000000104057810 */ /* 0x040fe20007ffe0ff */
[C---:B------:R-:W-:Y:S01]  /*e800*/  VIADD R6, R4.reuse, 0x8 ;  /* 0x0000000804067836 */ /* 0x040fe20000000000 */
[CC--:B------:R-:W-:Y:S01]  /*e810*/  ISETP.GE.AND P6, PT, R4.reuse, R211.reuse, PT ;  /* 0x000000d30400720c */ /* 0x0c0fe20003fc6270 */
[----:B------:R-:W-:Y:S01]  /*e820*/  VIADD R8, R4, 0x18 ;  /* 0x0000001804087836 */ /* 0x000fe20000000000 */
[CC--:B------:R-:W-:Y:S01]  /*e830*/  ISETP.GE.AND P5, PT, R5.reuse, R211.reuse, PT ;  /* 0x000000d30500720c */ /* 0x0c0fe20003fa6270 */
[----:B------:R-:W-:Y:S01]  /*e840*/  LDSM.16.MT88.4 R28, [R193+0xc000] ;  /* 0x00c00000c11c783b */ /* 0x000fe20000004200 */
[C---:B------:R-:W-:Y:S02]  /*e850*/  ISETP.GE.AND P0, PT, R6.reuse, R211, PT ;  /* 0x000000d30600720c */ /* 0x040fe40003f06270 */
[----:B------:R-:W-:Y:S02]  /*e860*/  ISETP.GE.AND P4, PT, R6, R209, PT ;  /* 0x000000d10600720c */ /* 0x000fe40003f86270 */
[-C--:B------:R-:W-:Y:S02]  /*e870*/  ISETP.GE.OR P5, PT, R5, R210.reuse, !P5 ;  /* 0x000000d20500720c */ /* 0x080fe40006fa6670 */
[-C--:B------:R-:W-:Y:S02]  /*e880*/  ISETP.GE.OR P6, PT, R4, R210.reuse, !P6 ;  /* 0x000000d20400720c */ /* 0x080fe400077c6670 */
[C---:B------:R-:W-:Y:S02]  /*e890*/  ISETP.GE.OR P0, PT, R6.reuse, R210, !P0 ;  /* 0x000000d20600720c */ /* 0x040fe40004706670 */
[----:B------:R-:W-:Y:S02]  /*e8a0*/  ISETP.GE.OR P4, PT, R6, R208, !P4 ;  /* 0x000000d00600720c */ /* 0x000fe40006786670 */
[C---:B------:R-:W-:Y:S02]  /*e8b0*/  IADD3 R7, R4.reuse, 0x9, RZ ;  /* 0x0000000904077810 */ /* 0x040fe40007ffe0ff */
[----:B------:R-:W-:Y:S02]  /*e8c0*/  IADD3 R6, R4, 0x10, RZ ;  /* 0x0000001004067810 */ /* 0x000fe40007ffe0ff */
[----:B------:R-:W-:Y:S02]  /*e8d0*/  FSEL R12, R3, -INF , !P6 ;  /* 0xff800000030c7808 */ /* 0x000fe40007000000 */
[----:B------:R-:W-:Y:S02]  /*e8e0*/  FSEL R220, R220, -INF , !P5 ;  /* 0xff800000dcdc7808 */ /* 0x000fe40006800000 */
[CC--:B------:R-:W-:Y:S02]  /*e8f0*/  ISETP.GE.AND P6, PT, R7.reuse, R211.reuse, PT ;  /* 0x000000d30700720c */ /* 0x0c0fe40003fc6270 */
[CC--:B------:R-:W-:Y:S02]  /*e900*/  ISETP.GE.AND P5, PT, R6.reuse, R211.reuse, PT ;  /* 0x000000d30600720c */ /* 0x0c0fe40003fa6270 */
[-C--:B------:R-:W-:Y:S02]  /*e910*/  ISETP.GE.OR P6, PT, R7, R210.reuse, !P6 ;  /* 0x000000d20700720c */ /* 0x080fe400077c6670 */
[-C--:B------:R-:W-:Y:S02]  /*e920*/  ISETP.GE.OR P5, PT, R6, R210.reuse, !P5 ;  /* 0x000000d20600720c */ /* 0x080fe40006fa6670 */
[----:B------:R-:W-:Y:S02]  /*e930*/  IADD3 R3, R4, 0x11, RZ ;  /* 0x0000001104037810 */ /* 0x000fe40007ffe0ff */
[----:B-1----:R-:W-:Y:S02]  /*e940*/  FSEL R10, R227, -INF , !P0 ;  /* 0xff800000e30a7808 */ /* 0x002fe40004000000 */
[----:B------:R-:W-:Y:S02]  /*e950*/  FSEL R228, R228, -INF , !P6 ;  /* 0xff800000e4e47808 */ /* 0x000fe40007000000 */
[----:B------:R-:W-:Y:S02]  /*e960*/  FSEL R162, R233, -INF , !P5 ;  /* 0xff800000e9a27808 */ /* 0x000fe40006800000 */
[----:B------:R-:W-:Y:S02]  /*e970*/  ISETP.GE.AND P5, PT, R8, R211, PT ;  /* 0x000000d30800720c */ /* 0x000fe40003fa6270 */
[-C--:B------:R-:W-:Y:S02]  /*e980*/  ISETP.GE.AND P2, PT, R5, R209.reuse, PT ;  /* 0x000000d10500720c */ /* 0x080fe40003f46270 */
[-C--:B------:R-:W-:Y:S02]  /*e990*/  ISETP.GE.AND P1, PT, R4, R209.reuse, PT ;  /* 0x000000d10400720c */ /* 0x080fe40003f26270 */
[----:B------:R-:W-:Y:S02]  /*e9a0*/  ISETP.GE.AND P0, PT, R6, R209, PT ;  /* 0x000000d10600720c */ /* 0x000fe40003f06270 */
[----:B------:R-:W-:Y:S02]  /*e9b0*/  ISETP.GE.AND P6, PT, R3, R211, PT ;  /* 0x000000d30300720c */ /* 0x000fe40003fc6270 */
[----:B------:R-:W-:Y:S02]  /*e9c0*/  ISETP.GE.OR P5, PT, R8, R210, !P5 ;  /* 0x000000d20800720c */ /* 0x000fe40006fa6670 */
        /* <DEDUP_REMOVED lines=9> */
[----:B------:R-:W-:Y:S02]  /*ea60*/  ISETP.GE.AND P1, PT, R7, R209, PT ;  /* 0x000000d10700720c */ /* 0x000fe40003f26270 */
[----:B------:R-:W-:Y:S02]  /*ea70*/  ISETP.GE.AND P2, PT, R6, R211, PT ;  /* 0x000000d30600720c */ /* 0x000fe40003f46270 */
[-C--:B------:R-:W-:Y:S02]  /*ea80*/  ISETP.GE.AND P5, PT, R8, R209.reuse, PT ;  /* 0x000000d10800720c */ /* 0x080fe40003fa6270 */
[-C--:B------:R-:W-:Y:S02]  /*ea90*/  ISETP.GE.AND P6, PT, R3, R209.reuse, PT ;  /* 0x000000d10300720c */ /* 0x080fe40003fc6270 */
[----:B------:R-:W-:Y:S02]  /*eaa0*/  ISETP.GE.OR P2, PT, R6, R210, !P2 ;  /* 0x000000d20600720c */ /* 0x000fe40005746670 */
[-C--:B------:R-:W-:Y:S02]  /*eab0*/  ISETP.GE.OR P5, PT, R8, R208.reuse, !P5 ;  /* 0x000000d00800720c */ /* 0x080fe40006fa6670 */
[-C--:B------:R-:W-:Y:S02]  /*eac0*/  ISETP.GE.OR P1, PT, R7, R208.reuse, !P1 ;  /* 0x000000d00700720c */ /* 0x080fe40004f26670 */
[-C--:B------:R-:W-:Y:S02]  /*ead0*/  ISETP.GE.OR P6, PT, R3, R208.reuse, !P6 ;  /* 0x000000d00300720c */ /* 0x080fe400077c6670 */
[C---:B------:R-:W-:Y:S02]  /*eae0*/  IADD3 R3, R4.reuse, 0x20, RZ ;  /* 0x0000002004037810 */ /* 0x040fe40007ffe0ff */
[----:B------:R-:W-:Y:S02]  /*eaf0*/  IADD3 R8, R4, 0x21, RZ ;  /* 0x0000002104087810 */ /* 0x000fe40007ffe0ff */
[----:B------:R-:W-:Y:S02]  /*eb00*/  FSEL R7, R226, -INF , !P4 ;  /* 0xff800000e2077808 */ /* 0x000fe40006000000 */
[----:B------:R-:W-:Y:S02]  /*eb10*/  FSEL R140, R237, -INF , !P2 ;  /* 0xff800000ed8c7808 */ /* 0x000fe40005000000 */
[----:B------:R-:W-:Y:S02]  /*eb20*/  ISETP.GE.AND P4, PT, R6, R209, PT ;  /* 0x000000d10600720c */ /* 0x000fe40003f86270 */
[----:B------:R-:W-:Y:S02]  /*eb30*/  FSEL R229, R229, -INF , !P1 ;  /* 0xff800000e5e57808 */ /* 0x000fe40004800000 */
[-C--:B------:R-:W-:Y:S02]  /*eb40*/  ISETP.GE.AND P2, PT, R3, R211.reuse, PT ;  /* 0x000000d30300720c */ /* 0x080fe40003f46270 */
[----:B------:R-:W-:Y:S02]  /*eb50*/  ISETP.GE.AND P1, PT, R8, R211, PT ;  /* 0x000000d30800720c */ /* 0x000fe40003f26270 */
[----:B------:R-:W-:Y:S01]  /*eb60*/  ISETP.GE.OR P4, PT, R6, R208, !P4 ;  /* 0x000000d00600720c */ /* 0x000fe20006786670 */
[----:B------:R-:W-:Y:S01]  /*eb70*/  VIADD R6, R4, 0x28 ;  /* 0x0000002804067836 */ /* 0x000fe20000000000 */
[----:B------:R-:W-:Y:S02]  /*eb80*/  FSEL R171, R231, -INF , !P0 ;  /* 0xff800000e7ab7808 */ /* 0x000fe40004000000 */
[CC--:B------:R-:W-:Y:S02]  /*eb90*/  ISETP.GE.OR P1, PT, R8.reuse, R210.reuse, !P1 ;  /* 0x000000d20800720c */ /* 0x0c0fe40004f26670 */
[----:B------:R-:W-:Y:S02]  /*eba0*/  ISETP.GE.OR P2, PT, R3, R210, !P2 ;  /* 0x000000d20300720c */ /* 0x000fe40005746670 */
[----:B------:R-:W-:Y:S02]  /*ebb0*/  ISETP.GE.AND P0, PT, R8, R209, PT ;  /* 0x000000d10800720c */ /* 0x000fe40003f06270 */
[----:B------:R-:W-:Y:S02]  /*ebc0*/  FSEL R172, R242, -INF , !P1 ;  /* 0xff800000f2ac7808 */ /* 0x000fe40004800000 */
[----:B------:R-:W-:Y:S02]  /*ebd0*/  FSEL R170, R243, -INF , !P2 ;  /* 0xff800000f3aa7808 */ /* 0x000fe40005000000 */
[----:B------:R-:W-:Y:S02]  /*ebe0*/  ISETP.GE.AND P1, PT, R6, R211, PT ;  /* 0x000000d30600720c */ /* 0x000fe40003f26270 */
[-C--:B------:R-:W-:Y:S02]  /*ebf0*/  ISETP.GE.AND P2, PT, R3, R209.reuse, PT ;  /* 0x000000d10300720c */ /* 0x080fe40003f46270 */
[----:B------:R-:W-:Y:S02]  /*ec00*/  ISETP.GE.OR P0, PT, R8, R208, !P0 ;  /* 0x000000d00800720c */ /* 0x000fe40004706670 */
[----:B------:R-:W-:Y:S02]  /*ec10*/  FMNMX.FTZ R8, R5, R2, !PT ;  /* 0x0000000205087209 */ /* 0x000fe40007810000 */
[----:B------:R-:W-:Y:S02]  /*ec20*/  ISETP.GE.OR P1, PT, R6, R210, !P1 ;  /* 0x000000d20600720c */ /* 0x000fe40004f26670 */
[----:B------:R-:W-:Y:S02]  /*ec30*/  ISETP.GE.OR P2, PT, R3, R208, !P2 ;  /* 0x000000d00300720c */ /* 0x000fe40005746670 */
[----:B------:R-:W-:Y:S02]  /*ec40*/  FMNMX.FTZ R8, R225, R8, !PT ;  /* 0x00000008e1087209 */ /* 0x000fe40007810000 */
[----:B------:R-:W-:Y:S02]  /*ec50*/  IADD3 R3, R4, 0x29, RZ ;  /* 0x0000002904037810 */ /* 0x000fe40007ffe0ff */
[----:B------:R-:W-:Y:S02]  /*ec60*/  FSEL R146, R245, -INF , !P1 ;  /* 0xff800000f5927808 */ /* 0x000fe40004800000 */
[----:B------:R-:W-:Y:S02]  /*ec70*/  FSEL R169, R230, -INF , !P6 ;  /* 0xff800000e6a97808 */ /* 0x000fe40007000000 */
[----:B------:R-:W-:Y:S02]  /*ec80*/  FMNMX.FTZ R9, R12, R0, !PT ;  /* 0x000000000c097209 */ /* 0x000fe40007810000 */
[----:B------:R-:W-:Y:S02]  /*ec90*/  FMNMX.FTZ R8, R7, R8, !PT ;  /* 0x0000000807087209 */ /* 0x000fe40007810000 */
[C---:B------:R-:W-:Y:S02]  /*eca0*/  ISETP.GE.AND P6, PT, R6.reuse, R209, PT ;  /* 0x000000d10600720c */ /* 0x040fe40003fc6270 */
[C---:B------:R-:W-:Y:S02]  /*ecb0*/  ISETP.GE.AND P1, PT, R3.reuse, R211, PT ;  /* 0x000000d30300720c */ /* 0x040fe40003f26270 */
[----:B------:R-:W-:Y:S02]  /*ecc0*/  ISETP.GE.OR P6, PT, R6, R208, !P6 ;  /* 0x000000d00600720c */ /* 0x000fe400077c6670 */
[----:B------:R-:W-:Y:S02]  /*ecd0*/  FMNMX.FTZ R9, R220, R9, !PT ;  /* 0x00000009dc097209 */ /* 0x000fe40007810000 */
[----:B------:R-:W-:Y:S02]  /*ece0*/  ISETP.GE.OR P1, PT, R3, R210, !P1 ;  /* 0x000000d20300720c */ /* 0x000fe40004f26670 */
[----:B------:R-:W-:Y:S02]  /*ecf0*/  FMNMX.FTZ R8, R229, R8, !PT ;  /* 0x00000008e5087209 */ /* 0x000fe40007810000 */
[----:B------:R-:W-:Y:S02]  /*ed00*/  IADD3 R6, R4, 0x30, RZ ;  /* 0x0000003004067810 */ /* 0x000fe40007ffe0ff */
[----:B------:R-:W-:Y:S02]  /*ed10*/  FSEL R143, R235, -INF , !P5 ;  /* 0xff800000eb8f7808 */ /* 0x000fe40006800000 */
[----:B------:R-:W-:Y:S02]  /*ed20*/  ISETP.GE.AND P5, PT, R3, R209, PT ;  /* 0x000000d10300720c */ /* 0x000fe40003fa6270 */
[----:B------:R-:W-:Y:S02]  /*ed30*/  FSEL R144, R244, -INF , !P1 ;  /* 0xff800000f4907808 */ /* 0x000fe40004800000 */
[----:B------:R-:W-:Y:S02]  /*ed40*/  FSEL R141, R234, -INF , !P4 ;  /* 0xff800000ea8d7808 */ /* 0x000fe40006000000 */
[----:B------:R-:W-:Y:S02]  /*ed50*/  FMNMX.FTZ R9, R10, R9, !PT ;  /* 0x000000090a097209 */ /* 0x000fe40007810000 */
[----:B------:R-:W-:Y:S02]  /*ed60*/  FMNMX.FTZ R8, R171, R8, !PT ;  /* 0x00000008ab087209 */ /* 0x000fe40007810000 */
[C---:B------:R-:W-:Y:S02]  /*ed70*/  ISETP.GE.AND P1, PT, R6.reuse, R211, PT ;  /* 0x000000d30600720c */ /* 0x040fe40003f26270 */
[----:B------:R-:W-:Y:S02]  /*ed80*/  ISETP.GE.AND P4, PT, R6, R209, PT ;  /* 0x000000d10600720c */ /* 0x000fe40003f86270 */
[----:B------:R-:W-:Y:S02]  /*ed90*/  ISETP.GE.OR P5, PT, R3, R208, !P5 ;  /* 0x000000d00300720c */ /* 0x000fe40006fa6670 */
[----:B------:R-:W-:Y:S02]  /*eda0*/  FMNMX.FTZ R8, R169, R8, !PT ;  /* 0x00000008a9087209 */ /* 0x000fe40007810000 */
[----:B------:R-:W-:Y:S02]  /*edb0*/  FMNMX.FTZ R3, R228, R9, !PT ;  /* 0x00000009e4037209 */ /* 0x000fe40007810000 */
[C---:B------:R-:W-:Y:S02]  /*edc0*/  ISETP.GE.OR P1, PT, R6.reuse, R210, !P1 ;  /* 0x000000d20600720c */ /* 0x040fe40004f26670 */
[----:B------:R-:W-:Y:S02]  /*edd0*/  ISETP.GE.OR P4, PT, R6, R208, !P4 ;  /* 0x000000d00600720c */ /* 0x000fe40006786670 */
[----:B------:R-:W-:Y:S02]  /*ede0*/  IADD3 R6, R4, 0x31, RZ ;  /* 0x0000003104067810 */ /* 0x000fe40007ffe0ff */
[----:B------:R-:W-:Y:S02]  /*edf0*/  FMNMX.FTZ R8, R143, R8, !PT ;  /* 0x000000088f087209 */ /* 0x000fe40007810000 */
[----:B------:R-:W-:Y:S02]  /*ee00*/  FMNMX.FTZ R3, R162, R3, !PT ;  /* 0x00000003a2037209 */ /* 0x000fe40007810000 */
[----:B------:R-:W-:Y:S02]  /*ee10*/  FSEL R164, R17, -INF , !P1 ;  /* 0xff80000011a47808 */ /* 0x000fe40004800000 */
[----:B------:R-:W-:Y:S01]  /*ee20*/  ISETP.GE.AND P1, PT, R6, R211, PT ;  /* 0x000000d30600720c */ /* 0x000fe20003f26270 */
[----:B------:R-:W-:Y:S01]  /*ee30*/  LDSM.16.MT88.4 R16, [R196+0xc000] ;  /* 0x00c00000c410783b */ /* 0x000fe20000004200 */
[----:B------:R-:W-:Y:S02]  /*ee40*/  FMNMX.FTZ R8, R141, R8, !PT ;  /* 0x000000088d087209 */ /* 0x000fe40007810000 */
[----:B------:R-:W-:Y:S01]  /*ee50*/  FMNMX.FTZ R9, R160, R3, !PT ;  /* 0x00000003a0097209 */ /* 0x000fe20007810000 */
[----:B------:R-:W-:Y:S01]  /*ee60*/  VIADD R3, R4, 0x38 ;  /* 0x0000003804037836 */ /* 0x000fe20000000000 */
[----:B------:R-:W-:Y:S02]  /*ee70*/  FSEL R175, R239, -INF , !P2 ;  /* 0xff800000efaf7808 */ /* 0x000fe40005000000 */
[----:B------:R-:W-:Y:S02]  /*ee80*/  ISETP.GE.OR P1, PT, R6, R210, !P1 ;  /* 0x000000d20600720c */ /* 0x000fe40004f26670 */
[----:B------:R-:W-:Y:S02]  /*ee90*/  IADD3 R4, R4, 0x39, RZ ;  /* 0x0000003904047810 */ /* 0x000fe40007ffe0ff */
[----:B------:R-:W-:Y:S02]  /*eea0*/  FMNMX.FTZ R9, R142, R9, !PT ;  /* 0x000000098e097209 */ /* 0x000fe40007810000 */
[----:B------:R-:W-:Y:S02]  /*eeb0*/  FMNMX.FTZ R8, R175, R8, !PT ;  /* 0x00000008af087209 */ /* 0x000fe40007810000 */
[----:B------:R-:W-:Y:S02]  /*eec0*/  FSEL R173, R236, -INF , !P0 ;  /* 0xff800000ecad7808 */ /* 0x000fe40004000000 */
[----:B------:R-:W-:Y:S02]  /*eed0*/  FSEL R154, R251, -INF , !P1 ;  /* 0xff800000fb9a7808 */ /* 0x000fe40004800000 */
        /* <DEDUP_REMOVED lines=9> */
[----:B------:R-:W-:Y:S02]  /*ef70*/  ISETP.GE.AND P0, PT, R6, R209, PT ;  /* 0x000000d10600720c */ /* 0x000fe40003f06270 */
[----:B------:R-:W-:Y:S02]  /*ef80*/  FSEL R150, R250, -INF , !P1 ;  /* 0xff800000fa967808 */ /* 0x000fe40004800000 */
[----:B------:R-:W-:Y:S02]  /*ef90*/  ISETP.GE.OR P2, PT, R3, R210, !P2 ;  /* 0x000000d20300720c */ /* 0x000fe40005746670 */
[----:B------:R-:W-:Y:S02]  /*efa0*/  FSEL R153, R247, -INF , !P4 ;  /* 0xff800000f7997808 */ /* 0x000fe40006000000 */
[----:B------:R-:W-:Y:S02]  /*efb0*/  FMNMX.FTZ R8, R145, R8, !PT ;  /* 0x0000000891087209 */ /* 0x000fe40007810000 */
[----:B------:R-:W-:Y:S02]  /*efc0*/  FMNMX.FTZ R9, R172, R9, !PT ;  /* 0x00000009ac097209 */ /* 0x000fe40007810000 */
[----:B------:R-:W-:Y:S02]  /*efd0*/  ISETP.GE.OR P0, PT, R6, R208, !P0 ;  /* 0x000000d00600720c */ /* 0x000fe40004706670 */
        /* <DEDUP_REMOVED lines=9> */
[----:B------:R-:W-:Y:S02]  /*f070*/  FMNMX.FTZ R8, R151, R8, !PT ;  /* 0x0000000897087209 */ /* 0x000fe40007810000 */
[----:B------:R-:W-:Y:S02]  /*f080*/  ISETP.GE.OR P2, PT, R4, R208, !P2 ;  /* 0x000000d00400720c */ /* 0x000fe40005746670 */
[----:B------:R-:W-:Y:S02]  /*f090*/  FMNMX.FTZ R8, R149, R8, !PT ;  /* 0x0000000895087209 */ /* 0x000fe40007810000 */
[----:B------:R-:W-:Y:S02]  /*f0a0*/  FMNMX.FTZ R9, R164, R9, !PT ;  /* 0x00000009a4097209 */ /* 0x000fe40007810000 */
[----:B------:R-:W-:Y:S02]  /*f0b0*/  FSEL R133, R248, -INF , !P2 ;  /* 0xff800000f8857808 */ /* 0x000fe40005000000 */
        /* <DEDUP_REMOVED lines=20> */
[--C-:B------:R-:W-:Y:S01]  /*f200*/  FFMA.FTZ R157, R10, UR4, -R155.reuse ;  /* 0x000000040a9d7c23 */ /* 0x100fe2000801089b */
[--C-:B------:R-:W-:Y:S01]  /*f210*/  FFMA.FTZ R156, R228, UR4, -R155.reuse ;  /* 0x00000004e49c7c23 */ /* 0x100fe2000801089b */
[--C-:B------:R-:W-:Y:S01]  /*f220*/  FFMA.FTZ R163, R5, UR4, -R148.reuse ;  /* 0x0000000405a37c23 */ /* 0x100fe20008010894 */
[----:B------:R-:W-:Y:S01]  /*f230*/  FSEL R5, R132, RZ, P1 ;  /* 0x000000ff84057208 */ /* 0x000fe20000800000 */
[--C-:B------:R-:W-:Y:S01]  /*f240*/  FFMA.FTZ R135, R225, UR4, -R148.reuse ;  /* 0x00000004e1877c23 */ /* 0x100fe20008010894 */
[--C-:B------:R-:W-:Y:S01]  /*f250*/  FFMA.FTZ R134, R7, UR4, -R148.reuse ;  /* 0x0000000407867c23 */ /* 0x100fe20008010894 */
[----:B------:R-:W-:Y:S01]  /*f260*/  FFMA.FTZ R159, R229, UR4, -R148 ;  /* 0x00000004e59f7c23 */ /* 0x000fe20008010894 */
[----:B------:R-:W-:Y:S01]  /*f270*/  MUFU.EX2 R161, R161 ;  /* 0x000000a100a17308 */ /* 0x000fe20000000800 */
[----:B------:R-:W-:Y:S01]  /*f280*/  FADD.FTZ R0, -R5, R0 ;  /* 0x0000000005007221 */ /* 0x000fe20000010100 */
[----:B------:R-:W-:Y:S01]  /*f290*/  FSEL R5, R3, RZ, P0 ;  /* 0x000000ff03057208 */ /* 0x000fe20000000000 */
[--C-:B------:R-:W-:Y:S01]  /*f2a0*/  FFMA.FTZ R167, R140, UR4, -R155.reuse ;  /* 0x000000048ca77c23 */ /* 0x100fe2000801089b */
[----:B------:R-:W-:Y:S01]  /*f2b0*/  FFMA.FTZ R168, R141, UR4, -R148 ;  /* 0x000000048da87c23 */ /* 0x000fe20008010894 */
[----:B------:R-:W-:Y:S01]  /*f2c0*/  FMUL.FTZ R6, R0, UR4 ;  /* 0x0000000400067c20 */ /* 0x000fe20008410000 */
[--C-:B------:R-:W-:Y:S01]  /*f2d0*/  FFMA.FTZ R179, R144, UR4, -R155.reuse ;  /* 0x0000000490b37c23 */ /* 0x100fe2000801089b */
[----:B------:R-:W-:Y:S03]  /*f2e0*/  FADD.FTZ R0, -R5, R2 ;  /* 0x0000000205007221 */ /* 0x000fe60000010100 */
[----:B------:R-:W1:Y:S01]  /*f2f0*/  MUFU.EX2 R158, R158 ;  /* 0x0000009e009e7308 */ /* 0x000e620000000800 */
[--C-:B------:R-:W-:Y:S01]  /*f300*/  FFMA.FTZ R176, R145, UR4, -R148.reuse ;  /* 0x0000000491b07c23 */ /* 0x100fe20008010894 */
[--C-:B------:R-:W-:Y:S01]  /*f310*/  FFMA.FTZ R223, R154, UR4, -R155.reuse ;  /* 0x000000049adf7c23 */ /* 0x100fe2000801089b */
[----:B------:R-:W-:Y:S01]  /*f320*/  FMUL.FTZ R8, R0, UR4 ;  /* 0x0000000400087c20 */ /* 0x000fe20008410000 */
        /* <DEDUP_REMOVED lines=14> */
[--C-:B------:R-:W-:Y:S01]  /*f410*/  FFMA.FTZ R174, R175, UR4, -R148.reuse ;  /* 0x00000004afae7c23 */ /* 0x100fe20008010894 */
[--C-:B------:R-:W-:Y:S01]  /*f420*/  FFMA.FTZ R175, R147, UR4, -R148.reuse ;  /* 0x0000000493af7c23 */ /* 0x100fe20008010894 */
[--C-:B------:R-:W-:Y:S01]  /*f430*/  FFMA.FTZ R170, R170, UR4, -R155.reuse ;  /* 0x00000004aaaa7c23 */ /* 0x100fe2000801089b */
[----:B------:R-:W-:Y:S01]  /*f440*/  LDSM.16.MT88.4 R144, [R192+0xf000] ;  /* 0x00f00000c090783b */ /* 0x000fe20000004200 */
[--C-:B------:R-:W-:Y:S01]  /*f450*/  FFMA.FTZ R173, R173, UR4, -R148.reuse ;  /* 0x00000004adad7c23 */ /* 0x100fe20008010894 */
[----:B------:R-:W-:Y:S03]  /*f460*/  FFMA.FTZ R148, R133, UR4, -R148 ;  /* 0x0000000485947c23 */ /* 0x000fe60008010894 */
[----:B------:R-:W-:Y:S01]  /*f470*/  MUFU.EX2 R163, R163 ;  /* 0x000000a300a37308 */ /* 0x000fe20000000800 */
[--C-:B------:R-:W-:Y:S01]  /*f480*/  FFMA.FTZ R164, R164, UR4, -R155.reuse ;  /* 0x00000004a4a47c23 */ /* 0x100fe2000801089b */
[----:B------:R-:W-:Y:S08]  /*f490*/  ISETP.LT.AND P0, PT, R203, UR10, PT ;  /* 0x0000000acb007c0c */ /* 0x000ff0000bf01270 */
        /* <DEDUP_REMOVED lines=319> */
.L_x_2944:
        /* <DEDUP_REMOVED lines=267> */
.L_x_2950:
[----:B------:R-:W-:Y:S05]  /*11940*/  BSYNC B0 ;  /* 0x0000000000007941 */ /* 0x000fea0003800000 */
.L_x_2949:
        /* <DEDUP_REMOVED lines=37> */
.L_x_2952:
[----:B------:R-:W-:Y:S05]  /*11ba0*/  BSYNC B0 ;  /* 0x0000000000007941 */ /* 0x000fea0003800000 */
.L_x_2951:
        /* <DEDUP_REMOVED lines=14> */
.L_x_2954:
[----:B------:R-:W-:Y:S05]  /*11c90*/  BSYNC B0 ;  /* 0x0000000000007941 */ /* 0x000fea0003800000 */
.L_x_2953:
        /* <DEDUP_REMOVED lines=13> */
.L_x_2956:
[----:B------:R-:W-:Y:S05]  /*11d70*/  BSYNC B0 ;  /* 0x0000000000007941 */ /* 0x000fea0003800000 */
.L_x_2955:
        /* <DEDUP_REMOVED lines=13> */
.L_x_2958:
[----:B------:R-:W-:Y:S05]  /*11e50*/  BSYNC B0 ;  /* 0x0000000000007941 */ /* 0x000fea0003800000 */
.L_x_2957:
        /* <DEDUP_REMOVED lines=13> */
.L_x_2960:
[----:B------:R-:W-:Y:S05]  /*11f30*/  BSYNC B0 ;  /* 0x0000000000007941 */ /* 0x000fea0003800000 */
.L_x_2959:
        /* <DEDUP_REMOVED lines=13> */
.L_x_2962:
[----:B------:R-:W-:Y:S05]  /*12010*/  BSYNC B0 ;  /* 0x0000000000007941 */ /* 0x000fea0003800000 */
.L_x_2961:
        /* <DEDUP_REMOVED lines=13> */
.L_x_2964:
[----:B------:R-:W-:Y:S05]  /*120f0*/  BSYNC B0 ;  /* 0x0000000000007941 */ /* 0x000fea0003800000 */
.L_x_2963:
        /* <DEDUP_REMOVED lines=11> */
.L_x_2965:
        /* <DEDUP_REMOVED lines=13> */
.L_x_7945:


//--------------------- .text._ZN5flash24flash_fwd_splitkv_kernelI23Flash_fwd_kernel_traitsILi192ELi64ELi64ELi4ELb0ELb0EN7cutlass10bfloat16_tE19Flash_kernel_traitsILi192ELi64ELi64ELi4ES3_EELb0ELb1ELb0ELb0ELb0ELb0ELb1ELb1EEEvNS_16Flash_fwd_paramsE --------------------------
	.section	.text._ZN5flash24flash_fwd_splitkv_kernelI23Flash_fwd_kernel_traitsILi192ELi64ELi64ELi4ELb0ELb0EN7cutlass10bfloat16_tE19Flash_kernel_traitsILi192ELi64ELi64ELi4ES3_EELb0ELb1ELb0ELb0ELb0ELb0ELb1ELb1EEEvNS_16Flash_fwd_paramsE,"ax",@progbits
	.align	128
        .global         _ZN5flash24flash_fwd_splitkv_kernelI23Flash_fwd_kernel_traitsILi192ELi64ELi64ELi4ELb0ELb0EN7cutlass10bfloat16_tE19Flash_kernel_traitsILi192ELi64ELi64ELi4ES3_EELb0ELb1ELb0ELb0ELb0ELb0ELb1ELb1EEEvNS_16Flash_fwd_paramsE
        .type           _ZN5flash24flash_fwd_splitkv_kernelI23Flash_fwd_kernel_traitsILi192ELi64ELi64ELi4ELb0ELb0EN7cutlass10bfloat16_tE19Flash_kernel_traitsILi192ELi64ELi64ELi4ES3_EELb0ELb1ELb0ELb0ELb0ELb0ELb1ELb1EEEvNS_16Flash_fwd_paramsE,@function
        .size           _ZN5flash24flash_fwd_splitkv_kernelI23Flash_fwd_kernel_traitsILi192ELi64ELi64ELi4ELb0ELb0EN7cutlass10bfloat16_tE19Flash_kernel_traitsILi192ELi64ELi64ELi4ES3_EELb0ELb1ELb0ELb0ELb0ELb0ELb1ELb1EEEvNS_16Flash_fwd_paramsE,(.L_x_7904 - _ZN5flash24flash_fwd_splitkv_kernelI23Flash_fwd_kernel_traitsILi192ELi64ELi64ELi4ELb0ELb0EN7cutlass10bfloat16_tE19Flash_kernel_traitsILi192ELi64ELi64ELi4ES3_EELb0ELb1ELb0ELb0ELb0ELb0ELb1ELb1EEEvNS_16Flash_fwd_paramsE)
        .other          _ZN5flash24flash_fwd_splitkv_kernelI23Flash_fwd_kernel_traitsILi192ELi64ELi64ELi4ELb0ELb0EN7cutlass10bfloat16_tE19Flash_kernel_traitsILi192ELi64ELi64ELi4ES3_EELb0ELb1ELb0ELb0ELb0ELb0ELb1ELb1EEEvNS_16Flash_fwd_paramsE,@"STO_CUDA_ENTRY STV_DEFAULT"
_ZN5flash24flash_fwd_splitkv_kernelI23Flash_fwd_kernel_traitsILi192ELi64ELi64ELi4ELb0ELb0EN7cutlass10bfloat16_tE19Flash_kernel_traitsILi192ELi64ELi64ELi4ES3_EELb0ELb1ELb0ELb0ELb0ELb0ELb1ELb1EEEvNS_16Flash_fwd_paramsE:
.text._ZN5flash24flash_fwd_splitkv_kernelI23Flash_fwd_kernel_traitsILi192ELi64ELi64ELi4ELb0ELb0EN7cutlass10bfloat16_tE19Flash_kernel_traitsILi192ELi64ELi64ELi4ES3_EELb0ELb1ELb0ELb0ELb0ELb0ELb1ELb1EEEvNS_16Flash_fwd_paramsE:
        /* <DEDUP_REMOVED lines=11> */
[----:B-1----:R-:W-:-:S06]  /*00b0*/  VIADD R4, R4, 0xffffffe ;  /* 0x0ffffffe04047836 */ /* 0x002fcc0000000000 */
[----:B------:R-:W1:Y:S02]  /*00c0*/  F2I.FTZ.U32.TRUNC.NTZ R3, R4 ;  /* 0x0000000400037305 */ /* 0x000e64000021f000 */
[----:B-1----:R-:W-:Y:S01]  /*00d0*/  IMAD.MOV R2, RZ, RZ, -R3 ;  /* 0x000000ffff027224 */ /* 0x002fe200078e0a03 */
[----:B------:R-:W1:Y:S03]  /*00e0*/  LDC R4, c[0x0][0x10] ;  /* 0x00000400ff047b82 */ /* 0x000e660000000800 */
        /* <DEDUP_REMOVED lines=14> */
[----:B------:R-:W-:Y:S05]  /*01d0*/  CALL.REL.NOINC `($_ZN5flash24flash_fwd_splitkv_kernelI23Flash_fwd_kernel_traitsILi192ELi64ELi64ELi4ELb0ELb0EN7cutlass10bfloat16_tE19Flash_kernel_traitsILi192ELi64ELi64ELi4ES3_EELb0ELb1ELb0ELb0ELb0ELb0ELb1ELb1EEEvNS_16Flash_fwd_paramsE$_ZN5flash30compute_attn_1rowblock_splitkvI23Flash_fwd_kernel_traitsILi192ELi64ELi64ELi4ELb0ELb0EN7cutlass10bfloat16_tE19Flash_kernel_traitsILi192ELi64ELi64ELi4ES3_EELb0ELb1ELb0ELb0ELb0ELb0ELb1ELb1ENS_16Flash_fwd_paramsEEEvRKT8_iiiii) ;  /* 0x0000000000087944 */ /* 0x000fea0003c00000 */
[----:B------:R-:W-:Y:S05]  /*01e0*/  BSYNC B4 ;  /* 0x0000000000047941 */ /* 0x000fea0003800000 */
.L_x_2966:
[----:B------:R-:W-:Y:S05]  /*01f0*/  EXIT ;  /* 0x000000000000794d */ /* 0x000fea0003800000 */
        .type           $_ZN5flash24flash_fwd_splitkv_kernelI23Flash_fwd_kernel_traitsILi192ELi64ELi64ELi4ELb0ELb0EN7cutlass10bfloat16_tE19Flash_kernel_traitsILi192ELi64ELi64ELi4ES3_EELb0ELb1ELb0ELb0ELb0ELb0ELb1ELb1EEEvNS_16Flash_fwd_paramsE$_ZN5flash30compute_attn_1rowblock_splitkvI23Flash_fwd_kernel_traitsILi192ELi64ELi64ELi4ELb0ELb0EN7cutlass10bfloat16_tE19Flash_kernel_traitsILi192ELi64ELi64ELi4ES3_EELb0ELb1ELb0ELb0ELb0ELb0ELb1ELb1ENS_16Flash_fwd_paramsEEEvRKT8_iiiii,@function
        .size           $_ZN5flash24flash_fwd_splitkv_kernelI23Flash_fwd_kernel_traitsILi192ELi64ELi64ELi4ELb0ELb0EN7cutlass10bfloat16_tE19Flash_kernel_traitsILi192ELi64ELi64ELi4ES3_EELb0ELb1ELb0ELb0ELb0ELb0ELb1ELb1EEEvNS_16Flash_fwd_paramsE$_ZN5flash30compute_attn_1rowblock_splitkvI23Flash_fwd_kernel_traitsILi192ELi64ELi64ELi4ELb0ELb0EN7cutlass10bfloat16_tE19Flash_kernel_traitsILi192ELi64ELi64ELi4ES3_EELb0ELb1ELb0ELb0ELb0ELb0ELb1ELb1ENS_16Flash_fwd_paramsEEEvRKT8_iiiii,(.L_x_7904 - $_ZN5flash24flash_fwd_splitkv_kernelI23Flash_fwd_kernel_traitsILi192ELi64ELi64ELi4ELb0ELb0EN7cutlass10bfloat16_tE19Flash_kernel_traitsILi192ELi64ELi64ELi4ES3_EELb0ELb1ELb0ELb0ELb0ELb0ELb1ELb1EEEvNS_16Flash_fwd_paramsE$_ZN5flash30compute_attn_1rowblock_splitkvI23Flash_fwd_kernel_traitsILi192ELi64ELi64ELi4ELb0ELb0EN7cutlass10bfloat16_tE19Flash_kernel_traitsILi192ELi64ELi64ELi4ES3_EELb0ELb1ELb0ELb0ELb0ELb0ELb1ELb1ENS_16Flash_fwd_paramsEEEvRKT8_iiiii)
$_ZN5flash24flash_fwd_splitkv_kernelI23Flash_fwd_kernel_traitsILi192ELi64ELi64ELi4ELb0ELb0EN7cutlass10bfloat16_tE19Flash_kernel_traitsILi192ELi64ELi64ELi4ES3_EELb0ELb1ELb0ELb0ELb0ELb0ELb1ELb1EEEvNS_16Flash_fwd_paramsE$_ZN5flash30compute_attn_1rowblock_splitkvI23Flash_fwd_kernel_traitsILi192ELi64ELi64ELi4ELb0ELb0EN7cutlass10bfloat16_tE19Flash_kernel_traitsILi192ELi64ELi64ELi4ES3_EELb0ELb1ELb0ELb0ELb0ELb0ELb1ELb1ENS_16Flash_fwd_paramsEEEvRKT8_iiiii:
        /* <DEDUP_REMOVED lines=17> */
[----:B--2---:R-:W-:-:S06]  /*0310*/  @P0 IADD3 R208, R208, -R19, RZ ;  /* 0x80000013d0d00210 */ /* 0x004fcc0007ffe0ff */
        /* <DEDUP_REMOVED lines=9> */
.L_x_2968:
[----:B------:R-:W-:Y:S05]  /*03b0*/  BSYNC B0 ;  /* 0x0000000000007941 */ /* 0x000fea0003800000 */
.L_x_2967:
        /* <DEDUP_REMOVED lines=8> */
.L_x_2970:
[----:B------:R3:W5:Y:S02]  /*0440*/  LD.E R0, desc[UR6][R16.64+0xb8] ;  /* 0x0000b80610007980 */ /* 0x000764000c101900 */
.L_x_2971:
[----:B------:R-:W-:Y:S05]  /*0450*/  BSYNC B0 ;  /* 0x0000000000007941 */ /* 0x000fea0003800000 */
.L_x_2969:
        /* <DEDUP_REMOVED lines=10> */
.L_x_2973:
[----:B------:R-:W2:Y:S01]  /*0500*/  LD.E.64 R2, desc[UR6][R16.64+0x108] ;  /* 0x0001080610027980 */ /* 0x000ea2000c101b00 */
[----:B------:R-:W-:Y:S01]  /*0510*/  BSSY B0, `(.L_x_2975) ;  /* 0x0000006000007945 */ /* 0x000fe20003800000 */
[----:B------:R-:W-:Y:S01]  /*0520*/  IMAD.MOV.U32 R0, RZ, RZ, RZ ;  /* 0x000000ffff007224 */ /* 0x000fe200078e00ff */
[----:B--2---:R-:W-:-:S04]  /*0530*/  ISETP.NE.U32.AND P0, PT, R2, RZ, PT ;  /* 0x000000ff0200720c */ /* 0x004fc80003f05070 */
[----:B------:R-:W-:-:S13]  /*0540*/  ISETP.NE.AND.EX P0, PT, R3, RZ, PT, P0 ;  /* 0x000000ff0300720c */ /* 0x000fda0003f05300 */
[----:B------:R-:W-:Y:S05]  /*0550*/  @!P0 BRA `(.L_x_2976) ;  /* 0x0000000000048947 */ /* 0x000fea0003800000 */
[----:B------:R2:W5:Y:S02]  /*0560*/  LD.E R0, desc[UR6][R16.64+0xbc] ;  /* 0x0000bc0610007980 */ /* 0x000564000c101900 */
.L_x_2976:
[----:B------:R-:W-:Y:S05]  /*0570*/  BSYNC B0 ;  /* 0x0000000000007941 */ /* 0x000fea0003800000 */
.L_x_2975:
[----:B-----5:R-:W-:Y:S02]  /*0580*/  IADD3 R69, R75, R0, RZ ;  /* 0x000000004b457210 */ /* 0x020fe40007ffe0ff */
.L_x_2974:
[----:B------:R-:W-:Y:S05]  /*0590*/  BSYNC B1 ;  /* 0x0000000000017941 */ /* 0x000fea0003800000 */
.L_x_2972:
[----:B------:R-:W-:Y:S01]  /*05a0*/  IMAD.SHL.U32 R73, R207, 0x40, RZ ;  /* 0x00000040cf497824 */ /* 0x000fe200078e00ff */
[----:B------:R-:W-:Y:S01]  /*05b0*/  MOV R2, R206 ;  /* 0x000000ce00027202 */ /* 0x000fe20000000f00 */
[----:B------:R-:W-:-:S03]  /*05c0*/  IMAD.MOV.U32 R3, RZ, RZ, 0x0 ;  /* 0x00000000ff037424 */ /* 0x000fc600078e00ff */
[----:B------:R-:W-:-:S13]  /*05d0*/  ISETP.GT.AND P0, PT, R208, R73, PT ;  /* 0x00000049d000720c */ /* 0x000fda0003f04270 */
[----:B-1234-:R-:W-:Y:S05]  /*05e0*/  @!P0 RET.REL.NODEC R2 `(_ZN5flash24flash_fwd_splitkv_kernelI23Flash_fwd_kernel_traitsILi192ELi64ELi64ELi4ELb0ELb0EN7cutlass10bfloat16_tE19Flash_kernel_traitsILi192ELi64ELi64ELi4ES3_EELb0ELb1ELb0ELb0ELb0ELb0ELb1ELb1EEEvNS_16Flash_fwd_paramsE) ;  /* 0xfffffff802848950 */ /* 0x01efea0003c3ffff */
[----:B------:R-:W2:Y:S04]  /*05f0*/  LD.E R0, desc[UR6][R16.64+0xb8] ;  /* 0x0000b80610007980 */ /* 0x000ea8000c101900 */
[----:B------:R-:W3:Y:S04]  /*0600*/  LD.E R5, desc[UR6][R16.64+0x184] ;  /* 0x0001840610057980 */ /* 0x000ee8000c101900 */
[----:B------:R-:W4:Y:S01]  /*0610*/  LD.E R6, desc[UR6][R16.64+0x188] ;  /* 0x0001880610067980 */ /* 0x000f22000c101900 */
[----:B------:R-:W-:Y:S02]  /*0620*/  IABS R3, R4 ;  /* 0x0000000400037213 */ /* 0x000fe40000000000 */
[----:B------:R-:W-:Y:S01]  /*0630*/  IADD3 R8, R69, R73, -R208 ;  /* 0x0000004945087210 */ /* 0x000fe20007ffe8d0 */
[----:B------:R-:W1:Y:S01]  /*0640*/  S2R R70, SR_TID.X ;  /* 0x0000000000467919 */ /* 0x000e620000002100 */
[----:B------:R-:W5:Y:S08]  /*0650*/  I2F.RP R2, R3 ;  /* 0x0000000300027306 */ /* 0x000f700000209400 */
[----:B-----5:R-:W5:Y:S02]  /*0660*/  MUFU.RCP R14, R2 ;  /* 0x00000002000e7308 */ /* 0x020f640000001000 */
[----:B-----5:R-:W-:-:S06]  /*0670*/  VIADD R14, R14, 0xffffffe ;  /* 0x0ffffffe0e0e7836 */ /* 0x020fcc0000000000 */
[----:B------:R5:W1:Y:S02]  /*0680*/  F2I.FTZ.U32.TRUNC.NTZ R15, R14 ;  /* 0x0000000e000f7305 */ /* 0x000a64000021f000 */
[----:B-----5:R-:W-:Y:S02]  /*0690*/  IMAD.MOV.U32 R14, RZ, RZ, RZ ;  /* 0x000000ffff0e7224 */ /* 0x020fe400078e00ff */
[----:B--2---:R-:W-:Y:S02]  /*06a0*/  VIADD R0, R0, 0x3f ;  /* 0x0000003f00007836 */ /* 0x004fe40000000000 */
[----:B---3--:R-:W-:-:S03]  /*06b0*/  IMAD.IADD R5, R8, 0x1, -R5 ;  /* 0x0000000108057824 */ /* 0x008fc600078e0a05 */
[----:B------:R-:W-:-:S04]  /*06c0*/  SHF.R.S32.HI R9, RZ, 0x1f, R0 ;  /* 0x0000001fff097819 */ /* 0x000fc80000011400 */
[----:B------:R-:W-:Y:S01]  /*06d0*/  LEA.HI R9, R9, R0, RZ, 0x6 ;  /* 0x0000000009097211 */ /* 0x000fe200078f30ff */
[----:B-1----:R-:W-:-:S03]  /*06e0*/  IMAD.MOV R0, RZ, RZ, -R15 ;  /* 0x000000ffff007224 */ /* 0x002fc600078e0a0f */
[-C--:B------:R-:W-:Y:S01]  /*06f0*/  LEA.HI.SX32 R9, R9, R4.reuse, 0x1a ;  /* 0x0000000409097211 */ /* 0x080fe200078fd2ff */
[----:B------:R-:W-:Y:S01]  /*0700*/  IMAD R7, R0, R3, RZ ;  /* 0x0000000300077224 */ /* 0x000fe200078e02ff */
[----:B------:R-:W-:-:S03]  /*0710*/  IABS R0, R4 ;  /* 0x0000000400007213 */ /* 0x000fc60000000000 */
[----:B------:R-:W-:Y:S02]  /*0720*/  VIADD R9, R9, 0xffffffff ;  /* 0xffffffff09097836 */ /* 0x000fe40000000000 */
[----:B------:R-:W-:-:S03]  /*0730*/  IMAD.HI.U32 R7, R15, R7, R14 ;  /* 0x000000070f077227 */ /* 0x000fc600078e000e */
[----:B------:R-:W-:Y:S01]  /*0740*/  IABS R2, R9 ;  /* 0x0000000900027213 */ /* 0x000fe20000000000 */
[----:B------:R-:W-:Y:S01]  /*0750*/  IMAD.MOV R0, RZ, RZ, -R0 ;  /* 0x000000ffff007224 */ /* 0x000fe200078e0a00 */
        /* <DEDUP_REMOVED lines=9> */
[----:B------:R-:W-:Y:S01]  /*07f0*/  VIADD R0, R69, 0x3f ;  /* 0x0000003f45007836 */ /* 0x000fe20000000000 */
[----:B------:R-:W-:-:S04]  /*0800*/  IADD3 R3, -R208, 0x7f, R73 ;  /* 0x0000007fd0037810 */ /* 0x000fc80007ffe149 */
[----:B----4-:R-:W-:-:S07]  /*0810*/  IADD3 R3, R6, R3, R69 ;  /* 0x0000000306037210 */ /* 0x010fce0007ffe045 */
[----:B------:R-:W-:-:S04]  /*0820*/  @P2 VIADD R7, R7, 0x1 ;  /* 0x0000000107072836 */ /* 0x000fc80000000000 */
[----:B------:R-:W-:Y:S01]  /*0830*/  IMAD.MOV.U32 R2, RZ, RZ, R7 ;  /* 0x000000ffff027224 */ /* 0x000fe200078e0007 */
[----:B------:R-:W-:-:S03]  /*0840*/  SHF.R.S32.HI R7, RZ, 0x1f, R0 ;  /* 0x0000001fff077819 */ /* 0x000fc60000011400 */
[----:B------:R-:W-:Y:S01]  /*0850*/  @!P0 IMAD.MOV R2, RZ, RZ, -R2 ;  /* 0x000000ffff028224 */ /* 0x000fe200078e0a02 */
[----:B------:R-:W-:Y:S02]  /*0860*/  @!P1 LOP3.LUT R2, RZ, R4, RZ, 0x33, !PT ;  /* 0x00000004ff029212 */ /* 0x000fe400078e33ff */
[----:B------:R-:W-:Y:S02]  /*0870*/  LEA.HI R7, R7, R0, RZ, 0x6 ;  /* 0x0000000007077211 */ /* 0x000fe400078f30ff */
[----:B------:R-:W-:Y:S01]  /*0880*/  SHF.R.S32.HI R4, RZ, 0x1f, R5 ;  /* 0x0000001fff047819 */ /* 0x000fe20000011405 */
[----:B------:R-:W-:Y:S01]  /*0890*/  IMAD R203, R2, UR8, RZ ;  /* 0x0000000802cb7c24 */ /* 0x000fe2000f8e02ff */
[----:B------:R-:W-:Y:S02]  /*08a0*/  SHF.R.S32.HI R0, RZ, 0x1f, R3 ;  /* 0x0000001fff007819 */ /* 0x000fe40000011403 */
[----:B------:R-:W-:Y:S02]  /*08b0*/  SHF.R.S32.HI R7, RZ, 0x6, R7 ;  /* 0x00000006ff077819 */ /* 0x000fe40000011407 */
[----:B------:R-:W-:-:S02]  /*08c0*/  LEA.HI R4, R4, R5, RZ, 0x6 ;  /* 0x0000000504047211 */ /* 0x000fc400078f30ff */
[----:B------:R-:W-:Y:S02]  /*08d0*/  LEA.HI R0, R0, R3, RZ, 0x6 ;  /* 0x0000000300007211 */ /* 0x000fe400078f30ff */
[C---:B------:R-:W-:Y:S02]  /*08e0*/  VIADDMNMX R7, R203.reuse, R2, R7, PT ;  /* 0x00000002cb077246 */ /* 0x040fe40003800107 */
[----:B------:R-:W-:Y:S02]  /*08f0*/  SHF.R.S32.HI R4, RZ, 0x6, R4 ;  /* 0x00000006ff047819 */ /* 0x000fe40000011404 */
[----:B------:R-:W-:Y:S02]  /*0900*/  SHF.R.S32.HI R0, RZ, 0x6, R0 ;  /* 0x00000006ff007819 */ /* 0x000fe40000011400 */
[----:B------:R-:W-:Y:S02]  /*0910*/  VIMNMX R203, R203, R4, !PT ;  /* 0x00000004cbcb7248 */ /* 0x000fe40007fe0100 */
[----:B------:R-:W-:-:S04]  /*0920*/  VIMNMX R134, R7, R0, PT ;  /* 0x0000000007867248 */ /* 0x000fc80003fe0100 */
        /* <DEDUP_REMOVED lines=50> */
.L_x_2979:
[----:B------:R-:W-:Y:S05]  /*0c50*/  BSYNC B0 ;  /* 0x0000000000007941 */ /* 0x000fea0003800000 */
.L_x_2978:
        /* <DEDUP_REMOVED lines=10> */
.L_x_2981:
[----:B------:R-:W-:Y:S05]  /*0d00*/  BSYNC B0 ;  /* 0x0000000000007941 */ /* 0x000fea0003800000 */
.L_x_2980:
        /* <DEDUP_REMOVED lines=10> */
.L_x_2983:
[----:B------:R-:W-:Y:S05]  /*0db0*/  BSYNC B0 ;  /* 0x0000000000007941 */ /* 0x000fea0003800000 */
.L_x_2982:
        /* <DEDUP_REMOVED lines=10> */
.L_x_2985:
[----:B------:R-:W-:Y:S05]  /*0e60*/  BSYNC B0 ;  /* 0x0000000000007941 */ /* 0x000fea0003800000 */
.L_x_2984:
        /* <DEDUP_REMOVED lines=9> */
.L_x_2987:
[----:B------:R-:W-:Y:S05]  /*0f00*/  BSYNC B0 ;  /* 0x0000000000007941 */ /* 0x000fea0003800000 */
.L_x_2986:
        /* <DEDUP_REMOVED lines=10> */
.L_x_2989:
[----:B------:R-:W-:Y:S05]  /*0fb0*/  BSYNC B0 ;  /* 0x0000000000007941 */ /* 0x000fea0003800000 */
.L_x_2988:
        /* <DEDUP_REMOVED lines=9> */
.L_x_2991:
[----:B------:R-:W-:Y:S05]  /*1050*/  BSYNC B0 ;  /* 0x0000000000007941 */ /* 0x000fea0003800000 */
.L_x_2990:
        /* <DEDUP_REMOVED lines=10> */
.L_x_2993:
[----:B------:R-:W-:Y:S05]  /*1100*/  BSYNC B0 ;  /* 0x0000000000007941 */ /* 0x000fea0003800000 */
.L_x_2992:
        /* <DEDUP_REMOVED lines=17> */
[----:B-1----:R-:W-:Y:S05]  /*1220*/  @P6 RET.REL.NODEC R206 `(_ZN5flash24flash_fwd_splitkv_kernelI23Flash_fwd_kernel_traitsILi192ELi64ELi64ELi4ELb0ELb0EN7cutlass10bfloat16_tE19Flash_kernel_traitsILi192ELi64ELi64ELi4ES3_EELb0ELb1ELb0ELb0ELb0ELb0ELb1ELb1EEEvNS_16Flash_fwd_paramsE) ;  /* 0xffffffecce746950 */ /* 0x002fea0003c3ffff */
[----:B------:R-:W-:Y:S02]  /*1230*/  MOV R3, 0xff800000 ;  /* 0xff80000000037802 */ /* 0x000fe40000000f00 */
[----:B------:R-:W-:-:S03]  /*1240*/  MOV R207, 0x0 ;  /* 0x0000000000cf7802 */ /* 0x000fc60000000f00 */
[----:B------:R1:W-:Y:S02]  /*1250*/  ST.E desc[UR6][R4.64+0xe0], R3 ;  /* 0x0000e00304007985 */ /* 0x0003e4000c101906 */
[----:B-1----:R-:W-:Y:S05]  /*1260*/  RET.REL.NODEC R206 `(_ZN5flash24flash_fwd_splitkv_kernelI23Flash_fwd_kernel_traitsILi192ELi64ELi64ELi4ELb0ELb0EN7cutlass10bfloat16_tE19Flash_kernel_traitsILi192ELi64ELi64ELi4ES3_EELb0ELb1ELb0ELb0ELb0ELb0ELb1ELb1EEEvNS_16Flash_fwd_paramsE) ;  /* 0xffffffecce647950 */ /* 0x002fea0003c3ffff */
.L_x_2977:
        /* <DEDUP_REMOVED lines=88> */
[-C--:B------:R-:W-:Y:S02]  /*17f0*/  IMAD R3, R21, R2.reuse, RZ ;  /* 0x0000000215037224 */ /* 0x080fe400078e02ff */
[----:B------:R-:W-:-:S04]  /*1800*/  IMAD.WIDE.U32 R10, R20, R2, RZ ;  /* 0x00000002140a7225 */ /* 0x000fc800078e00ff */
[----:B------:R-:W-:-:S04]  /*1810*/  IMAD R3, R20, R0, R3 ;  /* 0x0000000014037224 */ /* 0x000fc800078e0203 */
        /* <DEDUP_REMOVED lines=14> */
.L_x_2995:
        /* <DEDUP_REMOVED lines=27> */
[----:B------:R-:W-:Y:S02]  /*1ab0*/  @P3 IADD3 R7, R11, R12, RZ ;  /* 0x0000000c0b073210 */ /* 0x000fe40007ffe0ff */
[----:B-----5:R-:W-:-:S03]  /*1ac0*/  @!P3 SHF.R.S32.HI R6, RZ, 0x1f, R10 ;  /* 0x0000001fff06b819 */ /* 0x020fc6000001140a */
[----:B------:R-:W-:Y:S02]  /*1ad0*/  @!P0 IMAD.IADD R0, R0, 0x1, -R3 ;  /* 0x0000000100008824 */ /* 0x000fe400078e0a03 */
[----:B------:R-:W-:Y:S02]  /*1ae0*/  @!P3 IMAD.IADD R25, R25, 0x1, R5 ;  /* 0x000000011919b824 */ /* 0x000fe400078e0205 */
[----:B----4-:R-:W-:Y:S01]  /*1af0*/  @!P3 IMAD R5, R23, R10, RZ ;  /* 0x0000000a1705b224 */ /* 0x010fe200078e02ff */
[----:B------:R-:W-:Y:S01]  /*1b00*/  ISETP.GE.U32.AND P2, PT, R0, R3, PT ;  /* 0x000000030000720c */ /* 0x000fe20003f46070 */
[-C--:B------:R-:W-:Y:S01]  /*1b10*/  @P3 IMAD R9, R65, R7.reuse, RZ ;  /* 0x0000000741093224 */ /* 0x080fe200078e02ff */
[----:B------:R-:W-:Y:S01]  /*1b20*/  LOP3.LUT R0, R209, R4, RZ, 0x3c, !PT ;  /* 0x00000004d1007212 */ /* 0x000fe200078e3cff */
[----:B------:R-:W-:-:S04]  /*1b30*/  @P3 IMAD.WIDE.U32 R28, R64, R7, RZ ;  /* 0x00000007401c3225 */ /* 0x000fc800078e00ff */
[C---:B------:R-:W-:Y:S02]  /*1b40*/  @!P3 IMAD R5, R22.reuse, R6, R5 ;  /* 0x000000061605b224 */ /* 0x040fe400078e0205 */
[----:B------:R-:W-:Y:S01]  /*1b50*/  @!P3 IMAD.WIDE.U32 R22, R22, R10, R24 ;  /* 0x0000000a1616b225 */ /* 0x000fe200078e0018 */
[----:B------:R-:W-:Y:S02]  /*1b60*/  @P3 IADD3 R9, R29, R9, RZ ;  /* 0x000000091d093210 */ /* 0x000fe40007ffe0ff */
[----:B------:R-:W-:Y:S01]  /*1b70*/  ISETP.GE.AND P1, PT, R0, RZ, PT ;  /* 0x000000ff0000720c */ /* 0x000fe20003f26270 */
[----:B------:R-:W-:Y:S01]  /*1b80*/  @!P0 VIADD R2, R2, 0x1 ;  /* 0x0000000102028836 */ /* 0x000fe20000000000 */
[----:B------:R-:W-:Y:S02]  /*1b90*/  @P3 MOV R8, R28 ;  /* 0x0000001c00083202 */ /* 0x000fe40000000f00 */
[----:B------:R-:W-:Y:S02]  /*1ba0*/  @!P3 IADD3 R9, R23, R5, RZ ;  /* 0x000000051709b210 */ /* 0x000fe40007ffe0ff */
[----:B------:R-:W-:-:S02]  /*1bb0*/  ISETP.NE.AND P0, PT, R4, RZ, PT ;  /* 0x000000ff0400720c */ /* 0x000fc40003f05270 */
[----:B------:R-:W-:Y:S02]  /*1bc0*/  LEA R5, R134, 0xffffffc0, 0x6 ;  /* 0xffffffc086057811 */ /* 0x000fe400078e30ff */
[----:B------:R-:W-:Y:S01]  /*1bd0*/  @!P3 MOV R8, R22 ;  /* 0x000000160008b202 */ /* 0x000fe20000000f00 */
[----:B------:R-:W-:Y:S01]  /*1be0*/  @!P3 IMAD R6, R67, R11, RZ ;  /* 0x0000000b4306b224 */ /* 0x000fe200078e02ff */
[----:B------:R-:W-:Y:S02]  /*1bf0*/  @!P3 SHF.R.S32.HI R3, RZ, 0x1f, R11 ;  /* 0x0000001fff03b819 */ /* 0x000fe4000001140b */
[----:B------:R-:W-:Y:S01]  /*1c00*/  @P2 IADD3 R2, R2, 0x1, RZ ;  /* 0x0000000102022810 */ /* 0x000fe20007ffe0ff */
[-C--:B------:R-:W-:Y:S01]  /*1c10*/  IMAD R7, R65, R5.reuse, RZ ;  /* 0x0000000541077224 */ /* 0x080fe200078e02ff */
[----:B------:R-:W-:Y:S01]  /*1c20*/  SHF.R.S32.HI R29, RZ, 0x1f, R5 ;  /* 0x0000001fff1d7819 */ /* 0x000fe20000011405 */
[----:B------:R-:W-:Y:S01]  /*1c30*/  IMAD.WIDE.U32 R22, R64, R5, R8 ;  /* 0x0000000540167225 */ /* 0x000fe200078e0008 */
[----:B------:R-:W-:-:S03]  /*1c40*/  MOV R13, R2 ;  /* 0x00000002000d7202 */ /* 0x000fc60000000f00 */
[----:B------:R-:W-:Y:S02]  /*1c50*/  @!P3 IMAD R3, R3, R66, R6 ;  /* 0x000000420303b224 */ /* 0x000fe400078e0206 */
[----:B------:R-:W-:Y:S01]  /*1c60*/  @!P3 IMAD.WIDE.U32 R8, R66, R11, RZ ;  /* 0x0000000b4208b225 */ /* 0x000fe200078e00ff */
[----:B------:R-:W-:-:S03]  /*1c70*/  @P3 IADD3 R12, R11, R12, RZ ;  /* 0x0000000c0b0c3210 */ /* 0x000fc60007ffe0ff */
[----:B------:R-:W-:Y:S01]  /*1c80*/  IMAD R7, R29, R64, R7 ;  /* 0x000000401d077224 */ /* 0x000fe200078e0207 */
[----:B------:R-:W-:Y:S01]  /*1c90*/  @!P1 IADD3 R13, -R13, RZ, RZ ;  /* 0x000000ff0d0d9210 */ /* 0x000fe20007ffe1ff */
[----:B------:R-:W-:Y:S01]  /*1ca0*/  @!P3 IMAD.IADD R9, R9, 0x1, R3 ;  /* 0x000000010909b824 */ /* 0x000fe200078e0203 */
[----:B------:R-:W-:Y:S01]  /*1cb0*/  @!P3 SHF.R.S32.HI R3, RZ, 0x1f, R10 ;  /* 0x0000001fff03b819 */ /* 0x000fe2000001140a */
[----:B------:R-:W-:Y:S01]  /*1cc0*/  @!P3 IMAD R0, R21, R10, RZ ;  /* 0x0000000a1500b224 */ /* 0x000fe200078e02ff */
[----:B------:R-:W-:Y:S01]  /*1cd0*/  @!P0 LOP3.LUT R13, RZ, R4, RZ, 0x33, !PT ;  /* 0x00000004ff0d8212 */ /* 0x000fe200078e33ff */
[----:B------:R-:W-:Y:S01]  /*1ce0*/  IMAD.MOV.U32 R6, RZ, RZ, R22 ;  /* 0x000000ffff067224 */ /* 0x000fe200078e0016 */
[----:B------:R-:W-:Y:S01]  /*1cf0*/  IADD3 R7, R23, R7, RZ ;  /* 0x0000000717077210 */ /* 0x000fe20007ffe0ff */
[-C--:B------:R-:W-:Y:S02]  /*1d00*/  @P3 IMAD R11, R67, R12.reuse, RZ ;  /* 0x0000000c430b3224 */ /* 0x080fe400078e02ff */
        /* <DEDUP_REMOVED lines=14> */
.L_x_2996:
[----:B------:R-:W-:Y:S05]  /*1df0*/  BSYNC B0 ;  /* 0x0000000000007941 */ /* 0x000fea0003800000 */
.L_x_2994:
        /* <DEDUP_REMOVED lines=18> */
[----:B------:R-:W-:Y:S02]  /*1f20*/  IADD3 R28, P0, R14, R2, RZ ;  /* 0x000000020e1c7210 */ /* 0x000fe40007f1e0ff */
[----:B------:R-:W-:Y:S01]  /*1f30*/  SHF.R.S32.HI R15, RZ, 0x1f, R14 ;  /* 0x0000001fff0f7819 */ /* 0x000fe2000001140e */
[----:B------:R-:W-:Y:S02]  /*1f40*/  IMAD R2, R29, R66, RZ ;  /* 0x000000421d027224 */ /* 0x000fe400078e02ff */
[----:B------:R-:W-:Y:S02]  /*1f50*/  IMAD.SHL.U32 R7, R162, 0x40, RZ ;  /* 0x00000040a2077824 */ /* 0x000fe400078e00ff */
[----:B------:R-:W-:Y:S01]  /*1f60*/  IMAD.X R29, R15, 0x1, R11, P0 ;  /* 0x000000010f1d7824 */ /* 0x000fe200000e060b */
[----:B------:R-:W-:Y:S02]  /*1f70*/  SHF.R.S32.HI R11, RZ, 0x1f, R10 ;  /* 0x0000001fff0b7819 */ /* 0x000fe4000001140a */
[----:B------:R-:W-:-:S02]  /*1f80*/  LOP3.LUT R7, R7, 0x1c0, RZ, 0xc0, !PT ;  /* 0x000001c007077812 */ /* 0x000fc400078ec0ff */
[----:B------:R-:W-:Y:S02]  /*1f90*/  LEA.HI R18, R11, R10, RZ, 0x3 ;  /* 0x0000000a0b127211 */ /* 0x000fe400078f18ff */
[----:B------:R-:W-:Y:S02]  /*1fa0*/  SHF.R.S32.HI R68, RZ, 0x4, R21 ;  /* 0x00000004ff447819 */ /* 0x000fe40000011415 */
[----:B------:R-:W-:Y:S02]  /*1fb0*/  LOP3.LUT R11, R7, 0x38, R14, 0xf8, !PT ;  /* 0x00000038070b7812 */ /* 0x000fe400078ef80e */
[----:B------:R-:W-:Y:S01]  /*1fc0*/  SHF.R.U32.HI R154, RZ, 0x3, R7 ;  /* 0x00000003ff9a7819 */ /* 0x000fe20000011607 */
[----:B------:R-:W-:Y:S01]  /*1fd0*/  IMAD R2, R4, R67, R2 ;  /* 0x0000004304027224 */ /* 0x000fe200078e0202 */
[----:B------:R-:W-:Y:S01]  /*1fe0*/  LOP3.LUT R7, R18, 0xfffffff8, RZ, 0xc0, !PT ;  /* 0xfffffff812077812 */ /* 0x000fe200078ec0ff */
[----:B------:R-:W-:Y:S01]  /*1ff0*/  IMAD.WIDE.U32 R28, R4, R66, R28 ;  /* 0x00000042041c7225 */ /* 0x000fe200078e001c */
[----:B------:R-:W-:-:S02]  /*2000*/  LEA.HI R4, R21, R68, RZ, 0x1 ;  /* 0x0000004415047211 */ /* 0x000fc400078f08ff */
[----:B------:R-:W-:Y:S01]  /*2010*/  LEA.HI R6, R71, R70, RZ, 0x6 ;  /* 0x0000004647067211 */ /* 0x000fe200078f30ff */
[----:B------:R-:W-:Y:S01]  /*2020*/  IMAD.IADD R10, R10, 0x1, -R7 ;  /* 0x000000010a0a7824 */ /* 0x000fe200078e0a07 */
[----:B------:R-:W-:Y:S02]  /*2030*/  LOP3.LUT R7, R4, 0xfffffffe, RZ, 0xc0, !PT ;  /* 0xfffffffe04077812 */ /* 0x000fe400078ec0ff */
[----:B------:R-:W-:Y:S01]  /*2040*/  LOP3.LUT R154, R11, R154, RZ, 0x3c, !PT ;  /* 0x0000009a0b9a7212 */ /* 0x000fe200078e3cff */
[----:B------:R-:W-:Y:S02]  /*2050*/  IMAD.SHL.U32 R11, R6, 0x8, RZ ;  /* 0x00000008060b7824 */ /* 0x000fe400078e00ff */
[----:B------:R-:W-:Y:S02]  /*2060*/  IMAD.IADD R68, R68, 0x1, -R7 ;  /* 0x0000000144447824 */ /* 0x000fe400078e0a07 */
[----:B------:R-:W-:Y:S01]  /*2070*/  IMAD.SHL.U32 R6, R10, 0x40, RZ ;  /* 0x000000400a067824 */ /* 0x000fe200078e00ff */
[----:B------:R-:W-:Y:S01]  /*2080*/  LOP3.LUT R154, R154, 0xfffffe00, R11, 0xf8, !PT ;  /* 0xfffffe009a9a7812 */ /* 0x000fe200078ef80b */
[----:B------:R-:W-:-:S02]  /*2090*/  IMAD R7, R27, R13, RZ ;  /* 0x0000000d1b077224 */ /* 0x000fc400078e02ff */
[----:B------:R-:W-:Y:S01]  /*20a0*/  IMAD.SHL.U32 R11, R68, 0x8, RZ ;  /* 0x00000008440b7824 */ /* 0x000fe200078e00ff */
[----:B------:R-:W-:Y:S01]  /*20b0*/  LOP3.LUT R6, R6, 0x1c0, RZ, 0xc0, !PT ;  /* 0x000001c006067812 */ /* 0x000fe200078ec0ff */
[----:B------:R-:W-:Y:S01]  /*20c0*/  IMAD.IADD R29, R29, 0x1, R2 ;  /* 0x000000011d1d7824 */ /* 0x000fe200078e0202 */
[----:B------:R-:W-:Y:S01]  /*20d0*/  SHF.R.S32.HI R76, RZ, 0x1f, R211 ;  /* 0x0000001fff4c7819 */ /* 0x000fe200000114d3 */
[----:B------:R-:W-:Y:S01]  /*20e0*/  IMAD R2, R12, R26, R7 ;  /* 0x0000001a0c027224 */ /* 0x000fe200078e0207 */
[----:B------:R-:W-:Y:S02]  /*20f0*/  LOP3.LUT R11, R6, 0x8, R11, 0xf8, !PT ;  /* 0x00000008060b7812 */ /* 0x000fe400078ef80b */
[----:B------:R-:W-:-:S04]  /*2100*/  SHF.R.U32.HI R6, RZ, 0x3, R6 ;  /* 0x00000003ff067819 */ /* 0x000fc80000011606 */
[----:B------:R-:W-:Y:S01]  /*2110*/  LOP3.LUT R6, R11, R6, RZ, 0x3c, !PT ;  /* 0x000000060b067212 */ /* 0x000fe200078e3cff */
[----:B------:R-:W-:Y:S01]  /*2120*/  IMAD.WIDE.U32 R26, R13, R26, R28 ;  /* 0x0000001a0d1a7225 */ /* 0x000fe200078e001c */
[----:B------:R-:W-:Y:S02]  /*2130*/  SHF.R.S32.HI R163, RZ, 0x1f, R162 ;  /* 0x0000001fffa37819 */ /* 0x000fe400000114a2 */
[----:B------:R-:W-:Y:S01]  /*2140*/  SHF.R.S32.HI R96, RZ, 0x1f, R75 ;  /* 0x0000001fff607819 */ /* 0x000fe2000001144b */
[----:B------:R-:W-:Y:S02]  /*2150*/  IMAD.IADD R27, R27, 0x1, R2 ;  /* 0x000000011b1b7824 */ /* 0x000fe400078e0202 */
[----:B------:R-:W-:Y:S01]  /*2160*/  IMAD R161, R67, R162, RZ ;  /* 0x000000a243a17224 */ /* 0x000fe200078e02ff */
[----:B------:R-:W-:Y:S01]  /*2170*/  LEA.HI R96, R96, R75, RZ, 0x6 ;  /* 0x0000004b60607211 */ /* 0x000fe200078f30ff */
[----:B------:R-:W-:Y:S01]  /*2180*/  IMAD.WIDE.U32 R26, R162, R66, R26 ;  /* 0x00000042a21a7225 */ /* 0x000fe200078e001a */
[----:B------:R-:W-:-:S03]  /*2190*/  LOP3.LUT P3, RZ, R10, 0x4, RZ, 0xc0, !PT ;  /* 0x000000040aff7812 */ /* 0x000fc6000786c0ff */
[----:B------:R-:W-:Y:S01]  /*21a0*/  IMAD R161, R163, R66, R161 ;  /* 0x00000042a3a17224 */ /* 0x000fe200078e02a1 */
[----:B------:R-:W-:Y:S01]  /*21b0*/  LOP3.LUT P2, RZ, R10, 0x2, RZ, 0xc0, !PT ;  /* 0x000000020aff7812 */ /* 0x000fe2000784c0ff */
[----:B------:R-:W-:Y:S01]  /*21c0*/  VIADD R10, R14, 0x80 ;  /* 0x000000800e0a7836 */ /* 0x000fe20000000000 */
[----:B------:R-:W-:Y:S01]  /*21d0*/  SHF.R.S32.HI R96, RZ, 0x6, R96 ;  /* 0x00000006ff607819 */ /* 0x000fe20000011460 */
[----:B------:R-:W-:-:S03]  /*21e0*/  IMAD.IADD R161, R27, 0x1, R161 ;  /* 0x000000011ba17824 */ /* 0x000fc600078e02a1 */
[----:B------:R-:W-:Y:S01]  /*21f0*/  VIMNMX R96, R203, R96, !PT ;  /* 0x00000060cb607248 */ /* 0x000fe20007fe0100 */
        /* <DEDUP_REMOVED lines=14> */
[----:B-1----:R-:W-:-:S04]  /*22e0*/  @P1 IMAD.WIDE.U32 R30, R170, R19, RZ ;  /* 0x00000013aa1e1225 */ /* 0x002fc800078e00ff */
[----:B---3--:R-:W-:-:S04]  /*22f0*/  @!P1 IMAD R7, R25, R211, RZ ;  /* 0x000000d319079224 */ /* 0x008fc800078e02ff */
[C---:B------:R-:W-:Y:S02]  /*2300*/  @!P1 IMAD R7, R24.reuse, R76, R7 ;  /* 0x0000004c18079224 */ /* 0x040fe400078e0207 */
[----:B------:R-:W-:-:S04]  /*2310*/  @!P1 IMAD.WIDE.U32 R24, R24, R211, RZ ;  /* 0x000000d318189225 */ /* 0x000fc800078e00ff */
[----:B------:R-:W-:Y:S02]  /*2320*/  @P1 IMAD.IADD R11, R31, 0x1, R4 ;  /* 0x000000011f0b1824 */ /* 0x000fe400078e0204 */
[----:B------:R-:W-:Y:S02]  /*2330*/  @P1 IMAD.MOV.U32 R4, RZ, RZ, R30 ;  /* 0x000000ffff041224 */ /* 0x000fe400078e001e */
[----:B------:R-:W-:Y:S02]  /*2340*/  @!P1 IMAD.MOV.U32 R4, RZ, RZ, R24 ;  /* 0x000000ffff049224 */ /* 0x000fe400078e0018 */
[----:B------:R-:W-:Y:S02]  /*2350*/  IMAD.SHL.U32 R19, R18, 0x40, RZ ;  /* 0x0000004012137824 */ /* 0x000fe400078e00ff */
[----:B------:R-:W-:Y:S01]  /*2360*/  @!P1 IMAD.IADD R11, R25, 0x1, R7 ;  /* 0x00000001190b9824 */ /* 0x000fe200078e0207 */
[----:B------:R-:W-:Y:S02]  /*2370*/  IADD3 R18, P0, R14, R4, RZ ;  /* 0x000000040e127210 */ /* 0x000fe40007f1e0ff */
[----:B------:R-:W-:-:S03]  /*2380*/  LOP3.LUT R54, R6, 0xfffffe00, R19, 0xf8, !PT ;  /* 0xfffffe0006367812 */ /* 0x000fc600078ef813 */
[----:B------:R-:W-:Y:S02]  /*2390*/  IMAD.X R19, R15, 0x1, R11, P0 ;  /* 0x000000010f137824 */ /* 0x000fe400000e060b */
[----:B------:R-:W-:Y:S01]  /*23a0*/  VIADD R11, R14, 0x40 ;  /* 0x000000400e0b7836 */ /* 0x000fe20000000000 */
[----:B------:R-:W-:Y:S01]  /*23b0*/  SHF.R.S32.HI R7, RZ, 0x1f, R209 ;  /* 0x0000001fff077819 */ /* 0x000fe200000114d1 */
[----:B------:R-:W-:-:S03]  /*23c0*/  IMAD R2, R23, R209, RZ ;  /* 0x000000d117027224 */ /* 0x000fc600078e02ff */
[----:B----4-:R-:W-:Y:S01]  /*23d0*/  ISETP.GE.AND P0, PT, R11, R79, PT ;  /* 0x0000004f0b00720c */ /* 0x010fe20003f06270 */
[----:B------:R-:W-:Y:S01]  /*23e0*/  IMAD R2, R22, R7, R2 ;  /* 0x0000000716027224 */ /* 0x000fe200078e0202 */
[-C--:B------:R-:W-:Y:S01]  /*23f0*/  ISETP.GE.AND P1, PT, R14, R79.reuse, PT ;  /* 0x0000004f0e00720c */ /* 0x080fe20003f26270 */
[----:B------:R-:W-:Y:S01]  /*2400*/  IMAD.WIDE.U32 R18, R209, R22, R18 ;  /* 0x00000016d1127225 */ /* 0x000fe200078e0012 */
[----:B------:R-:W-:Y:S02]  /*2410*/  SEL R7, RZ, 0xffffffff, P0 ;  /* 0xffffffffff077807 */ /* 0x000fe40000000000 */
[----:B------:R-:W-:Y:S01]  /*2420*/  LEA R160, P0, R26, R8, 0x1 ;  /* 0x000000081aa07211 */ /* 0x000fe200078008ff */
[----:B------:R-:W-:Y:S01]  /*2430*/  IMAD.IADD R19, R19, 0x1, R2 ;  /* 0x0000000113137824 */ /* 0x000fe200078e0202 */
[----:B------:R-:W-:Y:S02]  /*2440*/  SEL R2, RZ, 0x1, P1 ;  /* 0x00000001ff027807 */ /* 0x000fe40000800000 */
[----:B------:R-:W-:-:S02]  /*2450*/  ISETP.GE.AND P1, PT, R10, R79, PT ;  /* 0x0000004f0a00720c */ /* 0x000fc40003f26270 */
[----:B------:R-:W-:Y:S02]  /*2460*/  LEA.HI.X R161, R26, R9, R161, 0x1, P0 ;  /* 0x000000091aa17211 */ /* 0x000fe400000f0ca1 */
[----:B------:R-:W-:Y:S02]  /*2470*/  IADD3 R156, P0, R14, R0, RZ ;  /* 0x000000000e9c7210 */ /* 0x000fe40007f1e0ff */
[----:B------:R-:W-:Y:S02]  /*2480*/  SEL R74, RZ, 0x4, P1 ;  /* 0x00000004ff4a7807 */ /* 0x000fe40000800000 */
[----:B------:R-:W-:Y:S01]  /*2490*/  ISETP.GT.AND P1, PT, R134, R96, PT ;  /* 0x000000608600720c */ /* 0x000fe20003f24270 */
[----:B------:R-:W-:Y:S02]  /*24a0*/  IMAD.X R157, R15, 0x1, R3, P0 ;  /* 0x000000010f9d7824 */ /* 0x000fe400000e0603 */
[----:B------:R-:W-:Y:S02]  /*24b0*/  IMAD.SHL.U32 R7, R7, 0x2, RZ ;  /* 0x0000000207077824 */ /* 0x000fe400078e00ff */
[----:B------:R-:W-:-:S02]  /*24c0*/  IMAD R169, R167, R170, RZ ;  /* 0x000000aaa7a97224 */ /* 0x000fc400078e02ff */
[----:B------:R-:W-:Y:S01]  /*24d0*/  IMAD.WIDE.U32 R156, R162, R64, R156 ;  /* 0x00000040a29c7225 */ /* 0x000fe200078e009c */
[----:B------:R-:W-:Y:S02]  /*24e0*/  LOP3.LUT R3, R71, 0xffffffe0, RZ, 0xc0, !PT ;  /* 0xffffffe047037812 */ /* 0x000fe400078ec0ff */
[----:B------:R-:W-:Y:S01]  /*24f0*/  LOP3.LUT R7, R7, 0x2, R2, 0xe2, !PT ;  /* 0x0000000207077812 */ /* 0x000fe200078ee202 */
[----:B------:R-:W-:Y:S01]  /*2500*/  IMAD R169, R166, R171, R169 ;  /* 0x000000aba6a97224 */ /* 0x000fe200078e02a9 */
[----:B------:R-:W-:Y:S01]  /*2510*/  LEA R204, P0, R156, R164, 0x1 ;  /* 0x000000a49ccc7211 */ /* 0x000fe200078008ff */
[----:B------:R-:W-:Y:S02]  /*2520*/  IMAD.IADD R159, R157, 0x1, R159 ;  /* 0x000000019d9f7824 */ /* 0x000fe400078e029f */
[----:B------:R-:W-:Y:S01]  /*2530*/  IMAD.WIDE.U32 R166, R166, R170, R18 ;  /* 0x000000aaa6a67225 */ /* 0x000fe200078e0012 */
[----:B------:R-:W-:Y:S02]  /*2540*/  LOP3.LUT R74, R7, R74, RZ, 0xfc, !PT ;  /* 0x0000004a074a7212 */ /* 0x000fe400078efcff */
[----:B------:R-:W-:Y:S01]  /*2550*/  SHF.R.S32.HI R71, RZ, 0x5, R71 ;  /* 0x00000005ff477819 */ /* 0x000fe20000011447 */
[----:B------:R-:W-:Y:S01]  /*2560*/  @!P4 IMAD.MOV.U32 R20, RZ, RZ, RZ ;  /* 0x000000ffff14c224 */ /* 0x000fe200078e00ff */
[----:B------:R-:W-:Y:S01]  /*2570*/  LEA.HI.X R205, R156, R165, R159, 0x1, P0 ;  /* 0x000000a59ccd7211 */ /* 0x000fe200000f0c9f */
        /* <DEDUP_REMOVED lines=127> */
[--C-:B------:R-:W-:Y:S01]  /*2d70*/  IMAD.X R84, R91, 0x1, R202.reuse, P2 ;  /* 0x000000015b547824 */ /* 0x100fe200010e06ca */
[----:B------:R-:W-:Y:S01]  /*2d80*/  IADD3 R99, P3, R98, 0x40, RZ ;  /* 0x0000004062637810 */ /* 0x000fe20007f7e0ff */
[--C-:B------:R-:W-:Y:S01]  /*2d90*/  IMAD.X R104, RZ, RZ, R97.reuse, P0 ;  /* 0x000000ffff687224 */ /* 0x100fe200000e0661 */
        /* <DEDUP_REMOVED lines=25> */
.L_x_3091:
        /* <DEDUP_REMOVED lines=23> */
.L_x_2999:
[----:B------:R-:W-:Y:S05]  /*30a0*/  BSYNC B0 ;  /* 0x0000000000007941 */ /* 0x000fea0003800000 */
.L_x_2998:
        /* <DEDUP_REMOVED lines=15> */
.L_x_3001:
[----:B------:R-:W-:Y:S05]  /*31a0*/  BSYNC B0 ;  /* 0x0000000000007941 */ /* 0x000fea0003800000 */
.L_x_3000:
        /* <DEDUP_REMOVED lines=15> */
.L_x_3003:
[----:B------:R-:W-:Y:S05]  /*32a0*/  BSYNC B0 ;  /* 0x0000000000007941 */ /* 0x000fea0003800000 */
.L_x_3002:
        /* <DEDUP_REMOVED lines=15> */
.L_x_3005:
[----:B------:R-:W-:Y:S05]  /*33a0*/  BSYNC B0 ;  /* 0x0000000000007941 */ /* 0x000fea0003800000 */
.L_x_3004:
        /* <DEDUP_REMOVED lines=66> */
.L_x_3012:
[----:B------:R-:W-:Y:S05]  /*37d0*/  BSYNC B0 ;  /* 0x0000000000007941 */ /* 0x000fea0003800000 */
.L_x_3011:
        /* <DEDUP_REMOVED lines=48> */
.L_x_3014:
[----:B------:R-:W-:Y:S05]  /*3ae0*/  BSYNC B0 ;  /* 0x0000000000007941 */ /* 0x000fea0003800000 */
.L_x_3013:
        /* <DEDUP_REMOVED lines=47> */
.L_x_3010:
[----:B------:R-:W-:Y:S05]  /*3de0*/  BSYNC B1 ;  /* 0x0000000000017941 */ /* 0x000fea0003800000 */
.L_x_3009:
        /* <DEDUP_REMOVED lines=65> */
.L_x_3018:
[----:B------:R-:W-:Y:S05]  /*4200*/  BSYNC B0 ;  /* 0x0000000000007941 */ /* 0x000fea0003800000 */
.L_x_3017:
        /* <DEDUP_REMOVED lines=51> */
.L_x_3020:
[----:B------:R-:W-:Y:S05]  /*4540*/  BSYNC B0 ;  /* 0x0000000000007941 */ /* 0x000fea0003800000 */
.L_x_3019:
        /* <DEDUP_REMOVED lines=50> */
.L_x_3016:
[----:B------:R-:W-:Y:S05]  /*4870*/  BSYNC B1 ;  /* 0x0000000000017941 */ /* 0x000fea0003800000 */
.L_x_3015:
        /* <DEDUP_REMOVED lines=65> */
.L_x_3024:
[----:B------:R-:W-:Y:S05]  /*4c90*/  BSYNC B0 ;  /* 0x0000000000007941 */ /* 0x000fea0003800000 */
.L_x_3023:
        /* <DEDUP_REMOVED lines=51> */
.L_x_3026:
[----:B------:R-:W-:Y:S05]  /*4fd0*/  BSYNC B0 ;  /* 0x0000000000007941 */ /* 0x000fea0003800000 */
.L_x_3025:
        /* <DEDUP_REMOVED lines=50> */
.L_x_3022:
[----:B------:R-:W-:Y:S05]  /*5300*/  BSYNC B1 ;  /* 0x0000000000017941 */ /* 0x000fea0003800000 */
.L_x_3021:
        /* <DEDUP_REMOVED lines=67> */
.L_x_3030:
[----:B------:R-:W-:Y:S05]  /*5740*/  BSYNC B0 ;  /* 0x0000000000007941 */ /* 0x000fea0003800000 */
.L_x_3029:
        /* <DEDUP_REMOVED lines=51> */
.L_x_3032:
[----:B------:R-:W-:Y:S05]  /*5a80*/  BSYNC B0 ;  /* 0x0000000000007941 */ /* 0x000fea0003800000 */
.L_x_3031:
        /* <DEDUP_REMOVED lines=50> */
.L_x_3028:
[----:B------:R-:W-:Y:S05]  /*5db0*/  BSYNC B1 ;  /* 0x0000000000017941 */ /* 0x000fea0003800000 */
.L_x_3027:
[----:B------:R-:W2:Y:S02]  /*5dc0*/  LD.E R3, desc[UR6][R16.64+0xd0] ;  /* 0x0000d00610037980 */ /* 0x000ea4000c101900 */
[----:B--2---:R-:W-:Y:S05]  /*5dd0*/  IMAD.U32 R3, R3, -0x20, RZ ;  /* 0xffffffe003037824 */ /* 0x004fea00078e00ff */
[C---:B------:R-:W-:Y:S02]  /*5de0*/  LEA R18, P1, R3.reuse, R18, 0x1 ;  /* 0x0000001203127211 */ /* 0x040fe400078208ff */
[C---:B------:R-:W-:Y:S02]  /*5df0*/  LEA R58, P0, R3.reuse, R58, 0x1 ;  /* 0x0000003a033a7211 */ /* 0x040fe400078008ff */
[C---:B------:R-:W-:Y:S02]  /*5e00*/  LEA.HI.X.SX32 R19, R3.reuse, R19, 0x1, P1 ;  /* 0x0000001303137211 */ /* 0x040fe400008f0eff */
[----:B------:R-:W-:Y:S01]  /*5e10*/  LEA.HI.X.SX32 R59, R3, R59, 0x1, P0 ;  /* 0x0000003b033b7211 */ /* 0x000fe200000f0eff */
[----:B------:R-:W-:Y:S05]  /*5e20*/  BRA `(.L_x_3033) ;  /* 0x0000004c00a87947 */ /* 0x000fea0003800000 */
.L_x_3008:
        /* <DEDUP_REMOVED lines=89> */
.L_x_3039:
[----:B------:R-:W-:Y:S05]  /*63c0*/  BSYNC B0 ;  /* 0x0000000000007941 */ /* 0x000fea0003800000 */
.L_x_3038:
[----:B-----5:R2:W-:Y:S02]  /*63d0*/  ST.E.128 desc[UR6][R126.64], R48 ;  /* 0x000000307e007985 */ /* 0x0205e4000c101d06 */
.L_x_3037:
[----:B------:R-:W-:Y:S05]  /*63e0*/  BSYNC B1 ;  /* 0x0000000000017941 */ /* 0x000fea0003800000 */
.L_x_3036:
        /* <DEDUP_REMOVED lines=87> */
.L_x_3043:
[----:B------:R-:W-:Y:S05]  /*6960*/  BSYNC B0 ;  /* 0x0000000000007941 */ /* 0x000fea0003800000 */
.L_x_3042:
[----:B-----5:R3:W-:Y:S02]  /*6970*/  ST.E.128 desc[UR6][R126.64+0x80], R48 ;  /* 0x000080307e007985 */ /* 0x0207e4000c101d06 */
.L_x_3041:
[----:B------:R-:W-:Y:S05]  /*6980*/  BSYNC B1 ;  /* 0x0000000000017941 */ /* 0x000fea0003800000 */
.L_x_3040:
        /* <DEDUP_REMOVED lines=86> */
.L_x_3045:
[----:B------:R-:W-:Y:S05]  /*6ef0*/  BSYNC B0 ;  /* 0x0000000000007941 */ /* 0x000fea0003800000 */
.L_x_3044:
[----:B-----5:R4:W-:Y:S02]  /*6f00*/  ST.E.128 desc[UR6][R126.64+0x100], R48 ;  /* 0x000100307e007985 */ /* 0x0209e4000c101d06 */
.L_x_3035:
[----:B------:R-:W-:Y:S05]  /*6f10*/  BSYNC B2 ;  /* 0x0000000000027941 */ /* 0x000fea0003800000 */
.L_x_3034:
        /* <DEDUP_REMOVED lines=99> */
.L_x_3051:
[----:B------:R-:W-:Y:S05]  /*7550*/  BSYNC B0 ;  /* 0x0000000000007941 */ /* 0x000fea0003800000 */
.L_x_3050:
[----:B-----5:R3:W-:Y:S02]  /*7560*/  ST.E.128 desc[UR6][R186.64], R48 ;  /* 0x00000030ba007985 */ /* 0x0207e4000c101d06 */
.L_x_3049:
[----:B------:R-:W-:Y:S05]  /*7570*/  BSYNC B1 ;  /* 0x0000000000017941 */ /* 0x000fea0003800000 */
.L_x_3048:
        /* <DEDUP_REMOVED lines=94> */
.L_x_3055:
[----:B------:R-:W-:Y:S05]  /*7b60*/  BSYNC B0 ;  /* 0x0000000000007941 */ /* 0x000fea0003800000 */
.L_x_3054:
[----:B-----5:R3:W-:Y:S02]  /*7b70*/  ST.E.128 desc[UR6][R186.64], R48 ;  /* 0x00000030ba007985 */ /* 0x0207e4000c101d06 */
.L_x_3053:
[----:B------:R-:W-:Y:S05]  /*7b80*/  BSYNC B1 ;  /* 0x0000000000017941 */ /* 0x000fea0003800000 */
.L_x_3052:
        /* <DEDUP_REMOVED lines=93> */
.L_x_3057:
[----:B------:R-:W-:Y:S05]  /*8160*/  BSYNC B0 ;  /* 0x0000000000007941 */ /* 0x000fea0003800000 */
.L_x_3056:
[----:B-----5:R3:W-:Y:S02]  /*8170*/  ST.E.128 desc[UR6][R186.64], R48 ;  /* 0x00000030ba007985 */ /* 0x0207e4000c101d06 */
.L_x_3047:
[----:B------:R-:W-:Y:S05]  /*8180*/  BSYNC B2 ;  /* 0x0000000000027941 */ /* 0x000fea0003800000 */
.L_x_3046:
        /* <DEDUP_REMOVED lines=99> */
.L_x_3063:
[----:B------:R-:W-:Y:S05]  /*87c0*/  BSYNC B0 ;  /* 0x0000000000007941 */ /* 0x000fea0003800000 */
.L_x_3062:
[----:B-----5:R3:W-:Y:S02]  /*87d0*/  ST.E.128 desc[UR6][R186.64], R48 ;  /* 0x00000030ba007985 */ /* 0x0207e4000c101d06 */
.L_x_3061:
[----:B------:R-:W-:Y:S05]  /*87e0*/  BSYNC B1 ;  /* 0x0000000000017941 */ /* 0x000fea0003800000 */
.L_x_3060:
        /* <DEDUP_REMOVED lines=94> */
.L_x_3067:
[----:B------:R-:W-:Y:S05]  /*8dd0*/  BSYNC B0 ;  /* 0x0000000000007941 */ /* 0x000fea0003800000 */
.L_x_3066:
[----:B-----5:R3:W-:Y:S02]  /*8de0*/  ST.E.128 desc[UR6][R186.64], R48 ;  /* 0x00000030ba007985 */ /* 0x0207e4000c101d06 */
.L_x_3065:
[----:B------:R-:W-:Y:S05]  /*8df0*/  BSYNC B1 ;  /* 0x0000000000017941 */ /* 0x000fea0003800000 */
.L_x_3064:
        /* <DEDUP_REMOVED lines=93> */
.L_x_3069:
[----:B------:R-:W-:Y:S05]  /*93d0*/  BSYNC B0 ;  /* 0x0000000000007941 */ /* 0x000fea0003800000 */
.L_x_3068:
[----:B-----5:R3:W-:Y:S02]  /*93e0*/  ST.E.128 desc[UR6][R186.64], R48 ;  /* 0x00000030ba007985 */ /* 0x0207e4000c101d06 */
.L_x_3059:
[----:B------:R-:W-:Y:S05]  /*93f0*/  BSYNC B2 ;  /* 0x0000000000027941 */ /* 0x000fea0003800000 */
.L_x_3058:
        /* <DEDUP_REMOVED lines=101> */
.L_x_3075:
[----:B------:R-:W-:Y:S05]  /*9a50*/  BSYNC B0 ;  /* 0x0000000000007941 */ /* 0x000fea0003800000 */
.L_x_3074:
[----:B-----5:R3:W-:Y:S02]  /*9a60*/  ST.E.128 desc[UR6][R182.64], R48 ;  /* 0x00000030b6007985 */ /* 0x0207e4000c101d06 */
.L_x_3073:
[----:B------:R-:W-:Y:S05]  /*9a70*/  BSYNC B1 ;  /* 0x0000000000017941 */ /* 0x000fea0003800000 */
.L_x_3072:
        /* <DEDUP_REMOVED lines=94> */
.L_x_3079:
[----:B------:R-:W-:Y:S05]  /*a060*/  BSYNC B0 ;  /* 0x0000000000007941 */ /* 0x000fea0003800000 */
.L_x_3078:
[----:B-----5:R3:W-:Y:S02]  /*a070*/  ST.E.128 desc[UR6][R182.64], R48 ;  /* 0x00000030b6007985 */ /* 0x0207e4000c101d06 */
.L_x_3077:
[----:B------:R-:W-:Y:S05]  /*a080*/  BSYNC B1 ;  /* 0x0000000000017941 */ /* 0x000fea0003800000 */
.L_x_3076:
        /* <DEDUP_REMOVED lines=93> */
.L_x_3081:
[----:B------:R-:W-:Y:S05]  /*a660*/  BSYNC B0 ;  /* 0x0000000000007941 */ /* 0x000fea0003800000 */
.L_x_3080:
[----:B-----5:R3:W-:Y:S02]  /*a670*/  ST.E.128 desc[UR6][R184.64], R48 ;  /* 0x00000030b8007985 */ /* 0x0207e4000c101d06 */
.L_x_3071:
[----:B------:R-:W-:Y:S05]  /*a680*/  BSYNC B2 ;  /* 0x0000000000027941 */ /* 0x000fea0003800000 */
.L_x_3070:
[----:B------:R-:W4:Y:S02]  /*a690*/  LD.E R3, desc[UR6][R16.64+0xd0] ;  /* 0x0000d00610037980 */ /* 0x000f24000c101900 */
[----:B----4-:R-:W-:Y:S05]  /*a6a0*/  IMAD.U32 R3, R3, -0x20, RZ ;  /* 0xffffffe003037824 */ /* 0x010fea00078e00ff */
[C---:B------:R-:W-:Y:S02]  /*a6b0*/  LEA R124, P1, R3.reuse, R124, 0x1 ;  /* 0x0000007c037c7211 */ /* 0x040fe400078208ff */
[C---:B------:R-:W-:Y:S02]  /*a6c0*/  LEA R122, P0, R3.reuse, R122, 0x1 ;  /* 0x0000007a037a7211 */ /* 0x040fe400078008ff */
[C---:B------:R-:W-:Y:S02]  /*a6d0*/  LEA.HI.X.SX32 R125, R3.reuse, R125, 0x1, P1 ;  /* 0x0000007d037d7211 */ /* 0x040fe400008f0eff */
[----:B------:R-:W-:Y:S01]  /*a6e0*/  LEA.HI.X.SX32 R123, R3, R123, 0x1, P0 ;  /* 0x0000007b037b7211 */ /* 0x000fe200000f0eff */
[----:B------:R-:W-:Y:S05]  /*a6f0*/  BRA `(.L_x_3033) ;  /* 0x0000000400747947 */ /* 0x000fea0003800000 */
.L_x_3007:
        /* <DEDUP_REMOVED lines=18> */
.L_x_3083:
[----:B------:R-:W-:Y:S05]  /*a820*/  BSYNC B0 ;  /* 0x0000000000007941 */ /* 0x000fea0003800000 */
.L_x_3082:
        /* <DEDUP_REMOVED lines=24> */
.L_x_3085:
[----:B------:R-:W-:Y:S05]  /*a9b0*/  BSYNC B0 ;  /* 0x0000000000007941 */ /* 0x000fea0003800000 */
.L_x_3084:
        /* <DEDUP_REMOVED lines=24> */
.L_x_3087:
[----:B------:R-:W-:Y:S05]  /*ab40*/  BSYNC B0 ;  /* 0x0000000000007941 */ /* 0x000fea0003800000 */
.L_x_3086:
        /* <DEDUP_REMOVED lines=24> */
.L_x_3033:
[----:B------:R-:W-:Y:S05]  /*acd0*/  BSYNC B3 ;  /* 0x0000000000037941 */ /* 0x000fea0003800000 */
.L_x_3006:
        /* <DEDUP_REMOVED lines=89> */
.L_x_3089:
        /* <DEDUP_REMOVED lines=8> */
.L_x_3090:
[----:B------:R-:W-:Y:S05]  /*b2f0*/  BSYNC B0 ;  /* 0x0000000000007941 */ /* 0x000fea0003800000 */
.L_x_3088:
[----:B------:R-:W-:Y:S04]  /*b300*/  IADD3 R9, R9, -0x1, RZ ;  /* 0xffffffff09097810 */ /* 0x000fe80007ffe0ff */
[----:B------:R-:W-:Y:S11]  /*b310*/  ISETP.GT.AND P0, PT, R9, R96, PT ;  /* 0x000000600900720c */ /* 0x000ff60003f04270 */
[----:B------:R-:W-:Y:S02]  /*b320*/  @!UPT UIADD3 URZ, URZ, URZ, URZ ;  /* 0x0000003f3f3ff290 */ /* 0x000fe4000fffe03f */
[----:B------:R-:W-:Y:S05]  /*b330*/  @P0 BRA `(.L_x_3091) ;  /* 0xffffff7800fc0947 */ /* 0x000fea000383ffff */
.L_x_2997:
        /* <DEDUP_REMOVED lines=23> */
[-C--:B------:R-:W-:Y:S02]  /*b4b0*/  LEA R19, P0, R170, R166.reuse, 0x5 ;  /* 0x000000a6aa137211 */ /* 0x080fe400078028ff */
[----:B------:R-:W-:Y:S01]  /*b4c0*/  IADD3 R5, P1, R5, R166, RZ ;  /* 0x000000a605057210 */ /* 0x000fe20007f3e0ff */
[----:B------:R-:W-:Y:S01]  /*b4d0*/  IMAD.MOV.U32 R168, RZ, RZ, R166 ;  /* 0x000000ffffa87224 */ /* 0x000fe200078e00a6 */
[----:B-----5:R-:W-:-:S02]  /*b4e0*/  LEA R46, P2, R166, R172, 0x1 ;  /* 0x000000aca62e7211 */ /* 0x020fc400078408ff */
[----:B------:R-:W-:Y:S02]  /*b4f0*/  LEA.HI.X R6, R170, R169, R171, 0x5, P0 ;  /* 0x000000a9aa067211 */ /* 0x000fe400000f2cab */
[----:B---3--:R-:W-:Y:S02]  /*b500*/  ISETP.NE.AND P4, PT, R0, RZ, PT ;  /* 0x000000ff0000720c */ /* 0x008fe40003f85270 */
[----:B------:R-:W-:Y:S01]  /*b510*/  LEA R42, P0, R19, R172, 0x1 ;  /* 0x000000ac132a7211 */ /* 0x000fe200078008ff */
[--C-:B------:R-:W-:Y:S01]  /*b520*/  IMAD.X R3, R3, 0x1, R169.reuse, P1 ;  /* 0x0000000103037824 */ /* 0x100fe200008e06a9 */
[----:B------:R-:W-:Y:S02]  /*b530*/  LEA.HI.X R47, R166, R173, R169, 0x1, P2 ;  /* 0x000000ada62f7211 */ /* 0x000fe400010f0ca9 */
        /* <DEDUP_REMOVED lines=78> */
.L_x_3100:
[----:B------:R-:W-:Y:S05]  /*ba20*/  BSYNC B0 ;  /* 0x0000000000007941 */ /* 0x000fea0003800000 */
.L_x_3099:
[----:B-----5:R3:W-:Y:S02]  /*ba30*/  STS.128 [R210], R20 ;  /* 0x00000014d2007388 */ /* 0x0207e40000000c00 */
.L_x_3098:
[----:B------:R-:W-:Y:S05]  /*ba40*/  BSYNC B1 ;  /* 0x0000000000017941 */ /* 0x000fea0003800000 */
.L_x_3097:
        /* <DEDUP_REMOVED lines=46> */
.L_x_3104:
[----:B------:R-:W-:Y:S05]  /*bd30*/  BSYNC B0 ;  /* 0x0000000000007941 */ /* 0x000fea0003800000 */
.L_x_3103:
[----:B-----5:R1:W-:Y:S02]  /*bd40*/  STS.128 [R210+0x2000], R20 ;  /* 0x00200014d2007388 */ /* 0x0203e40000000c00 */
.L_x_3102:
[----:B------:R-:W-:Y:S05]  /*bd50*/  BSYNC B1 ;  /* 0x0000000000017941 */ /* 0x000fea0003800000 */
.L_x_3101:
        /* <DEDUP_REMOVED lines=45> */
.L_x_3106:
[----:B------:R-:W-:Y:S05]  /*c030*/  BSYNC B0 ;  /* 0x0000000000007941 */ /* 0x000fea0003800000 */
.L_x_3105:
[----:B-----5:R3:W-:Y:S02]  /*c040*/  STS.128 [R210+0x4000], R20 ;  /* 0x00400014d2007388 */ /* 0x0207e40000000c00 */
.L_x_3096:
[----:B------:R-:W-:Y:S05]  /*c050*/  BSYNC B2 ;  /* 0x0000000000027941 */ /* 0x000fea0003800000 */
.L_x_3095:
        /* <DEDUP_REMOVED lines=59> */
.L_x_3112:
[----:B------:R-:W-:Y:S05]  /*c410*/  BSYNC B0 ;  /* 0x0000000000007941 */ /* 0x000fea0003800000 */
.L_x_3111:
[----:B-----5:R3:W-:Y:S02]  /*c420*/  STS.128 [R210+0x800], R20 ;  /* 0x00080014d2007388 */ /* 0x0207e40000000c00 */
.L_x_3110:
[----:B------:R-:W-:Y:S05]  /*c430*/  BSYNC B1 ;  /* 0x0000000000017941 */ /* 0x000fea0003800000 */
.L_x_3109:
        /* <DEDUP_REMOVED lines=46> */
.L_x_3116:
[----:B------:R-:W-:Y:S05]  /*c720*/  BSYNC B0 ;  /* 0x0000000000007941 */ /* 0x000fea0003800000 */
.L_x_3115:
[----:B-----5:R3:W-:Y:S02]  /*c730*/  STS.128 [R210+0x2800], R20 ;  /* 0x00280014d2007388 */ /* 0x0207e40000000c00 */
.L_x_3114:
[----:B------:R-:W-:Y:S05]  /*c740*/  BSYNC B1 ;  /* 0x0000000000017941 */ /* 0x000fea0003800000 */
.L_x_3113:
        /* <DEDUP_REMOVED lines=45> */
.L_x_3118:
[----:B------:R-:W-:Y:S05]  /*ca20*/  BSYNC B0 ;  /* 0x0000000000007941 */ /* 0x000fea0003800000 */
.L_x_3117:
[----:B-----5:R1:W-:Y:S02]  /*ca30*/  STS.128 [R210+0x4800], R44 ;  /* 0x0048002cd2007388 */ /* 0x0203e40000000c00 */
.L_x_3108:
[----:B------:R-:W-:Y:S05]  /*ca40*/  BSYNC B2 ;  /* 0x0000000000027941 */ /* 0x000fea0003800000 */
.L_x_3107:
        /* <DEDUP_REMOVED lines=60> */
.L_x_3124:
[----:B------:R-:W-:Y:S05]  /*ce10*/  BSYNC B0 ;  /* 0x0000000000007941 */ /* 0x000fea0003800000 */
.L_x_3123:
[----:B-----5:R1:W-:Y:S02]  /*ce20*/  STS.128 [R210+0x1000], R20 ;  /* 0x00100014d2007388 */ /* 0x0203e40000000c00 */
.L_x_3122:
[----:B------:R-:W-:Y:S05]  /*ce30*/  BSYNC B1 ;  /* 0x0000000000017941 */ /* 0x000fea0003800000 */
.L_x_3121:
        /* <DEDUP_REMOVED lines=46> */
.L_x_3128:
[----:B------:R-:W-:Y:S05]  /*d120*/  BSYNC B0 ;  /* 0x0000000000007941 */ /* 0x000fea0003800000 */
.L_x_3127:
[----:B-----5:R3:W-:Y:S02]  /*d130*/  STS.128 [R210+0x3000], R20 ;  /* 0x00300014d2007388 */ /* 0x0207e40000000c00 */
.L_x_3126:
[----:B------:R-:W-:Y:S05]  /*d140*/  BSYNC B1 ;  /* 0x0000000000017941 */ /* 0x000fea0003800000 */
.L_x_3125:
        /* <DEDUP_REMOVED lines=45> */
.L_x_3130:
[----:B------:R-:W-:Y:S05]  /*d420*/  BSYNC B0 ;  /* 0x0000000000007941 */ /* 0x000fea0003800000 */
.L_x_3129:
[----:B-----5:R3:W-:Y:S02]  /*d430*/  STS.128 [R210+0x5000], R20 ;  /* 0x00500014d2007388 */ /* 0x0207e40000000c00 */
.L_x_3120:
[----:B------:R-:W-:Y:S05]  /*d440*/  BSYNC B2 ;  /* 0x0000000000027941 */ /* 0x000fea0003800000 */
.L_x_3119:
        /* <DEDUP_REMOVED lines=59> */
.L_x_3135:
[----:B------:R-:W-:Y:S05]  /*d800*/  BSYNC B0 ;  /* 0x0000000000007941 */ /* 0x000fea0003800000 */
.L_x_3134:
[----:B-----5:R3:W-:Y:S02]  /*d810*/  STS.128 [R210+0x1800], R20 ;  /* 0x00180014d2007388 */ /* 0x0207e40000000c00 */
.L_x_3133:
[----:B------:R-:W-:Y:S05]  /*d820*/  BSYNC B1 ;  /* 0x0000000000017941 */ /* 0x000fea0003800000 */
.L_x_3132:
        /* <DEDUP_REMOVED lines=33> */
[C---:B------:R-:W-:Y:S01]  /*da40*/  FMUL.FTZ R5, R30.reuse, R3 ;  /* 0x000000031e057220 */ /* 0x040fe20000410000 */
        /* <DEDUP_REMOVED lines=12> */
.L_x_3139:
[----:B------:R-:W-:Y:S05]  /*db10*/  BSYNC B0 ;  /* 0x0000000000007941 */ /* 0x000fea0003800000 */
.L_x_3138:
[----:B-----5:R3:W-:Y:S02]  /*db20*/  STS.128 [R210+0x3800], R20 ;  /* 0x00380014d2007388 */ /* 0x0207e40000000c00 */
.L_x_3137:
[----:B------:R-:W-:Y:S05]  /*db30*/  BSYNC B1 ;  /* 0x0000000000017941 */ /* 0x000fea0003800000 */
.L_x_3136:
        /* <DEDUP_REMOVED lines=45> */
.L_x_3141:
[----:B------:R-:W-:Y:S05]  /*de10*/  BSYNC B0 ;  /* 0x0000000000007941 */ /* 0x000fea0003800000 */
.L_x_3140:
[----:B-----5:R1:W-:Y:S01]  /*de20*/  STS.128 [R210+0x5800], R40 ;  /* 0x00580028d2007388 */ /* 0x0203e20000000c00 */
[----:B------:R-:W-:Y:S05]  /*de30*/  BRA `(.L_x_3131) ;  /* 0x0000004c00747947 */ /* 0x000fea0003800000 */
.L_x_3094:
        /* <DEDUP_REMOVED lines=89> */
.L_x_3147:
[----:B------:R-:W-:Y:S05]  /*e3d0*/  BSYNC B0 ;  /* 0x0000000000007941 */ /* 0x000fea0003800000 */
.L_x_3146:
[----:B-----5:R3:W-:Y:S02]  /*e3e0*/  STS.128 [R210], R32 ;  /* 0x00000020d2007388 */ /* 0x0207e40000000c00 */
.L_x_3145:
[----:B------:R-:W-:Y:S05]  /*e3f0*/  BSYNC B1 ;  /* 0x0000000000017941 */ /* 0x000fea0003800000 */
.L_x_3144:
        /* <DEDUP_REMOVED lines=87> */
.L_x_3151:
[----:B------:R-:W-:Y:S05]  /*e970*/  BSYNC B0 ;  /* 0x0000000000007941 */ /* 0x000fea0003800000 */
.L_x_3150:
[----:B-----5:R1:W-:Y:S02]  /*e980*/  STS.128 [R210+0x2000], R32 ;  /* 0x00200020d2007388 */ /* 0x0203e40000000c00 */
.L_x_3149:
[----:B------:R-:W-:Y:S05]  /*e990*/  BSYNC B1 ;  /* 0x0000000000017941 */ /* 0x000fea0003800000 */
.L_x_3148:
        /* <DEDUP_REMOVED lines=86> */
.L_x_3153:
[----:B------:R-:W-:Y:S05]  /*ef00*/  BSYNC B0 ;  /* 0x0000000000007941 */ /* 0x000fea0003800000 */
.L_x_3152:
[----:B-----5:R3:W-:Y:S02]  /*ef10*/  STS.128 [R210+0x4000], R32 ;  /* 0x00400020d2007388 */ /* 0x0207e40000000c00 */
.L_x_3143:
[----:B------:R-:W-:Y:S05]  /*ef20*/  BSYNC B2 ;  /* 0x0000000000027941 */ /* 0x000fea0003800000 */
.L_x_3142:
        /* <DEDUP_REMOVED lines=94> */
.L_x_3159:
[----:B------:R-:W-:Y:S05]  /*f510*/  BSYNC B0 ;  /* 0x0000000000007941 */ /* 0x000fea0003800000 */
.L_x_3158:
[----:B-----5:R3:W-:Y:S02]  /*f520*/  STS.128 [R210+0x800], R32 ;  /* 0x00080020d2007388 */ /* 0x0207e40000000c00 */
.L_x_3157:
[----:B------:R-:W-:Y:S05]  /*f530*/  BSYNC B1 ;  /* 0x0000000000017941 */ /* 0x000fea0003800000 */
.L_x_3156:
        /* <DEDUP_REMOVED lines=90> */
.L_x_3163:
[----:B------:R-:W-:Y:S05]  /*fae0*/  BSYNC B0 ;  /* 0x0000000000007941 */ /* 0x000fea0003800000 */
.L_x_3162:
[----:B-----5:R3:W-:Y:S02]  /*faf0*/  STS.128 [R210+0x2800], R32 ;  /* 0x00280020d2007388 */ /* 0x0207e40000000c00 */
.L_x_3161:
[----:B------:R-:W-:Y:S05]  /*fb00*/  BSYNC B1 ;  /* 0x0000000000017941 */ /* 0x000fea0003800000 */
.L_x_3160:
        /* <DEDUP_REMOVED lines=90> */
.L_x_3165:
[----:B------:R-:W-:Y:S05]  /*100b0*/  BSYNC B0 ;  /* 0x0000000000007941 */ /* 0x000fea0003800000 */
.L_x_3164:
[----:B-----5:R1:W-:Y:S02]  /*100c0*/  STS.128 [R210+0x4800], R20 ;  /* 0x00480014d2007388 */ /* 0x0203e40000000c00 */
.L_x_3155:
[----:B------:R-:W-:Y:S05]  /*100d0*/  BSYNC B2 ;  /* 0x0000000000027941 */ /* 0x000fea0003800000 */
.L_x_3154:
        /* <DEDUP_REMOVED lines=95> */
.L_x_3171:
[----:B------:R-:W-:Y:S05]  /*106d0*/  BSYNC B0 ;  /* 0x0000000000007941 */ /* 0x000fea0003800000 */
.L_x_3170:
[----:B-----5:R3:W-:Y:S02]  /*106e0*/  STS.128 [R210+0x1000], R32 ;  /* 0x00100020d2007388 */ /* 0x0207e40000000c00 */
.L_x_3169:
[----:B------:R-:W-:Y:S05]  /*106f0*/  BSYNC B1 ;  /* 0x0000000000017941 */ /* 0x000fea0003800000 */
.L_x_3168:
        /* <DEDUP_REMOVED lines=90> */
.L_x_3175:
[----:B------:R-:W-:Y:S05]  /*10ca0*/  BSYNC B0 ;  /* 0x0000000000007941 */ /* 0x000fea0003800000 */
.L_x_3174:
[----:B-----5:R3:W-:Y:S02]  /*10cb0*/  STS.128 [R210+0x3000], R32 ;  /* 0x00300020d2007388 */ /* 0x0207e40000000c00 */
.L_x_3173:
[----:B------:R-:W-:Y:S05]  /*10cc0*/  BSYNC B1 ;  /* 0x0000000000017941 */ /* 0x000fea0003800000 */
.L_x_3172:
[----:B------:R-:W-:-:S13]  /*10cd0*/  ISETP.GE.AND P0, PT, R10, R9, PT ;  /* 0x000000090a00720c */ /* 0x000fda0003f06270 */
[----:B------:R1:W-:Y:S01]  /*10ce0*/  @P0 STS.128 [R210+0x5000], RZ ;  /* 0x005000ffd2000388 */ /* 0x0003e20000000c00 */
[----:B------:R-:W-:Y:S05]  /*10cf0*/  @P0 BRA `(.L_x_3167) ;  /* 0x0000000400640947 */ /* 0x000fea0003800000 */
[----:B------:R1:W5:Y:S01]  /*10d00*/  LD.E.128 R24, desc[UR6][R42.64+0x100] ;  /* 0x000100062a187980 */ /* 0x000362000c101d00 */
[----:B------:R-:W-:Y:S01]  /*10d10*/  ISETP.GE.AND P0, PT, R10, R7, PT ;  /* 0x000000070a00720c */ /* 0x000fe20003f06270 */
[----:B------:R-:W-:-:S12]  /*10d20*/  BSSY B0, `(.L_x_3176) ;  /* 0x0000055000007945 */ /* 0x000fd80003800000 */
[----:B------:R-:W-:Y:S05]  /*10d30*/  @P0 BRA `(.L_x_3177) ;  /* 0x00000004004c0947 */ /* 0x000fea0003800000 */
[-C--:B------:R-:W-:Y:S01]  /*10d40*/  ISETP.GE.AND P0, PT, R10, R13.reuse, PT ;  /* 0x0000000d0a00720c */ /* 0x080fe20003f06270 */
[----:B-1----:R-:W-:Y:S01]  /*10d50*/  IMAD.MOV.U32 R21, RZ, RZ, RZ ;  /* 0x000000ffff157224 */ /* 0x002fe200078e00ff */
        /* <DEDUP_REMOVED lines=28> */
[C---:B--2---:R-:W-:Y:S01]  /*10f20*/  IMAD.U32 R27, R20.reuse, 0x10000, RZ ;  /* 0x00010000141b7824 */ /* 0x044fe200078e00ff */
[----:B------:R-:W-:Y:S01]  /*10f30*/  LOP3.LUT R26, R20, 0xffff0000, RZ, 0xc0, !PT ;  /* 0xffff0000141a7812 */ /* 0x000fe200078ec0ff */
[C---:B------:R-:W-:Y:S01]  /*10f40*/  IMAD.U32 R43, R22.reuse, 0x10000, RZ ;  /* 0x00010000162b7824 */ /* 0x040fe200078e00ff */
[----:B------:R-:W-:Y:S01]  /*10f50*/  SHF.L.U32 R20, R21, 0x10, RZ ;  /* 0x0000001015147819 */ /* 0x000fe200000006ff */
[----:B---3--:R-:W-:Y:S01]  /*10f60*/  IMAD.U32 R45, R29, 0x10000, RZ ;  /* 0x000100001d2d7824 */ /* 0x008fe200078e00ff */
[----:B------:R-:W-:Y:S01]  /*10f70*/  LOP3.LUT R44, R21, 0xffff0000, RZ, 0xc0, !PT ;  /* 0xffff0000152c7812 */ /* 0x000fe200078ec0ff */
[C---:B------:R-:W-:Y:S01]  /*10f80*/  IMAD.U32 R21, R23.reuse, 0x10000, RZ ;  /* 0x0001000017157824 */ /* 0x040fe200078e00ff */
        /* <DEDUP_REMOVED lines=16> */
[----:B------:R-:W-:Y:S01]  /*11090*/  @!P0 FADD.FTZ R20, -R20, -RZ ;  /* 0x800000ff14148221 */ /* 0x000fe20000010100 */
[----:B------:R-:W-:Y:S01]  /*110a0*/  FMUL.FTZ R21, R28, R21 ;  /* 0x000000151c157220 */ /* 0x000fe20000410000 */
[----:B----4-:R-:W-:Y:S01]  /*110b0*/  LOP3.LUT R28, R32, 0xffff0000, RZ, 0xc0, !PT ;  /* 0xffff0000201c7812 */ /* 0x010fe200078ec0ff */
[----:B------:R-:W-:Y:S01]  /*110c0*/  FMUL.FTZ R23, R30, R23 ;  /* 0x000000171e177220 */ /* 0x000fe20000410000 */
[----:B------:R-:W-:Y:S01]  /*110d0*/  SHF.L.U32 R30, R32, 0x10, RZ ;  /* 0x00000010201e7819 */ /* 0x000fe200000006ff */
[----:B------:R-:W-:Y:S01]  /*110e0*/  FMUL.FTZ R27, R46, R27 ;  /* 0x0000001b2e1b7220 */ /* 0x000fe20000410000 */
[----:B------:R-:W-:Y:S01]  /*110f0*/  FMUL.FTZ R26, R47, R26 ;  /* 0x0000001a2f1a7220 */ /* 0x000fe20000410000 */
        /* <DEDUP_REMOVED lines=23> */
.L_x_3177:
[----:B------:R-:W-:Y:S05]  /*11270*/  BSYNC B0 ;  /* 0x0000000000007941 */ /* 0x000fea0003800000 */
.L_x_3176:
[----:B-----5:R1:W-:Y:S02]  /*11280*/  STS.128 [R210+0x5000], R24 ;  /* 0x00500018d2007388 */ /* 0x0203e40000000c00 */
.L_x_3167:
[----:B------:R-:W-:Y:S05]  /*11290*/  BSYNC B2 ;  /* 0x0000000000027941 */ /* 0x000fea0003800000 */
.L_x_3166:
        /* <DEDUP_REMOVED lines=94> */
.L_x_3181:
[----:B------:R-:W-:Y:S05]  /*11880*/  BSYNC B0 ;  /* 0x0000000000007941 */ /* 0x000fea0003800000 */
.L_x_3180:
[----:B-----5:R1:W-:Y:S02]  /*11890*/  STS.128 [R210+0x1800], R20 ;  /* 0x00180014d2007388 */ /* 0x0203e40000000c00 */
.L_x_3179:
[----:B------:R-:W-:Y:S05]  /*118a0*/  BSYNC B1 ;  /* 0x0000000000017941 */ /* 0x000fea0003800000 */
.L_x_3178:
        /* <DEDUP_REMOVED lines=15> */
[----:B------:R-:W-:Y:S01]  /*119a0*/  @P0 IMAD.MOV R11, RZ, RZ, -R13 ;  /* 0x000000ffff0b0224 */ /* 0x000fe200078e0a0d */
[----:B------:R-:W-:Y:S02]  /*119b0*/  LEA.HI.X.SX32 R5, R5, R3, 0x1, P1 ;  /* 0x0000000305057211 */ /* 0x000fe400008f0eff */
[----:B------:R-:W-:Y:S01]  /*119c0*/  IADD3 R19, P1, R15, R8, RZ ;  /* 0x000000080f137210 */ /* 0x000fe20007f3e0ff */
[----:B------:R-:W-:Y:S01]  /*119d0*/  IMAD.WIDE R24, R11, 0x2, R40 ;  /* 0x000000020b187825 */ /* 0x000fe200078e0228 */
[----:B------:R-:W-:Y:S02]  /*119e0*/  MOV R11, RZ ;  /* 0x000000ff000b7202 */ /* 0x000fe40000000f00 */
[----:B------:R-:W-:Y:S01]  /*119f0*/  LEA.HI.X.SX32 R15, R15, R5, 0x1, P1 ;  /* 0x000000050f0f7211 */ /* 0x000fe200008f0eff */
[----:B------:R-:W-:Y:S01]  /*11a00*/  @P0 IMAD.MOV R11, RZ, RZ, -R13 ;  /* 0x000000ffff0b0224 */ /* 0x000fe200078e0a0d */
[C---:B------:R-:W-:Y:S01]  /*11a10*/  LEA R28, P1, R19.reuse, R36, 0x1 ;  /* 0x00000024131c7211 */ /* 0x040fe200078208ff */
[----:B------:R-:W2:Y:S03]  /*11a20*/  LD.E.128 R24, desc[UR6][R24.64+0x80] ;  /* 0x0000800618187980 */ /* 0x000ea6000c101d00 */
[----:B------:R-:W-:-:S02]  /*11a30*/  LEA.HI.X R29, R19, R37, R15, 0x1, P1 ;  /* 0x00000025131d7211 */ /* 0x000fc400008f0c0f */
[----:B------:R-:W-:-:S04]  /*11a40*/  IADD3 R15, P1, R11, R8, RZ ;  /* 0x000000080b0f7210 */ /* 0x000fc80007f3e0ff */
[----:B------:R-:W4:Y:S01]  /*11a50*/  LD.E.128 R28, desc[UR6][R28.64] ;  /* 0x000000061c1c7980 */ /* 0x000f22000c101d00 */
[----:B------:R-:W-:Y:S02]  /*11a60*/  LEA.HI.X.SX32 R5, R11, R5, 0x1, P1 ;  /* 0x000000050b057211 */ /* 0x000fe400008f0eff */
[----:B---3--:R-:W-:-:S04]  /*11a70*/  LEA R32, P1, R15, R38, 0x1 ;  /* 0x000000260f207211 */ /* 0x008fc800078208ff */
[----:B------:R-:W-:-:S06]  /*11a80*/  LEA.HI.X R33, R15, R39, R5, 0x1, P1 ;  /* 0x000000270f217211 */ /* 0x000fcc00008f0c05 */
[----:B------:R-:W3:Y:S01]  /*11a90*/  LD.E.128 R32, desc[UR6][R32.64] ;  /* 0x0000000620207980 */ /* 0x000ee2000c101d00 */
        /* <DEDUP_REMOVED lines=8> */
[----:B--2---:R-:W-:Y:S02]  /*11b20*/  LOP3.LUT R43, R25, 0xffff0000, RZ, 0xc0, !PT ;  /* 0xffff0000192b7812 */ /* 0x004fe400078ec0ff */
[----:B------:R-:W-:Y:S02]  /*11b30*/  SHF.L.U32 R46, R26, 0x10, RZ ;  /* 0x000000101a2e7819 */ /* 0x000fe400000006ff */
[C---:B----4-:R-:W-:Y:S01]  /*11b40*/  SHF.L.U32 R21, R28.reuse, 0x10, RZ ;  /* 0x000000101c157819 */ /* 0x050fe200000006ff */
[C---:B------:R-:W-:Y:S01]  /*11b50*/  IMAD.U32 R18, R29.reuse, 0x10000, RZ ;  /* 0x000100001d127824 */ /* 0x040fe200078e00ff */
[----:B------:R-:W-:Y:S02]  /*11b60*/  LOP3.LUT R19, R28, 0xffff0000, RZ, 0xc0, !PT ;  /* 0xffff00001c137812 */ /* 0x000fe400078ec0ff */
[----:B------:R-:W-:Y:S02]  /*11b70*/  LOP3.LUT R42, R29, 0xffff0000, RZ, 0xc0, !PT ;  /* 0xffff00001d2a7812 */ /* 0x000fe400078ec0ff */
[----:B------:R-:W-:-:S02]  /*11b80*/  SHF.L.U32 R29, R30, 0x10, RZ ;  /* 0x000000101e1d7819 */ /* 0x000fc400000006ff */
[----:B------:R-:W-:Y:S01]  /*11b90*/  LOP3.LUT R28, R30, 0xffff0000, RZ, 0xc0, !PT ;  /* 0xffff00001e1c7812 */ /* 0x000fe200078ec0ff */
[C---:B------:R-:W-:Y:S01]  /*11ba0*/  IMAD.U32 R23, R31.reuse, 0x10000, RZ ;  /* 0x000100001f177824 */ /* 0x040fe200078e00ff */
[----:B------:R-:W-:Y:S01]  /*11bb0*/  LOP3.LUT R30, R31, 0xffff0000, RZ, 0xc0, !PT ;  /* 0xffff00001f1e7812 */ /* 0x000fe200078ec0ff */
[----:B------:R-:W-:Y:S01]  /*11bc0*/  IMAD.U32 R31, R25, 0x10000, RZ ;  /* 0x00010000191f7824 */ /* 0x000fe200078e00ff */
[----:B------:R-:W-:Y:S01]  /*11bd0*/  LOP3.LUT R25, R26, 0xffff0000, RZ, 0xc0, !PT ;  /* 0xffff00001a197812 */ /* 0x000fe200078ec0ff */
[----:B------:R-:W-:Y:S01]  /*11be0*/  @!P0 FADD.FTZ R29, -R29, -RZ ;  /* 0x800000ff1d1d8221 */ /* 0x000fe20000010100 */
[----:B------:R-:W-:Y:S01]  /*11bf0*/  @!P0 FADD.FTZ R28, -R28, -RZ ;  /* 0x800000ff1c1c8221 */ /* 0x000fe20000010100 */
[C---:B------:R-:W-:Y:S01]  /*11c00*/  SHF.L.U32 R44, R24.reuse, 0x10, RZ ;  /* 0x00000010182c7819 */ /* 0x040fe200000006ff */
[----:B------:R-:W-:Y:S01]  /*11c10*/  IMAD.U32 R26, R27, 0x10000, RZ ;  /* 0x000100001b1a7824 */ /* 0x000fe200078e00ff */
[----:B------:R-:W-:Y:S01]  /*11c20*/  LOP3.LUT R24, R24, 0xffff0000, RZ, 0xc0, !PT ;  /* 0xffff000018187812 */ /* 0x000fe200078ec0ff */
[----:B------:R-:W-:Y:S01]  /*11c30*/  @!P0 FADD.FTZ R21, -R21, -RZ ;  /* 0x800000ff15158221 */ /* 0x000fe20000010100 */
[----:B------:R-:W-:Y:S01]  /*11c40*/  @!P0 FADD.FTZ R19, -R19, -RZ ;  /* 0x800000ff13138221 */ /* 0x000fe20000010100 */
[----:B------:R-:W-:Y:S01]  /*11c50*/  LOP3.LUT R27, R27, 0xffff0000, RZ, 0xc0, !PT ;  /* 0xffff00001b1b7812 */ /* 0x000fe200078ec0ff */
[----:B------:R-:W-:Y:S01]  /*11c60*/  @!P0 FADD.FTZ R23, -R23, -RZ ;  /* 0x800000ff17178221 */ /* 0x000fe20000010100 */
[----:B------:R-:W-:Y:S01]  /*11c70*/  FMUL.FTZ R46, R46, R29 ;  /* 0x0000001d2e2e7220 */ /* 0x000fe20000410000 */
[----:B------:R-:W-:Y:S01]  /*11c80*/  FMUL.FTZ R25, R25, R28 ;  /* 0x0000001c19197220 */ /* 0x000fe20000410000 */
[----:B------:R-:W-:Y:S01]  /*11c90*/  @!P0 FADD.FTZ R18, -R18, -RZ ;  /* 0x800000ff12128221 */ /* 0x000fe20000010100 */
[----:B------:R-:W-:Y:S01]  /*11ca0*/  @!P0 FADD.FTZ R30, -R30, -RZ ;  /* 0x800000ff1e1e8221 */ /* 0x000fe20000010100 */
[----:B---3--:R-:W-:Y:S01]  /*11cb0*/  SHF.L.U32 R29, R34, 0x10, RZ ;  /* 0x00000010221d7819 */ /* 0x008fe200000006ff */
[----:B------:R-:W-:Y:S01]  /*11cc0*/  @!P0 FADD.FTZ R42, -R42, -RZ ;  /* 0x800000ff2a2a8221 */ /* 0x000fe20000010100 */
[----:B------:R-:W-:Y:S01]  /*11cd0*/  LOP3.LUT R28, R34, 0xffff0000, RZ, 0xc0, !PT ;  /* 0xffff0000221c7812 */ /* 0x000fe200078ec0ff */
[----:B------:R-:W-:Y:S01]  /*11ce0*/  FMUL.FTZ R44, R44, R21 ;  /* 0x000000152c2c7220 */ /* 0x000fe20000410000 */
[----:B------:R-:W-:Y:S01]  /*11cf0*/  FMUL.FTZ R19, R24, R19 ;  /* 0x0000001318137220 */ /* 0x000fe20000410000 */
[----:B------:R-:W-:Y:S01]  /*11d00*/  FMUL.FTZ R23, R26, R23 ;  /* 0x000000171a177220 */ /* 0x000fe20000410000 */
[C---:B------:R-:W-:Y:S01]  /*11d10*/  SHF.L.U32 R24, R32.reuse, 0x10, RZ ;  /* 0x0000001020187819 */ /* 0x040fe200000006ff */
[----:B------:R-:W-:Y:S01]  /*11d20*/  FMUL.FTZ R31, R31, R18 ;  /* 0x000000121f1f7220 */ /* 0x000fe20000410000 */
[----:B------:R-:W-:Y:S01]  /*11d30*/  LOP3.LUT R21, R32, 0xffff0000, RZ, 0xc0, !PT ;  /* 0xffff000020157812 */ /* 0x000fe200078ec0ff */
[----:B------:R-:W-:Y:S01]  /*11d40*/  FMUL.FTZ R27, R27, R30 ;  /* 0x0000001e1b1b7220 */ /* 0x000fe20000410000 */
[C---:B------:R-:W-:Y:S01]  /*11d50*/  LOP3.LUT R34, R35.reuse, 0xffff0000, RZ, 0xc0, !PT ;  /* 0xffff000023227812 */ /* 0x040fe200078ec0ff */
[----:B------:R-:W-:Y:S01]  /*11d60*/  IMAD.U32 R26, R35, 0x10000, RZ ;  /* 0x00010000231a7824 */ /* 0x000fe200078e00ff */
[----:B------:R-:W-:Y:S01]  /*11d70*/  LOP3.LUT R32, R33, 0xffff0000, RZ, 0xc0, !PT ;  /* 0xffff000021207812 */ /* 0x000fe200078ec0ff */
[----:B------:R-:W-:Y:S01]  /*11d80*/  FMUL.FTZ R42, R43, R42 ;  /* 0x0000002a2b2a7220 */ /* 0x000fe20000410000 */
        /* <DEDUP_REMOVED lines=14> */
.L_x_3185:
[----:B------:R-:W-:Y:S05]  /*11e70*/  BSYNC B0 ;  /* 0x0000000000007941 */ /* 0x000fea0003800000 */
.L_x_3184:
[----:B-----5:R1:W-:Y:S02]  /*11e80*/  STS.128 [R210+0x3800], R20 ;  /* 0x00380014d2007388 */ /* 0x0203e40000000c00 */
.L_x_3183:
[----:B------:R-:W-:Y:S05]  /*11e90*/  BSYNC B1 ;  /* 0x0000000000017941 */ /* 0x000fea0003800000 */
.L_x_3182:
        /* <DEDUP_REMOVED lines=92> */
.L_x_3187:
[----:B------:R-:W-:Y:S05]  /*12460*/  BSYNC B0 ;  /* 0x0000000000007941 */ /* 0x000fea0003800000 */
.L_x_3186:
[----:B-----5:R1:W-:Y:S01]  /*12470*/  STS.128 [R210+0x5800], R20 ;  /* 0x00580014d2007388 */ /* 0x0203e20000000c00 */
[----:B------:R-:W-:Y:S05]  /*12480*/  BRA `(.L_x_3131) ;  /* 0x0000000400e07947 */ /* 0x000fea0003800000 */
.L_x_3093:
        /* <DEDUP_REMOVED lines=35> */
.L_x_3189:
[----:B------:R-:W-:Y:S05]  /*126c0*/  BSYNC B0 ;  /* 0x0000000000007941 */ /* 0x000fea0003800000 */
.L_x_3188:
        /* <DEDUP_REMOVED lines=27> */
.L_x_3191:
[----:B------:R-:W-:Y:S05]  /*12880*/  BSYNC B0 ;  /* 0x0000000000007941 */ /* 0x000fea0003800000 */
.L_x_3190:
        /* <DEDUP_REMOVED lines=27> */
.L_x_3193:
[----:B------:R-:W-:Y:S05]  /*12a40*/  BSYNC B0 ;  /* 0x0000000000007941 */ /* 0x000fea0003800000 */
.L_x_3192:
        /* <DEDUP_REMOVED lines=28> */
.L_x_3131:
[----:B------:R-:W-:Y:S05]  /*12c10*/  BSYNC B3 ;  /* 0x0000000000037941 */ /* 0x000fea0003800000 */
.L_x_3092:
        /* <DEDUP_REMOVED lines=28> */
.L_x_3196:
[----:B------:R4:W-:Y:S02]  /*12de0*/  STS.128 [R210+0xa000], RZ ;  /* 0x00a000ffd2007388 */ /* 0x0009e40000000c00 */
.L_x_3195:
[----:B------:R-:W-:Y:S05]  /*12df0*/  BSYNC B0 ;  /* 0x0000000000007941 */ /* 0x000fea0003800000 */
.L_x_3194:
        /* <DEDUP_REMOVED lines=31> */
.L_x_3199:
[----:B------:R3:W-:Y:S02]  /*12ff0*/  STS.128 [R210+0xa800], RZ ;  /* 0x00a800ffd2007388 */ /* 0x0007e40000000c00 */
.L_x_3198:
[----:B------:R-:W-:Y:S05]  /*13000*/  BSYNC B0 ;  /* 0x0000000000007941 */ /* 0x000fea0003800000 */
.L_x_3197:
        /* <DEDUP_REMOVED lines=33> */
.L_x_3202:
[----:B------:R3:W-:Y:S02]  /*13220*/  STS.128 [R210+0xb000], RZ ;  /* 0x00b000ffd2007388 */ /* 0x0007e40000000c00 */
.L_x_3201:
[----:B------:R-:W-:Y:S05]  /*13230*/  BSYNC B0 ;  /* 0x0000000000007941 */ /* 0x000fea0003800000 */
.L_x_3200:
        /* <DEDUP_REMOVED lines=33> */
.L_x_3204:
[----:B------:R-:W-:Y:S05]  /*13450*/  BSYNC B0 ;  /* 0x0000000000007941 */ /* 0x000fea0003800000 */
.L_x_3203:
        /* <DEDUP_REMOVED lines=37> */
.L_x_3207:
[----:B------:R3:W-:Y:S02]  /*136b0*/  STS.128 [R210+0x10000], RZ ;  /* 0x010000ffd2007388 */ /* 0x0007e40000000c00 */
.L_x_3206:
[----:B------:R-:W-:Y:S05]  /*136c0*/  BSYNC B0 ;  /* 0x0000000000007941 */ /* 0x000fea0003800000 */
.L_x_3205:
        /* <DEDUP_REMOVED lines=32> */
.L_x_3210:
[----:B------:R3:W-:Y:S02]  /*138d0*/  STS.128 [R210+0x10800], RZ ;  /* 0x010800ffd2007388 */ /* 0x0007e40000000c00 */
.L_x_3209:
[----:B------:R-:W-:Y:S05]  /*138e0*/  BSYNC B0 ;  /* 0x0000000000007941 */ /* 0x000fea0003800000 */
.L_x_3208:
        /* <DEDUP_REMOVED lines=34> */
.L_x_3213:
[----:B------:R3:W-:Y:S02]  /*13b10*/  STS.128 [R210+0x11000], RZ ;  /* 0x011000ffd2007388 */ /* 0x0007e40000000c00 */
.L_x_3212:
[----:B------:R-:W-:Y:S05]  /*13b20*/  BSYNC B0 ;  /* 0x0000000000007941 */ /* 0x000fea0003800000 */
.L_x_3211:
        /* <DEDUP_REMOVED lines=35> */
.L_x_3216:
[----:B------:R3:W-:Y:S02]  /*13d60*/  STS.128 [R210+0x11800], RZ ;  /* 0x011800ffd2007388 */ /* 0x0007e40000000c00 */
.L_x_3215:
[----:B------:R-:W-:Y:S05]  /*13d70*/  BSYNC B0 ;  /* 0x0000000000007941 */ /* 0x000fea0003800000 */
.L_x_3214:
        /* <DEDUP_REMOVED lines=23> */
[----:B------:R-:W-:Y:S01]  /*13ef0*/  IADD3 R18, -R18, R69, -R208 ;  /* 0x0000004512127210 */ /* 0x000fe20007ffe9d0 */
[----:B------:R-:W-:Y:S01]  /*13f00*/  VIADD R217, R52, 0x8 ;  /* 0x0000000834d97836 */ /* 0x000fe20000000000 */
[C---:B------:R-:W-:Y:S01]  /*13f10*/  IADD3 R0, R193.reuse, 0x6000, RZ ;  /* 0x00006000c1007810 */ /* 0x040fe20007ffe0ff */
[----:B------:R-:W1:Y:S01]  /*13f20*/  LDSM.16.M88.4 R40, [R193+0x6000] ;  /* 0x00600000c128783b */ /* 0x000e620000000200 */
[----:B------:R-:W-:Y:S01]  /*13f30*/  VIADD R191, R193, 0x6020 ;  /* 0x00006020c1bf7836 */ /* 0x000fe20000000000 */
[----:B------:R-:W-:-:S02]  /*13f40*/  VIADDMNMX R219, R18, R52, RZ, !PT ;  /* 0x0000003412db7246 */ /* 0x000fc400078001ff */
[----:B------:R-:W3:Y:S01]  /*13f50*/  LDSM.16.M88.4 R32, [R193+0x6800] ;  /* 0x00680000c120783b */ /* 0x000ee20000000200 */
[----:B------:R-:W-:Y:S01]  /*13f60*/  @P1 VIADD R191, R0, 0xffffffe0 ;  /* 0xffffffe000bf1836 */ /* 0x000fe20000000000 */
[----:B------:R-:W-:Y:S01]  /*13f70*/  VIADDMNMX R217, R18, R217, RZ, !PT ;  /* 0x000000d912d97246 */ /* 0x000fe200078001ff */
[----:B------:R-:W-:Y:S01]  /*13f80*/  IMAD.MOV.U32 R0, RZ, RZ, 0x40 ;  /* 0x00000040ff007424 */ /* 0x000fe200078e00ff */
[----:B------:R-:W2:Y:S01]  /*13f90*/  LDSM.16.M88.4 R24, [R193+0x7000] ;  /* 0x00700000c118783b */ /* 0x000ea20000000200 */
[----:B------:R-:W-:Y:S01]  /*13fa0*/  ISETP.NE.AND.EX P0, PT, R213, RZ, PT, P0 ;  /* 0x000000ffd500720c */ /* 0x000fe20003f05300 */
[C---:B------:R-:W-:Y:S01]  /*13fb0*/  VIADD R186, R191.reuse, 0x1000 ;  /* 0x00001000bfba7836 */ /* 0x040fe20000000000 */
[C---:B------:R-:W-:Y:S01]  /*13fc0*/  IADD3 R187, R191.reuse, 0x800, RZ ;  /* 0x00000800bfbb7810 */ /* 0x040fe20007ffe0ff */
        /* <DEDUP_REMOVED lines=19> */
[----:B------:R-:W-:Y:S01]  /*14100*/  IADD3 R216, R3, 0x8, R52 ;  /* 0x0000000803d87810 */ /* 0x000fe20007ffe034 */
[----:B------:R-:W-:Y:S01]  /*14110*/  VIADD R176, R191, 0x5800 ;  /* 0x00005800bfb07836 */ /* 0x000fe20000000000 */
        /* <DEDUP_REMOVED lines=212> */
.L_x_3220:
[----:B------:R-:W2:Y:S02]  /*14e60*/  LD.E R0, desc[UR6][R16.64+0x38] ;  /* 0x0000380610007980 */ /* 0x000ea4000c101900 */
[----:B--2---:R-:W-:-:S04]  /*14e70*/  LEA R0, -R0, RZ, 0x6 ;  /* 0x000000ff00007211 */ /* 0x004fc800078e31ff */
[----:B------:R-:W-:Y:S02]  /*14e80*/  SHF.R.S32.HI R3, RZ, 0x1f, R0 ;  /* 0x0000001fff037819 */ /* 0x000fe40000011400 */
.L_x_3221:
[----:B------:R-:W-:Y:S05]  /*14e90*/  BSYNC B0 ;  /* 0x0000000000007941 */ /* 0x000fea0003800000 */
.L_x_3219:
        /* <DEDUP_REMOVED lines=96> */
.L_x_3218:
[----:B------:R-:W-:Y:S05]  /*154a0*/  BSYNC B1 ;  /* 0x0000000000017941 */ /* 0x000fea0003800000 */
.L_x_3217:
        /* <DEDUP_REMOVED lines=493> */
.L_x_3224:
[----:B--2---:R-:W-:Y:S02]  /*17380*/  R2UR UR4, R228 ;  /* 0x00000000e40472ca */ /* 0x004fe400000e0000 */
[----:B------:R-:W-:-:S13]  /*17390*/  R2UR UR5, R229 ;  /* 0x00000000e50572ca */ /* 0x000fda00000e0000 */
[----:B-1----:R-:W2:Y:S02]  /*173a0*/  LD.E R4, desc[UR4][R230.64+0x40] ;  /* 0x00004004e6047980 */ /* 0x002ea4000c101900 */
[----:B--2---:R-:W-:-:S05]  /*173b0*/  IMAD.U32 R4, R4, -0x40, RZ ;  /* 0xffffffc004047824 */ /* 0x004fca00078e00ff */
[----:B------:R-:W-:Y:S02]  /*173c0*/  SHF.R.S32.HI R0, RZ, 0x1f, R4 ;  /* 0x0000001fff007819 */ /* 0x000fe40000011404 */
.L_x_3225:
[----:B------:R-:W-:Y:S05]  /*173d0*/  BSYNC B0 ;  /* 0x0000000000007941 */ /* 0x000fea0003800000 */
.L_x_3223:
        /* <DEDUP_REMOVED lines=464> */
.L_x_3229:
[----:B------:R-:W-:Y:S02]  /*190e0*/  R2UR UR4, R228 ;  /* 0x00000000e40472ca */ /* 0x000fe400000e0000 */
[----:B------:R-:W-:-:S13]  /*190f0*/  R2UR UR5, R229 ;  /* 0x00000000e50572ca */ /* 0x000fda00000e0000 */
[----:B------:R-:W2:Y:S02]  /*19100*/  LD.E R10, desc[UR4][R230.64+0x38] ;  /* 0x00003804e60a7980 */ /* 0x000ea4000c101900 */
[----:B--2---:R-:W-:-:S05]  /*19110*/  IMAD.U32 R10, R10, -0x40, RZ ;  /* 0xffffffc00a0a7824 */ /* 0x004fca00078e00ff */
[----:B------:R-:W-:Y:S02]  /*19120*/  SHF.R.S32.HI R9, RZ, 0x1f, R10 ;  /* 0x0000001fff097819 */ /* 0x000fe4000001140a */
.L_x_3230:
[----:B------:R-:W-:Y:S05]  /*19130*/  BSYNC B0 ;  /* 0x0000000000007941 */ /* 0x000fea0003800000 */
.L_x_3228:
        /* <DEDUP_REMOVED lines=123> */
.L_x_3227:
[----:B------:R-:W-:Y:S05]  /*198f0*/  BSYNC B1 ;  /* 0x0000000000017941 */ /* 0x000fea0003800000 */
.L_x_3226:
        /* <DEDUP_REMOVED lines=96> */
[----:B------:R-:W-:Y:S01]  /*19f00*/  FFMA.FTZ R228, R236, R166, -R165 ;  /* 0x000000a6ece47223 */ /* 0x000fe200000108a5 */
[-C--:B------:R-:W-:Y:S01]  /*19f10*/  FMUL.FTZ R88, R88, R162.reuse ;  /* 0x000000a258587220 */ /* 0x080fe20000410000 */
[-C--:B------:R-:W-:Y:S01]  /*19f20*/  FMUL.FTZ R89, R89, R162.reuse ;  /* 0x000000a259597220 */ /* 0x080fe20000410000 */
[-C--:B------:R-:W-:Y:S01]  /*19f30*/  FMUL.FTZ R92, R92, R162.reuse ;  /* 0x000000a25c5c7220 */ /* 0x080fe20000410000 */
[----:B------:R-:W-:Y:S01]  /*19f40*/  MUFU.EX2 R152, R152 ;  /* 0x0000009800987308 */ /* 0x000fe20000000800 */
[-C--:B------:R-:W-:Y:S01]  /*19f50*/  FMUL.FTZ R93, R93, R162.reuse ;  /* 0x000000a25d5d7220 */ /* 0x080fe20000410000 */
[-C--:B------:R-:W-:Y:S01]  /*19f60*/  FMUL.FTZ R96, R96, R162.reuse ;  /* 0x000000a260607220 */ /* 0x080fe20000410000 */
[----:B------:R-:W-:Y:S01]  /*19f70*/  FMUL.FTZ R97, R97, R162 ;  /* 0x000000a261617220 */ /* 0x000fe20000410000 */
[-C--:B------:R-:W-:Y:S01]  /*19f80*/  FFMA.FTZ R227, R234, R166.reuse, -R169 ;  /* 0x000000a6eae37223 */ /* 0x080fe200000108a9 */
[-CC-:B------:R-:W-:Y:S01]  /*19f90*/  FFMA.FTZ R231, R144, R166.reuse, -R165.reuse ;  /* 0x000000a690e77223 */ /* 0x180fe200000108a5 */
[-C--:B------:R-:W-:Y:S01]  /*19fa0*/  FFMA.FTZ R234, R146, R166.reuse, -R165 ;  /* 0x000000a692ea7223 */ /* 0x080fe200000108a5 */
[--C-:B------:R-:W-:Y:S01]  /*19fb0*/  FFMA.FTZ R230, R150, R166, -R169.reuse ;  /* 0x000000a696e67223 */ /* 0x100fe200000108a9 */
[----:B------:R-:W1:Y:S01]  /*19fc0*/  MUFU.EX2 R2, R2 ;  /* 0x0000000200027308 */ /* 0x000e620000000800 */
[----:B-----5:R-:W-:Y:S01]  /*19fd0*/  F2FP.BF16.F32.PACK_AB R6, R153, R154 ;  /* 0x0000009a9906723e */ /* 0x020fe200000010ff */
[----:B------:R-:W-:Y:S01]  /*19fe0*/  LDSM.16.MT88.4 R144, [R198+0xf000] ;  /* 0x00f00000c690783b */ /* 0x000fe20000004200 */
        /* <DEDUP_REMOVED lines=301> */
.L_x_3222:
[----:B------:R-:W-:Y:S05]  /*1b2c0*/  @!P5 BRA `(.L_x_3231) ;  /* 0x000000440024d947 */ /* 0x000fea0003800000 */
[----:B------:R-:W-:Y:S02]  /*1b2d0*/  MOV R2, R3 ;  /* 0x0000000300027202 */ /* 0x000fe40000000f00 */
[----:B------:R-:W-:-:S07]  /*1b2e0*/  MOV R0, R132 ;  /* 0x0000008400007202 */ /* 0x000fce0000000f00 */
.L_x_3240:
        /* <DEDUP_REMOVED lines=82> */
.L_x_3233:
[----:B-1----:R-:W-:Y:S02]  /*1b810*/  R2UR UR4, R134 ;  /* 0x00000000860472ca */ /* 0x002fe400000e0000 */
[----:B------:R-:W-:Y:S11]  /*1b820*/  R2UR UR5, R135 ;  /* 0x00000000870572ca */ /* 0x000ff600000e0000 */
[----:B------:R-:W-:Y:S02]  /*1b830*/  @!UPT UIADD3 URZ, URZ, URZ, URZ ;  /* 0x0000003f3f3ff290 */ /* 0x000fe4000fffe03f */
[----:B--2---:R-:W2:Y:S02]  /*1b840*/  LD.E R10, desc[UR4][R132.64+0x40] ;  /* 0x00004004840a7980 */ /* 0x004ea4000c101900 */
[----:B--2---:R-:W-:Y:S05]  /*1b850*/  IMAD.U32 R10, R10, -0x40, RZ ;  /* 0xffffffc00a0a7824 */ /* 0x004fea00078e00ff */
[----:B------:R-:W-:Y:S02]  /*1b860*/  SHF.R.S32.HI R5, RZ, 0x1f, R10 ;  /* 0x0000001fff057819 */ /* 0x000fe4000001140a */
.L_x_3234:
[----:B------:R-:W-:Y:S05]  /*1b870*/  BSYNC B0 ;  /* 0x0000000000007941 */ /* 0x000fea0003800000 */
.L_x_3232:
        /* <DEDUP_REMOVED lines=354> */
.L_x_3238:
[----:B------:R-:W-:Y:S02]  /*1cea0*/  R2UR UR4, R134 ;  /* 0x00000000860472ca */ /* 0x000fe400000e0000 */
[----:B------:R-:W-:Y:S11]  /*1ceb0*/  R2UR UR5, R135 ;  /* 0x00000000870572ca */ /* 0x000ff600000e0000 */
[----:B------:R-:W-:Y:S02]  /*1cec0*/  @!UPT UIADD3 URZ, URZ, URZ, URZ ;  /* 0x0000003f3f3ff290 */ /* 0x000fe4000fffe03f */
[----:B------:R-:W2:Y:S02]  /*1ced0*/  LD.E R3, desc[UR4][R132.64+0x38] ;  /* 0x0000380484037980 */ /* 0x000ea4000c101900 */
[----:B--2---:R-:W-:Y:S05]  /*1cee0*/  IMAD.U32 R3, R3, -0x40, RZ ;  /* 0xffffffc003037824 */ /* 0x004fea00078e00ff */
[----:B------:R-:W-:Y:S02]  /*1cef0*/  SHF.R.S32.HI R136, RZ, 0x1f, R3 ;  /* 0x0000001fff887819 */ /* 0x000fe40000011403 */
.L_x_3239:
[----:B------:R-:W-:Y:S05]  /*1cf00*/  BSYNC B0 ;  /* 0x0000000000007941 */ /* 0x000fea0003800000 */
.L_x_3237:
        /* <DEDUP_REMOVED lines=113> */
.L_x_3236:
[----:B------:R-:W-:Y:S05]  /*1d620*/  BSYNC B1 ;  /* 0x0000000000017941 */ /* 0x000fea0003800000 */
.L_x_3235:
        /* <DEDUP_REMOVED lines=21> */
[-C--:B------:R-:W-:Y:S02]  /*1d780*/  ISETP.GE.AND P1, PT, R137, R217.reuse, PT ;  /* 0x000000d98900720c */ /* 0x080fe40003f26270 */
        /* <DEDUP_REMOVED lines=21> */
[-C--:B------:R-:W-:Y:S02]  /*1d8e0*/  ISETP.GE.AND P5, PT, R132, R219.reuse, PT ;  /* 0x000000db8400720c */ /* 0x080fe40003fa6270 */
[C---:B------:R-:W-:Y:S02]  /*1d8f0*/  ISETP.GE.OR P3, PT, R6.reuse, R218, !P3 ;  /* 0x000000da0600720c */ /* 0x040fe40005f66670 */
[-C--:B------:R-:W-:Y:S02]  /*1d900*/  ISETP.GE.OR P2, PT, R6, R216.reuse, !P2 ;  /* 0x000000d80600720c */ /* 0x080fe40005746670 */
[----:B------:R-:W-:Y:S02]  /*1d910*/  ISETP.GE.OR P0, PT, R132, R216, !P0 ;  /* 0x000000d88400720c */ /* 0x000fe40004706670 */
[C---:B------:R-:W-:Y:S02]  /*1d920*/  ISETP.GE.OR P1, PT, R4.reuse, R218, !P1 ;  /* 0x000000da0400720c */ /* 0x040fe40004f26670 */
[-C--:B------:R-:W-:Y:S01]  /*1d930*/  ISETP.GE.OR P4, PT, R4, R216.reuse, !P4 ;  /* 0x000000d80400720c */ /* 0x080fe20006786670 */
[C---:B------:R-:W-:Y:S01]  /*1d940*/  VIADD R4, R3.reuse, 0x19 ;  /* 0x0000001903047836 */ /* 0x040fe20000000000 */
[----:B------:R-:W-:Y:S02]  /*1d950*/  ISETP.GE.OR P6, PT, R136, R216, !P6 ;  /* 0x000000d88800720c */ /* 0x000fe400077c6670 */
[----:B------:R-:W-:Y:S02]  /*1d960*/  ISETP.GE.OR P5, PT, R132, R218, !P5 ;  /* 0x000000da8400720c */ /* 0x000fe40006fa6670 */
        /* <DEDUP_REMOVED lines=60> */
[-C--:B------:R-:W-:Y:S02]  /*1dd30*/  ISETP.GE.AND P3, PT, R6, R219.reuse, PT ;  /* 0x000000db0600720c */ /* 0x080fe40003f66270 */
[----:B------:R-:W-:Y:S02]  /*1dd40*/  FMNMX.FTZ R8, R143, R8, !PT ;  /* 0x000000088f087209 */ /* 0x000fe40007810000 */
[----:B------:R-:W-:Y:S01]  /*1dd50*/  ISETP.GE.OR P1, PT, R4, R216, !P1 ;  /* 0x000000d80400720c */ /* 0x000fe20004f26670 */
[----:B------:R-:W-:Y:S01]  /*1dd60*/  VIADD R4, R3, 0x38 ;  /* 0x0000003803047836 */ /* 0x000fe20000000000 */
[----:B------:R-:W-:Y:S02]  /*1dd70*/  FSEL R171, R28, -INF , !P4 ;  /* 0xff8000001cab7808 */ /* 0x000fe40006000000 */
[----:B------:R-:W-:Y:S02]  /*1dd80*/  ISETP.GE.OR P3, PT, R6, R218, !P3 ;  /* 0x000000da0600720c */ /* 0x000fe40005f66670 */
[----:B------:R-:W-:Y:S02]  /*1dd90*/  FMNMX.FTZ R10, R231, R10, !PT ;  /* 0x0000000ae70a7209 */ /* 0x000fe40007810000 */
[----:B------:R-:W-:Y:S02]  /*1dda0*/  FMNMX.FTZ R8, R141, R8, !PT ;  /* 0x000000088d087209 */ /* 0x000fe40007810000 */
[----:B------:R-:W-:Y:S02]  /*1ddb0*/  IADD3 R3, R3, 0x39, RZ ;  /* 0x0000003903037810 */ /* 0x000fe40007ffe0ff */
[CC--:B------:R-:W-:Y:S02]  /*1ddc0*/  ISETP.GE.AND P6, PT, R4.reuse, R219.reuse, PT ;  /* 0x000000db0400720c */ /* 0x0c0fe40003fc6270 */
[----:B------:R-:W-:Y:S02]  /*1ddd0*/  FSEL R155, R29, -INF , !P3 ;  /* 0xff8000001d9b7808 */ /* 0x000fe40005800000 */
[----:B------:R-:W-:Y:S02]  /*1dde0*/  FMNMX.FTZ R10, R171, R10, !PT ;  /* 0x0000000aab0a7209 */ /* 0x000fe40007810000 */
[----:B------:R-:W-:Y:S02]  /*1ddf0*/  FMNMX.FTZ R8, R229, R8, !PT ;  /* 0x00000008e5087209 */ /* 0x000fe40007810000 */
[----:B------:R-:W-:Y:S02]  /*1de00*/  ISETP.GE.AND P5, PT, R3, R219, PT ;  /* 0x000000db0300720c */ /* 0x000fe40003fa6270 */
[----:B------:R-:W-:Y:S02]  /*1de10*/  ISETP.GE.OR P6, PT, R4, R218, !P6 ;  /* 0x000000da0400720c */ /* 0x000fe400077c6670 */
[----:B------:R-:W-:Y:S02]  /*1de20*/  FMNMX.FTZ R13, R155, R10, !PT ;  /* 0x0000000a9b0d7209 */ /* 0x000fe40007810000 */
[----:B------:R-:W-:Y:S02]  /*1de30*/  FSEL R147, R26, -INF , !P2 ;  /* 0xff8000001a937808 */ /* 0x000fe40005000000 */
[----:B------:R-:W-:Y:S02]  /*1de40*/  FMNMX.FTZ R10, R227, R8, !PT ;  /* 0x00000008e30a7209 */ /* 0x000fe40007810000 */
[----:B------:R-:W-:Y:S02]  /*1de50*/  FSEL R152, R32, -INF , !P6 ;  /* 0xff80000020987808 */ /* 0x000fe40007000000 */
[----:B------:R-:W-:Y:S02]  /*1de60*/  FSEL R145, R27, -INF , !P1 ;  /* 0xff8000001b917808 */ /* 0x000fe40004800000 */
[----:B------:R-:W-:Y:S01]  /*1de70*/  ISETP.GE.OR P5, PT, R3, R218, !P5 ;  /* 0x000000da0300720c */ /* 0x000fe20006fa6670 */
[----:B------:R-:W-:Y:S01]  /*1de80*/  LDSM.16.MT88.4 R24, [R197+0xc000] ;  /* 0x00c00000c518783b */ /* 0x000fe20000004200 */
[-C--:B------:R-:W-:Y:S02]  /*1de90*/  ISETP.GE.AND P1, PT, R4, R217.reuse, PT ;  /* 0x000000d90400720c */ /* 0x080fe40003f26270 */
[----:B------:R-:W-:Y:S02]  /*1dea0*/  FMNMX.FTZ R10, R147, R10, !PT ;  /* 0x0000000a930a7209 */ /* 0x000fe40007810000 */
[----:B------:R-:W-:Y:S02]  /*1deb0*/  ISETP.GE.AND P2, PT, R6, R217, PT ;  /* 0x000000d90600720c */ /* 0x000fe40003f46270 */
[----:B------:R-:W-:Y:S02]  /*1dec0*/  FSEL R150, R33, -INF , !P5 ;  /* 0xff80000021967808 */ /* 0x000fe40006800000 */
[----:B------:R-:W-:Y:S02]  /*1ded0*/  FMNMX.FTZ R13, R152, R13, !PT ;  /* 0x0000000d980d7209 */ /* 0x000fe40007810000 */
[----:B------:R-:W-:Y:S02]  /*1dee0*/  ISETP.GE.OR P1, PT, R4, R216, !P1 ;  /* 0x000000d80400720c */ /* 0x000fe40004f26670 */
        /* <DEDUP_REMOVED lines=391> */
.L_x_3231:
[----:B------:R-:W1:Y:S01]  /*1f760*/  S2R R11, SR_TID.X ;  /* 0x00000000000b7919 */ /* 0x000e620000002100 */
[----:B------:R-:W2:Y:S08]  /*1f770*/  LDC.64 R8, c[0x0][0x208] ;  /* 0x00008200ff087b82 */ /* 0x000eb00000000a00 */
[----:B------:R-:W3:Y:S01]  /*1f780*/  LDC.64 R6, c[0x0][0x198] ;  /* 0x00006600ff067b82 */ /* 0x000ee20000000a00 */
[----:B--2---:R-:W-:-:S02]  /*1f790*/  R2UR UR4, R8 ;  /* 0x00000000080472ca */ /* 0x004fc400000e0000 */
[----:B------:R-:W-:Y:S02]  /*1f7a0*/  R2UR UR5, R9 ;  /* 0x00000000090572ca */ /* 0x000fe400000e0000 */
[----:B-1----:R-:W-:-:S04]  /*1f7b0*/  SHF.R.S32.HI R2, RZ, 0x1f, R11 ;  /* 0x0000001fff027819 */ /* 0x002fc8000001140b */
[----:B------:R-:W-:-:S04]  /*1f7c0*/  LEA.HI R0, R2, R11, RZ, 0x5 ;  /* 0x0000000b02007211 */ /* 0x000fc800078f28ff */
[----:B------:R-:W-:-:S03]  /*1f7d0*/  LOP3.LUT R0, R0, 0xffffffe0, RZ, 0xc0, !PT ;  /* 0xffffffe000007812 */ /* 0x000fc600078ec0ff */
[----:B---3--:R1:W5:Y:S01]  /*1f7e0*/  LD.E R4, desc[UR4][R6.64+0xd8] ;  /* 0x0000d80406047980 */ /* 0x008362000c101900 */
[----:B------:R-:W-:Y:S01]  /*1f7f0*/  LEA.HI R2, R2, R11, RZ, 0x4 ;  /* 0x0000000b02027211 */ /* 0x000fe200078f20ff */
[----:B------:R-:W-:Y:S01]  /*1f800*/  UMOV UR4, 0xffffffff ;  /* 0xffffffff00047882 */ /* 0x000fe20000000000 */
[----:B------:R-:W-:-:S05]  /*1f810*/  IMAD.IADD R5, R11, 0x1, -R0 ;  /* 0x000000010b057824 */ /* 0x000fca00078e0a00 */
[----:B------:R-:W-:-:S04]  /*1f820*/  SHF.R.S32.HI R0, RZ, 0x1f, R5 ;  /* 0x0000001fff007819 */ /* 0x000fc80000011405 */
[----:B------:R-:W-:Y:S02]  /*1f830*/  LEA.HI R5, R0, R5, RZ, 0x2 ;  /* 0x0000000500057211 */ /* 0x000fe400078f10ff */
[----:B------:R-:W-:Y:S02]  /*1f840*/  SHF.R.S32.HI R0, RZ, 0x4, R2 ;  /* 0x00000004ff007819 */ /* 0x000fe40000011402 */
[----:B------:R-:W-:Y:S01]  /*1f850*/  SHF.R.S32.HI R2, RZ, 0x2, R5 ;  /* 0x00000002ff027819 */ /* 0x000fe20000011405 */
[----:B------:R-:W-:Y:S06]  /*1f860*/  BRA.DIV UR4, `(.L_x_3241) ;  /* 0x0000001a04ec7947 */ /* 0x000fec000b800000 */
[----:B------:R-:W2:Y:S04]  /*1f870*/  SHFL.BFLY PT, R10, R223, 0x2, 0x1f ;  /* 0x0c401f00df0a7f89 */ /* 0x000ea800000e0000 */
[----:B------:R-:W3:Y:S01]  /*1f880*/  SHFL.BFLY PT, R15, R221, 0x2, 0x1f ;  /* 0x0c401f00dd0f7f89 */ /* 0x000ee200000e0000 */
[----:B--2---:R-:W-:Y:S01]  /*1f890*/  FADD.FTZ R13, R10, R223 ;  /* 0x000000df0a0d7221 */ /* 0x004fe20000010000 */
[----:B---3--:R-:W-:-:S04]  /*1f8a0*/  FADD.FTZ R14, R15, R221 ;  /* 0x000000dd0f0e7221 */ /* 0x008fc80000010000 */
[----:B------:R-:W2:Y:S04]  /*1f8b0*/  SHFL.BFLY PT, R10, R13, 0x1, 0x1f ;  /* 0x0c201f000d0a7f89 */ /* 0x000ea800000e0000 */
[----:B------:R3:W4:Y:S01]  /*1f8c0*/  SHFL.BFLY PT, R15, R14, 0x1, 0x1f ;  /* 0x0c201f000e0f7f89 */ /* 0x00072200000e0000 */
[----:B--2---:R-:W-:-:S07]  /*1f8d0*/  FADD.FTZ R10, R13, R10 ;  /* 0x0000000a0d0a7221 */ /* 0x004fce0000010000 */
.L_x_3262:
        /* <DEDUP_REMOVED lines=192> */
[----:B-1----:R-:W4:Y:S04]  /*204e0*/  LD.E.64 R18, desc[UR12][R6.64+0xb0] ;  /* 0x0000b00c06127980 */ /* 0x002f28000c101b00 */
[----:B------:R-:W4:Y:S01]  /*204f0*/  LD.E R24, desc[UR10][R6.64+0x60] ;  /* 0x0000600a06187980 */ /* 0x000f22000c101900 */
[----:B------:R-:W-:Y:S01]  /*20500*/  LEA.HI R14, R14, R13, RZ, 0x4 ;  /* 0x0000000d0e0e7211 */ /* 0x000fe200078f20ff */
[----:B------:R-:W1:Y:S02]  /*20510*/  @P4 MUFU.LG2 R25, R10 ;  /* 0x0000000a00194308 */ /* 0x000e640000000c00 */
[----:B--2---:R2:W5:Y:S01]  /*20520*/  LD.E R12, desc[UR12][R6.64+0xcc] ;  /* 0x0000cc0c060c7980 */ /* 0x004562000c101900 */
[----:B------:R-:W-:-:S03]  /*20530*/  LOP3.LUT R14, R14, 0xfffffff0, RZ, 0xc0, !PT ;  /* 0xfffffff00e0e7812 */ /* 0x000fc600078ec0ff */
[----:B------:R2:W5:Y:S02]  /*20540*/  LD.E.64 R112, desc[UR10][R6.64+0x78] ;  /* 0x0000780a06707980 */ /* 0x000564000c101b00 */
[----:B------:R-:W1:Y:S01]  /*20550*/  @P3 MUFU.LG2 R26, R5 ;  /* 0x00000005001a3308 */ /* 0x000e620000000c00 */
[----:B------:R-:W-:Y:S01]  /*20560*/  IADD3 R11, -R14, R13, RZ ;  /* 0x0000000d0e0b7210 */ /* 0x000fe20007ffe1ff */
[----:B------:R2:W5:Y:S03]  /*20570*/  LD.E.64 R114, desc[UR10][R6.64+0xa8] ;  /* 0x0000a80a06727980 */ /* 0x000566000c101b00 */
[----:B------:R-:W-:Y:S02]  /*20580*/  LEA.HI R17, R11, R11, RZ, 0x1 ;  /* 0x0000000b0b117211 */ /* 0x000fe400078f08ff */
[----:B---3--:R-:W-:Y:S02]  /*20590*/  SHF.L.U32 R20, R0, 0x6, RZ ;  /* 0x0000000600147819 */ /* 0x008fe400000006ff */
[----:B------:R-:W-:-:S02]  /*205a0*/  SHF.L.U32 R23, R17, 0x2, RZ ;  /* 0x0000000211177819 */ /* 0x000fc400000006ff */
[----:B------:R-:W-:Y:S01]  /*205b0*/  LOP3.LUT R20, R20, 0x1c0, RZ, 0xc0, !PT ;  /* 0x000001c014147812 */ /* 0x000fe200078ec0ff */
[----:B-1----:R-:W-:Y:S01]  /*205c0*/  @P4 FMUL.FTZ R21, R25, 0.69314718246459960938 ;  /* 0x3f31721819154820 */ /* 0x002fe20000410000 */
[----:B------:R-:W-:Y:S02]  /*205d0*/  @P3 FMUL.FTZ R26, R26, 0.69314718246459960938 ;  /* 0x3f3172181a1a3820 */ /* 0x000fe40000410000 */
[----:B------:R-:W-:Y:S02]  /*205e0*/  LOP3.LUT R22, R20, 0x38, R23, 0xf8, !PT ;  /* 0x0000003814167812 */ /* 0x000fe400078ef817 */
[----:B------:R-:W-:Y:S02]  /*205f0*/  SHF.R.U32.HI R5, RZ, 0x3, R20 ;  /* 0x00000003ff057819 */ /* 0x000fe40000011614 */
[----:B------:R-:W-:Y:S01]  /*20600*/  MOV R14, 0xff800000 ;  /* 0xff800000000e7802 */ /* 0x000fe20000000f00 */
[C---:B-----5:R-:W-:Y:S01]  /*20610*/  @P4 FFMA.FTZ R14, R4.reuse, R132, R21 ;  /* 0x00000084040e4223 */ /* 0x060fe20000010015 */
[----:B------:R-:W-:Y:S01]  /*20620*/  MOV R10, 0xff800000 ;  /* 0xff800000000a7802 */ /* 0x000fe20000000f00 */
[----:B------:R-:W-:Y:S01]  /*20630*/  @P3 FFMA.FTZ R10, R4, R3, R26 ;  /* 0x00000003040a3223 */ /* 0x000fe2000001001a */
[----:B------:R-:W-:-:S02]  /*20640*/  SHF.R.S32.HI R20, RZ, 0x1f, R15 ;  /* 0x0000001fff147819 */ /* 0x000fc4000001140f */
[----:B------:R-:W-:Y:S02]  /*20650*/  LOP3.LUT R4, R17, 0xffffffe, RZ, 0xc0, !PT ;  /* 0x0ffffffe11047812 */ /* 0x000fe400078ec0ff */
[----:B------:R-:W-:Y:S02]  /*20660*/  LEA.HI R20, R20, R15, RZ, 0x2 ;  /* 0x0000000f14147211 */ /* 0x000fe400078f10ff */
[----:B------:R-:W-:Y:S02]  /*20670*/  LOP3.LUT R5, R22, R5, RZ, 0x3c, !PT ;  /* 0x0000000516057212 */ /* 0x000fe400078e3cff */
[----:B------:R-:W-:Y:S02]  /*20680*/  IADD3 R4, R11, -R4, RZ ;  /* 0x800000040b047210 */ /* 0x000fe40007ffe0ff */
[----:B------:R-:W-:Y:S02]  /*20690*/  LOP3.LUT R20, R20, 0xffffffc, RZ, 0xc0, !PT ;  /* 0x0ffffffc14147812 */ /* 0x000fe400078ec0ff */
[----:B------:R-:W-:-:S02]  /*206a0*/  LOP3.LUT R16, R16, 0xffffffe0, RZ, 0xc0, !PT ;  /* 0xffffffe010107812 */ /* 0x000fc400078ec0ff */
[----:B------:R-:W-:Y:S02]  /*206b0*/  LEA R3, R4, R5, 0x2 ;  /* 0x0000000504037211 */ /* 0x000fe400078e10ff */
[----:B------:R-:W-:Y:S02]  /*206c0*/  IADD3 R15, R15, -R20, RZ ;  /* 0x800000140f0f7210 */ /* 0x000fe40007ffe0ff */
[----:B------:R-:W-:Y:S02]  /*206d0*/  IADD3 R16, -R16, R13, RZ ;  /* 0x0000000d10107210 */ /* 0x000fe40007ffe1ff */
[----:B------:R-:W-:Y:S02]  /*206e0*/  SHF.L.U32 R20, R207, 0x6, RZ ;  /* 0x00000006cf147819 */ /* 0x000fe400000006ff */
[----:B------:R-:W-:Y:S01]  /*206f0*/  LEA R3, R3, UR4, 0x2 ;  /* 0x0000000403037c11 */ /* 0x000fe2000f8e10ff */
[----:B------:R-:W-:Y:S01]  /*20700*/  BAR.SYNC.DEFER_BLOCKING 0x0 ;  /* 0x0000000000007b1d */ /* 0x000fe20000010000 */
[----:B------:R-:W-:-:S05]  /*20710*/  LOP3.LUT P0, RZ, R16, 0x3, RZ, 0xc0, !PT ;  /* 0x0000000310ff7812 */ /* 0x000fca000780c0ff */
[----:B------:R2:W1:Y:S04]  /*20720*/  LDS.128 R108, [R3] ;  /* 0x00000000036c7984 */ /* 0x0004680000000c00 */
[----:B------:R2:W3:Y:S04]  /*20730*/  LDS.128 R104, [R3+0x800] ;  /* 0x0008000003687984 */ /* 0x0004e80000000c00 */
        /* <DEDUP_REMOVED lines=20> */
[----:B------:R-:W-:Y:S01]  /*20880*/  LEA R4, R15, R2, 0x4 ;  /* 0x000000020f047211 */ /* 0x000fe200078e20ff */
[----:B----4-:R-:W-:-:S04]  /*20890*/  IMAD R18, R18, UR8, R211 ;  /* 0x0000000812127c24 */ /* 0x010fc8000f8e02d3 */
[----:B------:R-:W-:Y:S02]  /*208a0*/  IMAD R5, R18, R24, R209 ;  /* 0x0000001812057224 */ /* 0x000fe400078e02d1 */
[----:B------:R2:W4:Y:S02]  /*208b0*/  LDS.128 R24, [R3+0xa800] ;  /* 0x00a8000003187984 */ /* 0x0005240000000c00 */
[----:B------:R-:W-:Y:S02]  /*208c0*/  IMAD R5, R19, R5, R20 ;  /* 0x0000000513057224 */ /* 0x000fe400078e0214 */
[----:B------:R2:W1:Y:S04]  /*208d0*/  LDS.128 R20, [R3+0xb000] ;  /* 0x00b0000003147984 */ /* 0x0004680000000c00 */
[----:B------:R2:W1:Y:S01]  /*208e0*/  LDS.128 R16, [R3+0xb800] ;  /* 0x00b8000003107984 */ /* 0x0004620000000c00 */
[----:B---3--:R-:W-:Y:S05]  /*208f0*/  @P0 BRA `(.L_x_3243) ;  /* 0x00000000003c0947 */ /* 0x008fea0003800000 */
[----:B--2---:R-:W-:Y:S02]  /*20900*/  IMAD R3, R207, -0x40, R208 ;  /* 0xffffffc0cf037824 */ /* 0x004fe400078e02d0 */
[----:B------:R-:W-:-:S03]  /*20910*/  VIADD R2, R4, 0x8 ;  /* 0x0000000804027836 */ /* 0x000fc60000000000 */
[-C--:B------:R-:W-:Y:S02]  /*20920*/  ISETP.GE.AND P2, PT, R4, R3.reuse, PT ;  /* 0x000000030400720c */ /* 0x080fe40003f46270 */
[----:B------:R-:W-:Y:S02]  /*20930*/  ISETP.GE.AND P1, PT, R2, R3, PT ;  /* 0x000000030200720c */ /* 0x000fe40003f26270 */
[----:B------:R-:W-:Y:S02]  /*20940*/  SHF.R.S32.HI R3, RZ, 0x1f, R5 ;  /* 0x0000001fff037819 */ /* 0x000fe40000011405 */
[----:B------:R-:W-:-:S04]  /*20950*/  IADD3 R2, P0, R5, R4, RZ ;  /* 0x0000000405027210 */ /* 0x000fc80007f1e0ff */
[----:B------:R-:W-:Y:S02]  /*20960*/  LEA.HI.X.SX32 R3, R4, R3, 0x1, P0 ;  /* 0x0000000304037211 */ /* 0x000fe400000f0eff */
[----:B------:R-:W-:Y:S02]  /*20970*/  LEA R114, P0, R2, R114, 0x2 ;  /* 0x0000007202727211 */ /* 0x000fe400078010ff */
[C---:B------:R-:W-:Y:S02]  /*20980*/  @!P2 R2UR UR10, R8.reuse ;  /* 0x00000000080aa2ca */ /* 0x040fe400000e0000 */
[C---:B------:R-:W-:Y:S02]  /*20990*/  @!P2 R2UR UR11, R9.reuse ;  /* 0x00000000090ba2ca */ /* 0x040fe400000e0000 */
[----:B------:R-:W-:Y:S02]  /*209a0*/  @!P1 R2UR UR4, R8 ;  /* 0x00000000080492ca */ /* 0x000fe400000e0000 */
[----:B------:R-:W-:-:S02]  /*209b0*/  @!P1 R2UR UR5, R9 ;  /* 0x00000000090592ca */ /* 0x000fc400000e0000 */
[----:B------:R-:W-:-:S07]  /*209c0*/  LEA.HI.X R115, R2, R115, R3, 0x2, P0 ;  /* 0x0000007302737211 */ /* 0x000fce00000f1403 */
[----:B------:R3:W-:Y:S04]  /*209d0*/  @!P2 ST.E desc[UR10][R114.64], R14 ;  /* 0x0000000e7200a985 */ /* 0x0007e8000c10190a */
[----:B------:R3:W-:Y:S02]  /*209e0*/  @!P1 ST.E desc[UR4][R114.64+0x20], R10 ;  /* 0x0000200a72009985 */ /* 0x0007e4000c101904 */
.L_x_3243:
[----:B------:R-:W-:Y:S05]  /*209f0*/  BSYNC B0 ;  /* 0x0000000000007941 */ /* 0x000fea0003800000 */
.L_x_3242:
[----:B---3--:R-:W-:Y:S01]  /*20a00*/  IMAD.SHL.U32 R14, R11, 0x4, RZ ;  /* 0x000000040b0e7824 */ /* 0x008fe200078e00ff */
[----:B------:R-:W-:Y:S02]  /*20a10*/  R2UR UR4, R8 ;  /* 0x00000000080472ca */ /* 0x000fe400000e0000 */
[----:B------:R-:W-:Y:S02]  /*20a20*/  R2UR UR5, R9 ;  /* 0x00000000090572ca */ /* 0x000fe400000e0000 */
[----:B------:R-:W-:Y:S01]  /*20a30*/  SHF.R.S32.HI R15, RZ, 0x1f, R14 ;  /* 0x0000001fff0f7819 */ /* 0x000fe2000001140e */
[----:B------:R-:W-:Y:S02]  /*20a40*/  IMAD R207, R207, -0x40, R208 ;  /* 0xffffffc0cfcf7824 */ /* 0x000fe400078e02d0 */
[----:B------:R-:W-:Y:S02]  /*20a50*/  VIADD R10, R0, 0x8 ;  /* 0x00000008000a7836 */ /* 0x000fe40000000000 */
[----:B------:R-:W-:-:S02]  /*20a60*/  IMAD R12, R5, R12, RZ ;  /* 0x0000000c050c7224 */ /* 0x000fc400078e02ff */
[----:B------:R-:W-:Y:S01]  /*20a70*/  IMAD.WIDE R114, R0, 0xc0, R14 ;  /* 0x000000c000727825 */ /* 0x000fe200078e020e */
[----:B------:R-:W-:-:S03]  /*20a80*/  ISETP.GE.AND P0, PT, R10, R207, PT ;  /* 0x000000cf0a00720c */ /* 0x000fc60003f06270 */
[----:B------:R-:W-:Y:S01]  /*20a90*/  VIADD R2, R0, 0x18 ;  /* 0x0000001800027836 */ /* 0x000fe20000000000 */
[----:B------:R-:W-:Y:S01]  /*20aa0*/  IADD3 R10, P3, R114, R12, RZ ;  /* 0x0000000c720a7210 */ /* 0x000fe20007f7e0ff */
[----:B------:R-:W-:Y:S01]  /*20ab0*/  VIADD R4, R0, 0x10 ;  /* 0x0000001000047836 */ /* 0x000fe20000000000 */
[----:B--2---:R2:W5:Y:S01]  /*20ac0*/  LD.E R6, desc[UR4][R6.64+0xc0] ;  /* 0x0000c00406067980 */ /* 0x004562000c101900 */
        /* <DEDUP_REMOVED lines=17> */
[----:B------:R-:W-:-:S12]  /*20be0*/  VIADD R5, R3, 0x40 ;  /* 0x0000004003057836 */ /* 0x000fd80000000000 */
[C---:B------:R-:W-:Y:S02]  /*20bf0*/  @!P3 R2UR UR10, R8.reuse ;  /* 0x00000000080ab2ca */ /* 0x040fe400000e0000 */
[C---:B------:R-:W-:Y:S02]  /*20c00*/  @!P3 R2UR UR11, R9.reuse ;  /* 0x00000000090bb2ca */ /* 0x040fe400000e0000 */
[----:B------:R-:W-:Y:S02]  /*20c10*/  @!P3 R2UR UR4, R8 ;  /* 0x000000000804b2ca */ /* 0x000fe400000e0000 */
[----:B------:R-:W-:-:S09]  /*20c20*/  @!P3 R2UR UR5, R9 ;  /* 0x000000000905b2ca */ /* 0x000fd200000e0000 */
[----:B-1----:R3:W-:Y:S04]  /*20c30*/  @!P3 ST.E.64 desc[UR10][R12.64], R108 ;  /* 0x0000006c0c00b985 */ /* 0x0027e8000c101b0a */
        /* <DEDUP_REMOVED lines=9> */
.L_x_3245:
[----:B------:R-:W-:Y:S05]  /*20cd0*/  BSYNC B0 ;  /* 0x0000000000007941 */ /* 0x000fea0003800000 */
.L_x_3244:
[----:B------:R-:W-:Y:S01]  /*20ce0*/  BSSY B0, `(.L_x_3246) ;  /* 0x0000010000007945 */ /* 0x000fe20003800000 */
[----:B------:R-:W-:-:S03]  /*20cf0*/  ISETP.GE.AND P3, PT, R0, R207, PT ;  /* 0x000000cf0000720c */ /* 0x000fc60003f66270 */
[----:B------:R-:W-:Y:S10]  /*20d00*/  @P0 BRA `(.L_x_3247) ;  /* 0x0000000000340947 */ /* 0x000ff40003800000 */
[----:B-----5:R-:W-:Y:S01]  /*20d10*/  ISETP.GE.AND P0, PT, R14, R6, PT ;  /* 0x000000060e00720c */ /* 0x020fe20003f06270 */
[----:B------:R-:W-:-:S12]  /*20d20*/  VIADD R5, R3, 0x40 ;  /* 0x0000004003057836 */ /* 0x000fd80000000000 */
[----:B------:R-:W-:Y:S02]  /*20d30*/  @!P0 R2UR UR4, R8 ;  /* 0x00000000080482ca */ /* 0x000fe400000e0000 */
[----:B------:R-:W-:-:S13]  /*20d40*/  @!P0 R2UR UR5, R9 ;  /* 0x00000000090582ca */ /* 0x000fda00000e0000 */
[----:B------:R2:W-:Y:S01]  /*20d50*/  @!P0 ST.E.128 desc[UR4][R12.64+0x1800], R104 ;  /* 0x001800680c008985 */ /* 0x0005e2000c101d04 */
[----:B------:R-:W-:-:S13]  /*20d60*/  ISETP.GE.AND P0, PT, R3, R6, PT ;  /* 0x000000060300720c */ /* 0x000fda0003f06270 */
[----:B------:R-:W-:Y:S02]  /*20d70*/  @!P0 R2UR UR4, R8 ;  /* 0x00000000080482ca */ /* 0x000fe400000e0000 */
[----:B------:R-:W-:-:S13]  /*20d80*/  @!P0 R2UR UR5, R9 ;  /* 0x00000000090582ca */ /* 0x000fda00000e0000 */
[----:B-1----:R2:W-:Y:S01]  /*20d90*/  @!P0 ST.E.128 desc[UR4][R12.64+0x1900], R72 ;  /* 0x001900480c008985 */ /* 0x0025e2000c101d04 */
[----:B------:R-:W-:-:S13]  /*20da0*/  ISETP.GE.AND P0, PT, R5, R6, PT ;  /* 0x000000060500720c */ /* 0x000fda0003f06270 */
[----:B------:R-:W-:Y:S02]  /*20db0*/  @!P0 R2UR UR4, R8 ;  /* 0x00000000080482ca */ /* 0x000fe400000e0000 */
[----:B------:R-:W-:-:S13]  /*20dc0*/  @!P0 R2UR UR5, R9 ;  /* 0x00000000090582ca */ /* 0x000fda00000e0000 */
[----:B------:R2:W-:Y:S02]  /*20dd0*/  @!P0 ST.E.128 desc[UR4][R12.64+0x1a00], R40 ;  /* 0x001a00280c008985 */ /* 0x0005e4000c101d04 */
.L_x_3247:
[----:B------:R-:W-:Y:S05]  /*20de0*/  BSYNC B0 ;  /* 0x0000000000007941 */ /* 0x000fea0003800000 */
.L_x_3246:
[----:B------:R-:W-:Y:S04]  /*20df0*/  BSSY B0, `(.L_x_3248) ;  /* 0x000000f000007945 */ /* 0x000fe80003800000 */
[----:B------:R-:W-:Y:S05]  /*20e00*/  @P1 BRA `(.L_x_3249) ;  /* 0x0000000000341947 */ /* 0x000fea0003800000 */
[-C--:B-----5:R-:W-:Y:S01]  /*20e10*/  ISETP.GE.AND P0, PT, R14, R6.reuse, PT ;  /* 0x000000060e00720c */ /* 0x0a0fe20003f06270 */
[C---:B------:R-:W-:Y:S01]  /*20e20*/  VIADD R5, R3.reuse, 0x40 ;  /* 0x0000004003057836 */ /* 0x040fe20000000000 */
[----:B------:R-:W-:-:S11]  /*20e30*/  ISETP.GE.AND P1, PT, R3, R6, PT ;  /* 0x000000060300720c */ /* 0x000fd60003f26270 */
[C---:B------:R-:W-:Y:S02]  /*20e40*/  @!P0 R2UR UR4, R8.reuse ;  /* 0x00000000080482ca */ /* 0x040fe400000e0000 */
[C---:B------:R-:W-:Y:S02]  /*20e50*/  @!P0 R2UR UR5, R9.reuse ;  /* 0x00000000090582ca */ /* 0x040fe400000e0000 */
[----:B------:R-:W-:Y:S02]  /*20e60*/  @!P1 R2UR UR10, R8 ;  /* 0x00000000080a92ca */ /* 0x000fe400000e0000 */
[----:B------:R-:W-:-:S09]  /*20e70*/  @!P1 R2UR UR11, R9 ;  /* 0x00000000090b92ca */ /* 0x000fd200000e0000 */
[----:B-1----:R1:W-:Y:S01]  /*20e80*/  @!P0 ST.E.128 desc[UR4][R12.64+0x3000], R100 ;  /* 0x003000640c008985 */ /* 0x0023e2000c101d04 */
[----:B------:R-:W-:-:S03]  /*20e90*/  ISETP.GE.AND P0, PT, R5, R6, PT ;  /* 0x000000060500720c */ /* 0x000fc60003f06270 */
[----:B------:R1:W-:Y:S10]  /*20ea0*/  @!P1 ST.E.128 desc[UR10][R12.64+0x3100], R68 ;  /* 0x003100440c009985 */ /* 0x0003f4000c101d0a */
[----:B------:R-:W-:-:S02]  /*20eb0*/  @!P0 R2UR UR4, R8 ;  /* 0x00000000080482ca */ /* 0x000fc400000e0000 */
[----:B------:R-:W-:-:S13]  /*20ec0*/  @!P0 R2UR UR5, R9 ;  /* 0x00000000090582ca */ /* 0x000fda00000e0000 */
[----:B------:R1:W-:Y:S02]  /*20ed0*/  @!P0 ST.E.128 desc[UR4][R12.64+0x3200], R36 ;  /* 0x003200240c008985 */ /* 0x0003e4000c101d04 */
.L_x_3249:
[----:B------:R-:W-:Y:S05]  /*20ee0*/  BSYNC B0 ;  /* 0x0000000000007941 */ /* 0x000fea0003800000 */
.L_x_3248:
[----:B------:R-:W-:Y:S04]  /*20ef0*/  BSSY B0, `(.L_x_3250) ;  /* 0x000000f000007945 */ /* 0x000fe80003800000 */
[----:B------:R-:W-:Y:S05]  /*20f00*/  @P2 BRA `(.L_x_3251) ;  /* 0x0000000000342947 */ /* 0x000fea0003800000 */
[C---:B------:R-:W-:Y:S01]  /*20f10*/  VIADD R5, R3.reuse, 0x40 ;  /* 0x0000004003057836 */ /* 0x040fe20000000000 */
        /* <DEDUP_REMOVED lines=9> */
[----:B-1----:R1:W-:Y:S04]  /*20fb0*/  @!P2 ST.E.128 desc[UR12][R12.64+0x4800], R96 ;  /* 0x004800600c00a985 */ /* 0x0023e8000c101d0c */
[----:B------:R1:W-:Y:S04]  /*20fc0*/  @!P1 ST.E.128 desc[UR10][R12.64+0x4900], R64 ;  /* 0x004900400c009985 */ /* 0x0003e8000c101d0a */
[----:B------:R1:W-:Y:S02]  /*20fd0*/  @!P0 ST.E.128 desc[UR4][R12.64+0x4a00], R32 ;  /* 0x004a00200c008985 */ /* 0x0003e4000c101d04 */
.L_x_3251:
[----:B------:R-:W-:Y:S05]  /*20fe0*/  BSYNC B0 ;  /* 0x0000000000007941 */ /* 0x000fea0003800000 */
.L_x_3250:
        /* <DEDUP_REMOVED lines=15> */
.L_x_3253:
[----:B------:R-:W-:Y:S05]  /*210e0*/  BSYNC B0 ;  /* 0x0000000000007941 */ /* 0x000fea0003800000 */
.L_x_3252:
        /* <DEDUP_REMOVED lines=14> */
[----:B----4-:R1:W-:Y:S02]  /*211d0*/  @!P0 ST.E.128 desc[UR4][R12.64+0x7a00], R24 ;  /* 0x007a00180c008985 */ /* 0x0103e4000c101d04 */
.L_x_3255:
[----:B------:R-:W-:Y:S05]  /*211e0*/  BSYNC B0 ;  /* 0x0000000000007941 */ /* 0x000fea0003800000 */
.L_x_3254:
        /* <DEDUP_REMOVED lines=15> */
.L_x_3257:
[----:B------:R-:W-:Y:S05]  /*212e0*/  BSYNC B0 ;  /* 0x0000000000007941 */ /* 0x000fea0003800000 */
.L_x_3256:
[----:B------:R-:W-:-:S04]  /*212f0*/  MOV R207, 0x0 ;  /* 0x0000000000cf7802 */ /* 0x000fc80000000f00 */
[----:B-12345:R-:W-:Y:S05]  /*21300*/  @P3 RET.REL.NODEC R206 `(_ZN5flash24flash_fwd_splitkv_kernelI23Flash_fwd_kernel_traitsILi192ELi64ELi64ELi4ELb0ELb0EN7cutlass10bfloat16_tE19Flash_kernel_traitsILi192ELi64ELi64ELi4ES3_EELb0ELb1ELb0ELb0ELb0ELb0ELb1ELb1EEEvNS_16Flash_fwd_paramsE) ;  /* 0xfffffdecce3c3950 */ /* 0x03efea0003c3ffff */
        /* <DEDUP_REMOVED lines=11> */
[----:B-1----:R-:W-:Y:S05]  /*213c0*/  @P0 RET.REL.NODEC R206 `(_ZN5flash24flash_fwd_splitkv_kernelI23Flash_fwd_kernel_traitsILi192ELi64ELi64ELi4ELb0ELb0EN7cutlass10bfloat16_tE19Flash_kernel_traitsILi192ELi64ELi64ELi4ES3_EELb0ELb1ELb0ELb0ELb0ELb0ELb1ELb1EEEvNS_16Flash_fwd_paramsE) ;  /* 0xfffffdecce0c0950 */ /* 0x002fea0003c3ffff */
[----:B------:R-:W-:Y:S01]  /*213d0*/  R2UR UR4, R8 ;  /* 0x00000000080472ca */ /* 0x000fe200000e0000 */
[----:B------:R-:W-:Y:S01]  /*213e0*/  IMAD.MOV.U32 R207, RZ, RZ, 0x0 ;  /* 0x00000000ffcf7424 */ /* 0x000fe200078e00ff */
[----:B------:R-:W-:-:S13]  /*213f0*/  R2UR UR5, R9 ;  /* 0x00000000090572ca */ /* 0x000fda00000e0000 */
[----:B------:R1:W-:Y:S02]  /*21400*/  ST.E.128 desc[UR4][R12.64+0xaa00], R16 ;  /* 0x00aa00100c007985 */ /* 0x0003e4000c101d04 */
[----:B-1----:R-:W-:Y:S05]  /*21410*/  RET.REL.NODEC R206 `(_ZN5flash24flash_fwd_splitkv_kernelI23Flash_fwd_kernel_traitsILi192ELi64ELi64ELi4ELb0ELb0EN7cutlass10bfloat16_tE19Flash_kernel_traitsILi192ELi64ELi64ELi4ES3_EELb0ELb1ELb0ELb0ELb0ELb0ELb1ELb1EEEvNS_16Flash_fwd_paramsE) ;  /* 0xfffffde8cef87950 */ /* 0x002fea0003c3ffff */
.L_x_3241:
[----:B------:R-:W-:Y:S01]  /*21420*/  MOV R12, 0x2 ;  /* 0x00000002000c7802 */ /* 0x000fe20000000f00 */
[----:B------:R-:W-:Y:S01]  /*21430*/  IMAD.MOV.U32 R5, RZ, RZ, 0x1f ;  /* 0x0000001fff057424 */ /* 0x000fe200078e00ff */
[----:B------:R-:W-:-:S07]  /*21440*/  MOV R11, 0xffffffff ;  /* 0xffffffff000b7802 */ /* 0x000fce0000000f00 */
[----:B-1---5:R-:W-:Y:S05]  /*21450*/  WARPSYNC.COLLECTIVE R11, `(.L_x_3258) ;  /* 0x000000000b087348 */ /* 0x022fea0003c00000 */
[----:B------:R2:W3:Y:S02]  /*21460*/  SHFL.BFLY P0, R15, R223, R12, R5 ;  /* 0x0c00000cdf0f7389 */ /* 0x0004e40000000005 */
[----:B-123-5:R-:W-:Y:S01]  /*21470*/  ENDCOLLECTIVE ;  /* 0x000000000000791b */ /* 0x02efe20003800000 */
.L_x_3258:
[----:B------:R-:W-:Y:S02]  /*21480*/  IMAD.MOV.U32 R10, RZ, RZ, R15 ;  /* 0x000000ffff0a7224 */ /* 0x000fe400078e000f */
[----:B------:R-:W-:Y:S02]  /*21490*/  IMAD.MOV.U32 R12, RZ, RZ, 0x1 ;  /* 0x00000001ff0c7424 */ /* 0x000fe400078e00ff */
[----:B------:R-:W-:-:S05]  /*214a0*/  FADD.FTZ R13, R10, R223 ;  /* 0x000000df0a0d7221 */ /* 0x000fca0000010000 */
[----:B------:R-:W-:-:S07]  /*214b0*/  MOV R223, R13 ;  /* 0x0000000d00df7202 */ /* 0x000fce0000000f00 */
[----:B------:R-:W-:Y:S05]  /*214c0*/  WARPSYNC.COLLECTIVE R11, `(.L_x_3259) ;  /* 0x000000000b087348 */ /* 0x000fea0003c00000 */
[----:B------:R1:W2:Y:S02]  /*214d0*/  SHFL.BFLY P0, R15, R223, R12, R5 ;  /* 0x0c00000cdf0f7389 */ /* 0x0002a40000000005 */
[----:B-12---:R-:W-:Y:S01]  /*214e0*/  ENDCOLLECTIVE ;  /* 0x000000000000791b */ /* 0x006fe20003800000 */
.L_x_3259:
[----:B------:R-:W-:Y:S01]  /*214f0*/  MOV R223, R221 ;  /* 0x000000dd00df7202 */ /* 0x000fe20000000f00 */
[----:B------:R-:W-:Y:S01]  /*21500*/  IMAD.MOV.U32 R12, RZ, RZ, 0x2 ;  /* 0x00000002ff0c7424 */ /* 0x000fe200078e00ff */
[----:B------:R-:W-:-:S07]  /*21510*/  MOV R10, R15 ;  /* 0x0000000f000a7202 */ /* 0x000fce0000000f00 */
[----:B------:R-:W-:Y:S05]  /*21520*/  WARPSYNC.COLLECTIVE R11, `(.L_x_3260) ;  /* 0x000000000b087348 */ /* 0x000fea0003c00000 */
[----:B------:R1:W2:Y:S02]  /*21530*/  SHFL.BFLY P0, R15, R223, R12, R5 ;  /* 0x0c00000cdf0f7389 */ /* 0x0002a40000000005 */
[----:B-12---:R-:W-:Y:S01]  /*21540*/  ENDCOLLECTIVE ;  /* 0x000000000000791b */ /* 0x006fe20003800000 */
.L_x_3260:
[----:B------:R-:W-:Y:S01]  /*21550*/  FADD.FTZ R10, R13, R10 ;  /* 0x0000000a0d0a7221 */ /* 0x000fe20000010000 */
[----:B------:R-:W-:Y:S01]  /*21560*/  FADD.FTZ R14, R15, R221 ;  /* 0x000000dd0f0e7221 */ /* 0x000fe20000010000 */
[----:B------:R-:W-:-:S04]  /*21570*/  MOV R12, 0x1 ;  /* 0x00000001000c7802 */ /* 0x000fc80000000f00 */
[----:B------:R-:W-:-:S07]  /*21580*/  MOV R223, R14 ;  /* 0x0000000e00df7202 */ /* 0x000fce0000000f00 */
[----:B------:R-:W-:Y:S05]  /*21590*/  WARPSYNC.COLLECTIVE R11, `(.L_x_3261) ;  /* 0x000000000b087348 */ /* 0x000fea0003c00000 */
[----:B------:R1:W2:Y:S02]  /*215a0*/  SHFL.BFLY P0, R15, R223, R12, R5 ;  /* 0x0c00000cdf0f7389 */ /* 0x0002a40000000005 */
[----:B-12---:R-:W-:Y:S01]  /*215b0*/  ENDCOLLECTIVE ;  /* 0x000000000000791b */ /* 0x006fe20003800000 */
.L_x_3261:
[----:B------:R-:W-:Y:S05]  /*215c0*/  BRA `(.L_x_3262) ;  /* 0xffffffe000c47947 */ /* 0x000fea000383ffff */
.L_x_3263:
        /* <DEDUP_REMOVED lines=11> */
.L_x_7904:


//--------------------- .text._ZN5flash24flash_fwd_splitkv_kernelI23Flash_fwd_kernel_traitsILi192ELi64ELi64ELi4ELb0ELb0EN7cutlass10bfloat16_tE19Flash_kernel_traitsILi192ELi64ELi64ELi4ES3_EELb0ELb1ELb0ELb0ELb0ELb1ELb1ELb1EEEvNS_16Flash_fwd_paramsE --------------------------
	.section	.text._ZN5flash24flash_fwd_splitkv_kernelI23Flash_fwd_kernel_traitsILi192ELi64ELi64ELi4ELb0ELb0EN7cutlass10bfloat16_tE19Flash_kernel_traitsILi192ELi64ELi64ELi4ES3_EELb0ELb1ELb0ELb0ELb0ELb1ELb1ELb1EEEvNS_16Flash_fwd_paramsE,"ax",@progbits
	.align	128
        .global         _ZN5flash24flash_fwd_splitkv_kernelI23Flash_fwd_kernel_traitsILi192ELi64ELi64ELi4ELb0ELb0EN7cutlass10bfloat16_tE19Flash_kernel_traitsILi192ELi64ELi64ELi4ES3_EELb0ELb1ELb0ELb0ELb0ELb1ELb1ELb1EEEvNS_16Flash_fwd_paramsE
        .type           _ZN5flash24flash_fwd_splitkv_kernelI23Flash_fwd_kernel_traitsILi192ELi64ELi64ELi4ELb0ELb0EN7cutlass10bfloat16_tE19Flash_kernel_traitsILi192ELi64ELi64ELi4ES3_EELb0ELb1ELb0ELb0ELb0ELb1ELb1ELb1EEEvNS_16Flash_fwd_paramsE,@function
        .size           _ZN5flash24flash_fwd_splitkv_kernelI23Flash_fwd_kernel_traitsILi192ELi64ELi64ELi4ELb0ELb0EN7cutlass10bfloat16_tE19Flash_kernel_traitsILi192ELi64ELi64ELi4ES3_EELb0ELb1ELb0ELb0ELb0ELb1ELb1ELb1EEEvNS_16Flash_fwd_paramsE,(.L_x_7905 - _ZN5flash24flash_fwd_splitkv_kernelI23Flash_fwd_kernel_traitsILi192ELi64ELi64ELi4ELb0ELb0EN7cutlass10bfloat16_tE19Flash_kernel_traitsILi192ELi64ELi64ELi4ES3_EELb0ELb1ELb0ELb0ELb0ELb1ELb1ELb1EEEvNS_16Flash_fwd_paramsE)
        .other          _ZN5flash24flash_fwd_splitkv_kernelI23Flash_fwd_kernel_traitsILi192ELi64ELi64ELi4ELb0ELb0EN7cutlass10bfloat16_tE19Flash_kernel_traitsILi192ELi64ELi64ELi4ES3_EELb0ELb1ELb0ELb0ELb0ELb1ELb1ELb1EEEvNS_16Flash_fwd_paramsE,@"STO_CUDA_ENTRY STV_DEFAULT"
_ZN5flash24flash_fwd_splitkv_kernelI23Flash_fwd_kernel_traitsILi192ELi64ELi64ELi4ELb0ELb0EN7cutlass10bfloat16_tE19Flash_kernel_traitsILi192ELi64ELi64ELi4ES3_EELb0ELb1ELb0ELb0ELb0ELb1ELb1ELb1EEEvNS_16Flash_fwd_paramsE:
.text._ZN5flash24flash_fwd_splitkv_kernelI23Flash_fwd_kernel_traitsILi192ELi64ELi64ELi4ELb0ELb0EN7cutlass10bfloat16_tE19Flash_kernel_traitsILi192ELi64ELi64ELi4ES3_EELb0ELb1ELb0ELb0ELb0ELb1ELb1ELb1EEEvNS_16Flash_fwd_paramsE:
        /* <DEDUP_REMOVED lines=29> */
[----:B------:R-:W-:Y:S05]  /*01d0*/  CALL.REL.NOINC `($_ZN5flash24flash_fwd_splitkv_kernelI23Flash_fwd_kernel_traitsILi192ELi64ELi64ELi4ELb0ELb0EN7cutlass10bfloat16_tE19Flash_kernel_traitsILi192ELi64ELi64ELi4ES3_EELb0ELb1ELb0ELb0ELb0ELb1ELb1ELb1EEEvNS_16Flash_fwd_paramsE$_ZN5flash30compute_attn_1rowblock_splitkvI23Flash_fwd_kernel_traitsILi192ELi64ELi64ELi4ELb0ELb0EN7cutlass10bfloat16_tE19Flash_kernel_traitsILi192ELi64ELi64ELi4ES3_EELb0ELb1ELb0ELb0ELb0ELb1ELb1ELb1ENS_16Flash_fwd_paramsEEEvRKT8_iiiii) ;  /* 0x0000000000087944 */ /* 0x000fea0003c00000 */
[----:B------:R-:W-:Y:S05]  /*01e0*/  BSYNC B4 ;  /* 0x0000000000047941 */ /* 0x000fea0003800000 */
.L_x_3264:
[----:B------:R-:W-:Y:S05]  /*01f0*/  EXIT ;  /* 0x000000000000794d */ /* 0x000fea0003800000 */
        .type           $_ZN5flash24flash_fwd_splitkv_kernelI23Flash_fwd_kernel_traitsILi192ELi64ELi64ELi4ELb0ELb0EN7cutlass10bfloat16_tE19Flash_kernel_traitsILi192ELi64ELi64ELi4ES3_EELb0ELb1ELb0ELb0ELb0ELb1ELb1ELb1EEEvNS_16Flash_fwd_paramsE$_ZN5flash30compute_attn_1rowblock_splitkvI23Flash_fwd_kernel_traitsILi192ELi64ELi64ELi4ELb0ELb0EN7cutlass10bfloat16_tE19Flash_kernel_traitsILi192ELi64ELi64ELi4ES3_EELb0ELb1ELb0ELb0ELb0ELb1ELb1ELb1ENS_16Flash_fwd_paramsEEEvRKT8_iiiii,@function
        .size           $_ZN5flash24flash_fwd_splitkv_kernelI23Flash_fwd_kernel_traitsILi192ELi64ELi64ELi4ELb0ELb0EN7cutlass10bfloat16_tE19Flash_kernel_traitsILi192ELi64ELi64ELi4ES3_EELb0ELb1ELb0ELb0ELb0ELb1ELb1ELb1EEEvNS_16Flash_fwd_paramsE$_ZN5flash30compute_attn_1rowblock_splitkvI23Flash_fwd_kernel_traitsILi192ELi64ELi64ELi4ELb0ELb0EN7cutlass10bfloat16_tE19Flash_kernel_traitsILi192ELi64ELi64ELi4ES3_EELb0ELb1ELb0ELb0ELb0ELb1ELb1ELb1ENS_16Flash_fwd_paramsEEEvRKT8_iiiii,(.L_x_7905 - $_ZN5flash24flash_fwd_splitkv_kernelI23Flash_fwd_kernel_traitsILi192ELi64ELi64ELi4ELb0ELb0EN7cutlass10bfloat16_tE19Flash_kernel_traitsILi192ELi64ELi64ELi4ES3_EELb0ELb1ELb0ELb0ELb0ELb1ELb1ELb1EEEvNS_16Flash_fwd_paramsE$_ZN5flash30compute_attn_1rowblock_splitkvI23Flash_fwd_kernel_traitsILi192ELi64ELi64ELi4ELb0ELb0EN7cutlass10bfloat16_tE19Flash_kernel_traitsILi192ELi64ELi64ELi4ES3_EELb0ELb1ELb0ELb0ELb0ELb1ELb1ELb1ENS_16Flash_fwd_paramsEEEvRKT8_iiiii)
$_ZN5flash24flash_fwd_splitkv_kernelI23Flash_fwd_kernel_traitsILi192ELi64ELi64ELi4ELb0ELb0EN7cutlass10bfloat16_tE19Flash_kernel_traitsILi192ELi64ELi64ELi4ES3_EELb0ELb1ELb0ELb0ELb0ELb1ELb1ELb1EEEvNS_16Flash_fwd_paramsE$_ZN5flash30compute_attn_1rowblock_splitkvI23Flash_fwd_kernel_traitsILi192ELi64ELi64ELi4ELb0ELb0EN7cutlass10bfloat16_tE19Flash_kernel_traitsILi192ELi64ELi64ELi4ES3_EELb0ELb1ELb0ELb0ELb0ELb1ELb1ELb1ENS_16Flash_fwd_paramsEEEvRKT8_iiiii:
        /* <DEDUP_REMOVED lines=27> */
.L_x_3266:
[----:B------:R-:W-:Y:S05]  /*03b0*/  BSYNC B0 ;  /* 0x0000000000007941 */ /* 0x000fea0003800000 */
.L_x_3265:
        /* <DEDUP_REMOVED lines=8> */
.L_x_3268:
[----:B------:R3:W5:Y:S02]  /*0440*/  LD.E R0, desc[UR6][R16.64+0xb8] ;  /* 0x0000b80610007980 */ /* 0x000764000c101900 */
.L_x_3269:
[----:B------:R-:W-:Y:S05]  /*0450*/  BSYNC B0 ;  /* 0x0000000000007941 */ /* 0x000fea0003800000 */
.L_x_3267:
        /* <DEDUP_REMOVED lines=10> */
.L_x_3271:
[----:B------:R-:W2:Y:S01]  /*0500*/  LD.E.64 R2, desc[UR6][R16.64+0x108] ;  /* 0x0001080610027980 */ /* 0x000ea2000c101b00 */
[----:B------:R-:W-:Y:S01]  /*0510*/  BSSY B0, `(.L_x_3273) ;  /* 0x0000006000007945 */ /* 0x000fe20003800000 */
[----:B------:R-:W-:Y:S01]  /*0520*/  IMAD.MOV.U32 R0, RZ, RZ, RZ ;  /* 0x000000ffff007224 */ /* 0x000fe200078e00ff */
[----:B--2---:R-:W-:-:S04]  /*0530*/  ISETP.NE.U32.AND P0, PT, R2, RZ, PT ;  /* 0x000000ff0200720c */ /* 0x004fc80003f05070 */
[----:B------:R-:W-:-:S13]  /*0540*/  ISETP.NE.AND.EX P0, PT, R3, RZ, PT, P0 ;  /* 0x000000ff0300720c */ /* 0x000fda0003f05300 */
[----:B------:R-:W-:Y:S05]  /*0550*/  @!P0 BRA `(.L_x_3274) ;  /* 0x0000000000048947 */ /* 0x000fea0003800000 */
[----:B------:R2:W5:Y:S02]  /*0560*/  LD.E R0, desc[UR6][R16.64+0xbc] ;  /* 0x0000bc0610007980 */ /* 0x000564000c101900 */
.L_x_3274:
[----:B------:R-:W-:Y:S05]  /*0570*/  BSYNC B0 ;  /* 0x0000000000007941 */ /* 0x000fea0003800000 */
.L_x_3273:
[----:B-----5:R-:W-:Y:S02]  /*0580*/  IADD3 R69, R75, R0, RZ ;  /* 0x000000004b457210 */ /* 0x020fe40007ffe0ff */
.L_x_3272:
[----:B------:R-:W-:Y:S05]  /*0590*/  BSYNC B1 ;  /* 0x0000000000017941 */ /* 0x000fea0003800000 */
.L_x_3270:
[----:B------:R-:W-:Y:S01]  /*05a0*/  IMAD.SHL.U32 R73, R215, 0x40, RZ ;  /* 0x00000040d7497824 */ /* 0x000fe200078e00ff */
[----:B------:R-:W-:Y:S01]  /*05b0*/  MOV R2, R214 ;  /* 0x000000d600027202 */ /* 0x000fe20000000f00 */
[----:B------:R-:W-:-:S03]  /*05c0*/  IMAD.MOV.U32 R3, RZ, RZ, 0x0 ;  /* 0x00000000ff037424 */ /* 0x000fc600078e00ff */
[----:B------:R-:W-:-:S13]  /*05d0*/  ISETP.GT.AND P0, PT, R216, R73, PT ;  /* 0x00000049d800720c */ /* 0x000fda0003f04270 */
[----:B-1234-:R-:W-:Y:S05]  /*05e0*/  @!P0 RET.REL.NODEC R2 `(_ZN5flash24flash_fwd_splitkv_kernelI23Flash_fwd_kernel_traitsILi192ELi64ELi64ELi4ELb0ELb0EN7cutlass10bfloat16_tE19Flash_kernel_traitsILi192ELi64ELi64ELi4ES3_EELb0ELb1ELb0ELb0ELb0ELb1ELb1ELb1EEEvNS_16Flash_fwd_paramsE) ;  /* 0xfffffff802848950 */ /* 0x01efea0003c3ffff */
        /* <DEDUP_REMOVED lines=102> */
.L_x_3277:
[----:B------:R-:W-:Y:S05]  /*0c50*/  BSYNC B0 ;  /* 0x0000000000007941 */ /* 0x000fea0003800000 */
.L_x_3276:
        /* <DEDUP_REMOVED lines=10> */
.L_x_3279:
[----:B------:R-:W-:Y:S05]  /*0d00*/  BSYNC B0 ;  /* 0x0000000000007941 */ /* 0x000fea0003800000 */
.L_x_3278:
        /* <DEDUP_REMOVED lines=10> */
.L_x_3281:
[----:B------:R-:W-:Y:S05]  /*0db0*/  BSYNC B0 ;  /* 0x0000000000007941 */ /* 0x000fea0003800000 */
.L_x_3280:
        /* <DEDUP_REMOVED lines=10> */
.L_x_3283:
[----:B------:R-:W-:Y:S05]  /*0e60*/  BSYNC B0 ;  /* 0x0000000000007941 */ /* 0x000fea0003800000 */
.L_x_3282:
        /* <DEDUP_REMOVED lines=9> */
.L_x_3285:
[----:B------:R-:W-:Y:S05]  /*0f00*/  BSYNC B0 ;  /* 0x0000000000007941 */ /* 0x000fea0003800000 */
.L_x_3284:
        /* <DEDUP_REMOVED lines=10> */
.L_x_3287:
[----:B------:R-:W-:Y:S05]  /*0fb0*/  BSYNC B0 ;  /* 0x0000000000007941 */ /* 0x000fea0003800000 */
.L_x_3286:
        /* <DEDUP_REMOVED lines=9> */
.L_x_3289:
[----:B------:R-:W-:Y:S05]  /*1050*/  BSYNC B0 ;  /* 0x0000000000007941 */ /* 0x000fea0003800000 */
.L_x_3288:
        /* <DEDUP_REMOVED lines=10> */
.L_x_3291:
[----:B------:R-:W-:Y:S05]  /*1100*/  BSYNC B0 ;  /* 0x0000000000007941 */ /* 0x000fea0003800000 */
.L_x_3290:
        /* <DEDUP_REMOVED lines=17> */
[----:B-1----:R-:W-:Y:S05]  /*1220*/  @P6 RET.REL.NODEC R214 `(_ZN5flash24flash_fwd_splitkv_kernelI23Flash_fwd_kernel_traitsILi192ELi64ELi64ELi4ELb0ELb0EN7cutlass10bfloat16_tE19Flash_kernel_traitsILi192ELi64ELi64ELi4ES3_EELb0ELb1ELb0ELb0ELb0ELb1ELb1ELb1EEEvNS_16Flash_fwd_paramsE) ;  /* 0xffffffecd6746950 */ /* 0x002fea0003c3ffff */
[----:B------:R-:W-:Y:S02]  /*1230*/  MOV R3, 0xff800000 ;  /* 0xff80000000037802 */ /* 0x000fe40000000f00 */
[----:B------:R-:W-:-:S03]  /*1240*/  MOV R215, 0x0 ;  /* 0x0000000000d77802 */ /* 0x000fc60000000f00 */
[----:B------:R1:W-:Y:S02]  /*1250*/  ST.E desc[UR6][R4.64+0xe0], R3 ;  /* 0x0000e00304007985 */ /* 0x0003e4000c101906 */
[----:B-1----:R-:W-:Y:S05]  /*1260*/  RET.REL.NODEC R214 `(_ZN5flash24flash_fwd_splitkv_kernelI23Flash_fwd_kernel_traitsILi192ELi64ELi64ELi4ELb0ELb0EN7cutlass10bfloat16_tE19Flash_kernel_traitsILi192ELi64ELi64ELi4ES3_EELb0ELb1ELb0ELb0ELb0ELb1ELb1ELb1EEEvNS_16Flash_fwd_paramsE) ;  /* 0xffffffecd6647950 */ /* 0x002fea0003c3ffff */
.L_x_3275:
        /* <DEDUP_REMOVED lines=105> */
.L_x_3293:
        /* <DEDUP_REMOVED lines=79> */
.L_x_3294:
[----:B------:R-:W-:Y:S05]  /*1df0*/  BSYNC B0 ;  /* 0x0000000000007941 */ /* 0x000fea0003800000 */
.L_x_3292:
        /* <DEDUP_REMOVED lines=275> */
.L_x_3389:
        /* <DEDUP_REMOVED lines=23> */
.L_x_3297:
[----:B------:R-:W-:Y:S05]  /*30a0*/  BSYNC B0 ;  /* 0x0000000000007941 */ /* 0x000fea0003800000 */
.L_x_3296:
        /* <DEDUP_REMOVED lines=15> */
.L_x_3299:
[----:B------:R-:W-:Y:S05]  /*31a0*/  BSYNC B0 ;  /* 0x0000000000007941 */ /* 0x000fea0003800000 */
.L_x_3298:
        /* <DEDUP_REMOVED lines=15> */
.L_x_3301:
[----:B------:R-:W-:Y:S05]  /*32a0*/  BSYNC B0 ;  /* 0x0000000000007941 */ /* 0x000fea0003800000 */
.L_x_3300:
        /* <DEDUP_REMOVED lines=15> */
.L_x_3303:
[----:B------:R-:W-:Y:S05]  /*33a0*/  BSYNC B0 ;  /* 0x0000000000007941 */ /* 0x000fea0003800000 */
.L_x_3302:
        /* <DEDUP_REMOVED lines=66> */
.L_x_3310:
[----:B------:R-:W-:Y:S05]  /*37d0*/  BSYNC B0 ;  /* 0x0000000000007941 */ /* 0x000fea0003800000 */
.L_x_3309:
        /* <DEDUP_REMOVED lines=48> */
.L_x_3312:
[----:B------:R-:W-:Y:S05]  /*3ae0*/  BSYNC B0 ;  /* 0x0000000000007941 */ /* 0x000fea0003800000 */
.L_x_3311:
        /* <DEDUP_REMOVED lines=47> */
.L_x_3308:
[----:B------:R-:W-:Y:S05]  /*3de0*/  BSYNC B1 ;  /* 0x0000000000017941 */ /* 0x000fea0003800000 */
.L_x_3307:
        /* <DEDUP_REMOVED lines=65> */
.L_x_3316:
[----:B------:R-:W-:Y:S05]  /*4200*/  BSYNC B0 ;  /* 0x0000000000007941 */ /* 0x000fea0003800000 */
.L_x_3315:
        /* <DEDUP_REMOVED lines=51> */
.L_x_3318:
[----:B------:R-:W-:Y:S05]  /*4540*/  BSYNC B0 ;  /* 0x0000000000007941 */ /* 0x000fea0003800000 */
.L_x_3317:
        /* <DEDUP_REMOVED lines=50> */
.L_x_3314:
[----:B------:R-:W-:Y:S05]  /*4870*/  BSYNC B1 ;  /* 0x0000000000017941 */ /* 0x000fea0003800000 */
.L_x_3313:
        /* <DEDUP_REMOVED lines=65> */
.L_x_3322:
[----:B------:R-:W-:Y:S05]  /*4c90*/  BSYNC B0 ;  /* 0x0000000000007941 */ /* 0x000fea0003800000 */
.L_x_3321:
        /* <DEDUP_REMOVED lines=51> */
.L_x_3324:
[----:B------:R-:W-:Y:S05]  /*4fd0*/  BSYNC B0 ;  /* 0x0000000000007941 */ /* 0x000fea0003800000 */
.L_x_3323:
        /* <DEDUP_REMOVED lines=50> */
.L_x_3320:
[----:B------:R-:W-:Y:S05]  /*5300*/  BSYNC B1 ;  /* 0x0000000000017941 */ /* 0x000fea0003800000 */
.L_x_3319:
        /* <DEDUP_REMOVED lines=67> */
.L_x_3328:
[----:B------:R-:W-:Y:S05]  /*5740*/  BSYNC B0 ;  /* 0x0000000000007941 */ /* 0x000fea0003800000 */
.L_x_3327:
        /* <DEDUP_REMOVED lines=51> */
.L_x_3330:
[----:B------:R-:W-:Y:S05]  /*5a80*/  BSYNC B0 ;  /* 0x0000000000007941 */ /* 0x000fea0003800000 */
.L_x_3329:
        /* <DEDUP_REMOVED lines=50> */
.L_x_3326:
[----:B------:R-:W-:Y:S05]  /*5db0*/  BSYNC B1 ;  /* 0x0000000000017941 */ /* 0x000fea0003800000 */
.L_x_3325:
[----:B------:R-:W2:Y:S02]  /*5dc0*/  LD.E R3, desc[UR6][R16.64+0xd0] ;  /* 0x0000d00610037980 */ /* 0x000ea4000c101900 */
[----:B--2---:R-:W-:Y:S05]  /*5dd0*/  IMAD.U32 R3, R3, -0x20, RZ ;  /* 0xffffffe003037824 */ /* 0x004fea00078e00ff */
[C---:B------:R-:W-:Y:S02]  /*5de0*/  LEA R18, P1, R3.reuse, R18, 0x1 ;  /* 0x0000001203127211 */ /* 0x040fe400078208ff */
[C---:B------:R-:W-:Y:S02]  /*5df0*/  LEA R58, P0, R3.reuse, R58, 0x1 ;  /* 0x0000003a033a7211 */ /* 0x040fe400078008ff */
[C---:B------:R-:W-:Y:S02]  /*5e00*/  LEA.HI.X.SX32 R19, R3.reuse, R19, 0x1, P1 ;  /* 0x0000001303137211 */ /* 0x040fe400008f0eff */
[----:B------:R-:W-:Y:S01]  /*5e10*/  LEA.HI.X.SX32 R59, R3, R59, 0x1, P0 ;  /* 0x0000003b033b7211 */ /* 0x000fe200000f0eff */
[----:B------:R-:W-:Y:S05]  /*5e20*/  BRA `(.L_x_3331) ;  /* 0x0000004c00a87947 */ /* 0x000fea0003800000 */
.L_x_3306:
        /* <DEDUP_REMOVED lines=89> */
.L_x_3337:
[----:B------:R-:W-:Y:S05]  /*63c0*/  BSYNC B0 ;  /* 0x0000000000007941 */ /* 0x000fea0003800000 */
.L_x_3336:
[----:B-----5:R2:W-:Y:S02]  /*63d0*/  ST.E.128 desc[UR6][R126.64], R48 ;  /* 0x000000307e007985 */ /* 0x0205e4000c101d06 */
.L_x_3335:
[----:B------:R-:W-:Y:S05]  /*63e0*/  BSYNC B1 ;  /* 0x0000000000017941 */ /* 0x000fea0003800000 */
.L_x_3334:
        /* <DEDUP_REMOVED lines=87> */
.L_x_3341:
[----:B------:R-:W-:Y:S05]  /*6960*/  BSYNC B0 ;  /* 0x0000000000007941 */ /* 0x000fea0003800000 */
.L_x_3340:
[----:B-----5:R3:W-:Y:S02]  /*6970*/  ST.E.128 desc[UR6][R126.64+0x80], R48 ;  /* 0x000080307e007985 */ /* 0x0207e4000c101d06 */
.L_x_3339:
[----:B------:R-:W-:Y:S05]  /*6980*/  BSYNC B1 ;  /* 0x0000000000017941 */ /* 0x000fea0003800000 */
.L_x_3338:
        /* <DEDUP_REMOVED lines=86> */
.L_x_3343:
[----:B------:R-:W-:Y:S05]  /*6ef0*/  BSYNC B0 ;  /* 0x0000000000007941 */ /* 0x000fea0003800000 */
.L_x_3342:
[----:B-----5:R4:W-:Y:S02]  /*6f00*/  ST.E.128 desc[UR6][R126.64+0x100], R48 ;  /* 0x000100307e007985 */ /* 0x0209e4000c101d06 */
.L_x_3333:
[----:B------:R-:W-:Y:S05]  /*6f10*/  BSYNC B2 ;  /* 0x0000000000027941 */ /* 0x000fea0003800000 */
.L_x_3332:
        /* <DEDUP_REMOVED lines=99> */
.L_x_3349:
[----:B------:R-:W-:Y:S05]  /*7550*/  BSYNC B0 ;  /* 0x0000000000007941 */ /* 0x000fea0003800000 */
.L_x_3348:
[----:B-----5:R3:W-:Y:S02]  /*7560*/  ST.E.128 desc[UR6][R186.64], R48 ;  /* 0x00000030ba007985 */ /* 0x0207e4000c101d06 */
.L_x_3347:
[----:B------:R-:W-:Y:S05]  /*7570*/  BSYNC B1 ;  /* 0x0000000000017941 */ /* 0x000fea0003800000 */
.L_x_3346:
        /* <DEDUP_REMOVED lines=94> */
.L_x_3353:
[----:B------:R-:W-:Y:S05]  /*7b60*/  BSYNC B0 ;  /* 0x0000000000007941 */ /* 0x000fea0003800000 */
.L_x_3352:
[----:B-----5:R3:W-:Y:S02]  /*7b70*/  ST.E.128 desc[UR6][R186.64], R48 ;  /* 0x00000030ba007985 */ /* 0x0207e4000c101d06 */
.L_x_3351:
[----:B------:R-:W-:Y:S05]  /*7b80*/  BSYNC B1 ;  /* 0x0000000000017941 */ /* 0x000fea0003800000 */
.L_x_3350:
        /* <DEDUP_REMOVED lines=93> */
.L_x_3355:
[----:B------:R-:W-:Y:S05]  /*8160*/  BSYNC B0 ;  /* 0x0000000000007941 */ /* 0x000fea0003800000 */
.L_x_3354:
[----:B-----5:R3:W-:Y:S02]  /*8170*/  ST.E.128 desc[UR6][R186.64], R48 ;  /* 0x00000030ba007985 */ /* 0x0207e4000c101d06 */
.L_x_3345:
[----:B------:R-:W-:Y:S05]  /*8180*/  BSYNC B2 ;  /* 0x0000000000027941 */ /* 0x000fea0003800000 */
.L_x_3344:
        /* <DEDUP_REMOVED lines=99> */
.L_x_3361:
[----:B------:R-:W-:Y:S05]  /*87c0*/  BSYNC B0 ;  /* 0x0000000000007941 */ /* 0x000fea0003800000 */
.L_x_3360:
[----:B-----5:R3:W-:Y:S02]  /*87d0*/  ST.E.128 desc[UR6][R186.64], R48 ;  /* 0x00000030ba007985 */ /* 0x0207e4000c101d06 */
.L_x_3359:
[----:B------:R-:W-:Y:S05]  /*87e0*/  BSYNC B1 ;  /* 0x0000000000017941 */ /* 0x000fea0003800000 */
.L_x_3358:
        /* <DEDUP_REMOVED lines=94> */
.L_x_3365:
[----:B------:R-:W-:Y:S05]  /*8dd0*/  BSYNC B0 ;  /* 0x0000000000007941 */ /* 0x000fea0003800000 */
.L_x_3364:
[----:B-----5:R3:W-:Y:S02]  /*8de0*/  ST.E.128 desc[UR6][R186.64], R48 ;  /* 0x00000030ba007985 */ /* 0x0207e4000c101d06 */
.L_x_3363:
[----:B------:R-:W-:Y:S05]  /*8df0*/  BSYNC B1 ;  /* 0x0000000000017941 */ /* 0x000fea0003800000 */
.L_x_3362:
        /* <DEDUP_REMOVED lines=93> */
.L_x_3367:
[----:B------:R-:W-:Y:S05]  /*93d0*/  BSYNC B0 ;  /* 0x0000000000007941 */ /* 0x000fea0003800000 */
.L_x_3366:
[----:B-----5:R3:W-:Y:S02]  /*93e0*/  ST.E.128 desc[UR6][R186.64], R48 ;  /* 0x00000030ba007985 */ /* 0x0207e4000c101d06 */
.L_x_3357:
[----:B------:R-:W-:Y:S05]  /*93f0*/  BSYNC B2 ;  /* 0x0000000000027941 */ /* 0x000fea0003800000 */
.L_x_3356:
        /* <DEDUP_REMOVED lines=101> */
.L_x_3373:
[----:B------:R-:W-:Y:S05]  /*9a50*/  BSYNC B0 ;  /* 0x0000000000007941 */ /* 0x000fea0003800000 */
.L_x_3372:
[----:B-----5:R3:W-:Y:S02]  /*9a60*/  ST.E.128 desc[UR6][R182.64], R48 ;  /* 0x00000030b6007985 */ /* 0x0207e4000c101d06 */
.L_x_3371:
[----:B------:R-:W-:Y:S05]  /*9a70*/  BSYNC B1 ;  /* 0x0000000000017941 */ /* 0x000fea0003800000 */
.L_x_3370:
        /* <DEDUP_REMOVED lines=94> */
.L_x_3377:
[----:B------:R-:W-:Y:S05]  /*a060*/  BSYNC B0 ;  /* 0x0000000000007941 */ /* 0x000fea0003800000 */
.L_x_3376:
[----:B-----5:R3:W-:Y:S02]  /*a070*/  ST.E.128 desc[UR6][R182.64], R48 ;  /* 0x00000030b6007985 */ /* 0x0207e4000c101d06 */
.L_x_3375:
[----:B------:R-:W-:Y:S05]  /*a080*/  BSYNC B1 ;  /* 0x0000000000017941 */ /* 0x000fea0003800000 */
.L_x_3374:
        /* <DEDUP_REMOVED lines=93> */
.L_x_3379:
[----:B------:R-:W-:Y:S05]  /*a660*/  BSYNC B0 ;  /* 0x0000000000007941 */ /* 0x000fea0003800000 */
.L_x_3378:
[----:B-----5:R3:W-:Y:S02]  /*a670*/  ST.E.128 desc[UR6][R184.64], R48 ;  /* 0x00000030b8007985 */ /* 0x0207e4000c101d06 */
.L_x_3369:
[----:B------:R-:W-:Y:S05]  /*a680*/  BSYNC B2 ;  /* 0x0000000000027941 */ /* 0x000fea0003800000 */
.L_x_3368:
[----:B------:R-:W4:Y:S02]  /*a690*/  LD.E R3, desc[UR6][R16.64+0xd0] ;  /* 0x0000d00610037980 */ /* 0x000f24000c101900 */
[----:B----4-:R-:W-:Y:S05]  /*a6a0*/  IMAD.U32 R3, R3, -0x20, RZ ;  /* 0xffffffe003037824 */ /* 0x010fea00078e00ff */
[C---:B------:R-:W-:Y:S02]  /*a6b0*/  LEA R124, P1, R3.reuse, R124, 0x1 ;  /* 0x0000007c037c7211 */ /* 0x040fe400078208ff */
[C---:B------:R-:W-:Y:S02]  /*a6c0*/  LEA R122, P0, R3.reuse, R122, 0x1 ;  /* 0x0000007a037a7211 */ /* 0x040fe400078008ff */
[C---:B------:R-:W-:Y:S02]  /*a6d0*/  LEA.HI.X.SX32 R125, R3.reuse, R125, 0x1, P1 ;  /* 0x0000007d037d7211 */ /* 0x040fe400008f0eff */
[----:B------:R-:W-:Y:S01]  /*a6e0*/  LEA.HI.X.SX32 R123, R3, R123, 0x1, P0 ;  /* 0x0000007b037b7211 */ /* 0x000fe200000f0eff */
[----:B------:R-:W-:Y:S05]  /*a6f0*/  BRA `(.L_x_3331) ;  /* 0x0000000400747947 */ /* 0x000fea0003800000 */
.L_x_3305:
        /* <DEDUP_REMOVED lines=18> */
.L_x_3381:
[----:B------:R-:W-:Y:S05]  /*a820*/  BSYNC B0 ;  /* 0x0000000000007941 */ /* 0x000fea0003800000 */
.L_x_3380:
        /* <DEDUP_REMOVED lines=24> */
.L_x_3383:
[----:B------:R-:W-:Y:S05]  /*a9b0*/  BSYNC B0 ;  /* 0x0000000000007941 */ /* 0x000fea0003800000 */
.L_x_3382:
        /* <DEDUP_REMOVED lines=24> */
.L_x_3385:
[----:B------:R-:W-:Y:S05]  /*ab40*/  BSYNC B0 ;  /* 0x0000000000007941 */ /* 0x000fea0003800000 */
.L_x_3384:
        /* <DEDUP_REMOVED lines=24> */
.L_x_3331:
[----:B------:R-:W-:Y:S05]  /*acd0*/  BSYNC B3 ;  /* 0x0000000000037941 */ /* 0x000fea0003800000 */
.L_x_3304:
        /* <DEDUP_REMOVED lines=89> */
.L_x_3387:
        /* <DEDUP_REMOVED lines=8> */
.L_x_3388:
[----:B------:R-:W-:Y:S05]  /*b2f0*/  BSYNC B0 ;  /* 0x0000000000007941 */ /* 0x000fea0003800000 */
.L_x_3386:
[----:B------:R-:W-:Y:S04]  /*b300*/  IADD3 R9, R9, -0x1, RZ ;  /* 0xffffffff09097810 */ /* 0x000fe80007ffe0ff */
[----:B------:R-:W-:Y:S11]  /*b310*/  ISETP.GT.AND P0, PT, R9, R96, PT ;  /* 0x000000600900720c */ /* 0x000ff60003f04270 */
[----:B------:R-:W-:Y:S02]  /*b320*/  @!UPT UIADD3 URZ, URZ, URZ, URZ ;  /* 0x0000003f3f3ff290 */ /* 0x000fe4000fffe03f */
[----:B------:R-:W-:Y:S05]  /*b330*/  @P0 BRA `(.L_x_3389) ;  /* 0xffffff7800fc0947 */ /* 0x000fea000383ffff */
.L_x_3295:
        /* <DEDUP_REMOVED lines=110> */
.L_x_3398:
[----:B------:R-:W-:Y:S05]  /*ba20*/  BSYNC B0 ;  /* 0x0000000000007941 */ /* 0x000fea0003800000 */
.L_x_3397:
[----:B-----5:R3:W-:Y:S02]  /*ba30*/  STS.128 [R218], R20 ;  /* 0x00000014da007388 */ /* 0x0207e40000000c00 */
.L_x_3396:
[----:B------:R-:W-:Y:S05]  /*ba40*/  BSYNC B1 ;  /* 0x0000000000017941 */ /* 0x000fea0003800000 */
.L_x_3395:
        /* <DEDUP_REMOVED lines=46> */
.L_x_3402:
[----:B------:R-:W-:Y:S05]  /*bd30*/  BSYNC B0 ;  /* 0x0000000000007941 */ /* 0x000fea0003800000 */
.L_x_3401:
[----:B-----5:R1:W-:Y:S02]  /*bd40*/  STS.128 [R218+0x2000], R20 ;  /* 0x00200014da007388 */ /* 0x0203e40000000c00 */
.L_x_3400:
[----:B------:R-:W-:Y:S05]  /*bd50*/  BSYNC B1 ;  /* 0x0000000000017941 */ /* 0x000fea0003800000 */
.L_x_3399:
        /* <DEDUP_REMOVED lines=45> */
.L_x_3404:
[----:B------:R-:W-:Y:S05]  /*c030*/  BSYNC B0 ;  /* 0x0000000000007941 */ /* 0x000fea0003800000 */
.L_x_3403:
[----:B-----5:R3:W-:Y:S02]  /*c040*/  STS.128 [R218+0x4000], R20 ;  /* 0x00400014da007388 */ /* 0x0207e40000000c00 */
.L_x_3394:
[----:B------:R-:W-:Y:S05]  /*c050*/  BSYNC B2 ;  /* 0x0000000000027941 */ /* 0x000fea0003800000 */
.L_x_3393:
        /* <DEDUP_REMOVED lines=59> */
.L_x_3410:
[----:B------:R-:W-:Y:S05]  /*c410*/  BSYNC B0 ;  /* 0x0000000000007941 */ /* 0x000fea0003800000 */
.L_x_3409:
[----:B-----5:R3:W-:Y:S02]  /*c420*/  STS.128 [R218+0x800], R20 ;  /* 0x00080014da007388 */ /* 0x0207e40000000c00 */
.L_x_3408:
[----:B------:R-:W-:Y:S05]  /*c430*/  BSYNC B1 ;  /* 0x0000000000017941 */ /* 0x000fea0003800000 */
.L_x_3407:
        /* <DEDUP_REMOVED lines=46> */
.L_x_3414:
[----:B------:R-:W-:Y:S05]  /*c720*/  BSYNC B0 ;  /* 0x0000000000007941 */ /* 0x000fea0003800000 */
.L_x_3413:
[----:B-----5:R3:W-:Y:S02]  /*c730*/  STS.128 [R218+0x2800], R20 ;  /* 0x00280014da007388 */ /* 0x0207e40000000c00 */
.L_x_3412:
[----:B------:R-:W-:Y:S05]  /*c740*/  BSYNC B1 ;  /* 0x0000000000017941 */ /* 0x000fea0003800000 */
.L_x_3411:
        /* <DEDUP_REMOVED lines=45> */
.L_x_3416:
[----:B------:R-:W-:Y:S05]  /*ca20*/  BSYNC B0 ;  /* 0x0000000000007941 */ /* 0x000fea0003800000 */
.L_x_3415:
[----:B-----5:R1:W-:Y:S02]  /*ca30*/  STS.128 [R218+0x4800], R44 ;  /* 0x0048002cda007388 */ /* 0x0203e40000000c00 */
.L_x_3406:
[----:B------:R-:W-:Y:S05]  /*ca40*/  BSYNC B2 ;  /* 0x0000000000027941 */ /* 0x000fea0003800000 */
.L_x_3405:
        /* <DEDUP_REMOVED lines=60> */
.L_x_3422:
[----:B------:R-:W-:Y:S05]  /*ce10*/  BSYNC B0 ;  /* 0x0000000000007941 */ /* 0x000fea0003800000 */
.L_x_3421:
[----:B-----5:R1:W-:Y:S02]  /*ce20*/  STS.128 [R218+0x1000], R20 ;  /* 0x00100014da007388 */ /* 0x0203e40000000c00 */
.L_x_3420:
[----:B------:R-:W-:Y:S05]  /*ce30*/  BSYNC B1 ;  /* 0x0000000000017941 */ /* 0x000fea0003800000 */
.L_x_3419:
        /* <DEDUP_REMOVED lines=46> */
.L_x_3426:
[----:B------:R-:W-:Y:S05]  /*d120*/  BSYNC B0 ;  /* 0x0000000000007941 */ /* 0x000fea0003800000 */
.L_x_3425:
[----:B-----5:R3:W-:Y:S02]  /*d130*/  STS.128 [R218+0x3000], R20 ;  /* 0x00300014da007388 */ /* 0x0207e40000000c00 */
.L_x_3424:
[----:B------:R-:W-:Y:S05]  /*d140*/  BSYNC B1 ;  /* 0x0000000000017941 */ /* 0x000fea0003800000 */
.L_x_3423:
        /* <DEDUP_REMOVED lines=45> */
.L_x_3428:
[----:B------:R-:W-:Y:S05]  /*d420*/  BSYNC B0 ;  /* 0x0000000000007941 */ /* 0x000fea0003800000 */
.L_x_3427:
[----:B-----5:R3:W-:Y:S02]  /*d430*/  STS.128 [R218+0x5000], R20 ;  /* 0x00500014da007388 */ /* 0x0207e40000000c00 */
.L_x_3418:
[----:B------:R-:W-:Y:S05]  /*d440*/  BSYNC B2 ;  /* 0x0000000000027941 */ /* 0x000fea0003800000 */
.L_x_3417:
        /* <DEDUP_REMOVED lines=59> */
.L_x_3433:
[----:B------:R-:W-:Y:S05]  /*d800*/  BSYNC B0 ;  /* 0x0000000000007941 */ /* 0x000fea0003800000 */
.L_x_3432:
[----:B-----5:R3:W-:Y:S02]  /*d810*/  STS.128 [R218+0x1800], R20 ;  /* 0x00180014da007388 */ /* 0x0207e40000000c00 */
.L_x_3431:
[----:B------:R-:W-:Y:S05]  /*d820*/  BSYNC B1 ;  /* 0x0000000000017941 */ /* 0x000fea0003800000 */
.L_x_3430:
        /* <DEDUP_REMOVED lines=46> */
.L_x_3437:
[----:B------:R-:W-:Y:S05]  /*db10*/  BSYNC B0 ;  /* 0x0000000000007941 */ /* 0x000fea0003800000 */
.L_x_3436:
[----:B-----5:R3:W-:Y:S02]  /*db20*/  STS.128 [R218+0x3800], R20 ;  /* 0x00380014da007388 */ /* 0x0207e40000000c00 */
.L_x_3435:
[----:B------:R-:W-:Y:S05]  /*db30*/  BSYNC B1 ;  /* 0x0000000000017941 */ /* 0x000fea0003800000 */
.L_x_3434:
        /* <DEDUP_REMOVED lines=45> */
.L_x_3439:
[----:B------:R-:W-:Y:S05]  /*de10*/  BSYNC B0 ;  /* 0x0000000000007941 */ /* 0x000fea0003800000 */
.L_x_3438:
[----:B-----5:R1:W-:Y:S01]  /*de20*/  STS.128 [R218+0x5800], R40 ;  /* 0x00580028da007388 */ /* 0x0203e20000000c00 */
[----:B------:R-:W-:Y:S05]  /*de30*/  BRA `(.L_x_3429) ;  /* 0x0000004c00747947 */ /* 0x000fea0003800000 */
.L_x_3392:
        /* <DEDUP_REMOVED lines=89> */
.L_x_3445:
[----:B------:R-:W-:Y:S05]  /*e3d0*/  BSYNC B0 ;  /* 0x0000000000007941 */ /* 0x000fea0003800000 */
.L_x_3444:
[----:B-----5:R3:W-:Y:S02]  /*e3e0*/  STS.128 [R218], R32 ;  /* 0x00000020da007388 */ /* 0x0207e40000000c00 */
.L_x_3443:
[----:B------:R-:W-:Y:S05]  /*e3f0*/  BSYNC B1 ;  /* 0x0000000000017941 */ /* 0x000fea0003800000 */
.L_x_3442:
        /* <DEDUP_REMOVED lines=87> */
.L_x_3449:
[----:B------:R-:W-:Y:S05]  /*e970*/  BSYNC B0 ;  /* 0x0000000000007941 */ /* 0x000fea0003800000 */
.L_x_3448:
[----:B-----5:R1:W-:Y:S02]  /*e980*/  STS.128 [R218+0x2000], R32 ;  /* 0x00200020da007388 */ /* 0x0203e40000000c00 */
.L_x_3447:
[----:B------:R-:W-:Y:S05]  /*e990*/  BSYNC B1 ;  /* 0x0000000000017941 */ /* 0x000fea0003800000 */
.L_x_3446:
        /* <DEDUP_REMOVED lines=86> */
.L_x_3451:
[----:B------:R-:W-:Y:S05]  /*ef00*/  BSYNC B0 ;  /* 0x0000000000007941 */ /* 0x000fea0003800000 */
.L_x_3450:
[----:B-----5:R3:W-:Y:S02]  /*ef10*/  STS.128 [R218+0x4000], R32 ;  /* 0x00400020da007388 */ /* 0x0207e40000000c00 */
.L_x_3441:
[----:B------:R-:W-:Y:S05]  /*ef20*/  BSYNC B2 ;  /* 0x0000000000027941 */ /* 0x000fea0003800000 */
.L_x_3440:
        /* <DEDUP_REMOVED lines=94> */
.L_x_3457:
[----:B------:R-:W-:Y:S05]  /*f510*/  BSYNC B0 ;  /* 0x0000000000007941 */ /* 0x000fea0003800000 */
.L_x_3456:
[----:B-----5:R3:W-:Y:S02]  /*f520*/  STS.128 [R218+0x800], R32 ;  /* 0x00080020da007388 */ /* 0x0207e40000000c00 */
.L_x_3455:
[----:B------:R-:W-:Y:S05]  /*f530*/  BSYNC B1 ;  /* 0x0000000000017941 */ /* 0x000fea0003800000 */
.L_x_3454:
        /* <DEDUP_REMOVED lines=90> */
.L_x_3461:
[----:B------:R-:W-:Y:S05]  /*fae0*/  BSYNC B0 ;  /* 0x0000000000007941 */ /* 0x000fea0003800000 */
.L_x_3460:
[----:B-----5:R3:W-:Y:S02]  /*faf0*/  STS.128 [R218+0x2800], R32 ;  /* 0x00280020da007388 */ /* 0x0207e40000000c00 */
.L_x_3459:
[----:B------:R-:W-:Y:S05]  /*fb00*/  BSYNC B1 ;  /* 0x0000000000017941 */ /* 0x000fea0003800000 */
.L_x_3458:
        /* <DEDUP_REMOVED lines=90> */
.L_x_3463:
[----:B------:R-:W-:Y:S05]  /*100b0*/  BSYNC B0 ;  /* 0x0000000000007941 */ /* 0x000fea0003800000 */
.L_x_3462:
[----:B-----5:R1:W-:Y:S02]  /*100c0*/  STS.128 [R218+0x4800], R20 ;  /* 0x00480014da007388 */ /* 0x0203e40000000c00 */
.L_x_3453:
[----:B------:R-:W-:Y:S05]  /*100d0*/  BSYNC B2 ;  /* 0x0000000000027941 */ /* 0x000fea0003800000 */
.L_x_3452:
        /* <DEDUP_REMOVED lines=95> */
.L_x_3469:
[----:B------:R-:W-:Y:S05]  /*106d0*/  BSYNC B0 ;  /* 0x0000000000007941 */ /* 0x000fea0003800000 */
.L_x_3468:
[----:B-----5:R3:W-:Y:S02]  /*106e0*/  STS.128 [R218+0x1000], R32 ;  /* 0x00100020da007388 */ /* 0x0207e40000000c00 */
.L_x_3467:
[----:B------:R-:W-:Y:S05]  /*106f0*/  BSYNC B1 ;  /* 0x0000000000017941 */ /* 0x000fea0003800000 */
.L_x_3466:
        /* <DEDUP_REMOVED lines=90> */
.L_x_3473:
[----:B------:R-:W-:Y:S05]  /*10ca0*/  BSYNC B0 ;  /* 0x0000000000007941 */ /* 0x000fea0003800000 */
.L_x_3472:
[----:B-----5:R3:W-:Y:S02]  /*10cb0*/  STS.128 [R218+0x3000], R32 ;  /* 0x00300020da007388 */ /* 0x0207e40000000c00 */
.L_x_3471:
[----:B------:R-:W-:Y:S05]  /*10cc0*/  BSYNC B1 ;  /* 0x0000000000017941 */ /* 0x000fea0003800000 */
.L_x_3470:
        /* <DEDUP_REMOVED lines=90> */
.L_x_3475:
[----:B------:R-:W-:Y:S05]  /*11270*/  BSYNC B0 ;  /* 0x0000000000007941 */ /* 0x000fea0003800000 */
.L_x_3474:
[----:B-----5:R1:W-:Y:S02]  /*11280*/  STS.128 [R218+0x5000], R24 ;  /* 0x00500018da007388 */ /* 0x0203e40000000c00 */
.L_x_3465:
[----:B------:R-:W-:Y:S05]  /*11290*/  BSYNC B2 ;  /* 0x0000000000027941 */ /* 0x000fea0003800000 */
.L_x_3464:
        /* <DEDUP_REMOVED lines=94> */
.L_x_3479:
[----:B------:R-:W-:Y:S05]  /*11880*/  BSYNC B0 ;  /* 0x0000000000007941 */ /* 0x000fea0003800000 */
.L_x_3478:
[----:B-----5:R1:W-:Y:S02]  /*11890*/  STS.128 [R218+0x1800], R20 ;  /* 0x00180014da007388 */ /* 0x0203e40000000c00 */
.L_x_3477:
[----:B------:R-:W-:Y:S05]  /*118a0*/  BSYNC B1 ;  /* 0x0000000000017941 */ /* 0x000fea0003800000 */
.L_x_3476:
        /* <DEDUP_REMOVED lines=92> */
.L_x_3483:
[----:B------:R-:W-:Y:S05]  /*11e70*/  BSYNC B0 ;  /* 0x0000000000007941 */ /* 0x000fea0003800000 */
.L_x_3482:
[----:B-----5:R1:W-:Y:S02]  /*11e80*/  STS.128 [R218+0x3800], R20 ;  /* 0x00380014da007388 */ /* 0x0203e40000000c00 */
.L_x_3481:
[----:B------:R-:W-:Y:S05]  /*11e90*/  BSYNC B1 ;  /* 0x0000000000017941 */ /* 0x000fea0003800000 */
.L_x_3480:
        /* <DEDUP_REMOVED lines=92> */
.L_x_3485:
[----:B------:R-:W-:Y:S05]  /*12460*/  BSYNC B0 ;  /* 0x0000000000007941 */ /* 0x000fea0003800000 */
.L_x_3484:
[----:B-----5:R1:W-:Y:S01]  /*12470*/  STS.128 [R218+0x5800], R20 ;  /* 0x00580014da007388 */ /* 0x0203e20000000c00 */
[----:B------:R-:W-:Y:S05]  /*12480*/  BRA `(.L_x_3429) ;  /* 0x0000000400e07947 */ /* 0x000fea0003800000 */
.L_x_3391:
        /* <DEDUP_REMOVED lines=35> */
.L_x_3487:
[----:B------:R-:W-:Y:S05]  /*126c0*/  BSYNC B0 ;  /* 0x0000000000007941 */ /* 0x000fea0003800000 */
.L_x_3486:
        /* <DEDUP_REMOVED lines=27> */
.L_x_3489:
[----:B------:R-:W-:Y:S05]  /*12880*/  BSYNC B0 ;  /* 0x0000000000007941 */ /* 0x000fea0003800000 */
.L_x_3488:
        /* <DEDUP_REMOVED lines=27> */
.L_x_3491:
[----:B------:R-:W-:Y:S05]  /*12a40*/  BSYNC B0 ;  /* 0x0000000000007941 */ /* 0x000fea0003800000 */
.L_x_3490:
        /* <DEDUP_REMOVED lines=28> */
.L_x_3429:
[----:B------:R-:W-:Y:S05]  /*12c10*/  BSYNC B3 ;  /* 0x0000000000037941 */ /* 0x000fea0003800000 */
.L_x_3390:
        /* <DEDUP_REMOVED lines=28> */
.L_x_3494:
[----:B------:R4:W-:Y:S02]  /*12de0*/  STS.128 [R218+0xa000], RZ ;  /* 0x00a000ffda007388 */ /* 0x0009e40000000c00 */
.L_x_3493:
[----:B------:R-:W-:Y:S05]  /*12df0*/  BSYNC B0 ;  /* 0x0000000000007941 */ /* 0x000fea0003800000 */
.L_x_3492:
        /* <DEDUP_REMOVED lines=31> */
.L_x_3497:
[----:B------:R3:W-:Y:S02]  /*12ff0*/  STS.128 [R218+0xa800], RZ ;  /* 0x00a800ffda007388 */ /* 0x0007e40000000c00 */
.L_x_3496:
[----:B------:R-:W-:Y:S05]  /*13000*/  BSYNC B0 ;  /* 0x0000000000007941 */ /* 0x000fea0003800000 */
.L_x_3495:
        /* <DEDUP_REMOVED lines=33> */
.L_x_3500:
[----:B------:R3:W-:Y:S02]  /*13220*/  STS.128 [R218+0xb000], RZ ;  /* 0x00b000ffda007388 */ /* 0x0007e40000000c00 */
.L_x_3499:
[----:B------:R-:W-:Y:S05]  /*13230*/  BSYNC B0 ;  /* 0x0000000000007941 */ /* 0x000fea0003800000 */
.L_x_3498:
        /* <DEDUP_REMOVED lines=33> */
.L_x_3502:
[----:B------:R-:W-:Y:S05]  /*13450*/  BSYNC B0 ;  /* 0x0000000000007941 */ /* 0x000fea0003800000 */
.L_x_3501:
        /* <DEDUP_REMOVED lines=37> */
.L_x_3505:
[----:B------:R3:W-:Y:S02]  /*136b0*/  STS.128 [R218+0x10000], RZ ;  /* 0x010000ffda007388 */ /* 0x0007e40000000c00 */
.L_x_3504:
[----:B------:R-:W-:Y:S05]  /*136c0*/  BSYNC B0 ;  /* 0x0000000000007941 */ /* 0x000fea0003800000 */
.L_x_3503:
        /* <DEDUP_REMOVED lines=32> */
.L_x_3508:
[----:B------:R3:W-:Y:S02]  /*138d0*/  STS.128 [R218+0x10800], RZ ;  /* 0x010800ffda007388 */ /* 0x0007e40000000c00 */
.L_x_3507:
[----:B------:R-:W-:Y:S05]  /*138e0*/  BSYNC B0 ;  /* 0x0000000000007941 */ /* 0x000fea0003800000 */
.L_x_3506:
        /* <DEDUP_REMOVED lines=34> */
.L_x_3511:
[----:B------:R3:W-:Y:S02]  /*13b10*/  STS.128 [R218+0x11000], RZ ;  /* 0x011000ffda007388 */ /* 0x0007e40000000c00 */
.L_x_3510:
[----:B------:R-:W-:Y:S05]  /*13b20*/  BSYNC B0 ;  /* 0x0000000000007941 */ /* 0x000fea0003800000 */
.L_x_3509:
        /* <DEDUP_REMOVED lines=35> */
.L_x_3514:
[----:B------:R3:W-:Y:S02]  /*13d60*/  STS.128 [R218+0x11800], RZ ;  /* 0x011800ffda007388 */ /* 0x0007e40000000c00 */
.L_x_3513:
[----:B------:R-:W-:Y:S05]  /*13d70*/  BSYNC B0 ;  /* 0x0000000000007941 */ /* 0x000fea0003800000 */
.L_x_3512:
        /* <DEDUP_REMOVED lines=180> */
[----:B------:R-:W-:Y:S01]  /*148c0*/  ISETP.GT.AND P5, PT, R222, R211, PT ;  /* 0x000000d3de00720c */ /* 0x000fe20003fa4270 */
[----:B------:R-:W3:Y:S01]  /*148d0*/  MUFU.TANH R0, R0 ;  /* 0x0000000000007308 */ /* 0x000ee20000002400 */
[----:B------:R-:W-:Y:S01]  /*148e0*/  IADD3 R225, -R18, R69, -R216 ;  /* 0x0000004512e17210 */ /* 0x000fe20007ffe9d8 */
        /* <DEDUP_REMOVED lines=28> */
[-C--:B------:R-:W-:Y:S01]  /*14ab0*/  FMUL.FTZ R103, R103, R19.reuse ;  /* 0x0000001367677220 */ /* 0x080fe20000410000 */
[----:B------:R-:W-:Y:S02]  /*14ac0*/  LEA R4, R71, R52, 0x4 ;  /* 0x0000003447047211 */ /* 0x000fe400078e20ff */
[-C--:B------:R-:W-:Y:S01]  /*14ad0*/  FMUL.FTZ R104, R104, R19.reuse ;  /* 0x0000001368687220 */ /* 0x080fe20000410000 */
[-C--:B------:R-:W-:Y:S01]  /*14ae0*/  FMUL.FTZ R105, R105, R19.reuse ;  /* 0x0000001369697220 */ /* 0x080fe20000410000 */
[-C--:B------:R-:W-:Y:S01]  /*14af0*/  FMUL.FTZ R106, R106, R19.reuse ;  /* 0x000000136a6a7220 */ /* 0x080fe20000410000 */
[----:B------:R-:W-:Y:S01]  /*14b00*/  FMUL.FTZ R107, R107, R19 ;  /* 0x000000136b6b7220 */ /* 0x000fe20000410000 */
[----:B------:R-:W1:Y:S01]  /*14b10*/  MUFU.TANH R53, R53 ;  /* 0x0000003500357308 */ /* 0x000e620000002400 */
[----:B------:R-:W-:-:S02]  /*14b20*/  IADD3 R6, R69, 0x1, -R216 ;  /* 0x0000000145067810 */ /* 0x000fc40007ffe8d8 */
        /* <DEDUP_REMOVED lines=32> */
[----:B------:R-:W-:Y:S01]  /*14d30*/  IADD3 R224, R3, 0x8, R4 ;  /* 0x0000000803e07810 */ /* 0x000fe20007ffe004 */
[----:B------:R-:W-:Y:S01]  /*14d40*/  BSSY B1, `(.L_x_3515) ;  /* 0x00000b5000017945 */ /* 0x000fe20003800000 */
[----:B------:R-:W-:Y:S01]  /*14d50*/  ISETP.NE.U32.AND P0, PT, R220, RZ, PT ;  /* 0x000000ffdc00720c */ /* 0x000fe20003f05070 */
[----:B------:R-:W-:Y:S01]  /*14d60*/  VIADD R191, R199, 0x2000 ;  /* 0x00002000c7bf7836 */ /* 0x000fe20000000000 */
[-C--:B------:R-:W-:Y:S01]  /*14d70*/  VIADDMNMX R227, R225, R4.reuse, RZ, !PT ;  /* 0x00000004e1e37246 */ /* 0x080fe200078001ff */
[----:B------:R-:W-:Y:S01]  /*14d80*/  VIADD R187, R199, 0x4000 ;  /* 0x00004000c7bb7836 */ /* 0x000fe20000000000 */
[----:B------:R-:W-:-:S02]  /*14d90*/  VIADDMNMX R226, R3, R4, R69, PT ;  /* 0x0000000403e27246 */ /* 0x000fc40003800145 */
[----:B------:R-:W-:Y:S02]  /*14da0*/  VIADDMNMX R225, R225, R6, RZ, !PT ;  /* 0x00000006e1e17246 */ /* 0x000fe400078001ff */
[----:B------:R-:W-:Y:S02]  /*14db0*/  VIMNMX R224, R224, R69, PT ;  /* 0x00000045e0e07248 */ /* 0x000fe40003fe0100 */
[----:B------:R-:W-:Y:S02]  /*14dc0*/  ISETP.NE.AND.EX P0, PT, R221, RZ, PT, P0 ;  /* 0x000000ffdd00720c */ /* 0x000fe40003f05300 */
[C---:B------:R-:W-:Y:S02]  /*14dd0*/  IADD3 R195, R199.reuse, 0x800, RZ ;  /* 0x00000800c7c37810 */ /* 0x040fe40007ffe0ff */
[C---:B------:R-:W-:Y:S02]  /*14de0*/  IADD3 R194, R199.reuse, 0x1000, RZ ;  /* 0x00001000c7c27810 */ /* 0x040fe40007ffe0ff */
[----:B------:R-:W-:-:S02]  /*14df0*/  IADD3 R193, R199, 0x1800, RZ ;  /* 0x00001800c7c17810 */ /* 0x000fc40007ffe0ff */
[C---:B------:R-:W-:Y:S02]  /*14e00*/  IADD3 R190, R199.reuse, 0x2800, RZ ;  /* 0x00002800c7be7810 */ /* 0x040fe40007ffe0ff */
[C---:B------:R-:W-:Y:S02]  /*14e10*/  IADD3 R189, R199.reuse, 0x3000, RZ ;  /* 0x00003000c7bd7810 */ /* 0x040fe40007ffe0ff */
[C---:B------:R-:W-:Y:S02]  /*14e20*/  IADD3 R188, R199.reuse, 0x3800, RZ ;  /* 0x00003800c7bc7810 */ /* 0x040fe40007ffe0ff */
        /* <DEDUP_REMOVED lines=66> */
.L_x_3518:
[----:B------:R-:W2:Y:S02]  /*15250*/  LD.E R6, desc[UR6][R16.64+0x38] ;  /* 0x0000380610067980 */ /* 0x000ea4000c101900 */
[----:B--2---:R-:W-:-:S04]  /*15260*/  LEA R6, -R6, RZ, 0x6 ;  /* 0x000000ff06067211 */ /* 0x004fc800078e31ff */
[----:B------:R-:W-:Y:S02]  /*15270*/  SHF.R.S32.HI R4, RZ, 0x1f, R6 ;  /* 0x0000001fff047819 */ /* 0x000fe40000011406 */
.L_x_3519:
[----:B------:R-:W-:Y:S05]  /*15280*/  BSYNC B0 ;  /* 0x0000000000007941 */ /* 0x000fea0003800000 */
.L_x_3517:
        /* <DEDUP_REMOVED lines=96> */
.L_x_3516:
[----:B------:R-:W-:Y:S05]  /*15890*/  BSYNC B1 ;  /* 0x0000000000017941 */ /* 0x000fea0003800000 */
.L_x_3515:
        /* <DEDUP_REMOVED lines=425> */
[----:B-1----:R-:W-:Y:S02]  /*17330*/  R2UR UR4, R238 ;  /* 0x00000000ee0472ca */ /* 0x002fe400000e0000 */
[----:B------:R-:W-:-:S13]  /*17340*/  R2UR UR5, R239 ;  /* 0x00000000ef0572ca */ /* 0x000fda00000e0000 */
[----:B--2---:R-:W2:Y:S01]  /*17350*/  LD.E R9, desc[UR4][R236.64+0x170] ;  /* 0x00017004ec097980 */ /* 0x004ea2000c101900 */
        /* <DEDUP_REMOVED lines=65> */
.L_x_3522:
[----:B-1----:R-:W-:Y:S02]  /*17770*/  R2UR UR4, R238 ;  /* 0x00000000ee0472ca */ /* 0x002fe400000e0000 */
[----:B------:R-:W-:-:S13]  /*17780*/  R2UR UR5, R239 ;  /* 0x00000000ef0572ca */ /* 0x000fda00000e0000 */
[----:B--2---:R-:W2:Y:S02]  /*17790*/  LD.E R4, desc[UR4][R236.64+0x40] ;  /* 0x00004004ec047980 */ /* 0x004ea4000c101900 */
[----:B--2---:R-:W-:-:S05]  /*177a0*/  IMAD.U32 R4, R4, -0x40, RZ ;  /* 0xffffffc004047824 */ /* 0x004fca00078e00ff */
[----:B------:R-:W-:Y:S02]  /*177b0*/  SHF.R.S32.HI R0, RZ, 0x1f, R4 ;  /* 0x0000001fff007819 */ /* 0x000fe40000011404 */
.L_x_3523:
[----:B------:R-:W-:Y:S05]  /*177c0*/  BSYNC B0 ;  /* 0x0000000000007941 */ /* 0x000fea0003800000 */
.L_x_3521:
        /* <DEDUP_REMOVED lines=123> */
[----:B------:R-:W2:Y:S04]  /*17f80*/  LDSM.16.M88.4 R148, [R201+0x6800] ;  /* 0x00680000c994783b */ /* 0x000ea80000000200 */
[----:B------:R-:W-:Y:S04]  /*17f90*/  LDSM.16.M88.4 R32, [R198] ;  /* 0x00000000c620783b */ /* 0x000fe80000000200 */
[----:B---3--:R-:W-:Y:S04]  /*17fa0*/  LDSM.16.M88.4 R20, [R196+0x6000] ;  /* 0x00600000c414783b */ /* 0x008fe80000000200 */
[----:B------:R-:W3:Y:S04]  /*17fb0*/  LDSM.16.M88.4 R140, [R201+0x7000] ;  /* 0x00700000c98c783b */ /* 0x000ee80000000200 */
[----:B------:R-:W5:Y:S04]  /*17fc0*/  LDSM.16.M88.4 R28, [R195] ;  /* 0x00000000c31c783b */ /* 0x000f680000000200 */
[----:B------:R-:W5:Y:S04]  /*17fd0*/  LDSM.16.M88.4 R136, [R201+0x7800] ;  /* 0x00780000c988783b */ /* 0x000f680000000200 */
[----:B------:R-:W-:Y:S01]  /*17fe0*/  LDSM.16.M88.4 R232, [R197] ;  /* 0x00000000c5e8783b */ /* 0x000fe20000000200 */
[C---:B-1----:R-:W-:Y:S03]  /*17ff0*/  HMMA.16816.F32.BF16 R16, R172.reuse, R12, RZ ;  /* 0x0000000cac10723c */ /* 0x042fe600000418ff */
[----:B------:R-:W-:Y:S04]  /*18000*/  LDSM.16.M88.4 R8, [R194] ;  /* 0x00000000c208783b */ /* 0x000fe80000000200 */
[----:B------:R-:W5:Y:S01]  /*18010*/  LD.E R0, desc[UR4][R236.64+0x18c] ;  /* 0x00018c04ec007980 */ /* 0x000f62000c101900 */
[C---:B------:R-:W-:Y:S01]  /*18020*/  HMMA.16816.F32.BF16 R12, R172.reuse, R14, RZ ;  /* 0x0000000eac0c723c */ /* 0x040fe200000418ff */
[----:B------:R-:W-:Y:S01]  /*18030*/  IMAD R133, R222, 0x40, R133 ;  /* 0x00000040de857824 */ /* 0x000fe200078e0285 */
[----:B------:R-:W-:Y:S01]  /*18040*/  BSSY B1, `(.L_x_3524) ;  /* 0x000020d000017945 */ /* 0x000fe20003800000 */
[----:B------:R-:W-:Y:S03]  /*18050*/  LDSM.16.M88.4 R160, [R196+0x6800] ;  /* 0x00680000c4a0783b */ /* 0x000fe60000000200 */
[----:B--2---:R-:W-:Y:S01]  /*18060*/  HMMA.16816.F32.BF16 R152, R172, R148, RZ ;  /* 0x00000094ac98723c */ /* 0x004fe200000418ff */
[----:B------:R-:W-:Y:S01]  /*18070*/  LDSM.16.M88.4 R180, [R193] ;  /* 0x00000000c1b4783b */ /* 0x000fe20000000200 */
[----:B------:R-:W-:-:S03]  /*18080*/  ISETP.GE.AND P2, PT, R133, R227, PT ;  /* 0x000000e38500720c */ /* 0x000fc60003f46270 */
[----:B------:R-:W-:Y:S01]  /*18090*/  LDSM.16.M88.4 R168, [R202+0x2000] ;  /* 0x00200000caa8783b */ /* 0x000fe20000000200 */
[----:B------:R-:W-:Y:S01]  /*180a0*/  HMMA.16816.F32.BF16 R148, R172, R150, RZ ;  /* 0x00000096ac94723c */ /* 0x000fe200000418ff */
[----:B------:R-:W-:Y:S02]  /*180b0*/  ISETP.GE.OR P2, PT, R133, R226, !P2 ;  /* 0x000000e28500720c */ /* 0x000fe40005746670 */
[----:B----4-:R-:W-:Y:S03]  /*180c0*/  LDSM.16.M88.4 R24, [R196+0x7000] ;  /* 0x00700000c418783b */ /* 0x010fe60000000200 */
[C---:B------:R-:W-:Y:S01]  /*180d0*/  HMMA.16816.F32.BF16 R16, R164.reuse, R4, R16 ;  /* 0x00000004a410723c */ /* 0x040fe20000041810 */
[----:B------:R-:W-:Y:S04]  /*180e0*/  LDSM.16.M88.4 R156, [R196+0x7800] ;  /* 0x00780000c49c783b */ /* 0x000fe80000000200 */
[----:B------:R-:W0:Y:S01]  /*180f0*/  LDGDEPBAR ;  /* 0x00000000000079af */ /* 0x000e220000000000 */
[----:B------:R-:W-:Y:S03]  /*18100*/  HMMA.16816.F32.BF16 R12, R164, R6, R12 ;  /* 0x00000006a40c723c */ /* 0x000fe6000004180c */
[----:B------:R-:W1:Y:S03]  /*18110*/  LDSM.16.M88.4 R4, [R192] ;  /* 0x00000000c004783b */ /* 0x000e660000000200 */
[C---:B---3--:R-:W-:Y:S06]  /*18120*/  HMMA.16816.F32.BF16 R144, R172.reuse, R140, RZ ;  /* 0x0000008cac90723c */ /* 0x048fec00000418ff */
[----:B------:R-:W-:Y:S06]  /*18130*/  HMMA.16816.F32.BF16 R140, R172, R142, RZ ;  /* 0x0000008eac8c723c */ /* 0x000fec00000418ff */
[C---:B------:R-:W-:Y:S06]  /*18140*/  HMMA.16816.F32.BF16 R16, R32.reuse, R20, R16 ;  /* 0x000000142010723c */ /* 0x040fec0000041810 */
[----:B------:R-:W-:Y:S01]  /*18150*/  HMMA.16816.F32.BF16 R12, R32, R22, R12 ;  /* 0x00000016200c723c */ /* 0x000fe2000004180c */
[----:B------:R-:W2:Y:S05]  /*18160*/  LDSM.16.M88.4 R20, [R201+0x8000] ;  /* 0x00800000c914783b */ /* 0x000eaa0000000200 */
[C---:B-----5:R-:W-:Y:S06]  /*18170*/  HMMA.16816.F32.BF16 R152, R164.reuse, R28, R152 ;  /* 0x0000001ca498723c */ /* 0x060fec0000041898 */
[----:B------:R-:W-:Y:S01]  /*18180*/  HMMA.16816.F32.BF16 R148, R164, R30, R148 ;  /* 0x0000001ea494723c */ /* 0x000fe20000041894 */
[----:B------:R-:W3:Y:S05]  /*18190*/  LDSM.16.M88.4 R28, [R192+0x800] ;  /* 0x00080000c01c783b */ /* 0x000eea0000000200 */
[C---:B------:R-:W-:Y:S06]  /*181a0*/  HMMA.16816.F32.BF16 R176, R172.reuse, R136, RZ ;  /* 0x00000088acb0723c */ /* 0x040fec00000418ff */
[----:B------:R-:W-:Y:S01]  /*181b0*/  HMMA.16816.F32.BF16 R172, R172, R138, RZ ;  /* 0x0000008aacac723c */ /* 0x000fe200000418ff */
[----:B------:R-:W-:Y:S05]  /*181c0*/  LDSM.16.M88.4 R136, [R200+0x2000] ;  /* 0x00200000c888783b */ /* 0x000fea0000000200 */
[C---:B-1----:R-:W-:Y:S06]  /*181d0*/  HMMA.16816.F32.BF16 R16, R232.reuse, R4, R16 ;  /* 0x00000004e810723c */ /* 0x042fec0000041810 */
[----:B------:R-:W-:Y:S01]  /*181e0*/  HMMA.16816.F32.BF16 R12, R232, R6, R12 ;  /* 0x00000006e80c723c */ /* 0x000fe2000004180c */
[----:B------:R-:W1:Y:S05]  /*181f0*/  LDSM.16.M88.4 R4, [R191] ;  /* 0x00000000bf04783b */ /* 0x000e6a0000000200 */
[C---:B------:R-:W-:Y:S06]  /*18200*/  HMMA.16816.F32.BF16 R144, R164.reuse, R8, R144 ;  /* 0x00000008a490723c */ /* 0x040fec0000041890 */
[----:B------:R-:W-:Y:S01]  /*18210*/  HMMA.16816.F32.BF16 R140, R164, R10, R140 ;  /* 0x0000000aa48c723c */ /* 0x000fe2000004188c */
[----:B------:R-:W4:Y:S05]  /*18220*/  LDSM.16.M88.4 R8, [R192+0x1000] ;  /* 0x00100000c008783b */ /* 0x000f2a0000000200 */
[C---:B------:R-:W-:Y:S06]  /*18230*/  HMMA.16816.F32.BF16 R152, R32.reuse, R160, R152 ;  /* 0x000000a02098723c */ /* 0x040fec0000041898 */
[----:B------:R-:W-:Y:S01]  /*18240*/  HMMA.16816.F32.BF16 R148, R32, R162, R148 ;  /* 0x000000a22094723c */ /* 0x000fe20000041894 */
[----:B------:R-:W-:Y:S05]  /*18250*/  LDSM.16.M88.4 R160, [R201+0x9000] ;  /* 0x00900000c9a0783b */ /* 0x000fea0000000200 */
[C---:B------:R-:W-:Y:S06]  /*18260*/  HMMA.16816.F32.BF16 R176, R164.reuse, R180, R176 ;  /* 0x000000b4a4b0723c */ /* 0x040fec00000418b0 */
[----:B------:R-:W-:Y:S01]  /*18270*/  HMMA.16816.F32.BF16 R172, R164, R182, R172 ;  /* 0x000000b6a4ac723c */ /* 0x000fe200000418ac */
[----:B------:R-:W5:Y:S04]  /*18280*/  LDSM.16.M88.4 R164, [R201+0x8800] ;  /* 0x00880000c9a4783b */ /* 0x000f680000000200 */
[----:B------:R-:W5:Y:S01]  /*18290*/  LDSM.16.M88.4 R180, [R192+0x1800] ;  /* 0x00180000c0b4783b */ /* 0x000f620000000200 */
[C---:B--2---:R-:W-:Y:S06]  /*182a0*/  HMMA.16816.F32.BF16 R16, R168.reuse, R20, R16 ;  /* 0x00000014a810723c */ /* 0x044fec0000041810 */
[----:B------:R-:W-:Y:S01]  /*182b0*/  HMMA.16816.F32.BF16 R12, R168, R22, R12 ;  /* 0x00000016a80c723c */ /* 0x000fe2000004180c */
[----:B------:R-:W-:Y:S05]  /*182c0*/  LDSM.16.M88.4 R20, [R196+0x8000] ;  /* 0x00800000c414783b */ /* 0x000fea0000000200 */
[C---:B------:R-:W-:Y:S06]  /*182d0*/  HMMA.16816.F32.BF16 R144, R32.reuse, R24, R144 ;  /* 0x000000182090723c */ /* 0x040fec0000041890 */
[----:B------:R-:W-:Y:S01]  /*182e0*/  HMMA.16816.F32.BF16 R140, R32, R26, R140 ;  /* 0x0000001a208c723c */ /* 0x000fe2000004188c */
[----:B------:R-:W2:Y:S05]  /*182f0*/  LDSM.16.M88.4 R24, [R198+0x2000] ;  /* 0x00200000c618783b */ /* 0x000eaa0000000200 */
[C---:B---3--:R-:W-:Y:S06]  /*18300*/  HMMA.16816.F32.BF16 R152, R232.reuse, R28, R152 ;  /* 0x0000001ce898723c */ /* 0x048fec0000041898 */
[----:B------:R-:W-:Y:S01]  /*18310*/  HMMA.16816.F32.BF16 R148, R232, R30, R148 ;  /* 0x0000001ee894723c */ /* 0x000fe20000041894 */
[----:B------:R-:W-:Y:S05]  /*18320*/  LDSM.16.M88.4 R28, [R189] ;  /* 0x00000000bd1c783b */ /* 0x000fea0000000200 */
[C---:B------:R-:W-:Y:S06]  /*18330*/  HMMA.16816.F32.BF16 R176, R32.reuse, R156, R176 ;  /* 0x0000009c20b0723c */ /* 0x040fec00000418b0 */
[----:B------:R-:W-:Y:S01]  /*18340*/  HMMA.16816.F32.BF16 R172, R32, R158, R172 ;  /* 0x0000009e20ac723c */ /* 0x000fe200000418ac */
[----:B------:R-:W3:Y:S04]  /*18350*/  LDSM.16.M88.4 R32, [R190] ;  /* 0x00000000be20783b */ /* 0x000ee80000000200 */
[----:B------:R-:W3:Y:S01]  /*18360*/  LDSM.16.M88.4 R156, [R201+0x9800] ;  /* 0x00980000c99c783b */ /* 0x000ee20000000200 */
[C---:B-1----:R-:W-:Y:S06]  /*18370*/  HMMA.16816.F32.BF16 R16, R136.reuse, R4, R16 ;  /* 0x000000048810723c */ /* 0x042fec0000041810 */
[----:B------:R-:W-:Y:S01]  /*18380*/  HMMA.16816.F32.BF16 R12, R136, R6, R12 ;  /* 0x00000006880c723c */ /* 0x000fe2000004180c */
[----:B------:R-:W-:Y:S05]  /*18390*/  LDSM.16.M88.4 R4, [R192+0x2000] ;  /* 0x00200000c004783b */ /* 0x000fea0000000200 */
[C---:B----4-:R-:W-:Y:S06]  /*183a0*/  HMMA.16816.F32.BF16 R144, R232.reuse, R8, R144 ;  /* 0x00000008e890723c */ /* 0x050fec0000041890 */
[----:B------:R-:W-:Y:S01]  /*183b0*/  HMMA.16816.F32.BF16 R140, R232, R10, R140 ;  /* 0x0000000ae88c723c */ /* 0x000fe2000004188c */
[----:B------:R-:W1:Y:S05]  /*183c0*/  LDSM.16.M88.4 R8, [R197+0x2000] ;  /* 0x00200000c508783b */ /* 0x000e6a0000000200 */
[C---:B-----5:R-:W-:Y:S06]  /*183d0*/  HMMA.16816.F32.BF16 R152, R168.reuse, R164, R152 ;  /* 0x000000a4a898723c */ /* 0x060fec0000041898 */
[----:B------:R-:W-:Y:S01]  /*183e0*/  HMMA.16816.F32.BF16 R148, R168, R166, R148 ;  /* 0x000000a6a894723c */ /* 0x000fe20000041894 */
[----:B------:R-:W4:Y:S05]  /*183f0*/  LDSM.16.M88.4 R164, [R196+0x8800] ;  /* 0x00880000c4a4783b */ /* 0x000f2a0000000200 */
[C---:B------:R-:W-:Y:S06]  /*18400*/  HMMA.16816.F32.BF16 R176, R232.reuse, R180, R176 ;  /* 0x000000b4e8b0723c */ /* 0x040fec00000418b0 */
[----:B------:R-:W-:Y:S01]  /*18410*/  HMMA.16816.F32.BF16 R172, R232, R182, R172 ;  /* 0x000000b6e8ac723c */ /* 0x000fe200000418ac */
[----:B------:R-:W5:Y:S05]  /*18420*/  LDSM.16.M88.4 R180, [R188] ;  /* 0x00000000bcb4783b */ /* 0x000f6a0000000200 */
[C---:B--2---:R-:W-:Y:S06]  /*18430*/  HMMA.16816.F32.BF16 R16, R24.reuse, R20, R16 ;  /* 0x000000141810723c */ /* 0x044fec0000041810 */
[----:B------:R-:W-:Y:S01]  /*18440*/  HMMA.16816.F32.BF16 R232, R24, R22, R12 ;  /* 0x0000001618e8723c */ /* 0x000fe2000004180c */
[----:B------:R-:W-:Y:S04]  /*18450*/  LDSM.16.M88.4 R20, [R202+0x4000] ;  /* 0x00400000ca14783b */ /* 0x000fe80000000200 */
[----:B------:R-:W2:Y:S01]  /*18460*/  LDSM.16.M88.4 R12, [R201+0xa000] ;  /* 0x00a00000c90c783b */ /* 0x000ea20000000200 */
[C---:B---3--:R-:W-:Y:S06]  /*18470*/  HMMA.16816.F32.BF16 R152, R136.reuse, R32, R152 ;  /* 0x000000208898723c */ /* 0x048fec0000041898 */
[----:B------:R-:W-:Y:S01]  /*18480*/  HMMA.16816.F32.BF16 R148, R136, R34, R148 ;  /* 0x000000228894723c */ /* 0x000fe20000041894 */
[----:B------:R-:W-:Y:S05]  /*18490*/  LDSM.16.M88.4 R32, [R196+0x9000] ;  /* 0x00900000c420783b */ /* 0x000fea0000000200 */
[C---:B------:R-:W-:Y:S06]  /*184a0*/  HMMA.16816.F32.BF16 R144, R168.reuse, R160, R144 ;  /* 0x000000a0a890723c */ /* 0x040fec0000041890 */
[C---:B------:R-:W-:Y:S01]  /*184b0*/  HMMA.16816.F32.BF16 R140, R168.reuse, R162, R140 ;  /* 0x000000a2a88c723c */ /* 0x040fe2000004188c */
[----:B------:R-:W-:Y:S05]  /*184c0*/  LDSM.16.M88.4 R160, [R196+0x9800] ;  /* 0x00980000c4a0783b */ /* 0x000fea0000000200 */
[C---:B------:R-:W-:Y:S06]  /*184d0*/  HMMA.16816.F32.BF16 R176, R168.reuse, R156, R176 ;  /* 0x0000009ca8b0723c */ /* 0x040fec00000418b0 */
[----:B------:R-:W-:Y:S01]  /*184e0*/  HMMA.16816.F32.BF16 R172, R168, R158, R172 ;  /* 0x0000009ea8ac723c */ /* 0x000fe200000418ac */
[----:B------:R-:W3:Y:S04]  /*184f0*/  LDSM.16.M88.4 R156, [R192+0x2800] ;  /* 0x00280000c09c783b */ /* 0x000ee80000000200 */
[----:B------:R-:W-:Y:S01]  /*18500*/  LDSM.16.M88.4 R168, [R200+0x4000] ;  /* 0x00400000c8a8783b */ /* 0x000fe20000000200 */
[C---:B-1----:R-:W-:Y:S06]  /*18510*/  HMMA.16816.F32.BF16 R16, R8.reuse, R4, R16 ;  /* 0x000000040810723c */ /* 0x042fec0000041810 */
[----:B------:R-:W-:Y:S01]  /*18520*/  HMMA.16816.F32.BF16 R232, R8, R6, R232 ;  /* 0x0000000608e8723c */ /* 0x000fe200000418e8 */
[----:B------:R-:W1:Y:S05]  /*18530*/  LDSM.16.M88.4 R4, [R187] ;  /* 0x00000000bb04783b */ /* 0x000e6a0000000200 */
[C---:B----4-:R-:W-:Y:S06]  /*18540*/  HMMA.16816.F32.BF16 R152, R24.reuse, R164, R152 ;  /* 0x000000a41898723c */ /* 0x050fec0000041898 */
[----:B------:R-:W-:Y:S06]  /*18550*/  HMMA.16816.F32.BF16 R148, R24, R166, R148 ;  /* 0x000000a61894723c */ /* 0x000fec0000041894 */
[C---:B------:R-:W-:Y:S06]  /*18560*/  HMMA.16816.F32.BF16 R144, R136.reuse, R28, R144 ;  /* 0x0000001c8890723c */ /* 0x040fec0000041890 */
[C---:B------:R-:W-:Y:S01]  /*18570*/  HMMA.16816.F32.BF16 R140, R136.reuse, R30, R140 ;  /* 0x0000001e888c723c */ /* 0x040fe2000004188c */
[----:B------:R-:W4:Y:S05]  /*18580*/  LDSM.16.M88.4 R28, [R201+0xa800] ;  /* 0x00a80000c91c783b */ /* 0x000f2a0000000200 */
[C---:B-----5:R-:W-:Y:S06]  /*18590*/  HMMA.16816.F32.BF16 R176, R136.reuse, R180, R176 ;  /* 0x000000b488b0723c */ /* 0x060fec00000418b0 */
[----:B------:R-:W-:Y:S01]  /*185a0*/  HMMA.16816.F32.BF16 R172, R136, R182, R172 ;  /* 0x000000b688ac723c */ /* 0x000fe200000418ac */
[----:B------:R-:W-:Y:S05]  /*185b0*/  LDSM.16.M88.4 R136, [R198+0x4000] ;  /* 0x00400000c688783b */ /* 0x000fea0000000200 */
[C---:B--2---:R-:W-:Y:S06]  /*185c0*/  HMMA.16816.F32.BF16 R16, R20.reuse, R12, R16 ;  /* 0x0000000c1410723c */ /* 0x044fec0000041810 */
[----:B------:R-:W-:Y:S01]  /*185d0*/  HMMA.16816.F32.BF16 R232, R20, R14, R232 ;  /* 0x0000000e14e8723c */ /* 0x000fe200000418e8 */
[----:B------:R-:W2:Y:S05]  /*185e0*/  LDSM.16.M88.4 R12, [R196+0xa000] ;  /* 0x00a00000c40c783b */ /* 0x000eaa0000000200 */
[C---:B---3--:R-:W-:Y:S06]  /*185f0*/  HMMA.16816.F32.BF16 R152, R8.reuse, R156, R152 ;  /* 0x0000009c0898723c */ /* 0x048fec0000041898 */
[----:B------:R-:W-:Y:S01]  /*18600*/  HMMA.16816.F32.BF16 R148, R8, R158, R148 ;  /* 0x0000009e0894723c */ /* 0x000fe20000041894 */
[----:B------:R-:W3:Y:S05]  /*18610*/  LDSM.16.M88.4 R156, [R192+0x3000] ;  /* 0x00300000c09c783b */ /* 0x000eea0000000200 */
[C---:B------:R-:W-:Y:S06]  /*18620*/  HMMA.16816.F32.BF16 R144, R24.reuse, R32, R144 ;  /* 0x000000201890723c */ /* 0x040fec0000041890 */
[C---:B------:R-:W-:Y:S01]  /*18630*/  HMMA.16816.F32.BF16 R140, R24.reuse, R34, R140 ;  /* 0x00000022188c723c */ /* 0x040fe2000004188c */
[----:B------:R-:W-:Y:S05]  /*18640*/  LDSM.16.M88.4 R32, [R197+0x4000] ;  /* 0x00400000c520783b */ /* 0x000fea0000000200 */
[C---:B------:R-:W-:Y:S06]  /*18650*/  HMMA.16816.F32.BF16 R176, R24.reuse, R160, R176 ;  /* 0x000000a018b0723c */ /* 0x040fec00000418b0 */
[----:B------:R-:W-:Y:S01]  /*18660*/  HMMA.16816.F32.BF16 R172, R24, R162, R172 ;  /* 0x000000a218ac723c */ /* 0x000fe200000418ac */
[----:B------:R-:W5:Y:S04]  /*18670*/  LDSM.16.M88.4 R24, [R186] ;  /* 0x00000000ba18783b */ /* 0x000f680000000200 */
[----:B------:R-:W-:Y:S01]  /*18680*/  LDSM.16.M88.4 R160, [R192+0x3800] ;  /* 0x00380000c0a0783b */ /* 0x000fe20000000200 */
[C---:B-1----:R-:W-:Y:S06]  /*18690*/  HMMA.16816.F32.BF16 R16, R168.reuse, R4, R16 ;  /* 0x00000004a810723c */ /* 0x042fec0000041810 */
[----:B------:R-:W-:Y:S01]  /*186a0*/  HMMA.16816.F32.BF16 R232, R168, R6, R232 ;  /* 0x00000006a8e8723c */ /* 0x000fe200000418e8 */
[----:B------:R-:W1:Y:S05]  /*186b0*/  LDSM.16.M88.4 R4, [R192+0x4000] ;  /* 0x00400000c004783b */ /* 0x000e6a0000000200 */
[C---:B----4-:R-:W-:Y:S06]  /*186c0*/  HMMA.16816.F32.BF16 R152, R20.reuse, R28, R152 ;  /* 0x0000001c1498723c */ /* 0x050fec0000041898 */
[----:B------:R-:W-:Y:S01]  /*186d0*/  HMMA.16816.F32.BF16 R148, R20, R30, R148 ;  /* 0x0000001e1494723c */ /* 0x000fe20000041894 */
[----:B------:R-:W4:Y:S05]  /*186e0*/  LDSM.16.M88.4 R28, [R201+0xb000] ;  /* 0x00b00000c91c783b */ /* 0x000f2a0000000200 */
[C---:B--2---:R-:W-:Y:S06]  /*186f0*/  HMMA.16816.F32.BF16 R16, R136.reuse, R12, R16 ;  /* 0x0000000c8810723c */ /* 0x044fec0000041810 */
[----:B------:R-:W-:Y:S01]  /*18700*/  HMMA.16816.F32.BF16 R232, R136, R14, R232 ;  /* 0x0000000e88e8723c */ /* 0x000fe200000418e8 */
[----:B------:R-:W2:Y:S05]  /*18710*/  LDSM.16.M88.4 R12, [R196+0xa800] ;  /* 0x00a80000c40c783b */ /* 0x000eaa0000000200 */
[C---:B---3--:R-:W-:Y:S06]  /*18720*/  HMMA.16816.F32.BF16 R144, R8.reuse, R156, R144 ;  /* 0x0000009c0890723c */ /* 0x048fec0000041890 */
[----:B------:R-:W-:Y:S01]  /*18730*/  HMMA.16816.F32.BF16 R140, R8, R158, R140 ;  /* 0x0000009e088c723c */ /* 0x000fe2000004188c */
[----:B------:R-:W-:Y:S05]  /*18740*/  LDSM.16.M88.4 R156, [R201+0xb800] ;  /* 0x00b80000c99c783b */ /* 0x000fea0000000200 */
[C---:B-----5:R-:W-:Y:S06]  /*18750*/  HMMA.16816.F32.BF16 R152, R168.reuse, R24, R152 ;  /* 0x00000018a898723c */ /* 0x060fec0000041898 */
[----:B------:R-:W-:Y:S01]  /*18760*/  HMMA.16816.F32.BF16 R148, R168, R26, R148 ;  /* 0x0000001aa894723c */ /* 0x000fe20000041894 */
[----:B------:R-:W3:Y:S05]  /*18770*/  LDSM.16.M88.4 R24, [R185] ;  /* 0x00000000b918783b */ /* 0x000eea0000000200 */
[C---:B-1----:R-:W-:Y:S06]  /*18780*/  HMMA.16816.F32.BF16 R16, R32.reuse, R4, R16 ;  /* 0x000000042010723c */ /* 0x042fec0000041810 */
[----:B------:R-:W-:Y:S01]  /*18790*/  HMMA.16816.F32.BF16 R232, R32, R6, R232 ;  /* 0x0000000620e8723c */ /* 0x000fe200000418e8 */
[----:B------:R-:W1:Y:S05]  /*187a0*/  LDSM.16.M88.4 R4, [R192+0x4800] ;  /* 0x00480000c004783b */ /* 0x000e6a0000000200 */
[C---:B----4-:R-:W-:Y:S06]  /*187b0*/  HMMA.16816.F32.BF16 R144, R20.reuse, R28, R144 ;  /* 0x0000001c1490723c */ /* 0x050fec0000041890 */
[----:B------:R-:W-:Y:S06]  /*187c0*/  HMMA.16816.F32.BF16 R140, R20, R30, R140 ;  /* 0x0000001e148c723c */ /* 0x000fec000004188c */
[----:B--2---:R-:W-:Y:S01]  /*187d0*/  HMMA.16816.F32.BF16 R152, R136, R12, R152 ;  /* 0x0000000c8898723c */ /* 0x004fe20000041898 */
[-C--:B------:R-:W-:Y:S01]  /*187e0*/  FMUL.FTZ R16, R16, R0.reuse ;  /* 0x0000000010107220 */ /* 0x080fe20000410000 */
[-C--:B------:R-:W-:Y:S01]  /*187f0*/  FMUL.FTZ R2, R17, R0.reuse ;  /* 0x0000000011027220 */ /* 0x080fe20000410000 */
[-C--:B------:R-:W-:Y:S01]  /*18800*/  FMUL.FTZ R18, R18, R0.reuse ;  /* 0x0000000012127220 */ /* 0x080fe20000410000 */
[----:B------:R-:W-:-:S02]  /*18810*/  FMUL.FTZ R19, R19, R0 ;  /* 0x0000000013137220 */ /* 0x000fc40000410000 */
[----:B------:R-:W-:Y:S01]  /*18820*/  HMMA.16816.F32.BF16 R148, R136, R14, R148 ;  /* 0x0000000e8894723c */ /* 0x000fe20000041894 */
[----:B------:R-:W2:Y:S01]  /*18830*/  LDSM.16.M88.4 R12, [R196+0xb000] ;  /* 0x00b00000c40c783b */ /* 0x000ea20000000200 */
[----:B------:R-:W4:Y:S01]  /*18840*/  MUFU.TANH R16, R16 ;  /* 0x0000001000107308 */ /* 0x000f220000002400 */
[-C--:B------:R-:W-:Y:S01]  /*18850*/  FMUL.FTZ R17, R232, R0.reuse ;  /* 0x00000000e8117220 */ /* 0x080fe20000410000 */
[-C--:B------:R-:W-:Y:S02]  /*18860*/  FMUL.FTZ R28, R233, R0.reuse ;  /* 0x00000000e91c7220 */ /* 0x080fe40000410000 */
[----:B------:R-:W-:Y:S04]  /*18870*/  HMMA.16816.F32.BF16 R176, R8, R160, R176 ;  /* 0x000000a008b0723c */ /* 0x000fe800000418b0 */
[----:B------:R-:W5:Y:S02]  /*18880*/  MUFU.TANH R2, R2 ;  /* 0x0000000200027308 */ /* 0x000f640000002400 */
[----:B---3--:R-:W-:Y:S06]  /*18890*/  HMMA.16816.F32.BF16 R144, R168, R24, R144 ;  /* 0x00000018a890723c */ /* 0x008fec0000041890 */
[----:B------:R-:W-:Y:S01]  /*188a0*/  HMMA.16816.F32.BF16 R172, R8, R162, R172 ;  /* 0x000000a208ac723c */ /* 0x000fe200000418ac */
[----:B------:R-:W3:Y:S01]  /*188b0*/  LDSM.16.M88.4 R8, [R184] ;  /* 0x00000000b808783b */ /* 0x000ee20000000200 */
[----:B------:R-:W5:Y:S01]  /*188c0*/  MUFU.TANH R17, R17 ;  /* 0x0000001100117308 */ /* 0x000f620000002400 */
[----:B----4-:R-:W-:Y:S01]  /*188d0*/  FSEL R16, R16, -INF , !P2 ;  /* 0xff80000010107808 */ /* 0x010fe20005000000 */
[-C--:B------:R-:W-:Y:S01]  /*188e0*/  FMUL.FTZ R24, R234, R0.reuse ;  /* 0x00000000ea187220 */ /* 0x080fe20000410000 */
[----:B------:R-:W-:Y:S01]  /*188f0*/  FMUL.FTZ R25, R235, R0 ;  /* 0x00000000eb197220 */ /* 0x000fe20000410000 */
[----:B------:R-:W-:Y:S04]  /*18900*/  HMMA.16816.F32.BF16 R140, R168, R26, R140 ;  /* 0x0000001aa88c723c */ /* 0x000fe8000004188c */
[----:B------:R-:W4:Y:S02]  /*18910*/  MUFU.TANH R28, R28 ;  /* 0x0000001c001c7308 */ /* 0x000f240000002400 */
[C---:B-1----:R-:W-:Y:S06]  /*18920*/  HMMA.16816.F32.BF16 R152, R32.reuse, R4, R152 ;  /* 0x000000042098723c */ /* 0x042fec0000041898 */
[----:B------:R-:W-:Y:S01]  /*18930*/  HMMA.16816.F32.BF16 R148, R32, R6, R148 ;  /* 0x000000062094723c */ /* 0x000fe20000041894 */
[----:B------:R-:W1:Y:S01]  /*18940*/  LDSM.16.M88.4 R4, [R192+0x5000] ;  /* 0x00500000c004783b */ /* 0x000e620000000200 */
[----:B------:R-:W4:Y:S04]  /*18950*/  MUFU.TANH R18, R18 ;  /* 0x0000001200127308 */ /* 0x000f280000002400 */
[----:B------:R-:W-:Y:S04]  /*18960*/  HMMA.16816.F32.BF16 R176, R20, R156, R176 ;  /* 0x0000009c14b0723c */ /* 0x000fe800000418b0 */
[----:B------:R-:W4:Y:S02]  /*18970*/  MUFU.TANH R24, R24 ;  /* 0x0000001800187308 */ /* 0x000f240000002400 */
[----:B--2---:R-:W-:Y:S01]  /*18980*/  HMMA.16816.F32.BF16 R144, R136, R12, R144 ;  /* 0x0000000c8890723c */ /* 0x004fe20000041890 */
[----:B------:R-:W-:-:S02]  /*18990*/  IMAD.MOV.U32 R156, RZ, RZ, R134 ;  /* 0x000000ffff9c7224 */ /* 0x000fc400078e0086 */
[----:B------:R-:W-:-:S03]  /*189a0*/  IMAD.MOV.U32 R157, RZ, RZ, R135 ;  /* 0x000000ffff9d7224 */ /* 0x000fc600078e0087 */
[----:B------:R-:W-:Y:S01]  /*189b0*/  HMMA.16816.F32.BF16 R140, R136, R14, R140 ;  /* 0x0000000e888c723c */ /* 0x000fe2000004188c */
[----:B------:R-:W2:Y:S01]  /*189c0*/  LDSM.16.M88.4 R12, [R196+0xb800] ;  /* 0x00b80000c40c783b */ /* 0x000ea20000000200 */
[-C--:B------:R-:W-:Y:S01]  /*189d0*/  FMUL.FTZ R152, R152, R0.reuse ;  /* 0x0000000098987220 */ /* 0x080fe20000410000 */
[----:B------:R-:W-:Y:S01]  /*189e0*/  MUFU.TANH R19, R19 ;  /* 0x0000001300137308 */ /* 0x000fe20000002400 */
[-C--:B------:R-:W-:Y:S01]  /*189f0*/  FMUL.FTZ R154, R154, R0.reuse ;  /* 0x000000009a9a7220 */ /* 0x080fe20000410000 */
[-C--:B------:R-:W-:Y:S01]  /*18a00*/  FMUL.FTZ R153, R153, R0.reuse ;  /* 0x0000000099997220 */ /* 0x080fe20000410000 */
[----:B------:R-:W-:Y:S01]  /*18a10*/  HMMA.16816.F32.BF16 R172, R20, R158, R172 ;  /* 0x0000009e14ac723c */ /* 0x000fe200000418ac */
[-C--:B------:R-:W-:Y:S01]  /*18a20*/  FMUL.FTZ R155, R155, R0.reuse ;  /* 0x000000009b9b7220 */ /* 0x080fe20000410000 */
[-C--:B------:R-:W-:Y:S01]  /*18a30*/  FMUL.FTZ R150, R150, R0.reuse ;  /* 0x0000000096967220 */ /* 0x080fe20000410000 */
[-C--:B------:R-:W-:Y:S02]  /*18a40*/  FMUL.FTZ R151, R151, R0.reuse ;  /* 0x0000000097977220 */ /* 0x080fe40000410000 */
[----:B------:R-:W4:Y:S01]  /*18a50*/  MUFU.TANH R242, R152 ;  /* 0x0000009800f27308 */ /* 0x000f220000002400 */
[----:B---3--:R-:W-:Y:S01]  /*18a60*/  HMMA.16816.F32.BF16 R176, R168, R8, R176 ;  /* 0x00000008a8b0723c */ /* 0x008fe200000418b0 */
[-C--:B------:R-:W-:Y:S01]  /*18a70*/  FMUL.FTZ R20, R148, R0.reuse ;  /* 0x0000000094147220 */ /* 0x080fe20000410000 */
[----:B------:R-:W-:-:S05]  /*18a80*/  FMUL.FTZ R21, R149, R0 ;  /* 0x0000000095157220 */ /* 0x000fca0000410000 */
[C---:B------:R-:W-:Y:S01]  /*18a90*/  VIADD R9, R133.reuse, 0x1 ;  /* 0x0000000185097836 */ /* 0x040fe20000000000 */
[----:B------:R-:W-:Y:S01]  /*18aa0*/  MUFU.TANH R180, R154 ;  /* 0x0000009a00b47308 */ /* 0x000fe20000002400 */
[----:B------:R-:W-:Y:S01]  /*18ab0*/  VIADD R8, R133, 0x8 ;  /* 0x0000000885087836 */ /* 0x000fe20000000000 */
[C---:B-1----:R-:W-:Y:S02]  /*18ac0*/  HMMA.16816.F32.BF16 R144, R32.reuse, R4, R144 ;  /* 0x000000042090723c */ /* 0x042fe40000041890 */
[C---:B------:R-:W-:Y:S02]  /*18ad0*/  ISETP.GE.AND P6, PT, R9.reuse, R227, PT ;  /* 0x000000e30900720c */ /* 0x040fe40003fc6270 */
[C---:B------:R-:W-:Y:S02]  /*18ae0*/  ISETP.GE.AND P1, PT, R9.reuse, R225, PT ;  /* 0x000000e10900720c */ /* 0x040fe40003f26270 */
[C---:B------:R-:W-:Y:S01]  /*18af0*/  ISETP.GE.AND P5, PT, R8.reuse, R227, PT ;  /* 0x000000e30800720c */ /* 0x040fe20003fa6270 */
[----:B------:R-:W-:Y:S01]  /*18b00*/  HMMA.16816.F32.BF16 R140, R32, R6, R140 ;  /* 0x00000006208c723c */ /* 0x000fe2000004188c */
[----:B------:R-:W1:Y:S01]  /*18b10*/  LDSM.16.M88.4 R4, [R192+0x5800] ;  /* 0x00580000c004783b */ /* 0x000e620000000200 */
[C---:B------:R-:W-:Y:S01]  /*18b20*/  ISETP.GE.OR P6, PT, R9.reuse, R226, !P6 ;  /* 0x000000e20900720c */ /* 0x040fe200077c6670 */
[----:B------:R-:W3:Y:S01]  /*18b30*/  MUFU.TANH R25, R25 ;  /* 0x0000001900197308 */ /* 0x000ee20000002400 */
[----:B------:R-:W-:Y:S01]  /*18b40*/  ISETP.GE.OR P1, PT, R9, R224, !P1 ;  /* 0x000000e00900720c */ /* 0x000fe20004f26670 */
[----:B------:R-:W-:Y:S01]  /*18b50*/  VIADD R9, R133, 0x9 ;  /* 0x0000000985097836 */ /* 0x000fe20000000000 */
[----:B------:R-:W-:Y:S01]  /*18b60*/  HMMA.16816.F32.BF16 R172, R168, R10, R172 ;  /* 0x0000000aa8ac723c */ /* 0x000fe200000418ac */
[----:B------:R-:W-:Y:S01]  /*18b70*/  ISETP.GE.AND P2, PT, R8, R225, PT ;  /* 0x000000e10800720c */ /* 0x000fe20003f46270 */
[----:B------:R-:W-:-:S04]  /*18b80*/  DEPBAR.LE SB0, 0x0 ;  /* 0x000080000000791a */ /* 0x000fc80000000000 */
[C---:B--2---:R-:W-:Y:S01]  /*18b90*/  HMMA.16816.F32.BF16 R176, R136.reuse, R12, R176 ;  /* 0x0000000c88b0723c */ /* 0x044fe200000418b0 */
[C---:B------:R-:W-:Y:S01]  /*18ba0*/  ISETP.GE.OR P5, PT, R8.reuse, R226, !P5 ;  /* 0x000000e20800720c */ /* 0x040fe20006fa6670 */
[----:B------:R-:W-:Y:S01]  /*18bb0*/  VIADD R11, R133, 0x10 ;  /* 0x00000010850b7836 */ /* 0x000fe20000000000 */
[----:B------:R-:W-:Y:S01]  /*18bc0*/  ISETP.GE.OR P2, PT, R8, R224, !P2 ;  /* 0x000000e00800720c */ /* 0x000fe20005746670 */
[----:B------:R-:W2:Y:S01]  /*18bd0*/  MUFU.TANH R240, R153 ;  /* 0x0000009900f07308 */ /* 0x000ea20000002400 */
[----:B-----5:R-:W-:Y:S01]  /*18be0*/  FSEL R10, R2, -INF , !P6 ;  /* 0xff800000020a7808 */ /* 0x020fe20007000000 */
[-C--:B------:R-:W-:Y:S01]  /*18bf0*/  FMUL.FTZ R144, R144, R0.reuse ;  /* 0x0000000090907220 */ /* 0x080fe20000410000 */
[----:B------:R-:W-:Y:S01]  /*18c00*/  ISETP.GE.AND P6, PT, R9, R227, PT ;  /* 0x000000e30900720c */ /* 0x000fe20003fc6270 */
[-C--:B------:R-:W-:Y:S01]  /*18c10*/  FMUL.FTZ R146, R146, R0.reuse ;  /* 0x0000000092927220 */ /* 0x080fe20000410000 */
[----:B------:R-:W-:Y:S01]  /*18c20*/  FSEL R8, R17, -INF , !P5 ;  /* 0xff80000011087808 */ /* 0x000fe20006800000 */
[----:B------:R-:W-:Y:S01]  /*18c30*/  FMUL.FTZ R145, R145, R0 ;  /* 0x0000000091917220 */ /* 0x000fe20000410000 */
[-C--:B------:R-:W-:Y:S01]  /*18c40*/  ISETP.GE.AND P5, PT, R133, R225.reuse, PT ;  /* 0x000000e18500720c */ /* 0x080fe20003fa6270 */
[----:B------:R5:W2:Y:S01]  /*18c50*/  MUFU.TANH R232, R144 ;  /* 0x0000009000e87308 */ /* 0x000aa20000002400 */
[----:B------:R-:W-:Y:S01]  /*18c60*/  ISETP.GE.OR P6, PT, R9, R226, !P6 ;  /* 0x000000e20900720c */ /* 0x000fe200077c6670 */
[----:B------:R-:W-:Y:S01]  /*18c70*/  FMUL.FTZ R141, R141, R0 ;  /* 0x000000008d8d7220 */ /* 0x000fe20000410000 */
[----:B------:R-:W-:Y:S01]  /*18c80*/  ISETP.GE.OR P5, PT, R133, R224, !P5 ;  /* 0x000000e08500720c */ /* 0x000fe20006fa6670 */
[-C--:B------:R-:W-:Y:S01]  /*18c90*/  FMUL.FTZ R140, R140, R0.reuse ;  /* 0x000000008c8c7220 */ /* 0x080fe20000410000 */
[----:B----4-:R-:W-:Y:S01]  /*18ca0*/  FSEL R28, R28, -INF , !P6 ;  /* 0xff8000001c1c7808 */ /* 0x010fe20007000000 */
[----:B------:R-:W-:Y:S01]  /*18cb0*/  HMMA.16816.F32.BF16 R172, R136, R14, R172 ;  /* 0x0000000e88ac723c */ /* 0x000fe200000418ac */
[----:B------:R-:W-:Y:S01]  /*18cc0*/  ISETP.GE.AND P6, PT, R9, R225, PT ;  /* 0x000000e10900720c */ /* 0x000fe20003fc6270 */
[----:B------:R-:W4:Y:S01]  /*18cd0*/  MUFU.TANH R20, R20 ;  /* 0x0000001400147308 */ /* 0x000f220000002400 */
[----:B------:R-:W-:Y:S01]  /*18ce0*/  FSEL R18, R18, -INF , !P5 ;  /* 0xff80000012127808 */ /* 0x000fe20006800000 */
[----:B------:R-:W-:Y:S01]  /*18cf0*/  FMUL.FTZ R142, R142, R0 ;  /* 0x000000008e8e7220 */ /* 0x000fe20000410000 */
[----:B------:R-:W-:-:S02]  /*18d00*/  ISETP.GE.AND P5, PT, R11, R227, PT ;  /* 0x000000e30b00720c */ /* 0x000fc40003fa6270 */
[----:B------:R-:W-:Y:S01]  /*18d10*/  ISETP.GE.OR P6, PT, R9, R224, !P6 ;  /* 0x000000e00900720c */ /* 0x000fe200077c6670 */
[----:B------:R-:W-:Y:S01]  /*18d20*/  VIADD R9, R133, 0x11 ;  /* 0x0000001185097836 */ /* 0x000fe20000000000 */
[----:B------:R-:W-:Y:S01]  /*18d30*/  ISETP.GE.OR P5, PT, R11, R226, !P5 ;  /* 0x000000e20b00720c */ /* 0x000fe20006fa6670 */
[----:B------:R-:W4:Y:S01]  /*18d40*/  MUFU.TANH R182, R155 ;  /* 0x0000009b00b67308 */ /* 0x000f220000002400 */
[----:B-1----:R-:W-:Y:S01]  /*18d50*/  HMMA.16816.F32.BF16 R176, R32, R4, R176 ;  /* 0x0000000420b0723c */ /* 0x002fe200000418b0 */
[----:B------:R-:W-:Y:S01]  /*18d60*/  FSEL R24, R24, -INF , !P2 ;  /* 0xff80000018187808 */ /* 0x000fe20005000000 */
[----:B-----5:R-:W-:Y:S01]  /*18d70*/  FMUL.FTZ R144, R147, R0 ;  /* 0x0000000093907220 */ /* 0x020fe20000410000 */
[----:B------:R-:W-:Y:S02]  /*18d80*/  FSEL R242, R242, -INF , !P5 ;  /* 0xff800000f2f27808 */ /* 0x000fe40006800000 */
[----:B------:R-:W-:Y:S02]  /*18d90*/  FSEL R2, R19, -INF , !P1 ;  /* 0xff80000013027808 */ /* 0x000fe40004800000 */
[C---:B------:R-:W-:Y:S01]  /*18da0*/  ISETP.GE.AND P2, PT, R9.reuse, R227, PT ;  /* 0x000000e30900720c */ /* 0x040fe20003f46270 */
[----:B------:R-:W1:Y:S01]  /*18db0*/  MUFU.TANH R21, R21 ;  /* 0x0000001500157308 */ /* 0x000e620000002400 */
[-C--:B------:R-:W-:Y:S01]  /*18dc0*/  ISETP.GE.AND P5, PT, R9, R225.reuse, PT ;  /* 0x000000e10900720c */ /* 0x080fe20003fa6270 */
[----:B------:R-:W-:Y:S01]  /*18dd0*/  VIADD R5, R133, 0x19 ;  /* 0x0000001985057836 */ /* 0x000fe20000000000 */
[----:B------:R-:W-:-:S02]  /*18de0*/  ISETP.GE.AND P1, PT, R11, R225, PT ;  /* 0x000000e10b00720c */ /* 0x000fc40003f26270 */
[C---:B------:R-:W-:Y:S01]  /*18df0*/  ISETP.GE.OR P2, PT, R9.reuse, R226, !P2 ;  /* 0x000000e20900720c */ /* 0x040fe20005746670 */
[----:B------:R-:W-:Y:S01]  /*18e00*/  HMMA.16816.F32.BF16 R172, R32, R6, R172 ;  /* 0x0000000620ac723c */ /* 0x000fe200000418ac */
[-C--:B------:R-:W-:Y:S01]  /*18e10*/  ISETP.GE.OR P5, PT, R9, R224.reuse, !P5 ;  /* 0x000000e00900720c */ /* 0x080fe20006fa6670 */
[----:B------:R-:W-:Y:S01]  /*18e20*/  VIADD R9, R133, 0x20 ;  /* 0x0000002085097836 */ /* 0x000fe20000000000 */
[----:B------:R-:W-:Y:S01]  /*18e30*/  ISETP.GE.OR P1, PT, R11, R224, !P1 ;  /* 0x000000e00b00720c */ /* 0x000fe20004f26670 */
[----:B------:R-:W5:Y:S01]  /*18e40*/  MUFU.TANH R148, R141 ;  /* 0x0000008d00947308 */ /* 0x000f620000002400 */
[----:B------:R-:W-:Y:S01]  /*18e50*/  VIADD R11, R133, 0x18 ;  /* 0x00000018850b7836 */ /* 0x000fe20000000000 */
[----:B---3--:R-:W-:Y:S01]  /*18e60*/  FSEL R4, R25, -INF , !P6 ;  /* 0xff80000019047808 */ /* 0x008fe20007000000 */
[C---:B------:R-:W-:Y:S01]  /*18e70*/  VIADD R7, R133.reuse, 0x29 ;  /* 0x0000002985077836 */ /* 0x040fe20000000000 */
[----:B------:R-:W-:Y:S01]  /*18e80*/  FSEL R180, R180, -INF , !P1 ;  /* 0xff800000b4b47808 */ /* 0x000fe20004800000 */
[----:B------:R-:W-:Y:S01]  /*18e90*/  VIADD R6, R133, 0x21 ;  /* 0x0000002185067836 */ /* 0x000fe20000000000 */
[-C--:B------:R-:W-:Y:S01]  /*18ea0*/  ISETP.GE.AND P1, PT, R9, R227.reuse, PT ;  /* 0x000000e30900720c */ /* 0x080fe20003f26270 */
[-C--:B------:R-:W-:Y:S01]  /*18eb0*/  FMUL.FTZ R176, R176, R0.reuse ;  /* 0x00000000b0b07220 */ /* 0x080fe20000410000 */
[----:B------:R-:W3:Y:S01]  /*18ec0*/  MUFU.TANH R234, R150 ;  /* 0x0000009600ea7308 */ /* 0x000ee20000002400 */
[----:B------:R-:W-:Y:S01]  /*18ed0*/  ISETP.GE.AND P6, PT, R11, R227, PT ;  /* 0x000000e30b00720c */ /* 0x000fe20003fc6270 */
[----:B------:R-:W-:Y:S01]  /*18ee0*/  FMUL.FTZ R170, R178, R0 ;  /* 0x00000000b2aa7220 */ /* 0x000fe20000410000 */
[----:B------:R-:W-:Y:S01]  /*18ef0*/  ISETP.GE.OR P1, PT, R9, R226, !P1 ;  /* 0x000000e20900720c */ /* 0x000fe20004f26670 */
[----:B------:R-:W-:Y:S01]  /*18f00*/  FMUL.FTZ R168, R179, R0 ;  /* 0x00000000b3a87220 */ /* 0x000fe20000410000 */
[----:B--2---:R-:W-:-:S02]  /*18f10*/  FSEL R240, R240, -INF , !P2 ;  /* 0xff800000f0f07808 */ /* 0x004fc40005000000 */
[-C--:B------:R-:W-:Y:S01]  /*18f20*/  ISETP.GE.AND P2, PT, R5, R227.reuse, PT ;  /* 0x000000e30500720c */ /* 0x080fe20003f46270 */
[----:B------:R-:W2:Y:S01]  /*18f30*/  MUFU.TANH R228, R151 ;  /* 0x0000009700e47308 */ /* 0x000ea20000002400 */
[----:B------:R-:W-:Y:S02]  /*18f40*/  FSEL R232, R232, -INF , !P1 ;  /* 0xff800000e8e87808 */ /* 0x000fe40004800000 */
[----:B------:R-:W-:Y:S01]  /*18f50*/  ISETP.GE.AND P1, PT, R7, R227, PT ;  /* 0x000000e30700720c */ /* 0x000fe20003f26270 */
[----:B------:R-:W-:Y:S01]  /*18f60*/  FMUL.FTZ R172, R172, R0 ;  /* 0x00000000acac7220 */ /* 0x000fe20000410000 */
[----:B------:R-:W-:Y:S01]  /*18f70*/  ISETP.GE.OR P6, PT, R11, R226, !P6 ;  /* 0x000000e20b00720c */ /* 0x000fe200077c6670 */
[----:B------:R-:W-:Y:S01]  /*18f80*/  FMUL.FTZ R167, R173, R0 ;  /* 0x00000000ada77220 */ /* 0x000fe20000410000 */
[-C--:B------:R-:W-:Y:S01]  /*18f90*/  ISETP.GE.OR P2, PT, R5, R226.reuse, !P2 ;  /* 0x000000e20500720c */ /* 0x080fe20005746670 */
[----:B------:R-:W2:Y:S01]  /*18fa0*/  MUFU.TANH R146, R146 ;  /* 0x0000009200927308 */ /* 0x000ea20000002400 */
[----:B------:R-:W-:Y:S01]  /*18fb0*/  ISETP.GE.OR P1, PT, R7, R226, !P1 ;  /* 0x000000e20700720c */ /* 0x000fe20004f26670 */
[-C--:B------:R-:W-:Y:S01]  /*18fc0*/  FMUL.FTZ R164, R174, R0.reuse ;  /* 0x00000000aea47220 */ /* 0x080fe20000410000 */
[----:B----4-:R-:W-:Y:S01]  /*18fd0*/  FSEL R138, R20, -INF , !P6 ;  /* 0xff800000148a7808 */ /* 0x010fe20007000000 */
[----:B------:R-:W-:Y:S01]  /*18fe0*/  FMUL.FTZ R163, R175, R0 ;  /* 0x00000000afa37220 */ /* 0x000fe20000410000 */
[----:B------:R-:W-:-:S02]  /*18ff0*/  FSEL R182, R182, -INF , !P5 ;  /* 0xff800000b6b67808 */ /* 0x000fc40006800000 */
[-C--:B------:R-:W-:Y:S01]  /*19000*/  ISETP.GE.AND P6, PT, R11, R225.reuse, PT ;  /* 0x000000e10b00720c */ /* 0x080fe20003fc6270 */
[----:B------:R-:W4:Y:S01]  /*19010*/  MUFU.TANH R230, R145 ;  /* 0x0000009100e67308 */ /* 0x000f220000002400 */
[----:B-1----:R-:W-:Y:S02]  /*19020*/  FSEL R136, R21, -INF , !P2 ;  /* 0xff80000015887808 */ /* 0x002fe40005000000 */
[-C--:B------:R-:W-:Y:S02]  /*19030*/  ISETP.GE.AND P5, PT, R9, R225.reuse, PT ;  /* 0x000000e10900720c */ /* 0x080fe40003fa6270 */
[-C--:B------:R-:W-:Y:S02]  /*19040*/  ISETP.GE.AND P2, PT, R5, R225.reuse, PT ;  /* 0x000000e10500720c */ /* 0x080fe40003f46270 */
[----:B-----5:R-:W-:Y:S01]  /*19050*/  FSEL R148, R148, -INF , !P1 ;  /* 0xff80000094947808 */ /* 0x020fe20004800000 */
[----:B------:R1:W5:Y:S01]  /*19060*/  MUFU.TANH R150, R140 ;  /* 0x0000008c00967308 */ /* 0x0003620000002400 */
[----:B------:R-:W-:-:S02]  /*19070*/  ISETP.GE.AND P1, PT, R7, R225, PT ;  /* 0x000000e10700720c */ /* 0x000fc40003f26270 */
[-C--:B------:R-:W-:Y:S02]  /*19080*/  ISETP.GE.OR P6, PT, R11, R224.reuse, !P6 ;  /* 0x000000e00b00720c */ /* 0x080fe400077c6670 */
[-C--:B------:R-:W-:Y:S01]  /*19090*/  ISETP.GE.OR P5, PT, R9, R224.reuse, !P5 ;  /* 0x000000e00900720c */ /* 0x080fe20006fa6670 */
[----:B------:R-:W-:Y:S01]  /*190a0*/  VIADD R9, R133, 0x28 ;  /* 0x0000002885097836 */ /* 0x000fe20000000000 */
[-C--:B------:R-:W-:Y:S01]  /*190b0*/  ISETP.GE.OR P2, PT, R5, R224.reuse, !P2 ;  /* 0x000000e00500720c */ /* 0x080fe20005746670 */
[----:B------:R-:W5:Y:S01]  /*190c0*/  MUFU.TANH R176, R176 ;  /* 0x000000b000b07308 */ /* 0x000f620000002400 */
[----:B------:R-:W-:Y:S01]  /*190d0*/  ISETP.GE.OR P1, PT, R7, R224, !P1 ;  /* 0x000000e00700720c */ /* 0x000fe20004f26670 */
[----:B------:R-:W-:Y:S01]  /*190e0*/  VIADD R7, R133, 0x30 ;  /* 0x0000003085077836 */ /* 0x000fe20000000000 */
[----:B---3--:R-:W-:Y:S01]  /*190f0*/  FSEL R234, R234, -INF , !P6 ;  /* 0xff800000eaea7808 */ /* 0x008fe20007000000 */
[----:B------:R-:W-:Y:S01]  /*19100*/  FMUL.FTZ R5, R177, R0 ;  /* 0x00000000b1057220 */ /* 0x000fe20000410000 */
[----:B------:R-:W-:-:S02]  /*19110*/  ISETP.GE.AND P6, PT, R6, R227, PT ;  /* 0x000000e30600720c */ /* 0x000fc40003fc6270 */
[----:B--2---:R-:W-:Y:S01]  /*19120*/  FSEL R228, R228, -INF , !P2 ;  /* 0xff800000e4e47808 */ /* 0x004fe20005000000 */
[----:B------:R-:W2:Y:S01]  /*19130*/  MUFU.TANH R144, R144 ;  /* 0x0000009000907308 */ /* 0x000ea20000002400 */
[----:B-1----:R-:W-:Y:S01]  /*19140*/  FMUL.FTZ R140, R143, R0 ;  /* 0x000000008f8c7220 */ /* 0x002fe20000410000 */
[-C--:B------:R-:W-:Y:S01]  /*19150*/  ISETP.GE.AND P2, PT, R9, R227.reuse, PT ;  /* 0x000000e30900720c */ /* 0x080fe20003f46270 */
[----:B------:R-:W-:Y:S01]  /*19160*/  VIADD R0, R133, 0x38 ;  /* 0x0000003885007836 */ /* 0x000fe20000000000 */
[----:B------:R-:W-:Y:S02]  /*19170*/  FSEL R146, R146, -INF , !P5 ;  /* 0xff80000092927808 */ /* 0x000fe40006800000 */
[----:B------:R-:W-:Y:S02]  /*19180*/  ISETP.GE.AND P5, PT, R7, R227, PT ;  /* 0x000000e30700720c */ /* 0x000fe40003fa6270 */
[----:B------:R-:W1:Y:S01]  /*19190*/  MUFU.TANH R142, R142 ;  /* 0x0000008e008e7308 */ /* 0x000e620000002400 */
[----:B------:R-:W-:-:S02]  /*191a0*/  ISETP.GE.OR P6, PT, R6, R226, !P6 ;  /* 0x000000e20600720c */ /* 0x000fc400077c6670 */
[-C--:B------:R-:W-:Y:S02]  /*191b0*/  ISETP.GE.OR P2, PT, R9, R226.reuse, !P2 ;  /* 0x000000e20900720c */ /* 0x080fe40005746670 */
[----:B------:R-:W-:Y:S02]  /*191c0*/  ISETP.GE.OR P5, PT, R7, R226, !P5 ;  /* 0x000000e20700720c */ /* 0x000fe40006fa6670 */
[----:B----4-:R-:W-:Y:S01]  /*191d0*/  FSEL R230, R230, -INF , !P6 ;  /* 0xff800000e6e67808 */ /* 0x010fe20007000000 */
[----:B------:R-:W3:Y:S01]  /*191e0*/  MUFU.TANH R140, R140 ;  /* 0x0000008c008c7308 */ /* 0x000ee20000002400 */
[-C--:B------:R-:W-:Y:S02]  /*191f0*/  ISETP.GE.AND P6, PT, R6, R225.reuse, PT ;  /* 0x000000e10600720c */ /* 0x080fe40003fc6270 */
[----:B-----5:R-:W-:Y:S02]  /*19200*/  FSEL R150, R150, -INF , !P2 ;  /* 0xff80000096967808 */ /* 0x020fe40005000000 */
[----:B------:R-:W-:-:S02]  /*19210*/  ISETP.GE.AND P2, PT, R9, R225, PT ;  /* 0x000000e10900720c */ /* 0x000fc40003f46270 */
[----:B------:R-:W-:Y:S01]  /*19220*/  FSEL R176, R176, -INF , !P5 ;  /* 0xff800000b0b07808 */ /* 0x000fe20006800000 */
[----:B------:R-:W4:Y:S01]  /*19230*/  MUFU.TANH R172, R172 ;  /* 0x000000ac00ac7308 */ /* 0x000f220000002400 */
[----:B------:R-:W-:Y:S02]  /*19240*/  ISETP.GE.AND P5, PT, R0, R227, PT ;  /* 0x000000e30000720c */ /* 0x000fe40003fa6270 */
[-C--:B------:R-:W-:Y:S01]  /*19250*/  ISETP.GE.OR P6, PT, R6, R224.reuse, !P6 ;  /* 0x000000e00600720c */ /* 0x080fe200077c6670 */
[----:B------:R-:W-:Y:S01]  /*19260*/  VIADD R6, R133, 0x31 ;  /* 0x0000003185067836 */ /* 0x000fe20000000000 */
[----:B------:R-:W-:Y:S01]  /*19270*/  ISETP.GE.OR P2, PT, R9, R224, !P2 ;  /* 0x000000e00900720c */ /* 0x000fe20005746670 */
[----:B------:R-:W-:Y:S01]  /*19280*/  VIADD R133, R133, 0x39 ;  /* 0x0000003985857836 */ /* 0x000fe20000000000 */
[----:B------:R-:W-:Y:S01]  /*19290*/  ISETP.GE.OR P5, PT, R0, R226, !P5 ;  /* 0x000000e20000720c */ /* 0x000fe20006fa6670 */
[----:B------:R-:W5:Y:S01]  /*192a0*/  MUFU.TANH R5, R5 ;  /* 0x0000000500057308 */ /* 0x000f620000002400 */
[----:B--2---:R-:W-:-:S02]  /*192b0*/  FSEL R144, R144, -INF , !P6 ;  /* 0xff80000090907808 */ /* 0x004fc40007000000 */
[----:B-1----:R-:W-:Y:S02]  /*192c0*/  FSEL R142, R142, -INF , !P2 ;  /* 0xff8000008e8e7808 */ /* 0x002fe40005000000 */
[----:B---3--:R-:W-:Y:S02]  /*192d0*/  FSEL R140, R140, -INF , !P1 ;  /* 0xff8000008c8c7808 */ /* 0x008fe40004800000 */
[----:B------:R-:W-:Y:S01]  /*192e0*/  ISETP.GE.AND P6, PT, R7, R225, PT ;  /* 0x000000e10700720c */ /* 0x000fe20003fc6270 */
[----:B------:R-:W1:Y:S01]  /*192f0*/  MUFU.TANH R170, R170 ;  /* 0x000000aa00aa7308 */ /* 0x000e620000002400 */
[C---:B------:R-:W-:Y:S02]  /*19300*/  ISETP.GE.AND P2, PT, R6.reuse, R227, PT ;  /* 0x000000e30600720c */ /* 0x040fe40003f46270 */
[----:B------:R-:W-:Y:S02]  /*19310*/  ISETP.GE.AND P1, PT, R6, R225, PT ;  /* 0x000000e10600720c */ /* 0x000fe40003f26270 */
[----:B----4-:R-:W-:-:S02]  /*19320*/  FSEL R172, R172, -INF , !P5 ;  /* 0xff800000acac7808 */ /* 0x010fc40006800000 */
[----:B------:R-:W-:Y:S01]  /*19330*/  ISETP.GT.AND P5, PT, R222, R211, PT ;  /* 0x000000d3de00720c */ /* 0x000fe20003fa4270 */
[----:B------:R-:W2:Y:S01]  /*19340*/  MUFU.TANH R168, R168 ;  /* 0x000000a800a87308 */ /* 0x000ea20000002400 */
[----:B------:R-:W-:Y:S01]  /*19350*/  BAR.SYNC.DEFER_BLOCKING 0x0 ;  /* 0x0000000000007b1d */ /* 0x000fe20000010000 */
[----:B------:R-:W-:Y:S02]  /*19360*/  ISETP.GE.OR P6, PT, R7, R224, !P6 ;  /* 0x000000e00700720c */ /* 0x000fe400077c6670 */
[C---:B------:R-:W-:Y:S02]  /*19370*/  ISETP.GE.OR P2, PT, R6.reuse, R226, !P2 ;  /* 0x000000e20600720c */ /* 0x040fe40005746670 */
[----:B------:R-:W-:Y:S02]  /*19380*/  ISETP.GE.OR P1, PT, R6, R224, !P1 ;  /* 0x000000e00600720c */ /* 0x000fe40004f26670 */
[----:B------:R-:W3:Y:S01]  /*19390*/  MUFU.TANH R167, R167 ;  /* 0x000000a700a77308 */ /* 0x000ee20000002400 */
[----:B-----5:R-:W-:-:S02]  /*193a0*/  FSEL R174, R5, -INF , !P2 ;  /* 0xff80000005ae7808 */ /* 0x020fc40005000000 */
[----:B-1----:R-:W-:Y:S02]  /*193b0*/  FSEL R170, R170, -INF , !P6 ;  /* 0xff800000aaaa7808 */ /* 0x002fe40007000000 */
[----:B------:R-:W-:Y:S02]  /*193c0*/  ISETP.GE.AND P2, PT, R0, R225, PT ;  /* 0x000000e10000720c */ /* 0x000fe40003f46270 */
[C---:B------:R-:W-:Y:S01]  /*193d0*/  ISETP.GE.AND P6, PT, R133.reuse, R227, PT ;  /* 0x000000e38500720c */ /* 0x040fe20003fc6270 */
[----:B------:R-:W1:Y:S01]  /*193e0*/  MUFU.TANH R164, R164 ;  /* 0x000000a400a47308 */ /* 0x000e620000002400 */
[----:B--2---:R-:W-:Y:S02]  /*193f0*/  FSEL R168, R168, -INF , !P1 ;  /* 0xff800000a8a87808 */ /* 0x004fe40004800000 */
[----:B------:R-:W-:Y:S02]  /*19400*/  ISETP.GE.AND P1, PT, R133, R225, PT ;  /* 0x000000e18500720c */ /* 0x000fe40003f26270 */
[----:B------:R-:W-:-:S02]  /*19410*/  ISETP.GE.OR P2, PT, R0, R224, !P2 ;  /* 0x000000e00000720c */ /* 0x000fc40005746670 */
[C---:B------:R-:W-:Y:S01]  /*19420*/  ISETP.GE.OR P6, PT, R133.reuse, R226, !P6 ;  /* 0x000000e28500720c */ /* 0x040fe200077c6670 */
[----:B------:R-:W2:Y:S01]  /*19430*/  MUFU.TANH R163, R163 ;  /* 0x000000a300a37308 */ /* 0x000ea20000002400 */
[----:B------:R-:W-:Y:S02]  /*19440*/  ISETP.GE.OR P1, PT, R133, R224, !P1 ;  /* 0x000000e08500720c */ /* 0x000fe40004f26670 */
[----:B---3--:R-:W-:Y:S02]  /*19450*/  FSEL R167, R167, -INF , !P6 ;  /* 0xff800000a7a77808 */ /* 0x008fe40007000000 */
[----:B-1----:R-:W-:Y:S02]  /*19460*/  FSEL R164, R164, -INF , !P2 ;  /* 0xff800000a4a47808 */ /* 0x002fe40005000000 */
        /* <DEDUP_REMOVED lines=42> */
[-C--:B------:R-:W-:Y:S02]  /*19710*/  @!P1 IADD3 R0, R0, -R9.reuse, RZ ;  /* 0x8000000900009210 */ /* 0x080fe40007ffe0ff */
        /* <DEDUP_REMOVED lines=30> */
.L_x_3527:
[----:B------:R-:W-:Y:S02]  /*19900*/  R2UR UR4, R238 ;  /* 0x00000000ee0472ca */ /* 0x000fe400000e0000 */
[----:B------:R-:W-:-:S13]  /*19910*/  R2UR UR5, R239 ;  /* 0x00000000ef0572ca */ /* 0x000fda00000e0000 */
[----:B------:R-:W2:Y:S02]  /*19920*/  LD.E R12, desc[UR4][R236.64+0x38] ;  /* 0x00003804ec0c7980 */ /* 0x000ea4000c101900 */
[----:B--2---:R-:W-:-:S05]  /*19930*/  IMAD.U32 R12, R12, -0x40, RZ ;  /* 0xffffffc00c0c7824 */ /* 0x004fca00078e00ff */
[----:B------:R-:W-:Y:S02]  /*19940*/  SHF.R.S32.HI R9, RZ, 0x1f, R12 ;  /* 0x0000001fff097819 */ /* 0x000fe4000001140c */
.L_x_3528:
[----:B------:R-:W-:Y:S05]  /*19950*/  BSYNC B0 ;  /* 0x0000000000007941 */ /* 0x000fea0003800000 */
.L_x_3526:
        /* <DEDUP_REMOVED lines=123> */
.L_x_3525:
[----:B------:R-:W-:Y:S05]  /*1a110*/  BSYNC B1 ;  /* 0x0000000000017941 */ /* 0x000fea0003800000 */
.L_x_3524:
[----:B------:R-:W-:Y:S01]  /*1a120*/  R2UR UR4, R238 ;  /* 0x00000000ee0472ca */ /* 0x000fe200000e0000 */
[----:B-1----:R-:W-:Y:S01]  /*1a130*/  LDSM.16.MT88.4 R32, [R203+0xc000] ;  /* 0x00c00000cb20783b */ /* 0x002fe20000004200 */
[----:B------:R-:W-:-:S13]  /*1a140*/  R2UR UR5, R239 ;  /* 0x00000000ef0572ca */ /* 0x000fda00000e0000 */
        /* <DEDUP_REMOVED lines=43> */
[----:B------:R-:W-:-:S05]  /*1a400*/  FSEL R5, R160, RZ, P1 ;  /* 0x000000ffa0057208 */ /* 0x000fca0000800000 */
[----:B------:R-:W-:Y:S02]  /*1a410*/  FADD.FTZ R5, R132, -R5 ;  /* 0x8000000584057221 */ /* 0x000fe40000010000 */
[----:B------:R-:W-:Y:S01]  /*1a420*/  LDSM.16.MT88.4 R132, [R206+0xc800] ;  /* 0x00c80000ce84783b */ /* 0x000fe20000004200 */
[C---:B--2---:R-:W-:Y:S01]  /*1a430*/  FMUL.FTZ R169, R166.reuse, R160 ;  /* 0x000000a0a6a97220 */ /* 0x044fe20000410000 */
[C---:B------:R-:W-:Y:S01]  /*1a440*/  FMUL.FTZ R165, R166.reuse, R159 ;  /* 0x0000009fa6a57220 */ /* 0x040fe20000410000 */
[----:B------:R-:W-:-:S03]  /*1a450*/  FMUL.FTZ R162, R166, R5 ;  /* 0x00000005a6a27220 */ /* 0x000fc60000410000 */
        /* <DEDUP_REMOVED lines=8> */
[----:B------:R-:W-:Y:S01]  /*1a4e0*/  FSEL R4, R159, RZ, P0 ;  /* 0x000000ff9f047208 */ /* 0x000fe20000000000 */
[-CC-:B------:R-:W-:Y:S01]  /*1a4f0*/  FFMA.FTZ R154, R8, R166.reuse, -R169.reuse ;  /* 0x000000a6089a7223 */ /* 0x180fe200000108a9 */
[-C--:B------:R-:W-:Y:S01]  /*1a500*/  FFMA.FTZ R153, R28, R166.reuse, -R169 ;  /* 0x000000a61c997223 */ /* 0x080fe200000108a9 */
[-CC-:B------:R-:W-:Y:S01]  /*1a510*/  FFMA.FTZ R2, R2, R166.reuse, -R165.reuse ;  /* 0x000000a602027223 */ /* 0x180fe200000108a5 */
[-C--:B------:R-:W-:Y:S01]  /*1a520*/  FFMA.FTZ R0, R24, R166.reuse, -R165 ;  /* 0x000000a618007223 */ /* 0x080fe200000108a5 */
[----:B------:R-:W-:Y:S01]  /*1a530*/  FADD.FTZ R3, R3, -R4 ;  /* 0x8000000403037221 */ /* 0x000fe20000010000 */
[----:B------:R-:W3:Y:S01]  /*1a540*/  LDSM.16.MT88.4 R24, [R204+0xc000] ;  /* 0x00c00000cc18783b */ /* 0x000ee20000004200 */
[----:B------:R-:W-:Y:S01]  /*1a550*/  MUFU.EX2 R158, R158 ;  /* 0x0000009e009e7308 */ /* 0x000fe20000000800 */
[----:B------:R-:W-:Y:S01]  /*1a560*/  FFMA.FTZ R173, R138, R166, -R169 ;  /* 0x000000a68aad7223 */ /* 0x000fe200000108a9 */
[----:B------:R-:W-:Y:S01]  /*1a570*/  FMUL.FTZ R3, R166, R3 ;  /* 0x00000003a6037220 */ /* 0x000fe20000410000 */
[-C--:B-1----:R-:W-:Y:S01]  /*1a580*/  FMUL.FTZ R20, R120, R162.reuse ;  /* 0x000000a278147220 */ /* 0x082fe20000410000 */
[-C--:B------:R-:W-:Y:S01]  /*1a590*/  FMUL.FTZ R21, R121, R162.reuse ;  /* 0x000000a279157220 */ /* 0x080fe20000410000 */
[-C--:B------:R-:W-:Y:S01]  /*1a5a0*/  FMUL.FTZ R116, R116, R162.reuse ;  /* 0x000000a274747220 */ /* 0x080fe20000410000 */
[-C--:B------:R-:W-:Y:S01]  /*1a5b0*/  FMUL.FTZ R117, R117, R162.reuse ;  /* 0x000000a275757220 */ /* 0x080fe20000410000 */
[-C--:B------:R-:W-:Y:S01]  /*1a5c0*/  FMUL.FTZ R28, R112, R162.reuse ;  /* 0x000000a2701c7220 */ /* 0x080fe20000410000 */
[----:B------:R-:W1:Y:S01]  /*1a5d0*/  MUFU.EX2 R155, R155 ;  /* 0x0000009b009b7308 */ /* 0x000e620000000800 */
[-C--:B------:R-:W-:Y:S01]  /*1a5e0*/  FMUL.FTZ R29, R113, R162.reuse ;  /* 0x000000a2711d7220 */ /* 0x080fe20000410000 */
[-C--:B------:R-:W-:Y:S01]  /*1a5f0*/  FMUL.FTZ R108, R108, R162.reuse ;  /* 0x000000a26c6c7220 */ /* 0x080fe20000410000 */
[----:B------:R-:W-:Y:S01]  /*1a600*/  FMUL.FTZ R109, R109, R162 ;  /* 0x000000a26d6d7220 */ /* 0x000fe20000410000 */
[----:B------:R-:W4:Y:S01]  /*1a610*/  LDSM.16.MT88.4 R8, [R206+0xc000] ;  /* 0x00c00000ce08783b */ /* 0x000f220000004200 */
[----:B------:R-:W-:Y:S01]  /*1a620*/  FFMA.FTZ R175, R180, R166, -R165 ;  /* 0x000000a6b4af7223 */ /* 0x000fe200000108a5 */
[-C--:B------:R-:W-:Y:S01]  /*1a630*/  FMUL.FTZ R12, R128, R162.reuse ;  /* 0x000000a2800c7220 */ /* 0x080fe20000410000 */
[-C--:B------:R-:W-:Y:S01]  /*1a640*/  FMUL.FTZ R13, R129, R162.reuse ;  /* 0x000000a2810d7220 */ /* 0x080fe20000410000 */
[----:B------:R-:W-:Y:S01]  /*1a650*/  MUFU.EX2 R154, R154 ;  /* 0x0000009a009a7308 */ /* 0x000fe20000000800 */
[-C--:B------:R-:W-:Y:S01]  /*1a660*/  FMUL.FTZ R124, R124, R162.reuse ;  /* 0x000000a27c7c7220 */ /* 0x080fe20000410000 */
[-C--:B------:R-:W-:Y:S01]  /*1a670*/  FMUL.FTZ R125, R125, R162.reuse ;  /* 0x000000a27d7d7220 */ /* 0x080fe20000410000 */
[-C--:B------:R-:W-:Y:S01]  /*1a680*/  FMUL.FTZ R76, R76, R162.reuse ;  /* 0x000000a24c4c7220 */ /* 0x080fe20000410000 */
[----:B------:R-:W-:Y:S01]  /*1a690*/  FMUL.FTZ R77, R77, R162 ;  /* 0x000000a24d4d7220 */ /* 0x000fe20000410000 */
[-CC-:B------:R-:W-:Y:S01]  /*1a6a0*/  FFMA.FTZ R171, R242, R166.reuse, -R169.reuse ;  /* 0x000000a6f2ab7223 */ /* 0x180fe200000108a9 */
[-C--:B------:R-:W-:Y:S01]  /*1a6b0*/  FFMA.FTZ R178, R240, R166.reuse, -R169 ;  /* 0x000000a6f0b27223 */ /* 0x080fe200000108a9 */
[--C-:B------:R-:W-:Y:S01]  /*1a6c0*/  FFMA.FTZ R182, R182, R166, -R165.reuse ;  /* 0x000000a6b6b67223 */ /* 0x100fe200000108a5 */
[----:B------:R-:W5:Y:S01]  /*1a6d0*/  MUFU.EX2 R153, R153 ;  /* 0x0000009900997308 */ /* 0x000f620000000800 */
[----:B-1----:R-:W-:Y:S01]  /*1a6e0*/  F2FP.BF16.F32.PACK_AB R4, R155, R158 ;  /* 0x0000009e9b04723e */ /* 0x002fe200000010ff */
[-CC-:B------:R-:W-:Y:S01]  /*1a6f0*/  FFMA.FTZ R177, R234, R166.reuse, -R165.reuse ;  /* 0x000000a6eab17223 */ /* 0x180fe200000108a5 */
[--C-:B------:R-:W-:Y:S01]  /*1a700*/  FFMA.FTZ R228, R228, R166, -R165.reuse ;  /* 0x000000a6e4e47223 */ /* 0x100fe200000108a5 */
[-C--:B------:R-:W-:Y:S01]  /*1a710*/  FMUL.FTZ R88, R88, R162.reuse ;  /* 0x000000a258587220 */ /* 0x080fe20000410000 */
[-C--:B------:R-:W-:Y:S01]  /*1a720*/  FMUL.FTZ R89, R89, R162.reuse ;  /* 0x000000a259597220 */ /* 0x080fe20000410000 */
[-C--:B------:R-:W-:Y:S01]  /*1a730*/  FMUL.FTZ R92, R92, R162.reuse ;  /* 0x000000a25c5c7220 */ /* 0x080fe20000410000 */
[-C--:B------:R-:W-:Y:S01]  /*1a740*/  FMUL.FTZ R93, R93, R162.reuse ;  /* 0x000000a25d5d7220 */ /* 0x080fe20000410000 */
[----:B------:R-:W-:Y:S01]  /*1a750*/  MUFU.EX2 R152, R152 ;  /* 0x0000009800987308 */ /* 0x000fe20000000800 */
[-C--:B------:R-:W-:Y:S01]  /*1a760*/  FMUL.FTZ R96, R96, R162.reuse ;  /* 0x000000a260607220 */ /* 0x080fe20000410000 */
[----:B------:R-:W-:Y:S01]  /*1a770*/  FMUL.FTZ R97, R97, R162 ;  /* 0x000000a261617220 */ /* 0x000fe20000410000 */
[-CC-:B------:R-:W-:Y:S01]  /*1a780*/  FFMA.FTZ R183, R146, R166.reuse, -R165.reuse ;  /* 0x000000a692b77223 */ /* 0x180fe200000108a5 */
[-C--:B------:R-:W-:Y:S01]  /*1a790*/  FFMA.FTZ R234, R144, R166.reuse, -R165 ;  /* 0x000000a690ea7223 */ /* 0x080fe200000108a5 */
[-CC-:B------:R-:W-:Y:S01]  /*1a7a0*/  FFMA.FTZ R179, R232, R166.reuse, -R169.reuse ;  /* 0x000000a6e8b37223 */ /* 0x180fe200000108a9 */
[----:B------:R-:W-:Y:S01]  /*1a7b0*/  LDSM.16.MT88.4 R144, [R206+0xf000] ;  /* 0x00f00000ce90783b */ /* 0x000fe20000004200 */
[--C-:B------:R-:W-:Y:S01]  /*1a7c0*/  FFMA.FTZ R230, R230, R166, -R169.reuse ;  /* 0x000000a6e6e67223 */ /* 0x100fe200000108a9 */
[----:B------:R-:W1:Y:S01]  /*1a7d0*/  MUFU.EX2 R2, R2 ;  /* 0x0000000200027308 */ /* 0x000e620000000800 */
[----:B-----5:R-:W-:Y:S01]  /*1a7e0*/  F2FP.BF16.F32.PACK_AB R6, R153, R154 ;  /* 0x0000009a9906723e */ /* 0x020fe200000010ff */
[-CC-:B------:R-:W-:Y:S01]  /*1a7f0*/  FFMA.FTZ R181, R150, R166.reuse, -R169.reuse ;  /* 0x000000a696b57223 */ /* 0x180fe200000108a9 */
[-C--:B------:R-:W-:Y:S01]  /*1a800*/  FFMA.FTZ R232, R148, R166.reuse, -R169 ;  /* 0x000000a694e87223 */ /* 0x080fe200000108a9 */
[-CC-:B------:R-:W-:Y:S01]  /*1a810*/  FFMA.FTZ R233, R142, R166.reuse, -R165.reuse ;  /* 0x000000a68ee97223 */ /* 0x180fe200000108a5 */
[-CC-:B------:R-:W-:Y:S01]  /*1a820*/  FFMA.FTZ R236, R140, R166.reuse, -R165.reuse ;  /* 0x000000a68cec7223 */ /* 0x180fe200000108a5 */
[----:B------:R-:W-:Y:S01]  /*1a830*/  LDSM.16.MT88.4 R148, [R203+0xd000] ;  /* 0x00d00000cb94783b */ /* 0x000fe20000004200 */
[-CC-:B------:R-:W-:Y:S01]  /*1a840*/  FFMA.FTZ R168, R168, R166.reuse, -R165.reuse ;  /* 0x000000a6a8a87223 */ /* 0x180fe200000108a5 */
[----:B------:R-:W-:Y:S01]  /*1a850*/  MUFU.EX2 R0, R0 ;  /* 0x0000000000007308 */ /* 0x000fe20000000800 */
[-CC-:B------:R-:W-:Y:S01]  /*1a860*/  FFMA.FTZ R164, R164, R166.reuse, -R165.reuse ;  /* 0x000000a6a4a47223 */ /* 0x180fe200000108a5 */
[----:B------:R-:W-:Y:S01]  /*1a870*/  LDSM.16.MT88.4 R140, [R205+0xf000] ;  /* 0x00f00000cd8c783b */ /* 0x000fe20000004200 */
[----:B------:R-:W-:Y:S01]  /*1a880*/  FFMA.FTZ R163, R163, R166, -R165 ;  /* 0x000000a6a3a37223 */ /* 0x000fe200000108a5 */
[----:B------:R-:W-:-:S04]  /*1a890*/  FFMA.FTZ R158, R231, R162, R158 ;  /* 0x000000a2e79e7223 */ /* 0x000fc8000001009e */
        /* <DEDUP_REMOVED lines=29> */
[C---:B---3--:R-:W-:Y:S01]  /*1aa70*/  HMMA.16816.F32.BF16 R28, R4.reuse, R24, R28 ;  /* 0x00000018041c723c */ /* 0x048fe2000004181c */
        /* <DEDUP_REMOVED lines=9> */
[C---:B----4-:R-:W-:Y:S01]  /*1ab10*/  HMMA.16816.F32.BF16 R12, R4.reuse, R8, R12 ;  /* 0x00000008040c723c */ /* 0x050fe2000004180c */
        /* <DEDUP_REMOVED lines=10> */
[----:B------:R-:W2:Y:S04]  /*1abc0*/  MUFU.EX2 R182, R182 ;  /* 0x000000b600b67308 */ /* 0x000ea80000000800 */
[C---:B------:R-:W-:Y:S01]  /*1abd0*/  HMMA.16816.F32.BF16 R100, R4.reuse, R32, R108 ;  /* 0x000000200464723c */ /* 0x040fe2000004186c */
[----:B------:R-:W3:Y:S03]  /*1abe0*/  LDSM.16.MT88.4 R108, [R204+0xe000] ;  /* 0x00e00000cc6c783b */ /* 0x000ee60000004200 */
[----:B------:R-:W-:Y:S02]  /*1abf0*/  MUFU.EX2 R177, R177 ;  /* 0x000000b100b17308 */ /* 0x000fe40000000800 */
        /* <DEDUP_REMOVED lines=11> */
[C---:B-1----:R-:W-:Y:S01]  /*1acb0*/  HMMA.16816.F32.BF16 R40, R4.reuse, R116, R104 ;  /* 0x000000740428723c */ /* 0x042fe20000041868 */
[----:B------:R-:W1:Y:S05]  /*1acc0*/  LDSM.16.MT88.4 R104, [R203+0xe000] ;  /* 0x00e00000cb68783b */ /* 0x000e6a0000004200 */
[----:B------:R-:W-:Y:S01]  /*1acd0*/  HMMA.16816.F32.BF16 R36, R4, R118, R36 ;  /* 0x000000760424723c */ /* 0x000fe20000041824 */
[-C--:B------:R-:W-:Y:S01]  /*1ace0*/  FMUL.FTZ R116, R44, R162.reuse ;  /* 0x000000a22c747220 */ /* 0x080fe20000410000 */
[-C--:B------:R-:W-:Y:S01]  /*1acf0*/  FMUL.FTZ R117, R45, R162.reuse ;  /* 0x000000a22d757220 */ /* 0x080fe20000410000 */
[-C--:B------:R-:W-:Y:S01]  /*1ad00*/  FMUL.FTZ R44, R48, R162.reuse ;  /* 0x000000a2302c7220 */ /* 0x080fe20000410000 */
[----:B------:R-:W-:Y:S01]  /*1ad10*/  FMUL.FTZ R45, R49, R162 ;  /* 0x000000a2312d7220 */ /* 0x000fe20000410000 */
[----:B------:R-:W-:Y:S02]  /*1ad20*/  MUFU.EX2 R230, R230 ;  /* 0x000000e600e67308 */ /* 0x000fe40000000800 */
[-C--:B------:R-:W-:Y:S01]  /*1ad30*/  FMUL.FTZ R118, R46, R3.reuse ;  /* 0x000000032e767220 */ /* 0x080fe20000410000 */
[-C--:B------:R-:W-:Y:S01]  /*1ad40*/  FMUL.FTZ R119, R47, R3.reuse ;  /* 0x000000032f777220 */ /* 0x080fe20000410000 */
[-C--:B------:R-:W-:Y:S01]  /*1ad50*/  FMUL.FTZ R46, R50, R3.reuse ;  /* 0x00000003322e7220 */ /* 0x080fe20000410000 */
[----:B------:R-:W-:-:S03]  /*1ad60*/  FMUL.FTZ R47, R51, R3 ;  /* 0x00000003332f7220 */ /* 0x000fc60000410000 */
[----:B------:R-:W-:Y:S02]  /*1ad70*/  MUFU.EX2 R181, R181 ;  /* 0x000000b500b57308 */ /* 0x000fe40000000800 */
[C---:B------:R-:W-:Y:S06]  /*1ad80*/  HMMA.16816.F32.BF16 R48, R4.reuse, R112, R116 ;  /* 0x000000700430723c */ /* 0x040fec0000041874 */
        /* <DEDUP_REMOVED lines=11> */
[C---:B---3--:R-:W-:Y:S06]  /*1ae40*/  HMMA.16816.F32.BF16 R56, R4.reuse, R108, R116 ;  /* 0x0000006c0438723c */ /* 0x048fec0000041874 */
[C---:B------:R-:W-:Y:S01]  /*1ae50*/  HMMA.16816.F32.BF16 R52, R4.reuse, R110, R52 ;  /* 0x0000006e0434723c */ /* 0x040fe20000041834 */
[----:B------:R-:W3:Y:S01]  /*1ae60*/  LDSM.16.MT88.4 R108, [R205+0x10000] ;  /* 0x01000000cd6c783b */ /* 0x000ee20000004200 */
        /* <DEDUP_REMOVED lines=17> */
[----:B------:R-:W-:Y:S01]  /*1af80*/  FMUL.FTZ R69, R73, R162 ;  /* 0x000000a249457220 */ /* 0x000fe20000410000 */
[-C--:B------:R-:W-:Y:S01]  /*1af90*/  FMUL.FTZ R70, R74, R3.reuse ;  /* 0x000000034a467220 */ /* 0x080fe20000410000 */
[-C--:B------:R-:W-:Y:S01]  /*1afa0*/  FMUL.FTZ R71, R75, R3.reuse ;  /* 0x000000034b477220 */ /* 0x080fe20000410000 */
[----:B------:R-:W-:Y:S01]  /*1afb0*/  MUFU.EX2 R234, R234 ;  /* 0x000000ea00ea7308 */ /* 0x000fe20000000800 */
[C---:B----4-:R-:W-:Y:S06]  /*1afc0*/  HMMA.16816.F32.BF16 R72, R4.reuse, R112, R116 ;  /* 0x000000700448723c */ /* 0x050fec0000041874 */
[C---:B------:R-:W-:Y:S01]  /*1afd0*/  HMMA.16816.F32.BF16 R68, R4.reuse, R114, R68 ;  /* 0x000000720444723c */ /* 0x040fe20000041844 */
[----:B------:R-:W-:Y:S01]  /*1afe0*/  FFMA.FTZ R116, R136, R166, -R169 ;  /* 0x000000a688747223 */ /* 0x000fe200000108a9 */
[-C--:B------:R-:W-:Y:S01]  /*1aff0*/  FMUL.FTZ R112, R80, R162.reuse ;  /* 0x000000a250707220 */ /* 0x080fe20000410000 */
[----:B------:R-:W4:Y:S01]  /*1b000*/  LDSM.16.MT88.4 R136, [R203+0x10000] ;  /* 0x01000000cb88783b */ /* 0x000f220000004200 */
[-C--:B------:R-:W-:Y:S01]  /*1b010*/  FMUL.FTZ R113, R81, R162.reuse ;  /* 0x000000a251717220 */ /* 0x080fe20000410000 */
[----:B------:R5:W2:Y:S01]  /*1b020*/  MUFU.EX2 R180, R116 ;  /* 0x0000007400b47308 */ /* 0x000aa20000000800 */
[-C--:B------:R-:W-:Y:S01]  /*1b030*/  FMUL.FTZ R80, R84, R162.reuse ;  /* 0x000000a254507220 */ /* 0x080fe20000410000 */
[-C--:B------:R-:W-:Y:S01]  /*1b040*/  FMUL.FTZ R114, R82, R3.reuse ;  /* 0x0000000352727220 */ /* 0x080fe20000410000 */
[-C--:B------:R-:W-:Y:S01]  /*1b050*/  FMUL.FTZ R115, R83, R3.reuse ;  /* 0x0000000353737220 */ /* 0x080fe20000410000 */
[----:B------:R-:W-:Y:S01]  /*1b060*/  FMUL.FTZ R81, R85, R162 ;  /* 0x000000a255517220 */ /* 0x000fe20000410000 */
[-C--:B------:R-:W-:Y:S01]  /*1b070*/  FMUL.FTZ R82, R86, R3.reuse ;  /* 0x0000000356527220 */ /* 0x080fe20000410000 */
[-C--:B------:R-:W-:Y:S01]  /*1b080*/  FMUL.FTZ R83, R87, R3.reuse ;  /* 0x0000000357537220 */ /* 0x080fe20000410000 */
[----:B---3--:R-:W-:Y:S01]  /*1b090*/  HMMA.16816.F32.BF16 R76, R4, R108, R76 ;  /* 0x0000006c044c723c */ /* 0x008fe2000004184c */
[----:B------:R-:W-:Y:S01]  /*1b0a0*/  MUFU.EX2 R233, R233 ;  /* 0x000000e900e97308 */ /* 0x000fe20000000800 */
[----:B------:R-:W-:-:S04]  /*1b0b0*/  FFMA.FTZ R3, R229, R3, R152 ;  /* 0x00000003e5037223 */ /* 0x000fc80000010098 */
[----:B------:R-:W-:Y:S01]  /*1b0c0*/  HMMA.16816.F32.BF16 R84, R4, R110, R112 ;  /* 0x0000006e0454723c */ /* 0x000fe20000041870 */
[----:B------:R-:W-:Y:S01]  /*1b0d0*/  LDSM.16.MT88.4 R112, [R205+0xe800] ;  /* 0x00e80000cd70783b */ /* 0x000fe20000004200 */
[----:B------:R-:W-:Y:S01]  /*1b0e0*/  FADD.FTZ R3, R2, R3 ;  /* 0x0000000302037221 */ /* 0x000fe20000010000 */
[----:B------:R-:W3:Y:S02]  /*1b0f0*/  MUFU.EX2 R236, R236 ;  /* 0x000000ec00ec7308 */ /* 0x000ee40000000800 */
[----:B-----5:R-:W5:Y:S01]  /*1b100*/  LDSM.16.MT88.4 R116, [R205+0xc800] ;  /* 0x00c80000cd74783b */ /* 0x020f620000004200 */
[----:B------:R-:W-:-:S03]  /*1b110*/  FADD.FTZ R0, R0, R3 ;  /* 0x0000000300007221 */ /* 0x000fc60000010000 */
[----:B------:R-:W3:Y:S01]  /*1b120*/  LDSM.16.MT88.4 R108, [R204+0xe800] ;  /* 0x00e80000cc6c783b */ /* 0x000ee20000004200 */
[----:B-1----:R-:W-:Y:S01]  /*1b130*/  HMMA.16816.F32.BF16 R80, R4, R104, R80 ;  /* 0x000000680450723c */ /* 0x002fe20000041850 */
[----:B------:R-:W-:Y:S01]  /*1b140*/  MUFU.EX2 R168, R168 ;  /* 0x000000a800a87308 */ /* 0x000fe20000000800 */
[----:B------:R-:W-:-:S04]  /*1b150*/  FADD.FTZ R0, R161, R0 ;  /* 0x00000000a1007221 */ /* 0x000fc80000010000 */
[C---:B------:R-:W-:Y:S01]  /*1b160*/  HMMA.16816.F32.BF16 R88, R4.reuse, R106, R88 ;  /* 0x0000006a0458723c */ /* 0x040fe20000041858 */
[----:B------:R-:W-:Y:S01]  /*1b170*/  F2FP.BF16.F32.PACK_AB R104, R178, R171 ;  /* 0x000000abb268723e */ /* 0x000fe200000010ff */
[----:B------:R-:W-:Y:S01]  /*1b180*/  FADD.FTZ R171, R171, R154 ;  /* 0x0000009aabab7221 */ /* 0x000fe20000010000 */
[----:B--2---:R-:W-:Y:S01]  /*1b190*/  F2FP.BF16.F32.PACK_AB R105, R182, R175 ;  /* 0x000000afb669723e */ /* 0x004fe200000010ff */
[----:B------:R-:W-:Y:S01]  /*1b1a0*/  MUFU.EX2 R164, R164 ;  /* 0x000000a400a47308 */ /* 0x000fe20000000800 */
[----:B------:R-:W-:Y:S01]  /*1b1b0*/  FADD.FTZ R175, R175, R0 ;  /* 0x00000000afaf7221 */ /* 0x000fe20000010000 */
[----:B------:R-:W-:Y:S01]  /*1b1c0*/  FADD.FTZ R178, R178, R171 ;  /* 0x000000abb2b27221 */ /* 0x000fe20000010000 */
[----:B------:R-:W-:Y:S02]  /*1b1d0*/  F2FP.BF16.F32.PACK_AB R106, R180, R173 ;  /* 0x000000adb46a723e */ /* 0x000fe400000010ff */
[----:B------:R-:W-:Y:S01]  /*1b1e0*/  F2FP.BF16.F32.PACK_AB R107, R228, R177 ;  /* 0x000000b1e46b723e */ /* 0x000fe200000010ff */
[----:B----4-:R-:W-:Y:S01]  /*1b1f0*/  HMMA.16816.F32.BF16 R92, R4, R136, R92 ;  /* 0x00000088045c723c */ /* 0x010fe2000004185c */
[----:B------:R-:W-:Y:S01]  /*1b200*/  FADD.FTZ R182, R182, R175 ;  /* 0x000000afb6b67221 */ /* 0x000fe20000010000 */
[----:B------:R-:W1:Y:S01]  /*1b210*/  MUFU.EX2 R163, R163 ;  /* 0x000000a300a37308 */ /* 0x000e620000000800 */
[----:B------:R-:W-:-:S02]  /*1b220*/  FADD.FTZ R173, R173, R178 ;  /* 0x000000b2adad7221 */ /* 0x000fc40000010000 */
[----:B------:R-:W-:Y:S01]  /*1b230*/  FADD.FTZ R177, R177, R182 ;  /* 0x000000b6b1b17221 */ /* 0x000fe20000010000 */
[----:B------:R-:W-:Y:S01]  /*1b240*/  HMMA.16816.F32.BF16 R4, R4, R138, R96 ;  /* 0x0000008a0404723c */ /* 0x000fe20000041860 */
[----:B------:R-:W-:Y:S01]  /*1b250*/  LDSM.16.MT88.4 R96, [R204+0x10800] ;  /* 0x01080000cc60783b */ /* 0x000fe20000004200 */
[----:B------:R-:W-:Y:S01]  /*1b260*/  FADD.FTZ R180, R180, R173 ;  /* 0x000000adb4b47221 */ /* 0x000fe20000010000 */
[----:B------:R-:W-:Y:S02]  /*1b270*/  FADD.FTZ R228, R228, R177 ;  /* 0x000000b1e4e47221 */ /* 0x000fe40000010000 */
[----:B------:R-:W-:Y:S01]  /*1b280*/  LDSM.16.MT88.4 R136, [R203+0xf000] ;  /* 0x00f00000cb88783b */ /* 0x000fe20000004200 */
[C---:B------:R-:W-:Y:S06]  /*1b290*/  HMMA.16816.F32.BF16 R28, R104.reuse, R128, R28 ;  /* 0x00000080681c723c */ /* 0x040fec000004181c */
[C---:B------:R-:W-:Y:S01]  /*1b2a0*/  HMMA.16816.F32.BF16 R24, R104.reuse, R130, R24 ;  /* 0x000000826818723c */ /* 0x040fe20000041818 */
[----:B------:R-:W-:Y:S05]  /*1b2b0*/  LDSM.16.MT88.4 R128, [R206+0x10800] ;  /* 0x01080000ce80783b */ /* 0x000fea0000004200 */
[C---:B-----5:R-:W-:Y:S06]  /*1b2c0*/  HMMA.16816.F32.BF16 R20, R104.reuse, R116, R20 ;  /* 0x000000746814723c */ /* 0x060fec0000041814 */
[C---:B------:R-:W-:Y:S01]  /*1b2d0*/  HMMA.16816.F32.BF16 R16, R104.reuse, R118, R16 ;  /* 0x000000766810723c */ /* 0x040fe20000041810 */
[----:B------:R-:W2:Y:S05]  /*1b2e0*/  LDSM.16.MT88.4 R116, [R203+0xe800] ;  /* 0x00e80000cb74783b */ /* 0x000eaa0000004200 */
        /* <DEDUP_REMOVED lines=15> */
[C---:B--2---:R-:W-:Y:S06]  /*1b3e0*/  HMMA.16816.F32.BF16 R64, R104.reuse, R116, R64 ;  /* 0x000000746840723c */ /* 0x044fec0000041840 */
[C---:B------:R-:W-:Y:S01]  /*1b3f0*/  HMMA.16816.F32.BF16 R60, R104.reuse, R118, R60 ;  /* 0x00000076683c723c */ /* 0x040fe2000004183c */
[----:B------:R-:W2:Y:S05]  /*1b400*/  LDSM.16.MT88.4 R116, [R205+0xd000] ;  /* 0x00d00000cd74783b */ /* 0x000eaa0000004200 */
        /* <DEDUP_REMOVED lines=21> */
[C---:B---3--:R-:W-:Y:S06]  /*1b560*/  HMMA.16816.F32.BF16 R112, R96.reuse, R108, R28 ;  /* 0x0000006c6070723c */ /* 0x048fec000004181c */
[C---:B------:R-:W-:Y:S06]  /*1b570*/  HMMA.16816.F32.BF16 R28, R96.reuse, R144, R40 ;  /* 0x00000090601c723c */ /* 0x040fec0000041828 */
[----:B------:R-:W-:Y:S01]  /*1b580*/  HMMA.16816.F32.BF16 R40, R96, R146, R36 ;  /* 0x000000926028723c */ /* 0x000fe20000041824 */
[----:B------:R-:W3:Y:S04]  /*1b590*/  LDSM.16.MT88.4 R36, [R205+0x11000] ;  /* 0x01100000cd24783b */ /* 0x000ee80000004200 */
[----:B------:R-:W-:Y:S01]  /*1b5a0*/  LDSM.16.MT88.4 R144, [R203+0x11000] ;  /* 0x01100000cb90783b */ /* 0x000fe20000004200 */
[C---:B-----5:R-:W-:Y:S06]  /*1b5b0*/  HMMA.16816.F32.BF16 R76, R104.reuse, R120, R76 ;  /* 0x00000078684c723c */ /* 0x060fec000004184c */
[----:B------:R-:W-:Y:S01]  /*1b5c0*/  HMMA.16816.F32.BF16 R84, R104, R122, R84 ;  /* 0x0000007a6854723c */ /* 0x000fe20000041854 */
[----:B------:R-:W-:Y:S05]  /*1b5d0*/  LDSM.16.MT88.4 R104, [R204+0xd800] ;  /* 0x00d80000cc68783b */ /* 0x000fea0000004200 */
[C---:B--2---:R-:W-:Y:S06]  /*1b5e0*/  HMMA.16816.F32.BF16 R120, R96.reuse, R116, R20 ;  /* 0x000000746078723c */ /* 0x044fec0000041814 */
[C---:B------:R-:W-:Y:S06]  /*1b5f0*/  HMMA.16816.F32.BF16 R20, R96.reuse, R132, R56 ;  /* 0x000000846014723c */ /* 0x040fec0000041838 */
[C---:B------:R-:W-:Y:S01]  /*1b600*/  HMMA.16816.F32.BF16 R56, R96.reuse, R134, R52 ;  /* 0x000000866038723c */ /* 0x040fe20000041834 */
[----:B------:R-:W2:Y:S04]  /*1b610*/  LDSM.16.MT88.4 R132, [R204+0x11000] ;  /* 0x01100000cc84783b */ /* 0x000ea80000004200 */
[----:B------:R-:W-:Y:S01]  /*1b620*/  LDSM.16.MT88.4 R52, [R205+0xf800] ;  /* 0x00f80000cd34783b */ /* 0x000fe20000004200 */
[C---:B----4-:R-:W-:Y:S06]  /*1b630*/  HMMA.16816.F32.BF16 R12, R96.reuse, R8, R72 ;  /* 0x00000008600c723c */ /* 0x050fec0000041848 */
[C---:B------:R-:W-:Y:S01]  /*1b640*/  HMMA.16816.F32.BF16 R72, R96.reuse, R10, R68 ;  /* 0x0000000a6048723c */ /* 0x040fe20000041844 */
[----:B------:R-:W-:Y:S05]  /*1b650*/  LDSM.16.MT88.4 R68, [R203+0xf800] ;  /* 0x00f80000cb44783b */ /* 0x000fea0000004200 */
[C---:B------:R-:W-:Y:S06]  /*1b660*/  HMMA.16816.F32.BF16 R108, R96.reuse, R110, R24 ;  /* 0x0000006e606c723c */ /* 0x040fec0000041818 */
[C---:B---3--:R-:W-:Y:S06]  /*1b670*/  HMMA.16816.F32.BF16 R76, R96.reuse, R36, R76 ;  /* 0x00000024604c723c */ /* 0x048fec000004184c */
[C---:B------:R-:W-:Y:S01]  /*1b680*/  HMMA.16816.F32.BF16 R8, R96.reuse, R38, R84 ;  /* 0x000000266008723c */ /* 0x040fe20000041854 */
[----:B------:R-:W3:Y:S05]  /*1b690*/  LDSM.16.MT88.4 R36, [R203+0xd800] ;  /* 0x00d80000cb24783b */ /* 0x000eea0000004200 */
[C---:B------:R-:W-:Y:S06]  /*1b6a0*/  HMMA.16816.F32.BF16 R24, R96.reuse, R140, R48 ;  /* 0x0000008c6018723c */ /* 0x040fec0000041830 */
[C---:B------:R-:W-:Y:S06]  /*1b6b0*/  HMMA.16816.F32.BF16 R116, R96.reuse, R118, R16 ;  /* 0x000000766074723c */ /* 0x040fec0000041810 */
[C---:B------:R-:W-:Y:S01]  /*1b6c0*/  HMMA.16816.F32.BF16 R48, R96.reuse, R142, R44 ;  /* 0x0000008e6030723c */ /* 0x040fe2000004182c */
[----:B------:R-:W4:Y:S04]  /*1b6d0*/  LDSM.16.MT88.4 R44, [R206+0xf800] ;  /* 0x00f80000ce2c783b */ /* 0x000f280000004200 */
[----:B------:R-:W-:Y:S01]  /*1b6e0*/  LDSM.16.MT88.4 R140, [R206+0xd800] ;  /* 0x00d80000ce8c783b */ /* 0x000fe20000004200 */
[C---:B------:R-:W-:Y:S06]  /*1b6f0*/  HMMA.16816.F32.BF16 R16, R96.reuse, R136, R64 ;  /* 0x000000886010723c */ /* 0x040fec0000041840 */
[C---:B------:R-:W-:Y:S01]  /*1b700*/  HMMA.16816.F32.BF16 R64, R96.reuse, R138, R60 ;  /* 0x0000008a6040723c */ /* 0x040fe2000004183c */
[----:B------:R-:W5:Y:S04]  /*1b710*/  LDSM.16.MT88.4 R60, [R204+0xf800] ;  /* 0x00f80000cc3c783b */ /* 0x000f680000004200 */
[----:B------:R-:W5:Y:S01]  /*1b720*/  LDSM.16.MT88.4 R136, [R205+0xd800] ;  /* 0x00d80000cd88783b */ /* 0x000f620000004200 */
[C---:B------:R-:W-:Y:S06]  /*1b730*/  HMMA.16816.F32.BF16 R32, R96.reuse, R150, R32 ;  /* 0x000000966020723c */ /* 0x040fec0000041820 */
[----:B------:R-:W-:Y:S01]  /*1b740*/  HMMA.16816.F32.BF16 R100, R96, R148, R100 ;  /* 0x000000946064723c */ /* 0x000fe20000041864 */
[-CC-:B------:R-:W-:Y:S01]  /*1b750*/  FFMA.FTZ R151, R167, R166.reuse, -R169.reuse ;  /* 0x000000a6a7977223 */ /* 0x180fe200000108a9 */
[-C--:B------:R-:W-:Y:S01]  /*1b760*/  FFMA.FTZ R150, R172, R166.reuse, -R169 ;  /* 0x000000a6ac967223 */ /* 0x080fe200000108a9 */
[----:B------:R-:W-:-:S03]  /*1b770*/  FFMA.FTZ R167, R170, R166, -R165 ;  /* 0x000000a6aaa77223 */ /* 0x000fc600000108a5 */
[C---:B--2---:R-:W-:Y:S01]  /*1b780*/  HMMA.16816.F32.BF16 R84, R96.reuse, R132, R80 ;  /* 0x000000846054723c */ /* 0x044fe20000041850 */
[-CC-:B------:R-:W-:Y:S01]  /*1b790*/  FFMA.FTZ R148, R176, R166.reuse, -R169.reuse ;  /* 0x000000a6b0947223 */ /* 0x180fe200000108a9 */
[----:B------:R-:W-:Y:S01]  /*1b7a0*/  FFMA.FTZ R149, R174, R166, -R169 ;  /* 0x000000a6ae957223 */ /* 0x000fe200000108a9 */
[----:B------:R-:W-:Y:S01]  /*1b7b0*/  MUFU.EX2 R150, R150 ;  /* 0x0000009600967308 */ /* 0x000fe20000000800 */
[----:B------:R-:W2:Y:S02]  /*1b7c0*/  LDSM.16.MT88.4 R80, [R205+0x11800] ;  /* 0x01180000cd50783b */ /* 0x000ea40000004200 */
[C---:B------:R-:W-:Y:S02]  /*1b7d0*/  HMMA.16816.F32.BF16 R88, R96.reuse, R134, R88 ;  /* 0x000000866058723c */ /* 0x040fe40000041858 */
[----:B------:R-:W2:Y:S03]  /*1b7e0*/  LDSM.16.MT88.4 R132, [R206+0x11800] ;  /* 0x01180000ce84783b */ /* 0x000ea60000004200 */
[----:B------:R-:W-:Y:S01]  /*1b7f0*/  MUFU.EX2 R148, R148 ;  /* 0x0000009400947308 */ /* 0x000fe20000000800 */
[C---:B------:R-:W-:Y:S06]  /*1b800*/  HMMA.16816.F32.BF16 R92, R96.reuse, R144, R92 ;  /* 0x00000090605c723c */ /* 0x040fec000004185c */
[----:B------:R-:W-:Y:S01]  /*1b810*/  HMMA.16816.F32.BF16 R4, R96, R146, R4 ;  /* 0x000000926004723c */ /* 0x000fe20000041804 */
[----:B------:R-:W3:Y:S06]  /*1b820*/  MUFU.EX2 R149, R149 ;  /* 0x0000009500957308 */ /* 0x000eec0000000800 */
[----:B-1----:R-:W-:-:S02]  /*1b830*/  F2FP.BF16.F32.PACK_AB R99, R163, R164 ;  /* 0x000000a4a363723e */ /* 0x002fc400000010ff */
[----:B------:R-:W1:Y:S08]  /*1b840*/  MUFU.EX2 R151, R151 ;  /* 0x0000009700977308 */ /* 0x000e700000000800 */
[----:B------:R-:W4:Y:S01]  /*1b850*/  MUFU.EX2 R167, R167 ;  /* 0x000000a700a77308 */ /* 0x000f220000000800 */
[----:B---3--:R-:W-:Y:S01]  /*1b860*/  F2FP.BF16.F32.PACK_AB R96, R149, R148 ;  /* 0x000000949560723e */ /* 0x008fe200000010ff */
[----:B------:R-:W-:Y:S01]  /*1b870*/  FADD.FTZ R148, R148, R3 ;  /* 0x0000000394947221 */ /* 0x000fe20000010000 */
[----:B------:R-:W-:-:S03]  /*1b880*/  MOV R3, R159 ;  /* 0x0000009f00037202 */ /* 0x000fc60000000f00 */
[----:B------:R-:W-:Y:S01]  /*1b890*/  FADD.FTZ R149, R149, R148 ;  /* 0x0000009495957221 */ /* 0x000fe20000010000 */
[----:B-1----:R-:W-:-:S03]  /*1b8a0*/  F2FP.BF16.F32.PACK_AB R98, R151, R150 ;  /* 0x000000969762723e */ /* 0x002fc600000010ff */
        /* <DEDUP_REMOVED lines=15> */
[C---:B-----5:R-:W-:Y:S06]  /*1b9a0*/  HMMA.16816.F32.BF16 R52, R96.reuse, R60, R20 ;  /* 0x0000003c6034723c */ /* 0x060fec0000041814 */
[C---:B------:R-:W-:Y:S06]  /*1b9b0*/  HMMA.16816.F32.BF16 R56, R96.reuse, R62, R56 ;  /* 0x0000003e6038723c */ /* 0x040fec0000041838 */
[C---:B------:R-:W-:Y:S06]  /*1b9c0*/  HMMA.16816.F32.BF16 R120, R96.reuse, R136, R120 ;  /* 0x000000886078723c */ /* 0x040fec0000041878 */
[C---:B------:R-:W-:Y:S01]  /*1b9d0*/  HMMA.16816.F32.BF16 R116, R96.reuse, R138, R116 ;  /* 0x0000008a6074723c */ /* 0x040fe20000041874 */
[----:B------:R-:W1:Y:S05]  /*1b9e0*/  LDSM.16.MT88.4 R136, [R204+0x11800] ;  /* 0x01180000cc88783b */ /* 0x000e6a0000004200 */
[C---:B------:R-:W-:Y:S01]  /*1b9f0*/  HMMA.16816.F32.BF16 R60, R96.reuse, R68, R16 ;  /* 0x00000044603c723c */ /* 0x040fe20000041810 */
[----:B------:R-:W3:Y:S05]  /*1ba00*/  LDSM.16.MT88.4 R16, [R203+0x11800] ;  /* 0x01180000cb10783b */ /* 0x000eea0000004200 */
[C---:B------:R-:W-:Y:S06]  /*1ba10*/  HMMA.16816.F32.BF16 R64, R96.reuse, R70, R64 ;  /* 0x000000466040723c */ /* 0x040fec0000041840 */
[C---:B--2---:R-:W-:Y:S06]  /*1ba20*/  HMMA.16816.F32.BF16 R76, R96.reuse, R80, R76 ;  /* 0x00000050604c723c */ /* 0x044fec000004184c */
        /* <DEDUP_REMOVED lines=8> */
[C---:B---3--:R-:W-:Y:S06]  /*1bab0*/  HMMA.16816.F32.BF16 R92, R96.reuse, R16, R92 ;  /* 0x00000010605c723c */ /* 0x048fec000004185c */
[----:B------:R-:W-:-:S15]  /*1bac0*/  HMMA.16816.F32.BF16 R96, R96, R18, R4 ;  /* 0x000000126060723c */ /* 0x000fde0000041804 */
[----:B------:R-:W-:-:S09]  /*1bad0*/  NOP ;  /* 0x0000000000007918 */ /* 0x000fd20000000000 */
.L_x_3520:
[----:B------:R-:W-:Y:S05]  /*1bae0*/  @!P5 BRA `(.L_x_3529) ;  /* 0x000000480028d947 */ /* 0x000fea0003800000 */
[----:B------:R-:W-:Y:S02]  /*1baf0*/  MOV R2, R3 ;  /* 0x0000000300027202 */ /* 0x000fe40000000f00 */
[----:B------:R-:W-:-:S07]  /*1bb00*/  MOV R0, R132 ;  /* 0x0000008400007202 */ /* 0x000fce0000000f00 */
.L_x_3538:
        /* <DEDUP_REMOVED lines=82> */
.L_x_3531:
[----:B--2---:R-:W-:Y:S02]  /*1c030*/  R2UR UR4, R132 ;  /* 0x00000000840472ca */ /* 0x004fe400000e0000 */
[----:B------:R-:W-:Y:S11]  /*1c040*/  R2UR UR5, R133 ;  /* 0x00000000850572ca */ /* 0x000ff600000e0000 */
[----:B------:R-:W-:Y:S02]  /*1c050*/  @!UPT UIADD3 URZ, URZ, URZ, URZ ;  /* 0x0000003f3f3ff290 */ /* 0x000fe4000fffe03f */
[----:B-1----:R-:W2:Y:S02]  /*1c060*/  LD.E R10, desc[UR4][R134.64+0x40] ;  /* 0x00004004860a7980 */ /* 0x002ea4000c101900 */
[----:B--2---:R-:W-:Y:S05]  /*1c070*/  IMAD.U32 R10, R10, -0x40, RZ ;  /* 0xffffffc00a0a7824 */ /* 0x004fea00078e00ff */
[----:B------:R-:W-:Y:S02]  /*1c080*/  SHF.R.S32.HI R5, RZ, 0x1f, R10 ;  /* 0x0000001fff057819 */ /* 0x000fe4000001140a */
.L_x_3532:
[----:B------:R-:W-:Y:S05]  /*1c090*/  BSYNC B0 ;  /* 0x0000000000007941 */ /* 0x000fea0003800000 */
.L_x_3530:
        /* <DEDUP_REMOVED lines=308> */
[----:B------:R3:W1:Y:S10]  /*1d3e0*/  MUFU.TANH R237, R20 ;  /* 0x0000001400ed7308 */ /* 0x0006740000002400 */
[----:B------:R-:W1:Y:S10]  /*1d3f0*/  MUFU.TANH R241, R241 ;  /* 0x000000f100f17308 */ /* 0x000e740000002400 */
[----:B------:R1:W1:Y:S01]  /*1d400*/  MUFU.TANH R167, R13 ;  /* 0x0000000d00a77308 */ /* 0x0002620000002400 */
[C---:B-----5:R-:W-:Y:S06]  /*1d410*/  HMMA.16816.F32.BF16 R28, R176.reuse, R8, R28 ;  /* 0x00000008b01c723c */ /* 0x060fec000004181c */
[----:B------:R-:W-:Y:S03]  /*1d420*/  HMMA.16816.F32.BF16 R32, R176, R10, R32 ;  /* 0x0000000ab020723c */ /* 0x000fe60000041820 */
[----:B------:R-:W1:Y:S02]  /*1d430*/  MUFU.TANH R12, R12 ;  /* 0x0000000c000c7308 */ /* 0x000e640000002400 */
[-C--:B------:R-:W-:Y:S01]  /*1d440*/  FMUL.FTZ R9, R24, R3.reuse ;  /* 0x0000000318097220 */ /* 0x080fe20000410000 */
[-C--:B------:R-:W-:Y:S07]  /*1d450*/  FMUL.FTZ R8, R26, R3.reuse ;  /* 0x000000031a087220 */ /* 0x080fee0000410000 */
[----:B------:R1:W1:Y:S10]  /*1d460*/  MUFU.TANH R175, R15 ;  /* 0x0000000f00af7308 */ /* 0x0002740000002400 */
        /* <DEDUP_REMOVED lines=13> */
[----:B------:R-:W1:Y:S10]  /*1d540*/  MUFU.TANH R6, R6 ;  /* 0x0000000600067308 */ /* 0x000e740000002400 */
[----:B------:R-:W1:Y:S10]  /*1d550*/  MUFU.TANH R9, R9 ;  /* 0x0000000900097308 */ /* 0x000e740000002400 */
[----:B------:R1:W1:Y:S10]  /*1d560*/  MUFU.TANH R183, R25 ;  /* 0x0000001900b77308 */ /* 0x0002740000002400 */
        /* <DEDUP_REMOVED lines=26> */
[-C--:B-1----:R-:W-:Y:S02]  /*1d710*/  IABS R22, R26.reuse ;  /* 0x0000001a00167213 */ /* 0x082fe40000000000 */
        /* <DEDUP_REMOVED lines=59> */
.L_x_3536:
[----:B------:R-:W-:Y:S02]  /*1dad0*/  R2UR UR4, R132 ;  /* 0x00000000840472ca */ /* 0x000fe400000e0000 */
[----:B------:R-:W-:Y:S11]  /*1dae0*/  R2UR UR5, R133 ;  /* 0x00000000850572ca */ /* 0x000ff600000e0000 */
[----:B------:R-:W-:Y:S02]  /*1daf0*/  @!UPT UIADD3 URZ, URZ, URZ, URZ ;  /* 0x0000003f3f3ff290 */ /* 0x000fe4000fffe03f */
[----:B------:R-:W2:Y:S02]  /*1db00*/  LD.E R26, desc[UR4][R134.64+0x38] ;  /* 0x00003804861a7980 */ /* 0x000ea4000c101900 */
[----:B--2---:R-:W-:Y:S05]  /*1db10*/  IMAD.U32 R26, R26, -0x40, RZ ;  /* 0xffffffc01a1a7824 */ /* 0x004fea00078e00ff */
[----:B-1----:R-:W-:Y:S02]  /*1db20*/  SHF.R.S32.HI R13, RZ, 0x1f, R26 ;  /* 0x0000001fff0d7819 */ /* 0x002fe4000001141a */
.L_x_3537:
[----:B------:R-:W-:Y:S05]  /*1db30*/  BSYNC B0 ;  /* 0x0000000000007941 */ /* 0x000fea0003800000 */
.L_x_3535:
        /* <DEDUP_REMOVED lines=113> */
.L_x_3534:
[----:B------:R-:W-:Y:S05]  /*1e250*/  BSYNC B1 ;  /* 0x0000000000017941 */ /* 0x000fea0003800000 */
.L_x_3533:
        /* <DEDUP_REMOVED lines=27> */
[-C--:B------:R-:W-:Y:S02]  /*1e410*/  ISETP.GE.AND P1, PT, R15, R227.reuse, PT ;  /* 0x000000e30f00720c */ /* 0x080fe40003f26270 */
[----:B------:R-:W-:Y:S02]  /*1e420*/  FSEL R159, R159, -INF , !P2 ;  /* 0xff8000009f9f7808 */ /* 0x000fe40005000000 */
[C---:B------:R-:W-:Y:S02]  /*1e430*/  ISETP.GE.AND P0, PT, R13.reuse, R227, PT ;  /* 0x000000e30d00720c */ /* 0x040fe40003f06270 */
[-C--:B------:R-:W-:Y:S02]  /*1e440*/  ISETP.GE.AND P2, PT, R13, R225.reuse, PT ;  /* 0x000000e10d00720c */ /* 0x080fe40003f46270 */
[----:B------:R-:W-:Y:S02]  /*1e450*/  FSEL R23, R158, -INF , !P5 ;  /* 0xff8000009e177808 */ /* 0x000fe40006800000 */
[C---:B------:R-:W-:Y:S02]  /*1e460*/  ISETP.GE.AND P5, PT, R15.reuse, R225, PT ;  /* 0x000000e10f00720c */ /* 0x040fe40003fa6270 */
[-C--:B------:R-:W-:Y:S02]  /*1e470*/  ISETP.GE.OR P1, PT, R15, R226.reuse, !P1 ;  /* 0x000000e20f00720c */ /* 0x080fe40004f26670 */
[C---:B------:R-:W-:Y:S02]  /*1e480*/  IADD3 R17, R22.reuse, 0x11, RZ ;  /* 0x0000001116117810 */ /* 0x040fe40007ffe0ff */
[C---:B------:R-:W-:Y:S02]  /*1e490*/  ISETP.GE.OR P0, PT, R13.reuse, R226, !P0 ;  /* 0x000000e20d00720c */ /* 0x040fe40004706670 */
[-C--:B------:R-:W-:Y:S02]  /*1e4a0*/  ISETP.GE.OR P2, PT, R13, R224.reuse, !P2 ;  /* 0x000000e00d00720c */ /* 0x080fe40005746670 */
[----:B------:R-:W-:Y:S02]  /*1e4b0*/  IADD3 R13, R22, 0x18, RZ ;  /* 0x00000018160d7810 */ /* 0x000fe40007ffe0ff */
[----:B------:R-:W-:Y:S02]  /*1e4c0*/  ISETP.GE.OR P5, PT, R15, R224, !P5 ;  /* 0x000000e00f00720c */ /* 0x000fe40006fa6670 */
[----:B------:R-:W-:Y:S02]  /*1e4d0*/  FSEL R21, R163, -INF , !P6 ;  /* 0xff800000a3157808 */ /* 0x000fe40007000000 */
[----:B------:R-:W-:Y:S02]  /*1e4e0*/  FSEL R15, R164, -INF , !P1 ;  /* 0xff800000a40f7808 */ /* 0x000fe40004800000 */
[----:B------:R-:W-:Y:S02]  /*1e4f0*/  FSEL R241, R241, -INF , !P0 ;  /* 0xff800000f1f17808 */ /* 0x000fe40004000000 */
[C---:B------:R-:W-:Y:S02]  /*1e500*/  ISETP.GE.AND P6, PT, R17.reuse, R227, PT ;  /* 0x000000e31100720c */ /* 0x040fe40003fc6270 */
[----:B------:R-:W-:Y:S02]  /*1e510*/  ISETP.GE.AND P1, PT, R17, R225, PT ;  /* 0x000000e11100720c */ /* 0x000fe40003f26270 */
[-C--:B------:R-:W-:Y:S02]  /*1e520*/  ISETP.GE.AND P0, PT, R13, R227.reuse, PT ;  /* 0x000000e30d00720c */ /* 0x080fe40003f06270 */
[C---:B------:R-:W-:Y:S02]  /*1e530*/  ISETP.GE.OR P6, PT, R17.reuse, R226, !P6 ;  /* 0x000000e21100720c */ /* 0x040fe400077c6670 */
[----:B------:R-:W-:Y:S01]  /*1e540*/  ISETP.GE.OR P1, PT, R17, R224, !P1 ;  /* 0x000000e01100720c */ /* 0x000fe20004f26670 */
[C---:B------:R-:W-:Y:S01]  /*1e550*/  VIADD R17, R22.reuse, 0x19 ;  /* 0x0000001916117836 */ /* 0x040fe20000000000 */
[-C--:B------:R-:W-:Y:S02]  /*1e560*/  ISETP.GE.OR P0, PT, R13, R226.reuse, !P0 ;  /* 0x000000e20d00720c */ /* 0x080fe40004706670 */
[----:B------:R-:W-:Y:S02]  /*1e570*/  FSEL R19, R161, -INF , !P3 ;  /* 0xff800000a1137808 */ /* 0x000fe40005800000 */
[----:B------:R-:W-:Y:S02]  /*1e580*/  FSEL R239, R239, -INF , !P0 ;  /* 0xff800000efef7808 */ /* 0x000fe40004000000 */
[C---:B------:R-:W-:Y:S02]  /*1e590*/  ISETP.GE.AND P3, PT, R17.reuse, R227, PT ;  /* 0x000000e31100720c */ /* 0x040fe40003f66270 */
[C---:B------:R-:W-:Y:S02]  /*1e5a0*/  ISETP.GE.AND P0, PT, R17.reuse, R225, PT ;  /* 0x000000e11100720c */ /* 0x040fe40003f06270 */
[----:B------:R-:W-:Y:S02]  /*1e5b0*/  IADD3 R25, R22, 0x20, RZ ;  /* 0x0000002016197810 */ /* 0x000fe40007ffe0ff */
[C---:B------:R-:W-:Y:S02]  /*1e5c0*/  ISETP.GE.OR P3, PT, R17.reuse, R226, !P3 ;  /* 0x000000e21100720c */ /* 0x040fe40005f66670 */
[----:B------:R-:W-:Y:S02]  /*1e5d0*/  ISETP.GE.OR P0, PT, R17, R224, !P0 ;  /* 0x000000e01100720c */ /* 0x000fe40004706670 */
[----:B------:R-:W-:Y:S02]  /*1e5e0*/  FSEL R17, R162, -INF , !P4 ;  /* 0xff800000a2117808 */ /* 0x000fe40006000000 */
[CC--:B------:R-:W-:Y:S02]  /*1e5f0*/  ISETP.GE.AND P4, PT, R25.reuse, R227.reuse, PT ;  /* 0x000000e31900720c */ /* 0x0c0fe40003f86270 */
[----:B------:R-:W-:Y:S02]  /*1e600*/  IADD3 R24, R22, 0x21, RZ ;  /* 0x0000002116187810 */ /* 0x000fe40007ffe0ff */
[-C--:B------:R-:W-:Y:S02]  /*1e610*/  ISETP.GE.OR P4, PT, R25, R226.reuse, !P4 ;  /* 0x000000e21900720c */ /* 0x080fe40006786670 */
[----:B------:R-:W-:Y:S02]  /*1e620*/  FSEL R173, R173, -INF , !P3 ;  /* 0xff800000adad7808 */ /* 0x000fe40005800000 */
[----:B------:R-:W-:Y:S02]  /*1e630*/  FSEL R237, R237, -INF , !P4 ;  /* 0xff800000eded7808 */ /* 0x000fe40006000000 */
[C---:B------:R-:W-:Y:S02]  /*1e640*/  ISETP.GE.AND P3, PT, R24.reuse, R227, PT ;  /* 0x000000e31800720c */ /* 0x040fe40003f66270 */
[C---:B------:R-:W-:Y:S02]  /*1e650*/  ISETP.GE.AND P4, PT, R24.reuse, R225, PT ;  /* 0x000000e11800720c */ /* 0x040fe40003f86270 */
[C---:B------:R-:W-:Y:S02]  /*1e660*/  ISETP.GE.OR P3, PT, R24.reuse, R226, !P3 ;  /* 0x000000e21800720c */ /* 0x040fe40005f66670 */
[-C--:B------:R-:W-:Y:S02]  /*1e670*/  ISETP.GE.OR P4, PT, R24, R224.reuse, !P4 ;  /* 0x000000e01800720c */ /* 0x080fe40006786670 */
[----:B------:R-:W-:Y:S02]  /*1e680*/  IADD3 R24, R22, 0x29, RZ ;  /* 0x0000002916187810 */ /* 0x000fe40007ffe0ff */
[----:B------:R-:W-:Y:S02]  /*1e690*/  FSEL R167, R167, -INF , !P6 ;  /* 0xff800000a7a77808 */ /* 0x000fe40007000000 */
[----:B------:R-:W-:Y:S02]  /*1e6a0*/  FSEL R175, R175, -INF , !P1 ;  /* 0xff800000afaf7808 */ /* 0x000fe40004800000 */
[----:B------:R-:W-:Y:S02]  /*1e6b0*/  ISETP.GE.AND P1, PT, R24, R227, PT ;  /* 0x000000e31800720c */ /* 0x000fe40003f26270 */
[C---:B------:R-:W-:Y:S02]  /*1e6c0*/  ISETP.GE.AND P6, PT, R13.reuse, R225, PT ;  /* 0x000000e10d00720c */ /* 0x040fe40003fc6270 */
[----:B------:R-:W-:Y:S02]  /*1e6d0*/  FSEL R177, R12, -INF , !P2 ;  /* 0xff8000000cb17808 */ /* 0x000fe40005000000 */
[----:B------:R-:W-:Y:S02]  /*1e6e0*/  ISETP.GE.OR P6, PT, R13, R224, !P6 ;  /* 0x000000e00d00720c */ /* 0x000fe400077c6670 */
[----:B------:R-:W-:Y:S02]  /*1e6f0*/  ISETP.GE.OR P1, PT, R24, R226, !P1 ;  /* 0x000000e21800720c */ /* 0x000fe40004f26670 */
[C---:B------:R-:W-:Y:S02]  /*1e700*/  IADD3 R12, R22.reuse, 0x30, RZ ;  /* 0x00000030160c7810 */ /* 0x040fe40007ffe0ff */
[----:B------:R-:W-:Y:S02]  /*1e710*/  FSEL R235, R235, -INF , !P3 ;  /* 0xff800000ebeb7808 */ /* 0x000fe40005800000 */
[----:B------:R-:W-:Y:S01]  /*1e720*/  FSEL R143, R5, -INF , !P6 ;  /* 0xff800000058f7808 */ /* 0x000fe20007000000 */
[----:B------:R-:W-:Y:S01]  /*1e730*/  VIADD R5, R22, 0x38 ;  /* 0x0000003816057836 */ /* 0x000fe20000000000 */
[C---:B------:R-:W-:Y:S02]  /*1e740*/  ISETP.GE.AND P2, PT, R26.reuse, R227, PT ;  /* 0x000000e31a00720c */ /* 0x040fe40003f46270 */
[----:B------:R-:W-:Y:S02]  /*1e750*/  ISETP.GE.AND P3, PT, R26, R225, PT ;  /* 0x000000e11a00720c */ /* 0x000fe40003f66270 */
[----:B------:R-:W-:Y:S02]  /*1e760*/  FSEL R183, R183, -INF , !P1 ;  /* 0xff800000b7b77808 */ /* 0x000fe40004800000 */
[C---:B------:R-:W-:Y:S02]  /*1e770*/  ISETP.GE.AND P6, PT, R12.reuse, R227, PT ;  /* 0x000000e30c00720c */ /* 0x040fe40003fc6270 */
[-C--:B------:R-:W-:Y:S02]  /*1e780*/  ISETP.GE.AND P1, PT, R12, R225.reuse, PT ;  /* 0x000000e10c00720c */ /* 0x080fe40003f26270 */
[C---:B------:R-:W-:Y:S02]  /*1e790*/  ISETP.GE.OR P3, PT, R26.reuse, R224, !P3 ;  /* 0x000000e01a00720c */ /* 0x040fe40005f66670 */
[----:B------:R-:W-:Y:S02]  /*1e7a0*/  ISETP.GE.OR P2, PT, R26, R226, !P2 ;  /* 0x000000e21a00720c */ /* 0x000fe40005746670 */
[----:B------:R-:W-:Y:S02]  /*1e7b0*/  FMNMX.FTZ R26, R23, R0, !PT ;  /* 0x00000000171a7209 */ /* 0x000fe40007810000 */
[C---:B------:R-:W-:Y:S02]  /*1e7c0*/  ISETP.GE.OR P1, PT, R12.reuse, R224, !P1 ;  /* 0x000000e00c00720c */ /* 0x040fe40004f26670 */
[----:B------:R-:W-:Y:S02]  /*1e7d0*/  ISETP.GE.OR P6, PT, R12, R226, !P6 ;  /* 0x000000e20c00720c */ /* 0x000fe400077c6670 */
[----:B------:R-:W-:Y:S02]  /*1e7e0*/  FMNMX.FTZ R12, R11, R2, !PT ;  /* 0x000000020b0c7209 */ /* 0x000fe40007810000 */
[----:B------:R-:W-:Y:S02]  /*1e7f0*/  FMNMX.FTZ R26, R159, R26, !PT ;  /* 0x0000001a9f1a7209 */ /* 0x000fe40007810000 */
[----:B------:R-:W-:Y:S02]  /*1e800*/  FMNMX.FTZ R12, R19, R12, !PT ;  /* 0x0000000c130c7209 */ /* 0x000fe40007810000 */
[----:B------:R-:W-:Y:S02]  /*1e810*/  FMNMX.FTZ R26, R21, R26, !PT ;  /* 0x0000001a151a7209 */ /* 0x000fe40007810000 */
[----:B------:R-:W-:Y:S02]  /*1e820*/  FMNMX.FTZ R12, R17, R12, !PT ;  /* 0x0000000c110c7209 */ /* 0x000fe40007810000 */
[----:B------:R-:W-:Y:S02]  /*1e830*/  FSEL R13, R165, -INF , !P5 ;  /* 0xff800000a50d7808 */ /* 0x000fe40006800000 */
[----:B------:R-:W-:Y:S02]  /*1e840*/  FSEL R233, R9, -INF , !P2 ;  /* 0xff80000009e97808 */ /* 0x000fe40005000000 */
[-C--:B------:R-:W-:Y:S02]  /*1e850*/  ISETP.GE.AND P2, PT, R24, R225.reuse, PT ;  /* 0x000000e11800720c */ /* 0x080fe40003f46270 */
[----:B------:R-:W-:Y:S02]  /*1e860*/  FMNMX.FTZ R26, R15, R26, !PT ;  /* 0x0000001a0f1a7209 */ /* 0x000fe40007810000 */
[----:B------:R-:W-:Y:S02]  /*1e870*/  FSEL R141, R4, -INF , !P0 ;  /* 0xff800000048d7808 */ /* 0x000fe40004000000 */
[----:B------:R-:W-:Y:S02]  /*1e880*/  FMNMX.FTZ R4, R13, R12, !PT ;  /* 0x0000000c0d047209 */ /* 0x000fe40007810000 */
[----:B------:R-:W-:Y:S02]  /*1e890*/  ISETP.GE.OR P2, PT, R24, R224, !P2 ;  /* 0x000000e01800720c */ /* 0x000fe40005746670 */
[----:B------:R-:W-:Y:S02]  /*1e8a0*/  FMNMX.FTZ R24, R241, R26, !PT ;  /* 0x0000001af1187209 */ /* 0x000fe40007810000 */
[----:B------:R-:W-:Y:S02]  /*1e8b0*/  FMNMX.FTZ R4, R177, R4, !PT ;  /* 0x00000004b1047209 */ /* 0x000fe40007810000 */
[----:B------:R-:W-:Y:S02]  /*1e8c0*/  FMNMX.FTZ R24, R167, R24, !PT ;  /* 0x00000018a7187209 */ /* 0x000fe40007810000 */
[----:B------:R-:W-:Y:S02]  /*1e8d0*/  ISETP.GE.AND P5, PT, R25, R225, PT ;  /* 0x000000e11900720c */ /* 0x000fe40003fa6270 */
[----:B------:R-:W-:Y:S02]  /*1e8e0*/  FMNMX.FTZ R4, R175, R4, !PT ;  /* 0x00000004af047209 */ /* 0x000fe40007810000 */
[----:B------:R-:W-:Y:S02]  /*1e8f0*/  FMNMX.FTZ R24, R239, R24, !PT ;  /* 0x00000018ef187209 */ /* 0x000fe40007810000 */
[----:B------:R-:W-:Y:S02]  /*1e900*/  FMNMX.FTZ R4, R143, R4, !PT ;  /* 0x000000048f047209 */ /* 0x000fe40007810000 */
[----:B------:R-:W-:Y:S02]  /*1e910*/  ISETP.GE.OR P5, PT, R25, R224, !P5 ;  /* 0x000000e01900720c */ /* 0x000fe40006fa6670 */
[----:B------:R-:W-:Y:S02]  /*1e920*/  IADD3 R9, R22, 0x31, RZ ;  /* 0x0000003116097810 */ /* 0x000fe40007ffe0ff */
[----:B------:R-:W-:Y:S02]  /*1e930*/  FMNMX.FTZ R24, R173, R24, !PT ;  /* 0x00000018ad187209 */ /* 0x000fe40007810000 */
[----:B------:R-:W-:Y:S02]  /*1e940*/  FMNMX.FTZ R4, R141, R4, !PT ;  /* 0x000000048d047209 */ /* 0x000fe40007810000 */
[----:B------:R-:W-:Y:S02]  /*1e950*/  FSEL R181, R181, -INF , !P5 ;  /* 0xff800000b5b57808 */ /* 0x000fe40006800000 */
[----:B------:R-:W-:Y:S02]  /*1e960*/  ISETP.GE.AND P0, PT, R9, R227, PT ;  /* 0x000000e30900720c */ /* 0x000fe40003f06270 */
[----:B------:R-:W-:Y:S02]  /*1e970*/  FMNMX.FTZ R12, R237, R24, !PT ;  /* 0x00000018ed0c7209 */ /* 0x000fe40007810000 */
[----:B------:R-:W-:Y:S02]  /*1e980*/  FMNMX.FTZ R4, R181, R4, !PT ;  /* 0x00000004b5047209 */ /* 0x000fe40007810000 */
[----:B------:R-:W-:Y:S02]  /*1e990*/  FSEL R179, R6, -INF , !P4 ;  /* 0xff80000006b37808 */ /* 0x000fe40006000000 */
[----:B------:R-:W-:Y:S02]  /*1e9a0*/  ISETP.GE.OR P0, PT, R9, R226, !P0 ;  /* 0x000000e20900720c */ /* 0x000fe40004706670 */
[----:B------:R-:W-:Y:S02]  /*1e9b0*/  FMNMX.FTZ R12, R235, R12, !PT ;  /* 0x0000000ceb0c7209 */ /* 0x000fe40007810000 */
[----:B------:R-:W-:Y:S02]  /*1e9c0*/  FSEL R147, R8, -INF , !P3 ;  /* 0xff80000008937808 */ /* 0x000fe40005800000 */
[----:B------:R-:W-:Y:S02]  /*1e9d0*/  FMNMX.FTZ R6, R179, R4, !PT ;  /* 0x00000004b3067209 */ /* 0x000fe40007810000 */
[----:B------:R-:W-:Y:S02]  /*1e9e0*/  FSEL R169, R169, -INF , !P0 ;  /* 0xff800000a9a97808 */ /* 0x000fe40004000000 */
[----:B------:R-:W-:Y:S02]  /*1e9f0*/  FMNMX.FTZ R12, R233, R12, !PT ;  /* 0x0000000ce90c7209 */ /* 0x000fe40007810000 */
[----:B------:R-:W-:Y:S02]  /*1ea00*/  ISETP.GE.AND P0, PT, R9, R225, PT ;  /* 0x000000e10900720c */ /* 0x000fe40003f06270 */
[----:B------:R-:W-:Y:S02]  /*1ea10*/  FSEL R145, R7, -INF , !P2 ;  /* 0xff80000007917808 */ /* 0x000fe40005000000 */
[----:B------:R-:W-:Y:S02]  /*1ea20*/  FMNMX.FTZ R6, R147, R6, !PT ;  /* 0x0000000693067209 */ /* 0x000fe40007810000 */
[----:B------:R-:W-:Y:S02]  /*1ea30*/  FSEL R171, R171, -INF , !P6 ;  /* 0xff800000abab7808 */ /* 0x000fe40007000000 */
[----:B------:R-:W-:Y:S02]  /*1ea40*/  IADD3 R22, R22, 0x39, RZ ;  /* 0x0000003916167810 */ /* 0x000fe40007ffe0ff */
[----:B------:R-:W-:Y:S02]  /*1ea50*/  ISETP.GE.OR P0, PT, R9, R224, !P0 ;  /* 0x000000e00900720c */ /* 0x000fe40004706670 */
[----:B------:R-:W-:Y:S02]  /*1ea60*/  ISETP.GE.AND P6, PT, R5, R227, PT ;  /* 0x000000e30500720c */ /* 0x000fe40003fc6270 */
[----:B------:R-:W-:Y:S02]  /*1ea70*/  FMNMX.FTZ R12, R183, R12, !PT ;  /* 0x0000000cb70c7209 */ /* 0x000fe40007810000 */
[----:B------:R-:W-:Y:S02]  /*1ea80*/  FSEL R153, R14, -INF , !P1 ;  /* 0xff8000000e997808 */ /* 0x000fe40004800000 */
[----:B------:R-:W-:Y:S02]  /*1ea90*/  FMNMX.FTZ R6, R145, R6, !PT ;  /* 0x0000000691067209 */ /* 0x000fe40007810000 */
[C---:B------:R-:W-:Y:S02]  /*1eaa0*/  ISETP.GE.AND P3, PT, R5.reuse, R225, PT ;  /* 0x000000e10500720c */ /* 0x040fe40003f66270 */
[----:B------:R-:W-:Y:S02]  /*1eab0*/  FSEL R151, R10, -INF , !P0 ;  /* 0xff8000000a977808 */ /* 0x000fe40004000000 */
[C---:B------:R-:W-:Y:S02]  /*1eac0*/  ISETP.GE.AND P5, PT, R22.reuse, R227, PT ;  /* 0x000000e31600720c */ /* 0x040fe40003fa6270 */
[----:B------:R-:W-:Y:S02]  /*1ead0*/  ISETP.GE.OR P6, PT, R5, R226, !P6 ;  /* 0x000000e20500720c */ /* 0x000fe400077c6670 */
[----:B------:R-:W-:Y:S02]  /*1eae0*/  ISETP.GE.AND P1, PT, R22, R225, PT ;  /* 0x000000e11600720c */ /* 0x000fe40003f26270 */
[----:B------:R-:W-:Y:S02]  /*1eaf0*/  FMNMX.FTZ R12, R171, R12, !PT ;  /* 0x0000000cab0c7209 */ /* 0x000fe40007810000 */
[----:B------:R-:W-:Y:S02]  /*1eb00*/  FMNMX.FTZ R10, R153, R6, !PT ;  /* 0x00000006990a7209 */ /* 0x000fe40007810000 */
[----:B------:R-:W-:Y:S02]  /*1eb10*/  ISETP.GE.OR P3, PT, R5, R224, !P3 ;  /* 0x000000e00500720c */ /* 0x000fe40005f66670 */
[----:B------:R-:W-:Y:S02]  /*1eb20*/  FSEL R155, R20, -INF , !P6 ;  /* 0xff800000149b7808 */ /* 0x000fe40007000000 */
[C---:B------:R-:W-:Y:S02]  /*1eb30*/  ISETP.GE.OR P5, PT, R22.reuse, R226, !P5 ;  /* 0x000000e21600720c */ /* 0x040fe40006fa6670 */
[----:B------:R-:W-:Y:S02]  /*1eb40*/  FMNMX.FTZ R12, R169, R12, !PT ;  /* 0x0000000ca90c7209 */ /* 0x000fe40007810000 */
[----:B------:R-:W-:Y:S02]  /*1eb50*/  ISETP.GE.OR P1, PT, R22, R224, !P1 ;  /* 0x000000e01600720c */ /* 0x000fe40004f26670 */
[----:B------:R-:W-:Y:S02]  /*1eb60*/  FSEL R149, R16, -INF , !P3 ;  /* 0xff80000010957808 */ /* 0x000fe40005800000 */
[----:B------:R-:W-:Y:S02]  /*1eb70*/  FMNMX.FTZ R10, R151, R10, !PT ;  /* 0x0000000a970a7209 */ /* 0x000fe40007810000 */
[----:B------:R-:W-:Y:S02]  /*1eb80*/  FSEL R150, R18, -INF , !P5 ;  /* 0xff80000012967808 */ /* 0x000fe40006800000 */
[----:B------:R-:W-:Y:S02]  /*1eb90*/  FMNMX.FTZ R25, R155, R12, !PT ;  /* 0x0000000c9b197209 */ /* 0x000fe40007810000 */
[----:B-1----:R-:W-:Y:S02]  /*1eba0*/  FSEL R134, R3, -INF , !P1 ;  /* 0xff80000003867808 */ /* 0x002fe40004800000 */
[----:B------:R-:W-:Y:S02]  /*1ebb0*/  FMNMX.FTZ R3, R149, R10, !PT ;  /* 0x0000000a95037209 */ /* 0x000fe40007810000 */
[----:B------:R-:W-:Y:S02]  /*1ebc0*/  FMNMX.FTZ R4, R150, R25, !PT ;  /* 0x0000001996047209 */ /* 0x000fe40007810000 */
[----:B------:R-:W-:Y:S01]  /*1ebd0*/  FMNMX.FTZ R6, R134, R3, !PT ;  /* 0x0000000386067209 */ /* 0x000fe20007810000 */
[----:B------:R-:W-:Y:S08]  /*1ebe0*/  LDSM.16.MT88.4 R24, [R205+0xc000] ;  /* 0x00c00000cd18783b */ /* 0x000ff00000004200 */
[----:B------:R-:W1:Y:S08]  /*1ebf0*/  SHFL.BFLY PT, R5, R4, 0x2, 0x1f ;  /* 0x0c401f0004057f89 */ /* 0x000e7000000e0000 */
[----:B------:R-:W3:Y:S01]  /*1ec00*/  SHFL.BFLY PT, R3, R6, 0x2, 0x1f ;  /* 0x0c401f0006037f89 */ /* 0x000ee200000e0000 */
[----:B-1----:R-:W-:Y:S02]  /*1ec10*/  FMNMX.FTZ R8, R4, R5, !PT ;  /* 0x0000000504087209 */ /* 0x002fe40007810000 */
[----:B---3--:R-:W-:Y:S05]  /*1ec20*/  FMNMX.FTZ R4, R6, R3, !PT ;  /* 0x0000000306047209 */ /* 0x008fea0007810000 */
[----:B------:R-:W1:Y:S08]  /*1ec30*/  SHFL.BFLY PT, R5, R8, 0x1, 0x1f ;  /* 0x0c201f0008057f89 */ /* 0x000e7000000e0000 */
[----:B------:R-:W3:Y:S01]  /*1ec40*/  SHFL.BFLY PT, R3, R4, 0x1, 0x1f ;  /* 0x0c201f0004037f89 */ /* 0x000ee200000e0000 */
[----:B-1----:R-:W-:Y:S02]  /*1ec50*/  FMNMX.FTZ R132, R8, R5, !PT ;  /* 0x0000000508847209 */ /* 0x002fe40007810000 */
[----:B---3--:R-:W-:Y:S03]  /*1ec60*/  FMNMX.FTZ R3, R4, R3, !PT ;  /* 0x0000000304037209 */ /* 0x008fe60007810000 */
[----:B--2---:R-:W-:Y:S01]  /*1ec70*/  FMUL.FTZ R152, R133, R132 ;  /* 0x0000008485987220 */ /* 0x004fe20000410000 */
[C---:B------:R-:W-:Y:S02]  /*1ec80*/  FSETP.NEU.FTZ.AND P1, PT, R132.reuse, -INF , PT ;  /* 0xff8000008400780b */ /* 0x040fe40003f3d000 */
[----:B------:R-:W-:Y:S01]  /*1ec90*/  FSETP.NEU.FTZ.AND P0, PT, R3, -INF , PT ;  /* 0xff8000000300780b */ /* 0x000fe20003f1d000 */
[----:B------:R-:W-:Y:S01]  /*1eca0*/  FMUL.FTZ R148, R133, R3 ;  /* 0x0000000385947220 */ /* 0x000fe20000410000 */
[----:B------:R-:W-:Y:S02]  /*1ecb0*/  FSEL R5, R132, RZ, P1 ;  /* 0x000000ff84057208 */ /* 0x000fe40000800000 */
[----:B------:R-:W-:Y:S02]  /*1ecc0*/  FSEL R152, R152, RZ, P1 ;  /* 0x000000ff98987208 */ /* 0x000fe40000800000 */
[----:B------:R-:W-:Y:S01]  /*1ecd0*/  FSEL R148, R148, RZ, P0 ;  /* 0x000000ff94947208 */ /* 0x000fe20000000000 */
[----:B------:R-:W-:Y:S01]  /*1ece0*/  FADD.FTZ R0, -R5, R0 ;  /* 0x0000000005007221 */ /* 0x000fe20000010100 */
[----:B------:R-:W-:Y:S01]  /*1ecf0*/  FSEL R5, R3, RZ, P0 ;  /* 0x000000ff03057208 */ /* 0x000fe20000000000 */
[-CC-:B------:R-:W-:Y:S01]  /*1ed00*/  FFMA.FTZ R161, R159, R133.reuse, -R152.reuse ;  /* 0x000000859fa17223 */ /* 0x180fe20000010898 */
[-C--:B------:R-:W-:Y:S01]  /*1ed10*/  FFMA.FTZ R163, R23, R133.reuse, -R152 ;  /* 0x0000008517a37223 */ /* 0x080fe20000010898 */
        /* <DEDUP_REMOVED lines=359> */
.L_x_3529:
        /* <DEDUP_REMOVED lines=24> */
.L_x_3560:
        /* <DEDUP_REMOVED lines=273> */
.L_x_3541:
[----:B------:R-:W-:Y:S05]  /*21620*/  BSYNC B0 ;  /* 0x0000000000007941 */ /* 0x000fea0003800000 */
.L_x_3540:
        /* <DEDUP_REMOVED lines=45> */
.L_x_3543:
[----:B------:R-:W-:Y:S05]  /*21900*/  BSYNC B0 ;  /* 0x0000000000007941 */ /* 0x000fea0003800000 */
.L_x_3542:
        /* <DEDUP_REMOVED lines=16> */
.L_x_3545:
[----:B------:R-:W-:Y:S05]  /*21a10*/  BSYNC B0 ;  /* 0x0000000000007941 */ /* 0x000fea0003800000 */
.L_x_3544:
        /* <DEDUP_REMOVED lines=15> */
.L_x_3547:
[----:B------:R-:W-:Y:S05]  /*21b10*/  BSYNC B0 ;  /* 0x0000000000007941 */ /* 0x000fea0003800000 */
.L_x_3546:
        /* <DEDUP_REMOVED lines=15> */
.L_x_3549:
[----:B------:R-:W-:Y:S05]  /*21c10*/  BSYNC B0 ;  /* 0x0000000000007941 */ /* 0x000fea0003800000 */
.L_x_3548:
        /* <DEDUP_REMOVED lines=15> */
.L_x_3551:
[----:B------:R-:W-:Y:S05]  /*21d10*/  BSYNC B0 ;  /* 0x0000000000007941 */ /* 0x000fea0003800000 */
.L_x_3550:
        /* <DEDUP_REMOVED lines=15> */
.L_x_3553:
[----:B------:R-:W-:Y:S05]  /*21e10*/  BSYNC B0 ;  /* 0x0000000000007941 */ /* 0x000fea0003800000 */
.L_x_3552:
        /* <DEDUP_REMOVED lines=15> */
.L_x_3555:
[----:B------:R-:W-:Y:S05]  /*21f10*/  BSYNC B0 ;  /* 0x0000000000007941 */ /* 0x000fea0003800000 */
.L_x_3554:
[----:B------:R-:W-:-:S04]  /*21f20*/  MOV R215, 0x0 ;  /* 0x0000000000d77802 */ /* 0x000fc80000000f00 */
[----:B-12345:R-:W-:Y:S05]  /*21f30*/  @P3 RET.REL.NODEC R214 `(_ZN5flash24flash_fwd_splitkv_kernelI23Flash_fwd_kernel_traitsILi192ELi64ELi64ELi4ELb0ELb0EN7cutlass10bfloat16_tE19Flash_kernel_traitsILi192ELi64ELi64ELi4ES3_EELb0ELb1ELb0ELb0ELb0ELb1ELb1ELb1EEEvNS_16Flash_fwd_paramsE) ;  /* 0xfffffde0d6303950 */ /* 0x03efea0003c3ffff */
        /* <DEDUP_REMOVED lines=11> */
[----:B-1----:R-:W-:Y:S05]  /*21ff0*/  @P0 RET.REL.NODEC R214 `(_ZN5flash24flash_fwd_splitkv_kernelI23Flash_fwd_kernel_traitsILi192ELi64ELi64ELi4ELb0ELb0EN7cutlass10bfloat16_tE19Flash_kernel_traitsILi192ELi64ELi64ELi4ES3_EELb0ELb1ELb0ELb0ELb0ELb1ELb1ELb1EEEvNS_16Flash_fwd_paramsE) ;  /* 0xfffffde0d6000950 */ /* 0x002fea0003c3ffff */
[----:B------:R-:W-:Y:S01]  /*22000*/  R2UR UR4, R6 ;  /* 0x00000000060472ca */ /* 0x000fe200000e0000 */
[----:B------:R-:W-:Y:S01]  /*22010*/  IMAD.MOV.U32 R215, RZ, RZ, 0x0 ;  /* 0x00000000ffd77424 */ /* 0x000fe200078e00ff */
[----:B------:R-:W-:-:S13]  /*22020*/  R2UR UR5, R7 ;  /* 0x00000000070572ca */ /* 0x000fda00000e0000 */
[----:B------:R1:W-:Y:S02]  /*22030*/  ST.E.128 desc[UR4][R12.64+0xaa00], R16 ;  /* 0x00aa00100c007985 */ /* 0x0003e4000c101d04 */
[----:B-1----:R-:W-:Y:S05]  /*22040*/  RET.REL.NODEC R214 `(_ZN5flash24flash_fwd_splitkv_kernelI23Flash_fwd_kernel_traitsILi192ELi64ELi64ELi4ELb0ELb0EN7cutlass10bfloat16_tE19Flash_kernel_traitsILi192ELi64ELi64ELi4ES3_EELb0ELb1ELb0ELb0ELb0ELb1ELb1ELb1EEEvNS_16Flash_fwd_paramsE) ;  /* 0xfffffddcd6ec7950 */ /* 0x002fea0003c3ffff */
.L_x_3539:
[----:B------:R-:W-:Y:S01]  /*22050*/  MOV R12, 0x2 ;  /* 0x00000002000c7802 */ /* 0x000fe20000000f00 */
[----:B------:R-:W-:Y:S01]  /*22060*/  IMAD.MOV.U32 R5, RZ, RZ, 0x1f ;  /* 0x0000001fff057424 */ /* 0x000fe200078e00ff */
[----:B------:R-:W-:-:S07]  /*22070*/  MOV R11, 0xffffffff ;  /* 0xffffffff000b7802 */ /* 0x000fce0000000f00 */
[----:B-1---5:R-:W-:Y:S05]  /*22080*/  WARPSYNC.COLLECTIVE R11, `(.L_x_3556) ;  /* 0x000000000b087348 */ /* 0x022fea0003c00000 */
[----:B------:R2:W3:Y:S02]  /*22090*/  SHFL.BFLY P0, R15, R231, R12, R5 ;  /* 0x0c00000ce70f7389 */ /* 0x0004e40000000005 */
[----:B-123-5:R-:W-:Y:S01]  /*220a0*/  ENDCOLLECTIVE ;  /* 0x000000000000791b */ /* 0x02efe20003800000 */
.L_x_3556:
[----:B------:R-:W-:Y:S02]  /*220b0*/  IMAD.MOV.U32 R10, RZ, RZ, R15 ;  /* 0x000000ffff0a7224 */ /* 0x000fe400078e000f */
[----:B------:R-:W-:Y:S02]  /*220c0*/  IMAD.MOV.U32 R12, RZ, RZ, 0x1 ;  /* 0x00000001ff0c7424 */ /* 0x000fe400078e00ff */
[----:B------:R-:W-:-:S05]  /*220d0*/  FADD.FTZ R13, R10, R231 ;  /* 0x000000e70a0d7221 */ /* 0x000fca0000010000 */
[----:B------:R-:W-:-:S07]  /*220e0*/  MOV R231, R13 ;  /* 0x0000000d00e77202 */ /* 0x000fce0000000f00 */
[----:B------:R-:W-:Y:S05]  /*220f0*/  WARPSYNC.COLLECTIVE R11, `(.L_x_3557) ;  /* 0x000000000b087348 */ /* 0x000fea0003c00000 */
[----:B------:R1:W2:Y:S02]  /*22100*/  SHFL.BFLY P0, R15, R231, R12, R5 ;  /* 0x0c00000ce70f7389 */ /* 0x0002a40000000005 */
[----:B-12---:R-:W-:Y:S01]  /*22110*/  ENDCOLLECTIVE ;  /* 0x000000000000791b */ /* 0x006fe20003800000 */
.L_x_3557:
[----:B------:R-:W-:Y:S01]  /*22120*/  MOV R231, R229 ;  /* 0x000000e500e77202 */ /* 0x000fe20000000f00 */
[----:B------:R-:W-:Y:S01]  /*22130*/  IMAD.MOV.U32 R12, RZ, RZ, 0x2 ;  /* 0x00000002ff0c7424 */ /* 0x000fe200078e00ff */
[----:B------:R-:W-:-:S07]  /*22140*/  MOV R10, R15 ;  /* 0x0000000f000a7202 */ /* 0x000fce0000000f00 */
[----:B------:R-:W-:Y:S05]  /*22150*/  WARPSYNC.COLLECTIVE R11, `(.L_x_3558) ;  /* 0x000000000b087348 */ /* 0x000fea0003c00000 */
[----:B------:R1:W2:Y:S02]  /*22160*/  SHFL.BFLY P0, R15, R231, R12, R5 ;  /* 0x0c00000ce70f7389 */ /* 0x0002a40000000005 */
[----:B-12---:R-:W-:Y:S01]  /*22170*/  ENDCOLLECTIVE ;  /* 0x000000000000791b */ /* 0x006fe20003800000 */
.L_x_3558:
[----:B------:R-:W-:Y:S01]  /*22180*/  FADD.FTZ R10, R13, R10 ;  /* 0x0000000a0d0a7221 */ /* 0x000fe20000010000 */
[----:B------:R-:W-:Y:S01]  /*22190*/  FADD.FTZ R14, R15, R229 ;  /* 0x000000e50f0e7221 */ /* 0x000fe20000010000 */
[----:B------:R-:W-:-:S04]  /*221a0*/  MOV R12, 0x1 ;  /* 0x00000001000c7802 */ /* 0x000fc80000000f00 */
[----:B------:R-:W-:-:S07]  /*221b0*/  MOV R231, R14 ;  /* 0x0000000e00e77202 */ /* 0x000fce0000000f00 */
[----:B------:R-:W-:Y:S05]  /*221c0*/  WARPSYNC.COLLECTIVE R11, `(.L_x_3559) ;  /* 0x000000000b087348 */ /* 0x000fea0003c00000 */
[----:B------:R1:W2:Y:S02]  /*221d0*/  SHFL.BFLY P0, R15, R231, R12, R5 ;  /* 0x0c00000ce70f7389 */ /* 0x0002a40000000005 */
[----:B-12---:R-:W-:Y:S01]  /*221e0*/  ENDCOLLECTIVE ;  /* 0x000000000000791b */ /* 0x006fe20003800000 */
.L_x_3559:
[----:B------:R-:W-:Y:S05]  /*221f0*/  BRA `(.L_x_3560) ;  /* 0xffffffe000c47947 */ /* 0x000fea000383ffff */
.L_x_3561:
        /* <DEDUP_REMOVED lines=16> */
.L_x_7905:


//--------------------- .text._ZN5flash24flash_fwd_splitkv_kernelI23Flash_fwd_kernel_traitsILi192ELi64ELi64ELi4ELb0ELb0EN7cutlass10bfloat16_tE19Flash_kernel_traitsILi192ELi64ELi64ELi4ES3_EELb0ELb0ELb0ELb0ELb1ELb0ELb0ELb0EEEvNS_16Flash_fwd_paramsE --------------------------
	.section	.text._ZN5flash24flash_fwd_splitkv_kernelI23Flash_fwd_kernel_traitsILi192ELi64ELi64ELi4ELb0ELb0EN7cutlass10bfloat16_tE19Flash_kernel_traitsILi192ELi64ELi64ELi4ES3_EELb0ELb0ELb0ELb0ELb1ELb0ELb0ELb0EEEvNS_16Flash_fwd_paramsE,"ax",@progbits
	.align	128
        .global         _ZN5flash24flash_fwd_splitkv_kernelI23Flash_fwd_kernel_traitsILi192ELi64ELi64ELi4ELb0ELb0EN7cutlass10bfloat16_tE19Flash_kernel_traitsILi192ELi64ELi64ELi4ES3_EELb0ELb0ELb0ELb0ELb1ELb0ELb0ELb0EEEvNS_16Flash_fwd_paramsE
        .type           _ZN5flash24flash_fwd_splitkv_kernelI23Flash_fwd_kernel_traitsILi192ELi64ELi64ELi4ELb0ELb0EN7cutlass10bfloat16_tE19Flash_kernel_traitsILi192ELi64ELi64ELi4ES3_EELb0ELb0ELb0ELb0ELb1ELb0ELb0ELb0EEEvNS_16Flash_fwd_paramsE,@function
        .size           _ZN5flash24flash_fwd_splitkv_kernelI23Flash_fwd_kernel_traitsILi192ELi64ELi64ELi4ELb0ELb0EN7cutlass10bfloat16_tE19Flash_kernel_traitsILi192ELi64ELi64ELi4ES3_EELb0ELb0ELb0ELb0ELb1ELb0ELb0ELb0EEEvNS_16Flash_fwd_paramsE,(.L_x_7948 - _ZN5flash24flash_fwd_splitkv_kernelI23Flash_fwd_kernel_traitsILi192ELi64ELi64ELi4ELb0ELb0EN7cutlass10bfloat16_tE19Flash_kernel_traitsILi192ELi64ELi64ELi4ES3_EELb0ELb0ELb0ELb0ELb1ELb0ELb0ELb0EEEvNS_16Flash_fwd_paramsE)
        .other          _ZN5flash24flash_fwd_splitkv_kernelI23Flash_fwd_kernel_traitsILi192ELi64ELi64ELi4ELb0ELb0EN7cutlass10bfloat16_tE19Flash_kernel_traitsILi192ELi64ELi64ELi4ES3_EELb0ELb0ELb0ELb0ELb1ELb0ELb0ELb0EEEvNS_16Flash_fwd_paramsE,@"STO_CUDA_ENTRY STV_DEFAULT"
_ZN5flash24flash_fwd_splitkv_kernelI23Flash_fwd_kernel_traitsILi192ELi64ELi64ELi4ELb0ELb0EN7cutlass10bfloat16_tE19Flash_kernel_traitsILi192ELi64ELi64ELi4ES3_EELb0ELb0ELb0ELb0ELb1ELb0ELb0ELb0EEEvNS_16Flash_fwd_paramsE:
.text._ZN5flash24flash_fwd_splitkv_kernelI23Flash_fwd_kernel_traitsILi192ELi64ELi64ELi4ELb0ELb0EN7cutlass10bfloat16_tE19Flash_kernel_traitsILi192ELi64ELi64ELi4ES3_EELb0ELb0ELb0ELb0ELb1ELb0ELb0ELb0EEEvNS_16Flash_fwd_paramsE:
        /* <DEDUP_REMOVED lines=39> */
.L_x_3562:
[----:B------:R-:W1:Y:S02]  /*0270*/  LDC R4, c[0x0][0x2c8] ;  /* 0x0000b200ff047b82 */ /* 0x000e640000000800 */
.L_x_3563:
        /* <DEDUP_REMOVED lines=31> */
[--C-:B------:R-:W-:Y:S01]  /*0470*/  IMAD.IADD R0, R0, 0x1, -R199.reuse ;  /* 0x0000000100007824 */ /* 0x100fe200078e0ac7 */
[C---:B------:R-:W-:Y:S01]  /*0480*/  LOP3.LUT P6, RZ, R86.reuse, 0x7, RZ, 0xc0, !PT ;  /* 0x0000000756ff7812 */ /* 0x040fe200078cc0ff */
[----:B------:R-:W-:Y:S01]  /*0490*/  ULDC.64 UR4, c[0x0][0x2a0] ;  /* 0x0000a80000047ab9 */ /* 0x000fe20000000a00 */
[----:B------:R-:W-:Y:S01]  /*04a0*/  LEA.HI R7, R7, R86, RZ, 0x3 ;  /* 0x0000005607077211 */ /* 0x000fe200078f18ff */
[----:B------:R-:W-:Y:S01]  /*04b0*/  ULDC UR6, c[0x0][0x270] ;  /* 0x00009c0000067ab9 */ /* 0x000fe20000000800 */
[----:B------:R-:W-:Y:S01]  /*04c0*/  SHF.R.S32.HI R15, RZ, 0x1f, R199 ;  /* 0x0000001fff0f7819 */ /* 0x000fe200000114c7 */
[----:B------:R-:W-:Y:S01]  /*04d0*/  IMAD R8, R9, UR6, R38 ;  /* 0x0000000609087c24 */ /* 0x000fe2000f8e0226 */
[----:B------:R-:W-:Y:S01]  /*04e0*/  LOP3.LUT R13, R7, 0x1ffffff8, RZ, 0xc0, !PT ;  /* 0x1ffffff8070d7812 */ /* 0x000fe200078ec0ff */
[----:B------:R-:W-:Y:S01]  /*04f0*/  BSSY B0, `(.L_x_3565) ;  /* 0x000002f000007945 */ /* 0x000fe20003800000 */
[----:B------:R-:W-:Y:S01]  /*0500*/  SHF.R.S32.HI R7, RZ, 0x3, R7 ;  /* 0x00000003ff077819 */ /* 0x000fe20000011407 */
[----:B------:R-:W2:Y:S01]  /*0510*/  @!P0 LDC.64 R2, c[0x0][0x290] ;  /* 0x0000a400ff028b82 */ /* 0x000ea20000000a00 */
[----:B------:R-:W-:Y:S01]  /*0520*/  @!P0 SHF.R.S32.HI R11, RZ, 0x1f, R9 ;  /* 0x0000001fff0b8819 */ /* 0x000fe20000011409 */
[----:B------:R-:W-:Y:S01]  /*0530*/  IMAD.IADD R86, R86, 0x1, -R13 ;  /* 0x0000000156567824 */ /* 0x000fe200078e0a0d */
[----:B------:R-:W-:-:S03]  /*0540*/  ISETP.GE.OR P5, PT, R7, R0, P6 ;  /* 0x000000000700720c */ /* 0x000fc600037a6670 */
[----:B------:R-:W-:-:S05]  /*0550*/  IMAD.SHL.U32 R86, R86, 0x8, RZ ;  /* 0x0000000856567824 */ /* 0x000fca00078e00ff */
[----:B------:R-:W-:-:S03]  /*0560*/  SHF.R.S32.HI R87, RZ, 0x1f, R86 ;  /* 0x0000001fff577819 */ /* 0x000fc60000011456 */
[----:B-1----:R-:W-:-:S04]  /*0570*/  IMAD.WIDE.U32 R86, R199, R4, R86 ;  /* 0x00000004c7567225 */ /* 0x002fc800078e0056 */
[----:B--2---:R-:W-:Y:S02]  /*0580*/  @!P0 IMAD R6, R11, R2, RZ ;  /* 0x000000020b068224 */ /* 0x004fe400078e02ff */
[----:B------:R-:W-:-:S04]  /*0590*/  @P0 IMAD.WIDE.U32 R10, R202, R4, RZ ;  /* 0x00000004ca0a0225 */ /* 0x000fc800078e00ff */
[----:B------:R-:W-:-:S04]  /*05a0*/  @!P0 IMAD.WIDE.U32 R12, R9, R2, RZ ;  /* 0x00000002090c8225 */ /* 0x000fc800078e00ff */
[----:B------:R-:W-:Y:S01]  /*05b0*/  @P0 IMAD R202, R202, R5, R11 ;  /* 0x00000005caca0224 */ /* 0x000fe200078e020b */
[----:B------:R-:W-:Y:S01]  /*05c0*/  @!P0 MOV R10, R12 ;  /* 0x0000000c000a8202 */ /* 0x000fe20000000f00 */
[----:B------:R-:W-:Y:S02]  /*05d0*/  VIADD R11, R7, 0x10 ;  /* 0x00000010070b7836 */ /* 0x000fe40000000000 */
[----:B------:R-:W-:Y:S01]  /*05e0*/  @!P0 IMAD R3, R9, R3, R6 ;  /* 0x0000000309038224 */ /* 0x000fe200078e0206 */
[----:B------:R-:W-:Y:S01]  /*05f0*/  SHF.R.S32.HI R6, RZ, 0x1f, R38 ;  /* 0x0000001fff067819 */ /* 0x000fe20000011426 */
[----:B------:R-:W-:Y:S01]  /*0600*/  IMAD R2, R15, R4, RZ ;  /* 0x000000040f027224 */ /* 0x000fe200078e02ff */
[-C--:B------:R-:W-:Y:S01]  /*0610*/  ISETP.GE.AND P2, PT, R11, R0.reuse, PT ;  /* 0x000000000b00720c */ /* 0x080fe20003f46270 */
[----:B------:R-:W-:Y:S01]  /*0620*/  @!P0 IMAD.IADD R202, R13, 0x1, R3 ;  /* 0x000000010dca8824 */ /* 0x000fe200078e0203 */
[----:B------:R-:W-:Y:S01]  /*0630*/  ISETP.GE.OR P4, PT, R11, R0, P6 ;  /* 0x000000000b00720c */ /* 0x000fe20003786670 */
[----:B------:R-:W-:Y:S01]  /*0640*/  IMAD R11, R199, R5, R2 ;  /* 0x00000005c70b7224 */ /* 0x000fe200078e0202 */
[----:B------:R-:W-:Y:S01]  /*0650*/  IADD3 R10, P0, R10, R86, RZ ;  /* 0x000000560a0a7210 */ /* 0x000fe20007f1e0ff */
[----:B------:R-:W-:Y:S01]  /*0660*/  VIADD R3, R7, 0x20 ;  /* 0x0000002007037836 */ /* 0x000fe20000000000 */
[----:B------:R-:W-:-:S02]  /*0670*/  SHF.R.S32.HI R9, RZ, 0x1f, R7 ;  /* 0x0000001fff097819 */ /* 0x000fc40000011407 */
[----:B------:R-:W-:Y:S02]  /*0680*/  IADD3.X R11, R202, R87, R11, P0, !PT ;  /* 0x00000057ca0b7210 */ /* 0x000fe400007fe40b */
[-C--:B------:R-:W-:Y:S02]  /*0690*/  ISETP.GE.AND P0, PT, R7, R0.reuse, PT ;  /* 0x000000000700720c */ /* 0x080fe40003f06270 */
[CC--:B------:R-:W-:Y:S02]  /*06a0*/  ISETP.GE.AND P1, PT, R3.reuse, R0.reuse, PT ;  /* 0x000000000300720c */ /* 0x0c0fe40003f26270 */
[----:B------:R-:W-:Y:S01]  /*06b0*/  ISETP.GE.OR P3, PT, R3, R0, P6 ;  /* 0x000000000300720c */ /* 0x000fe20003766670 */
[----:B------:R-:W-:-:S04]  /*06c0*/  IMAD R3, R6, UR4, RZ ;  /* 0x0000000406037c24 */ /* 0x000fc8000f8e02ff */
[C---:B------:R-:W-:Y:S02]  /*06d0*/  IMAD R3, R38.reuse, UR5, R3 ;  /* 0x0000000526037c24 */ /* 0x040fe4000f8e0203 */
[----:B------:R-:W-:Y:S01]  /*06e0*/  IMAD.WIDE.U32 R38, R38, UR4, R10 ;  /* 0x0000000426267c25 */ /* 0x000fe2000f8e000a */
[----:B------:R-:W-:-:S03]  /*06f0*/  ULDC UR4, c[0x0][0x2c4] ;  /* 0x0000b10000047ab9 */ /* 0x000fc60000000800 */
[----:B------:R-:W-:Y:S01]  /*0700*/  IMAD R8, R8, UR4, R199 ;  /* 0x0000000408087c24 */ /* 0x000fe2000f8e02c7 */
[----:B------:R-:W-:Y:S01]  /*0710*/  IADD3 R15, R39, R3, RZ ;  /* 0x00000003270f7210 */ /* 0x000fe20007ffe0ff */
[----:B------:R-:W-:Y:S06]  /*0720*/  @P0 BRA `(.L_x_3566) ;  /* 0x00000000002c0947 */ /* 0x000fec0003800000 */
[----:B------:R-:W-:Y:S01]  /*0730*/  MOV R14, R38 ;  /* 0x00000026000e7202 */ /* 0x000fe20000000f00 */
[----:B------:R-:W-:Y:S01]  /*0740*/  IMAD R2, R9, R4, RZ ;  /* 0x0000000409027224 */ /* 0x000fe200078e02ff */
[----:B------:R-:W-:-:S03]  /*0750*/  ULDC.64 UR4, c[0x0][0x280] ;  /* 0x0000a00000047ab9 */ /* 0x000fc60000000a00 */
[----:B------:R-:W-:-:S04]  /*0760*/  IMAD.WIDE.U32 R10, R7, R4, R14 ;  /* 0x00000004070a7225 */ /* 0x000fc800078e000e */
[----:B------:R-:W-:Y:S01]  /*0770*/  IMAD R2, R7, R5, R2 ;  /* 0x0000000507027224 */ /* 0x000fe200078e0202 */
[----:B------:R-:W-:-:S04]  /*0780*/  LEA R12, P0, R10, UR4, 0x1 ;  /* 0x000000040a0c7c11 */ /* 0x000fc8000f8008ff */
[----:B------:R-:W-:-:S04]  /*0790*/  IADD3 R2, R11, R2, RZ ;  /* 0x000000020b027210 */ /* 0x000fc80007ffe0ff */
[----:B------:R-:W-:-:S05]  /*07a0*/  LEA.HI.X R13, R10, UR5, R2, 0x1, P0 ;  /* 0x000000050a0d7c11 */ /* 0x000fca00080f0c02 */
[----:B------:R1:W-:Y:S04]  /*07b0*/  STG.E.128 desc[UR12][R12.64], RZ ;  /* 0x000000ff0c007986 */ /* 0x0003e8000c101d0c */
[----:B------:R1:W-:Y:S04]  /*07c0*/  STG.E.128 desc[UR12][R12.64+0x80], RZ ;  /* 0x000080ff0c007986 */ /* 0x0003e8000c101d0c */
[----:B------:R1:W-:Y:S02]  /*07d0*/  STG.E.128 desc[UR12][R12.64+0x100], RZ ;  /* 0x000100ff0c007986 */ /* 0x0003e4000c101d0c */
.L_x_3566:
[----:B------:R-:W-:Y:S05]  /*07e0*/  BSYNC B0 ;  /* 0x0000000000007941 */ /* 0x000fea0003800000 */
.L_x_3565:
[----:B------:R-:W-:Y:S01]  /*07f0*/  BSSY B0, `(.L_x_3567) ;  /* 0x0000012000007945 */ /* 0x000fe20003800000 */
[----:B------:R-:W-:Y:S02]  /*0800*/  IADD3 R6, P0, R8, R7, RZ ;  /* 0x0000000708067210 */ /* 0x000fe40007f1e0ff */
[----:B------:R-:W-:Y:S01]  /*0810*/  IADD3 R11, R7, 0x30, RZ ;  /* 0x00000030070b7810 */ /* 0x000fe20007ffe0ff */
[----:B------:R-:W-:Y:S05]  /*0820*/  @P2 BRA `(.L_x_3568) ;  /* 0x0000000000382947 */ /* 0x000fea0003800000 */
[----:B------:R-:W-:Y:S01]  /*0830*/  IADD3 R3, P2, R7, 0x10, RZ ;  /* 0x0000001007037810 */ /* 0x000fe20007f5e0ff */
[----:B-1----:R-:W-:Y:S01]  /*0840*/  IMAD.MOV.U32 R12, RZ, RZ, R38 ;  /* 0x000000ffff0c7224 */ /* 0x002fe200078e0026 */
[----:B------:R-:W-:-:S03]  /*0850*/  ULDC.64 UR4, c[0x0][0x280] ;  /* 0x0000a00000047ab9 */ /* 0x000fc60000000a00 */
[----:B------:R-:W-:-:S04]  /*0860*/  IMAD.X R13, RZ, RZ, R9, P2 ;  /* 0x000000ffff0d7224 */ /* 0x000fc800010e0609 */
[----:B------:R-:W-:Y:S01]  /*0870*/  IMAD R2, R13, R4, RZ ;  /* 0x000000040d027224 */ /* 0x000fe200078e02ff */
[----:B------:R-:W-:-:S03]  /*0880*/  MOV R13, R15 ;  /* 0x0000000f000d7202 */ /* 0x000fc60000000f00 */
[C---:B------:R-:W-:Y:S02]  /*0890*/  IMAD R2, R3.reuse, R5, R2 ;  /* 0x0000000503027224 */ /* 0x040fe400078e0202 */
[----:B------:R-:W-:-:S03]  /*08a0*/  IMAD.WIDE.U32 R12, R3, R4, R12 ;  /* 0x00000004030c7225 */ /* 0x000fc600078e000c */
[----:B------:R-:W-:Y:S02]  /*08b0*/  LEA R16, P2, R12, UR4, 0x1 ;  /* 0x000000040c107c11 */ /* 0x000fe4000f8408ff */
[----:B------:R-:W-:-:S04]  /*08c0*/  IADD3 R3, R13, R2, RZ ;  /* 0x000000020d037210 */ /* 0x000fc80007ffe0ff */
[----:B------:R-:W-:-:S05]  /*08d0*/  LEA.HI.X R17, R12, UR5, R3, 0x1, P2 ;  /* 0x000000050c117c11 */ /* 0x000fca00090f0c03 */
[----:B------:R2:W-:Y:S04]  /*08e0*/  STG.E.128 desc[UR12][R16.64], RZ ;  /* 0x000000ff10007986 */ /* 0x0005e8000c101d0c */
[----:B------:R2:W-:Y:S04]  /*08f0*/  STG.E.128 desc[UR12][R16.64+0x80], RZ ;  /* 0x000080ff10007986 */ /* 0x0005e8000c101d0c */
[----:B------:R2:W-:Y:S02]  /*0900*/  STG.E.128 desc[UR12][R16.64+0x100], RZ ;  /* 0x000100ff10007986 */ /* 0x0005e4000c101d0c */
.L_x_3568:
[----:B------:R-:W-:Y:S05]  /*0910*/  BSYNC B0 ;  /* 0x0000000000007941 */ /* 0x000fea0003800000 */
.L_x_3567:
[----:B------:R-:W-:Y:S01]  /*0920*/  BSSY B0, `(.L_x_3569) ;  /* 0x0000011000007945 */ /* 0x000fe20003800000 */
[----:B------:R-:W-:-:S03]  /*0930*/  ISETP.GE.AND P2, PT, R11, R0, PT ;  /* 0x000000000b00720c */ /* 0x000fc60003f46270 */
[----:B------:R-:W-:Y:S10]  /*0940*/  @P1 BRA `(.L_x_3570) ;  /* 0x0000000000381947 */ /* 0x000ff40003800000 */
        /* <DEDUP_REMOVED lines=8> */
[----:B--2---:R-:W-:Y:S02]  /*09d0*/  LEA R16, P1, R12, UR4, 0x1 ;  /* 0x000000040c107c11 */ /* 0x004fe4000f8208ff */
[----:B------:R-:W-:-:S04]  /*09e0*/  IADD3 R3, R13, R2, RZ ;  /* 0x000000020d037210 */ /* 0x000fc80007ffe0ff */
[----:B------:R-:W-:-:S05]  /*09f0*/  LEA.HI.X R17, R12, UR5, R3, 0x1, P1 ;  /* 0x000000050c117c11 */ /* 0x000fca00088f0c03 */
[----:B------:R3:W-:Y:S04]  /*0a00*/  STG.E.128 desc[UR12][R16.64], RZ ;  /* 0x000000ff10007986 */ /* 0x0007e8000c101d0c */
[----:B------:R3:W-:Y:S04]  /*0a10*/  STG.E.128 desc[UR12][R16.64+0x80], RZ ;  /* 0x000080ff10007986 */ /* 0x0007e8000c101d0c */
[----:B------:R3:W-:Y:S02]  /*0a20*/  STG.E.128 desc[UR12][R16.64+0x100], RZ ;  /* 0x000100ff10007986 */ /* 0x0007e4000c101d0c */
.L_x_3570:
[----:B------:R-:W-:Y:S05]  /*0a30*/  BSYNC B0 ;  /* 0x0000000000007941 */ /* 0x000fea0003800000 */
.L_x_3569:
[----:B------:R-:W-:Y:S04]  /*0a40*/  BSSY B0, `(.L_x_3571) ;  /* 0x000000f000007945 */ /* 0x000fe80003800000 */
[----:B------:R-:W-:Y:S05]  /*0a50*/  @P2 BRA `(.L_x_3572) ;  /* 0x0000000000342947 */ /* 0x000fea0003800000 */
[----:B------:R-:W-:Y:S01]  /*0a60*/  IADD3 R7, P1, R7, 0x30, RZ ;  /* 0x0000003007077810 */ /* 0x000fe20007f3e0ff */
[----:B------:R-:W-:Y:S01]  /*0a70*/  ULDC.64 UR4, c[0x0][0x280] ;  /* 0x0000a00000047ab9 */ /* 0x000fe20000000a00 */
[----:B------:R-:W-:Y:S02]  /*0a80*/  MOV R14, R38 ;  /* 0x00000026000e7202 */ /* 0x000fe40000000f00 */
[----:B------:R-:W-:-:S03]  /*0a90*/  IADD3.X R3, RZ, R9, RZ, P1, !PT ;  /* 0x00000009ff037210 */ /* 0x000fc60000ffe4ff */
[----:B------:R-:W-:-:S04]  /*0aa0*/  IMAD.WIDE.U32 R14, R7, R4, R14 ;  /* 0x00000004070e7225 */ /* 0x000fc800078e000e */
[----:B------:R-:W-:-:S04]  /*0ab0*/  IMAD R2, R3, R4, RZ ;  /* 0x0000000403027224 */ /* 0x000fc800078e02ff */
[----:B------:R-:W-:Y:S01]  /*0ac0*/  IMAD R5, R7, R5, R2 ;  /* 0x0000000507057224 */ /* 0x000fe200078e0202 */
[----:B------:R-:W-:-:S04]  /*0ad0*/  LEA R2, P1, R14, UR4, 0x1 ;  /* 0x000000040e027c11 */ /* 0x000fc8000f8208ff */
[----:B------:R-:W-:-:S04]  /*0ae0*/  IADD3 R5, R15, R5, RZ ;  /* 0x000000050f057210 */ /* 0x000fc80007ffe0ff */
[----:B------:R-:W-:-:S05]  /*0af0*/  LEA.HI.X R3, R14, UR5, R5, 0x1, P1 ;  /* 0x000000050e037c11 */ /* 0x000fca00088f0c05 */
[----:B------:R4:W-:Y:S04]  /*0b00*/  STG.E.128 desc[UR12][R2.64], RZ ;  /* 0x000000ff02007986 */ /* 0x0009e8000c101d0c */
[----:B------:R4:W-:Y:S04]  /*0b10*/  STG.E.128 desc[UR12][R2.64+0x80], RZ ;  /* 0x000080ff02007986 */ /* 0x0009e8000c101d0c */
[----:B------:R4:W-:Y:S02]  /*0b20*/  STG.E.128 desc[UR12][R2.64+0x100], RZ ;  /* 0x000100ff02007986 */ /* 0x0009e4000c101d0c */
.L_x_3572:
[----:B------:R-:W-:Y:S05]  /*0b30*/  BSYNC B0 ;  /* 0x0000000000007941 */ /* 0x000fea0003800000 */
.L_x_3571:
[----:B------:R-:W-:Y:S01]  /*0b40*/  ULDC.64 UR4, c[0x0][0x2b0] ;  /* 0x0000ac0000047ab9 */ /* 0x000fe20000000a00 */
[----:B------:R-:W-:Y:S01]  /*0b50*/  ISETP.GE.OR P6, PT, R11, R0, P6 ;  /* 0x000000000b00720c */ /* 0x000fe200037c6670 */
[----:B------:R-:W-:Y:S01]  /*0b60*/  @!P4 IMAD.MOV.U32 R7, RZ, RZ, 0x7f800000 ;  /* 0x7f800000ff07c424 */ /* 0x000fe200078e00ff */
[----:B------:R-:W-:Y:S01]  /*0b70*/  LEA.HI.X.SX32 R9, R8, R9, 0x1, P0 ;  /* 0x0000000908097211 */ /* 0x000fe200000f0eff */
[----:B------:R-:W-:Y:S01]  /*0b80*/  @!P3 IMAD.MOV.U32 R5, RZ, RZ, 0x7f800000 ;  /* 0x7f800000ff05b424 */ /* 0x000fe200078e00ff */
[----:B----4-:R-:W-:-:S04]  /*0b90*/  LEA R2, P0, R6, UR4, 0x2 ;  /* 0x0000000406027c11 */ /* 0x010fc8000f8010ff */
        /* <DEDUP_REMOVED lines=9> */
.L_x_3564:
[----:B------:R-:W1:Y:S01]  /*0c30*/  LDC.64 R2, c[0x0][0x368] ;  /* 0x0000da00ff027b82 */ /* 0x000e620000000a00 */
[----:B------:R-:W-:Y:S01]  /*0c40*/  IMAD.MOV.U32 R8, RZ, RZ, R9 ;  /* 0x000000ffff087224 */ /* 0x000fe200078e0009 */
[----:B------:R-:W-:Y:S01]  /*0c50*/  ULDC.64 UR4, c[0x0][0x370] ;  /* 0x0000dc0000047ab9 */ /* 0x000fe20000000a00 */
[----:B-1----:R-:W-:-:S04]  /*0c60*/  ISETP.NE.U32.AND P0, PT, R2, RZ, PT ;  /* 0x000000ff0200720c */ /* 0x002fc80003f05070 */
[----:B------:R-:W-:-:S13]  /*0c70*/  ISETP.NE.AND.EX P0, PT, R3, RZ, PT, P0 ;  /* 0x000000ff0300720c */ /* 0x000fda0003f05300 */
[----:B------:R-:W1:Y:S02]  /*0c80*/  @P0 LDC.64 R2, c[0x0][0x368] ;  /* 0x0000da00ff020b82 */ /* 0x000e640000000a00 */
[----:B-1----:R-:W-:-:S05]  /*0c90*/  @P0 IMAD.WIDE R2, R9, 0x4, R2 ;  /* 0x0000000409020825 */ /* 0x002fca00078e0202 */
[----:B------:R1:W5:Y:S01]  /*0ca0*/  @P0 LDG.E R8, desc[UR12][R2.64] ;  /* 0x0000000c02080981 */ /* 0x000362000c1e1900 */
[----:B------:R-:W-:Y:S02]  /*0cb0*/  ISETP.NE.U32.AND P0, PT, RZ, UR4, PT ;  /* 0x00000004ff007c0c */ /* 0x000fe4000bf05070 */
[----:B------:R-:W-:Y:S02]  /*0cc0*/  CS2R R206, SRZ ;  /* 0x0000000000ce7805 */ /* 0x000fe4000001ff00 */
[----:B------:R-:W-:Y:S02]  /*0cd0*/  PLOP3.LUT P6, PT, PT, PT, PT, 0x8, 0x0 ;  /* 0x000000000000781c */ /* 0x000fe40003fce170 */
[----:B------:R-:W-:-:S13]  /*0ce0*/  ISETP.NE.AND.EX P0, PT, RZ, UR5, PT, P0 ;  /* 0x00000005ff007c0c */ /* 0x000fda000bf05300 */
[----:B------:R-:W-:Y:S05]  /*0cf0*/  @!P0 BRA `(.L_x_3573) ;  /* 0x00000000002c8947 */ /* 0x000fea0003800000 */
        /* <DEDUP_REMOVED lines=11> */
.L_x_3573:
[----:B------:R-:W-:Y:S05]  /*0db0*/  @!P6 BRA `(.L_x_3574) ;  /* 0x000000040038e947 */ /* 0x000fea0003800000 */
[----:B-----5:R-:W2:Y:S01]  /*0dc0*/  LDC R8, c[0x0][0x380] ;  /* 0x0000e000ff087b82 */ /* 0x020ea20000000800 */
        /* <DEDUP_REMOVED lines=29> */
[----:B------:R-:W3:Y:S01]  /*0fa0*/  LDG.E R4, desc[UR12][R14.64] ;  /* 0x0000000c0e047981 */ /* 0x000ee2000c1e1900 */
[----:B--2---:R-:W-:-:S04]  /*0fb0*/  IABS R2, R7 ;  /* 0x0000000700027213 */ /* 0x004fc80000000000 */
[----:B------:R-:W2:Y:S08]  /*0fc0*/  I2F.RP R6, R2 ;  /* 0x0000000200067306 */ /* 0x000eb00000209400 */
[----:B--2---:R-:W2:Y:S02]  /*0fd0*/  MUFU.RCP R13, R6 ;  /* 0x00000006000d7308 */ /* 0x004ea40000001000 */
[----:B--2---:R-:W-:Y:S01]  /*0fe0*/  IADD3 R13, R13, 0xffffffe, RZ ;  /* 0x0ffffffe0d0d7810 */ /* 0x004fe20007ffe0ff */
[----:B------:R-:W-:-:S04]  /*0ff0*/  IMAD.MOV R6, RZ, RZ, -R11 ;  /* 0x000000ffff067224 */ /* 0x000fc800078e0a0b */
[----:B------:R-:W-:Y:S01]  /*1000*/  IMAD R25, R8, R6, R25 ;  /* 0x0000000608197224 */ /* 0x000fe200078e0219 */
[----:B------:R-:W2:Y:S04]  /*1010*/  F2I.FTZ.U32.TRUNC.NTZ R13, R13 ;  /* 0x0000000d000d7305 */ /* 0x000ea8000021f000 */
[----:B------:R-:W-:Y:S01]  /*1020*/  SHF.R.S32.HI R23, RZ, 0x1f, R25 ;  /* 0x0000001fff177819 */ /* 0x000fe20000011419 */
[----:B--2---:R-:W-:-:S04]  /*1030*/  IMAD.MOV R3, RZ, RZ, -R13 ;  /* 0x000000ffff037224 */ /* 0x004fc800078e0a0d */
[----:B------:R-:W-:Y:S01]  /*1040*/  IMAD R5, R3, R2, RZ ;  /* 0x0000000203057224 */ /* 0x000fe200078e02ff */
[----:B------:R-:W-:-:S03]  /*1050*/  IABS R3, R38 ;  /* 0x0000002600037213 */ /* 0x000fc60000000000 */
        /* <DEDUP_REMOVED lines=17> */
[----:B---3--:R-:W-:Y:S01]  /*1170*/  SHF.R.S32.HI R5, RZ, 0x1f, R4 ;  /* 0x0000001fff057819 */ /* 0x008fe20000011404 */
[----:B------:R-:W-:-:S04]  /*1180*/  IMAD.WIDE.U32 R10, R4, UR4, RZ ;  /* 0x00000004040a7c25 */ /* 0x000fc8000f8e00ff */
        /* <DEDUP_REMOVED lines=11> */
[----:B------:R-:W-:Y:S02]  /*1240*/  IMAD.IADD R11, R11, 0x1, R6 ;  /* 0x000000010b0b7824 */ /* 0x000fe400078e0206 */
[C---:B------:R-:W-:Y:S02]  /*1250*/  IMAD R7, R22.reuse, UR5, R7 ;  /* 0x0000000516077c24 */ /* 0x040fe4000f8e0207 */
[----:B------:R-:W-:Y:S01]  /*1260*/  IMAD.WIDE.U32 R82, R22, UR4, R10 ;  /* 0x0000000416527c25 */ /* 0x000fe2000f8e000a */
[----:B------:R-:W-:-:S04]  /*1270*/  IADD3 R10, R29, R3, RZ ;  /* 0x000000031d0a7210 */ /* 0x000fc80007ffe0ff */
[----:B------:R-:W-:Y:S01]  /*1280*/  IADD3 R6, R83, R7, RZ ;  /* 0x0000000753067210 */ /* 0x000fe20007ffe0ff */
[----:B------:R-:W-:Y:S06]  /*1290*/  BRA `(.L_x_3575) ;  /* 0x0000000400307947 */ /* 0x000fec0003800000 */
.L_x_3574:
        /* <DEDUP_REMOVED lines=49> */
.L_x_3576:
[----:B------:R-:W-:Y:S01]  /*15b0*/  @!P0 LOP3.LUT R22, RZ, R13, RZ, 0x33, !PT ;  /* 0x0000000dff168212 */ /* 0x000fe200078e33ff */
[----:B------:R-:W-:Y:S01]  /*15c0*/  IMAD R6, R23, R80, RZ ;  /* 0x0000005017067224 */ /* 0x000fe200078e02ff */
[----:B------:R-:W-:Y:S02]  /*15d0*/  MOV R13, R7 ;  /* 0x00000007000d7202 */ /* 0x000fe40000000f00 */
[----:B------:R-:W-:Y:S01]  /*15e0*/  SHF.R.S32.HI R19, RZ, 0x1f, R22 ;  /* 0x0000001fff137819 */ /* 0x000fe20000011416 */
[-C--:B------:R-:W-:Y:S01]  /*15f0*/  IMAD R7, R81, R25.reuse, R6 ;  /* 0x0000001951077224 */ /* 0x080fe200078e0206 */
[----:B------:R-:W-:Y:S01]  /*1600*/  @P3 IADD3 R10, R11, R10, RZ ;  /* 0x0000000a0b0a3210 */ /* 0x000fe20007ffe0ff */
[----:B------:R-:W-:-:S04]  /*1610*/  IMAD.WIDE.U32 R12, R80, R25, R12 ;  /* 0x00000019500c7225 */ /* 0x000fc800078e000c */
[----:B--2---:R-:W-:Y:S01]  /*1620*/  IMAD R6, R19, R2, RZ ;  /* 0x0000000213067224 */ /* 0x004fe200078e02ff */
[----:B------:R-:W-:Y:S01]  /*1630*/  IADD3 R13, R13, R7, RZ ;  /* 0x000000070d0d7210 */ /* 0x000fe20007ffe0ff */
[----:B-1----:R-:W-:-:S04]  /*1640*/  @P3 IMAD.WIDE.U32 R28, R10, R4, RZ ;  /* 0x000000040a1c3225 */ /* 0x002fc800078e00ff */
        /* <DEDUP_REMOVED lines=16> */
[----:B------:R-:W-:-:S07]  /*1750*/  IADD3 R10, R29, R3, RZ ;  /* 0x000000031d0a7210 */ /* 0x000fce0007ffe0ff */
.L_x_3575:
[----:B------:R-:W-:Y:S01]  /*1760*/  ISETP.NE.AND P3, PT, R202, -0x1, PT ;  /* 0xffffffffca00780c */ /* 0x000fe20003f65270 */
[----:B------:R-:W-:Y:S01]  /*1770*/  IMAD.IADD R199, R0, 0x1, -R199 ;  /* 0x0000000100c77824 */ /* 0x000fe200078e0ac7 */
[----:B------:R-:W-:Y:S01]  /*1780*/  SHF.R.S32.HI R7, RZ, 0x1f, R86 ;  /* 0x0000001fff077819 */ /* 0x000fe20000011456 */
[----:B------:R-:W-:Y:S01]  /*1790*/  ULDC.64 UR4, c[0x0][0x258] ;  /* 0x0000960000047ab9 */ /* 0x000fe20000000a00 */
[----:B------:R-:W-:Y:S01]  /*17a0*/  SHF.R.S32.HI R15, RZ, 0x1f, R38 ;  /* 0x0000001fff0f7819 */ /* 0x000fe20000011426 */
[----:B------:R-:W-:Y:S01]  /*17b0*/  ULDC.64 UR6, c[0x0][0x268] ;  /* 0x00009a0000067ab9 */ /* 0x000fe20000000a00 */
[----:B-----5:R-:W-:Y:S01]  /*17c0*/  LEA.HI R8, R7, R86, RZ, 0x3 ;  /* 0x0000005607087211 */ /* 0x020fe200078f18ff */
[----:B------:R-:W-:Y:S02]  /*17d0*/  IMAD R19, R19, UR6, RZ ;  /* 0x0000000613137c24 */ /* 0x000fe4000f8e02ff */
[----:B------:R-:W-:Y:S01]  /*17e0*/  IMAD R15, R15, UR4, RZ ;  /* 0x000000040f0f7c24 */ /* 0x000fe2000f8e02ff */
[----:B------:R-:W-:Y:S01]  /*17f0*/  SHF.R.S32.HI R20, RZ, 0x3, R8 ;  /* 0x00000003ff147819 */ /* 0x000fe20000011408 */
[----:B------:R-:W-:-:S02]  /*1800*/  IMAD R19, R22, UR7, R19 ;  /* 0x0000000716137c24 */ /* 0x000fc4000f8e0213 */
[----:B------:R-:W1:Y:S01]  /*1810*/  @!P3 LDC.64 R2, c[0x0][0x228] ;  /* 0x00008a00ff02bb82 */ /* 0x000e620000000a00 */
[----:B------:R-:W-:Y:S01]  /*1820*/  @!P3 SHF.R.S32.HI R11, RZ, 0x1f, R9 ;  /* 0x0000001fff0bb819 */ /* 0x000fe20000011409 */
[C---:B------:R-:W-:Y:S01]  /*1830*/  VIADD R24, R20.reuse, 0x10 ;  /* 0x0000001014187836 */ /* 0x040fe20000000000 */
[CC--:B------:R-:W-:Y:S01]  /*1840*/  ISETP.GE.AND P0, PT, R20.reuse, R199.reuse, PT ;  /* 0x000000c71400720c */ /* 0x0c0fe20003f06270 */
[C---:B------:R-:W-:Y:S01]  /*1850*/  VIADD R16, R20.reuse, 0x30 ;  /* 0x0000003014107836 */ /* 0x040fe20000000000 */
[--C-:B------:R-:W-:Y:S01]  /*1860*/  SHF.R.S32.HI R21, RZ, 0x1f, R20.reuse ;  /* 0x0000001fff157819 */ /* 0x100fe20000011414 */
[----:B------:R-:W-:Y:S01]  /*1870*/  VIADD R18, R20, 0x20 ;  /* 0x0000002014127836 */ /* 0x000fe20000000000 */
[-C--:B------:R-:W-:Y:S01]  /*1880*/  ISETP.GE.AND P5, PT, R24, R199.reuse, PT ;  /* 0x000000c71800720c */ /* 0x080fe20003fa6270 */
[----:B------:R-:W2:Y:S01]  /*1890*/  @P3 LDC.64 R4, c[0x0][0x240] ;  /* 0x00009000ff043b82 */ /* 0x000ea20000000a00 */
[-C--:B------:R-:W-:Y:S01]  /*18a0*/  ISETP.GE.AND P1, PT, R16, R199.reuse, PT ;  /* 0x000000c71000720c */ /* 0x080fe20003f26270 */
[----:B------:R-:W-:Y:S01]  /*18b0*/  IMAD R15, R38, UR5, R15 ;  /* 0x00000005260f7c24 */ /* 0x000fe2000f8e020f */
[----:B------:R-:W-:Y:S01]  /*18c0*/  ISETP.GE.AND P2, PT, R18, R199, PT ;  /* 0x000000c71200720c */ /* 0x000fe20003f46270 */
[----:B------:R-:W-:Y:S01]  /*18d0*/  IMAD.WIDE R40, R41, 0x40, R20 ;  /* 0x0000004029287825 */ /* 0x000fe200078e0214 */
[----:B------:R-:W-:-:S03]  /*18e0*/  UMOV UR5, 0x400 ;  /* 0x0000040000057882 */ /* 0x000fc60000000000 */
[----:B------:R-:W-:-:S04]  /*18f0*/  IMAD R85, R21, R80, RZ ;  /* 0x0000005015557224 */ /* 0x000fc800078e02ff */
[----:B------:R-:W3:Y:S01]  /*1900*/  @!P5 S2R R32, SR_CgaCtaId ;  /* 0x000000000020d919 */ /* 0x000ee20000008800 */
[----:B------:R-:W-:Y:S02]  /*1910*/  IMAD R85, R20, R81, R85 ;  /* 0x0000005114557224 */ /* 0x000fe400078e0255 */
[----:B-1----:R-:W-:Y:S01]  /*1920*/  @!P3 IMAD R0, R11, R2, RZ ;  /* 0x000000020b00b224 */ /* 0x002fe200078e02ff */
[----:B------:R-:W1:Y:S03]  /*1930*/  @!P1 S2R R26, SR_CgaCtaId ;  /* 0x00000000001a9919 */ /* 0x000e660000008800 */
[----:B------:R-:W-:Y:S01]  /*1940*/  @!P3 IMAD R0, R9, R3, R0 ;  /* 0x000000030900b224 */ /* 0x000fe200078e0200 */
[----:B------:R-:W4:Y:S01]  /*1950*/  @!P2 S2R R30, SR_CgaCtaId ;  /* 0x00000000001ea919 */ /* 0x000f220000008800 */
[----:B--2---:R-:W-:-:S04]  /*1960*/  @P3 IMAD.WIDE.U32 R12, R202, R4, RZ ;  /* 0x00000004ca0c3225 */ /* 0x004fc800078e00ff */
[----:B------:R-:W-:Y:S02]  /*1970*/  @P3 IMAD R5, R202, R5, R13 ;  /* 0x00000005ca053224 */ /* 0x000fe400078e020d */
[----:B------:R-:W-:Y:S02]  /*1980*/  @P3 IMAD.MOV.U32 R3, RZ, RZ, R12 ;  /* 0x000000ffff033224 */ /* 0x000fe400078e000c */
[----:B------:R-:W-:Y:S01]  /*1990*/  @!P3 IMAD.WIDE.U32 R12, R9, R2, RZ ;  /* 0x00000002090cb225 */ /* 0x000fe200078e00ff */
[----:B------:R-:W-:-:S03]  /*19a0*/  LOP3.LUT R9, R8, 0xfffffff8, RZ, 0xc0, !PT ;  /* 0xfffffff808097812 */ /* 0x000fc600078ec0ff */
[----:B------:R-:W-:Y:S02]  /*19b0*/  @!P3 IMAD.IADD R5, R13, 0x1, R0 ;  /* 0x000000010d05b824 */ /* 0x000fe400078e0200 */
[----:B------:R-:W-:Y:S02]  /*19c0*/  IMAD.IADD R0, R86, 0x1, -R9 ;  /* 0x0000000156007824 */ /* 0x000fe400078e0a09 */
[----:B------:R-:W-:Y:S01]  /*19d0*/  @!P3 IMAD.MOV.U32 R3, RZ, RZ, R12 ;  /* 0x000000ffff03b224 */ /* 0x000fe200078e000c */
[----:B------:R-:W2:Y:S01]  /*19e0*/  @!P0 LDC.64 R8, c[0x0][0x240] ;  /* 0x00009000ff088b82 */ /* 0x000ea20000000a00 */
[----:B------:R-:W-:Y:S02]  /*19f0*/  IMAD.SHL.U32 R204, R0, 0x8, RZ ;  /* 0x0000000800cc7824 */ /* 0x000fe400078e00ff */
[----:B------:R-:W-:-:S03]  /*1a00*/  IMAD.SHL.U32 R13, R20, 0x40, RZ ;  /* 0x00000040140d7824 */ /* 0x000fc600078e00ff */
[C---:B------:R-:W-:Y:S02]  /*1a10*/  IADD3 R28, P3, R204.reuse, R28, RZ ;  /* 0x0000001ccc1c7210 */ /* 0x040fe40007f7e0ff */
[----:B------:R-:W-:Y:S02]  /*1a20*/  SHF.R.S32.HI R11, RZ, 0x1f, R204 ;  /* 0x0000001fff0b7819 */ /* 0x000fe400000114cc */
[----:B------:R-:W-:Y:S02]  /*1a30*/  LOP3.LUT R13, R13, 0x1c0, RZ, 0xc0, !PT ;  /* 0x000001c00d0d7812 */ /* 0x000fe400078ec0ff */
[C---:B------:R-:W-:Y:S01]  /*1a40*/  IADD3 R82, P4, R204.reuse, R82, RZ ;  /* 0x00000052cc527210 */ /* 0x040fe20007f9e0ff */
[C---:B------:R-:W-:Y:S01]  /*1a50*/  IMAD.X R29, R11.reuse, 0x1, R10, P3 ;  /* 0x000000010b1d7824 */ /* 0x040fe200018e060a */
[----:B------:R-:W-:Y:S02]  /*1a60*/  IADD3 R4, P3, R204, R3, RZ ;  /* 0x00000003cc047210 */ /* 0x000fe40007f7e0ff */
[----:B------:R-:W-:Y:S01]  /*1a70*/  SHF.R.U32.HI R2, RZ, 0x3, R13 ;  /* 0x00000003ff027819 */ /* 0x000fe2000001160d */
[C---:B------:R-:W-:Y:S01]  /*1a80*/  IMAD.X R83, R11.reuse, 0x1, R6, P4 ;  /* 0x000000010b537824 */ /* 0x040fe200020e0606 */
[----:B------:R-:W-:Y:S01]  /*1a90*/  @!P5 MOV R3, 0x400 ;  /* 0x000004000003d802 */ /* 0x000fe20000000f00 */
[----:B------:R-:W-:Y:S01]  /*1aa0*/  IMAD.X R5, R11, 0x1, R5, P3 ;  /* 0x000000010b057824 */ /* 0x000fe200018e0605 */
[----:B------:R-:W-:Y:S01]  /*1ab0*/  LOP3.LUT R17, R13, 0x38, R204, 0xf8, !PT ;  /* 0x000000380d117812 */ /* 0x000fe200078ef8cc */
[----:B------:R-:W-:Y:S01]  /*1ac0*/  IMAD.WIDE.U32 R82, R20, R80, R82 ;  /* 0x0000005014527225 */ /* 0x000fe200078e0052 */
[----:B---3--:R-:W-:-:S02]  /*1ad0*/  @!P5 LEA R32, R32, R3, 0x18 ;  /* 0x000000032020d211 */ /* 0x008fc400078ec0ff */
[----:B------:R-:W-:Y:S01]  /*1ae0*/  LOP3.LUT R17, R17, R2, RZ, 0x3c, !PT ;  /* 0x0000000211117212 */ /* 0x000fe200078e3cff */
[----:B------:R-:W-:Y:S01]  /*1af0*/  IMAD.WIDE.U32 R38, R38, UR4, R4 ;  /* 0x0000000426267c25 */ /* 0x000fe2000f8e0004 */
[----:B------:R-:W3:Y:S01]  /*1b00*/  @!P5 LDC.64 R2, c[0x0][0x240] ;  /* 0x00009000ff02db82 */ /* 0x000ee20000000a00 */
[----:B------:R-:W-:Y:S02]  /*1b10*/  LEA.HI R6, R7, R86, RZ, 0x6 ;  /* 0x0000005607067211 */ /* 0x000fe400078f30ff */
[-C--:B--2---:R-:W-:Y:S01]  /*1b20*/  @!P0 IMAD R10, R41, R8.reuse, RZ ;  /* 0x00000008290a8224 */ /* 0x084fe200078e02ff */
[----:B------:R-:W-:Y:S01]  /*1b30*/  @!P2 MOV R13, 0x400 ;  /* 0x00000400000da802 */ /* 0x000fe20000000f00 */
[----:B------:R-:W-:Y:S01]  /*1b40*/  IMAD.IADD R39, R39, 0x1, R15 ;  /* 0x0000000127277824 */ /* 0x000fe200078e020f */
[----:B------:R-:W-:Y:S01]  /*1b50*/  @!P1 MOV R11, 0x400 ;  /* 0x00000400000b9802 */ /* 0x000fe20000000f00 */
[----:B------:R-:W-:Y:S01]  /*1b60*/  IMAD.SHL.U32 R6, R6, 0x8, RZ ;  /* 0x0000000806067824 */ /* 0x000fe200078e00ff */
[----:B------:R-:W2:Y:S01]  /*1b70*/  @!P0 LDC.64 R4, c[0x0][0x210] ;  /* 0x00008400ff048b82 */ /* 0x000ea20000000a00 */
[C---:B------:R-:W-:Y:S01]  /*1b80*/  @!P5 IADD3 R36, P3, R40.reuse, 0x10, RZ ;  /* 0x000000102824d810 */ /* 0x040fe20007f7e0ff */
[C---:B------:R-:W-:Y:S01]  /*1b90*/  @!P0 IMAD R10, R40.reuse, R9, R10 ;  /* 0x00000009280a8224 */ /* 0x040fe200078e020a */
[C---:B------:R-:W-:Y:S01]  /*1ba0*/  @!P2 IADD3 R31, P4, R40.reuse, 0x20, RZ ;  /* 0x00000020281fa810 */ /* 0x040fe20007f9e0ff */
[----:B------:R-:W-:Y:S01]  /*1bb0*/  @!P0 IMAD.WIDE.U32 R34, R40, R8, R38 ;  /* 0x0000000828228225 */ /* 0x000fe200078e0026 */
[----:B-1----:R-:W-:-:S02]  /*1bc0*/  @!P1 LEA R26, R26, R11, 0x18 ;  /* 0x0000000b1a1a9211 */ /* 0x002fc400078ec0ff */
[----:B------:R-:W-:Y:S01]  /*1bd0*/  LOP3.LUT R17, R17, 0xfffffe00, R6, 0xf8, !PT ;  /* 0xfffffe0011117812 */ /* 0x000fe200078ef806 */
[----:B------:R-:W1:Y:S01]  /*1be0*/  S2UR UR4, SR_CgaCtaId ;  /* 0x00000000000479c3 */ /* 0x000e620000008800 */
[----:B----4-:R-:W-:Y:S01]  /*1bf0*/  @!P2 LEA R30, R30, R13, 0x18 ;  /* 0x0000000d1e1ea211 */ /* 0x010fe200078ec0ff */
[----:B------:R-:W-:Y:S02]  /*1c00*/  IMAD.SHL.U32 R6, R133, 0x40, RZ ;  /* 0x0000004085067824 */ /* 0x000fe400078e00ff */
[--C-:B------:R-:W-:Y:S01]  /*1c10*/  @!P5 IMAD.X R11, RZ, RZ, R41.reuse, P3 ;  /* 0x000000ffff0bd224 */ /* 0x100fe200018e0629 */
[----:B------:R-:W-:Y:S01]  /*1c20*/  @!P1 IADD3 R33, P3, R40, 0x30, RZ ;  /* 0x0000003028219810 */ /* 0x000fe20007f7e0ff */
[----:B------:R-:W-:Y:S02]  /*1c30*/  @!P2 IMAD.X R27, RZ, RZ, R41, P4 ;  /* 0x000000ffff1ba224 */ /* 0x000fe400020e0629 */
[----:B------:R-:W4:Y:S01]  /*1c40*/  @!P2 LDC.64 R12, c[0x0][0x240] ;  /* 0x00009000ff0cab82 */ /* 0x000f220000000a00 */
[----:B------:R-:W-:-:S02]  /*1c50*/  @!P0 IMAD.IADD R10, R35, 0x1, R10 ;  /* 0x00000001230a8824 */ /* 0x000fc400078e020a */
[----:B---3--:R-:W-:Y:S02]  /*1c60*/  @!P5 IMAD R11, R11, R2, RZ ;  /* 0x000000020b0bd224 */ /* 0x008fe400078e02ff */
[----:B------:R-:W-:Y:S02]  /*1c70*/  @!P1 IMAD.X R35, RZ, RZ, R41, P3 ;  /* 0x000000ffff239224 */ /* 0x000fe400018e0629 */
[----:B------:R-:W-:Y:S01]  /*1c80*/  @!P5 IMAD.MOV.U32 R42, RZ, RZ, R38 ;  /* 0x000000ffff2ad224 */ /* 0x000fe200078e0026 */
[----:B------:R-:W3:Y:S01]  /*1c90*/  @!P5 LDC.64 R14, c[0x0][0x210] ;  /* 0x00008400ff0edb82 */ /* 0x000ee20000000a00 */
[----:B--2---:R-:W-:Y:S01]  /*1ca0*/  @!P0 LEA R40, P4, R34, R4, 0x1 ;  /* 0x0000000422288211 */ /* 0x004fe200078808ff */
[----:B------:R-:W-:Y:S02]  /*1cb0*/  VIADD R4, R6, 0xffffffc0 ;  /* 0xffffffc006047836 */ /* 0x000fe40000000000 */
[----:B------:R-:W-:Y:S01]  /*1cc0*/  @!P5 IMAD.MOV.U32 R43, RZ, RZ, R39 ;  /* 0x000000ffff2bd224 */ /* 0x000fe200078e0027 */
[----:B------:R-:W-:Y:S01]  /*1cd0*/  @!P0 LEA.HI.X R41, R34, R5, R10, 0x1, P4 ;  /* 0x0000000522298211 */ /* 0x000fe200020f0c0a */
[----:B------:R-:W-:-:S02]  /*1ce0*/  IMAD.IADD R5, R89, 0x1, -R4 ;  /* 0x0000000159057824 */ /* 0x000fc400078e0a04 */
[----:B------:R-:W2:Y:S01]  /*1cf0*/  @!P1 LDC.64 R8, c[0x0][0x240] ;  /* 0x00009000ff089b82 */ /* 0x000ea20000000a00 */
[----:B-1----:R-:W-:Y:S01]  /*1d00*/  ULEA UR4, UR4, UR5, 0x18 ;  /* 0x0000000504047291 */ /* 0x002fe2000f8ec03f */
[----:B------:R-:W-:Y:S01]  /*1d10*/  @!P5 IMAD R34, R36, R3, R11 ;  /* 0x000000032422d224 */ /* 0x000fe200078e020b */
[-C--:B------:R-:W-:Y:S01]  /*1d20*/  ISETP.GE.AND P4, PT, R20, R5.reuse, PT ;  /* 0x000000051400720c */ /* 0x080fe20003f86270 */
[----:B------:R-:W-:Y:S01]  /*1d30*/  @!P5 IMAD.WIDE.U32 R42, R36, R2, R42 ;  /* 0x00000002242ad225 */ /* 0x000fe200078e002a */
[----:B------:R-:W-:Y:S02]  /*1d40*/  ISETP.GE.AND P3, PT, R24, R5, PT ;  /* 0x000000051800720c */ /* 0x000fe40003f66270 */
[----:B------:R-:W-:Y:S01]  /*1d50*/  LEA R203, R17, UR4, 0x1 ;  /* 0x0000000411cb7c11 */ /* 0x000fe2000f8e08ff */
[----:B------:R-:W1:Y:S01]  /*1d60*/  @!P2 LDC.64 R10, c[0x0][0x210] ;  /* 0x00008400ff0aab82 */ /* 0x000e620000000a00 */
[----:B----4-:R-:W-:Y:S02]  /*1d70*/  @!P2 IMAD R36, R27, R12, RZ ;  /* 0x0000000c1b24a224 */ /* 0x010fe400078e02ff */
[----:B------:R-:W-:Y:S01]  /*1d80*/  @!P5 IMAD.IADD R34, R43, 0x1, R34 ;  /* 0x000000012b22d824 */ /* 0x000fe200078e0222 */
[----:B------:R-:W-:Y:S01]  /*1d90*/  @!PT LDS RZ, [RZ] ;  /* 0x00000000fffff984 */ /* 0x000fe20000000800 */
[----:B------:R-:W-:Y:S01]  /*1da0*/  @!PT LDS RZ, [RZ] ;  /* 0x00000000fffff984 */ /* 0x000fe20000000800 */
[----:B------:R-:W-:Y:S01]  /*1db0*/  @!PT LDS RZ, [RZ] ;  /* 0x00000000fffff984 */ /* 0x000fe20000000800 */
[----:B------:R-:W-:Y:S01]  /*1dc0*/  @!P0 LDGSTS.E.BYPASS.LTC128B.128 [R203], desc[UR12][R40.64] ;  /* 0x0000000028cb8fae */ /* 0x000fe2000b901d4c */
[----:B------:R-:W-:-:S02]  /*1dd0*/  @!P2 IMAD R13, R31, R13, R36 ;  /* 0x0000000d1f0da224 */ /* 0x000fc400078e0224 */
[C---:B------:R-:W-:Y:S01]  /*1de0*/  @!P2 IMAD R30, R17.reuse, 0x2, R30 ;  /* 0x00000002111ea824 */ /* 0x040fe200078e021e */
[----:B------:R-:W4:Y:S01]  /*1df0*/  @!P1 LDC.64 R2, c[0x0][0x210] ;  /* 0x00008400ff029b82 */ /* 0x000f220000000a00 */
[----:B------:R-:W-:Y:S01]  /*1e00*/  @!P0 LDGSTS.E.BYPASS.LTC128B.128 [R203+0x2000], desc[UR12][R40.64+0x80] ;  /* 0x0200008028cb8fae */ /* 0x000fe2000b901d4c */
[----:B------:R-:W-:Y:S02]  /*1e10*/  @!P1 IMAD R26, R17, 0x2, R26 ;  /* 0x00000002111a9824 */ /* 0x000fe400078e021a */
[----:B------:R-:W-:Y:S01]  /*1e20*/  IMAD.IADD R85, R83, 0x1, R85 ;  /* 0x0000000153557824 */ /* 0x000fe200078e0255 */
[----:B------:R1:W-:Y:S01]  /*1e30*/  @!P0 LDGSTS.E.BYPASS.LTC128B.128 [R203+0x4000], desc[UR12][R40.64+0x100] ;  /* 0x0400010028cb8fae */ /* 0x0003e2000b901d4c */
[----:B---3--:R-:W-:Y:S01]  /*1e40*/  @!P5 LEA R44, P0, R42, R14, 0x1 ;  /* 0x0000000e2a2cd211 */ /* 0x008fe200078008ff */
[----:B------:R-:W-:Y:S01]  /*1e50*/  IMAD.WIDE.U32 R28, R22, UR6, R28 ;  /* 0x00000006161c7c25 */ /* 0x000fe2000f8e001c */
[----:B------:R-:W-:Y:S02]  /*1e60*/  ULDC.64 UR6, c[0x0][0x220] ;  /* 0x0000880000067ab9 */ /* 0x000fe40000000a00 */
[----:B------:R-:W-:Y:S01]  /*1e70*/  @!P5 LEA.HI.X R45, R42, R15, R34, 0x1, P0 ;  /* 0x0000000f2a2dd211 */ /* 0x000fe200000f0c22 */
[----:B--2---:R-:W-:-:S02]  /*1e80*/  @!P1 IMAD R14, R35, R8, RZ ;  /* 0x00000008230e9224 */ /* 0x004fc400078e02ff */
[----:B------:R-:W-:Y:S02]  /*1e90*/  @!P5 IMAD R15, R17, 0x2, R32 ;  /* 0x00000002110fd824 */ /* 0x000fe400078e0220 */
[----:B------:R-:W-:Y:S02]  /*1ea0*/  @!P1 IMAD R14, R33, R9, R14 ;  /* 0x00000009210e9224 */ /* 0x000fe400078e020e */
[----:B------:R-:W-:Y:S01]  /*1eb0*/  IMAD.WIDE.U32 R34, R80, 0x20, RZ ;  /* 0x0000002050227825 */ /* 0x000fe200078e00ff */
[----:B------:R-:W-:Y:S03]  /*1ec0*/  @!P5 LDGSTS.E.BYPASS.LTC128B.128 [R15+0x800], desc[UR12][R44.64] ;  /* 0x008000002c0fdfae */ /* 0x000fe6000b901d4c */
[----:B------:R-:W-:Y:S01]  /*1ed0*/  IMAD.IADD R29, R29, 0x1, R19 ;  /* 0x000000011d1d7824 */ /* 0x000fe200078e0213 */
[----:B------:R-:W-:Y:S04]  /*1ee0*/  @!P5 LDGSTS.E.BYPASS.LTC128B.128 [R15+0x2800], desc[UR12][R44.64+0x80] ;  /* 0x028000802c0fdfae */ /* 0x000fe8000b901d4c */
[----:B------:R2:W-:Y:S01]  /*1ef0*/  @!P5 LDGSTS.E.BYPASS.LTC128B.128 [R15+0x4800], desc[UR12][R44.64+0x100] ;  /* 0x048001002c0fdfae */ /* 0x0005e2000b901d4c */
[----:B------:R-:W-:Y:S01]  /*1f00*/  IADD3 R25, P5, R20, R25, RZ ;  /* 0x0000001914197210 */ /* 0x000fe20007fbe0ff */
[----:B-1----:R-:W-:-:S02]  /*1f10*/  @!P2 IMAD.MOV.U32 R40, RZ, RZ, R38 ;  /* 0x000000ffff28a224 */ /* 0x002fc400078e0026 */
[--C-:B------:R-:W-:Y:S02]  /*1f20*/  @!P2 IMAD.MOV.U32 R41, RZ, RZ, R39.reuse ;  /* 0x000000ffff29a224 */ /* 0x100fe400078e0027 */
[----:B------:R-:W-:Y:S02]  /*1f30*/  @!P1 IMAD.WIDE.U32 R38, R33, R8, R38 ;  /* 0x0000000821269225 */ /* 0x000fe400078e0026 */
[----:B------:R-:W1:Y:S02]  /*1f40*/  @!P4 LDC.64 R8, c[0x0][0x218] ;  /* 0x00008600ff08cb82 */ /* 0x000e640000000a00 */
[----:B------:R-:W-:Y:S02]  /*1f50*/  @!P2 IMAD.WIDE.U32 R40, R31, R12, R40 ;  /* 0x0000000c1f28a225 */ /* 0x000fe400078e0028 */
[----:B------:R-:W3:Y:S02]  /*1f60*/  @!P4 S2R R12, SR_CgaCtaId ;  /* 0x00000000000cc919 */ /* 0x000ee40000008800 */
[----:B------:R-:W-:Y:S01]  /*1f70*/  @!P2 IMAD.IADD R13, R41, 0x1, R13 ;  /* 0x00000001290da824 */ /* 0x000fe200078e020d */
[----:B------:R-:W-:Y:S01]  /*1f80*/  @!P2 LEA R10, P0, R40, R10, 0x1 ;  /* 0x0000000a280aa211 */ /* 0x000fe200078008ff */
[----:B------:R-:W-:-:S02]  /*1f90*/  @!P1 IMAD.IADD R14, R39, 0x1, R14 ;  /* 0x00000001270e9824 */ /* 0x000fc400078e020e */
[----:B------:R-:W-:Y:S01]  /*1fa0*/  IMAD.X R23, R21, 0x1, R23, P5 ;  /* 0x0000000115177824 */ /* 0x000fe200028e0617 */
[----:B------:R-:W-:Y:S02]  /*1fb0*/  @!P2 LEA.HI.X R11, R40, R11, R13, 0x1, P0 ;  /* 0x0000000b280ba211 */ /* 0x000fe400000f0c0d */
[----:B----4-:R-:W-:Y:S01]  /*1fc0*/  @!P1 LEA R32, P0, R38, R2, 0x1 ;  /* 0x0000000226209211 */ /* 0x010fe200078008ff */
[----:B------:R-:W4:Y:S01]  /*1fd0*/  @!P3 S2R R13, SR_CgaCtaId ;  /* 0x00000000000db919 */ /* 0x000f220000008800 */
[----:B------:R-:W-:Y:S02]  /*1fe0*/  ISETP.GE.AND P5, PT, R24, R5, PT ;  /* 0x000000051800720c */ /* 0x000fe40003fa6270 */
[----:B------:R-:W-:Y:S01]  /*1ff0*/  @!P1 LEA.HI.X R33, R38, R3, R14, 0x1, P0 ;  /* 0x0000000326219211 */ /* 0x000fe200000f0c0e */
[----:B------:R-:W-:Y:S01]  /*2000*/  @!P2 LDGSTS.E.BYPASS.LTC128B.128 [R30+0x1000], desc[UR12][R10.64] ;  /* 0x010000000a1eafae */ /* 0x000fe2000b901d4c */
[-C--:B------:R-:W-:Y:S01]  /*2010*/  ISETP.GE.AND P0, PT, R18, R5.reuse, PT ;  /* 0x000000051200720c */ /* 0x080fe20003f06270 */
[----:B------:R-:W3:Y:S01]  /*2020*/  @!P3 LDC.64 R2, c[0x0][0x218] ;  /* 0x00008600ff02bb82 */ /* 0x000ee20000000a00 */
[----:B------:R-:W-:Y:S01]  /*2030*/  @!P3 MOV R24, 0x400 ;  /* 0x000004000018b802 */ /* 0x000fe20000000f00 */
[----:B------:R-:W-:Y:S04]  /*2040*/  @!P2 LDGSTS.E.BYPASS.LTC128B.128 [R30+0x3000], desc[UR12][R10.64+0x80] ;  /* 0x030000800a1eafae */ /* 0x000fe8000b901d4c */
[----:B------:R1:W-:Y:S01]  /*2050*/  @!P2 LDGSTS.E.BYPASS.LTC128B.128 [R30+0x5000], desc[UR12][R10.64+0x100] ;  /* 0x050001000a1eafae */ /* 0x0003e2000b901d4c */
[----:B------:R-:W-:-:S03]  /*2060*/  ISETP.GE.AND P2, PT, R16, R5, PT ;  /* 0x000000051000720c */ /* 0x000fc60003f46270 */
[----:B------:R-:W-:Y:S04]  /*2070*/  @!P1 LDGSTS.E.BYPASS.LTC128B.128 [R26+0x1800], desc[UR12][R32.64] ;  /* 0x01800000201a9fae */ /* 0x000fe8000b901d4c */
[----:B------:R-:W-:Y:S04]  /*2080*/  @!P1 LDGSTS.E.BYPASS.LTC128B.128 [R26+0x3800], desc[UR12][R32.64+0x80] ;  /* 0x03800080201a9fae */ /* 0x000fe8000b901d4c */
[----:B------:R3:W-:Y:S02]  /*2090*/  @!P1 LDGSTS.E.BYPASS.LTC128B.128 [R26+0x5800], desc[UR12][R32.64+0x100] ;  /* 0x05800100201a9fae */ /* 0x0007e4000b901d4c */
[----:B------:R-:W-:Y:S01]  /*20a0*/  @!P2 IMAD.MOV.U32 R84, RZ, RZ, R82 ;  /* 0x000000ffff54a224 */ /* 0x000fe200078e0052 */
[----:B------:R-:W3:Y:S01]  /*20b0*/  @!P0 S2R R14, SR_CgaCtaId ;  /* 0x00000000000e8919 */ /* 0x000ee20000008800 */
[----:B----4-:R-:W-:-:S05]  /*20c0*/  @!P3 LEA R24, R13, R24, 0x18 ;  /* 0x000000180d18b211 */ /* 0x010fca00078ec0ff */
[C---:B--2---:R-:W-:Y:S01]  /*20d0*/  @!P3 IMAD R15, R17.reuse, 0x2, R24 ;  /* 0x00000002110fb824 */ /* 0x044fe200078e0218 */
[----:B-1----:R-:W-:Y:S02]  /*20e0*/  @!P4 MOV R11, 0x400 ;  /* 0x00000400000bc802 */ /* 0x002fe40000000f00 */
[----:B------:R-:W-:Y:S02]  /*20f0*/  @!P4 LEA R30, P1, R82, R8, 0x1 ;  /* 0x00000008521ec211 */ /* 0x000fe400078208ff */
[----:B---3--:R-:W-:Y:S02]  /*2100*/  @!P4 LEA R8, R12, R11, 0x18 ;  /* 0x0000000b0c08c211 */ /* 0x008fe400078ec0ff */
[----:B------:R-:W1:Y:S01]  /*2110*/  @!P0 LDC.64 R10, c[0x0][0x218] ;  /* 0x00008600ff0a8b82 */ /* 0x000e620000000a00 */
[----:B------:R-:W2:Y:S01]  /*2120*/  @!P2 S2R R12, SR_CgaCtaId ;  /* 0x00000000000ca919 */ /* 0x000ea20000008800 */
[----:B------:R-:W-:Y:S01]  /*2130*/  @!P4 LEA.HI.X R31, R82, R9, R85, 0x1, P1 ;  /* 0x00000009521fc211 */ /* 0x000fe200008f0c55 */
[----:B------:R-:W-:Y:S01]  /*2140*/  @!P4 IMAD R21, R17, 0x2, R8 ;  /* 0x000000021115c824 */ /* 0x000fe200078e0208 */
[----:B------:R-:W-:-:S04]  /*2150*/  @!P3 LEA R9, P1, R80, R82, 0x4 ;  /* 0x000000525009b211 */ /* 0x000fc800078220ff */
[----:B------:R-:W-:Y:S01]  /*2160*/  @!P3 LEA.HI.X R26, R80, R85, R81, 0x4, P1 ;  /* 0x00000055501ab211 */ /* 0x000fe200008f2451 */
[----:B------:R-:W-:Y:S01]  /*2170*/  @!P4 LDGSTS.E.BYPASS.LTC128B.128 [R21+0x6000], desc[UR12][R30.64] ;  /* 0x060000001e15cfae */ /* 0x000fe2000b901d4c */
[----:B------:R-:W-:-:S03]  /*2180*/  @!P3 LEA R32, P1, R9, R2, 0x1 ;  /* 0x000000020920b211 */ /* 0x000fc600078208ff */
[----:B------:R-:W-:Y:S01]  /*2190*/  @!P4 LDGSTS.E.BYPASS.LTC128B.128 [R21+0x8000], desc[UR12][R30.64+0x80] ;  /* 0x080000801e15cfae */ /* 0x000fe2000b901d4c */
[----:B------:R-:W-:Y:S01]  /*21a0*/  @!P3 LEA.HI.X R33, R9, R3, R26, 0x1, P1 ;  /* 0x000000030921b211 */ /* 0x000fe200008f0c1a */
[----:B------:R-:W-:Y:S01]  /*21b0*/  IMAD.SHL.U32 R3, R81, 0x20, RZ ;  /* 0x0000002051037824 */ /* 0x000fe200078e00ff */
[----:B------:R-:W-:Y:S01]  /*21c0*/  @!P0 IADD3 R13, P1, R82, R34, RZ ;  /* 0x00000022520d8210 */ /* 0x000fe20007f3e0ff */
[----:B------:R-:W3:Y:S01]  /*21d0*/  @!P2 LDC.64 R8, c[0x0][0x218] ;  /* 0x00008600ff08ab82 */ /* 0x000ee20000000a00 */
[----:B------:R-:W-:Y:S01]  /*21e0*/  @!P4 LDGSTS.E.BYPASS.LTC128B.128 [R21+0xa000], desc[UR12][R30.64+0x100] ;  /* 0x0a0001001e15cfae */ /* 0x000fe2000b901d4c */
[----:B------:R-:W-:Y:S01]  /*21f0*/  ISETP.GE.AND P4, PT, R18, R5, PT ;  /* 0x000000051200720c */ /* 0x000fe20003f86270 */
[----:B------:R-:W-:Y:S01]  /*2200*/  @!P2 IMAD.WIDE.U32 R18, R80, 0x30, R84 ;  /* 0x000000305012a825 */ /* 0x000fe200078e0054 */
[----:B------:R-:W-:Y:S01]  /*2210*/  @!P0 IADD3.X R22, R85, R35, R3, P1, !PT ;  /* 0x0000002355168210 */ /* 0x000fe20000ffe403 */
[----:B------:R-:W-:Y:S01]  /*2220*/  @!P3 LDGSTS.E.BYPASS.LTC128B.128 [R15+0x6800], desc[UR12][R32.64] ;  /* 0x06800000200fbfae */ /* 0x000fe2000b901d4c */
[----:B-1----:R-:W-:-:S02]  /*2230*/  @!P0 LEA R26, P1, R13, R10, 0x1 ;  /* 0x0000000a0d1a8211 */ /* 0x002fc400078208ff */
[----:B------:R-:W1:Y:S01]  /*2240*/  LDC.64 R2, c[0x0][0x250] ;  /* 0x00009400ff027b82 */ /* 0x000e620000000a00 */
[----:B------:R-:W-:Y:S01]  /*2250*/  @!P3 LDGSTS.E.BYPASS.LTC128B.128 [R15+0x8800], desc[UR12][R32.64+0x80] ;  /* 0x08800080200fbfae */ /* 0x000fe2000b901d4c */
[----:B------:R-:W-:Y:S02]  /*2260*/  @!P0 LEA.HI.X R27, R13, R11, R22, 0x1, P1 ;  /* 0x0000000b0d1b8211 */ /* 0x000fe400008f0c16 */
[----:B------:R-:W-:Y:S01]  /*2270*/  @!P0 MOV R13, 0x400 ;  /* 0x00000400000d8802 */ /* 0x000fe20000000f00 */
[----:B------:R-:W-:Y:S01]  /*2280*/  @!P3 LDGSTS.E.BYPASS.LTC128B.128 [R15+0xa800], desc[UR12][R32.64+0x100] ;  /* 0x0a800100200fbfae */ /* 0x000fe2000b901d4c */
[----:B------:R-:W-:Y:S02]  /*2290*/  @!P2 MOV R11, 0x400 ;  /* 0x00000400000ba802 */ /* 0x000fe40000000f00 */
[----:B------:R-:W-:Y:S02]  /*22a0*/  @!P0 LEA R14, R14, R13, 0x18 ;  /* 0x0000000d0e0e8211 */ /* 0x000fe400078ec0ff */
[----:B--2---:R-:W-:-:S02]  /*22b0*/  @!P2 LEA R12, R12, R11, 0x18 ;  /* 0x0000000b0c0ca211 */ /* 0x004fc400078ec0ff */
[-C--:B------:R-:W-:Y:S01]  /*22c0*/  ISETP.GE.AND P1, PT, R20, R5.reuse, PT ;  /* 0x000000051400720c */ /* 0x080fe20003f26270 */
[----:B------:R-:W-:Y:S01]  /*22d0*/  @!P0 IMAD R11, R17, 0x2, R14 ;  /* 0x00000002110b8824 */ /* 0x000fe200078e020e */
[----:B------:R-:W-:Y:S01]  /*22e0*/  ISETP.GE.AND P3, PT, R16, R5, PT ;  /* 0x000000051000720c */ /* 0x000fe20003f66270 */
[----:B------:R-:W-:Y:S02]  /*22f0*/  @!P2 IMAD R5, R81, 0x30, RZ ;  /* 0x000000305105a824 */ /* 0x000fe400078e02ff */
[----:B------:R-:W-:Y:S01]  /*2300*/  @!P2 IMAD R17, R17, 0x2, R12 ;  /* 0x000000021111a824 */ /* 0x000fe200078e020c */
[----:B------:R-:W-:Y:S01]  /*2310*/  @!P0 LDGSTS.E.BYPASS.LTC128B.128 [R11+0x7000], desc[UR12][R26.64] ;  /* 0x070000001a0b8fae */ /* 0x000fe2000b901d4c */
[----:B------:R-:W-:Y:S01]  /*2320*/  @!P2 IMAD.IADD R14, R19, 0x1, R5 ;  /* 0x00000001130ea824 */ /* 0x000fe200078e0205 */
[----:B------:R-:W-:Y:S01]  /*2330*/  LEA.HI R5, R7, R86, RZ, 0x4 ;  /* 0x0000005607057211 */ /* 0x000fe200078f20ff */
[----:B------:R-:W-:Y:S01]  /*2340*/  IMAD.SHL.U32 R12, R0, 0x40, RZ ;  /* 0x00000040000c7824 */ /* 0x000fe200078e00ff */
[----:B------:R-:W-:Y:S01]  /*2350*/  @!P0 LDGSTS.E.BYPASS.LTC128B.128 [R11+0x9000], desc[UR12][R26.64+0x80] ;  /* 0x090000801a0b8fae */ /* 0x000fe2000b901d4c */
[----:B-1----:R-:W-:Y:S01]  /*2360*/  IMAD R10, R23, R2, RZ ;  /* 0x00000002170a7224 */ /* 0x002fe200078e02ff */
[----:B------:R-:W-:Y:S01]  /*2370*/  LEA.HI R7, R7, R86, RZ, 0x5 ;  /* 0x0000005607077211 */ /* 0x000fe200078f28ff */
[----:B------:R-:W-:Y:S01]  /*2380*/  IMAD.WIDE.U32 R28, R25, R2, R28 ;  /* 0x00000002191c7225 */ /* 0x000fe200078e001c */
[----:B------:R1:W-:Y:S01]  /*2390*/  @!P0 LDGSTS.E.BYPASS.LTC128B.128 [R11+0xb000], desc[UR12][R26.64+0x100] ;  /* 0x0b0001001a0b8fae */ /* 0x0003e2000b901d4c */
[----:B---3--:R-:W-:-:S02]  /*23a0*/  @!P2 LEA R22, P0, R18, R8, 0x1 ;  /* 0x000000081216a211 */ /* 0x008fc400078008ff */
[----:B------:R-:W-:Y:S02]  /*23b0*/  IMAD R10, R25, R3, R10 ;  /* 0x00000003190a7224 */ /* 0x000fe400078e020a */
[----:B------:R-:W-:Y:S01]  /*23c0*/  @!P2 LEA.HI.X R23, R18, R9, R14, 0x1, P0 ;  /* 0x000000091217a211 */ /* 0x000fe200000f0c0e */
[----:B------:R-:W-:Y:S01]  /*23d0*/  IMAD.SHL.U32 R14, R20, 0x8, RZ ;  /* 0x00000008140e7824 */ /* 0x000fe200078e00ff */
[----:B------:R-:W-:Y:S01]  /*23e0*/  LOP3.LUT R9, R5, 0xfffffff0, RZ, 0xc0, !PT ;  /* 0xfffffff005097812 */ /* 0x000fe200078ec0ff */
[----:B------:R-:W-:Y:S01]  /*23f0*/  IMAD.IADD R10, R29, 0x1, R10 ;  /* 0x000000011d0a7824 */ /* 0x000fe200078e020a */
[----:B------:R-:W-:Y:S01]  /*2400*/  LEA R200, P0, R28, UR6, 0x1 ;  /* 0x000000061cc87c11 */ /* 0x000fe2000f8008ff */
[----:B------:R-:W-:Y:S01]  /*2410*/  @!P2 LDGSTS.E.BYPASS.LTC128B.128 [R17+0x7800], desc[UR12][R22.64] ;  /* 0x078000001611afae */ /* 0x000fe2000b901d4c */
[----:B------:R-:W-:Y:S02]  /*2420*/  IMAD.SHL.U32 R8, R3, 0x20, RZ ;  /* 0x0000002003087824 */ /* 0x000fe400078e00ff */
[----:B------:R-:W-:Y:S01]  /*2430*/  IMAD.IADD R9, R86, 0x1, -R9 ;  /* 0x0000000156097824 */ /* 0x000fe200078e0a09 */
[----:B------:R-:W-:Y:S01]  /*2440*/  @!P2 LDGSTS.E.BYPASS.LTC128B.128 [R17+0x9800], desc[UR12][R22.64+0x80] ;  /* 0x098000801611afae */ /* 0x000fe2000b901d4c */
[----:B------:R-:W-:Y:S01]  /*2450*/  LEA.HI.X R201, R28, UR7, R10, 0x1, P0 ;  /* 0x000000071cc97c11 */ /* 0x000fe200080f0c0a */
[----:B------:R-:W-:Y:S01]  /*2460*/  IMAD.SHL.U32 R86, R86, 0x2, RZ ;  /* 0x0000000256567824 */ /* 0x000fe200078e00ff */
[----:B------:R-:W-:Y:S01]  /*2470*/  SHF.R.S32.HI R10, RZ, 0x4, R5 ;  /* 0x00000004ff0a7819 */ /* 0x000fe20000011405 */
[----:B------:R2:W-:Y:S01]  /*2480*/  @!P2 LDGSTS.E.BYPASS.LTC128B.128 [R17+0xb800], desc[UR12][R22.64+0x100] ;  /* 0x0b8001001611afae */ /* 0x0005e2000b901d4c */
[----:B------:R-:W-:-:S03]  /*2490*/  SHF.R.S32.HI R88, RZ, 0x1f, R9 ;  /* 0x0000001fff587819 */ /* 0x000fc60000011409 */
[----:B------:R-:W0:Y:S01]  /*24a0*/  LDGDEPBAR ;  /* 0x00000000000079af */ /* 0x000e220000000000 */
[----:B------:R-:W-:Y:S02]  /*24b0*/  LEA.HI R88, R88, R9, RZ, 0x3 ;  /* 0x0000000958587211 */ /* 0x000fe400078f18ff */
[----:B-1----:R-:W-:Y:S02]  /*24c0*/  LEA.HI R11, R5, R10, RZ, 0x1 ;  /* 0x0000000a050b7211 */ /* 0x002fe400078f08ff */
[----:B------:R-:W-:Y:S01]  /*24d0*/  LOP3.LUT R5, R12, 0x1c0, RZ, 0xc0, !PT ;  /* 0x000001c00c057812 */ /* 0x000fe200078ec0ff */
[----:B------:R-:W-:Y:S01]  /*24e0*/  IMAD.WIDE.U32 R12, R2, 0x20, RZ ;  /* 0x00000020020c7825 */ /* 0x000fe200078e00ff */
[C---:B------:R-:W-:Y:S02]  /*24f0*/  LOP3.LUT R16, R88.reuse, 0xfffffff8, RZ, 0xc0, !PT ;  /* 0xfffffff858107812 */ /* 0x040fe400078ec0ff */
[----:B------:R-:W-:Y:S01]  /*2500*/  LOP3.LUT R14, R5, 0x8, R14, 0xf8, !PT ;  /* 0x00000008050e7812 */ /* 0x000fe200078ef80e */
[----:B------:R-:W-:Y:S01]  /*2510*/  IMAD.SHL.U32 R88, R88, 0x40, RZ ;  /* 0x0000004058587824 */ /* 0x000fe200078e00ff */
[----:B------:R-:W-:Y:S01]  /*2520*/  LOP3.LUT R11, R11, 0xfffffffe, RZ, 0xc0, !PT ;  /* 0xfffffffe0b0b7812 */ /* 0x000fe200078ec0ff */
[----:B------:R-:W-:Y:S01]  /*2530*/  IMAD.IADD R16, R9, 0x1, -R16 ;  /* 0x0000000109107824 */ /* 0x000fe200078e0a10 */
[----:B------:R-:W-:-:S02]  /*2540*/  SHF.R.U32.HI R5, RZ, 0x3, R5 ;  /* 0x00000003ff057819 */ /* 0x000fc40000011605 */
[----:B------:R-:W-:Y:S01]  /*2550*/  @!P5 IADD3 R12, P0, R200, R12, RZ ;  /* 0x0000000cc80cd210 */ /* 0x000fe20007f1e0ff */
[----:B------:R-:W-:Y:S01]  /*2560*/  IMAD.IADD R10, R10, 0x1, -R11 ;  /* 0x000000010a0a7824 */ /* 0x000fe200078e0a0b */
[----:B------:R-:W-:Y:S01]  /*2570*/  LOP3.LUT R197, R14, R5, RZ, 0x3c, !PT ;  /* 0x000000050ec57212 */ /* 0x000fe200078e3cff */
[----:B------:R-:W-:Y:S01]  /*2580*/  IMAD.SHL.U32 R87, R16, 0x40, RZ ;  /* 0x0000004010577824 */ /* 0x000fe200078e00ff */
[----:B------:R-:W-:Y:S01]  /*2590*/  @!P5 IADD3.X R13, R201, R13, R8, P0, !PT ;  /* 0x0000000dc90dd210 */ /* 0x000fe200007fe408 */
[----:B------:R-:W-:Y:S01]  /*25a0*/  IMAD.SHL.U32 R8, R10, 0x8, RZ ;  /* 0x000000080a087824 */ /* 0x000fe200078e00ff */
[----:B------:R-:W-:Y:S01]  /*25b0*/  LOP3.LUT R88, R88, 0xfffffe00, RZ, 0xc0, !PT ;  /* 0xfffffe0058587812 */ /* 0x000fe200078ec0ff */
[----:B------:R-:W-:-:S04]  /*25c0*/  DEPBAR.LE SB0, 0x0 ;  /* 0x000080000000791a */ /* 0x000fc80000000000 */
[----:B------:R-:W-:Y:S01]  /*25d0*/  BAR.SYNC.DEFER_BLOCKING 0x0 ;  /* 0x0000000000007b1d */ /* 0x000fe20000010000 */
[----:B------:R-:W-:Y:S01]  /*25e0*/  IMAD R197, R10, 0x200, R197 ;  /* 0x000002000ac57824 */ /* 0x000fe200078e02c5 */
[----:B------:R-:W-:Y:S01]  /*25f0*/  LOP3.LUT R87, R87, 0x1c0, RZ, 0xc0, !PT ;  /* 0x000001c057577812 */ /* 0x000fe200078ec0ff */
[----:B------:R-:W-:Y:S02]  /*2600*/  @!P3 IMAD R5, R3, 0x60, RZ ;  /* 0x000000600305b824 */ /* 0x000fe400078e02ff */
[----:B------:R-:W-:Y:S01]  /*2610*/  @!P3 IMAD.WIDE.U32 R10, R2, 0x60, R200 ;  /* 0x00000060020ab825 */ /* 0x000fe200078e00c8 */
[----:B------:R-:W-:Y:S02]  /*2620*/  LOP3.LUT R8, R87, 0x8, R8, 0xf8, !PT ;  /* 0x0000000857087812 */ /* 0x000fe400078ef808 */
[----:B------:R-:W-:Y:S01]  /*2630*/  SHF.R.U32.HI R87, RZ, 0x3, R87 ;  /* 0x00000003ff577819 */ /* 0x000fe20000011657 */
[----:B------:R-:W-:Y:S01]  /*2640*/  @!P3 IMAD.IADD R15, R11, 0x1, R5 ;  /* 0x000000010b0fb824 */ /* 0x000fe200078e0205 */
[----:B------:R-:W-:Y:S01]  /*2650*/  SHF.R.S32.HI R5, RZ, 0x5, R7 ;  /* 0x00000005ff057819 */ /* 0x000fe20000011407 */
[----:B------:R-:W-:Y:S01]  /*2660*/  @!P3 IMAD.MOV.U32 R14, RZ, RZ, R10 ;  /* 0x000000ffff0eb224 */ /* 0x000fe200078e000a */
[----:B------:R-:W-:Y:S01]  /*2670*/  LOP3.LUT R87, R8, R87, RZ, 0x3c, !PT ;  /* 0x0000005708577212 */ /* 0x000fe200078e3cff */
[----:B------:R-:W-:Y:S01]  /*2680*/  IMAD.MOV.U32 R7, RZ, RZ, 0x10 ;  /* 0x00000010ff077424 */ /* 0x000fe200078e00ff */
[----:B------:R-:W-:Y:S01]  /*2690*/  LEA R197, R197, UR4, 0x1 ;  /* 0x00000004c5c57c11 */ /* 0x000fe2000f8e08ff */
[----:B------:R-:W-:-:S02]  /*26a0*/  IMAD R198, R5, 0x400, R88 ;  /* 0x0000040005c67824 */ /* 0x000fc400078e0258 */
[----:B------:R-:W-:Y:S02]  /*26b0*/  IMAD.MOV.U32 R5, RZ, RZ, 0x20 ;  /* 0x00000020ff057424 */ /* 0x000fe400078e00ff */
[----:B------:R-:W-:Y:S02]  /*26c0*/  IMAD.IADD R198, R87, 0x1, R198 ;  /* 0x0000000157c67824 */ /* 0x000fe400078e02c6 */
[----:B------:R-:W-:Y:S01]  /*26d0*/  VIADD R195, R197, 0x6020 ;  /* 0x00006020c5c37836 */ /* 0x000fe20000000000 */
[----:B------:R-:W-:Y:S02]  /*26e0*/  @P1 STS.128 [R203+0xc000], RZ ;  /* 0x00c000ffcb001388 */ /* 0x000fe40000000c00 */
[----:B------:R-:W-:Y:S02]  /*26f0*/  LEA R198, R198, UR4, 0x1 ;  /* 0x00000004c6c67c11 */ /* 0x000fe4000f8e08ff */
[----:B------:R-:W-:Y:S04]  /*2700*/  @P1 STS.128 [R203+0xe000], RZ ;  /* 0x00e000ffcb001388 */ /* 0x000fe80000000c00 */
[----:B------:R-:W-:Y:S04]  /*2710*/  @P1 STS.128 [R203+0x10000], RZ ;  /* 0x010000ffcb001388 */ /* 0x000fe80000000c00 */
[----:B------:R-:W-:Y:S01]  /*2720*/  @!PT LDS RZ, [RZ] ;  /* 0x00000000fffff984 */ /* 0x000fe20000000800 */
[----:B------:R-:W-:Y:S01]  /*2730*/  @!PT LDS RZ, [RZ] ;  /* 0x00000000fffff984 */ /* 0x000fe20000000800 */
[----:B------:R-:W-:Y:S01]  /*2740*/  @!PT LDS RZ, [RZ] ;  /* 0x00000000fffff984 */ /* 0x000fe20000000800 */
[----:B------:R-:W-:Y:S04]  /*2750*/  @!P1 LDGSTS.E.BYPASS.LTC128B.128 [R203+0xc000], desc[UR12][R200.64] ;  /* 0x0c000000c8cb9fae */ /* 0x000fe8000b901d4c */
[----:B------:R-:W-:Y:S04]  /*2760*/  @!P1 LDGSTS.E.BYPASS.LTC128B.128 [R203+0xe000], desc[UR12][R200.64+0x80] ;  /* 0x0e000080c8cb9fae */ /* 0x000fe8000b901d4c */
[----:B------:R-:W-:Y:S01]  /*2770*/  @!P1 LDGSTS.E.BYPASS.LTC128B.128 [R203+0x10000], desc[UR12][R200.64+0x100] ;  /* 0x10000100c8cb9fae */ /* 0x000fe2000b901d4c */
[----:B------:R-:W-:-:S02]  /*2780*/  R2P PR, R16, 0x6 ;  /* 0x0000000610007804 */ /* 0x000fc40000000000 */
[C---:B------:R-:W-:Y:S01]  /*2790*/  @!P4 LEA R16, P0, R2.reuse, R200, 0x6 ;  /* 0x000000c80210c211 */ /* 0x040fe200078030ff */
[----:B------:R-:W-:Y:S02]  /*27a0*/  @P5 STS.128 [R203+0xc800], RZ ;  /* 0x00c800ffcb005388 */ /* 0x000fe40000000c00 */
[----:B------:R-:W-:Y:S02]  /*27b0*/  SEL R7, R7, 0xfffffff0, !P1 ;  /* 0xfffffff007077807 */ /* 0x000fe40004800000 */
[----:B--2---:R-:W-:Y:S01]  /*27c0*/  @!P4 LEA.HI.X R17, R2, R201, R3, 0x6, P0 ;  /* 0x000000c90211c211 */ /* 0x004fe200000f3403 */
[----:B------:R-:W-:Y:S01]  /*27d0*/  @P5 STS.128 [R203+0xe800], RZ ;  /* 0x00e800ffcb005388 */ /* 0x000fe20000000c00 */
[----:B------:R-:W-:Y:S01]  /*27e0*/  SEL R5, R5, 0xffffffe0, !P2 ;  /* 0xffffffe005057807 */ /* 0x000fe20005000000 */
[----:B------:R-:W-:Y:S01]  /*27f0*/  IMAD R196, R7, 0x2, R198 ;  /* 0x0000000207c47824 */ /* 0x000fe200078e02c6 */
[----:B------:R-:W-:Y:S01]  /*2800*/  R2P PR, R0, 0x6 ;  /* 0x0000000600007804 */ /* 0x000fe20000000000 */
[----:B------:R-:W-:Y:S01]  /*2810*/  @P5 STS.128 [R203+0x10800], RZ ;  /* 0x010800ffcb005388 */ /* 0x000fe20000000c00 */
[----:B------:R-:W-:-:S02]  /*2820*/  VIADD R0, R197, 0x6000 ;  /* 0x00006000c5007836 */ /* 0x000fc40000000000 */
[C---:B------:R-:W-:Y:S01]  /*2830*/  IMAD R194, R5.reuse, 0x2, R198 ;  /* 0x0000000205c27824 */ /* 0x040fe200078e02c6 */
[----:B------:R-:W-:Y:S01]  /*2840*/  @!PT LDS RZ, [RZ] ;  /* 0x00000000fffff984 */ /* 0x000fe20000000800 */
[----:B------:R-:W-:Y:S01]  /*2850*/  @!PT LDS RZ, [RZ] ;  /* 0x00000000fffff984 */ /* 0x000fe20000000800 */
[----:B------:R-:W-:Y:S01]  /*2860*/  @!PT LDS RZ, [RZ] ;  /* 0x00000000fffff984 */ /* 0x000fe20000000800 */
[----:B------:R-:W-:Y:S01]  /*2870*/  @!P5 LDGSTS.E.BYPASS.LTC128B.128 [R203+0xc800], desc[UR12][R12.64] ;  /* 0x0c8000000ccbdfae */ /* 0x000fe2000b901d4c */
[----:B------:R-:W-:-:S03]  /*2880*/  IMAD R193, R5, 0x2, R196 ;  /* 0x0000000205c17824 */ /* 0x000fc600078e02c4 */
[----:B------:R-:W-:Y:S04]  /*2890*/  @!P5 LDGSTS.E.BYPASS.LTC128B.128 [R203+0xe800], desc[UR12][R12.64+0x80] ;  /* 0x0e8000800ccbdfae */ /* 0x000fe8000b901d4c */
[----:B------:R-:W-:Y:S01]  /*28a0*/  @!P5 LDGSTS.E.BYPASS.LTC128B.128 [R203+0x10800], desc[UR12][R12.64+0x100] ;  /* 0x108001000ccbdfae */ /* 0x000fe2000b901d4c */
[----:B------:R-:W-:Y:S02]  /*28b0*/  @P1 VIADD R195, R0, 0xffffffe0 ;  /* 0xffffffe000c31836 */ /* 0x000fe40000000000 */
[----:B------:R-:W-:Y:S01]  /*28c0*/  IMAD.MOV.U32 R0, RZ, RZ, 0x40 ;  /* 0x00000040ff007424 */ /* 0x000fe200078e00ff */
[----:B------:R-:W-:Y:S01]  /*28d0*/  @P4 STS.128 [R203+0xd000], RZ ;  /* 0x00d000ffcb004388 */ /* 0x000fe20000000c00 */
[C---:B------:R-:W-:Y:S02]  /*28e0*/  VIADD R187, R195.reuse, 0x800 ;  /* 0x00000800c3bb7836 */ /* 0x040fe40000000000 */
[C---:B------:R-:W-:Y:S01]  /*28f0*/  VIADD R186, R195.reuse, 0x1000 ;  /* 0x00001000c3ba7836 */ /* 0x040fe20000000000 */
[----:B------:R-:W-:Y:S01]  /*2900*/  @P4 STS.128 [R203+0xf000], RZ ;  /* 0x00f000ffcb004388 */ /* 0x000fe20000000c00 */
[----:B------:R-:W-:Y:S01]  /*2910*/  SEL R0, R0, 0xffffffc0, !P2 ;  /* 0xffffffc000007807 */ /* 0x000fe20005000000 */
[----:B------:R-:W-:-:S02]  /*2920*/  VIADD R185, R195, 0x1800 ;  /* 0x00001800c3b97836 */ /* 0x000fc40000000000 */
[----:B------:R-:W-:Y:S01]  /*2930*/  @P4 STS.128 [R203+0x11000], RZ ;  /* 0x011000ffcb004388 */ /* 0x000fe20000000c00 */
[----:B------:R-:W-:Y:S02]  /*2940*/  VIADD R183, R195, 0x2000 ;  /* 0x00002000c3b77836 */ /* 0x000fe40000000000 */
[----:B------:R-:W-:Y:S01]  /*2950*/  IMAD.IADD R191, R197, 0x1, R0 ;  /* 0x00000001c5bf7824 */ /* 0x000fe200078e0200 */
[----:B------:R-:W-:Y:S01]  /*2960*/  @!PT LDS RZ, [RZ] ;  /* 0x00000000fffff984 */ /* 0x000fe20000000800 */
[----:B------:R-:W-:Y:S01]  /*2970*/  @!PT LDS RZ, [RZ] ;  /* 0x00000000fffff984 */ /* 0x000fe20000000800 */
[----:B------:R-:W-:Y:S01]  /*2980*/  @!PT LDS RZ, [RZ] ;  /* 0x00000000fffff984 */ /* 0x000fe20000000800 */
[----:B------:R-:W-:Y:S01]  /*2990*/  @!P4 LDGSTS.E.BYPASS.LTC128B.128 [R203+0xd000], desc[UR12][R16.64] ;  /* 0x0d00000010cbcfae */ /* 0x000fe2000b901d4c */
[----:B------:R-:W-:Y:S01]  /*29a0*/  IMAD.IADD R184, R0, 0x1, R195 ;  /* 0x0000000100b87824 */ /* 0x000fe200078e02c3 */
[----:B------:R-:W-:Y:S01]  /*29b0*/  LOP3.LUT R0, R86, 0x6, RZ, 0xc0, !PT ;  /* 0x0000000656007812 */ /* 0x000fe200078ec0ff */
[C---:B------:R-:W-:Y:S01]  /*29c0*/  VIADD R182, R195.reuse, 0x2800 ;  /* 0x00002800c3b67836 */ /* 0x040fe20000000000 */
[----:B------:R-:W-:Y:S01]  /*29d0*/  @!P4 LDGSTS.E.BYPASS.LTC128B.128 [R203+0xf000], desc[UR12][R16.64+0x80] ;  /* 0x0f00008010cbcfae */ /* 0x000fe2000b901d4c */
[----:B------:R-:W-:Y:S02]  /*29e0*/  VIADD R181, R195, 0x3000 ;  /* 0x00003000c3b57836 */ /* 0x000fe40000000000 */
[----:B------:R-:W-:Y:S01]  /*29f0*/  IMAD R0, R133, 0x40, R0 ;  /* 0x0000004085007824 */ /* 0x000fe200078e0200 */
[----:B------:R1:W-:Y:S01]  /*2a00*/  @!P4 LDGSTS.E.BYPASS.LTC128B.128 [R203+0x11000], desc[UR12][R16.64+0x100] ;  /* 0x1100010010cbcfae */ /* 0x0003e2000b901d4c */
[----:B------:R-:W-:-:S02]  /*2a10*/  VIADD R180, R195, 0x3800 ;  /* 0x00003800c3b47836 */ /* 0x000fc40000000000 */
[C---:B------:R-:W-:Y:S01]  /*2a20*/  VIADD R179, R195.reuse, 0x4000 ;  /* 0x00004000c3b37836 */ /* 0x040fe20000000000 */
[----:B------:R-:W-:Y:S01]  /*2a30*/  @P3 STS.128 [R203+0xd800], RZ ;  /* 0x00d800ffcb003388 */ /* 0x000fe20000000c00 */
[C---:B------:R-:W-:Y:S02]  /*2a40*/  VIADD R178, R195.reuse, 0x4800 ;  /* 0x00004800c3b27836 */ /* 0x040fe40000000000 */
[C---:B------:R-:W-:Y:S01]  /*2a50*/  VIADD R177, R195.reuse, 0x5000 ;  /* 0x00005000c3b17836 */ /* 0x040fe20000000000 */
[----:B------:R-:W-:Y:S01]  /*2a60*/  @P3 STS.128 [R203+0xf800], RZ ;  /* 0x00f800ffcb003388 */ /* 0x000fe20000000c00 */
[----:B------:R-:W-:-:S03]  /*2a70*/  VIADD R176, R195, 0x5800 ;  /* 0x00005800c3b07836 */ /* 0x000fc60000000000 */
[----:B------:R-:W-:Y:S04]  /*2a80*/  @P3 STS.128 [R203+0x11800], RZ ;  /* 0x011800ffcb003388 */ /* 0x000fe80000000c00 */
[----:B------:R-:W-:Y:S01]  /*2a90*/  @!PT LDS RZ, [RZ] ;  /* 0x00000000fffff984 */ /* 0x000fe20000000800 */
[----:B------:R-:W-:Y:S01]  /*2aa0*/  @!PT LDS RZ, [RZ] ;  /* 0x00000000fffff984 */ /* 0x000fe20000000800 */
[----:B------:R-:W-:Y:S01]  /*2ab0*/  @!PT LDS RZ, [RZ] ;  /* 0x00000000fffff984 */ /* 0x000fe20000000800 */
[----:B------:R-:W-:Y:S04]  /*2ac0*/  @!P3 LDGSTS.E.BYPASS.LTC128B.128 [R203+0xd800], desc[UR12][R14.64] ;  /* 0x0d8000000ecbbfae */ /* 0x000fe8000b901d4c */
[----:B------:R-:W-:Y:S04]  /*2ad0*/  @!P3 LDGSTS.E.BYPASS.LTC128B.128 [R203+0xf800], desc[UR12][R14.64+0x80] ;  /* 0x0f8000800ecbbfae */ /* 0x000fe8000b901d4c */
[----:B------:R2:W-:Y:S04]  /*2ae0*/  @!P3 LDGSTS.E.BYPASS.LTC128B.128 [R203+0x11800], desc[UR12][R14.64+0x100] ;  /* 0x118001000ecbbfae */ /* 0x0005e8000b901d4c */
[----:B------:R-:W-:Y:S04]  /*2af0*/  LDSM.16.M88.4 R8, [R198] ;  /* 0x00000000c608783b */ /* 0x000fe80000000200 */
[----:B-1----:R-:W1:Y:S04]  /*2b00*/  LDSM.16.M88.4 R16, [R197+0x6800] ;  /* 0x00680000c510783b */ /* 0x002e680000000200 */
[----:B------:R-:W3:Y:S04]  /*2b10*/  LDSM.16.M88.4 R24, [R197+0x6000] ;  /* 0x00600000c518783b */ /* 0x000ee80000000200 */
[----:B------:R-:W4:Y:S04]  /*2b20*/  LDSM.16.M88.4 R60, [R197+0x7000] ;  /* 0x00700000c53c783b */ /* 0x000f280000000200 */
[----:B------:R-:W4:Y:S04]  /*2b30*/  LDSM.16.M88.4 R36, [R197+0x7800] ;  /* 0x00780000c524783b */ /* 0x000f280000000200 */
[----:B------:R-:W-:Y:S04]  /*2b40*/  LDSM.16.M88.4 R72, [R196] ;  /* 0x00000000c448783b */ /* 0x000fe80000000200 */
[----:B--2---:R-:W2:Y:S04]  /*2b50*/  LDSM.16.M88.4 R12, [R195+0x800] ;  /* 0x00080000c30c783b */ /* 0x004ea80000000200 */
[----:B------:R-:W2:Y:S04]  /*2b60*/  LDSM.16.M88.4 R32, [R195] ;  /* 0x00000000c320783b */ /* 0x000ea80000000200 */
[----:B------:R-:W2:Y:S04]  /*2b70*/  LDSM.16.M88.4 R44, [R195+0x1000] ;  /* 0x00100000c32c783b */ /* 0x000ea80000000200 */
[----:B------:R-:W2:Y:S04]  /*2b80*/  LDSM.16.M88.4 R76, [R195+0x1800] ;  /* 0x00180000c34c783b */ /* 0x000ea80000000200 */
[----:B------:R-:W-:Y:S01]  /*2b90*/  LDSM.16.M88.4 R52, [R194] ;  /* 0x00000000c234783b */ /* 0x000fe20000000200 */
[C---:B-1----:R-:W-:Y:S03]  /*2ba0*/  HMMA.16816.F32.BF16 R20, R8.reuse, R16, RZ ;  /* 0x000000100814723c */ /* 0x042fe600000418ff */
[----:B------:R-:W1:Y:S04]  /*2bb0*/  LDSM.16.M88.4 R40, [R191+0x6000] ;  /* 0x00600000bf28783b */ /* 0x000e680000000200 */
[----:B------:R-:W-:Y:S01]  /*2bc0*/  LDSM.16.M88.4 R68, [R191+0x6800] ;  /* 0x00680000bf44783b */ /* 0x000fe20000000200 */
[C---:B------:R-:W-:Y:S03]  /*2bd0*/  HMMA.16816.F32.BF16 R16, R8.reuse, R18, RZ ;  /* 0x000000120810723c */ /* 0x040fe600000418ff */
[----:B------:R-:W-:Y:S03]  /*2be0*/  LDSM.16.M88.4 R48, [R184] ;  /* 0x00000000b830783b */ /* 0x000fe60000000200 */
[C---:B---3--:R-:W-:Y:S01]  /*2bf0*/  HMMA.16816.F32.BF16 R28, R8.reuse, R24, RZ ;  /* 0x00000018081c723c */ /* 0x048fe200000418ff */
[----:B------:R-:W0:Y:S05]  /*2c00*/  LDGDEPBAR ;  /* 0x00000000000079af */ /* 0x000e2a0000000000 */
[C---:B------:R-:W-:Y:S06]  /*2c10*/  HMMA.16816.F32.BF16 R24, R8.reuse, R26, RZ ;  /* 0x0000001a0818723c */ /* 0x040fec00000418ff */
[C---:B----4-:R-:W-:Y:S06]  /*2c20*/  HMMA.16816.F32.BF16 R64, R8.reuse, R60, RZ ;  /* 0x0000003c0840723c */ /* 0x050fec00000418ff */
[C---:B------:R-:W-:Y:S06]  /*2c30*/  HMMA.16816.F32.BF16 R60, R8.reuse, R62, RZ ;  /* 0x0000003e083c723c */ /* 0x040fec00000418ff */
[C---:B------:R-:W-:Y:S06]  /*2c40*/  HMMA.16816.F32.BF16 R56, R8.reuse, R36, RZ ;  /* 0x000000240838723c */ /* 0x040fec00000418ff */
[----:B------:R-:W-:Y:S01]  /*2c50*/  HMMA.16816.F32.BF16 R8, R8, R38, RZ ;  /* 0x000000260808723c */ /* 0x000fe200000418ff */
[----:B------:R-:W3:Y:S05]  /*2c60*/  LDSM.16.M88.4 R36, [R191+0x7000] ;  /* 0x00700000bf24783b */ /* 0x000eea0000000200 */
[C---:B--2---:R-:W-:Y:S06]  /*2c70*/  HMMA.16816.F32.BF16 R20, R72.reuse, R12, R20 ;  /* 0x0000000c4814723c */ /* 0x044fec0000041814 */
[C---:B------:R-:W-:Y:S01]  /*2c80*/  HMMA.16816.F32.BF16 R16, R72.reuse, R14, R16 ;  /* 0x0000000e4810723c */ /* 0x040fe20000041810 */
[----:B------:R-:W2:Y:S05]  /*2c90*/  LDSM.16.M88.4 R12, [R191+0x7800] ;  /* 0x00780000bf0c783b */ /* 0x000eaa0000000200 */
        /* <DEDUP_REMOVED lines=13> */
[C---:B---3--:R-:W-:Y:S06]  /*2d70*/  HMMA.16816.F32.BF16 R64, R52.reuse, R36, R64 ;  /* 0x000000243440723c */ /* 0x048fec0000041840 */
[C---:B------:R-:W-:Y:S01]  /*2d80*/  HMMA.16816.F32.BF16 R60, R52.reuse, R38, R60 ;  /* 0x00000026343c723c */ /* 0x040fe2000004183c */
[----:B------:R-:W3:Y:S05]  /*2d90*/  LDSM.16.M88.4 R36, [R184+0x1800] ;  /* 0x00180000b824783b */ /* 0x000eea0000000200 */
[C---:B------:R-:W-:Y:S06]  /*2da0*/  HMMA.16816.F32.BF16 R20, R52.reuse, R68, R20 ;  /* 0x000000443414723c */ /* 0x040fec0000041814 */
[C---:B------:R-:W-:Y:S01]  /*2db0*/  HMMA.16816.F32.BF16 R16, R52.reuse, R70, R16 ;  /* 0x000000463410723c */ /* 0x040fe20000041810 */
[----:B------:R-:W-:Y:S05]  /*2dc0*/  LDSM.16.M88.4 R68, [R197+0x9800] ;  /* 0x00980000c544783b */ /* 0x000fea0000000200 */
[C---:B--2---:R-:W-:Y:S06]  /*2dd0*/  HMMA.16816.F32.BF16 R56, R52.reuse, R12, R56 ;  /* 0x0000000c3438723c */ /* 0x044fec0000041838 */
[----:B------:R-:W-:Y:S01]  /*2de0*/  HMMA.16816.F32.BF16 R52, R52, R14, R8 ;  /* 0x0000000e3434723c */ /* 0x000fe20000041808 */
[----:B------:R-:W2:Y:S04]  /*2df0*/  LDSM.16.M88.4 R12, [R197+0x8000] ;  /* 0x00800000c50c783b */ /* 0x000ea80000000200 */
[----:B------:R-:W2:Y:S01]  /*2e00*/  LDSM.16.M88.4 R8, [R197+0x8800] ;  /* 0x00880000c508783b */ /* 0x000ea20000000200 */
        /* <DEDUP_REMOVED lines=9> */
[C---:B---3--:R-:W-:Y:S06]  /*2ea0*/  HMMA.16816.F32.BF16 R56, R32.reuse, R36, R56 ;  /* 0x000000242038723c */ /* 0x048fec0000041838 */
[----:B------:R-:W-:Y:S01]  /*2eb0*/  HMMA.16816.F32.BF16 R52, R32, R38, R52 ;  /* 0x000000262034723c */ /* 0x000fe20000041834 */
[----:B------:R-:W3:Y:S04]  /*2ec0*/  LDSM.16.M88.4 R32, [R195+0x3800] ;  /* 0x00380000c320783b */ /* 0x000ee80000000200 */
[----:B------:R-:W3:Y:S01]  /*2ed0*/  LDSM.16.M88.4 R36, [R195+0x3000] ;  /* 0x00300000c324783b */ /* 0x000ee20000000200 */
[C---:B--2---:R-:W-:Y:S06]  /*2ee0*/  HMMA.16816.F32.BF16 R28, R76.reuse, R12, R28 ;  /* 0x0000000c4c1c723c */ /* 0x044fec000004181c */
[C---:B------:R-:W-:Y:S01]  /*2ef0*/  HMMA.16816.F32.BF16 R24, R76.reuse, R14, R24 ;  /* 0x0000000e4c18723c */ /* 0x040fe20000041818 */
[----:B------:R-:W-:Y:S05]  /*2f00*/  LDSM.16.M88.4 R12, [R194+0x2000] ;  /* 0x00200000c20c783b */ /* 0x000fea0000000200 */
[C---:B------:R-:W-:Y:S06]  /*2f10*/  HMMA.16816.F32.BF16 R20, R76.reuse, R8, R20 ;  /* 0x000000084c14723c */ /* 0x040fec0000041814 */
        /* <DEDUP_REMOVED lines=9> */
[C---:B----4-:R-:W-:Y:S06]  /*2fb0*/  HMMA.16816.F32.BF16 R28, R48.reuse, R44, R28 ;  /* 0x0000002c301c723c */ /* 0x050fec000004181c */
        /* <DEDUP_REMOVED lines=8> */
[C---:B------:R-:W-:Y:S06]  /*3040*/  HMMA.16816.F32.BF16 R64, R48.reuse, R36, R64 ;  /* 0x000000243040723c */ /* 0x040fec0000041840 */
[----:B------:R-:W-:Y:S01]  /*3050*/  HMMA.16816.F32.BF16 R60, R48, R38, R60 ;  /* 0x00000026303c723c */ /* 0x000fe2000004183c */
[----:B------:R-:W4:Y:S04]  /*3060*/  LDSM.16.M88.4 R36, [R184+0x3000] ;  /* 0x00300000b824783b */ /* 0x000f280000000200 */
[----:B------:R-:W-:Y:S01]  /*3070*/  LDSM.16.M88.4 R48, [R197+0xa000] ;  /* 0x00a00000c530783b */ /* 0x000fe20000000200 */
[C---:B--2---:R-:W-:Y:S06]  /*3080*/  HMMA.16816.F32.BF16 R28, R12.reuse, R8, R28 ;  /* 0x000000080c1c723c */ /* 0x044fec000004181c */
[C---:B------:R-:W-:Y:S01]  /*3090*/  HMMA.16816.F32.BF16 R24, R12.reuse, R10, R24 ;  /* 0x0000000a0c18723c */ /* 0x040fe20000041818 */
[----:B------:R-:W2:Y:S05]  /*30a0*/  LDSM.16.M88.4 R8, [R184+0x3800] ;  /* 0x00380000b808783b */ /* 0x000eaa0000000200 */
[C---:B------:R-:W-:Y:S06]  /*30b0*/  HMMA.16816.F32.BF16 R20, R12.reuse, R52, R20 ;  /* 0x000000340c14723c */ /* 0x040fec0000041814 */
[C---:B------:R-:W-:Y:S01]  /*30c0*/  HMMA.16816.F32.BF16 R16, R12.reuse, R54, R16 ;  /* 0x000000360c10723c */ /* 0x040fe20000041810 */
[----:B------:R-:W2:Y:S05]  /*30d0*/  LDSM.16.M88.4 R52, [R198+0x4000] ;  /* 0x00400000c634783b */ /* 0x000eaa0000000200 */
[C---:B------:R-:W-:Y:S06]  /*30e0*/  HMMA.16816.F32.BF16 R64, R12.reuse, R72, R64 ;  /* 0x000000480c40723c */ /* 0x040fec0000041840 */
[C---:B------:R-:W-:Y:S01]  /*30f0*/  HMMA.16816.F32.BF16 R60, R12.reuse, R74, R60 ;  /* 0x0000004a0c3c723c */ /* 0x040fe2000004183c */
[----:B------:R-:W-:Y:S05]  /*3100*/  LDSM.16.M88.4 R72, [R196+0x4000] ;  /* 0x00400000c448783b */ /* 0x000fea0000000200 */
[C---:B------:R-:W-:Y:S06]  /*3110*/  HMMA.16816.F32.BF16 R56, R12.reuse, R76, R56 ;  /* 0x0000004c0c38723c */ /* 0x040fec0000041838 */
[----:B------:R-:W-:Y:S01]  /*3120*/  HMMA.16816.F32.BF16 R68, R12, R78, R68 ;  /* 0x0000004e0c44723c */ /* 0x000fe20000041844 */
[----:B------:R-:W2:Y:S05]  /*3130*/  LDSM.16.M88.4 R12, [R197+0xa800] ;  /* 0x00a80000c50c783b */ /* 0x000eaa0000000200 */
[C---:B-1----:R-:W-:Y:S06]  /*3140*/  HMMA.16816.F32.BF16 R28, R44.reuse, R40, R28 ;  /* 0x000000282c1c723c */ /* 0x042fec000004181c */
[C---:B------:R-:W-:Y:S01]  /*3150*/  HMMA.16816.F32.BF16 R24, R44.reuse, R42, R24 ;  /* 0x0000002a2c18723c */ /* 0x040fe20000041818 */
[----:B------:R-:W1:Y:S05]  /*3160*/  LDSM.16.M88.4 R40, [R197+0xb000] ;  /* 0x00b00000c528783b */ /* 0x000e6a0000000200 */
[C---:B---3--:R-:W-:Y:S06]  /*3170*/  HMMA.16816.F32.BF16 R20, R44.reuse, R32, R20 ;  /* 0x000000202c14723c */ /* 0x048fec0000041814 */
[C---:B------:R-:W-:Y:S01]  /*3180*/  HMMA.16816.F32.BF16 R16, R44.reuse, R34, R16 ;  /* 0x000000222c10723c */ /* 0x040fe20000041810 */
[----:B------:R-:W3:Y:S05]  /*3190*/  LDSM.16.M88.4 R32, [R197+0xb800] ;  /* 0x00b80000c520783b */ /* 0x000eea0000000200 */
[C---:B----4-:R-:W-:Y:S01]  /*31a0*/  HMMA.16816.F32.BF16 R76, R44.reuse, R36, R64 ;  /* 0x000000242c4c723c */ /* 0x050fe20000041840 */
[----:B------:R-:W4:Y:S05]  /*31b0*/  LDSM.16.M88.4 R64, [R195+0x4000] ;  /* 0x00400000c340783b */ /* 0x000f2a0000000200 */
[C---:B------:R-:W-:Y:S01]  /*31c0*/  HMMA.16816.F32.BF16 R60, R44.reuse, R38, R60 ;  /* 0x000000262c3c723c */ /* 0x040fe2000004183c */
[----:B------:R-:W4:Y:S05]  /*31d0*/  LDSM.16.M88.4 R36, [R195+0x4800] ;  /* 0x00480000c324783b */ /* 0x000f2a0000000200 */
[C---:B--2---:R-:W-:Y:S06]  /*31e0*/  HMMA.16816.F32.BF16 R56, R44.reuse, R8, R56 ;  /* 0x000000082c38723c */ /* 0x044fec0000041838 */
[----:B------:R-:W-:Y:S01]  /*31f0*/  HMMA.16816.F32.BF16 R68, R44, R10, R68 ;  /* 0x0000000a2c44723c */ /* 0x000fe20000041844 */
[----:B------:R-:W2:Y:S04]  /*3200*/  LDSM.16.M88.4 R8, [R195+0x5000] ;  /* 0x00500000c308783b */ /* 0x000ea80000000200 */
[----:B------:R-:W2:Y:S01]  /*3210*/  LDSM.16.M88.4 R44, [R195+0x5800] ;  /* 0x00580000c32c783b */ /* 0x000ea20000000200 */
[C---:B------:R-:W-:Y:S06]  /*3220*/  HMMA.16816.F32.BF16 R28, R52.reuse, R48, R28 ;  /* 0x00000030341c723c */ /* 0x040fec000004181c */
[C---:B------:R-:W-:Y:S01]  /*3230*/  HMMA.16816.F32.BF16 R24, R52.reuse, R50, R24 ;  /* 0x000000323418723c */ /* 0x040fe20000041818 */
[----:B------:R-:W-:Y:S05]  /*3240*/  LDSM.16.M88.4 R48, [R191+0xa800] ;  /* 0x00a80000bf30783b */ /* 0x000fea0000000200 */
[C---:B------:R-:W-:Y:S06]  /*3250*/  HMMA.16816.F32.BF16 R20, R52.reuse, R12, R20 ;  /* 0x0000000c3414723c */ /* 0x040fec0000041814 */
[C---:B------:R-:W-:Y:S01]  /*3260*/  HMMA.16816.F32.BF16 R16, R52.reuse, R14, R16 ;  /* 0x0000000e3410723c */ /* 0x040fe20000041810 */
[----:B------:R-:W-:Y:S05]  /*3270*/  LDSM.16.M88.4 R12, [R191+0xa000] ;  /* 0x00a00000bf0c783b */ /* 0x000fea0000000200 */
[C---:B-1----:R-:W-:Y:S06]  /*3280*/  HMMA.16816.F32.BF16 R76, R52.reuse, R40, R76 ;  /* 0x00000028344c723c */ /* 0x042fec000004184c */
[C---:B------:R-:W-:Y:S01]  /*3290*/  HMMA.16816.F32.BF16 R60, R52.reuse, R42, R60 ;  /* 0x0000002a343c723c */ /* 0x040fe2000004183c */
[----:B------:R-:W1:Y:S05]  /*32a0*/  LDSM.16.M88.4 R40, [R194+0x4000] ;  /* 0x00400000c228783b */ /* 0x000e6a0000000200 */
[C---:B---3--:R-:W-:Y:S06]  /*32b0*/  HMMA.16816.F32.BF16 R56, R52.reuse, R32, R56 ;  /* 0x000000203438723c */ /* 0x048fec0000041838 */
[----:B------:R-:W-:Y:S01]  /*32c0*/  HMMA.16816.F32.BF16 R68, R52, R34, R68 ;  /* 0x000000223444723c */ /* 0x000fe20000041844 */
[----:B------:R-:W3:Y:S04]  /*32d0*/  LDSM.16.M88.4 R32, [R191+0xb000] ;  /* 0x00b00000bf20783b */ /* 0x000ee80000000200 */
[----:B------:R-:W-:Y:S01]  /*32e0*/  LDSM.16.M88.4 R52, [R191+0xb800] ;  /* 0x00b80000bf34783b */ /* 0x000fe20000000200 */
[C---:B----4-:R-:W-:Y:S06]  /*32f0*/  HMMA.16816.F32.BF16 R28, R72.reuse, R64, R28 ;  /* 0x00000040481c723c */ /* 0x050fec000004181c */
[C---:B------:R-:W-:Y:S06]  /*3300*/  HMMA.16816.F32.BF16 R24, R72.reuse, R66, R24 ;  /* 0x000000424818723c */ /* 0x040fec0000041818 */
[C---:B------:R-:W-:Y:S06]  /*3310*/  HMMA.16816.F32.BF16 R20, R72.reuse, R36, R20 ;  /* 0x000000244814723c */ /* 0x040fec0000041814 */
[C---:B------:R-:W-:Y:S01]  /*3320*/  HMMA.16816.F32.BF16 R16, R72.reuse, R38, R16 ;  /* 0x000000264810723c */ /* 0x040fe20000041810 */
[----:B------:R-:W-:Y:S05]  /*3330*/  LDSM.16.M88.4 R36, [R193+0x4000] ;  /* 0x00400000c124783b */ /* 0x000fea0000000200 */
[C---:B--2---:R-:W-:Y:S06]  /*3340*/  HMMA.16816.F32.BF16 R76, R72.reuse, R8, R76 ;  /* 0x00000008484c723c */ /* 0x044fec000004184c */
[C---:B------:R-:W-:Y:S01]  /*3350*/  HMMA.16816.F32.BF16 R60, R72.reuse, R10, R60 ;  /* 0x0000000a483c723c */ /* 0x040fe2000004183c */
[----:B------:R-:W2:Y:S05]  /*3360*/  LDSM.16.M88.4 R8, [R184+0x4000] ;  /* 0x00400000b808783b */ /* 0x000eaa0000000200 */
[C---:B------:R-:W-:Y:S06]  /*3370*/  HMMA.16816.F32.BF16 R56, R72.reuse, R44, R56 ;  /* 0x0000002c4838723c */ /* 0x040fec0000041838 */
[----:B------:R-:W-:Y:S01]  /*3380*/  HMMA.16816.F32.BF16 R68, R72, R46, R68 ;  /* 0x0000002e4844723c */ /* 0x000fe20000041844 */
[----:B------:R-:W4:Y:S05]  /*3390*/  LDSM.16.M88.4 R44, [R184+0x4800] ;  /* 0x00480000b82c783b */ /* 0x000f2a0000000200 */
[C---:B-1----:R-:W-:Y:S06]  /*33a0*/  HMMA.16816.F32.BF16 R28, R40.reuse, R12, R28 ;  /* 0x0000000c281c723c */ /* 0x042fec000004181c */
[C---:B------:R-:W-:Y:S01]  /*33b0*/  HMMA.16816.F32.BF16 R24, R40.reuse, R14, R24 ;  /* 0x0000000e2818723c */ /* 0x040fe20000041818 */
[----:B------:R-:W1:Y:S05]  /*33c0*/  LDSM.16.M88.4 R12, [R184+0x5000] ;  /* 0x00500000b80c783b */ /* 0x000e6a0000000200 */
[C---:B------:R-:W-:Y:S06]  /*33d0*/  HMMA.16816.F32.BF16 R20, R40.reuse, R48, R20 ;  /* 0x000000302814723c */ /* 0x040fec0000041814 */
[----:B---3--:R-:W-:Y:S06]  /*33e0*/  HMMA.16816.F32.BF16 R76, R40, R32, R76 ;  /* 0x00000020284c723c */ /* 0x008fec000004184c */
[----:B--2---:R-:W-:Y:S01]  /*33f0*/  HMMA.16816.F32.BF16 R28, R36, R8, R28 ;  /* 0x00000008241c723c */ /* 0x004fe2000004181c */
[----:B------:R-:W-:-:S05]  /*3400*/  VIADD R32, R0, 0xffffffc1 ;  /* 0xffffffc100207836 */ /* 0x000fca0000000000 */
[----:B------:R-:W-:Y:S01]  /*3410*/  HMMA.16816.F32.BF16 R24, R36, R10, R24 ;  /* 0x0000000a2418723c */ /* 0x000fe20000041818 */
[----:B------:R-:W2:Y:S01]  /*3420*/  LDSM.16.M88.4 R8, [R184+0x5800] ;  /* 0x00580000b808783b */ /* 0x000ea20000000200 */
[----:B------:R-:W-:Y:S01]  /*3430*/  ISETP.GE.AND P4, PT, R32, R89, PT ;  /* 0x000000592000720c */ /* 0x000fe20003f86270 */
[----:B------:R-:W-:Y:S01]  /*3440*/  VIADD R32, R0, 0xffffffd1 ;  /* 0xffffffd100207836 */ /* 0x000fe20000000000 */
[----:B------:R-:W-:-:S04]  /*3450*/  DEPBAR.LE SB0, 0x0 ;  /* 0x000080000000791a */ /* 0x000fc80000000000 */
[----:B----4-:R-:W-:Y:S01]  /*3460*/  HMMA.16816.F32.BF16 R20, R36, R44, R20 ;  /* 0x0000002c2414723c */ /* 0x010fe20000041814 */
[----:B------:R-:W-:Y:S01]  /*3470*/  BAR.SYNC.DEFER_BLOCKING 0x0 ;  /* 0x0000000000007b1d */ /* 0x000fe20000010000 */
[----:B------:R-:W-:Y:S01]  /*3480*/  ISETP.GE.AND P0, PT, R32, R89, PT ;  /* 0x000000592000720c */ /* 0x000fe20003f06270 */
[----:B------:R-:W-:-:S03]  /*3490*/  VIADD R32, R0, 0xffffffd9 ;  /* 0xffffffd900207836 */ /* 0x000fc60000000000 */
[C---:B------:R-:W-:Y:S04]  /*34a0*/  HMMA.16816.F32.BF16 R60, R40.reuse, R34, R60 ;  /* 0x00000022283c723c */ /* 0x040fe8000004183c */
[----:B------:R-:W-:Y:S02]  /*34b0*/  FSEL R29, R29, -INF , !P4 ;  /* 0xff8000001d1d7808 */ /* 0x000fe40006000000 */
[----:B------:R-:W-:Y:S01]  /*34c0*/  HMMA.16816.F32.BF16 R16, R40, R50, R16 ;  /* 0x000000322810723c */ /* 0x000fe20000041810 */
[----:B------:R-:W-:-:S05]  /*34d0*/  VIADD R34, R0, 0xffffffc0 ;  /* 0xffffffc000227836 */ /* 0x000fca0000000000 */
[----:B------:R-:W-:Y:S01]  /*34e0*/  HMMA.16816.F32.BF16 R56, R40, R52, R56 ;  /* 0x000000342838723c */ /* 0x000fe20000041838 */
[----:B------:R-:W-:Y:S01]  /*34f0*/  ISETP.GE.AND P5, PT, R34, R89, PT ;  /* 0x000000592200720c */ /* 0x000fe20003fa6270 */
[----:B------:R-:W-:-:S03]  /*3500*/  VIADD R34, R0, 0xffffffd0 ;  /* 0xffffffd000227836 */ /* 0x000fc60000000000 */
[----:B------:R-:W-:Y:S01]  /*3510*/  FSEL R3, R28, -INF , !P5 ;  /* 0xff8000001c037808 */ /* 0x000fe20006800000 */
[----:B------:R-:W-:Y:S01]  /*3520*/  HMMA.16816.F32.BF16 R68, R40, R54, R68 ;  /* 0x000000362844723c */ /* 0x000fe20000041844 */
[----:B------:R-:W-:Y:S02]  /*3530*/  FSEL R28, R31, -INF , !P4 ;  /* 0xff8000001f1c7808 */ /* 0x000fe40006000000 */
[-C--:B------:R-:W-:Y:S01]  /*3540*/  ISETP.GE.AND P1, PT, R34, R89.reuse, PT ;  /* 0x000000592200720c */ /* 0x080fe20003f26270 */
[C---:B------:R-:W-:Y:S01]  /*3550*/  VIADD R34, R0.reuse, 0xffffffd8 ;  /* 0xffffffd800227836 */ /* 0x040fe20000000000 */
[----:B------:R-:W-:Y:S01]  /*3560*/  FSEL R21, R21, -INF , !P0 ;  /* 0xff80000015157808 */ /* 0x000fe20004000000 */
[C---:B-1----:R-:W-:Y:S01]  /*3570*/  HMMA.16816.F32.BF16 R76, R36.reuse, R12, R76 ;  /* 0x0000000c244c723c */ /* 0x042fe2000004184c */
[----:B------:R-:W-:Y:S01]  /*3580*/  VIADD R42, R0, 0xffffffc8 ;  /* 0xffffffc8002a7836 */ /* 0x000fe20000000000 */
[----:B------:R-:W-:Y:S01]  /*3590*/  FSEL R22, R22, -INF , !P1 ;  /* 0xff80000016167808 */ /* 0x000fe20004800000 */
[----:B------:R-:W-:Y:S01]  /*35a0*/  VIADD R40, R0, 0xffffffc9 ;  /* 0xffffffc900287836 */ /* 0x000fe20000000000 */
[-C--:B------:R-:W-:Y:S01]  /*35b0*/  ISETP.GE.AND P4, PT, R32, R89.reuse, PT ;  /* 0x000000592000720c */ /* 0x080fe20003f86270 */
[----:B------:R-:W-:Y:S01]  /*35c0*/  VIADD R32, R0, 0xffffffe0 ;  /* 0xffffffe000207836 */ /* 0x000fe20000000000 */
[-C--:B------:R-:W-:Y:S01]  /*35d0*/  ISETP.GE.AND P3, PT, R42, R89.reuse, PT ;  /* 0x000000592a00720c */ /* 0x080fe20003f66270 */
[----:B------:R-:W-:Y:S01]  /*35e0*/  VIADD R12, R0, 0xffffffe1 ;  /* 0xffffffe1000c7836 */ /* 0x000fe20000000000 */
[----:B------:R-:W-:Y:S01]  /*35f0*/  ISETP.GE.AND P2, PT, R40, R89, PT ;  /* 0x000000592800720c */ /* 0x000fe20003f46270 */
[----:B------:R-:W-:Y:S01]  /*3600*/  HMMA.16816.F32.BF16 R16, R36, R46, R16 ;  /* 0x0000002e2410723c */ /* 0x000fe20000041810 */
[----:B------:R-:W-:-:S02]  /*3610*/  FSEL R31, R24, -INF , !P3 ;  /* 0xff800000181f7808 */ /* 0x000fc40005800000 */
[----:B------:R-:W-:Y:S02]  /*3620*/  FSEL R24, R27, -INF , !P2 ;  /* 0xff8000001b187808 */ /* 0x000fe40005000000 */
[----:B------:R-:W-:Y:S01]  /*3630*/  FSEL R25, R25, -INF , !P2 ;  /* 0xff80000019197808 */ /* 0x000fe20005000000 */
[C---:B------:R-:W-:Y:S01]  /*3640*/  HMMA.16816.F32.BF16 R60, R36.reuse, R14, R60 ;  /* 0x0000000e243c723c */ /* 0x040fe2000004183c */
[-C--:B------:R-:W-:Y:S01]  /*3650*/  ISETP.GE.AND P2, PT, R12, R89.reuse, PT ;  /* 0x000000590c00720c */ /* 0x080fe20003f46270 */
[----:B------:R-:W-:Y:S01]  /*3660*/  VIADD R12, R0, 0xffffffe8 ;  /* 0xffffffe8000c7836 */ /* 0x000fe20000000000 */
[----:B------:R-:W-:Y:S02]  /*3670*/  FSEL R13, R20, -INF , !P1 ;  /* 0xff800000140d7808 */ /* 0x000fe40004800000 */
[----:B------:R-:W-:Y:S01]  /*3680*/  FSEL R26, R26, -INF , !P3 ;  /* 0xff8000001a1a7808 */ /* 0x000fe20005800000 */
[----:B--2---:R-:W-:Y:S01]  /*3690*/  HMMA.16816.F32.BF16 R56, R36, R8, R56 ;  /* 0x000000082438723c */ /* 0x004fe20000041838 */
[----:B------:R-:W-:Y:S01]  /*36a0*/  ISETP.GE.AND P1, PT, R12, R89, PT ;  /* 0x000000590c00720c */ /* 0x000fe20003f26270 */
[----:B------:R-:W-:Y:S01]  /*36b0*/  VIADD R14, R0, 0xfffffff0 ;  /* 0xfffffff0000e7836 */ /* 0x000fe20000000000 */
[----:B------:R-:W-:-:S02]  /*36c0*/  FSEL R12, R23, -INF , !P0 ;  /* 0xff800000170c7808 */ /* 0x000fc40004000000 */
[----:B------:R-:W-:Y:S01]  /*36d0*/  ISETP.GT.AND P0, PT, R133, 0x1, PT ;  /* 0x000000018500780c */ /* 0x000fe20003f04270 */
[----:B------:R-:W-:Y:S01]  /*36e0*/  HMMA.16816.F32.BF16 R68, R36, R10, R68 ;  /* 0x0000000a2444723c */ /* 0x000fe20000041844 */
[-C--:B------:R-:W-:Y:S01]  /*36f0*/  ISETP.GE.AND P3, PT, R32, R89.reuse, PT ;  /* 0x000000592000720c */ /* 0x080fe20003f66270 */
[----:B------:R-:W-:Y:S01]  /*3700*/  VIADD R8, R0, 0xffffffe9 ;  /* 0xffffffe900087836 */ /* 0x000fe20000000000 */
[----:B------:R-:W-:Y:S02]  /*3710*/  FSEL R30, R30, -INF , !P5 ;  /* 0xff8000001e1e7808 */ /* 0x000fe40006800000 */
[----:B------:R-:W-:Y:S02]  /*3720*/  FSEL R160, R78, -INF , !P3 ;  /* 0xff8000004ea07808 */ /* 0x000fe40005800000 */
[----:B------:R-:W-:Y:S01]  /*3730*/  VIADD R10, R0, 0xfffffff1 ;  /* 0xfffffff1000a7836 */ /* 0x000fe20000000000 */
[----:B------:R-:W-:Y:S02]  /*3740*/  FSEL R167, R76, -INF , !P3 ;  /* 0xff8000004ca77808 */ /* 0x000fe40005800000 */
[----:B------:R-:W-:-:S02]  /*3750*/  ISETP.GE.AND P5, PT, R34, R89, PT ;  /* 0x000000592200720c */ /* 0x000fc40003fa6270 */
[----:B------:R-:W1:Y:S01]  /*3760*/  @!P0 LDC.64 R208, c[0x0][0x218] ;  /* 0x00008600ffd08b82 */ /* 0x000e620000000a00 */
[-C--:B------:R-:W-:Y:S01]  /*3770*/  ISETP.GE.AND P3, PT, R10, R89.reuse, PT ;  /* 0x000000590a00720c */ /* 0x080fe20003f66270 */
[----:B------:R-:W-:Y:S01]  /*3780*/  VIADD R10, R0, 0xfffffff8 ;  /* 0xfffffff8000a7836 */ /* 0x000fe20000000000 */
[----:B------:R-:W-:Y:S01]  /*3790*/  FSEL R18, R18, -INF , !P5 ;  /* 0xff80000012127808 */ /* 0x000fe20006800000 */
[----:B------:R-:W-:Y:S01]  /*37a0*/  VIADD R0, R0, 0xfffffff9 ;  /* 0xfffffff900007836 */ /* 0x000fe20000000000 */
[----:B------:R-:W-:Y:S02]  /*37b0*/  FSEL R9, R16, -INF , !P5 ;  /* 0xff80000010097808 */ /* 0x000fe40006800000 */
[----:B------:R-:W-:Y:S02]  /*37c0*/  ISETP.GE.AND P5, PT, R8, R89, PT ;  /* 0x000000590800720c */ /* 0x000fe40003fa6270 */
        /* <DEDUP_REMOVED lines=8> */
[-C--:B------:R-:W-:Y:S02]  /*3850*/  ISETP.GE.AND P4, PT, R14, R89.reuse, PT ;  /* 0x000000590e00720c */ /* 0x080fe40003f86270 */
[-C--:B------:R-:W-:Y:S02]  /*3860*/  ISETP.GE.AND P2, PT, R10, R89.reuse, PT ;  /* 0x000000590a00720c */ /* 0x080fe40003f46270 */
[----:B------:R-:W-:Y:S01]  /*3870*/  ISETP.GE.AND P1, PT, R0, R89, PT ;  /* 0x000000590000720c */ /* 0x000fe20003f26270 */
[----:B------:R-:W-:Y:S01]  /*3880*/  IMAD.IADD R0, R88, 0x1, R87 ;  /* 0x0000000158007824 */ /* 0x000fe200078e0257 */
[----:B-1----:R-:W-:Y:S02]  /*3890*/  @!P0 LEA R208, P3, R82, R208, 0x1 ;  /* 0x000000d052d08211 */ /* 0x002fe400078608ff */
        /* <DEDUP_REMOVED lines=8> */
[----:B------:R-:W-:Y:S01]  /*3920*/  @!P0 LEA.HI.X R209, R82, R209, R85, 0x1, P3 ;  /* 0x000000d152d18211 */ /* 0x000fe200018f0c55 */
[----:B------:R-:W-:Y:S06]  /*3930*/  @!P0 BRA `(.L_x_3577) ;  /* 0x00000004006c8947 */ /* 0x000fec0003800000 */
[----:B------:R-:W-:Y:S05]  /*3940*/  @!P6 BRA `(.L_x_3578) ;  /* 0x0000000000ece947 */ /* 0x000fea0003800000 */
[----:B------:R-:W1:Y:S01]  /*3950*/  LDC R11, c[0x0][0x380] ;  /* 0x0000e000ff0b7b82 */ /* 0x000e620000000800 */
[----:B------:R-:W-:Y:S01]  /*3960*/  VIADD R20, R6, 0xffffff80 ;  /* 0xffffff8006147836 */ /* 0x000fe20000000000 */
[----:B------:R-:W-:Y:S01]  /*3970*/  IABS R14, R4 ;  /* 0x00000004000e7213 */ /* 0x000fe20000000000 */
[----:B------:R-:W-:-:S03]  /*3980*/  ULDC.64 UR6, c[0x0][0x230] ;  /* 0x00008c0000067ab9 */ /* 0x000fc60000000a00 */
[----:B------:R-:W-:Y:S02]  /*3990*/  IABS R6, R20 ;  /* 0x0000001400067213 */ /* 0x000fe40000000000 */
[-C--:B-1----:R-:W-:Y:S02]  /*39a0*/  IABS R10, R11.reuse ;  /* 0x0000000b000a7213 */ /* 0x082fe40000000000 */
[-C--:B------:R-:W-:Y:S02]  /*39b0*/  LOP3.LUT R4, R4, R11.reuse, RZ, 0x3c, !PT ;  /* 0x0000000b04047212 */ /* 0x080fe400078e3cff */
[----:B------:R-:W1:Y:S01]  /*39c0*/  I2F.RP R16, R10 ;  /* 0x0000000a00107306 */ /* 0x000e620000209400 */
[----:B------:R-:W-:Y:S02]  /*39d0*/  LOP3.LUT R20, R20, R11, RZ, 0x3c, !PT ;  /* 0x0000000b14147212 */ /* 0x000fe400078e3cff */
[----:B------:R-:W-:Y:S02]  /*39e0*/  ISETP.GE.AND P2, PT, R4, RZ, PT ;  /* 0x000000ff0400720c */ /* 0x000fe40003f46270 */
[----:B------:R-:W-:-:S03]  /*39f0*/  ISETP.GE.AND P0, PT, R20, RZ, PT ;  /* 0x000000ff1400720c */ /* 0x000fc60003f06270 */
[----:B-1----:R-:W1:Y:S02]  /*3a00*/  MUFU.RCP R32, R16 ;  /* 0x0000001000207308 */ /* 0x002e640000001000 */
[----:B-1----:R-:W-:-:S06]  /*3a10*/  VIADD R32, R32, 0xffffffe ;  /* 0x0ffffffe20207836 */ /* 0x002fcc0000000000 */
[----:B------:R-:W1:Y:S02]  /*3a20*/  F2I.FTZ.U32.TRUNC.NTZ R33, R32 ;  /* 0x0000002000217305 */ /* 0x000e64000021f000 */
[----:B-1----:R-:W-:Y:S02]  /*3a30*/  IADD3 R15, RZ, -R33, RZ ;  /* 0x80000021ff0f7210 */ /* 0x002fe40007ffe0ff */
[----:B------:R-:W-:-:S03]  /*3a40*/  MOV R32, RZ ;  /* 0x000000ff00207202 */ /* 0x000fc60000000f00 */
[----:B------:R-:W-:-:S04]  /*3a50*/  IMAD R15, R15, R10, RZ ;  /* 0x0000000a0f0f7224 */ /* 0x000fc800078e02ff */
[----:B------:R-:W-:-:S06]  /*3a60*/  IMAD.HI.U32 R15, R33, R15, R32 ;  /* 0x0000000f210f7227 */ /* 0x000fcc00078e0020 */
[----:B------:R-:W-:-:S04]  /*3a70*/  IMAD.HI.U32 R23, R15, R14, RZ ;  /* 0x0000000e0f177227 */ /* 0x000fc800078e00ff */
[----:B------:R-:W-:-:S04]  /*3a80*/  IMAD.HI.U32 R16, R15, R6, RZ ;  /* 0x000000060f107227 */ /* 0x000fc800078e00ff */
[----:B------:R-:W-:Y:S01]  /*3a90*/  IMAD.MOV R19, RZ, RZ, -R23 ;  /* 0x000000ffff137224 */ /* 0x000fe200078e0a17 */
[----:B------:R-:W-:-:S03]  /*3aa0*/  IADD3 R15, -R16, RZ, RZ ;  /* 0x000000ff100f7210 */ /* 0x000fc60007ffe1ff */
[C---:B------:R-:W-:Y:S02]  /*3ab0*/  IMAD R19, R10.reuse, R19, R14 ;  /* 0x000000130a137224 */ /* 0x040fe400078e020e */
[C---:B------:R-:W-:Y:S01]  /*3ac0*/  IMAD R15, R10.reuse, R15, R6 ;  /* 0x0000000f0a0f7224 */ /* 0x040fe200078e0206 */
[----:B------:R-:W-:Y:S02]  /*3ad0*/  LOP3.LUT R6, RZ, R11, RZ, 0x33, !PT ;  /* 0x0000000bff067212 */ /* 0x000fe400078e33ff */
[C---:B------:R-:W-:Y:S02]  /*3ae0*/  ISETP.GT.U32.AND P3, PT, R10.reuse, R19, PT ;  /* 0x000000130a00720c */ /* 0x040fe40003f64070 */
[----:B------:R-:W-:-:S11]  /*3af0*/  ISETP.GT.U32.AND P1, PT, R10, R15, PT ;  /* 0x0000000f0a00720c */ /* 0x000fd60003f24070 */
[----:B------:R-:W-:Y:S02]  /*3b00*/  @!P3 IMAD.IADD R19, R19, 0x1, -R10 ;  /* 0x000000011313b824 */ /* 0x000fe400078e0a0a */
[-C--:B------:R-:W-:Y:S01]  /*3b10*/  @!P1 IADD3 R15, R15, -R10.reuse, RZ ;  /* 0x8000000a0f0f9210 */ /* 0x080fe20007ffe0ff */
[----:B------:R-:W-:Y:S01]  /*3b20*/  @!P3 VIADD R23, R23, 0x1 ;  /* 0x000000011717b836 */ /* 0x000fe20000000000 */
[----:B------:R-:W-:Y:S02]  /*3b30*/  @!P1 IADD3 R16, R16, 0x1, RZ ;  /* 0x0000000110109810 */ /* 0x000fe40007ffe0ff */
[-C--:B------:R-:W-:Y:S02]  /*3b40*/  ISETP.GE.U32.AND P5, PT, R19, R10.reuse, PT ;  /* 0x0000000a1300720c */ /* 0x080fe40003fa6070 */
[----:B------:R-:W-:Y:S02]  /*3b50*/  ISETP.GE.U32.AND P4, PT, R15, R10, PT ;  /* 0x0000000a0f00720c */ /* 0x000fe40003f86070 */
        /* <DEDUP_REMOVED lines=9> */
[----:B------:R-:W2:Y:S04]  /*3bf0*/  LDG.E R19, desc[UR12][R36.64] ;  /* 0x0000000c24137981 */ /* 0x000ea8000c1e1900 */
[----:B------:R-:W2:Y:S01]  /*3c00*/  LDG.E R4, desc[UR12][R34.64] ;  /* 0x0000000c22047981 */ /* 0x000ea2000c1e1900 */
[----:B------:R-:W-:-:S04]  /*3c10*/  IMAD.IADD R6, R15, 0x1, -R6 ;  /* 0x000000010f067824 */ /* 0x000fc800078e0a06 */
[----:B------:R-:W-:-:S04]  /*3c20*/  IMAD R6, R6, R11, -0x40 ;  /* 0xffffffc006067424 */ /* 0x000fc800078e020b */
[----:B------:R-:W-:Y:S01]  /*3c30*/  IMAD.WIDE.U32 R32, R6, R80, RZ ;  /* 0x0000005006207225 */ /* 0x000fe200078e00ff */
[----:B------:R-:W-:-:S05]  /*3c40*/  SHF.R.S32.HI R11, RZ, 0x1f, R6 ;  /* 0x0000001fff0b7819 */ /* 0x000fca0000011406 */
[----:B------:R-:W-:-:S04]  /*3c50*/  IMAD R11, R11, R80, RZ ;  /* 0x000000500b0b7224 */ /* 0x000fc800078e02ff */
[----:B------:R-:W-:-:S04]  /*3c60*/  IMAD R11, R6, R81, R11 ;  /* 0x00000051060b7224 */ /* 0x000fc800078e020b */
[----:B------:R-:W-:Y:S01]  /*3c70*/  IMAD.IADD R33, R33, 0x1, R11 ;  /* 0x0000000121217824 */ /* 0x000fe200078e020b */
[----:B--2---:R-:W-:-:S04]  /*3c80*/  IADD3 R4, -R19, R4, RZ ;  /* 0x0000000413047210 */ /* 0x004fc80007ffe1ff */
[----:B------:R-:W-:Y:S01]  /*3c90*/  SHF.R.S32.HI R10, RZ, 0x1f, R4 ;  /* 0x0000001fff0a7819 */ /* 0x000fe20000011404 */
[----:B------:R-:W-:-:S04]  /*3ca0*/  IMAD.WIDE.U32 R32, R4, UR6, R32 ;  /* 0x0000000604207c25 */ /* 0x000fc8000f8e0020 */
[----:B------:R-:W-:-:S04]  /*3cb0*/  IMAD R15, R10, UR6, RZ ;  /* 0x000000060a0f7c24 */ /* 0x000fc8000f8e02ff */
[----:B------:R-:W-:Y:S02]  /*3cc0*/  IMAD R15, R4, UR7, R15 ;  /* 0x00000007040f7c24 */ /* 0x000fe4000f8e020f */
[----:B------:R-:W-:-:S03]  /*3cd0*/  IMAD.MOV.U32 R4, RZ, RZ, R32 ;  /* 0x000000ffff047224 */ /* 0x000fc600078e0020 */
[----:B------:R-:W-:Y:S01]  /*3ce0*/  IADD3 R15, R33, R15, RZ ;  /* 0x0000000f210f7210 */ /* 0x000fe20007ffe0ff */
[----:B------:R-:W-:Y:S06]  /*3cf0*/  BRA `(.L_x_3579) ;  /* 0x0000000000087947 */ /* 0x000fec0003800000 */
.L_x_3578:
[----:B------:R-:W-:-:S04]  /*3d00*/  LEA R4, -R80, RZ, 0x6 ;  /* 0x000000ff50047211 */ /* 0x000fc800078e31ff */
[----:B------:R-:W-:-:S07]  /*3d10*/  SHF.R.S32.HI R15, RZ, 0x1f, R4 ;  /* 0x0000001fff0f7819 */ /* 0x000fce0000011404 */
.L_x_3579:
[----:B------:R-:W-:Y:S01]  /*3d20*/  IADD3 R4, P0, R4, R82, RZ ;  /* 0x0000005204047210 */ /* 0x000fe20007f1e0ff */
[----:B------:R-:W-:Y:S01]  /*3d30*/  ULDC.64 UR6, c[0x0][0x218] ;  /* 0x0000860000067ab9 */ /* 0x000fe20000000a00 */
[C---:B------:R-:W-:Y:S01]  /*3d40*/  IMAD.SHL.U32 R11, R80.reuse, 0x20, RZ ;  /* 0x00000020500b7824 */ /* 0x040fe200078e00ff */
[----:B------:R-:W-:Y:S02]  /*3d50*/  SHF.L.U64.HI R80, R80, 0x5, R81 ;  /* 0x0000000550507819 */ /* 0x000fe40000010251 */
[----:B------:R-:W-:Y:S01]  /*3d60*/  IMAD.X R15, R15, 0x1, R85, P0 ;  /* 0x000000010f0f7824 */ /* 0x000fe200000e0655 */
[----:B------:R-:W-:-:S04]  /*3d70*/  LEA R208, P1, R4, UR6, 0x1 ;  /* 0x0000000604d07c11 */ /* 0x000fc8000f8208ff */
[C---:B------:R-:W-:Y:S02]  /*3d80*/  IADD3 R14, P0, R11.reuse, R208, RZ ;  /* 0x000000d00b0e7210 */ /* 0x040fe40007f1e0ff */
[----:B------:R-:W-:Y:S02]  /*3d90*/  LEA.HI.X R209, R4, UR7, R15, 0x1, P1 ;  /* 0x0000000704d17c11 */ /* 0x000fe400088f0c0f */
[----:B------:R-:W-:-:S03]  /*3da0*/  IADD3 R10, P1, R11, R14, RZ ;  /* 0x0000000e0b0a7210 */ /* 0x000fc60007f3e0ff */
[C---:B------:R-:W-:Y:S01]  /*3db0*/  IMAD.X R15, R80.reuse, 0x1, R209, P0 ;  /* 0x00000001500f7824 */ /* 0x040fe200000e06d1 */
[----:B------:R-:W-:Y:S01]  /*3dc0*/  IADD3 R32, P0, R11, R10, RZ ;  /* 0x0000000a0b207210 */ /* 0x000fe20007f1e0ff */
[----:B------:R-:W-:Y:S01]  /*3dd0*/  @!PT LDS RZ, [RZ] ;  /* 0x00000000fffff984 */ /* 0x000fe20000000800 */
[----:B------:R-:W-:Y:S01]  /*3de0*/  @!PT LDS RZ, [RZ] ;  /* 0x00000000fffff984 */ /* 0x000fe20000000800 */
[----:B------:R-:W-:Y:S01]  /*3df0*/  @!PT LDS RZ, [RZ] ;  /* 0x00000000fffff984 */ /* 0x000fe20000000800 */
[----:B------:R1:W-:Y:S02]  /*3e00*/  LDGSTS.E.BYPASS.LTC128B.128 [R203+0x6000], desc[UR12][R208.64] ;  /* 0x06000000d0cb7fae */ /* 0x0003e4000b901d4c */
[C---:B------:R-:W-:Y:S02]  /*3e10*/  IMAD.X R11, R80.reuse, 0x1, R15, P1 ;  /* 0x00000001500b7824 */ /* 0x040fe400008e060f */
[----:B------:R1:W-:Y:S02]  /*3e20*/  LDGSTS.E.BYPASS.LTC128B.128 [R203+0x8000], desc[UR12][R208.64+0x80] ;  /* 0x08000080d0cb7fae */ /* 0x0003e4000b901d4c */
[----:B------:R-:W-:Y:S02]  /*3e30*/  IMAD.X R33, R80, 0x1, R11, P0 ;  /* 0x0000000150217824 */ /* 0x000fe400000e060b */
[----:B------:R1:W-:Y:S04]  /*3e40*/  LDGSTS.E.BYPASS.LTC128B.128 [R203+0xa000], desc[UR12][R208.64+0x100] ;  /* 0x0a000100d0cb7fae */ /* 0x0003e8000b901d4c */
        /* <DEDUP_REMOVED lines=9> */
[----:B------:R-:W0:Y:S02]  /*3ee0*/  LDGDEPBAR ;  /* 0x00000000000079af */ /* 0x000e240000000000 */
.L_x_3577:
[----:B-1----:R-:W-:Y:S01]  /*3ef0*/  FMNMX.FTZ R10, R3, R29, !PT ;  /* 0x0000001d030a7209 */ /* 0x002fe20007810000 */
        /* <DEDUP_REMOVED lines=51> */
[C---:B------:R-:W-:Y:S01]  /*4230*/  FSETP.NEU.FTZ.AND P0, PT, R132.reuse, -INF , PT ;  /* 0xff8000008400780b */ /* 0x040fe20003f1d000 */
[----:B------:R-:W-:Y:S02]  /*4240*/  FMUL.FTZ R172, R132, UR5 ;  /* 0x0000000584ac7c20 */ /* 0x000fe40008410000 */
[----:B------:R-:W-:Y:S03]  /*4250*/  LDSM.16.MT88.4 R112, [R189+0x10000] ;  /* 0x01000000bd70783b */ /* 0x000fe60000004200 */
[----:B------:R-:W-:Y:S01]  /*4260*/  FSEL R172, R172, RZ, P0 ;  /* 0x000000ffacac7208 */ /* 0x000fe20000000000 */
[----:B------:R-:W-:Y:S04]  /*4270*/  LDSM.16.MT88.4 R140, [R188+0x10000] ;  /* 0x01000000bc8c783b */ /* 0x000fe80000004200 */
[--C-:B------:R-:W-:Y:S01]  /*4280*/  FFMA.FTZ R155, R3, UR5, -R172.reuse ;  /* 0x00000005039b7c23 */ /* 0x100fe200080108ac */
[----:B--2---:R-:W-:Y:S01]  /*4290*/  FMNMX.FTZ R3, R11, R4, !PT ;  /* 0x000000040b037209 */ /* 0x004fe20007810000 */
[--C-:B------:R-:W-:Y:S01]  /*42a0*/  FFMA.FTZ R152, R29, UR5, -R172.reuse ;  /* 0x000000051d987c23 */ /* 0x100fe200080108ac */
[--C-:B------:R-:W-:Y:S01]  /*42b0*/  FFMA.FTZ R151, R31, UR5, -R172.reuse ;  /* 0x000000051f977c23 */ /* 0x100fe200080108ac */
[--C-:B------:R-:W-:Y:S01]  /*42c0*/  FFMA.FTZ R148, R25, UR5, -R172.reuse ;  /* 0x0000000519947c23 */ /* 0x100fe200080108ac */
[C---:B------:R-:W-:Y:S01]  /*42d0*/  FSETP.NEU.FTZ.AND P0, PT, R3.reuse, -INF , PT ;  /* 0xff8000000300780b */ /* 0x040fe20003f1d000 */
[----:B------:R-:W-:Y:S01]  /*42e0*/  FMUL.FTZ R165, R3, UR5 ;  /* 0x0000000503a57c20 */ /* 0x000fe20008410000 */
[----:B------:R-:W-:Y:S01]  /*42f0*/  MUFU.EX2 R155, R155 ;  /* 0x0000009b009b7308 */ /* 0x000fe20000000800 */
[--C-:B------:R-:W-:Y:S01]  /*4300*/  FFMA.FTZ R149, R13, UR5, -R172.reuse ;  /* 0x000000050d957c23 */ /* 0x100fe200080108ac */
[--C-:B------:R-:W-:Y:S01]  /*4310*/  FFMA.FTZ R145, R9, UR5, -R172.reuse ;  /* 0x0000000509917c23 */ /* 0x100fe200080108ac */
[--C-:B------:R-:W-:Y:S01]  /*4320*/  FFMA.FTZ R146, R21, UR5, -R172.reuse ;  /* 0x0000000515927c23 */ /* 0x100fe200080108ac */
[----:B------:R-:W-:Y:S01]  /*4330*/  FSEL R165, R165, RZ, P0 ;  /* 0x000000ffa5a57208 */ /* 0x000fe20000000000 */
[--C-:B------:R-:W-:Y:S01]  /*4340*/  FFMA.FTZ R0, R17, UR5, -R172.reuse ;  /* 0x0000000511007c23 */ /* 0x100fe200080108ac */
[----:B------:R-:W-:Y:S01]  /*4350*/  LDSM.16.MT88.4 R32, [R189+0xc800] ;  /* 0x00c80000bd20783b */ /* 0x000fe20000004200 */
[--C-:B------:R-:W-:Y:S01]  /*4360*/  FFMA.FTZ R156, R167, UR5, -R172.reuse ;  /* 0x00000005a79c7c23 */ /* 0x100fe200080108ac */
[----:B------:R-:W1:Y:S01]  /*4370*/  MUFU.EX2 R152, R152 ;  /* 0x0000009800987308 */ /* 0x000e620000000800 */
[--C-:B------:R-:W-:Y:S01]  /*4380*/  FFMA.FTZ R154, R30, UR5, -R165.reuse ;  /* 0x000000051e9a7c23 */ /* 0x100fe200080108a5 */
[--C-:B------:R-:W-:Y:S01]  /*4390*/  FFMA.FTZ R157, R28, UR5, -R165.reuse ;  /* 0x000000051c9d7c23 */ /* 0x100fe200080108a5 */
[--C-:B------:R-:W-:Y:S01]  /*43a0*/  FFMA.FTZ R153, R26, UR5, -R165.reuse ;  /* 0x000000051a997c23 */ /* 0x100fe200080108a5 */
[--C-:B------:R-:W-:Y:S01]  /*43b0*/  FFMA.FTZ R150, R24, UR5, -R165.reuse ;  /* 0x0000000518967c23 */ /* 0x100fe200080108a5 */
[--C-:B------:R-:W-:Y:S01]  /*43c0*/  FFMA.FTZ R144, R12, UR5, -R165.reuse ;  /* 0x000000050c907c23 */ /* 0x100fe200080108a5 */
[--C-:B------:R-:W-:Y:S01]  /*43d0*/  FFMA.FTZ R134, R8, UR5, -R165.reuse ;  /* 0x0000000508867c23 */ /* 0x100fe200080108a5 */
[----:B------:R-:W2:Y:S01]  /*43e0*/  LDSM.16.MT88.4 R12, [R190+0xc800] ;  /* 0x00c80000be0c783b */ /* 0x000ea20000004200 */
[----:B------:R-:W-:Y:S01]  /*43f0*/  MUFU.EX2 R151, R151 ;  /* 0x0000009700977308 */ /* 0x000fe20000000800 */
[--C-:B------:R-:W-:Y:S01]  /*4400*/  FFMA.FTZ R147, R22, UR5, -R165.reuse ;  /* 0x0000000516937c23 */ /* 0x100fe200080108a5 */
[--C-:B------:R-:W-:Y:S01]  /*4410*/  FFMA.FTZ R135, R18, UR5, -R165.reuse ;  /* 0x0000000512877c23 */ /* 0x100fe200080108a5 */
[----:B------:R-:W4:Y:S01]  /*4420*/  LDSM.16.MT88.4 R8, [R192+0xe800] ;  /* 0x00e80000c008783b */ /* 0x000f220000004200 */
[--C-:B------:R-:W-:Y:S01]  /*4430*/  FFMA.FTZ R158, R163, UR5, -R172.reuse ;  /* 0x00000005a39e7c23 */ /* 0x100fe200080108ac */
[--C-:B------:R-:W-:Y:S01]  /*4440*/  FFMA.FTZ R159, R159, UR5, -R172.reuse ;  /* 0x000000059f9f7c23 */ /* 0x100fe200080108ac */
[--C-:B------:R-:W-:Y:S01]  /*4450*/  FFMA.FTZ R161, R161, UR5, -R172.reuse ;  /* 0x00000005a1a17c23 */ /* 0x100fe200080108ac */
[----:B------:R-:W5:Y:S01]  /*4460*/  LDSM.16.MT88.4 R20, [R189+0xe800] ;  /* 0x00e80000bd14783b */ /* 0x000f620000004200 */
[----:B------:R-:W3:Y:S01]  /*4470*/  MUFU.EX2 R148, R148 ;  /* 0x0000009400947308 */ /* 0x000ee20000000800 */
[----:B-1----:R-:W-:Y:S01]  /*4480*/  F2FP.BF16.F32.PACK_AB R116, R152, R155 ;  /* 0x0000009b9874723e */ /* 0x002fe200000010ff */
[--C-:B------:R-:W-:Y:S01]  /*4490*/  FFMA.FTZ R160, R160, UR5, -R165.reuse ;  /* 0x00000005a0a07c23 */ /* 0x100fe200080108a5 */
[----:B------:R-:W1:Y:S01]  /*44a0*/  LDSM.16.MT88.4 R16, [R188+0xe800] ;  /* 0x00e80000bc10783b */ /* 0x000e620000004200 */
[--C-:B------:R-:W-:Y:S01]  /*44b0*/  FFMA.FTZ R163, R210, UR5, -R165.reuse ;  /* 0x00000005d2a37c23 */ /* 0x100fe200080108a5 */
[--C-:B------:R-:W-:Y:S01]  /*44c0*/  FFMA.FTZ R164, R164, UR5, -R165.reuse ;  /* 0x00000005a4a47c23 */ /* 0x100fe200080108a5 */
[--C-:B------:R-:W-:Y:S01]  /*44d0*/  FFMA.FTZ R167, R174, UR5, -R165.reuse ;  /* 0x00000005aea77c23 */ /* 0x100fe200080108a5 */
[----:B------:R-:W-:Y:S01]  /*44e0*/  LDSM.16.MT88.4 R136, [R192+0xc800] ;  /* 0x00c80000c088783b */ /* 0x000fe20000004200 */
[----:B------:R-:W-:Y:S01]  /*44f0*/  MUFU.EX2 R154, R154 ;  /* 0x0000009a009a7308 */ /* 0x000fe20000000800 */
[--C-:B------:R-:W-:Y:S01]  /*4500*/  FFMA.FTZ R174, R175, UR5, -R172.reuse ;  /* 0x00000005afae7c23 */ /* 0x100fe200080108ac */
[--C-:B------:R-:W-:Y:S01]  /*4510*/  FFMA.FTZ R173, R173, UR5, -R172.reuse ;  /* 0x00000005adad7c23 */ /* 0x100fe200080108ac */
[----:B------:R-:W-:Y:S01]  /*4520*/  LDSM.16.MT88.4 R28, [R188+0xc800] ;  /* 0x00c80000bc1c783b */ /* 0x000fe20000004200 */
[--C-:B------:R-:W-:Y:S01]  /*4530*/  FFMA.FTZ R171, R171, UR5, -R172.reuse ;  /* 0x00000005abab7c23 */ /* 0x100fe200080108ac */
[----:B------:R-:W-:Y:S01]  /*4540*/  FFMA.FTZ R172, R169, UR5, -R172 ;  /* 0x00000005a9ac7c23 */ /* 0x000fe200080108ac */
[--C-:B------:R-:W-:Y:S01]  /*4550*/  FFMA.FTZ R169, R170, UR5, -R165.reuse ;  /* 0x00000005aaa97c23 */ /* 0x100fe200080108a5 */
[----:B------:R-:W-:Y:S01]  /*4560*/  LDSM.16.MT88.4 R24, [R190+0xe800] ;  /* 0x00e80000be18783b */ /* 0x000fe20000004200 */
[----:B------:R-:W2:Y:S01]  /*4570*/  MUFU.EX2 R157, R157 ;  /* 0x0000009d009d7308 */ /* 0x000ea20000000800 */
[----:B---3--:R-:W-:Y:S01]  /*4580*/  F2FP.BF16.F32.PACK_AB R118, R148, R151 ;  /* 0x000000979476723e */ /* 0x008fe200000010ff */
[--C-:B------:R-:W-:Y:S01]  /*4590*/  FFMA.FTZ R168, R168, UR5, -R165.reuse ;  /* 0x00000005a8a87c23 */ /* 0x100fe200080108a5 */
[--C-:B------:R-:W-:Y:S01]  /*45a0*/  FFMA.FTZ R166, R166, UR5, -R165.reuse ;  /* 0x00000005a6a67c23 */ /* 0x100fe200080108a5 */
[----:B------:R-:W-:Y:S01]  /*45b0*/  FFMA.FTZ R213, R162, UR5, -R165 ;  /* 0x00000005a2d57c23 */ /* 0x000fe200080108a5 */
[----:B------:R-:W-:Y:S01]  /*45c0*/  FADD.FTZ R152, R155, R152 ;  /* 0x000000989b987221 */ /* 0x000fe20000010000 */
[----:B------:R-:W-:-:S02]  /*45d0*/  ISETP.GE.AND P0, PT, R133, 0x2, PT ;  /* 0x000000028500780c */ /* 0x000fc40003f06270 */
[----:B------:R-:W-:Y:S01]  /*45e0*/  MUFU.EX2 R153, R153 ;  /* 0x0000009900997308 */ /* 0x000fe20000000800 */
[----:B------:R-:W-:-:S04]  /*45f0*/  FADD.FTZ R151, R151, R152 ;  /* 0x0000009897977221 */ /* 0x000fc80000010000 */
[----:B------:R-:W-:-:S03]  /*4600*/  FADD.FTZ R148, R148, R151 ;  /* 0x0000009794947221 */ /* 0x000fc60000010000 */
        /* <DEDUP_REMOVED lines=44> */
[C---:B----4-:R-:W-:Y:S05]  /*48d0*/  HMMA.16816.F32.BF16 R64, R4.reuse, R8, R64 ;  /* 0x000000080440723c */ /* 0x050fea0000041840 */
[----:B------:R-:W-:Y:S01]  /*48e0*/  MUFU.EX2 R160, R160 ;  /* 0x000000a000a07308 */ /* 0x000fe20000000800 */
[----:B------:R-:W-:Y:S01]  /*48f0*/  HMMA.16816.F32.BF16 R68, R4, R10, R68 ;  /* 0x0000000a0444723c */ /* 0x000fe20000041844 */
[----:B------:R-:W4:Y:S05]  /*4900*/  LDSM.16.MT88.4 R8, [R190+0x10800] ;  /* 0x01080000be08783b */ /* 0x000f2a0000004200 */
[C---:B------:R-:W-:Y:S01]  /*4910*/  HMMA.16816.F32.BF16 R108, R116.reuse, R110, RZ ;  /* 0x0000006e746c723c */ /* 0x040fe200000418ff */
[----:B------:R-:W2:Y:S05]  /*4920*/  MUFU.EX2 R163, R163 ;  /* 0x000000a300a37308 */ /* 0x000eaa0000000800 */
[----:B------:R-:W-:Y:S03]  /*4930*/  HMMA.16816.F32.BF16 R48, R116, R52, RZ ;  /* 0x000000347430723c */ /* 0x000fe600000418ff */
[----:B------:R-:W-:Y:S03]  /*4940*/  MUFU.EX2 R164, R164 ;  /* 0x000000a400a47308 */ /* 0x000fe60000000800 */
[C---:B-----5:R-:W-:Y:S05]  /*4950*/  HMMA.16816.F32.BF16 R80, R4.reuse, R20, R80 ;  /* 0x000000140450723c */ /* 0x060fea0000041850 */
[----:B------:R-:W5:Y:S01]  /*4960*/  MUFU.EX2 R167, R167 ;  /* 0x000000a700a77308 */ /* 0x000f620000000800 */
[C---:B------:R-:W-:Y:S01]  /*4970*/  HMMA.16816.F32.BF16 R84, R4.reuse, R22, R84 ;  /* 0x000000160454723c */ /* 0x040fe20000041854 */
[----:B------:R-:W2:Y:S05]  /*4980*/  LDSM.16.MT88.4 R20, [R189+0x10800] ;  /* 0x01080000bd14783b */ /* 0x000eaa0000004200 */
[C---:B-1----:R-:W-:Y:S01]  /*4990*/  HMMA.16816.F32.BF16 R88, R4.reuse, R16, R88 ;  /* 0x000000100458723c */ /* 0x042fe20000041858 */
[----:B------:R-:W-:Y:S05]  /*49a0*/  MUFU.EX2 R174, R174 ;  /* 0x000000ae00ae7308 */ /* 0x000fea0000000800 */
[----:B------:R-:W-:Y:S01]  /*49b0*/  HMMA.16816.F32.BF16 R92, R4, R18, R92 ;  /* 0x00000012045c723c */ /* 0x000fe2000004185c */
[----:B------:R-:W1:Y:S02]  /*49c0*/  LDSM.16.MT88.4 R16, [R188+0x10800] ;  /* 0x01080000bc10783b */ /* 0x000e640000004200 */
[----:B------:R-:W5:Y:S03]  /*49d0*/  MUFU.EX2 R173, R173 ;  /* 0x000000ad00ad7308 */ /* 0x000f660000000800 */
[----:B------:R-:W-:Y:S05]  /*49e0*/  HMMA.16816.F32.BF16 R52, R116, R54, RZ ;  /* 0x000000367434723c */ /* 0x000fea00000418ff */
[----:B------:R-:W-:Y:S01]  /*49f0*/  MUFU.EX2 R171, R171 ;  /* 0x000000ab00ab7308 */ /* 0x000fe20000000800 */
[C---:B---3--:R-:W-:Y:S06]  /*4a00*/  HMMA.16816.F32.BF16 R96, R4.reuse, R12, R96 ;  /* 0x0000000c0460723c */ /* 0x048fec0000041860 */
[C---:B------:R-:W-:Y:S01]  /*4a10*/  HMMA.16816.F32.BF16 R100, R4.reuse, R14, R100 ;  /* 0x0000000e0464723c */ /* 0x040fe20000041864 */
[----:B------:R-:W3:Y:S01]  /*4a20*/  LDSM.16.MT88.4 R12, [R189+0xd000] ;  /* 0x00d00000bd0c783b */ /* 0x000ee20000004200 */
[----:B------:R-:W-:Y:S04]  /*4a30*/  MUFU.EX2 R172, R172 ;  /* 0x000000ac00ac7308 */ /* 0x000fe80000000800 */
[C---:B----4-:R-:W-:Y:S04]  /*4a40*/  HMMA.16816.F32.BF16 R104, R4.reuse, R8, R104 ;  /* 0x000000080468723c */ /* 0x050fe80000041868 */
[----:B------:R-:W-:Y:S02]  /*4a50*/  MUFU.EX2 R169, R169 ;  /* 0x000000a900a97308 */ /* 0x000fe40000000800 */
[----:B------:R-:W-:Y:S01]  /*4a60*/  HMMA.16816.F32.BF16 R108, R4, R10, R108 ;  /* 0x0000000a046c723c */ /* 0x000fe2000004186c */
[----:B------:R-:W4:Y:S05]  /*4a70*/  LDSM.16.MT88.4 R8, [R189+0xf000] ;  /* 0x00f00000bd08783b */ /* 0x000f2a0000004200 */
[C---:B------:R-:W-:Y:S01]  /*4a80*/  HMMA.16816.F32.BF16 R128, R116.reuse, R36, RZ ;  /* 0x000000247480723c */ /* 0x040fe200000418ff */
[----:B------:R-:W4:Y:S05]  /*4a90*/  MUFU.EX2 R168, R168 ;  /* 0x000000a800a87308 */ /* 0x000f2a0000000800 */
[C---:B------:R-:W-:Y:S03]  /*4aa0*/  HMMA.16816.F32.BF16 R56, R116.reuse, R60, RZ ;  /* 0x0000003c7438723c */ /* 0x040fe600000418ff */
[----:B------:R-:W-:Y:S03]  /*4ab0*/  MUFU.EX2 R166, R166 ;  /* 0x000000a600a67308 */ /* 0x000fe60000000800 */
[C---:B------:R-:W-:Y:S05]  /*4ac0*/  HMMA.16816.F32.BF16 R72, R116.reuse, R76, RZ ;  /* 0x0000004c7448723c */ /* 0x040fea00000418ff */
[----:B------:R-:W4:Y:S01]  /*4ad0*/  MUFU.EX2 R213, R213 ;  /* 0x000000d500d57308 */ /* 0x000f220000000800 */
        /* <DEDUP_REMOVED lines=41> */
[C---:B----4-:R-:W-:Y:S06]  /*4d70*/  HMMA.16816.F32.BF16 R80, R4.reuse, R8, R80 ;  /* 0x000000080450723c */ /* 0x050fec0000041850 */
[C---:B------:R-:W-:Y:S01]  /*4d80*/  HMMA.16816.F32.BF16 R84, R4.reuse, R10, R84 ;  /* 0x0000000a0454723c */ /* 0x040fe20000041854 */
[----:B------:R-:W4:Y:S05]  /*4d90*/  LDSM.16.MT88.4 R8, [R189+0x11000] ;  /* 0x01100000bd08783b */ /* 0x000f2a0000004200 */
[C---:B--2---:R-:W-:Y:S06]  /*4da0*/  HMMA.16816.F32.BF16 R88, R4.reuse, R20, R88 ;  /* 0x000000140458723c */ /* 0x044fec0000041858 */
[C---:B------:R-:W-:Y:S01]  /*4db0*/  HMMA.16816.F32.BF16 R92, R4.reuse, R22, R92 ;  /* 0x00000016045c723c */ /* 0x040fe2000004185c */
[----:B------:R-:W2:Y:S05]  /*4dc0*/  LDSM.16.MT88.4 R20, [R188+0x11000] ;  /* 0x01100000bc14783b */ /* 0x000eaa0000004200 */
[C---:B-1----:R-:W-:Y:S06]  /*4dd0*/  HMMA.16816.F32.BF16 R96, R4.reuse, R16, R96 ;  /* 0x000000100460723c */ /* 0x042fec0000041860 */
[C---:B------:R-:W-:Y:S01]  /*4de0*/  HMMA.16816.F32.BF16 R100, R4.reuse, R18, R100 ;  /* 0x000000120464723c */ /* 0x040fe20000041864 */
[----:B------:R-:W1:Y:S05]  /*4df0*/  LDSM.16.MT88.4 R16, [R192+0xd800] ;  /* 0x00d80000c010783b */ /* 0x000e6a0000004200 */
[C---:B---3--:R-:W-:Y:S06]  /*4e00*/  HMMA.16816.F32.BF16 R104, R4.reuse, R12, R104 ;  /* 0x0000000c0468723c */ /* 0x048fec0000041868 */
[C---:B------:R-:W-:Y:S01]  /*4e10*/  HMMA.16816.F32.BF16 R108, R4.reuse, R14, R108 ;  /* 0x0000000e046c723c */ /* 0x040fe2000004186c */
[----:B------:R-:W3:Y:S05]  /*4e20*/  LDSM.16.MT88.4 R12, [R190+0xd800] ;  /* 0x00d80000be0c783b */ /* 0x000eea0000004200 */
[C---:B----4-:R-:W-:Y:S06]  /*4e30*/  HMMA.16816.F32.BF16 R124, R4.reuse, R8, R124 ;  /* 0x00000008047c723c */ /* 0x050fec000004187c */
[C---:B------:R-:W-:Y:S01]  /*4e40*/  HMMA.16816.F32.BF16 R112, R4.reuse, R10, R112 ;  /* 0x0000000a0470723c */ /* 0x040fe20000041870 */
[----:B------:R-:W4:Y:S05]  /*4e50*/  LDSM.16.MT88.4 R8, [R189+0xf800] ;  /* 0x00f80000bd08783b */ /* 0x000f2a0000004200 */
        /* <DEDUP_REMOVED lines=51> */
[C---:B-1----:R-:W-:Y:S06]  /*5190*/  HMMA.16816.F32.BF16 R104, R4.reuse, R16, R104 ;  /* 0x000000100468723c */ /* 0x042fec0000041868 */
[C---:B------:R-:W-:Y:S06]  /*51a0*/  HMMA.16816.F32.BF16 R108, R4.reuse, R18, R108 ;  /* 0x00000012046c723c */ /* 0x040fec000004186c */
[C---:B---3--:R-:W-:Y:S06]  /*51b0*/  HMMA.16816.F32.BF16 R124, R4.reuse, R12, R124 ;  /* 0x0000000c047c723c */ /* 0x048fec000004187c */
[C---:B------:R-:W-:Y:S06]  /*51c0*/  HMMA.16816.F32.BF16 R112, R4.reuse, R14, R112 ;  /* 0x0000000e0470723c */ /* 0x040fec0000041870 */
[C---:B----4-:R-:W-:Y:S06]  /*51d0*/  HMMA.16816.F32.BF16 R120, R4.reuse, R8, R120 ;  /* 0x000000080478723c */ /* 0x050fec0000041878 */
[----:B------:R-:W-:Y:S01]  /*51e0*/  HMMA.16816.F32.BF16 R116, R4, R10, R116 ;  /* 0x0000000a0474723c */ /* 0x000fe20000041874 */
[----:B------:R-:W-:-:S08]  /*51f0*/  NOP ;  /* 0x0000000000007918 */ /* 0x000fd00000000000 */
[----:B------:R-:W-:-:S15]  /*5200*/  @!P0 BRA `(.L_x_3580) ;  /* 0x0000002c00fc8947 */ /* 0x000fde0003800000 */
[----:B------:R-:W-:Y:S01]  /*5210*/  IMAD.U32 R210, R2, -0x40, RZ ;  /* 0xffffffc002d27824 */ /* 0x000fe200078e00ff */
[----:B------:R-:W-:Y:S01]  /*5220*/  ULDC.64 UR4, c[0x0][0x250] ;  /* 0x0000940000047ab9 */ /* 0x000fe20000000a00 */
[----:B------:R-:W-:Y:S01]  /*5230*/  VIADD R212, R133, 0xfffffffe ;  /* 0xfffffffe85d47836 */ /* 0x000fe20000000000 */
[----:B------:R-:W-:Y:S01]  /*5240*/  MOV R0, R3 ;  /* 0x0000000300007202 */ /* 0x000fe20000000f00 */
[----:B------:R-:W-:Y:S01]  /*5250*/  ULDC UR6, c[0x0][0x24c] ;  /* 0x0000930000067ab9 */ /* 0x000fe20000000800 */
[----:B------:R-:W-:Y:S01]  /*5260*/  MOV R133, R132 ;  /* 0x0000008400857202 */ /* 0x000fe20000000f00 */
[----:B------:R-:W-:Y:S01]  /*5270*/  ULDC UR9, c[0x0][0x248] ;  /* 0x0000920000097ab9 */ /* 0x000fe20000000800 */
[----:B------:R-:W-:Y:S01]  /*5280*/  SHF.R.S32.HI R211, RZ, 0x1f, R210 ;  /* 0x0000001fffd37819 */ /* 0x000fe200000114d2 */
[----:B------:R-:W-:Y:S02]  /*5290*/  USHF.L.U64.HI UR10, UR4, 0x5, UR5 ;  /* 0x00000005040a7899 */ /* 0x000fe40008010205 */
[----:B------:R-:W-:-:S02]  /*52a0*/  USHF.L.U32 UR11, UR4, 0x5, URZ ;  /* 0x00000005040b7899 */ /* 0x000fc4000800063f */
[----:B------:R-:W-:Y:S02]  /*52b0*/  USHF.L.U64.HI UR6, UR9, 0x5, UR6 ;  /* 0x0000000509067899 */ /* 0x000fe40008010206 */
[----:B------:R-:W-:Y:S01]  /*52c0*/  USHF.L.U32 UR5, UR9, 0x5, URZ ;  /* 0x0000000509057899 */ /* 0x000fe2000800063f */
[----:B------:R-:W-:-:S11]  /*52d0*/  ULDC UR4, c[0x0][0x2ec] ;  /* 0x0000bb0000047ab9 */ /* 0x000fd60000000800 */
.L_x_3584:
[----:B------:R-:W-:Y:S04]  /*52e0*/  DEPBAR.LE SB0, 0x0 ;  /* 0x000080000000791a */ /* 0x000fe80000000000 */
[----:B------:R-:W-:Y:S01]  /*52f0*/  BAR.SYNC.DEFER_BLOCKING 0x0 ;  /* 0x0000000000007b1d */ /* 0x000fe20000010000 */
[----:B------:R-:W-:Y:S02]  /*5300*/  MOV R10, R210 ;  /* 0x000000d2000a7202 */ /* 0x000fe40000000f00 */
[----:B------:R-:W-:Y:S03]  /*5310*/  MOV R2, R211 ;  /* 0x000000d300027202 */ /* 0x000fe60000000f00 */
[----:B------:R-:W-:Y:S05]  /*5320*/  @!P6 BRA `(.L_x_3581) ;  /* 0x0000000000f4e947 */ /* 0x000fea0003800000 */
[----:B------:R-:W1:Y:S02]  /*5330*/  LDC R6, c[0x0][0x380] ;  /* 0x0000e000ff067b82 */ /* 0x000e640000000800 */
[-C--:B-1----:R-:W-:Y:S04]  /*5340*/  IABS R2, R6.reuse ;  /* 0x0000000600027213 */ /* 0x082fe80000000000 */
[----:B------:R-:W1:Y:S10]  /*5350*/  I2F.RP R7, R2 ;  /* 0x0000000200077306 */ /* 0x000e740000209400 */
[----:B-1----:R-:W1:Y:S02]  /*5360*/  MUFU.RCP R3, R7 ;  /* 0x0000000700037308 */ /* 0x002e640000001000 */
[----:B-1----:R-:W-:Y:S01]  /*5370*/  VIADD R12, R3, 0xffffffe ;  /* 0x0ffffffe030c7836 */ /* 0x002fe20000000000 */
[----:B------:R-:W-:Y:S07]  /*5380*/  SHF.L.U32 R3, R212, 0x6, RZ ;  /* 0x00000006d4037819 */ /* 0x000fee00000006ff */
[----:B------:R-:W1:Y:S01]  /*5390*/  F2I.FTZ.U32.TRUNC.NTZ R13, R12 ;  /* 0x0000000c000d7305 */ /* 0x000e62000021f000 */
[----:B------:R-:W-:Y:S01]  /*53a0*/  IABS R4, R3 ;  /* 0x0000000300047213 */ /* 0x000fe20000000000 */
[C---:B------:R-:W-:Y:S01]  /*53b0*/  VIADD R11, R3.reuse, 0x40 ;  /* 0x00000040030b7836 */ /* 0x040fe20000000000 */
[-C--:B------:R-:W-:Y:S04]  /*53c0*/  LOP3.LUT R3, R3, R6.reuse, RZ, 0x3c, !PT ;  /* 0x0000000603037212 */ /* 0x080fe800078e3cff */
[----:B------:R-:W-:Y:S02]  /*53d0*/  IABS R8, R11 ;  /* 0x0000000b00087213 */ /* 0x000fe40000000000 */
[----:B------:R-:W-:Y:S02]  /*53e0*/  ISETP.GE.AND P0, PT, R3, RZ, PT ;  /* 0x000000ff0300720c */ /* 0x000fe40003f06270 */
[----:B------:R-:W-:Y:S01]  /*53f0*/  LOP3.LUT R11, R11, R6, RZ, 0x3c, !PT ;  /* 0x000000060b0b7212 */ /* 0x000fe200078e3cff */
[--C-:B-1----:R-:W-:Y:S03]  /*5400*/  IMAD.MOV R5, RZ, RZ, -R13.reuse ;  /* 0x000000ffff057224 */ /* 0x102fe600078e0a0d */
[----:B------:R-:W-:Y:S01]  /*5410*/  ISETP.GE.AND P2, PT, R11, RZ, PT ;  /* 0x000000ff0b00720c */ /* 0x000fe20003f46270 */
[----:B------:R-:W-:Y:S02]  /*5420*/  IMAD.MOV.U32 R12, RZ, RZ, RZ ;  /* 0x000000ffff0c7224 */ /* 0x000fe400078e00ff */
[----:B------:R-:W-:Y:S04]  /*5430*/  IMAD R5, R5, R2, RZ ;  /* 0x0000000205057224 */ /* 0x000fe800078e02ff */
[----:B------:R-:W-:Y:S06]  /*5440*/  IMAD.HI.U32 R5, R13, R5, R12 ;  /* 0x000000050d057227 */ /* 0x000fec00078e000c */
[C---:B------:R-:W-:Y:S04]  /*5450*/  IMAD.HI.U32 R9, R5.reuse, R4, RZ ;  /* 0x0000000405097227 */ /* 0x040fe800078e00ff */
[----:B------:R-:W-:Y:S01]  /*5460*/  IMAD.HI.U32 R10, R5, R8, RZ ;  /* 0x00000008050a7227 */ /* 0x000fe200078e00ff */
[C---:B------:R-:W-:Y:S03]  /*5470*/  IADD3 R5, -R9.reuse, RZ, RZ ;  /* 0x000000ff09057210 */ /* 0x040fe60007ffe1ff */
[----:B------:R-:W-:Y:S02]  /*5480*/  IMAD.MOV R7, RZ, RZ, -R10 ;  /* 0x000000ffff077224 */ /* 0x000fe400078e0a0a */
[C---:B------:R-:W-:Y:S02]  /*5490*/  IMAD R4, R2.reuse, R5, R4 ;  /* 0x0000000502047224 */ /* 0x040fe400078e0204 */
[C---:B------:R-:W-:Y:S03]  /*54a0*/  IMAD R8, R2.reuse, R7, R8 ;  /* 0x0000000702087224 */ /* 0x040fe600078e0208 */
[C---:B------:R-:W-:Y:S02]  /*54b0*/  ISETP.GT.U32.AND P1, PT, R2.reuse, R4, PT ;  /* 0x000000040200720c */ /* 0x040fe40003f24070 */
[----:B------:R-:W-:Y:S11]  /*54c0*/  ISETP.GT.U32.AND P3, PT, R2, R8, PT ;  /* 0x000000080200720c */ /* 0x000ff60003f64070 */
[----:B------:R-:W-:Y:S02]  /*54d0*/  @!P1 IMAD.IADD R4, R4, 0x1, -R2 ;  /* 0x0000000104049824 */ /* 0x000fe400078e0a02 */
[-C--:B------:R-:W-:Y:S01]  /*54e0*/  @!P3 IADD3 R8, R8, -R2.reuse, RZ ;  /* 0x800000020808b210 */ /* 0x080fe20007ffe0ff */
[----:B------:R-:W-:Y:S01]  /*54f0*/  @!P1 VIADD R9, R9, 0x1 ;  /* 0x0000000109099836 */ /* 0x000fe20000000000 */
[----:B------:R-:W-:Y:S01]  /*5500*/  ISETP.NE.AND P1, PT, R6, RZ, PT ;  /* 0x000000ff0600720c */ /* 0x000fe20003f25270 */
[----:B------:R-:W-:Y:S01]  /*5510*/  @!P3 VIADD R10, R10, 0x1 ;  /* 0x000000010a0ab836 */ /* 0x000fe20000000000 */
[-C--:B------:R-:W-:Y:S02]  /*5520*/  ISETP.GE.U32.AND P4, PT, R4, R2.reuse, PT ;  /* 0x000000020400720c */ /* 0x080fe40003f86070 */
[----:B------:R-:W-:Y:S01]  /*5530*/  ISETP.GE.U32.AND P5, PT, R8, R2, PT ;  /* 0x000000020800720c */ /* 0x000fe20003fa6070 */
[----:B------:R-:W1:Y:S01]  /*5540*/  LDC.64 R4, c[0x0][0x250] ;  /* 0x00009400ff047b82 */ /* 0x000e620000000a00 */
[----:B------:R-:W-:Y:S09]  /*5550*/  LOP3.LUT R2, RZ, R6, RZ, 0x33, !PT ;  /* 0x00000006ff027212 */ /* 0x000ff200078e33ff */
[----:B------:R-:W-:Y:S02]  /*5560*/  @P4 IADD3 R9, R9, 0x1, RZ ;  /* 0x0000000109094810 */ /* 0x000fe40007ffe0ff */
[----:B------:R-:W-:Y:S03]  /*5570*/  @P5 VIADD R10, R10, 0x1 ;  /* 0x000000010a0a5836 */ /* 0x000fe60000000000 */
[----:B------:R-:W-:Y:S02]  /*5580*/  @!P0 IMAD.MOV R9, RZ, RZ, -R9 ;  /* 0x000000ffff098224 */ /* 0x000fe400078e0a09 */
[----:B------:R-:W-:Y:S03]  /*5590*/  @!P2 IADD3 R10, -R10, RZ, RZ ;  /* 0x000000ff0a0aa210 */ /* 0x000fe60007ffe1ff */
[C---:B------:R-:W-:Y:S02]  /*55a0*/  SEL R3, R2.reuse, R9, !P1 ;  /* 0x0000000902037207 */ /* 0x040fe40004800000 */
[----:B------:R-:W-:Y:S02]  /*55b0*/  SEL R9, R2, R10, !P1 ;  /* 0x0000000a02097207 */ /* 0x000fe40004800000 */
[-C--:B------:R-:W-:Y:S02]  /*55c0*/  LEA R14, P1, R3, R206.reuse, 0x2 ;  /* 0x000000ce030e7211 */ /* 0x080fe400078210ff */
[----:B------:R-:W-:Y:S02]  /*55d0*/  LEA R12, P0, R9, R206, 0x2 ;  /* 0x000000ce090c7211 */ /* 0x000fe400078010ff */
[-C--:B------:R-:W-:Y:S02]  /*55e0*/  LEA.HI.X.SX32 R15, R3, R207.reuse, 0x2, P1 ;  /* 0x000000cf030f7211 */ /* 0x080fe400008f16ff */
[C---:B------:R-:W-:Y:S01]  /*55f0*/  LEA.HI.X.SX32 R13, R9.reuse, R207, 0x2, P0 ;  /* 0x000000cf090d7211 */ /* 0x040fe200000f16ff */
[----:B------:R-:W-:Y:S02]  /*5600*/  IMAD.IADD R9, R9, 0x1, -R3 ;  /* 0x0000000109097824 */ /* 0x000fe400078e0a03 */
[----:B------:R-:W2:Y:S01]  /*5610*/  LDG.E R7, desc[UR12][R14.64] ;  /* 0x0000000c0e077981 */ /* 0x000ea2000c1e1900 */
[----:B------:R-:W3:Y:S01]  /*5620*/  LDC.64 R2, c[0x0][0x238] ;  /* 0x00008e00ff027b82 */ /* 0x000ee20000000a00 */
[----:B------:R-:W-:Y:S02]  /*5630*/  IMAD R9, R9, R6, -0x40 ;  /* 0xffffffc009097424 */ /* 0x000fe400078e0206 */
[----:B------:R-:W2:Y:S03]  /*5640*/  LDG.E R8, desc[UR12][R12.64] ;  /* 0x0000000c0c087981 */ /* 0x000ea6000c1e1900 */
        /* <DEDUP_REMOVED lines=11> */
.L_x_3581:
[C---:B------:R-:W-:Y:S04]  /*5700*/  LEA R200, P0, R10.reuse, R200, 0x1 ;  /* 0x000000c80ac87211 */ /* 0x040fe800078008ff */
[----:B------:R-:W-:Y:S02]  /*5710*/  LEA.HI.X R201, R10, R201, R2, 0x1, P0 ;  /* 0x000000c90ac97211 */ /* 0x000fe400000f0c02 */
[----:B------:R-:W-:Y:S03]  /*5720*/  IADD3 R216, P0, R200, UR11, RZ ;  /* 0x0000000bc8d87c10 */ /* 0x000fe6000ff1e0ff */
[----:B------:R-:W-:Y:S01]  /*5730*/  @!PT LDS RZ, [RZ] ;  /* 0x00000000fffff984 */ /* 0x000fe20000000800 */
[----:B------:R-:W-:Y:S01]  /*5740*/  @!PT LDS RZ, [RZ] ;  /* 0x00000000fffff984 */ /* 0x000fe20000000800 */
[----:B------:R-:W-:Y:S01]  /*5750*/  @!PT LDS RZ, [RZ] ;  /* 0x00000000fffff984 */ /* 0x000fe20000000800 */
[----:B------:R1:W-:Y:S01]  /*5760*/  LDGSTS.E.BYPASS.LTC128B.128 [R203+0xc000], desc[UR12][R200.64] ;  /* 0x0c000000c8cb7fae */ /* 0x0003e2000b901d4c */
[----:B------:R-:W-:Y:S02]  /*5770*/  IADD3.X R217, R201, UR10, RZ, P0, !PT ;  /* 0x0000000ac9d97c10 */ /* 0x000fe400087fe4ff */
[----:B------:R-:W-:Y:S01]  /*5780*/  IADD3 R134, P0, R216, UR11, RZ ;  /* 0x0000000bd8867c10 */ /* 0x000fe2000ff1e0ff */
[----:B------:R1:W-:Y:S03]  /*5790*/  LDGSTS.E.BYPASS.LTC128B.128 [R203+0xe000], desc[UR12][R200.64+0x80] ;  /* 0x0e000080c8cb7fae */ /* 0x0003e6000b901d4c */
[----:B------:R-:W-:Y:S01]  /*57a0*/  IADD3.X R135, R217, UR10, RZ, P0, !PT ;  /* 0x0000000ad9877c10 */ /* 0x000fe200087fe4ff */
[----:B------:R1:W-:Y:S01]  /*57b0*/  LDGSTS.E.BYPASS.LTC128B.128 [R203+0x10000], desc[UR12][R200.64+0x100] ;  /* 0x10000100c8cb7fae */ /* 0x0003e2000b901d4c */
[----:B------:R-:W-:Y:S03]  /*57c0*/  IADD3 R2, P0, R134, UR11, RZ ;  /* 0x0000000b86027c10 */ /* 0x000fe6000ff1e0ff */
[----:B------:R1:W-:Y:S01]  /*57d0*/  LDGSTS.E.BYPASS.LTC128B.128 [R203+0xc800], desc[UR12][R216.64] ;  /* 0x0c800000d8cb7fae */ /* 0x0003e2000b901d4c */
[----:B------:R-:W-:Y:S02]  /*57e0*/  IADD3.X R3, R135, UR10, RZ, P0, !PT ;  /* 0x0000000a87037c10 */ /* 0x000fe400087fe4ff */
[----:B------:R-:W-:Y:S01]  /*57f0*/  ISETP.GE.AND P0, PT, R212, 0x1, PT ;  /* 0x00000001d400780c */ /* 0x000fe20003f06270 */
        /* <DEDUP_REMOVED lines=195> */
[----:B------:R-:W-:Y:S03]  /*6430*/  IADD3 R135, -R138, RZ, RZ ;  /* 0x000000ff8a877210 */ /* 0x000fe60007ffe1ff */
[----:B------:R-:W-:Y:S02]  /*6440*/  IMAD.MOV R137, RZ, RZ, -R140 ;  /* 0x000000ffff897224 */ /* 0x000fe400078e0a8c */
[C---:B------:R-:W-:Y:S02]  /*6450*/  IMAD R134, R2.reuse, R135, R134 ;  /* 0x0000008702867224 */ /* 0x040fe400078e0286 */
[C---:B------:R-:W-:Y:S01]  /*6460*/  IMAD R136, R2.reuse, R137, R136 ;  /* 0x0000008902887224 */ /* 0x040fe200078e0288 */
[----:B------:R-:W-:Y:S02]  /*6470*/  LOP3.LUT R137, RZ, R132, RZ, 0x33, !PT ;  /* 0x00000084ff897212 */ /* 0x000fe400078e33ff */
        /* <DEDUP_REMOVED lines=9> */
[----:B------:R-:W1:Y:S10]  /*6510*/  LDC R134, c[0x0][0x24c] ;  /* 0x00009300ff867b82 */ /* 0x000e740000000800 */
        /* <DEDUP_REMOVED lines=14> */
[----:B------:R-:W2:Y:S02]  /*6600*/  LDG.E R136, desc[UR12][R142.64] ;  /* 0x0000000c8e887981 */ /* 0x000ea4000c1e1900 */
[C---:B------:R-:W-:Y:S01]  /*6610*/  IMAD.WIDE.U32 R140, R132.reuse, UR9, RZ ;  /* 0x00000009848c7c25 */ /* 0x040fe2000f8e00ff */
[----:B------:R-:W-:Y:S05]  /*6620*/  SHF.R.S32.HI R137, RZ, 0x1f, R132 ;  /* 0x0000001fff897819 */ /* 0x000fea0000011484 */
[----:B------:R-:W-:Y:S04]  /*6630*/  IMAD R137, R137, UR9, RZ ;  /* 0x0000000989897c24 */ /* 0x000fe8000f8e02ff */
[----:B-1----:R-:W-:Y:S04]  /*6640*/  IMAD R137, R132, R134, R137 ;  /* 0x0000008684897224 */ /* 0x002fe800078e0289 */
[----:B------:R-:W-:Y:S01]  /*6650*/  IMAD.IADD R141, R141, 0x1, R137 ;  /* 0x000000018d8d7824 */ /* 0x000fe200078e0289 */
[----:B--2---:R-:W-:Y:S04]  /*6660*/  IADD3 R135, -R136, R135, RZ ;  /* 0x0000008788877210 */ /* 0x004fe80007ffe1ff */
[----:B------:R-:W-:Y:S01]  /*6670*/  SHF.R.S32.HI R139, RZ, 0x1f, R135 ;  /* 0x0000001fff8b7819 */ /* 0x000fe20000011487 */
[-C--:B---3--:R-:W-:Y:S04]  /*6680*/  IMAD.WIDE.U32 R140, R135, R2.reuse, R140 ;  /* 0x00000002878c7225 */ /* 0x088fe800078e008c */
[----:B------:R-:W-:Y:S04]  /*6690*/  IMAD R132, R139, R2, RZ ;  /* 0x000000028b847224 */ /* 0x000fe800078e02ff */
[----:B------:R-:W-:Y:S05]  /*66a0*/  IMAD R132, R135, R3, R132 ;  /* 0x0000000387847224 */ /* 0x000fea00078e0284 */
[----:B------:R-:W-:Y:S07]  /*66b0*/  IADD3 R132, R141, R132, RZ ;  /* 0x000000848d847210 */ /* 0x000fee0007ffe0ff */
.L_x_3583:
        /* <DEDUP_REMOVED lines=14> */
[----:B------:R-:W-:Y:S03]  /*67a0*/  IADD3.X R3, R135, UR6, RZ, P0, !PT ;  /* 0x0000000687037c10 */ /* 0x000fe600087fe4ff */
        /* <DEDUP_REMOVED lines=9> */
.L_x_3582:
[----:B-1----:R-:W-:Y:S01]  /*6840*/  FMNMX.FTZ R2, R4, R133, !PT ;  /* 0x0000008504027209 */ /* 0x002fe20007810000 */
        /* <DEDUP_REMOVED lines=411> */
.L_x_3580:
        /* <DEDUP_REMOVED lines=23> */
[----:B------:R-:W-:Y:S02]  /*8370*/  LOP3.LUT R11, R8, 0x3ffffffc, RZ, 0xc0, !PT ;  /* 0x3ffffffc080b7812 */ /* 0x000fe400078ec0ff */
[----:B------:R-:W-:Y:S02]  /*8380*/  LOP3.LUT R9, R9, 0xfffffff8, RZ, 0xc0, !PT ;  /* 0xfffffff809097812 */ /* 0x000fe400078ec0ff */
[----:B------:R-:W-:Y:S02]  /*8390*/  SHF.R.S32.HI R8, RZ, 0x5, R7 ;  /* 0x00000005ff087819 */ /* 0x000fe40000011407 */
[----:B------:R-:W-:Y:S01]  /*83a0*/  IADD3 R9, R10, -R9, RZ ;  /* 0x800000090a097210 */ /* 0x000fe20007ffe0ff */
[----:B------:R-:W2:Y:S01]  /*83b0*/  @P4 MUFU.RCP R5, R4 ;  /* 0x0000000400054308 */ /* 0x000ea20000001000 */
[----:B------:R-:W-:-:S02]  /*83c0*/  IADD3 R11, -R11, R0, RZ ;  /* 0x000000000b0b7210 */ /* 0x000fc40007ffe1ff */
[C---:B------:R-:W-:Y:S02]  /*83d0*/  SHF.L.U32 R10, R9.reuse, 0x6, RZ ;  /* 0x00000006090a7819 */ /* 0x040fe400000006ff */
[----:B------:R-:W-:Y:S02]  /*83e0*/  LOP3.LUT R12, R9, 0x1, RZ, 0xc0, !PT ;  /* 0x00000001090c7812 */ /* 0x000fe400078ec0ff */
[----:B------:R-:W-:Y:S01]  /*83f0*/  LOP3.LUT R10, R10, 0x1c0, RZ, 0xc0, !PT ;  /* 0x000001c00a0a7812 */ /* 0x000fe200078ec0ff */
[----:B------:R-:W-:Y:S01]  /*8400*/  @P4 MUFU.LG2 R4, R4 ;  /* 0x0000000400044308 */ /* 0x000fe20000000c00 */
[----:B------:R-:W-:Y:S01]  /*8410*/  LEA R11, R8, R11, 0x9 ;  /* 0x0000000b080b7211 */ /* 0x000fe200078e48ff */
[----:B-1----:R-:W-:Y:S01]  /*8420*/  FMUL.FTZ R131, R6, R131 ;  /* 0x0000008306837220 */ /* 0x002fe20000410000 */
[----:B------:R-:W-:Y:S01]  /*8430*/  LEA.HI R10, R10, R10, RZ, 0x1d ;  /* 0x0000000a0a0a7211 */ /* 0x000fe200078fe8ff */
[----:B------:R-:W-:Y:S01]  /*8440*/  FMUL.FTZ R130, R6, R130 ;  /* 0x0000008206827220 */ /* 0x000fe20000410000 */
[----:B------:R-:W-:Y:S01]  /*8450*/  ISETP.NE.U32.AND P0, PT, R12, 0x1, PT ;  /* 0x000000010c00780c */ /* 0x000fe20003f05070 */
[C---:B------:R-:W-:Y:S01]  /*8460*/  FMUL.FTZ R39, R6.reuse, R39 ;  /* 0x0000002706277220 */ /* 0x040fe20000410000 */
[----:B------:R-:W-:Y:S01]  /*8470*/  LEA R10, R11, R10, 0x1 ;  /* 0x0000000a0b0a7211 */ /* 0x000fe200078e08ff */
[----:B------:R-:W-:Y:S01]  /*8480*/  FMUL.FTZ R38, R6, R38 ;  /* 0x0000002606267220 */ /* 0x000fe20000410000 */
[----:B------:R-:W-:Y:S01]  /*8490*/  R2P PR, R9, 0x6 ;  /* 0x0000000609007804 */ /* 0x000fe20000000000 */
[C---:B--2---:R-:W-:Y:S01]  /*84a0*/  FMUL.FTZ R128, R5.reuse, R128 ;  /* 0x0000008005807220 */ /* 0x044fe20000410000 */
[----:B------:R-:W-:Y:S01]  /*84b0*/  MOV R9, 0x20 ;  /* 0x0000002000097802 */ /* 0x000fe20000000f00 */
[C---:B------:R-:W-:Y:S01]  /*84c0*/  FMUL.FTZ R129, R5.reuse, R129 ;  /* 0x0000008105817220 */ /* 0x040fe20000410000 */
        /* <DEDUP_REMOVED lines=184> */
[----:B------:R-:W-:Y:S01]  /*9050*/  ULDC.U8 UR4, c[0x0][0x3d8] ;  /* 0x0000f60000047ab9 */ /* 0x000fe20000000000 */
[----:B------:R-:W-:Y:S01]  /*9060*/  MOV R12, 0x7f800000 ;  /* 0x7f800000000c7802 */ /* 0x000fe20000000f00 */
[----:B--2---:R-:W-:Y:S01]  /*9070*/  @P3 FMUL.FTZ R14, R14, 0.69314718246459960938 ;  /* 0x3f3172180e0e3820 */ /* 0x004fe20000410000 */
[----:B------:R-:W-:Y:S01]  /*9080*/  STS [R25+0x2400], R94 ;  /* 0x0024005e19007388 */ /* 0x000fe20000000800 */
[----:B------:R-:W-:-:S02]  /*9090*/  F2FP.BF16.F32.PACK_AB R6, R119, R6 ;  /* 0x000000067706723e */ /* 0x000fc400000010ff */
[----:B------:R-:W-:Y:S01]  /*90a0*/  ISETP.NE.AND P1, PT, RZ, UR4, PT ;  /* 0x00000004ff007c0c */ /* 0x000fe2000bf25270 */
        /* <DEDUP_REMOVED lines=8> */
[----:B--2---:R-:W-:-:S03]  /*9130*/  MOV R11, 0x7f800000 ;  /* 0x7f800000000b7802 */ /* 0x004fc60000000f00 */
[----:B------:R-:W-:Y:S04]  /*9140*/  STS [R17+0x4000], R124 ;  /* 0x0040007c11007388 */ /* 0x000fe80000000800 */
[----:B------:R1:W-:Y:S01]  /*9150*/  STS [R17+0x4400], R126 ;  /* 0x0044007e11007388 */ /* 0x0003e20000000800 */
[----:B----4-:R-:W-:-:S03]  /*9160*/  @P4 FMUL.FTZ R13, R4, 0.69314718246459960938 ;  /* 0x3f317218040d4820 */ /* 0x010fc60000410000 */
[----:B------:R-:W-:Y:S04]  /*9170*/  STS [R19+0x4000], R112 ;  /* 0x0040007013007388 */ /* 0x000fe80000000800 */
[----:B------:R-:W-:Y:S04]  /*9180*/  STS [R19+0x4400], R114 ;  /* 0x0044007213007388 */ /* 0x000fe80000000800 */
[----:B------:R-:W-:Y:S04]  /*9190*/  STS [R21+0x4000], R120 ;  /* 0x0040007815007388 */ /* 0x000fe80000000800 */
[----:B------:R-:W-:Y:S01]  /*91a0*/  STS [R21+0x4400], R122 ;  /* 0x0044007a15007388 */ /* 0x000fe20000000800 */
[----:B-----5:R-:W2:Y:S03]  /*91b0*/  @P4 LDC R9, c[0x0][0x2e8] ;  /* 0x0000ba00ff094b82 */ /* 0x020ea60000000800 */
[----:B------:R-:W-:Y:S04]  /*91c0*/  STS [R25+0x4000], R5 ;  /* 0x0040000519007388 */ /* 0x000fe80000000800 */
[----:B------:R4:W-:Y:S01]  /*91d0*/  STS [R25+0x4400], R6 ;  /* 0x0044000619007388 */ /* 0x0009e20000000800 */
[----:B-1----:R-:W-:-:S04]  /*91e0*/  @P0 IMAD.WIDE.U32 R16, R202, R22, RZ ;  /* 0x00000016ca100225 */ /* 0x002fc800078e00ff */
[----:B------:R-:W-:Y:S01]  /*91f0*/  @P0 IMAD R23, R202, R23, R17 ;  /* 0x00000017ca170224 */ /* 0x000fe200078e0211 */
[----:B----4-:R-:W-:Y:S01]  /*9200*/  @P0 MOV R6, R16 ;  /* 0x0000001000060202 */ /* 0x010fe20000000f00 */
[----:B---3--:R-:W-:Y:S06]  /*9210*/  @P0 BRA `(.L_x_3585) ;  /* 0x0000000000200947 */ /* 0x008fec0003800000 */
[----:B------:R-:W1:Y:S01]  /*9220*/  S2R R15, SR_CTAID.Y ;  /* 0x00000000000f7919 */ /* 0x000e620000002600 */
[----:B------:R-:W3:Y:S01]  /*9230*/  LDC.64 R4, c[0x0][0x290] ;  /* 0x0000a400ff047b82 */ /* 0x000ee20000000a00 */
[----:B-1----:R-:W-:-:S05]  /*9240*/  SHF.R.S32.HI R17, RZ, 0x1f, R15 ;  /* 0x0000001fff117819 */ /* 0x002fca000001140f */
[-C--:B---3--:R-:W-:Y:S02]  /*9250*/  IMAD R2, R17, R4.reuse, RZ ;  /* 0x0000000411027224 */ /* 0x088fe400078e02ff */
[----:B------:R-:W-:-:S04]  /*9260*/  IMAD.WIDE.U32 R16, R15, R4, RZ ;  /* 0x000000040f107225 */ /* 0x000fc800078e00ff */
[----:B------:R-:W-:Y:S01]  /*9270*/  IMAD R5, R15, R5, R2 ;  /* 0x000000050f057224 */ /* 0x000fe200078e0202 */
[----:B------:R-:W-:-:S04]  /*9280*/  MOV R6, R16 ;  /* 0x0000001000067202 */ /* 0x000fc80000000f00 */
[----:B------:R-:W-:Y:S02]  /*9290*/  IADD3 R23, R17, R5, RZ ;  /* 0x0000000511177210 */ /* 0x000fe40007ffe0ff */
.L_x_3585:
[----:B--2---:R-:W-:Y:S01]  /*92a0*/  @P4 FFMA.FTZ R11, R132, R9, R13 ;  /* 0x00000009840b4223 */ /* 0x004fe2000001000d */
        /* <DEDUP_REMOVED lines=9> */
.L_x_3586:
[----:B------:R-:W1:Y:S01]  /*9340*/  S2R R4, SR_CTAID.Y ;  /* 0x0000000000047919 */ /* 0x000e620000002600 */
[----:B------:R-:W1:Y:S08]  /*9350*/  S2UR UR6, SR_CTAID.Z ;  /* 0x00000000000679c3 */ /* 0x000e700000002700 */
[----:B------:R-:W1:Y:S08]  /*9360*/  LDC R3, c[0x0][0x270] ;  /* 0x00009c00ff037b82 */ /* 0x000e700000000800 */
[----:B------:R-:W2:Y:S01]  /*9370*/  LDC R2, c[0x0][0x2c4] ;  /* 0x0000b100ff027b82 */ /* 0x000ea20000000800 */
[----:B-1----:R-:W-:-:S04]  /*9380*/  IMAD R3, R4, R3, UR6 ;  /* 0x0000000604037e24 */ /* 0x002fc8000f8e0203 */
[----:B--2---:R-:W-:-:S07]  /*9390*/  IMAD R2, R3, R2, RZ ;  /* 0x0000000203027224 */ /* 0x004fce00078e02ff */
.L_x_3587:
[----:B------:R-:W-:Y:S01]  /*93a0*/  LOP3.LUT R7, R7, 0xffffffe0, RZ, 0xc0, !PT ;  /* 0xffffffe007077812 */ /* 0x000fe200078ec0ff */
[----:B------:R-:W1:Y:S01]  /*93b0*/  S2R R20, SR_TID.X ;  /* 0x0000000000147919 */ /* 0x000e620000002100 */
[----:B------:R-:W-:Y:S01]  /*93c0*/  SHF.R.S32.HI R3, RZ, 0x1f, R8 ;  /* 0x0000001fff037819 */ /* 0x000fe20000011408 */
[----:B------:R-:W-:Y:S02]  /*93d0*/  BSSY B0, `(.L_x_3588) ;  /* 0x0000019000007945 */ /* 0x000fe40003800000 */
[----:B------:R-:W-:Y:S01]  /*93e0*/  IMAD.IADD R4, R0, 0x1, -R7 ;  /* 0x0000000100047824 */ /* 0x000fe200078e0a07 */
[----:B------:R-:W-:Y:S01]  /*93f0*/  LEA.HI R3, R3, R8, RZ, 0x2 ;  /* 0x0000000803037211 */ /* 0x000fe200078f10ff */
[----:B------:R-:W-:Y:S03]  /*9400*/  BAR.SYNC.DEFER_BLOCKING 0x0 ;  /* 0x0000000000007b1d */ /* 0x000fe60000010000 */
[----:B------:R-:W-:-:S02]  /*9410*/  LOP3.LUT P0, RZ, R4, 0x3, RZ, 0xc0, !PT ;  /* 0x0000000304ff7812 */ /* 0x000fc4000780c0ff */
[----:B------:R-:W-:Y:S02]  /*9420*/  SHF.R.S32.HI R5, RZ, 0x1f, R4 ;  /* 0x0000001fff057819 */ /* 0x000fe40000011404 */
[----:B------:R-:W-:Y:S02]  /*9430*/  LOP3.LUT R3, R3, 0xffffffc, RZ, 0xc0, !PT ;  /* 0x0ffffffc03037812 */ /* 0x000fe400078ec0ff */
[----:B------:R-:W-:-:S03]  /*9440*/  LEA.HI R0, R5, R4, RZ, 0x2 ;  /* 0x0000000405007211 */ /* 0x000fc600078f10ff */
[----:B------:R-:W-:Y:S01]  /*9450*/  IMAD.IADD R3, R8, 0x1, -R3 ;  /* 0x0000000108037824 */ /* 0x000fe200078e0a03 */
[----:B------:R-:W-:-:S05]  /*9460*/  SHF.R.S32.HI R0, RZ, 0x2, R0 ;  /* 0x00000002ff007819 */ /* 0x000fca0000011400 */
[----:B------:R-:W-:Y:S01]  /*9470*/  IMAD R0, R3, 0x10, R0 ;  /* 0x0000001003007824 */ /* 0x000fe200078e0200 */
[----:B------:R-:W-:Y:S06]  /*9480*/  @P0 BRA `(.L_x_3589) ;  /* 0x0000000000340947 */ /* 0x000fec0003800000 */
[----:B------:R-:W2:Y:S01]  /*9490*/  S2R R5, SR_CTAID.X ;  /* 0x0000000000057919 */ /* 0x000ea20000002500 */
[C---:B------:R-:W-:Y:S01]  /*94a0*/  VIADD R4, R0.reuse, 0x8 ;  /* 0x0000000800047836 */ /* 0x040fe20000000000 */
[----:B------:R-:W-:Y:S01]  /*94b0*/  ISETP.GE.AND P2, PT, R0, R199, PT ;  /* 0x000000c70000720c */ /* 0x000fe20003f46270 */
[----:B------:R-:W-:-:S03]  /*94c0*/  ULDC.64 UR4, c[0x0][0x2b0] ;  /* 0x0000ac0000047ab9 */ /* 0x000fc60000000a00 */
[----:B------:R-:W-:Y:S01]  /*94d0*/  ISETP.GE.AND P1, PT, R4, R199, PT ;  /* 0x000000c70400720c */ /* 0x000fe20003f26270 */
[----:B--2---:R-:W-:-:S05]  /*94e0*/  IMAD R5, R5, 0x40, R2 ;  /* 0x0000004005057824 */ /* 0x004fca00078e0202 */
[----:B------:R-:W-:Y:S02]  /*94f0*/  SHF.R.S32.HI R3, RZ, 0x1f, R5 ;  /* 0x0000001fff037819 */ /* 0x000fe40000011405 */
[----:B------:R-:W-:-:S04]  /*9500*/  IADD3 R2, P0, R0, R5, RZ ;  /* 0x0000000500027210 */ /* 0x000fc80007f1e0ff */
[----:B------:R-:W-:Y:S02]  /*9510*/  LEA.HI.X.SX32 R3, R0, R3, 0x1, P0 ;  /* 0x0000000300037211 */ /* 0x000fe400000f0eff */
[----:B------:R-:W-:-:S04]  /*9520*/  LEA R4, P0, R2, UR4, 0x2 ;  /* 0x0000000402047c11 */ /* 0x000fc8000f8010ff */
[----:B------:R-:W-:-:S05]  /*9530*/  LEA.HI.X R5, R2, UR5, R3, 0x2, P0 ;  /* 0x0000000502057c11 */ /* 0x000fca00080f1403 */
[----:B------:R2:W-:Y:S04]  /*9540*/  @!P2 STG.E desc[UR12][R4.64], R11 ;  /* 0x0000000b0400a986 */ /* 0x0005e8000c10190c */
[----:B------:R2:W-:Y:S02]  /*9550*/  @!P1 STG.E desc[UR12][R4.64+0x20], R12 ;  /* 0x0000200c04009986 */ /* 0x0005e4000c10190c */
.L_x_3589:
[----:B------:R-:W-:Y:S05]  /*9560*/  BSYNC B0 ;  /* 0x0000000000007941 */ /* 0x000fea0003800000 */
.L_x_3588:
[----:B------:R-:W3:Y:S01]  /*9570*/  S2UR UR5, SR_CTAID.X ;  /* 0x00000000000579c3 */ /* 0x000ee20000002500 */
[----:B-1----:R-:W-:Y:S01]  /*9580*/  SHF.R.S32.HI R7, RZ, 0x1f, R20 ;  /* 0x0000001fff077819 */ /* 0x002fe20000011414 */
[----:B------:R1:W4:Y:S01]  /*9590*/  LDS.128 R16, [R203+0x1800] ;  /* 0x00180000cb107984 */ /* 0x0003220000000c00 */
[----:B------:R-:W-:Y:S01]  /*95a0*/  SHF.R.S32.HI R205, RZ, 0x1f, R204 ;  /* 0x0000001fffcd7819 */ /* 0x000fe200000114cc */
[----:B------:R-:W-:Y:S01]  /*95b0*/  BSSY B0, `(.L_x_3590) ;  /* 0x000002a000007945 */ /* 0x000fe20003800000 */
[----:B------:R-:W-:Y:S01]  /*95c0*/  LEA.HI R0, R7, R20, RZ, 0x3 ;  /* 0x0000001407007211 */ /* 0x000fe200078f18ff */
[----:B--2---:R1:W2:Y:S02]  /*95d0*/  LDS.128 R12, [R203+0x3800] ;  /* 0x00380000cb0c7984 */ /* 0x0042a40000000c00 */
[----:B------:R-:W5:Y:S01]  /*95e0*/  LDC.64 R4, c[0x0][0x298] ;  /* 0x0000a600ff047b82 */ /* 0x000f620000000a00 */
[----:B------:R-:W-:Y:S01]  /*95f0*/  SHF.R.S32.HI R0, RZ, 0x3, R0 ;  /* 0x00000003ff007819 */ /* 0x000fe20000011400 */
[----:B------:R1:W1:Y:S04]  /*9600*/  LDS.128 R8, [R203+0x5800] ;  /* 0x00580000cb087984 */ /* 0x0002680000000c00 */
[----:B------:R-:W-:Y:S01]  /*9610*/  VIADD R20, R0, 0x10 ;  /* 0x0000001000147836 */ /* 0x000fe20000000000 */
[----:B------:R1:W1:Y:S01]  /*9620*/  LDS.128 R28, [R203] ;  /* 0x00000000cb1c7984 */ /* 0x0002620000000c00 */
[----:B------:R-:W4:Y:S03]  /*9630*/  LDC.64 R2, c[0x0][0x2a0] ;  /* 0x0000a800ff027b82 */ /* 0x000f260000000a00 */
[----:B------:R-:W-:Y:S01]  /*9640*/  ISETP.GE.AND P3, PT, R20, R199, PT ;  /* 0x000000c71400720c */ /* 0x000fe20003f66270 */
[----:B------:R-:W-:Y:S01]  /*9650*/  VIADD R20, R0, 0x30 ;  /* 0x0000003000147836 */ /* 0x000fe20000000000 */
[----:B------:R1:W1:Y:S01]  /*9660*/  LDS.128 R24, [R203+0x2000] ;  /* 0x00200000cb187984 */ /* 0x0002620000000c00 */
[----:B---3--:R-:W-:-:S03]  /*9670*/  USHF.L.U32 UR5, UR5, 0x6, URZ ;  /* 0x0000000605057899 */ /* 0x008fc6000800063f */
[----:B------:R-:W-:Y:S01]  /*9680*/  ISETP.GE.AND P1, PT, R20, R199, PT ;  /* 0x000000c71400720c */ /* 0x000fe20003f26270 */
[----:B------:R-:W-:Y:S02]  /*9690*/  USHF.R.S32.HI UR4, URZ, 0x1f, UR5 ;  /* 0x0000001f3f047899 */ /* 0x000fe40008011405 */
[----:B-----5:R-:W-:-:S04]  /*96a0*/  IMAD.WIDE.U32 R204, R4, UR5, R204 ;  /* 0x0000000504cc7c25 */ /* 0x020fc8000f8e00cc */
[----:B------:R-:W-:Y:S01]  /*96b0*/  IMAD R22, R4, UR4, RZ ;  /* 0x0000000404167c24 */ /* 0x000fe2000f8e02ff */
[----:B------:R-:W-:Y:S01]  /*96c0*/  USHF.R.S32.HI UR4, URZ, 0x1f, UR6 ;  /* 0x0000001f3f047899 */ /* 0x000fe20008011406 */
[----:B------:R-:W-:Y:S01]  /*96d0*/  IADD3 R34, P0, R6, R204, RZ ;  /* 0x000000cc06227210 */ /* 0x000fe20007f1e0ff */
[----:B------:R-:W-:Y:S02]  /*96e0*/  VIADD R6, R0, 0x20 ;  /* 0x0000002000067836 */ /* 0x000fe40000000000 */
[----:B------:R-:W-:-:S03]  /*96f0*/  IMAD R22, R5, UR5, R22 ;  /* 0x0000000505167c24 */ /* 0x000fc6000f8e0216 */
[-C--:B------:R-:W-:Y:S02]  /*9700*/  ISETP.GE.AND P2, PT, R6, R199.reuse, PT ;  /* 0x000000c70600720c */ /* 0x080fe40003f46270 */
[----:B------:R-:W-:Y:S01]  /*9710*/  IADD3.X R35, R23, R22, R205, P0, !PT ;  /* 0x0000001617237210 */ /* 0x000fe200007fe4cd */
[----:B----4-:R-:W-:Y:S01]  /*9720*/  IMAD R22, R2, UR4, RZ ;  /* 0x0000000402167c24 */ /* 0x010fe2000f8e02ff */
[----:B------:R-:W-:-:S03]  /*9730*/  ISETP.GE.AND P0, PT, R0, R199, PT ;  /* 0x000000c70000720c */ /* 0x000fc60003f06270 */
[----:B------:R-:W-:Y:S01]  /*9740*/  IMAD R37, R3, UR6, R22 ;  /* 0x0000000603257c24 */ /* 0x000fe2000f8e0216 */
[----:B------:R-:W-:Y:S01]  /*9750*/  SHF.R.S32.HI R3, RZ, 0x1f, R0 ;  /* 0x0000001fff037819 */ /* 0x000fe20000011400 */
[----:B------:R3:W4:Y:S01]  /*9760*/  LDS.128 R20, [R203+0x4000] ;  /* 0x00400000cb147984 */ /* 0x0007220000000c00 */
[----:B------:R-:W-:-:S04]  /*9770*/  IMAD.WIDE.U32 R34, R2, UR6, R34 ;  /* 0x0000000602227c25 */ /* 0x000fc8000f8e0022 */
[----:B------:R-:W-:-:S03]  /*9780*/  IMAD.IADD R37, R37, 0x1, R35 ;  /* 0x0000000125257824 */ /* 0x000fc600078e0223 */
[----:B-12---:R-:W-:Y:S05]  /*9790*/  @P0 BRA `(.L_x_3591) ;  /* 0x00000000002c0947 */ /* 0x006fea0003800000 */
        /* <DEDUP_REMOVED lines=8> */
[----:B------:R1:W-:Y:S04]  /*9820*/  STG.E.128 desc[UR12][R32.64], R28 ;  /* 0x0000001c20007986 */ /* 0x0003e8000c101d0c */
[----:B------:R1:W-:Y:S04]  /*9830*/  STG.E.128 desc[UR12][R32.64+0x80], R24 ;  /* 0x0000801820007986 */ /* 0x0003e8000c101d0c */
[----:B----4-:R1:W-:Y:S02]  /*9840*/  STG.E.128 desc[UR12][R32.64+0x100], R20 ;  /* 0x0001001420007986 */ /* 0x0103e4000c101d0c */
.L_x_3591:
[----:B------:R-:W-:Y:S05]  /*9850*/  BSYNC B0 ;  /* 0x0000000000007941 */ /* 0x000fea0003800000 */
.L_x_3590:
[----:B-1----:R1:W2:Y:S01]  /*9860*/  LDS.128 R28, [R203+0x800] ;  /* 0x00080000cb1c7984 */ /* 0x0022a20000000c00 */
[----:B------:R-:W-:Y:S03]  /*9870*/  BSSY B0, `(.L_x_3592) ;  /* 0x0000012000007945 */ /* 0x000fe60003800000 */
[----:B------:R1:W1:Y:S04]  /*9880*/  LDS.128 R24, [R203+0x2800] ;  /* 0x00280000cb187984 */ /* 0x0002680000000c00 */
[----:B----4-:R4:W1:Y:S01]  /*9890*/  LDS.128 R20, [R203+0x4800] ;  /* 0x00480000cb147984 */ /* 0x0108620000000c00 */
[----:B------:R-:W-:Y:S05]  /*98a0*/  @P3 BRA `(.L_x_3593) ;  /* 0x0000000000383947 */ /* 0x000fea0003800000 */
[----:B------:R-:W-:Y:S01]  /*98b0*/  IADD3 R7, P0, R0, 0x10, RZ ;  /* 0x0000001000077810 */ /* 0x000fe20007f1e0ff */
[----:B------:R-:W-:Y:S01]  /*98c0*/  IMAD.MOV.U32 R32, RZ, RZ, R34 ;  /* 0x000000ffff207224 */ /* 0x000fe200078e0022 */
        /* <DEDUP_REMOVED lines=9> */
[----:B--2---:R2:W-:Y:S04]  /*9960*/  STG.E.128 desc[UR12][R6.64], R28 ;  /* 0x0000001c06007986 */ /* 0x0045e8000c101d0c */
[----:B-1----:R2:W-:Y:S04]  /*9970*/  STG.E.128 desc[UR12][R6.64+0x80], R24 ;  /* 0x0000801806007986 */ /* 0x0025e8000c101d0c */
[----:B------:R2:W-:Y:S02]  /*9980*/  STG.E.128 desc[UR12][R6.64+0x100], R20 ;  /* 0x0001001406007986 */ /* 0x0005e4000c101d0c */
.L_x_3593:
[----:B------:R-:W-:Y:S05]  /*9990*/  BSYNC B0 ;  /* 0x0000000000007941 */ /* 0x000fea0003800000 */
.L_x_3592:
[----:B-12---:R1:W2:Y:S01]  /*99a0*/  LDS.128 R24, [R203+0x1000] ;  /* 0x00100000cb187984 */ /* 0x0062a20000000c00 */
[----:B------:R-:W-:Y:S03]  /*99b0*/  BSSY B0, `(.L_x_3594) ;  /* 0x0000012000007945 */ /* 0x000fe60003800000 */
[----:B------:R1:W1:Y:S04]  /*99c0*/  LDS.128 R20, [R203+0x3000] ;  /* 0x00300000cb147984 */ /* 0x0002680000000c00 */
[----:B------:R1:W1:Y:S01]  /*99d0*/  LDS.128 R28, [R203+0x5000] ;  /* 0x00500000cb1c7984 */ /* 0x0002620000000c00 */
        /* <DEDUP_REMOVED lines=15> */
.L_x_3595:
[----:B------:R-:W-:Y:S05]  /*9ad0*/  BSYNC B0 ;  /* 0x0000000000007941 */ /* 0x000fea0003800000 */
.L_x_3594:
[----:B------:R-:W-:Y:S05]  /*9ae0*/  @P1 EXIT ;  /* 0x000000000000194d */ /* 0x000fea0003800000 */
[----:B------:R-:W-:Y:S01]  /*9af0*/  IADD3 R0, P0, R0, 0x30, RZ ;  /* 0x0000003000007810 */ /* 0x000fe20007f1e0ff */
[----:B--2---:R-:W-:Y:S01]  /*9b00*/  IMAD.MOV.U32 R6, RZ, RZ, R34 ;  /* 0x000000ffff067224 */ /* 0x004fe200078e0022 */
[----:B------:R-:W-:Y:S01]  /*9b10*/  MOV R7, R37 ;  /* 0x0000002500077202 */ /* 0x000fe20000000f00 */
[----:B------:R-:W-:Y:S02]  /*9b20*/  ULDC.64 UR4, c[0x0][0x280] ;  /* 0x0000a00000047ab9 */ /* 0x000fe40000000a00 */
[----:B------:R-:W-:Y:S02]  /*9b30*/  IMAD.X R3, RZ, RZ, R3, P0 ;  /* 0x000000ffff037224 */ /* 0x000fe400000e0603 */
[----:B------:R-:W-:-:S04]  /*9b40*/  IMAD.WIDE.U32 R6, R0, R4, R6 ;  /* 0x0000000400067225 */ /* 0x000fc800078e0006 */
[----:B------:R-:W-:Y:S01]  /*9b50*/  IMAD R2, R3, R4, RZ ;  /* 0x0000000403027224 */ /* 0x000fe200078e02ff */
[----:B------:R-:W-:-:S03]  /*9b60*/  LEA R4, P0, R6, UR4, 0x1 ;  /* 0x0000000406047c11 */ /* 0x000fc6000f8008ff */
[----:B------:R-:W-:-:S05]  /*9b70*/  IMAD R2, R0, R5, R2 ;  /* 0x0000000500027224 */ /* 0x000fca00078e0202 */
[----:B------:R-:W-:-:S04]  /*9b80*/  IADD3 R2, R2, R7, RZ ;  /* 0x0000000702027210 */ /* 0x000fc80007ffe0ff */
[----:B------:R-:W-:-:S05]  /*9b90*/  LEA.HI.X R5, R6, UR5, R2, 0x1, P0 ;  /* 0x0000000506057c11 */ /* 0x000fca00080f0c02 */
[----:B------:R-:W-:Y:S04]  /*9ba0*/  STG.E.128 desc[UR12][R4.64], R16 ;  /* 0x0000001004007986 */ /* 0x000fe8000c101d0c */
[----:B------:R-:W-:Y:S04]  /*9bb0*/  STG.E.128 desc[UR12][R4.64+0x80], R12 ;  /* 0x0000800c04007986 */ /* 0x000fe8000c101d0c */
[----:B------:R-:W-:Y:S01]  /*9bc0*/  STG.E.128 desc[UR12][R4.64+0x100], R8 ;  /* 0x0001000804007986 */ /* 0x000fe2000c101d0c */
[----:B------:R-:W-:Y:S05]  /*9bd0*/  EXIT ;  /* 0x000000000000794d */ /* 0x000fea0003800000 */
.L_x_3596:
        /* <DEDUP_REMOVED lines=10> */
.L_x_7948:


//--------------------- .text._ZN5flash24flash_fwd_splitkv_kernelI23Flash_fwd_kernel_traitsILi192ELi64ELi64ELi4ELb0ELb0EN7cutlass10bfloat16_tE19Flash_kernel_traitsILi192ELi64ELi64ELi4ES3_EELb0ELb0ELb0ELb0ELb1ELb1ELb0ELb0EEEvNS_16Flash_fwd_paramsE --------------------------
	.section	.text._ZN5flash24flash_fwd_splitkv_kernelI23Flash_fwd_kernel_traitsILi192ELi64ELi64ELi4ELb0ELb0EN7cutlass10bfloat16_tE19Flash_kernel_traitsILi192ELi64ELi64ELi4ES3_EELb0ELb0ELb0ELb0ELb1ELb1ELb0ELb0EEEvNS_16Flash_fwd_paramsE,"ax",@progbits
	.align	128
        .global         _ZN5flash24flash_fwd_splitkv_kernelI23Flash_fwd_kernel_traitsILi192ELi64ELi64ELi4ELb0ELb0EN7cutlass10bfloat16_tE19Flash_kernel_traitsILi192ELi64ELi64ELi4ES3_EELb0ELb0ELb0ELb0ELb1ELb1ELb0ELb0EEEvNS_16Flash_fwd_paramsE
        .type           _ZN5flash24flash_fwd_splitkv_kernelI23Flash_fwd_kernel_traitsILi192ELi64ELi64ELi4ELb0ELb0EN7cutlass10bfloat16_tE19Flash_kernel_traitsILi192ELi64ELi64ELi4ES3_EELb0ELb0ELb0ELb0ELb1ELb1ELb0ELb0EEEvNS_16Flash_fwd_paramsE,@function
        .size           _ZN5flash24flash_fwd_splitkv_kernelI23Flash_fwd_kernel_traitsILi192ELi64ELi64ELi4ELb0ELb0EN7cutlass10bfloat16_tE19Flash_kernel_traitsILi192ELi64ELi64ELi4ES3_EELb0ELb0ELb0ELb0ELb1ELb1ELb0ELb0EEEvNS_16Flash_fwd_paramsE,(.L_x_7949 - _ZN5flash24flash_fwd_splitkv_kernelI23Flash_fwd_kernel_traitsILi192ELi64ELi64ELi4ELb0ELb0EN7cutlass10bfloat16_tE19Flash_kernel_traitsILi192ELi64ELi64ELi4ES3_EELb0ELb0ELb0ELb0ELb1ELb1ELb0ELb0EEEvNS_16Flash_fwd_paramsE)
        .other          _ZN5flash24flash_fwd_splitkv_kernelI23Flash_fwd_kernel_traitsILi192ELi64ELi64ELi4ELb0ELb0EN7cutlass10bfloat16_tE19Flash_kernel_traitsILi192ELi64ELi64ELi4ES3_EELb0ELb0ELb0ELb0ELb1ELb1ELb0ELb0EEEvNS_16Flash_fwd_paramsE,@"STO_CUDA_ENTRY STV_DEFAULT"
_ZN5flash24flash_fwd_splitkv_kernelI23Flash_fwd_kernel_traitsILi192ELi64ELi64ELi4ELb0ELb0EN7cutlass10bfloat16_tE19Flash_kernel_traitsILi192ELi64ELi64ELi4ES3_EELb0ELb0ELb0ELb0ELb1ELb1ELb0ELb0EEEvNS_16Flash_fwd_paramsE:
.text._ZN5flash24flash_fwd_splitkv_kernelI23Flash_fwd_kernel_traitsILi192ELi64ELi64ELi4ELb0ELb0EN7cutlass10bfloat16_tE19Flash_kernel_traitsILi192ELi64ELi64ELi4ES3_EELb0ELb0ELb0ELb0ELb1ELb1ELb0ELb0EEEvNS_16Flash_fwd_paramsE:
        /* <DEDUP_REMOVED lines=39> */
.L_x_3597:
[----:B------:R-:W1:Y:S02]  /*0270*/  LDC R4, c[0x0][0x2c8] ;  /* 0x0000b200ff047b82 */ /* 0x000e640000000800 */
.L_x_3598:
        /* <DEDUP_REMOVED lines=86> */
.L_x_3601:
[----:B------:R-:W-:Y:S05]  /*07e0*/  BSYNC B0 ;  /* 0x0000000000007941 */ /* 0x000fea0003800000 */
.L_x_3600:
        /* <DEDUP_REMOVED lines=18> */
.L_x_3603:
[----:B------:R-:W-:Y:S05]  /*0910*/  BSYNC B0 ;  /* 0x0000000000007941 */ /* 0x000fea0003800000 */
.L_x_3602:
        /* <DEDUP_REMOVED lines=17> */
.L_x_3605:
[----:B------:R-:W-:Y:S05]  /*0a30*/  BSYNC B0 ;  /* 0x0000000000007941 */ /* 0x000fea0003800000 */
.L_x_3604:
        /* <DEDUP_REMOVED lines=15> */
.L_x_3607:
[----:B------:R-:W-:Y:S05]  /*0b30*/  BSYNC B0 ;  /* 0x0000000000007941 */ /* 0x000fea0003800000 */
.L_x_3606:
        /* <DEDUP_REMOVED lines=15> */
.L_x_3599:
        /* <DEDUP_REMOVED lines=24> */
.L_x_3608:
        /* <DEDUP_REMOVED lines=79> */
.L_x_3609:
        /* <DEDUP_REMOVED lines=49> */
.L_x_3611:
        /* <DEDUP_REMOVED lines=27> */
.L_x_3610:
        /* <DEDUP_REMOVED lines=58> */
[----:B------:R-:W3:Y:S01]  /*1b00*/  S2UR UR4, SR_CgaCtaId ;  /* 0x00000000000479c3 */ /* 0x000ee20000008800 */
[----:B------:R-:W-:Y:S02]  /*1b10*/  LEA.HI R6, R7, R124, RZ, 0x6 ;  /* 0x0000007c07067211 */ /* 0x000fe400078f30ff */
[-C--:B--2---:R-:W-:Y:S01]  /*1b20*/  @!P0 IMAD R10, R41, R8.reuse, RZ ;  /* 0x00000008290a8224 */ /* 0x084fe200078e02ff */
[----:B------:R-:W-:Y:S01]  /*1b30*/  @!P2 MOV R13, 0x400 ;  /* 0x00000400000da802 */ /* 0x000fe20000000f00 */
[----:B------:R-:W-:Y:S01]  /*1b40*/  IMAD.IADD R39, R39, 0x1, R15 ;  /* 0x0000000127277824 */ /* 0x000fe200078e020f */
[----:B------:R-:W-:Y:S01]  /*1b50*/  SHF.L.U32 R6, R6, 0x3, RZ ;  /* 0x0000000306067819 */ /* 0x000fe200000006ff */
[C---:B------:R-:W-:Y:S01]  /*1b60*/  @!P0 IMAD R10, R40.reuse, R9, R10 ;  /* 0x00000009280a8224 */ /* 0x040fe200078e020a */
[----:B------:R-:W2:Y:S01]  /*1b70*/  @!P0 LDC.64 R4, c[0x0][0x210] ;  /* 0x00008400ff048b82 */ /* 0x000ea20000000a00 */
[----:B------:R-:W-:Y:S01]  /*1b80*/  @!P1 MOV R11, 0x400 ;  /* 0x00000400000b9802 */ /* 0x000fe20000000f00 */
[C---:B------:R-:W-:Y:S01]  /*1b90*/  @!P0 IMAD.WIDE.U32 R34, R40.reuse, R8, R38 ;  /* 0x0000000828228225 */ /* 0x040fe200078e0026 */
[----:B------:R-:W-:-:S02]  /*1ba0*/  @!P5 IADD3 R36, P3, R40, 0x10, RZ ;  /* 0x000000102824d810 */ /* 0x000fc40007f7e0ff */
[----:B------:R-:W-:Y:S01]  /*1bb0*/  @!P2 IADD3 R31, P4, R40, 0x20, RZ ;  /* 0x00000020281fa810 */ /* 0x000fe20007f9e0ff */
[----:B------:R-:W-:Y:S01]  /*1bc0*/  @!P0 IMAD.IADD R10, R35, 0x1, R10 ;  /* 0x00000001230a8824 */ /* 0x000fe200078e020a */
[----:B-1----:R-:W-:Y:S01]  /*1bd0*/  @!P1 LEA R26, R26, R11, 0x18 ;  /* 0x0000000b1a1a9211 */ /* 0x002fe200078ec0ff */
[----:B------:R-:W1:Y:S01]  /*1be0*/  @!P5 LDC.64 R2, c[0x0][0x240] ;  /* 0x00009000ff02db82 */ /* 0x000e620000000a00 */
[----:B------:R-:W-:Y:S01]  /*1bf0*/  LOP3.LUT R17, R17, 0xfffffe00, R6, 0xf8, !PT ;  /* 0xfffffe0011117812 */ /* 0x000fe200078ef806 */
[----:B------:R-:W-:Y:S01]  /*1c00*/  IMAD.SHL.U32 R6, R133, 0x40, RZ ;  /* 0x0000004085067824 */ /* 0x000fe200078e00ff */
[----:B----4-:R-:W-:Y:S01]  /*1c10*/  @!P2 LEA R30, R30, R13, 0x18 ;  /* 0x0000000d1e1ea211 */ /* 0x010fe200078ec0ff */
[--C-:B------:R-:W-:Y:S01]  /*1c20*/  @!P5 IMAD.X R11, RZ, RZ, R41.reuse, P3 ;  /* 0x000000ffff0bd224 */ /* 0x100fe200018e0629 */
[----:B------:R-:W-:Y:S01]  /*1c30*/  @!P1 IADD3 R33, P3, R40, 0x30, RZ ;  /* 0x0000003028219810 */ /* 0x000fe20007f7e0ff */
[--C-:B------:R-:W-:Y:S02]  /*1c40*/  @!P2 IMAD.X R27, RZ, RZ, R41.reuse, P4 ;  /* 0x000000ffff1ba224 */ /* 0x100fe400020e0629 */
[----:B------:R-:W4:Y:S01]  /*1c50*/  @!P2 LDC.64 R12, c[0x0][0x240] ;  /* 0x00009000ff0cab82 */ /* 0x000f220000000a00 */
[----:B---3--:R-:W-:Y:S01]  /*1c60*/  ULEA UR4, UR4, UR5, 0x18 ;  /* 0x0000000504047291 */ /* 0x008fe2000f8ec03f */
[----:B------:R-:W-:-:S02]  /*1c70*/  @!P1 IMAD.X R35, RZ, RZ, R41, P3 ;  /* 0x000000ffff239224 */ /* 0x000fc400018e0629 */
[----:B------:R-:W-:Y:S01]  /*1c80*/  @!P5 IMAD.MOV.U32 R42, RZ, RZ, R38 ;  /* 0x000000ffff2ad224 */ /* 0x000fe200078e0026 */
[----:B------:R-:W-:Y:S01]  /*1c90*/  ULDC UR5, c[0x0][0x39c] ;  /* 0x0000e70000057ab9 */ /* 0x000fe20000000800 */
[----:B------:R-:W-:Y:S01]  /*1ca0*/  @!P5 IMAD.MOV.U32 R43, RZ, RZ, R39 ;  /* 0x000000ffff2bd224 */ /* 0x000fe200078e0027 */
[C---:B------:R-:W-:Y:S01]  /*1cb0*/  LEA R211, R17.reuse, UR4, 0x1 ;  /* 0x0000000411d37c11 */ /* 0x040fe2000f8e08ff */
[----:B------:R-:W3:Y:S01]  /*1cc0*/  @!P5 LDC.64 R14, c[0x0][0x210] ;  /* 0x00008400ff0edb82 */ /* 0x000ee20000000a00 */
[----:B--2---:R-:W-:Y:S01]  /*1cd0*/  @!P0 LEA R40, P4, R34, R4, 0x1 ;  /* 0x0000000422288211 */ /* 0x004fe200078808ff */
[----:B------:R-:W-:Y:S02]  /*1ce0*/  VIADD R4, R6, 0xffffffc0 ;  /* 0xffffffc006047836 */ /* 0x000fe40000000000 */
[----:B------:R-:W-:Y:S01]  /*1cf0*/  @!P2 IMAD R30, R17, 0x2, R30 ;  /* 0x00000002111ea824 */ /* 0x000fe200078e021e */
[----:B------:R-:W-:Y:S01]  /*1d00*/  @!P0 LEA.HI.X R41, R34, R5, R10, 0x1, P4 ;  /* 0x0000000522298211 */ /* 0x000fe200020f0c0a */
[----:B------:R-:W-:-:S02]  /*1d10*/  IMAD.IADD R5, R125, 0x1, -R4 ;  /* 0x000000017d057824 */ /* 0x000fc400078e0a04 */
[----:B------:R-:W2:Y:S01]  /*1d20*/  @!P1 LDC.64 R8, c[0x0][0x240] ;  /* 0x00009000ff089b82 */ /* 0x000ea20000000a00 */
[-C--:B-1----:R-:W-:Y:S01]  /*1d30*/  @!P5 IMAD R11, R11, R2.reuse, RZ ;  /* 0x000000020b0bd224 */ /* 0x082fe200078e02ff */
[----:B------:R-:W-:Y:S01]  /*1d40*/  @!PT LDS RZ, [RZ] ;  /* 0x00000000fffff984 */ /* 0x000fe20000000800 */
[----:B------:R-:W-:Y:S01]  /*1d50*/  @!PT LDS RZ, [RZ] ;  /* 0x00000000fffff984 */ /* 0x000fe20000000800 */
[----:B------:R-:W-:Y:S01]  /*1d60*/  @!PT LDS RZ, [RZ] ;  /* 0x00000000fffff984 */ /* 0x000fe20000000800 */
[----:B------:R-:W-:Y:S01]  /*1d70*/  @!P0 LDGSTS.E.BYPASS.LTC128B.128 [R211], desc[UR14][R40.64] ;  /* 0x0000000028d38fae */ /* 0x000fe2000b901d4e */
[-C--:B------:R-:W-:Y:S01]  /*1d80*/  ISETP.GE.AND P4, PT, R20, R5.reuse, PT ;  /* 0x000000051400720c */ /* 0x080fe20003f86270 */
[----:B------:R-:W-:Y:S01]  /*1d90*/  @!P5 IMAD.WIDE.U32 R42, R36, R2, R42 ;  /* 0x00000002242ad225 */ /* 0x000fe200078e002a */
[----:B------:R-:W-:Y:S01]  /*1da0*/  ISETP.GE.AND P3, PT, R24, R5, PT ;  /* 0x000000051800720c */ /* 0x000fe20003f66270 */
[----:B------:R-:W-:Y:S02]  /*1db0*/  @!P0 LDGSTS.E.BYPASS.LTC128B.128 [R211+0x2000], desc[UR14][R40.64+0x80] ;  /* 0x0200008028d38fae */ /* 0x000fe4000b901d4e */
[----:B------:R-:W-:Y:S02]  /*1dc0*/  @!P5 IMAD R34, R36, R3, R11 ;  /* 0x000000032422d224 */ /* 0x000fe400078e020b */
[----:B------:R-:W1:Y:S01]  /*1dd0*/  @!P2 LDC.64 R10, c[0x0][0x210] ;  /* 0x00008400ff0aab82 */ /* 0x000e620000000a00 */
[----:B------:R2:W-:Y:S01]  /*1de0*/  @!P0 LDGSTS.E.BYPASS.LTC128B.128 [R211+0x4000], desc[UR14][R40.64+0x100] ;  /* 0x0400010028d38fae */ /* 0x0005e2000b901d4e */
[----:B----4-:R-:W-:-:S02]  /*1df0*/  @!P2 IMAD R36, R27, R12, RZ ;  /* 0x0000000c1b24a224 */ /* 0x010fc400078e02ff */
[----:B------:R-:W-:Y:S01]  /*1e00*/  @!P5 IMAD.IADD R34, R43, 0x1, R34 ;  /* 0x000000012b22d824 */ /* 0x000fe200078e0222 */
[C---:B---3--:R-:W-:Y:S01]  /*1e10*/  @!P5 LEA R44, P0, R42.reuse, R14, 0x1 ;  /* 0x0000000e2a2cd211 */ /* 0x048fe200078008ff */
[----:B------:R-:W-:Y:S02]  /*1e20*/  @!P2 IMAD R13, R31, R13, R36 ;  /* 0x0000000d1f0da224 */ /* 0x000fe400078e0224 */
[----:B------:R-:W3:Y:S01]  /*1e30*/  @!P1 LDC.64 R2, c[0x0][0x210] ;  /* 0x00008400ff029b82 */ /* 0x000ee20000000a00 */
[C---:B------:R-:W-:Y:S01]  /*1e40*/  @!P1 IMAD R26, R17.reuse, 0x2, R26 ;  /* 0x00000002111a9824 */ /* 0x040fe200078e021a */
[----:B------:R-:W-:Y:S01]  /*1e50*/  @!P5 LEA.HI.X R45, R42, R15, R34, 0x1, P0 ;  /* 0x0000000f2a2dd211 */ /* 0x000fe200000f0c22 */
[----:B------:R-:W-:Y:S02]  /*1e60*/  @!P5 IMAD R15, R17, 0x2, R32 ;  /* 0x00000002110fd824 */ /* 0x000fe400078e0220 */
[----:B------:R-:W-:Y:S02]  /*1e70*/  IMAD.IADD R121, R119, 0x1, R121 ;  /* 0x0000000177797824 */ /* 0x000fe400078e0279 */
[----:B--2---:R-:W-:Y:S01]  /*1e80*/  @!P1 IMAD R14, R35, R8, RZ ;  /* 0x00000008230e9224 */ /* 0x004fe200078e02ff */
[----:B------:R-:W-:Y:S01]  /*1e90*/  @!P5 LDGSTS.E.BYPASS.LTC128B.128 [R15+0x800], desc[UR14][R44.64] ;  /* 0x008000002c0fdfae */ /* 0x000fe2000b901d4e */
[----:B------:R-:W-:-:S03]  /*1ea0*/  IMAD.WIDE.U32 R34, R116, 0x20, RZ ;  /* 0x0000002074227825 */ /* 0x000fc600078e00ff */
[----:B------:R-:W-:Y:S01]  /*1eb0*/  @!P5 LDGSTS.E.BYPASS.LTC128B.128 [R15+0x2800], desc[UR14][R44.64+0x80] ;  /* 0x028000802c0fdfae */ /* 0x000fe2000b901d4e */
[----:B------:R-:W-:Y:S02]  /*1ec0*/  @!P1 IMAD R14, R33, R9, R14 ;  /* 0x00000009210e9224 */ /* 0x000fe400078e020e */
[----:B------:R-:W-:Y:S01]  /*1ed0*/  IMAD.WIDE.U32 R28, R22, UR6, R28 ;  /* 0x00000006161c7c25 */ /* 0x000fe2000f8e001c */
[----:B------:R2:W-:Y:S01]  /*1ee0*/  @!P5 LDGSTS.E.BYPASS.LTC128B.128 [R15+0x4800], desc[UR14][R44.64+0x100] ;  /* 0x048001002c0fdfae */ /* 0x0005e2000b901d4e */
[----:B------:R-:W-:Y:S01]  /*1ef0*/  IADD3 R25, P5, R20, R25, RZ ;  /* 0x0000001914197210 */ /* 0x000fe20007fbe0ff */
[----:B------:R-:W-:Y:S01]  /*1f00*/  ULDC.64 UR6, c[0x0][0x220] ;  /* 0x0000880000067ab9 */ /* 0x000fe20000000a00 */
[----:B------:R-:W-:Y:S01]  /*1f10*/  IMAD.IADD R29, R29, 0x1, R19 ;  /* 0x000000011d1d7824 */ /* 0x000fe200078e0213 */
[----:B------:R-:W-:Y:S01]  /*1f20*/  @!P2 MOV R41, R39 ;  /* 0x000000270029a202 */ /* 0x000fe20000000f00 */
[--C-:B------:R-:W-:Y:S02]  /*1f30*/  @!P2 IMAD.MOV.U32 R40, RZ, RZ, R38.reuse ;  /* 0x000000ffff28a224 */ /* 0x100fe400078e0026 */
[----:B------:R-:W-:-:S02]  /*1f40*/  @!P1 IMAD.WIDE.U32 R38, R33, R8, R38 ;  /* 0x0000000821269225 */ /* 0x000fc400078e0026 */
[----:B------:R-:W4:Y:S02]  /*1f50*/  @!P4 LDC.64 R8, c[0x0][0x218] ;  /* 0x00008600ff08cb82 */ /* 0x000f240000000a00 */
[----:B------:R-:W-:Y:S02]  /*1f60*/  @!P2 IMAD.WIDE.U32 R40, R31, R12, R40 ;  /* 0x0000000c1f28a225 */ /* 0x000fe400078e0028 */
[----:B------:R-:W4:Y:S02]  /*1f70*/  @!P4 S2R R12, SR_CgaCtaId ;  /* 0x00000000000cc919 */ /* 0x000f240000008800 */
[----:B------:R-:W-:Y:S01]  /*1f80*/  @!P2 IMAD.IADD R13, R41, 0x1, R13 ;  /* 0x00000001290da824 */ /* 0x000fe200078e020d */
[C---:B-1----:R-:W-:Y:S01]  /*1f90*/  @!P2 LEA R10, P0, R40.reuse, R10, 0x1 ;  /* 0x0000000a280aa211 */ /* 0x042fe200078008ff */
[----:B------:R-:W-:Y:S02]  /*1fa0*/  @!P1 IMAD.IADD R14, R39, 0x1, R14 ;  /* 0x00000001270e9824 */ /* 0x000fe400078e020e */
[----:B------:R-:W-:Y:S01]  /*1fb0*/  IMAD.X R23, R21, 0x1, R23, P5 ;  /* 0x0000000115177824 */ /* 0x000fe200028e0617 */
[----:B------:R-:W-:-:S02]  /*1fc0*/  @!P2 LEA.HI.X R11, R40, R11, R13, 0x1, P0 ;  /* 0x0000000b280ba211 */ /* 0x000fc400000f0c0d */
[----:B---3--:R-:W-:Y:S01]  /*1fd0*/  @!P1 LEA R32, P0, R38, R2, 0x1 ;  /* 0x0000000226209211 */ /* 0x008fe200078008ff */
[----:B------:R-:W1:Y:S01]  /*1fe0*/  @!P3 S2R R13, SR_CgaCtaId ;  /* 0x00000000000db919 */ /* 0x000e620000008800 */
        /* <DEDUP_REMOVED lines=14> */
[----:B-1----:R-:W-:-:S05]  /*20d0*/  @!P3 LEA R24, R13, R24, 0x18 ;  /* 0x000000180d18b211 */ /* 0x002fca00078ec0ff */
[C---:B--2---:R-:W-:Y:S01]  /*20e0*/  @!P3 IMAD R15, R17.reuse, 0x2, R24 ;  /* 0x00000002110fb824 */ /* 0x044fe200078e0218 */
[----:B----4-:R-:W-:Y:S02]  /*20f0*/  @!P4 MOV R11, 0x400 ;  /* 0x00000400000bc802 */ /* 0x010fe40000000f00 */
[----:B------:R-:W-:Y:S02]  /*2100*/  @!P4 LEA R30, P1, R118, R8, 0x1 ;  /* 0x00000008761ec211 */ /* 0x000fe400078208ff */
[----:B------:R-:W-:Y:S02]  /*2110*/  @!P4 LEA R8, R12, R11, 0x18 ;  /* 0x0000000b0c08c211 */ /* 0x000fe400078ec0ff */
[----:B------:R-:W1:Y:S01]  /*2120*/  @!P0 LDC.64 R10, c[0x0][0x218] ;  /* 0x00008600ff0a8b82 */ /* 0x000e620000000a00 */
[----:B------:R-:W2:Y:S01]  /*2130*/  @!P2 S2R R12, SR_CgaCtaId ;  /* 0x00000000000ca919 */ /* 0x000ea20000008800 */
[----:B------:R-:W-:Y:S01]  /*2140*/  @!P4 LEA.HI.X R31, R118, R9, R121, 0x1, P1 ;  /* 0x00000009761fc211 */ /* 0x000fe200008f0c79 */
[----:B------:R-:W-:Y:S01]  /*2150*/  @!P4 IMAD R21, R17, 0x2, R8 ;  /* 0x000000021115c824 */ /* 0x000fe200078e0208 */
[----:B------:R-:W-:-:S04]  /*2160*/  @!P3 LEA R9, P1, R116, R118, 0x4 ;  /* 0x000000767409b211 */ /* 0x000fc800078220ff */
[----:B---3--:R-:W-:Y:S01]  /*2170*/  @!P3 LEA.HI.X R26, R116, R121, R117, 0x4, P1 ;  /* 0x00000079741ab211 */ /* 0x008fe200008f2475 */
        /* <DEDUP_REMOVED lines=21> */
[C---:B------:R-:W-:Y:S02]  /*22d0*/  @!P0 LEA R11, R17.reuse, R14, 0x1 ;  /* 0x0000000e110b8211 */ /* 0x040fe400078e08ff */
[-C--:B------:R-:W-:Y:S01]  /*22e0*/  ISETP.GE.AND P1, PT, R20, R5.reuse, PT ;  /* 0x000000051400720c */ /* 0x080fe20003f26270 */
[----:B------:R-:W-:Y:S01]  /*22f0*/  @!P2 IMAD R17, R17, 0x2, R12 ;  /* 0x000000021111a824 */ /* 0x000fe200078e020c */
[----:B------:R-:W-:Y:S01]  /*2300*/  ISETP.GE.AND P3, PT, R16, R5, PT ;  /* 0x000000051000720c */ /* 0x000fe20003f66270 */
[----:B------:R-:W-:Y:S01]  /*2310*/  @!P2 IMAD R5, R117, 0x30, RZ ;  /* 0x000000307505a824 */ /* 0x000fe200078e02ff */
[----:B------:R-:W-:Y:S03]  /*2320*/  @!P0 LDGSTS.E.BYPASS.LTC128B.128 [R11+0x7000], desc[UR14][R26.64] ;  /* 0x070000001a0b8fae */ /* 0x000fe6000b901d4e */
[----:B------:R-:W-:Y:S01]  /*2330*/  @!P2 IMAD.IADD R14, R19, 0x1, R5 ;  /* 0x00000001130ea824 */ /* 0x000fe200078e0205 */
[----:B------:R-:W-:Y:S01]  /*2340*/  @!P0 LDGSTS.E.BYPASS.LTC128B.128 [R11+0x9000], desc[UR14][R26.64+0x80] ;  /* 0x090000801a0b8fae */ /* 0x000fe2000b901d4e */
[----:B-1----:R-:W-:Y:S01]  /*2350*/  IMAD R10, R23, R2, RZ ;  /* 0x00000002170a7224 */ /* 0x002fe200078e02ff */
[----:B------:R-:W-:Y:S01]  /*2360*/  LEA.HI R5, R7, R124, RZ, 0x4 ;  /* 0x0000007c07057211 */ /* 0x000fe200078f20ff */
[----:B------:R-:W-:Y:S01]  /*2370*/  IMAD.WIDE.U32 R28, R25, R2, R28 ;  /* 0x00000002191c7225 */ /* 0x000fe200078e001c */
[----:B------:R1:W-:Y:S01]  /*2380*/  @!P0 LDGSTS.E.BYPASS.LTC128B.128 [R11+0xb000], desc[UR14][R26.64+0x100] ;  /* 0x0b0001001a0b8fae */ /* 0x0003e2000b901d4e */
[----:B---3--:R-:W-:-:S02]  /*2390*/  @!P2 LEA R22, P0, R18, R8, 0x1 ;  /* 0x000000081216a211 */ /* 0x008fc400078008ff */
[----:B------:R-:W-:Y:S01]  /*23a0*/  IMAD R10, R25, R3, R10 ;  /* 0x00000003190a7224 */ /* 0x000fe200078e020a */
[----:B------:R-:W-:Y:S01]  /*23b0*/  LEA.HI R7, R7, R124, RZ, 0x5 ;  /* 0x0000007c07077211 */ /* 0x000fe200078f28ff */
[----:B------:R-:W-:Y:S01]  /*23c0*/  IMAD.SHL.U32 R8, R3, 0x20, RZ ;  /* 0x0000002003087824 */ /* 0x000fe200078e00ff */
[----:B------:R-:W-:Y:S01]  /*23d0*/  @!P2 LEA.HI.X R23, R18, R9, R14, 0x1, P0 ;  /* 0x000000091217a211 */ /* 0x000fe200000f0c0e */
[----:B------:R-:W-:Y:S01]  /*23e0*/  IMAD.IADD R10, R29, 0x1, R10 ;  /* 0x000000011d0a7824 */ /* 0x000fe200078e020a */
[----:B------:R-:W-:Y:S01]  /*23f0*/  LOP3.LUT R9, R5, 0xfffffff0, RZ, 0xc0, !PT ;  /* 0xfffffff005097812 */ /* 0x000fe200078ec0ff */
[----:B------:R-:W-:Y:S01]  /*2400*/  IMAD.SHL.U32 R14, R20, 0x8, RZ ;  /* 0x00000008140e7824 */ /* 0x000fe200078e00ff */
[----:B------:R-:W-:Y:S01]  /*2410*/  LEA R208, P0, R28, UR6, 0x1 ;  /* 0x000000061cd07c11 */ /* 0x000fe2000f8008ff */
[----:B------:R-:W-:Y:S02]  /*2420*/  @!P2 LDGSTS.E.BYPASS.LTC128B.128 [R17+0x7800], desc[UR14][R22.64] ;  /* 0x078000001611afae */ /* 0x000fe4000b901d4e */
[----:B------:R-:W-:Y:S01]  /*2430*/  IMAD.IADD R9, R124, 0x1, -R9 ;  /* 0x000000017c097824 */ /* 0x000fe200078e0a09 */
[----:B------:R-:W-:Y:S01]  /*2440*/  LEA.HI.X R209, R28, UR7, R10, 0x1, P0 ;  /* 0x000000071cd17c11 */ /* 0x000fe200080f0c0a */
[----:B------:R-:W-:Y:S01]  /*2450*/  @!P2 LDGSTS.E.BYPASS.LTC128B.128 [R17+0x9800], desc[UR14][R22.64+0x80] ;  /* 0x098000801611afae */ /* 0x000fe2000b901d4e */
[----:B------:R-:W-:-:S02]  /*2460*/  SHF.R.S32.HI R10, RZ, 0x4, R5 ;  /* 0x00000004ff0a7819 */ /* 0x000fc40000011405 */
[----:B------:R-:W-:Y:S01]  /*2470*/  SHF.R.S32.HI R12, RZ, 0x1f, R9 ;  /* 0x0000001fff0c7819 */ /* 0x000fe20000011409 */
[----:B------:R2:W-:Y:S01]  /*2480*/  @!P2 LDGSTS.E.BYPASS.LTC128B.128 [R17+0xb800], desc[UR14][R22.64+0x100] ;  /* 0x0b8001001611afae */ /* 0x0005e2000b901d4e */
[----:B------:R-:W-:Y:S02]  /*2490*/  LEA.HI R5, R5, R10, RZ, 0x1 ;  /* 0x0000000a05057211 */ /* 0x000fe400078f08ff */
[----:B------:R-:W-:Y:S01]  /*24a0*/  LEA.HI R123, R12, R9, RZ, 0x3 ;  /* 0x000000090c7b7211 */ /* 0x000fe200078f18ff */
[----:B------:R-:W0:Y:S01]  /*24b0*/  LDGDEPBAR ;  /* 0x00000000000079af */ /* 0x000e220000000000 */
[----:B------:R-:W-:Y:S01]  /*24c0*/  LOP3.LUT R5, R5, 0xfffffffe, RZ, 0xc0, !PT ;  /* 0xfffffffe05057812 */ /* 0x000fe200078ec0ff */
[----:B------:R-:W-:Y:S01]  /*24d0*/  IMAD.WIDE.U32 R12, R2, 0x20, RZ ;  /* 0x00000020020c7825 */ /* 0x000fe200078e00ff */
[----:B------:R-:W-:-:S03]  /*24e0*/  LOP3.LUT R16, R123, 0xfffffff8, RZ, 0xc0, !PT ;  /* 0xfffffff87b107812 */ /* 0x000fc600078ec0ff */
[----:B-1----:R-:W-:Y:S01]  /*24f0*/  IMAD.SHL.U32 R11, R0, 0x40, RZ ;  /* 0x00000040000b7824 */ /* 0x002fe200078e00ff */
[----:B------:R-:W-:Y:S01]  /*2500*/  @!P5 IADD3 R12, P0, R208, R12, RZ ;  /* 0x0000000cd00cd210 */ /* 0x000fe20007f1e0ff */
[----:B------:R-:W-:Y:S02]  /*2510*/  IMAD.IADD R16, R9, 0x1, -R16 ;  /* 0x0000000109107824 */ /* 0x000fe400078e0a10 */
[----:B------:R-:W-:Y:S01]  /*2520*/  IMAD.IADD R5, R10, 0x1, -R5 ;  /* 0x000000010a057824 */ /* 0x000fe200078e0a05 */
[----:B------:R-:W-:Y:S01]  /*2530*/  LOP3.LUT R11, R11, 0x1c0, RZ, 0xc0, !PT ;  /* 0x000001c00b0b7812 */ /* 0x000fe200078ec0ff */
[----:B------:R-:W-:Y:S01]  /*2540*/  IMAD.SHL.U32 R122, R16, 0x40, RZ ;  /* 0x00000040107a7824 */ /* 0x000fe200078e00ff */
[----:B------:R-:W-:Y:S01]  /*2550*/  @!P5 IADD3.X R13, R209, R13, R8, P0, !PT ;  /* 0x0000000dd10dd210 */ /* 0x000fe200007fe408 */
[----:B------:R-:W-:Y:S01]  /*2560*/  @!P3 IMAD R8, R3, 0x60, RZ ;  /* 0x000000600308b824 */ /* 0x000fe200078e02ff */
[----:B------:R-:W-:Y:S01]  /*2570*/  LOP3.LUT R14, R11, 0x8, R14, 0xf8, !PT ;  /* 0x000000080b0e7812 */ /* 0x000fe200078ef80e */
[----:B------:R-:W-:Y:S01]  /*2580*/  IMAD.SHL.U32 R123, R123, 0x40, RZ ;  /* 0x000000407b7b7824 */ /* 0x000fe200078e00ff */
[----:B------:R-:W-:-:S02]  /*2590*/  SHF.R.U32.HI R11, RZ, 0x3, R11 ;  /* 0x00000003ff0b7819 */ /* 0x000fc4000001160b */
[----:B------:R-:W-:Y:S02]  /*25a0*/  LOP3.LUT R122, R122, 0x1c0, RZ, 0xc0, !PT ;  /* 0x000001c07a7a7812 */ /* 0x000fe400078ec0ff */
[----:B------:R-:W-:Y:S01]  /*25b0*/  LOP3.LUT R14, R14, R11, RZ, 0x3c, !PT ;  /* 0x0000000b0e0e7212 */ /* 0x000fe200078e3cff */
[----:B------:R-:W-:Y:S01]  /*25c0*/  @!P3 IMAD.WIDE.U32 R10, R2, 0x60, R208 ;  /* 0x00000060020ab825 */ /* 0x000fe200078e00d0 */
[----:B------:R-:W-:Y:S01]  /*25d0*/  LOP3.LUT R123, R123, 0xfffffe00, RZ, 0xc0, !PT ;  /* 0xfffffe007b7b7812 */ /* 0x000fe200078ec0ff */
[----:B------:R-:W-:-:S04]  /*25e0*/  DEPBAR.LE SB0, 0x0 ;  /* 0x000080000000791a */ /* 0x000fc80000000000 */
[----:B------:R-:W-:Y:S01]  /*25f0*/  BAR.SYNC.DEFER_BLOCKING 0x0 ;  /* 0x0000000000007b1d */ /* 0x000fe20000010000 */
[C---:B------:R-:W-:Y:S01]  /*2600*/  LEA R205, R5.reuse, R14, 0x9 ;  /* 0x0000000e05cd7211 */ /* 0x040fe200078e48ff */
[----:B------:R-:W-:Y:S02]  /*2610*/  IMAD.SHL.U32 R5, R5, 0x8, RZ ;  /* 0x0000000805057824 */ /* 0x000fe400078e00ff */
[----:B------:R-:W-:Y:S01]  /*2620*/  @!P3 IMAD.IADD R11, R11, 0x1, R8 ;  /* 0x000000010b0bb824 */ /* 0x000fe200078e0208 */
[----:B------:R-:W-:Y:S01]  /*2630*/  SHF.R.S32.HI R8, RZ, 0x5, R7 ;  /* 0x00000005ff087819 */ /* 0x000fe20000011407 */
[----:B------:R-:W-:Y:S01]  /*2640*/  IMAD.MOV.U32 R7, RZ, RZ, 0x10 ;  /* 0x00000010ff077424 */ /* 0x000fe200078e00ff */
[----:B------:R-:W-:Y:S02]  /*2650*/  LOP3.LUT R5, R122, 0x8, R5, 0xf8, !PT ;  /* 0x000000087a057812 */ /* 0x000fe400078ef805 */
[----:B------:R-:W-:Y:S02]  /*2660*/  SHF.R.U32.HI R122, RZ, 0x3, R122 ;  /* 0x00000003ff7a7819 */ /* 0x000fe4000001167a */
[----:B------:R-:W-:-:S02]  /*2670*/  LEA R205, R205, UR4, 0x1 ;  /* 0x00000004cdcd7c11 */ /* 0x000fc4000f8e08ff */
[----:B------:R-:W-:Y:S01]  /*2680*/  LOP3.LUT R122, R5, R122, RZ, 0x3c, !PT ;  /* 0x0000007a057a7212 */ /* 0x000fe200078e3cff */
[----:B------:R-:W-:Y:S02]  /*2690*/  IMAD R5, R8, 0x400, R123 ;  /* 0x0000040008057824 */ /* 0x000fe400078e027b */
[----:B------:R-:W-:Y:S02]  /*26a0*/  VIADD R203, R205, 0x6020 ;  /* 0x00006020cdcb7836 */ /* 0x000fe40000000000 */
[----:B------:R-:W-:Y:S02]  /*26b0*/  IMAD.IADD R206, R122, 0x1, R5 ;  /* 0x000000017ace7824 */ /* 0x000fe400078e0205 */
[----:B------:R-:W-:Y:S02]  /*26c0*/  IMAD.MOV.U32 R5, RZ, RZ, 0x20 ;  /* 0x00000020ff057424 */ /* 0x000fe400078e00ff */
[----:B------:R-:W-:Y:S01]  /*26d0*/  IMAD.IADD R200, R123, 0x1, R122 ;  /* 0x000000017bc87824 */ /* 0x000fe200078e027a */
[----:B------:R-:W-:Y:S01]  /*26e0*/  LEA R206, R206, UR4, 0x1 ;  /* 0x00000004cece7c11 */ /* 0x000fe2000f8e08ff */
[----:B------:R-:W-:Y:S04]  /*26f0*/  @P1 STS.128 [R211+0xc000], RZ ;  /* 0x00c000ffd3001388 */ /* 0x000fe80000000c00 */
        /* <DEDUP_REMOVED lines=26> */
[----:B------:R1:W-:Y:S01]  /*28a0*/  @!P5 LDGSTS.E.BYPASS.LTC128B.128 [R211+0x10800], desc[UR14][R12.64+0x100] ;  /* 0x108001000cd3dfae */ /* 0x0003e2000b901d4e */
[----:B------:R-:W-:Y:S01]  /*28b0*/  @P1 VIADD R203, R0, 0xffffffe0 ;  /* 0xffffffe000cb1836 */ /* 0x000fe20000000000 */
[----:B------:R-:W-:Y:S02]  /*28c0*/  MOV R0, 0x40 ;  /* 0x0000004000007802 */ /* 0x000fe40000000f00 */
[----:B------:R-:W-:Y:S01]  /*28d0*/  @P4 STS.128 [R211+0xd000], RZ ;  /* 0x00d000ffd3004388 */ /* 0x000fe20000000c00 */
[C---:B------:R-:W-:Y:S01]  /*28e0*/  VIADD R194, R203.reuse, 0x1000 ;  /* 0x00001000cbc27836 */ /* 0x040fe20000000000 */
[----:B------:R-:W-:Y:S01]  /*28f0*/  SEL R0, R0, 0xffffffc0, !P2 ;  /* 0xffffffc000007807 */ /* 0x000fe20005000000 */
[C---:B------:R-:W-:Y:S01]  /*2900*/  VIADD R193, R203.reuse, 0x1800 ;  /* 0x00001800cbc17836 */ /* 0x040fe20000000000 */
[----:B------:R-:W-:Y:S01]  /*2910*/  @P4 STS.128 [R211+0xf000], RZ ;  /* 0x00f000ffd3004388 */ /* 0x000fe20000000c00 */
[C---:B------:R-:W-:Y:S01]  /*2920*/  IADD3 R195, R203.reuse, 0x800, RZ ;  /* 0x00000800cbc37810 */ /* 0x040fe20007ffe0ff */
[----:B------:R-:W-:-:S02]  /*2930*/  VIADD R191, R203, 0x2000 ;  /* 0x00002000cbbf7836 */ /* 0x000fc40000000000 */
[----:B------:R-:W-:Y:S01]  /*2940*/  @P4 STS.128 [R211+0x11000], RZ ;  /* 0x011000ffd3004388 */ /* 0x000fe20000000c00 */
[----:B------:R-:W-:Y:S02]  /*2950*/  IMAD.IADD R199, R205, 0x1, R0 ;  /* 0x00000001cdc77824 */ /* 0x000fe400078e0200 */
[----:B------:R-:W-:Y:S01]  /*2960*/  IMAD.IADD R192, R0, 0x1, R203 ;  /* 0x0000000100c07824 */ /* 0x000fe200078e02cb */
[----:B------:R-:W-:Y:S01]  /*2970*/  @!PT LDS RZ, [RZ] ;  /* 0x00000000fffff984 */ /* 0x000fe20000000800 */
[----:B------:R-:W-:Y:S01]  /*2980*/  @!PT LDS RZ, [RZ] ;  /* 0x00000000fffff984 */ /* 0x000fe20000000800 */
[----:B------:R-:W-:Y:S01]  /*2990*/  @!PT LDS RZ, [RZ] ;  /* 0x00000000fffff984 */ /* 0x000fe20000000800 */
[----:B------:R-:W-:Y:S01]  /*29a0*/  @!P4 LDGSTS.E.BYPASS.LTC128B.128 [R211+0xd000], desc[UR14][R16.64] ;  /* 0x0d00000010d3cfae */ /* 0x000fe2000b901d4e */
[C---:B------:R-:W-:Y:S02]  /*29b0*/  VIADD R190, R203.reuse, 0x2800 ;  /* 0x00002800cbbe7836 */ /* 0x040fe40000000000 */
[C---:B------:R-:W-:Y:S01]  /*29c0*/  VIADD R189, R203.reuse, 0x3000 ;  /* 0x00003000cbbd7836 */ /* 0x040fe20000000000 */
[----:B------:R-:W-:Y:S01]  /*29d0*/  @!P4 LDGSTS.E.BYPASS.LTC128B.128 [R211+0xf000], desc[UR14][R16.64+0x80] ;  /* 0x0f00008010d3cfae */ /* 0x000fe2000b901d4e */
[C---:B------:R-:W-:Y:S02]  /*29e0*/  VIADD R188, R203.reuse, 0x3800 ;  /* 0x00003800cbbc7836 */ /* 0x040fe40000000000 */
[C---:B------:R-:W-:Y:S01]  /*29f0*/  VIADD R187, R203.reuse, 0x4000 ;  /* 0x00004000cbbb7836 */ /* 0x040fe20000000000 */
[----:B------:R-:W-:Y:S01]  /*2a00*/  @!P4 LDGSTS.E.BYPASS.LTC128B.128 [R211+0x11000], desc[UR14][R16.64+0x100] ;  /* 0x1100010010d3cfae */ /* 0x000fe2000b901d4e */
[----:B------:R-:W-:-:S02]  /*2a10*/  VIADD R186, R203, 0x4800 ;  /* 0x00004800cbba7836 */ /* 0x000fc40000000000 */
[C---:B------:R-:W-:Y:S01]  /*2a20*/  VIADD R185, R203.reuse, 0x5000 ;  /* 0x00005000cbb97836 */ /* 0x040fe20000000000 */
[----:B------:R-:W-:Y:S01]  /*2a30*/  @P3 STS.128 [R211+0xd800], RZ ;  /* 0x00d800ffd3003388 */ /* 0x000fe20000000c00 */
[----:B------:R-:W-:-:S03]  /*2a40*/  VIADD R184, R203, 0x5800 ;  /* 0x00005800cbb87836 */ /* 0x000fc60000000000 */
[----:B------:R-:W-:Y:S04]  /*2a50*/  @P3 STS.128 [R211+0xf800], RZ ;  /* 0x00f800ffd3003388 */ /* 0x000fe80000000c00 */
[----:B------:R-:W-:Y:S04]  /*2a60*/  @P3 STS.128 [R211+0x11800], RZ ;  /* 0x011800ffd3003388 */ /* 0x000fe80000000c00 */
[----:B------:R-:W-:Y:S01]  /*2a70*/  @!PT LDS RZ, [RZ] ;  /* 0x00000000fffff984 */ /* 0x000fe20000000800 */
[----:B------:R-:W-:Y:S01]  /*2a80*/  @!PT LDS RZ, [RZ] ;  /* 0x00000000fffff984 */ /* 0x000fe20000000800 */
[----:B------:R-:W-:Y:S01]  /*2a90*/  @!PT LDS RZ, [RZ] ;  /* 0x00000000fffff984 */ /* 0x000fe20000000800 */
[----:B------:R-:W-:Y:S04]  /*2aa0*/  @!P3 LDGSTS.E.BYPASS.LTC128B.128 [R211+0xd800], desc[UR14][R10.64] ;  /* 0x0d8000000ad3bfae */ /* 0x000fe8000b901d4e */
[----:B------:R-:W-:Y:S04]  /*2ab0*/  @!P3 LDGSTS.E.BYPASS.LTC128B.128 [R211+0xf800], desc[UR14][R10.64+0x80] ;  /* 0x0f8000800ad3bfae */ /* 0x000fe8000b901d4e */
[----:B------:R2:W-:Y:S04]  /*2ac0*/  @!P3 LDGSTS.E.BYPASS.LTC128B.128 [R211+0x11800], desc[UR14][R10.64+0x100] ;  /* 0x118001000ad3bfae */ /* 0x0005e8000b901d4e */
[----:B-1----:R-:W-:Y:S04]  /*2ad0*/  LDSM.16.M88.4 R12, [R206] ;  /* 0x00000000ce0c783b */ /* 0x002fe80000000200 */
[----:B------:R-:W1:Y:S04]  /*2ae0*/  LDSM.16.M88.4 R28, [R205+0x6000] ;  /* 0x00600000cd1c783b */ /* 0x000e680000000200 */
[----:B------:R-:W-:Y:S04]  /*2af0*/  LDSM.16.M88.4 R20, [R204] ;  /* 0x00000000cc14783b */ /* 0x000fe80000000200 */
[----:B------:R-:W-:Y:S04]  /*2b00*/  LDSM.16.M88.4 R36, [R203] ;  /* 0x00000000cb24783b */ /* 0x000fe80000000200 */
[----:B------:R-:W3:Y:S04]  /*2b10*/  LDSM.16.M88.4 R52, [R205+0x6800] ;  /* 0x00680000cd34783b */ /* 0x000ee80000000200 */
[----:B------:R-:W-:Y:S04]  /*2b20*/  LDSM.16.M88.4 R84, [R202] ;  /* 0x00000000ca54783b */ /* 0x000fe80000000200 */
[----:B------:R-:W-:Y:S04]  /*2b30*/  LDSM.16.M88.4 R32, [R199+0x6000] ;  /* 0x00600000c720783b */ /* 0x000fe80000000200 */
[----:B------:R-:W4:Y:S04]  /*2b40*/  LDSM.16.M88.4 R56, [R203+0x800] ;  /* 0x00080000cb38783b */ /* 0x000f280000000200 */
[----:B--2---:R-:W-:Y:S04]  /*2b50*/  LDSM.16.M88.4 R8, [R201] ;  /* 0x00000000c908783b */ /* 0x004fe80000000200 */
[----:B------:R-:W-:Y:S04]  /*2b60*/  LDSM.16.M88.4 R24, [R192] ;  /* 0x00000000c018783b */ /* 0x000fe80000000200 */
[----:B------:R-:W2:Y:S01]  /*2b70*/  LDSM.16.M88.4 R44, [R199+0x6800] ;  /* 0x00680000c72c783b */ /* 0x000ea20000000200 */
[C---:B-1----:R-:W-:Y:S03]  /*2b80*/  HMMA.16816.F32.BF16 R16, R12.reuse, R28, RZ ;  /* 0x0000001c0c10723c */ /* 0x042fe600000418ff */
[----:B------:R-:W-:Y:S04]  /*2b90*/  LDSM.16.M88.4 R100, [R206+0x2000] ;  /* 0x00200000ce64783b */ /* 0x000fe80000000200 */
[----:B------:R-:W1:Y:S01]  /*2ba0*/  LDSM.16.M88.4 R92, [R205+0x7000] ;  /* 0x00700000cd5c783b */ /* 0x000e620000000200 */
[C---:B------:R-:W-:Y:S03]  /*2bb0*/  HMMA.16816.F32.BF16 R28, R12.reuse, R30, RZ ;  /* 0x0000001e0c1c723c */ /* 0x040fe600000418ff */
[----:B------:R-:W-:Y:S03]  /*2bc0*/  LDSM.16.M88.4 R80, [R204+0x2000] ;  /* 0x00200000cc50783b */ /* 0x000fe60000000200 */
[C---:B---3--:R-:W-:Y:S01]  /*2bd0*/  HMMA.16816.F32.BF16 R40, R12.reuse, R52, RZ ;  /* 0x000000340c28723c */ /* 0x048fe200000418ff */
[----:B------:R-:W-:Y:S04]  /*2be0*/  LDSM.16.M88.4 R48, [R203+0x2000] ;  /* 0x00200000cb30783b */ /* 0x000fe80000000200 */
[----:B------:R-:W-:Y:S01]  /*2bf0*/  LDSM.16.M88.4 R104, [R205+0x8800] ;  /* 0x00880000cd68783b */ /* 0x000fe20000000200 */
[----:B------:R-:W-:Y:S03]  /*2c00*/  HMMA.16816.F32.BF16 R52, R12, R54, RZ ;  /* 0x000000360c34723c */ /* 0x000fe600000418ff */
[----:B------:R-:W-:Y:S03]  /*2c10*/  LDSM.16.M88.4 R112, [R203+0x1000] ;  /* 0x00100000cb70783b */ /* 0x000fe60000000200 */
[C---:B------:R-:W-:Y:S01]  /*2c20*/  HMMA.16816.F32.BF16 R16, R20.reuse, R36, R16 ;  /* 0x000000241410723c */ /* 0x040fe20000041810 */
[----:B------:R-:W-:Y:S04]  /*2c30*/  LDSM.16.M88.4 R64, [R202+0x2000] ;  /* 0x00200000ca40783b */ /* 0x000fe80000000200 */
[----:B------:R-:W-:Y:S01]  /*2c40*/  LDSM.16.M88.4 R108, [R199+0x8000] ;  /* 0x00800000c76c783b */ /* 0x000fe20000000200 */
[C---:B------:R-:W-:Y:S03]  /*2c50*/  HMMA.16816.F32.BF16 R28, R20.reuse, R38, R28 ;  /* 0x00000026141c723c */ /* 0x040fe6000004181c */
[----:B------:R-:W3:Y:S03]  /*2c60*/  LDSM.16.M88.4 R36, [R205+0x8000] ;  /* 0x00800000cd24783b */ /* 0x000ee60000000200 */
[C---:B----4-:R-:W-:Y:S01]  /*2c70*/  HMMA.16816.F32.BF16 R40, R20.reuse, R56, R40 ;  /* 0x000000381428723c */ /* 0x050fe20000041828 */
[----:B------:R-:W-:Y:S04]  /*2c80*/  LDSM.16.M88.4 R96, [R199+0x7000] ;  /* 0x00700000c760783b */ /* 0x000fe80000000200 */
[----:B------:R-:W-:Y:S01]  /*2c90*/  LDSM.16.M88.4 R76, [R192+0x2000] ;  /* 0x00200000c04c783b */ /* 0x000fe20000000200 */
[----:B------:R-:W-:Y:S03]  /*2ca0*/  HMMA.16816.F32.BF16 R52, R20, R58, R52 ;  /* 0x0000003a1434723c */ /* 0x000fe60000041834 */
[----:B------:R-:W-:Y:S03]  /*2cb0*/  LDSM.16.M88.4 R56, [R201+0x2000] ;  /* 0x00200000c938783b */ /* 0x000fe60000000200 */
[C---:B------:R-:W-:Y:S01]  /*2cc0*/  HMMA.16816.F32.BF16 R16, R84.reuse, R32, R16 ;  /* 0x000000205410723c */ /* 0x040fe20000041810 */
[----:B------:R-:W-:Y:S04]  /*2cd0*/  LDSM.16.M88.4 R72, [R192+0x1000] ;  /* 0x00100000c048783b */ /* 0x000fe80000000200 */
[----:B------:R-:W-:Y:S01]  /*2ce0*/  LDSM.16.M88.4 R60, [R205+0xa000] ;  /* 0x00a00000cd3c783b */ /* 0x000fe20000000200 */
[C---:B------:R-:W-:Y:S03]  /*2cf0*/  HMMA.16816.F32.BF16 R28, R84.reuse, R34, R28 ;  /* 0x00000022541c723c */ /* 0x040fe6000004181c */
[----:B------:R-:W4:Y:S03]  /*2d00*/  LDSM.16.M88.4 R32, [R192+0x800] ;  /* 0x00080000c020783b */ /* 0x000f260000000200 */
[C---:B--2---:R-:W-:Y:S01]  /*2d10*/  HMMA.16816.F32.BF16 R40, R84.reuse, R44, R40 ;  /* 0x0000002c5428723c */ /* 0x044fe20000041828 */
[----:B------:R-:W0:Y:S05]  /*2d20*/  LDGDEPBAR ;  /* 0x00000000000079af */ /* 0x000e2a0000000000 */
[----:B------:R-:W-:Y:S01]  /*2d30*/  HMMA.16816.F32.BF16 R52, R84, R46, R52 ;  /* 0x0000002e5434723c */ /* 0x000fe20000041834 */
[----:B------:R-:W-:Y:S05]  /*2d40*/  LDSM.16.M88.4 R44, [R203+0x2800] ;  /* 0x00280000cb2c783b */ /* 0x000fea0000000200 */
[C---:B------:R-:W-:Y:S06]  /*2d50*/  HMMA.16816.F32.BF16 R16, R8.reuse, R24, R16 ;  /* 0x000000180810723c */ /* 0x040fec0000041810 */
[----:B------:R-:W-:Y:S01]  /*2d60*/  HMMA.16816.F32.BF16 R28, R8, R26, R28 ;  /* 0x0000001a081c723c */ /* 0x000fe2000004181c */
[----:B------:R-:W2:Y:S05]  /*2d70*/  LDSM.16.M88.4 R24, [R205+0x7800] ;  /* 0x00780000cd18783b */ /* 0x000eaa0000000200 */
[C---:B-1----:R-:W-:Y:S06]  /*2d80*/  HMMA.16816.F32.BF16 R68, R12.reuse, R92, RZ ;  /* 0x0000005c0c44723c */ /* 0x042fec00000418ff */
[----:B------:R-:W-:Y:S06]  /*2d90*/  HMMA.16816.F32.BF16 R92, R12, R94, RZ ;  /* 0x0000005e0c5c723c */ /* 0x000fec00000418ff */
[C---:B---3--:R-:W-:Y:S06]  /*2da0*/  HMMA.16816.F32.BF16 R16, R100.reuse, R36, R16 ;  /* 0x000000246410723c */ /* 0x048fec0000041810 */
[----:B------:R-:W-:Y:S01]  /*2db0*/  HMMA.16816.F32.BF16 R28, R100, R38, R28 ;  /* 0x00000026641c723c */ /* 0x000fe2000004181c */
[----:B------:R-:W1:Y:S05]  /*2dc0*/  LDSM.16.M88.4 R36, [R203+0x1800] ;  /* 0x00180000cb24783b */ /* 0x000e6a0000000200 */
[C---:B----4-:R-:W-:Y:S06]  /*2dd0*/  HMMA.16816.F32.BF16 R40, R8.reuse, R32, R40 ;  /* 0x000000200828723c */ /* 0x050fec0000041828 */
[----:B------:R-:W-:Y:S01]  /*2de0*/  HMMA.16816.F32.BF16 R52, R8, R34, R52 ;  /* 0x000000220834723c */ /* 0x000fe20000041834 */
[----:B------:R-:W-:Y:S05]  /*2df0*/  LDSM.16.M88.4 R32, [R199+0x8800] ;  /* 0x00880000c720783b */ /* 0x000fea0000000200 */
[----:B--2---:R-:W-:Y:S06]  /*2e00*/  HMMA.16816.F32.BF16 R88, R12, R24, RZ ;  /* 0x000000180c58723c */ /* 0x004fec00000418ff */
[----:B------:R-:W-:Y:S06]  /*2e10*/  HMMA.16816.F32.BF16 R28, R80, R50, R28 ;  /* 0x00000032501c723c */ /* 0x000fec000004181c */
[----:B------:R-:W-:Y:S06]  /*2e20*/  HMMA.16816.F32.BF16 R40, R100, R104, R40 ;  /* 0x000000686428723c */ /* 0x000fec0000041828 */
[----:B------:R-:W-:Y:S01]  /*2e30*/  HMMA.16816.F32.BF16 R12, R12, R26, RZ ;  /* 0x0000001a0c0c723c */ /* 0x000fe200000418ff */
[----:B------:R-:W2:Y:S05]  /*2e40*/  LDSM.16.M88.4 R24, [R199+0x7800] ;  /* 0x00780000c718783b */ /* 0x000eaa0000000200 */
[C---:B------:R-:W-:Y:S06]  /*2e50*/  HMMA.16816.F32.BF16 R68, R20.reuse, R112, R68 ;  /* 0x000000701444723c */ /* 0x040fec0000041844 */
[----:B------:R-:W-:Y:S01]  /*2e60*/  HMMA.16816.F32.BF16 R92, R20, R114, R92 ;  /* 0x00000072145c723c */ /* 0x000fe2000004185c */
[----:B------:R-:W-:Y:S05]  /*2e70*/  LDSM.16.M88.4 R112, [R205+0x9000] ;  /* 0x00900000cd70783b */ /* 0x000fea0000000200 */
[----:B------:R-:W-:Y:S01]  /*2e80*/  HMMA.16816.F32.BF16 R52, R100, R106, R52 ;  /* 0x0000006a6434723c */ /* 0x000fe20000041834 */
[----:B------:R-:W-:Y:S05]  /*2e90*/  LDSM.16.M88.4 R104, [R203+0x4000] ;  /* 0x00400000cb68783b */ /* 0x000fea0000000200 */
[----:B------:R-:W-:Y:S01]  /*2ea0*/  HMMA.16816.F32.BF16 R16, R80, R48, R16 ;  /* 0x000000305010723c */ /* 0x000fe20000041810 */
[----:B------:R-:W-:Y:S05]  /*2eb0*/  LDSM.16.M88.4 R48, [R206+0x4000] ;  /* 0x00400000ce30783b */ /* 0x000fea0000000200 */
[----:B-1----:R-:W-:Y:S06]  /*2ec0*/  HMMA.16816.F32.BF16 R88, R20, R36, R88 ;  /* 0x000000241458723c */ /* 0x002fec0000041858 */
[----:B------:R-:W-:Y:S06]  /*2ed0*/  HMMA.16816.F32.BF16 R28, R64, R110, R28 ;  /* 0x0000006e401c723c */ /* 0x000fec000004181c */
[----:B------:R-:W-:Y:S06]  /*2ee0*/  HMMA.16816.F32.BF16 R40, R80, R44, R40 ;  /* 0x0000002c5028723c */ /* 0x000fec0000041828 */
[----:B------:R-:W-:Y:S01]  /*2ef0*/  HMMA.16816.F32.BF16 R20, R20, R38, R12 ;  /* 0x000000261414723c */ /* 0x000fe2000004180c */
[----:B------:R-:W1:Y:S04]  /*2f00*/  LDSM.16.M88.4 R12, [R192+0x1800] ;  /* 0x00180000c00c783b */ /* 0x000e680000000200 */
[----:B------:R-:W-:Y:S01]  /*2f10*/  LDSM.16.M88.4 R36, [R204+0x4000] ;  /* 0x00400000cc24783b */ /* 0x000fe20000000200 */
[C---:B------:R-:W-:Y:S06]  /*2f20*/  HMMA.16816.F32.BF16 R68, R84.reuse, R96, R68 ;  /* 0x000000605444723c */ /* 0x040fec0000041844 */
[----:B------:R-:W-:Y:S01]  /*2f30*/  HMMA.16816.F32.BF16 R92, R84, R98, R92 ;  /* 0x00000062545c723c */ /* 0x000fe2000004185c */
[----:B------:R-:W-:Y:S05]  /*2f40*/  LDSM.16.M88.4 R96, [R205+0x9800] ;  /* 0x00980000cd60783b */ /* 0x000fea0000000200 */
[----:B------:R-:W-:Y:S01]  /*2f50*/  HMMA.16816.F32.BF16 R52, R80, R46, R52 ;  /* 0x0000002e5034723c */ /* 0x000fe20000041834 */
[----:B------:R-:W-:Y:S05]  /*2f60*/  LDSM.16.M88.4 R44, [R205+0xa800] ;  /* 0x00a80000cd2c783b */ /* 0x000fea0000000200 */
[----:B------:R-:W-:Y:S01]  /*2f70*/  HMMA.16816.F32.BF16 R16, R64, R108, R16 ;  /* 0x0000006c4010723c */ /* 0x000fe20000041810 */
[----:B------:R-:W3:Y:S05]  /*2f80*/  LDSM.16.M88.4 R108, [R192+0x2800] ;  /* 0x00280000c06c783b */ /* 0x000eea0000000200 */
[----:B--2---:R-:W-:Y:S06]  /*2f90*/  HMMA.16816.F32.BF16 R88, R84, R24, R88 ;  /* 0x000000185458723c */ /* 0x004fec0000041858 */
[----:B------:R-:W-:Y:S06]  /*2fa0*/  HMMA.16816.F32.BF16 R28, R56, R78, R28 ;  /* 0x0000004e381c723c */ /* 0x000fec000004181c */
[----:B------:R-:W-:Y:S06]  /*2fb0*/  HMMA.16816.F32.BF16 R40, R64, R32, R40 ;  /* 0x000000204028723c */ /* 0x000fec0000041828 */
[----:B------:R-:W-:Y:S01]  /*2fc0*/  HMMA.16816.F32.BF16 R84, R84, R26, R20 ;  /* 0x0000001a5454723c */ /* 0x000fe20000041814 */
[----:B------:R-:W-:Y:S04]  /*2fd0*/  LDSM.16.M88.4 R24, [R202+0x4000] ;  /* 0x00400000ca18783b */ /* 0x000fe80000000200 */
[----:B------:R-:W-:Y:S01]  /*2fe0*/  LDSM.16.M88.4 R20, [R199+0xa000] ;  /* 0x00a00000c714783b */ /* 0x000fe20000000200 */
[C---:B------:R-:W-:Y:S06]  /*2ff0*/  HMMA.16816.F32.BF16 R68, R8.reuse, R72, R68 ;  /* 0x000000480844723c */ /* 0x040fec0000041844 */
[----:B------:R-:W-:Y:S01]  /*3000*/  HMMA.16816.F32.BF16 R92, R8, R74, R92 ;  /* 0x0000004a085c723c */ /* 0x000fe2000004185c */
[----:B------:R-:W-:Y:S05]  /*3010*/  LDSM.16.M88.4 R72, [R203+0x3800] ;  /* 0x00380000cb48783b */ /* 0x000fea0000000200 */
[----:B------:R-:W-:Y:S01]  /*3020*/  HMMA.16816.F32.BF16 R52, R64, R34, R52 ;  /* 0x000000224034723c */ /* 0x000fe20000041834 */
[----:B------:R-:W-:Y:S05]  /*3030*/  LDSM.16.M88.4 R32, [R203+0x4800] ;  /* 0x00480000cb20783b */ /* 0x000fea0000000200 */
[----:B------:R-:W-:Y:S01]  /*3040*/  HMMA.16816.F32.BF16 R16, R56, R76, R16 ;  /* 0x0000004c3810723c */ /* 0x000fe20000041810 */
[----:B------:R-:W2:Y:S05]  /*3050*/  LDSM.16.M88.4 R76, [R203+0x3000] ;  /* 0x00300000cb4c783b */ /* 0x000eaa0000000200 */
[----:B-1----:R-:W-:Y:S06]  /*3060*/  HMMA.16816.F32.BF16 R88, R8, R12, R88 ;  /* 0x0000000c0858723c */ /* 0x002fec0000041858 */
[----:B------:R-:W-:Y:S06]  /*3070*/  HMMA.16816.F32.BF16 R28, R48, R62, R28 ;  /* 0x0000003e301c723c */ /* 0x000fec000004181c */
[----:B---3--:R-:W-:Y:S06]  /*3080*/  HMMA.16816.F32.BF16 R40, R56, R108, R40 ;  /* 0x0000006c3828723c */ /* 0x008fec0000041828 */
[----:B------:R-:W-:Y:S01]  /*3090*/  HMMA.16816.F32.BF16 R84, R8, R14, R84 ;  /* 0x0000000e0854723c */ /* 0x000fe20000041854 */
[----:B------:R-:W-:Y:S04]  /*30a0*/  LDSM.16.M88.4 R12, [R201+0x4000] ;  /* 0x00400000c90c783b */ /* 0x000fe80000000200 */
[----:B------:R-:W-:Y:S01]  /*30b0*/  LDSM.16.M88.4 R8, [R192+0x4000] ;  /* 0x00400000c008783b */ /* 0x000fe20000000200 */
[C---:B------:R-:W-:Y:S06]  /*30c0*/  HMMA.16816.F32.BF16 R68, R100.reuse, R112, R68 ;  /* 0x000000706444723c */ /* 0x040fec0000041844 */
[----:B------:R-:W-:Y:S06]  /*30d0*/  HMMA.16816.F32.BF16 R92, R100, R114, R92 ;  /* 0x00000072645c723c */ /* 0x000fec000004185c */
[----:B------:R-:W-:Y:S01]  /*30e0*/  HMMA.16816.F32.BF16 R108, R56, R110, R52 ;  /* 0x0000006e386c723c */ /* 0x000fe20000041834 */
[----:B------:R-:W-:Y:S05]  /*30f0*/  LDSM.16.M88.4 R52, [R199+0xa800] ;  /* 0x00a80000c734783b */ /* 0x000fea0000000200 */
[----:B------:R-:W-:Y:S01]  /*3100*/  HMMA.16816.F32.BF16 R16, R48, R60, R16 ;  /* 0x0000003c3010723c */ /* 0x000fe20000041810 */
[----:B------:R-:W1:Y:S05]  /*3110*/  LDSM.16.M88.4 R60, [R199+0x9000] ;  /* 0x00900000c73c783b */ /* 0x000e6a0000000200 */
[----:B------:R-:W-:Y:S06]  /*3120*/  HMMA.16816.F32.BF16 R88, R100, R96, R88 ;  /* 0x000000606458723c */ /* 0x000fec0000041858 */
[----:B------:R-:W-:Y:S06]  /*3130*/  HMMA.16816.F32.BF16 R28, R36, R106, R28 ;  /* 0x0000006a241c723c */ /* 0x000fec000004181c */
[----:B------:R-:W-:Y:S06]  /*3140*/  HMMA.16816.F32.BF16 R40, R48, R44, R40 ;  /* 0x0000002c3028723c */ /* 0x000fec0000041828 */
[----:B------:R-:W-:Y:S01]  /*3150*/  HMMA.16816.F32.BF16 R84, R100, R98, R84 ;  /* 0x000000626454723c */ /* 0x000fe20000041854 */
[----:B------:R-:W3:Y:S04]  /*3160*/  LDSM.16.M88.4 R100, [R199+0x9800] ;  /* 0x00980000c764783b */ /* 0x000ee80000000200 */
[----:B------:R-:W4:Y:S01]  /*3170*/  LDSM.16.M88.4 R96, [R192+0x3000] ;  /* 0x00300000c060783b */ /* 0x000f220000000200 */
[C---:B--2---:R-:W-:Y:S06]  /*3180*/  HMMA.16816.F32.BF16 R68, R80.reuse, R76, R68 ;  /* 0x0000004c5044723c */ /* 0x044fec0000041844 */
[----:B------:R-:W-:Y:S06]  /*3190*/  HMMA.16816.F32.BF16 R92, R80, R78, R92 ;  /* 0x0000004e505c723c */ /* 0x000fec000004185c */
[----:B------:R-:W-:Y:S01]  /*31a0*/  HMMA.16816.F32.BF16 R108, R48, R46, R108 ;  /* 0x0000002e306c723c */ /* 0x000fe2000004186c */
[----:B------:R-:W-:Y:S05]  /*31b0*/  LDSM.16.M88.4 R44, [R192+0x4800] ;  /* 0x00480000c02c783b */ /* 0x000fea0000000200 */
[----:B------:R-:W-:Y:S06]  /*31c0*/  HMMA.16816.F32.BF16 R16, R36, R104, R16 ;  /* 0x000000682410723c */ /* 0x000fec0000041810 */
[----:B------:R-:W-:Y:S06]  /*31d0*/  HMMA.16816.F32.BF16 R88, R80, R72, R88 ;  /* 0x000000485058723c */ /* 0x000fec0000041858 */
[----:B------:R-:W-:Y:S06]  /*31e0*/  HMMA.16816.F32.BF16 R28, R24, R22, R28 ;  /* 0x00000016181c723c */ /* 0x000fec000004181c */
[----:B------:R-:W-:Y:S06]  /*31f0*/  HMMA.16816.F32.BF16 R40, R36, R32, R40 ;  /* 0x000000202428723c */ /* 0x000fec0000041828 */
[C---:B-1----:R-:W-:Y:S06]  /*3200*/  HMMA.16816.F32.BF16 R68, R64.reuse, R60, R68 ;  /* 0x0000003c4044723c */ /* 0x042fec0000041844 */
[----:B------:R-:W-:Y:S06]  /*3210*/  HMMA.16816.F32.BF16 R92, R64, R62, R92 ;  /* 0x0000003e405c723c */ /* 0x000fec000004185c */
[----:B------:R-:W-:Y:S01]  /*3220*/  HMMA.16816.F32.BF16 R108, R36, R34, R108 ;  /* 0x00000022246c723c */ /* 0x000fe2000004186c */
[----:B------:R-:W1:Y:S05]  /*3230*/  LDSM.16.M88.4 R32, [R192+0x3800] ;  /* 0x00380000c020783b */ /* 0x000e6a0000000200 */
[----:B------:R-:W-:Y:S06]  /*3240*/  HMMA.16816.F32.BF16 R84, R80, R74, R84 ;  /* 0x0000004a5054723c */ /* 0x000fec0000041854 */
[----:B------:R-:W-:Y:S01]  /*3250*/  HMMA.16816.F32.BF16 R16, R24, R20, R16 ;  /* 0x000000141810723c */ /* 0x000fe20000041810 */
[----:B------:R-:W2:Y:S05]  /*3260*/  LDSM.16.M88.4 R20, [R205+0xb000] ;  /* 0x00b00000cd14783b */ /* 0x000eaa0000000200 */
[----:B---3--:R-:W-:Y:S06]  /*3270*/  HMMA.16816.F32.BF16 R88, R64, R100, R88 ;  /* 0x000000644058723c */ /* 0x008fec0000041858 */
[----:B------:R-:W-:Y:S06]  /*3280*/  HMMA.16816.F32.BF16 R28, R12, R10, R28 ;  /* 0x0000000a0c1c723c */ /* 0x000fec000004181c */
[----:B------:R-:W-:Y:S06]  /*3290*/  HMMA.16816.F32.BF16 R40, R24, R52, R40 ;  /* 0x000000341828723c */ /* 0x000fec0000041828 */
[C---:B----4-:R-:W-:Y:S06]  /*32a0*/  HMMA.16816.F32.BF16 R68, R56.reuse, R96, R68 ;  /* 0x000000603844723c */ /* 0x050fec0000041844 */
[----:B------:R-:W-:Y:S06]  /*32b0*/  HMMA.16816.F32.BF16 R92, R56, R98, R92 ;  /* 0x00000062385c723c */ /* 0x000fec000004185c */
[----:B------:R-:W-:Y:S01]  /*32c0*/  HMMA.16816.F32.BF16 R108, R24, R54, R108 ;  /* 0x00000036186c723c */ /* 0x000fe2000004186c */
[----:B------:R-:W3:Y:S01]  /*32d0*/  LDSM.16.M88.4 R52, [R205+0xb800] ;  /* 0x00b80000cd34783b */ /* 0x000ee20000000200 */
[----:B------:R-:W-:Y:S01]  /*32e0*/  FMUL.FTZ R28, R28, UR5 ;  /* 0x000000051c1c7c20 */ /* 0x000fe20008410000 */
[----:B------:R-:W-:Y:S01]  /*32f0*/  FMUL.FTZ R29, R29, UR5 ;  /* 0x000000051d1d7c20 */ /* 0x000fe20008410000 */
[----:B------:R-:W-:Y:S01]  /*3300*/  FMUL.FTZ R30, R30, UR5 ;  /* 0x000000051e1e7c20 */ /* 0x000fe20008410000 */
[----:B------:R-:W-:Y:S01]  /*3310*/  FMUL.FTZ R63, R31, UR5 ;  /* 0x000000051f3f7c20 */ /* 0x000fe20008410000 */
[----:B------:R-:W-:Y:S02]  /*3320*/  HMMA.16816.F32.BF16 R84, R64, R102, R84 ;  /* 0x000000664054723c */ /* 0x000fe40000041854 */
[----:B------:R-:W-:Y:S04]  /*3330*/  MUFU.TANH R62, R30 ;  /* 0x0000001e003e7308 */ /* 0x000fe80000002400 */
[----:B------:R-:W-:Y:S01]  /*3340*/  HMMA.16816.F32.BF16 R16, R12, R8, R16 ;  /* 0x000000080c10723c */ /* 0x000fe20000041810 */
[----:B------:R-:W4:Y:S03]  /*3350*/  LDSM.16.M88.4 R8, [R203+0x5000] ;  /* 0x00500000cb08783b */ /* 0x000f260000000200 */
[----:B------:R-:W-:Y:S02]  /*3360*/  MUFU.TANH R63, R63 ;  /* 0x0000003f003f7308 */ /* 0x000fe40000002400 */
[----:B-1----:R-:W-:Y:S06]  /*3370*/  HMMA.16816.F32.BF16 R88, R56, R32, R88 ;  /* 0x000000203858723c */ /* 0x002fec0000041858 */
[----:B------:R-:W-:Y:S01]  /*3380*/  HMMA.16816.F32.BF16 R40, R12, R44, R40 ;  /* 0x0000002c0c28723c */ /* 0x000fe20000041828 */
[----:B------:R-:W-:Y:S05]  /*3390*/  MUFU.TANH R44, R28 ;  /* 0x0000001c002c7308 */ /* 0x000fea0000002400 */
[C---:B--2---:R-:W-:Y:S03]  /*33a0*/  HMMA.16816.F32.BF16 R68, R48.reuse, R20, R68 ;  /* 0x000000143044723c */ /* 0x044fe60000041844 */
[----:B------:R1:W-:Y:S03]  /*33b0*/  MUFU.TANH R45, R29 ;  /* 0x0000001d002d7308 */ /* 0x0003e60000002400 */
[----:B------:R-:W-:Y:S01]  /*33c0*/  HMMA.16816.F32.BF16 R92, R48, R22, R92 ;  /* 0x00000016305c723c */ /* 0x000fe2000004185c */
[----:B------:R-:W-:Y:S01]  /*33d0*/  FMUL.FTZ R0, R16, UR5 ;  /* 0x0000000510007c20 */ /* 0x000fe20008410000 */
[----:B------:R-:W-:Y:S01]  /*33e0*/  FMUL.FTZ R3, R17, UR5 ;  /* 0x0000000511037c20 */ /* 0x000fe20008410000 */
[----:B------:R-:W-:Y:S01]  /*33f0*/  FMUL.FTZ R60, R18, UR5 ;  /* 0x00000005123c7c20 */ /* 0x000fe20008410000 */
[----:B------:R-:W-:Y:S01]  /*3400*/  FMUL.FTZ R61, R19, UR5 ;  /* 0x00000005133d7c20 */ /* 0x000fe20008410000 */
[----:B------:R-:W-:Y:S01]  /*3410*/  LDSM.16.M88.4 R20, [R192+0x5000] ;  /* 0x00500000c014783b */ /* 0x000fe20000000200 */
[----:B------:R-:W-:Y:S01]  /*3420*/  HMMA.16816.F32.BF16 R84, R56, R34, R84 ;  /* 0x000000223854723c */ /* 0x000fe20000041854 */
[----:B------:R-:W2:Y:S02]  /*3430*/  MUFU.TANH R0, R0 ;  /* 0x0000000000007308 */ /* 0x000ea40000002400 */
[----:B------:R-:W2:Y:S03]  /*3440*/  LDSM.16.M88.4 R16, [R199+0xb000] ;  /* 0x00b00000c710783b */ /* 0x000ea60000000200 */
[----:B---3--:R-:W-:Y:S01]  /*3450*/  HMMA.16816.F32.BF16 R88, R48, R52, R88 ;  /* 0x000000343058723c */ /* 0x008fe20000041858 */
[----:B------:R-:W-:Y:S01]  /*3460*/  FMUL.FTZ R32, R40, UR5 ;  /* 0x0000000528207c20 */ /* 0x000fe20008410000 */
[----:B-1----:R-:W1:Y:S01]  /*3470*/  LDSM.16.M88.4 R28, [R203+0x5800] ;  /* 0x00580000cb1c783b */ /* 0x002e620000000200 */
[----:B------:R-:W-:Y:S01]  /*3480*/  FMUL.FTZ R40, R42, UR5 ;  /* 0x000000052a287c20 */ /* 0x000fe20008410000 */
[----:B------:R-:W-:Y:S01]  /*3490*/  MUFU.TANH R3, R3 ;  /* 0x0000000300037308 */ /* 0x000fe20000002400 */
[----:B------:R-:W-:Y:S01]  /*34a0*/  FMUL.FTZ R33, R41, UR5 ;  /* 0x0000000529217c20 */ /* 0x000fe20008410000 */
[----:B----4-:R-:W-:Y:S01]  /*34b0*/  HMMA.16816.F32.BF16 R68, R36, R8, R68 ;  /* 0x000000082444723c */ /* 0x010fe20000041844 */
[----:B------:R-:W-:-:S05]  /*34c0*/  FMUL.FTZ R41, R43, UR5 ;  /* 0x000000052b297c20 */ /* 0x000fca0008410000 */
[----:B------:R-:W-:Y:S01]  /*34d0*/  HMMA.16816.F32.BF16 R92, R36, R10, R92 ;  /* 0x0000000a245c723c */ /* 0x000fe2000004185c */
[----:B------:R-:W3:Y:S01]  /*34e0*/  LDSM.16.M88.4 R8, [R199+0xb800] ;  /* 0x00b80000c708783b */ /* 0x000ee20000000200 */
[----:B------:R-:W-:Y:S04]  /*34f0*/  MUFU.TANH R32, R32 ;  /* 0x0000002000207308 */ /* 0x000fe80000002400 */
[----:B------:R-:W-:Y:S04]  /*3500*/  HMMA.16816.F32.BF16 R84, R48, R54, R84 ;  /* 0x000000363054723c */ /* 0x000fe80000041854 */
[----:B------:R-:W-:Y:S02]  /*3510*/  MUFU.TANH R40, R40 ;  /* 0x0000002800287308 */ /* 0x000fe40000002400 */
[----:B------:R-:W-:Y:S06]  /*3520*/  HMMA.16816.F32.BF16 R108, R12, R46, R108 ;  /* 0x0000002e0c6c723c */ /* 0x000fec000004186c */
[----:B------:R-:W4:Y:S01]  /*3530*/  MUFU.TANH R61, R61 ;  /* 0x0000003d003d7308 */ /* 0x000f220000002400 */
[----:B--2---:R-:W-:Y:S07]  /*3540*/  HMMA.16816.F32.BF16 R68, R24, R16, R68 ;  /* 0x000000101844723c */ /* 0x004fee0000041844 */
[----:B------:R-:W2:Y:S01]  /*3550*/  MUFU.TANH R60, R60 ;  /* 0x0000003c003c7308 */ /* 0x000ea20000002400 */
[----:B-1----:R-:W-:Y:S07]  /*3560*/  HMMA.16816.F32.BF16 R88, R36, R28, R88 ;  /* 0x0000001c2458723c */ /* 0x002fee0000041858 */
[----:B------:R-:W-:Y:S02]  /*3570*/  MUFU.TANH R33, R33 ;  /* 0x0000002100217308 */ /* 0x000fe40000002400 */
[----:B------:R-:W-:Y:S01]  /*3580*/  FMUL.FTZ R108, R108, UR5 ;  /* 0x000000056c6c7c20 */ /* 0x000fe20008410000 */
[----:B------:R-:W-:Y:S01]  /*3590*/  HMMA.16816.F32.BF16 R92, R24, R18, R92 ;  /* 0x00000012185c723c */ /* 0x000fe2000004185c */
[----:B------:R-:W1:Y:S01]  /*35a0*/  LDSM.16.M88.4 R16, [R192+0x5800] ;  /* 0x00580000c010783b */ /* 0x000e620000000200 */
[----:B------:R-:W-:Y:S01]  /*35b0*/  FMUL.FTZ R28, R111, UR5 ;  /* 0x000000056f1c7c20 */ /* 0x000fe20008410000 */
[----:B------:R-:W-:-:S04]  /*35c0*/  DEPBAR.LE SB0, 0x0 ;  /* 0x000080000000791a */ /* 0x000fc80000000000 */
[----:B------:R-:W-:Y:S01]  /*35d0*/  HMMA.16816.F32.BF16 R84, R36, R30, R84 ;  /* 0x0000001e2454723c */ /* 0x000fe20000041854 */
[----:B------:R-:W2:Y:S05]  /*35e0*/  MUFU.TANH R41, R41 ;  /* 0x0000002900297308 */ /* 0x000eaa0000002400 */
[----:B------:R-:W-:Y:S03]  /*35f0*/  HMMA.16816.F32.BF16 R68, R12, R20, R68 ;  /* 0x000000140c44723c */ /* 0x000fe60000041844 */
[----:B------:R-:W-:Y:S03]  /*3600*/  MUFU.TANH R34, R108 ;  /* 0x0000006c00227308 */ /* 0x000fe60000002400 */
[----:B---3--:R-:W-:Y:S01]  /*3610*/  HMMA.16816.F32.BF16 R88, R24, R8, R88 ;  /* 0x000000081858723c */ /* 0x008fe20000041858 */
[----:B------:R-:W-:Y:S01]  /*3620*/  FMUL.FTZ R21, R110, UR5 ;  /* 0x000000056e157c20 */ /* 0x000fe20008410000 */
[----:B------:R-:W-:-:S03]  /*3630*/  FMUL.FTZ R20, R109, UR5 ;  /* 0x000000056d147c20 */ /* 0x000fc60008410000 */
[----:B------:R-:W-:Y:S01]  /*3640*/  MUFU.TANH R28, R28 ;  /* 0x0000001c001c7308 */ /* 0x000fe20000002400 */
[----:B------:R-:W-:Y:S06]  /*3650*/  HMMA.16816.F32.BF16 R92, R12, R22, R92 ;  /* 0x000000160c5c723c */ /* 0x000fec000004185c */
[----:B------:R-:W-:Y:S01]  /*3660*/  HMMA.16816.F32.BF16 R84, R24, R10, R84 ;  /* 0x0000000a1854723c */ /* 0x000fe20000041854 */
[----:B------:R-:W-:Y:S01]  /*3670*/  IMAD.SHL.U32 R22, R124, 0x2, RZ ;  /* 0x000000027c167824 */ /* 0x000fe200078e00ff */
[----:B------:R-:W3:Y:S04]  /*3680*/  MUFU.TANH R21, R21 ;  /* 0x0000001500157308 */ /* 0x000ee80000002400 */
[----:B------:R-:W-:Y:S01]  /*3690*/  LOP3.LUT R22, R22, 0x6, RZ, 0xc0, !PT ;  /* 0x0000000616167812 */ /* 0x000fe200078ec0ff */
[----:B------:R-:W-:Y:S01]  /*36a0*/  FMUL.FTZ R68, R68, UR5 ;  /* 0x0000000544447c20 */ /* 0x000fe20008410000 */
[----:B------:R-:W-:Y:S01]  /*36b0*/  FMUL.FTZ R70, R70, UR5 ;  /* 0x0000000546467c20 */ /* 0x000fe20008410000 */
[----:B------:R-:W-:Y:S01]  /*36c0*/  FMUL.FTZ R69, R69, UR5 ;  /* 0x0000000545457c20 */ /* 0x000fe20008410000 */
[----:B------:R-:W3:Y:S01]  /*36d0*/  MUFU.TANH R20, R20 ;  /* 0x0000001400147308 */ /* 0x000ee20000002400 */
[----:B------:R-:W-:Y:S01]  /*36e0*/  IMAD R22, R133, 0x40, R22 ;  /* 0x0000004085167824 */ /* 0x000fe200078e0216 */
[----:B-1----:R-:W-:Y:S01]  /*36f0*/  HMMA.16816.F32.BF16 R88, R12, R16, R88 ;  /* 0x000000100c58723c */ /* 0x002fe20000041858 */
[----:B------:R-:W-:-:S02]  /*3700*/  FMUL.FTZ R71, R71, UR5 ;  /* 0x0000000547477c20 */ /* 0x000fc40008410000 */
[C---:B------:R-:W-:Y:S01]  /*3710*/  VIADD R30, R22.reuse, 0xffffffc0 ;  /* 0xffffffc0161e7836 */ /* 0x040fe20000000000 */
[C---:B------:R-:W-:Y:S01]  /*3720*/  IADD3 R10, R22.reuse, -0x2f, RZ ;  /* 0xffffffd1160a7810 */ /* 0x040fe20007ffe0ff */
[C---:B------:R-:W-:Y:S01]  /*3730*/  VIADD R8, R22.reuse, 0xffffffc8 ;  /* 0xffffffc816087836 */ /* 0x040fe20000000000 */
[----:B------:R-:W-:Y:S01]  /*3740*/  MUFU.TANH R167, R68 ;  /* 0x0000004400a77308 */ /* 0x000fe20000002400 */
[----:B------:R-:W-:Y:S01]  /*3750*/  VIADD R16, R22, 0xffffffc1 ;  /* 0xffffffc116107836 */ /* 0x000fe20000000000 */
[-C--:B------:R-:W-:Y:S01]  /*3760*/  ISETP.GE.AND P0, PT, R30, R125.reuse, PT ;  /* 0x0000007d1e00720c */ /* 0x080fe20003f06270 */
[----:B------:R-:W-:Y:S01]  /*3770*/  FMUL.FTZ R92, R92, UR5 ;  /* 0x000000055c5c7c20 */ /* 0x000fe20008410000 */
[-C--:B------:R-:W-:Y:S01]  /*3780*/  ISETP.GE.AND P4, PT, R8, R125.reuse, PT ;  /* 0x0000007d0800720c */ /* 0x080fe20003f86270 */
[----:B------:R-:W-:Y:S01]  /*3790*/  VIADD R8, R22, 0xffffffc9 ;  /* 0xffffffc916087836 */ /* 0x000fe20000000000 */
[-C--:B------:R-:W-:Y:S01]  /*37a0*/  ISETP.GE.AND P5, PT, R16, R125.reuse, PT ;  /* 0x0000007d1000720c */ /* 0x080fe20003fa6270 */
[----:B------:R-:W-:Y:S01]  /*37b0*/  VIADD R16, R22, 0xffffffd0 ;  /* 0xffffffd016107836 */ /* 0x000fe20000000000 */
[----:B------:R-:W-:Y:S01]  /*37c0*/  FSEL R17, R0, -INF , !P0 ;  /* 0xff80000000117808 */ /* 0x000fe20004000000 */
[----:B------:R-:W-:Y:S01]  /*37d0*/  HMMA.16816.F32.BF16 R84, R12, R18, R84 ;  /* 0x000000120c54723c */ /* 0x000fe20000041854 */
[----:B------:R-:W-:Y:S01]  /*37e0*/  VIADD R0, R22, 0xffffffd9 ;  /* 0xffffffd916007836 */ /* 0x000fe20000000000 */
[-C--:B------:R-:W-:Y:S01]  /*37f0*/  ISETP.GE.AND P3, PT, R8, R125.reuse, PT ;  /* 0x0000007d0800720c */ /* 0x080fe20003f66270 */
[----:B------:R-:W-:Y:S01]  /*3800*/  VIADD R8, R22, 0xffffffd8 ;  /* 0xffffffd816087836 */ /* 0x000fe20000000000 */
[-C--:B------:R-:W-:Y:S01]  /*3810*/  ISETP.GE.AND P1, PT, R16, R125.reuse, PT ;  /* 0x0000007d1000720c */ /* 0x080fe20003f26270 */
[----:B------:R-:W1:Y:S01]  /*3820*/  MUFU.TANH R160, R70 ;  /* 0x0000004600a07308 */ /* 0x000e620000002400 */
[----:B----4-:R-:W-:Y:S01]  /*3830*/  FSEL R16, R61, -INF , !P5 ;  /* 0xff8000003d107808 */ /* 0x010fe20006800000 */
[----:B------:R-:W-:Y:S01]  /*3840*/  FMUL.FTZ R93, R93, UR5 ;  /* 0x000000055d5d7c20 */ /* 0x000fe20008410000 */
[----:B------:R-:W-:Y:S01]  /*3850*/  FSEL R14, R40, -INF , !P1 ;  /* 0xff800000280e7808 */ /* 0x000fe20004800000 */
[----:B------:R-:W-:Y:S01]  /*3860*/  FMUL.FTZ R94, R94, UR5 ;  /* 0x000000055e5e7c20 */ /* 0x000fe20008410000 */
[----:B------:R-:W-:Y:S01]  /*3870*/  FSEL R15, R32, -INF , !P1 ;  /* 0xff800000200f7808 */ /* 0x000fe20004800000 */
[----:B------:R-:W-:Y:S01]  /*3880*/  FMUL.FTZ R95, R95, UR5 ;  /* 0x000000055f5f7c20 */ /* 0x000fe20008410000 */
[----:B------:R-:W-:Y:S01]  /*3890*/  ISETP.GT.AND P1, PT, R133, 0x1, PT ;  /* 0x000000018500780c */ /* 0x000fe20003f24270 */
[----:B------:R-:W-:Y:S01]  /*38a0*/  MUFU.TANH R159, R69 ;  /* 0x00000045009f7308 */ /* 0x000fe20000002400 */
[----:B------:R-:W-:Y:S01]  /*38b0*/  FSEL R23, R3, -INF , !P5 ;  /* 0xff80000003177808 */ /* 0x000fe20006800000 */
[----:B------:R-:W-:Y:S01]  /*38c0*/  VIADD R18, R22, 0xfffffff0 ;  /* 0xfffffff016127836 */ /* 0x000fe20000000000 */
[-C--:B------:R-:W-:Y:S01]  /*38d0*/  ISETP.GE.AND P5, PT, R0, R125.reuse, PT ;  /* 0x0000007d0000720c */ /* 0x080fe20003fa6270 */
[----:B------:R-:W-:Y:S01]  /*38e0*/  VIADD R0, R22, 0xffffffe0 ;  /* 0xffffffe016007836 */ /* 0x000fe20000000000 */
[----:B--2---:R-:W-:Y:S01]  /*38f0*/  FSEL R60, R60, -INF , !P0 ;  /* 0xff8000003c3c7808 */ /* 0x004fe20004000000 */
[----:B------:R-:W-:Y:S01]  /*3900*/  FMUL.FTZ R88, R88, UR5 ;  /* 0x0000000558587c20 */ /* 0x000fe20008410000 */
[-C--:B------:R-:W-:Y:S01]  /*3910*/  ISETP.GE.AND P0, PT, R8, R125.reuse, PT ;  /* 0x0000007d0800720c */ /* 0x080fe20003f06270 */
[----:B------:R-:W-:Y:S01]  /*3920*/  VIADD R8, R22, 0xffffffe1 ;  /* 0xffffffe116087836 */ /* 0x000fe20000000000 */
[----:B------:R-:W-:Y:S01]  /*3930*/  FSEL R62, R62, -INF , !P4 ;  /* 0xff8000003e3e7808 */ /* 0x000fe20006000000 */
[----:B------:R-:W2:Y:S01]  /*3940*/  MUFU.TANH R176, R71 ;  /* 0x0000004700b07308 */ /* 0x000ea20000002400 */
[----:B------:R-:W-:Y:S01]  /*3950*/  FSEL R25, R44, -INF , !P4 ;  /* 0xff8000002c197808 */ /* 0x000fe20006000000 */
[----:B------:R-:W4:Y:S01]  /*3960*/  @!P1 LDC.64 R216, c[0x0][0x218] ;  /* 0x00008600ffd89b82 */ /* 0x000f220000000a00 */
[-C--:B------:R-:W-:Y:S01]  /*3970*/  ISETP.GE.AND P4, PT, R0, R125.reuse, PT ;  /* 0x0000007d0000720c */ /* 0x080fe20003f86270 */
[----:B------:R-:W-:Y:S01]  /*3980*/  FMUL.FTZ R90, R90, UR5 ;  /* 0x000000055a5a7c20 */ /* 0x000fe20008410000 */
[----:B------:R-:W-:Y:S01]  /*3990*/  FSEL R0, R63, -INF , !P3 ;  /* 0xff8000003f007808 */ /* 0x000fe20005800000 */
[----:B------:R-:W-:Y:S01]  /*39a0*/  FMUL.FTZ R89, R89, UR5 ;  /* 0x0000000559597c20 */ /* 0x000fe20008410000 */
[----:B------:R-:W-:Y:S01]  /*39b0*/  FSEL R45, R45, -INF , !P3 ;  /* 0xff8000002d2d7808 */ /* 0x000fe20005800000 */
[----:B------:R-:W-:Y:S01]  /*39c0*/  MUFU.TANH R163, R92 ;  /* 0x0000005c00a37308 */ /* 0x000fe20000002400 */
[-C--:B------:R-:W-:Y:S01]  /*39d0*/  ISETP.GE.AND P3, PT, R8, R125.reuse, PT ;  /* 0x0000007d0800720c */ /* 0x080fe20003f66270 */
[----:B------:R-:W-:Y:S01]  /*39e0*/  VIADD R8, R22, 0xffffffe8 ;  /* 0xffffffe816087836 */ /* 0x000fe20000000000 */
[-C--:B------:R-:W-:Y:S01]  /*39f0*/  ISETP.GE.AND P2, PT, R10, R125.reuse, PT ;  /* 0x0000007d0a00720c */ /* 0x080fe20003f46270 */
[----:B------:R-:W-:Y:S01]  /*3a00*/  FMUL.FTZ R91, R91, UR5 ;  /* 0x000000055b5b7c20 */ /* 0x000fe20008410000 */
[----:B------:R-:W-:Y:S01]  /*3a10*/  FMUL.FTZ R84, R84, UR5 ;  /* 0x0000000554547c20 */ /* 0x000fe20008410000 */
[----:B------:R-:W-:Y:S01]  /*3a20*/  FMUL.FTZ R86, R86, UR5 ;  /* 0x0000000556567c20 */ /* 0x000fe20008410000 */
[----:B------:R-:W-:Y:S01]  /*3a30*/  FSEL R12, R41, -INF , !P2 ;  /* 0xff800000290c7808 */ /* 0x000fe20005000000 */
[----:B------:R-:W-:Y:S01]  /*3a40*/  MUFU.TANH R161, R93 ;  /* 0x0000005d00a17308 */ /* 0x000fe20000002400 */
[----:B------:R-:W-:Y:S01]  /*3a50*/  FSEL R13, R33, -INF , !P2 ;  /* 0xff800000210d7808 */ /* 0x000fe20005000000 */
[----:B------:R-:W-:Y:S01]  /*3a60*/  FMUL.FTZ R87, R87, UR5 ;  /* 0x0000000557577c20 */ /* 0x000fe20008410000 */
[----:B------:R-:W-:Y:S01]  /*3a70*/  ISETP.GE.AND P2, PT, R8, R125, PT ;  /* 0x0000007d0800720c */ /* 0x000fe20003f46270 */
[----:B------:R-:W-:-:S02]  /*3a80*/  VIADD R8, R22, 0xffffffe9 ;  /* 0xffffffe916087836 */ /* 0x000fc40000000000 */
[----:B------:R-:W-:Y:S01]  /*3a90*/  FMUL.FTZ R85, R85, UR5 ;  /* 0x0000000555557c20 */ /* 0x000fe20008410000 */
[----:B---3--:R-:W-:Y:S01]  /*3aa0*/  FSEL R10, R21, -INF , !P0 ;  /* 0xff800000150a7808 */ /* 0x008fe20004000000 */
[----:B------:R-:W3:Y:S01]  /*3ab0*/  MUFU.TANH R166, R94 ;  /* 0x0000005e00a67308 */ /* 0x000ee20000002400 */
[----:B------:R-:W-:Y:S02]  /*3ac0*/  FSEL R11, R34, -INF , !P0 ;  /* 0xff800000220b7808 */ /* 0x000fe40004000000 */
[-C--:B------:R-:W-:Y:S02]  /*3ad0*/  ISETP.GE.AND P0, PT, R8, R125.reuse, PT ;  /* 0x0000007d0800720c */ /* 0x080fe40003f06270 */
[----:B------:R-:W-:Y:S02]  /*3ae0*/  FSEL R8, R28, -INF , !P5 ;  /* 0xff8000001c087808 */ /* 0x000fe40006800000 */
[----:B------:R-:W-:Y:S01]  /*3af0*/  FSEL R9, R20, -INF , !P5 ;  /* 0xff80000014097808 */ /* 0x000fe20006800000 */
[----:B------:R-:W4:Y:S01]  /*3b00*/  MUFU.TANH R174, R95 ;  /* 0x0000005f00ae7308 */ /* 0x000f220000002400 */
[----:B------:R-:W-:Y:S01]  /*3b10*/  ISETP.GE.AND P5, PT, R18, R125, PT ;  /* 0x0000007d1200720c */ /* 0x000fe20003fa6270 */
[----:B------:R-:W-:Y:S01]  /*3b20*/  VIADD R18, R22, 0xfffffff1 ;  /* 0xfffffff116127836 */ /* 0x000fe20000000000 */
[----:B-1----:R-:W-:-:S02]  /*3b30*/  FSEL R160, R160, -INF , !P4 ;  /* 0xff800000a0a07808 */ /* 0x002fc40006000000 */
[----:B------:R-:W-:Y:S02]  /*3b40*/  FSEL R167, R167, -INF , !P4 ;  /* 0xff800000a7a77808 */ /* 0x000fe40006000000 */
[----:B------:R-:W-:Y:S01]  /*3b50*/  ISETP.GE.AND P4, PT, R18, R125, PT ;  /* 0x0000007d1200720c */ /* 0x000fe20003f86270 */
[----:B------:R-:W1:Y:S01]  /*3b60*/  MUFU.TANH R175, R88 ;  /* 0x0000005800af7308 */ /* 0x000e620000002400 */
[----:B------:R-:W-:Y:S01]  /*3b70*/  VIADD R18, R22, 0xfffffff8 ;  /* 0xfffffff816127836 */ /* 0x000fe20000000000 */
[----:B--2---:R-:W-:Y:S01]  /*3b80*/  FSEL R176, R176, -INF , !P3 ;  /* 0xff800000b0b07808 */ /* 0x004fe20005800000 */
[----:B------:R-:W-:Y:S01]  /*3b90*/  VIADD R22, R22, 0xfffffff9 ;  /* 0xfffffff916167836 */ /* 0x000fe20000000000 */
[----:B------:R-:W-:Y:S02]  /*3ba0*/  FSEL R159, R159, -INF , !P3 ;  /* 0xff8000009f9f7808 */ /* 0x000fe40005800000 */
[----:B---3--:R-:W-:Y:S02]  /*3bb0*/  FSEL R166, R166, -INF , !P2 ;  /* 0xff800000a6a67808 */ /* 0x008fe40005000000 */
[----:B------:R-:W2:Y:S01]  /*3bc0*/  MUFU.TANH R170, R90 ;  /* 0x0000005a00aa7308 */ /* 0x000ea20000002400 */
[----:B------:R-:W-:-:S02]  /*3bd0*/  FSEL R163, R163, -INF , !P2 ;  /* 0xff800000a3a37808 */ /* 0x000fc40005000000 */
[----:B----4-:R-:W-:Y:S02]  /*3be0*/  FSEL R174, R174, -INF , !P0 ;  /* 0xff800000aeae7808 */ /* 0x010fe40004000000 */
[----:B------:R-:W-:Y:S02]  /*3bf0*/  FSEL R161, R161, -INF , !P0 ;  /* 0xff800000a1a17808 */ /* 0x000fe40004000000 */
[-C--:B------:R-:W-:Y:S01]  /*3c00*/  ISETP.GE.AND P3, PT, R18, R125.reuse, PT ;  /* 0x0000007d1200720c */ /* 0x080fe20003f66270 */
[----:B------:R-:W3:Y:S01]  /*3c10*/  MUFU.TANH R173, R89 ;  /* 0x0000005900ad7308 */ /* 0x000ee20000002400 */
[----:B------:R-:W-:Y:S02]  /*3c20*/  ISETP.GE.AND P2, PT, R22, R125, PT ;  /* 0x0000007d1600720c */ /* 0x000fe40003f46270 */
[----:B------:R-:W-:Y:S02]  /*3c30*/  @!P1 LEA R216, P0, R118, R216, 0x1 ;  /* 0x000000d876d89211 */ /* 0x000fe400078008ff */
[----:B-1----:R-:W-:-:S02]  /*3c40*/  FSEL R175, R175, -INF , !P5 ;  /* 0xff800000afaf7808 */ /* 0x002fc40006800000 */
[----:B------:R-:W-:Y:S01]  /*3c50*/  @!P1 LEA.HI.X R217, R118, R217, R121, 0x1, P0 ;  /* 0x000000d976d99211 */ /* 0x000fe200000f0c79 */
        /* <DEDUP_REMOVED lines=60> */
[----:B------:R-:W-:-:S05]  /*4020*/  IMAD R19, R6, R19, -0x40 ;  /* 0xffffffc006137424 */ /* 0x000fca00078e0213 */
[----:B------:R-:W-:-:S05]  /*4030*/  SHF.R.S32.HI R3, RZ, 0x1f, R19 ;  /* 0x0000001fff037819 */ /* 0x000fca0000011413 */
[----:B------:R-:W-:-:S04]  /*4040*/  IMAD R6, R3, R116, RZ ;  /* 0x0000007403067224 */ /* 0x000fc800078e02ff */
[----:B------:R-:W-:Y:S01]  /*4050*/  IMAD R6, R19, R117, R6 ;  /* 0x0000007513067224 */ /* 0x000fe200078e0206 */
[----:B--2---:R-:W-:Y:S01]  /*4060*/  IADD3 R4, -R21, R4, RZ ;  /* 0x0000000415047210 */ /* 0x004fe20007ffe1ff */
[----:B------:R-:W-:-:S03]  /*4070*/  IMAD.WIDE.U32 R20, R19, R116, RZ ;  /* 0x0000007413147225 */ /* 0x000fc600078e00ff */
[----:B------:R-:W-:Y:S01]  /*4080*/  SHF.R.S32.HI R3, RZ, 0x1f, R4 ;  /* 0x0000001fff037819 */ /* 0x000fe20000011404 */
[----:B------:R-:W-:-:S04]  /*4090*/  IMAD.IADD R21, R21, 0x1, R6 ;  /* 0x0000000115157824 */ /* 0x000fc800078e0206 */
[----:B------:R-:W-:Y:S02]  /*40a0*/  IMAD R3, R3, UR6, RZ ;  /* 0x0000000603037c24 */ /* 0x000fe4000f8e02ff */
[----:B------:R-:W-:-:S04]  /*40b0*/  IMAD.WIDE.U32 R20, R4, UR6, R20 ;  /* 0x0000000604147c25 */ /* 0x000fc8000f8e0014 */
[----:B------:R-:W-:Y:S02]  /*40c0*/  IMAD R3, R4, UR7, R3 ;  /* 0x0000000704037c24 */ /* 0x000fe4000f8e0203 */
[----:B------:R-:W-:-:S03]  /*40d0*/  IMAD.MOV.U32 R4, RZ, RZ, R20 ;  /* 0x000000ffff047224 */ /* 0x000fc600078e0014 */
[----:B------:R-:W-:Y:S01]  /*40e0*/  IADD3 R3, R21, R3, RZ ;  /* 0x0000000315037210 */ /* 0x000fe20007ffe0ff */
[----:B------:R-:W-:Y:S06]  /*40f0*/  BRA `(.L_x_3614) ;  /* 0x0000000000087947 */ /* 0x000fec0003800000 */
.L_x_3613:
[----:B------:R-:W-:-:S04]  /*4100*/  LEA R4, -R116, RZ, 0x6 ;  /* 0x000000ff74047211 */ /* 0x000fc800078e31ff */
[----:B------:R-:W-:-:S07]  /*4110*/  SHF.R.S32.HI R3, RZ, 0x1f, R4 ;  /* 0x0000001fff037819 */ /* 0x000fce0000011404 */
.L_x_3614:
        /* <DEDUP_REMOVED lines=29> */
.L_x_3612:
[----:B------:R-:W-:Y:S01]  /*42f0*/  FMNMX.FTZ R6, R17, R23, !PT ;  /* 0x0000001711067209 */ /* 0x000fe20007810000 */
[----:B------:R-:W-:Y:S01]  /*4300*/  ULDC UR5, c[0x0][0x2ec] ;  /* 0x0000bb0000057ab9 */ /* 0x000fe20000000800 */
        /* <DEDUP_REMOVED lines=76> */
[----:B------:R-:W1:Y:S01]  /*47d0*/  MUFU.EX2 R152, R152 ;  /* 0x0000009800987308 */ /* 0x000e620000000800 */
[----:B------:R-:W2:Y:S01]  /*47e0*/  LDSM.16.MT88.4 R12, [R198+0xc800] ;  /* 0x00c80000c60c783b */ /* 0x000ea20000004200 */
[--C-:B------:R-:W-:Y:S01]  /*47f0*/  FFMA.FTZ R156, R167, UR5, -R172.reuse ;  /* 0x00000005a79c7c23 */ /* 0x100fe200080108ac */
[--C-:B------:R-:W-:Y:S01]  /*4800*/  FFMA.FTZ R158, R163, UR5, -R172.reuse ;  /* 0x00000005a39e7c23 */ /* 0x100fe200080108ac */
[--C-:B------:R-:W-:Y:S01]  /*4810*/  FFMA.FTZ R159, R159, UR5, -R172.reuse ;  /* 0x000000059f9f7c23 */ /* 0x100fe200080108ac */
[----:B------:R-:W4:Y:S01]  /*4820*/  LDSM.16.MT88.4 R8, [R200+0xe800] ;  /* 0x00e80000c808783b */ /* 0x000f220000004200 */
[--C-:B------:R-:W-:Y:S01]  /*4830*/  FFMA.FTZ R161, R161, UR5, -R172.reuse ;  /* 0x00000005a1a17c23 */ /* 0x100fe200080108ac */
[--C-:B------:R-:W-:Y:S01]  /*4840*/  FFMA.FTZ R160, R160, UR5, -R165.reuse ;  /* 0x00000005a0a07c23 */ /* 0x100fe200080108a5 */
[----:B------:R-:W-:Y:S01]  /*4850*/  MUFU.EX2 R151, R151 ;  /* 0x0000009700977308 */ /* 0x000fe20000000800 */
[----:B------:R-:W5:Y:S01]  /*4860*/  LDSM.16.MT88.4 R20, [R197+0xe800] ;  /* 0x00e80000c514783b */ /* 0x000f620000004200 */
[--C-:B------:R-:W-:Y:S01]  /*4870*/  FFMA.FTZ R163, R176, UR5, -R165.reuse ;  /* 0x00000005b0a37c23 */ /* 0x100fe200080108a5 */
[--C-:B------:R-:W-:Y:S01]  /*4880*/  FFMA.FTZ R166, R166, UR5, -R165.reuse ;  /* 0x00000005a6a67c23 */ /* 0x100fe200080108a5 */
[--C-:B------:R-:W-:Y:S01]  /*4890*/  FFMA.FTZ R167, R174, UR5, -R165.reuse ;  /* 0x00000005aea77c23 */ /* 0x100fe200080108a5 */
[----:B------:R-:W5:Y:S01]  /*48a0*/  LDSM.16.MT88.4 R16, [R196+0xe800] ;  /* 0x00e80000c410783b */ /* 0x000f620000004200 */
[--C-:B------:R-:W-:Y:S01]  /*48b0*/  FFMA.FTZ R174, R175, UR5, -R172.reuse ;  /* 0x00000005afae7c23 */ /* 0x100fe200080108ac */
[--C-:B------:R-:W-:Y:S01]  /*48c0*/  FFMA.FTZ R173, R173, UR5, -R172.reuse ;  /* 0x00000005adad7c23 */ /* 0x100fe200080108ac */
[----:B------:R-:W3:Y:S01]  /*48d0*/  MUFU.EX2 R148, R148 ;  /* 0x0000009400947308 */ /* 0x000ee20000000800 */
[----:B-1----:R-:W-:Y:S01]  /*48e0*/  F2FP.BF16.F32.PACK_AB R96, R152, R155 ;  /* 0x0000009b9860723e */ /* 0x002fe200000010ff */
[----:B------:R-:W-:Y:S01]  /*48f0*/  LDSM.16.MT88.4 R32, [R197+0xc800] ;  /* 0x00c80000c520783b */ /* 0x000fe20000004200 */
[--C-:B------:R-:W-:Y:S01]  /*4900*/  FFMA.FTZ R171, R171, UR5, -R172.reuse ;  /* 0x00000005abab7c23 */ /* 0x100fe200080108ac */
[----:B------:R-:W-:Y:S01]  /*4910*/  FFMA.FTZ R172, R169, UR5, -R172 ;  /* 0x00000005a9ac7c23 */ /* 0x000fe200080108ac */
[--C-:B------:R-:W-:Y:S01]  /*4920*/  FFMA.FTZ R169, R170, UR5, -R165.reuse ;  /* 0x00000005aaa97c23 */ /* 0x100fe200080108a5 */
[----:B------:R-:W-:Y:S01]  /*4930*/  LDSM.16.MT88.4 R136, [R200+0xc800] ;  /* 0x00c80000c888783b */ /* 0x000fe20000004200 */
[--C-:B------:R-:W-:Y:S01]  /*4940*/  FFMA.FTZ R168, R168, UR5, -R165.reuse ;  /* 0x00000005a8a87c23 */ /* 0x100fe200080108a5 */
[----:B------:R-:W-:Y:S01]  /*4950*/  MUFU.EX2 R154, R154 ;  /* 0x0000009a009a7308 */ /* 0x000fe20000000800 */
[--C-:B------:R-:W-:Y:S01]  /*4960*/  FFMA.FTZ R164, R164, UR5, -R165.reuse ;  /* 0x00000005a4a47c23 */ /* 0x100fe200080108a5 */
[----:B------:R-:W-:Y:S01]  /*4970*/  LDSM.16.MT88.4 R28, [R196+0xc800] ;  /* 0x00c80000c41c783b */ /* 0x000fe20000004200 */
[----:B------:R-:W-:Y:S01]  /*4980*/  FFMA.FTZ R221, R162, UR5, -R165 ;  /* 0x00000005a2dd7c23 */ /* 0x000fe200080108a5 */
[----:B------:R-:W-:Y:S01]  /*4990*/  FADD.FTZ R152, R155, R152 ;  /* 0x000000989b987221 */ /* 0x000fe20000010000 */
[----:B------:R-:W-:Y:S01]  /*49a0*/  ISETP.GE.AND P0, PT, R133, 0x2, PT ;  /* 0x000000028500780c */ /* 0x000fe20003f06270 */
[----:B------:R-:W-:Y:S02]  /*49b0*/  LDSM.16.MT88.4 R24, [R198+0xe800] ;  /* 0x00e80000c618783b */ /* 0x000fe40000004200 */
[----:B------:R-:W1:Y:S01]  /*49c0*/  MUFU.EX2 R157, R157 ;  /* 0x0000009d009d7308 */ /* 0x000e620000000800 */
[----:B---3--:R-:W-:Y:S01]  /*49d0*/  F2FP.BF16.F32.PACK_AB R98, R148, R151 ;  /* 0x000000979462723e */ /* 0x008fe200000010ff */
[----:B------:R-:W-:-:S04]  /*49e0*/  FADD.FTZ R151, R151, R152 ;  /* 0x0000009897977221 */ /* 0x000fc80000010000 */
[----:B------:R-:W-:Y:S02]  /*49f0*/  FADD.FTZ R148, R148, R151 ;  /* 0x0000009794947221 */ /* 0x000fe40000010000 */
        /* <DEDUP_REMOVED lines=19> */
[----:B------:R-:W-:Y:S01]  /*4b30*/  HMMA.16816.F32.BF16 R52, R96, R56, RZ ;  /* 0x000000386034723c */ /* 0x000fe200000418ff */
[----:B------:R-:W1:Y:S01]  /*4b40*/  MUFU.EX2 R144, R144 ;  /* 0x0000009000907308 */ /* 0x000e620000000800 */
[----:B---3--:R-:W-:Y:S01]  /*4b50*/  F2FP.BF16.F32.PACK_AB R6, R0, R145 ;  /* 0x000000910006723e */ /* 0x008fe200000010ff */
[----:B------:R-:W-:-:S03]  /*4b60*/  FADD.FTZ R145, R145, R146 ;  /* 0x0000009291917221 */ /* 0x000fc60000010000 */
[C---:B------:R-:W-:Y:S01]  /*4b70*/  HMMA.16816.F32.BF16 R60, R96.reuse, R64, RZ ;  /* 0x00000040603c723c */ /* 0x040fe200000418ff */
[----:B------:R-:W-:Y:S02]  /*4b80*/  FADD.FTZ R145, R0, R145 ;  /* 0x0000009100917221 */ /* 0x000fe40000010000 */
[----:B------:R-:W-:Y:S03]  /*4b90*/  MUFU.EX2 R135, R135 ;  /* 0x0000008700877308 */ /* 0x000fe60000000800 */
[C---:B------:R-:W-:Y:S05]  /*4ba0*/  HMMA.16816.F32.BF16 R56, R96.reuse, R58, RZ ;  /* 0x0000003a6038723c */ /* 0x040fea00000418ff */
[----:B------:R-:W3:Y:S01]  /*4bb0*/  MUFU.EX2 R134, R134 ;  /* 0x0000008600867308 */ /* 0x000ee20000000800 */
[----:B-1----:R-:W-:Y:S01]  /*4bc0*/  F2FP.BF16.F32.PACK_AB R5, R144, R147 ;  /* 0x000000939005723e */ /* 0x002fe200000010ff */
[----:B------:R-:W-:Y:S01]  /*4bd0*/  HMMA.16816.F32.BF16 R64, R96, R66, RZ ;  /* 0x000000426040723c */ /* 0x000fe200000418ff */
[----:B------:R-:W-:-:S04]  /*4be0*/  FADD.FTZ R147, R147, R150 ;  /* 0x0000009693937221 */ /* 0x000fc80000010000 */
[----:B------:R-:W-:Y:S01]  /*4bf0*/  FADD.FTZ R144, R144, R147 ;  /* 0x0000009390907221 */ /* 0x000fe20000010000 */
[C---:B------:R-:W-:Y:S01]  /*4c00*/  HMMA.16816.F32.BF16 R68, R96.reuse, R72, RZ ;  /* 0x000000486044723c */ /* 0x040fe200000418ff */
[----:B------:R-:W-:Y:S05]  /*4c10*/  MUFU.EX2 R156, R156 ;  /* 0x0000009c009c7308 */ /* 0x000fea0000000800 */
[----:B------:R-:W-:Y:S01]  /*4c20*/  HMMA.16816.F32.BF16 R76, R96, R80, RZ ;  /* 0x00000050604c723c */ /* 0x000fe200000418ff */
[----:B---3--:R-:W-:Y:S02]  /*4c30*/  F2FP.BF16.F32.PACK_AB R7, R134, R135 ;  /* 0x000000878607723e */ /* 0x008fe400000010ff */
        /* <DEDUP_REMOVED lines=169> */
[----:B------:R-:W-:Y:S01]  /*56d0*/  ULDC UR10, c[0x0][0x39c] ;  /* 0x0000e700000a7ab9 */ /* 0x000fe20000000800 */
[----:B------:R-:W-:-:S10]  /*56e0*/  ULDC UR4, c[0x0][0x2ec] ;  /* 0x0000bb0000047ab9 */ /* 0x000fd40000000800 */
.L_x_3619:
        /* <DEDUP_REMOVED lines=66> */
.L_x_3616:
[C---:B------:R-:W-:Y:S04]  /*5b10*/  LEA R208, P0, R10.reuse, R208, 0x1 ;  /* 0x000000d00ad07211 */ /* 0x040fe800078008ff */
[----:B------:R-:W-:Y:S02]  /*5b20*/  LEA.HI.X R209, R10, R209, R2, 0x1, P0 ;  /* 0x000000d10ad17211 */ /* 0x000fe400000f0c02 */
[----:B------:R-:W-:Y:S03]  /*5b30*/  IADD3 R224, P0, R208, UR12, RZ ;  /* 0x0000000cd0e07c10 */ /* 0x000fe6000ff1e0ff */
[----:B------:R-:W-:Y:S01]  /*5b40*/  @!PT LDS RZ, [RZ] ;  /* 0x00000000fffff984 */ /* 0x000fe20000000800 */
[----:B------:R-:W-:Y:S01]  /*5b50*/  @!PT LDS RZ, [RZ] ;  /* 0x00000000fffff984 */ /* 0x000fe20000000800 */
[----:B------:R-:W-:Y:S01]  /*5b60*/  @!PT LDS RZ, [RZ] ;  /* 0x00000000fffff984 */ /* 0x000fe20000000800 */
[----:B------:R-:W-:Y:S01]  /*5b70*/  LDGSTS.E.BYPASS.LTC128B.128 [R211+0xc000], desc[UR14][R208.64] ;  /* 0x0c000000d0d37fae */ /* 0x000fe2000b901d4e */
[----:B------:R-:W-:Y:S02]  /*5b80*/  IADD3.X R225, R209, UR11, RZ, P0, !PT ;  /* 0x0000000bd1e17c10 */ /* 0x000fe400087fe4ff */
[----:B------:R-:W-:Y:S02]  /*5b90*/  IADD3 R132, P0, R224, UR12, RZ ;  /* 0x0000000ce0847c10 */ /* 0x000fe4000ff1e0ff */
[----:B------:R-:W-:Y:S02]  /*5ba0*/  LDGSTS.E.BYPASS.LTC128B.128 [R211+0xe000], desc[UR14][R208.64+0x80] ;  /* 0x0e000080d0d37fae */ /* 0x000fe4000b901d4e */
[----:B------:R-:W-:Y:S03]  /*5bb0*/  IADD3.X R133, R225, UR11, RZ, P0, !PT ;  /* 0x0000000be1857c10 */ /* 0x000fe600087fe4ff */
[----:B------:R-:W-:Y:S01]  /*5bc0*/  LDGSTS.E.BYPASS.LTC128B.128 [R211+0x10000], desc[UR14][R208.64+0x100] ;  /* 0x10000100d0d37fae */ /* 0x000fe2000b901d4e */
[----:B------:R-:W-:Y:S04]  /*5bd0*/  IADD3 R2, P0, R132, UR12, RZ ;  /* 0x0000000c84027c10 */ /* 0x000fe8000ff1e0ff */
[----:B------:R-:W-:Y:S01]  /*5be0*/  LDGSTS.E.BYPASS.LTC128B.128 [R211+0xc800], desc[UR14][R224.64] ;  /* 0x0c800000e0d37fae */ /* 0x000fe2000b901d4e */
[----:B------:R-:W-:Y:S02]  /*5bf0*/  IADD3.X R3, R133, UR11, RZ, P0, !PT ;  /* 0x0000000b85037c10 */ /* 0x000fe400087fe4ff */
[----:B------:R-:W-:Y:S02]  /*5c00*/  ISETP.GE.AND P0, PT, R220, 0x1, PT ;  /* 0x00000001dc00780c */ /* 0x000fe40003f06270 */
[----:B------:R-:W-:Y:S05]  /*5c10*/  LDGSTS.E.BYPASS.LTC128B.128 [R211+0xe800], desc[UR14][R224.64+0x80] ;  /* 0x0e800080e0d37fae */ /* 0x000fea000b901d4e */
[----:B------:R1:W-:Y:S05]  /*5c20*/  LDGSTS.E.BYPASS.LTC128B.128 [R211+0x10800], desc[UR14][R224.64+0x100] ;  /* 0x10800100e0d37fae */ /* 0x0003ea000b901d4e */
[----:B------:R-:W-:Y:S05]  /*5c30*/  LDGSTS.E.BYPASS.LTC128B.128 [R211+0xd000], desc[UR14][R132.64] ;  /* 0x0d00000084d37fae */ /* 0x000fea000b901d4e */
[----:B------:R-:W-:Y:S05]  /*5c40*/  LDGSTS.E.BYPASS.LTC128B.128 [R211+0xf000], desc[UR14][R132.64+0x80] ;  /* 0x0f00008084d37fae */ /* 0x000fea000b901d4e */
[----:B------:R2:W-:Y:S05]  /*5c50*/  LDGSTS.E.BYPASS.LTC128B.128 [R211+0x11000], desc[UR14][R132.64+0x100] ;  /* 0x1100010084d37fae */ /* 0x0005ea000b901d4e */
[----:B------:R3:W-:Y:S05]  /*5c60*/  LDGSTS.E.BYPASS.LTC128B.128 [R211+0xd800], desc[UR14][R2.64] ;  /* 0x0d80000002d37fae */ /* 0x0007ea000b901d4e */
[----:B------:R3:W-:Y:S05]  /*5c70*/  LDGSTS.E.BYPASS.LTC128B.128 [R211+0xf800], desc[UR14][R2.64+0x80] ;  /* 0x0f80008002d37fae */ /* 0x0007ea000b901d4e */
[----:B------:R3:W-:Y:S05]  /*5c80*/  LDGSTS.E.BYPASS.LTC128B.128 [R211+0x11800], desc[UR14][R2.64+0x100] ;  /* 0x1180010002d37fae */ /* 0x0007ea000b901d4e */
[----:B------:R-:W-:Y:S05]  /*5c90*/  LDSM.16.M88.4 R136, [R206] ;  /* 0x00000000ce88783b */ /* 0x000fea0000000200 */
[----:B------:R-:W4:Y:S05]  /*5ca0*/  LDSM.16.M88.4 R140, [R205+0x6000] ;  /* 0x00600000cd8c783b */ /* 0x000f2a0000000200 */
[----:B------:R-:W5:Y:S05]  /*5cb0*/  LDSM.16.M88.4 R144, [R205+0x6800] ;  /* 0x00680000cd90783b */ /* 0x000f6a0000000200 */
[----:B------:R-:W1:Y:S05]  /*5cc0*/  LDSM.16.M88.4 R148, [R205+0x7000] ;  /* 0x00700000cd94783b */ /* 0x000e6a0000000200 */
[----:B------:R-:W2:Y:S05]  /*5cd0*/  LDSM.16.M88.4 R152, [R205+0x7800] ;  /* 0x00780000cd98783b */ /* 0x000eaa0000000200 */
[----:B------:R-:W0:Y:S05]  /*5ce0*/  LDGDEPBAR ;  /* 0x00000000000079af */ /* 0x000e2a0000000000 */
[----:B------:R-:W-:Y:S05]  /*5cf0*/  LDSM.16.M88.4 R156, [R204] ;  /* 0x00000000cc9c783b */ /* 0x000fea0000000200 */
[----:B------:R-:W3:Y:S05]  /*5d00*/  LDSM.16.M88.4 R160, [R203] ;  /* 0x00000000cba0783b */ /* 0x000eea0000000200 */
[----:B------:R-:W3:Y:S05]  /*5d10*/  LDSM.16.M88.4 R164, [R195] ;  /* 0x00000000c3a4783b */ /* 0x000eea0000000200 */
[----:B------:R-:W3:Y:S01]  /*5d20*/  LDSM.16.M88.4 R168, [R194] ;  /* 0x00000000c2a8783b */ /* 0x000ee20000000200 */
[C---:B----4-:R-:W-:Y:S04]  /*5d30*/  HMMA.16816.F32.BF16 R4, R136.reuse, R140, RZ ;  /* 0x0000008c8804723c */ /* 0x050fe800000418ff */
[----:B------:R-:W4:Y:S02]  /*5d40*/  LDSM.16.M88.4 R172, [R193] ;  /* 0x00000000c1ac783b */ /* 0x000f240000000200 */
[C---:B------:R-:W-:Y:S03]  /*5d50*/  HMMA.16816.F32.BF16 R8, R136.reuse, R142, RZ ;  /* 0x0000008e8808723c */ /* 0x040fe600000418ff */
[----:B------:R-:W-:Y:S03]  /*5d60*/  LDSM.16.M88.4 R176, [R202] ;  /* 0x00000000cab0783b */ /* 0x000fe60000000200 */
[C---:B-----5:R-:W-:Y:S02]  /*5d70*/  HMMA.16816.F32.BF16 R12, R136.reuse, R144, RZ ;  /* 0x00000090880c723c */ /* 0x060fe400000418ff */
[----:B------:R-:W5:Y:S04]  /*5d80*/  LDSM.16.M88.4 R180, [R199+0x6000] ;  /* 0x00600000c7b4783b */ /* 0x000f680000000200 */
[C---:B------:R-:W-:Y:S01]  /*5d90*/  HMMA.16816.F32.BF16 R16, R136.reuse, R146, RZ ;  /* 0x000000928810723c */ /* 0x040fe200000418ff */
[----:B------:R-:W-:Y:S05]  /*5da0*/  LDSM.16.M88.4 R140, [R199+0x7000] ;  /* 0x00700000c78c783b */ /* 0x000fea0000000200 */
[C---:B-1----:R-:W-:Y:S01]  /*5db0*/  HMMA.16816.F32.BF16 R20, R136.reuse, R148, RZ ;  /* 0x000000948814723c */ /* 0x042fe200000418ff */
[----:B------:R-:W-:Y:S05]  /*5dc0*/  LDSM.16.M88.4 R144, [R199+0x7800] ;  /* 0x00780000c790783b */ /* 0x000fea0000000200 */
[C---:B------:R-:W-:Y:S01]  /*5dd0*/  HMMA.16816.F32.BF16 R24, R136.reuse, R150, RZ ;  /* 0x000000968818723c */ /* 0x040fe200000418ff */
[----:B------:R-:W-:Y:S05]  /*5de0*/  LDSM.16.M88.4 R148, [R201] ;  /* 0x00000000c994783b */ /* 0x000fea0000000200 */
[C---:B--2---:R-:W-:Y:S06]  /*5df0*/  HMMA.16816.F32.BF16 R28, R136.reuse, R152, RZ ;  /* 0x00000098881c723c */ /* 0x044fec00000418ff */
[----:B------:R-:W-:Y:S01]  /*5e00*/  HMMA.16816.F32.BF16 R32, R136, R154, RZ ;  /* 0x0000009a8820723c */ /* 0x000fe200000418ff */
[----:B------:R-:W1:Y:S05]  /*5e10*/  LDSM.16.M88.4 R136, [R199+0x6800] ;  /* 0x00680000c788783b */ /* 0x000e6a0000000200 */
[C---:B---3--:R-:W-:Y:S01]  /*5e20*/  HMMA.16816.F32.BF16 R4, R156.reuse, R160, R4 ;  /* 0x000000a09c04723c */ /* 0x048fe20000041804 */
[----:B------:R-:W2:Y:S05]  /*5e30*/  LDSM.16.M88.4 R152, [R192] ;  /* 0x00000000c098783b */ /* 0x000eaa0000000200 */
        /* <DEDUP_REMOVED lines=10> */
[----:B------:R-:W3:Y:S05]  /*5ee0*/  LDSM.16.M88.4 R156, [R192+0x800] ;  /* 0x00080000c09c783b */ /* 0x000eea0000000200 */
[C---:B-----5:R-:W-:Y:S01]  /*5ef0*/  HMMA.16816.F32.BF16 R4, R176.reuse, R180, R4 ;  /* 0x000000b4b004723c */ /* 0x060fe20000041804 */
[----:B------:R-:W4:Y:S05]  /*5f00*/  LDSM.16.M88.4 R172, [R205+0x8000] ;  /* 0x00800000cdac783b */ /* 0x000f2a0000000200 */
        /* <DEDUP_REMOVED lines=11> */
[C---:B--2---:R-:W-:Y:S01]  /*5fc0*/  HMMA.16816.F32.BF16 R4, R148.reuse, R152, R4 ;  /* 0x000000989404723c */ /* 0x044fe20000041804 */
[----:B------:R-:W2:Y:S05]  /*5fd0*/  LDSM.16.M88.4 R176, [R204+0x2000] ;  /* 0x00200000ccb0783b */ /* 0x000eaa0000000200 */
        /* <DEDUP_REMOVED lines=10> */
[----:B------:R-:W3:Y:S05]  /*6080*/  LDSM.16.M88.4 R148, [R190] ;  /* 0x00000000be94783b */ /* 0x000eea0000000200 */
[C---:B----4-:R-:W-:Y:S01]  /*6090*/  HMMA.16816.F32.BF16 R4, R168.reuse, R172, R4 ;  /* 0x000000aca804723c */ /* 0x050fe20000041804 */
[----:B------:R-:W4:Y:S05]  /*60a0*/  LDSM.16.M88.4 R164, [R199+0x8000] ;  /* 0x00800000c7a4783b */ /* 0x000f2a0000000200 */
        /* <DEDUP_REMOVED lines=43> */
[----:B------:R-:W3:Y:S05]  /*6360*/  LDSM.16.M88.4 R148, [R186] ;  /* 0x00000000ba94783b */ /* 0x000eea0000000200 */
[C---:B------:R-:W-:Y:S06]  /*6370*/  HMMA.16816.F32.BF16 R20, R168.reuse, R152, R20 ;  /* 0x00000098a814723c */ /* 0x040fec0000041814 */
[C---:B------:R-:W-:Y:S01]  /*6380*/  HMMA.16816.F32.BF16 R24, R168.reuse, R154, R24 ;  /* 0x0000009aa818723c */ /* 0x040fe20000041818 */
[----:B------:R-:W3:Y:S05]  /*6390*/  LDSM.16.M88.4 R152, [R185] ;  /* 0x00000000b998783b */ /* 0x000eea0000000200 */
        /* <DEDUP_REMOVED lines=16> */
[----:B------:R-:W5:Y:S01]  /*64a0*/  LDSM.16.M88.4 R176, [R201+0x4000] ;  /* 0x00400000c9b0783b */ /* 0x000f620000000200 */
[C---:B--2---:R-:W-:Y:S06]  /*64b0*/  HMMA.16816.F32.BF16 R4, R160.reuse, R164, R4 ;  /* 0x000000a4a004723c */ /* 0x044fec0000041804 */
[C---:B------:R-:W-:Y:S06]  /*64c0*/  HMMA.16816.F32.BF16 R8, R160.reuse, R166, R8 ;  /* 0x000000a6a008723c */ /* 0x040fec0000041808 */
[C---:B---3--:R-:W-:Y:S06]  /*64d0*/  HMMA.16816.F32.BF16 R12, R160.reuse, R148, R12 ;  /* 0x00000094a00c723c */ /* 0x048fec000004180c */
[C---:B------:R-:W-:Y:S06]  /*64e0*/  HMMA.16816.F32.BF16 R16, R160.reuse, R150, R16 ;  /* 0x00000096a010723c */ /* 0x040fec0000041810 */
[C---:B------:R-:W-:Y:S06]  /*64f0*/  HMMA.16816.F32.BF16 R20, R160.reuse, R152, R20 ;  /* 0x00000098a014723c */ /* 0x040fec0000041814 */
[C---:B------:R-:W-:Y:S06]  /*6500*/  HMMA.16816.F32.BF16 R24, R160.reuse, R154, R24 ;  /* 0x0000009aa018723c */ /* 0x040fec0000041818 */
[C---:B------:R-:W-:Y:S06]  /*6510*/  HMMA.16816.F32.BF16 R28, R160.reuse, R156, R28 ;  /* 0x0000009ca01c723c */ /* 0x040fec000004181c */
[----:B------:R-:W-:Y:S06]  /*6520*/  HMMA.16816.F32.BF16 R32, R160, R158, R32 ;  /* 0x0000009ea020723c */ /* 0x000fec0000041820 */
[C---:B----4-:R-:W-:Y:S06]  /*6530*/  HMMA.16816.F32.BF16 R4, R168.reuse, R172, R4 ;  /* 0x000000aca804723c */ /* 0x050fec0000041804 */
[C---:B------:R-:W-:Y:S06]  /*6540*/  HMMA.16816.F32.BF16 R8, R168.reuse, R174, R8 ;  /* 0x000000aea808723c */ /* 0x040fec0000041808 */
[C---:B-1----:R-:W-:Y:S06]  /*6550*/  HMMA.16816.F32.BF16 R12, R168.reuse, R136, R12 ;  /* 0x00000088a80c723c */ /* 0x042fec000004180c */
[C---:B------:R-:W-:Y:S01]  /*6560*/  HMMA.16816.F32.BF16 R16, R168.reuse, R138, R16 ;  /* 0x0000008aa810723c */ /* 0x040fe20000041810 */
[----:B------:R-:W1:Y:S05]  /*6570*/  LDSM.16.M88.4 R136, [R192+0x4800] ;  /* 0x00480000c088783b */ /* 0x000e6a0000000200 */
[C---:B-----5:R-:W-:Y:S06]  /*6580*/  HMMA.16816.F32.BF16 R20, R168.reuse, R140, R20 ;  /* 0x0000008ca814723c */ /* 0x060fec0000041814 */
[C---:B------:R-:W-:Y:S01]  /*6590*/  HMMA.16816.F32.BF16 R24, R168.reuse, R142, R24 ;  /* 0x0000008ea818723c */ /* 0x040fe20000041818 */
[----:B------:R-:W2:Y:S05]  /*65a0*/  LDSM.16.M88.4 R140, [R192+0x5000] ;  /* 0x00500000c08c783b */ /* 0x000eaa0000000200 */
[C---:B------:R-:W-:Y:S06]  /*65b0*/  HMMA.16816.F32.BF16 R28, R168.reuse, R144, R28 ;  /* 0x00000090a81c723c */ /* 0x040fec000004181c */
        /* <DEDUP_REMOVED lines=82> */
[----:B------:R-:W2:Y:S02]  /*6ae0*/  LDC R4, c[0x0][0x380] ;  /* 0x0000e000ff047b82 */ /* 0x000ea40000000800 */
[-C--:B--2---:R-:W-:Y:S04]  /*6af0*/  IABS R2, R4.reuse ;  /* 0x0000000400027213 */ /* 0x084fe80000000000 */
[----:B------:R-:W2:Y:S10]  /*6b00*/  I2F.RP R7, R2 ;  /* 0x0000000200077306 */ /* 0x000eb40000209400 */
[----:B--2---:R-:W2:Y:S02]  /*6b10*/  MUFU.RCP R3, R7 ;  /* 0x0000000700037308 */ /* 0x004ea40000001000 */
[----:B--2---:R-:W-:Y:S01]  /*6b20*/  VIADD R12, R3, 0xffffffe ;  /* 0x0ffffffe030c7836 */ /* 0x004fe20000000000 */
[----:B------:R-:W-:Y:S07]  /*6b30*/  SHF.L.U32 R3, R220, 0x6, RZ ;  /* 0x00000006dc037819 */ /* 0x000fee00000006ff */
[----:B------:R-:W2:Y:S01]  /*6b40*/  F2I.FTZ.U32.TRUNC.NTZ R13, R12 ;  /* 0x0000000c000d7305 */ /* 0x000ea2000021f000 */
[----:B------:R-:W-:Y:S01]  /*6b50*/  IABS R8, R3 ;  /* 0x0000000300087213 */ /* 0x000fe20000000000 */
[C---:B------:R-:W-:Y:S01]  /*6b60*/  VIADD R11, R3.reuse, 0xffffffc0 ;  /* 0xffffffc0030b7836 */ /* 0x040fe20000000000 */
[-C--:B------:R-:W-:Y:S04]  /*6b70*/  LOP3.LUT R3, R3, R4.reuse, RZ, 0x3c, !PT ;  /* 0x0000000403037212 */ /* 0x080fe800078e3cff */
[----:B------:R-:W-:Y:S02]  /*6b80*/  IABS R6, R11 ;  /* 0x0000000b00067213 */ /* 0x000fe40000000000 */
[----:B------:R-:W-:Y:S02]  /*6b90*/  ISETP.GE.AND P2, PT, R3, RZ, PT ;  /* 0x000000ff0300720c */ /* 0x000fe40003f46270 */
[----:B------:R-:W-:Y:S01]  /*6ba0*/  LOP3.LUT R11, R11, R4, RZ, 0x3c, !PT ;  /* 0x000000040b0b7212 */ /* 0x000fe200078e3cff */
[--C-:B--2---:R-:W-:Y:S03]  /*6bb0*/  IMAD.MOV R5, RZ, RZ, -R13.reuse ;  /* 0x000000ffff057224 */ /* 0x104fe600078e0a0d */
        /* <DEDUP_REMOVED lines=9> */
[C---:B------:R-:W-:Y:S01]  /*6c50*/  IMAD R8, R2.reuse, R7, R8 ;  /* 0x0000000702087224 */ /* 0x040fe200078e0208 */
[----:B------:R-:W2:Y:S02]  /*6c60*/  LDC R5, c[0x0][0x24c] ;  /* 0x00009300ff057b82 */ /* 0x000ea40000000800 */
        /* <DEDUP_REMOVED lines=8> */
[----:B------:R-:W-:Y:S02]  /*6cf0*/  ISETP.GE.U32.AND P5, PT, R8, R2, PT ;  /* 0x000000020800720c */ /* 0x000fe40003fa6070 */
        /* <DEDUP_REMOVED lines=12> */
[----:B------:R-:W3:Y:S01]  /*6dc0*/  LDG.E R6, desc[UR14][R14.64] ;  /* 0x0000000e0e067981 */ /* 0x000ee2000c1e1900 */
[----:B------:R-:W4:Y:S01]  /*6dd0*/  LDC.64 R2, c[0x0][0x230] ;  /* 0x00008c00ff027b82 */ /* 0x000f220000000a00 */
[----:B------:R-:W-:Y:S02]  /*6de0*/  IMAD R8, R9, R4, -0x40 ;  /* 0xffffffc009087424 */ /* 0x000fe400078e0204 */
[----:B------:R-:W3:Y:S03]  /*6df0*/  LDG.E R7, desc[UR14][R12.64] ;  /* 0x0000000e0c077981 */ /* 0x000ee6000c1e1900 */
[----:B------:R-:W-:Y:S05]  /*6e00*/  SHF.R.S32.HI R4, RZ, 0x1f, R8 ;  /* 0x0000001fff047819 */ /* 0x000fea0000011408 */
[----:B------:R-:W-:Y:S04]  /*6e10*/  IMAD R4, R4, UR9, RZ ;  /* 0x0000000904047c24 */ /* 0x000fe8000f8e02ff */
[C---:B--2---:R-:W-:Y:S02]  /*6e20*/  IMAD R4, R8.reuse, R5, R4 ;  /* 0x0000000508047224 */ /* 0x044fe400078e0204 */
[----:B------:R-:W-:Y:S04]  /*6e30*/  IMAD.WIDE.U32 R8, R8, UR9, RZ ;  /* 0x0000000908087c25 */ /* 0x000fe8000f8e00ff */
[----:B------:R-:W-:Y:S01]  /*6e40*/  IMAD.IADD R9, R9, 0x1, R4 ;  /* 0x0000000109097824 */ /* 0x000fe200078e0204 */
[----:B---3--:R-:W-:Y:S04]  /*6e50*/  IADD3 R6, -R7, R6, RZ ;  /* 0x0000000607067210 */ /* 0x008fe80007ffe1ff */
[----:B------:R-:W-:Y:S01]  /*6e60*/  SHF.R.S32.HI R5, RZ, 0x1f, R6 ;  /* 0x0000001fff057819 */ /* 0x000fe20000011406 */
[CC--:B----4-:R-:W-:Y:S04]  /*6e70*/  IMAD.WIDE.U32 R8, R6.reuse, R2.reuse, R8 ;  /* 0x0000000206087225 */ /* 0x0d0fe800078e0008 */
[----:B------:R-:W-:Y:S04]  /*6e80*/  IMAD R5, R5, R2, RZ ;  /* 0x0000000205057224 */ /* 0x000fe800078e02ff */
[----:B------:R-:W-:Y:S05]  /*6e90*/  IMAD R5, R6, R3, R5 ;  /* 0x0000000306057224 */ /* 0x000fea00078e0205 */
[----:B------:R-:W-:Y:S07]  /*6ea0*/  IADD3 R5, R9, R5, RZ ;  /* 0x0000000509057210 */ /* 0x000fee0007ffe0ff */
.L_x_3618:
        /* <DEDUP_REMOVED lines=24> */
.L_x_3617:
[----:B--2---:R-:W-:Y:S01]  /*7030*/  FMNMX.FTZ R5, R248, R135, !PT ;  /* 0x00000087f8057209 */ /* 0x004fe20007810000 */
[----:B------:R-:W-:Y:S01]  /*7040*/  LDSM.16.MT88.4 R16, [R200+0xc000] ;  /* 0x00c00000c810783b */ /* 0x000fe20000004200 */
[----:B------:R-:W-:Y:S02]  /*7050*/  FMNMX.FTZ R2, R245, R0, !PT ;  /* 0x00000000f5027209 */ /* 0x000fe40007810000 */
[----:B------:R-:W-:Y:S02]  /*7060*/  FMNMX.FTZ R5, R246, R5, !PT ;  /* 0x00000005f6057209 */ /* 0x000fe40007810000 */
[----:B-1----:R-:W-:Y:S02]  /*7070*/  FMNMX.FTZ R2, R249, R2, !PT ;  /* 0x00000002f9027209 */ /* 0x002fe40007810000 */
        /* <DEDUP_REMOVED lines=57> */
[--C-:B------:R-:W-:Y:S01]  /*7410*/  FFMA.FTZ R167, R250, UR4, -R145.reuse ;  /* 0x00000004faa77c23 */ /* 0x100fe20008010891 */
[----:B------:R-:W-:Y:S01]  /*7420*/  FMUL.FTZ R6, R0, UR4 ;  /* 0x0000000400067c20 */ /* 0x000fe20008410000 */
[--C-:B------:R-:W-:Y:S01]  /*7430*/  FFMA.FTZ R171, R245, UR4, -R144.reuse ;  /* 0x00000004f5ab7c23 */ /* 0x100fe20008010890 */
[--C-:B------:R-:W-:Y:S01]  /*7440*/  FFMA.FTZ R166, R249, UR4, -R144.reuse ;  /* 0x00000004f9a67c23 */ /* 0x100fe20008010890 */
[--C-:B------:R-:W-:Y:S01]  /*7450*/  FFMA.FTZ R165, R247, UR4, -R144.reuse ;  /* 0x00000004f7a57c23 */ /* 0x100fe20008010890 */
        /* <DEDUP_REMOVED lines=44> */
[C---:B------:R-:W-:Y:S01]  /*7720*/  FMUL.FTZ R36, R2.reuse, R36 ;  /* 0x0000002402247220 */ /* 0x040fe20000410000 */
[----:B------:R-:W-:Y:S01]  /*7730*/  FMUL.FTZ R37, R2, R37 ;  /* 0x0000002502257220 */ /* 0x000fe20000410000 */
[C---:B------:R-:W-:Y:S01]  /*7740*/  FMUL.FTZ R38, R0.reuse, R38 ;  /* 0x0000002600267220 */ /* 0x040fe20000410000 */
[----:B------:R-:W-:Y:S01]  /*7750*/  FMUL.FTZ R39, R0, R39 ;  /* 0x0000002700277220 */ /* 0x000fe20000410000 */
        /* <DEDUP_REMOVED lines=8> */
[----:B------:R-:W-:Y:S03]  /*77e0*/  FMUL.FTZ R46, R0, R46 ;  /* 0x0000002e002e7220 */ /* 0x000fe60000410000 */
        /* <DEDUP_REMOVED lines=16> */
[----:B------:R-:W3:Y:S01]  /*78f0*/  MUFU.EX2 R164, R164 ;  /* 0x000000a400a47308 */ /* 0x000ee20000000800 */
[----:B----4-:R-:W-:Y:S01]  /*7900*/  F2FP.BF16.F32.PACK_AB R130, R167, R168 ;  /* 0x000000a8a782723e */ /* 0x010fe200000010ff */
        /* <DEDUP_REMOVED lines=15> */
[----:B---3--:R-:W-:Y:S01]  /*7a00*/  F2FP.BF16.F32.PACK_AB R131, R164, R165 ;  /* 0x000000a5a483723e */ /* 0x008fe200000010ff */
[C---:B------:R-:W-:Y:S01]  /*7a10*/  FMUL.FTZ R74, R0.reuse, R74 ;  /* 0x0000004a004a7220 */ /* 0x040fe20000410000 */
[----:B------:R-:W-:Y:S01]  /*7a20*/  FMUL.FTZ R75, R0, R75 ;  /* 0x0000004b004b7220 */ /* 0x000fe20000410000 */
[C---:B------:R-:W-:Y:S01]  /*7a30*/  FMUL.FTZ R76, R2.reuse, R76 ;  /* 0x0000004c024c7220 */ /* 0x040fe20000410000 */
[----:B------:R-:W-:Y:S01]  /*7a40*/  FMUL.FTZ R77, R2, R77 ;  /* 0x0000004d024d7220 */ /* 0x000fe20000410000 */
[C---:B------:R-:W-:Y:S01]  /*7a50*/  FMUL.FTZ R78, R0.reuse, R78 ;  /* 0x0000004e004e7220 */ /* 0x040fe20000410000 */
[----:B------:R-:W-:Y:S01]  /*7a60*/  FMUL.FTZ R79, R0, R79 ;  /* 0x0000004f004f7220 */ /* 0x000fe20000410000 */
[C---:B------:R-:W-:Y:S01]  /*7a70*/  HMMA.16816.F32.BF16 R4, R128.reuse, R16, R4 ;  /* 0x000000108004723c */ /* 0x040fe20000041804 */
[----:B------:R-:W-:Y:S04]  /*7a80*/  MUFU.EX2 R170, R170 ;  /* 0x000000aa00aa7308 */ /* 0x000fe80000000800 */
[----:B------:R-:W-:Y:S01]  /*7a90*/  FMUL.FTZ R80, R2, R80 ;  /* 0x0000005002507220 */ /* 0x000fe20000410000 */
[C---:B------:R-:W-:Y:S05]  /*7aa0*/  HMMA.16816.F32.BF16 R8, R128.reuse, R18, R8 ;  /* 0x000000128008723c */ /* 0x040fea0000041808 */
[----:B------:R-:W3:Y:S01]  /*7ab0*/  MUFU.EX2 R175, R175 ;  /* 0x000000af00af7308 */ /* 0x000ee20000000800 */
        /* <DEDUP_REMOVED lines=10> */
[----:B------:R-:W-:Y:S01]  /*7b60*/  FMUL.FTZ R81, R2, R81 ;  /* 0x0000005102517220 */ /* 0x000fe20000410000 */
[C---:B------:R-:W-:Y:S01]  /*7b70*/  FMUL.FTZ R82, R0.reuse, R82 ;  /* 0x0000005200527220 */ /* 0x040fe20000410000 */
[C---:B------:R-:W-:Y:S03]  /*7b80*/  HMMA.16816.F32.BF16 R16, R128.reuse, R26, R16 ;  /* 0x0000001a8010723c */ /* 0x040fe60000041810 */
[----:B------:R-:W-:Y:S01]  /*7b90*/  FMUL.FTZ R83, R0, R83 ;  /* 0x0000005300537220 */ /* 0x000fe20000410000 */
[C---:B------:R-:W-:Y:S01]  /*7ba0*/  FMUL.FTZ R84, R2.reuse, R84 ;  /* 0x0000005402547220 */ /* 0x040fe20000410000 */
[----:B------:R-:W-:Y:S01]  /*7bb0*/  FMUL.FTZ R85, R2, R85 ;  /* 0x0000005502557220 */ /* 0x000fe20000410000 */
[C---:B------:R-:W-:Y:S01]  /*7bc0*/  HMMA.16816.F32.BF16 R20, R128.reuse, R32, R20 ;  /* 0x000000208014723c */ /* 0x040fe20000041814 */
[----:B------:R-:W4:Y:S04]  /*7bd0*/  MUFU.EX2 R177, R177 ;  /* 0x000000b100b17308 */ /* 0x000f280000000800 */
[C---:B------:R-:W-:Y:S01]  /*7be0*/  FMUL.FTZ R26, R0.reuse, R110 ;  /* 0x0000006e001a7220 */ /* 0x040fe20000410000 */
[----:B------:R-:W-:Y:S01]  /*7bf0*/  FMUL.FTZ R27, R0, R111 ;  /* 0x0000006f001b7220 */ /* 0x000fe20000410000 */
[C---:B------:R-:W-:Y:S01]  /*7c00*/  FMUL.FTZ R32, R2.reuse, R100 ;  /* 0x0000006402207220 */ /* 0x040fe20000410000 */
[----:B------:R-:W5:Y:S03]  /*7c10*/  LDSM.16.MT88.4 R108, [R197+0xe000] ;  /* 0x00e00000c56c783b */ /* 0x000f660000004200 */
[----:B------:R-:W-:Y:S01]  /*7c20*/  MUFU.EX2 R174, R174 ;  /* 0x000000ae00ae7308 */ /* 0x000fe20000000800 */
        /* <DEDUP_REMOVED lines=9> */
[C---:B------:R-:W-:Y:S01]  /*7cc0*/  FMUL.FTZ R35, R0.reuse, R103 ;  /* 0x0000006700237220 */ /* 0x040fe20000410000 */
[C---:B------:R-:W-:Y:S01]  /*7cd0*/  FMUL.FTZ R90, R0.reuse, R90 ;  /* 0x0000005a005a7220 */ /* 0x040fe20000410000 */
[----:B------:R-:W3:Y:S03]  /*7ce0*/  LDSM.16.MT88.4 R100, [R196+0xe000] ;  /* 0x00e00000c464783b */ /* 0x000ee60000004200 */
[----:B------:R-:W-:Y:S01]  /*7cf0*/  MUFU.EX2 R176, R176 ;  /* 0x000000b000b07308 */ /* 0x000fe20000000800 */
[----:B------:R-:W-:Y:S01]  /*7d00*/  FMUL.FTZ R91, R0, R91 ;  /* 0x0000005b005b7220 */ /* 0x000fe20000410000 */
[C---:B------:R-:W-:Y:S01]  /*7d10*/  FMUL.FTZ R92, R2.reuse, R92 ;  /* 0x0000005c025c7220 */ /* 0x040fe20000410000 */
[C---:B------:R-:W-:Y:S02]  /*7d20*/  HMMA.16816.F32.BF16 R32, R128.reuse, R138, R32 ;  /* 0x0000008a8020723c */ /* 0x040fe40000041820 */
[----:B------:R-:W-:Y:S05]  /*7d30*/  LDSM.16.MT88.4 R136, [R198+0xe800] ;  /* 0x00e80000c688783b */ /* 0x000fea0000004200 */
[----:B------:R-:W4:Y:S01]  /*7d40*/  MUFU.EX2 R181, R181 ;  /* 0x000000b500b57308 */ /* 0x000f220000000800 */
[----:B------:R-:W-:Y:S01]  /*7d50*/  FMUL.FTZ R93, R2, R93 ;  /* 0x0000005d025d7220 */ /* 0x000fe20000410000 */
[C---:B--2---:R-:W-:Y:S03]  /*7d60*/  HMMA.16816.F32.BF16 R36, R128.reuse, R120, R36 ;  /* 0x000000788024723c */ /* 0x044fe60000041824 */
[C---:B------:R-:W-:Y:S03]  /*7d70*/  FMUL.FTZ R94, R0.reuse, R94 ;  /* 0x0000005e005e7220 */ /* 0x040fe60000410000 */
[C---:B------:R-:W-:Y:S01]  /*7d80*/  HMMA.16816.F32.BF16 R40, R128.reuse, R122, R40 ;  /* 0x0000007a8028723c */ /* 0x040fe20000041828 */
[----:B------:R-:W-:Y:S01]  /*7d90*/  LDSM.16.MT88.4 R120, [R196+0xc800] ;  /* 0x00c80000c478783b */ /* 0x000fe20000004200 */
[----:B------:R-:W-:Y:S03]  /*7da0*/  MUFU.EX2 R180, R180 ;  /* 0x000000b400b47308 */ /* 0x000fe60000000800 */
[----:B------:R-:W-:Y:S01]  /*7db0*/  FMUL.FTZ R95, R0, R95 ;  /* 0x0000005f005f7220 */ /* 0x000fe20000410000 */
[C---:B-1----:R-:W-:Y:S06]  /*7dc0*/  HMMA.16816.F32.BF16 R44, R128.reuse, R104, R44 ;  /* 0x00000068802c723c */ /* 0x042fec000004182c */
[----:B------:R-:W-:Y:S01]  /*7dd0*/  MUFU.EX2 R233, R233 ;  /* 0x000000e900e97308 */ /* 0x000fe20000000800 */
[C---:B------:R-:W-:Y:S01]  /*7de0*/  FMUL.FTZ R96, R2.reuse, R96 ;  /* 0x0000006002607220 */ /* 0x040fe20000410000 */
[C---:B------:R-:W-:Y:S01]  /*7df0*/  HMMA.16816.F32.BF16 R48, R128.reuse, R106, R48 ;  /* 0x0000006a8030723c */ /* 0x040fe20000041830 */
[----:B------:R-:W1:Y:S02]  /*7e00*/  LDSM.16.MT88.4 R104, [R198+0x10000] ;  /* 0x01000000c668783b */ /* 0x000e640000004200 */
[----:B------:R-:W-:Y:S03]  /*7e10*/  FMUL.FTZ R97, R2, R97 ;  /* 0x0000006102617220 */ /* 0x000fe60000410000 */
[C---:B-----5:R-:W-:Y:S02]  /*7e20*/  HMMA.16816.F32.BF16 R52, R128.reuse, R108, R52 ;  /* 0x0000006c8034723c */ /* 0x060fe40000041834 */
[----:B------:R-:W-:Y:S03]  /*7e30*/  MUFU.EX2 R229, R229 ;  /* 0x000000e500e57308 */ /* 0x000fe60000000800 */
[C---:B------:R-:W-:Y:S01]  /*7e40*/  FMUL.FTZ R98, R0.reuse, R98 ;  /* 0x0000006200627220 */ /* 0x040fe20000410000 */
[C---:B------:R-:W-:Y:S01]  /*7e50*/  HMMA.16816.F32.BF16 R56, R128.reuse, R110, R56 ;  /* 0x0000006e8038723c */ /* 0x040fe20000041838 */
[----:B------:R-:W-:Y:S05]  /*7e60*/  LDSM.16.MT88.4 R108, [R200+0xc800] ;  /* 0x00c80000c86c783b */ /* 0x000fea0000004200 */
[----:B------:R-:W-:Y:S01]  /*7e70*/  MUFU.EX2 R225, R225 ;  /* 0x000000e100e17308 */ /* 0x000fe20000000800 */
[----:B------:R-:W-:Y:S01]  /*7e80*/  FMUL.FTZ R99, R0, R99 ;  /* 0x0000006300637220 */ /* 0x000fe20000410000 */
[C---:B---3--:R-:W-:Y:S03]  /*7e90*/  HMMA.16816.F32.BF16 R60, R128.reuse, R100, R60 ;  /* 0x00000064803c723c */ /* 0x048fe6000004183c */
[--C-:B------:R-:W-:Y:S03]  /*7ea0*/  FFMA.FTZ R235, R230, UR4, -R145.reuse ;  /* 0x00000004e6eb7c23 */ /* 0x100fe60008010891 */
[C---:B------:R-:W-:Y:S01]  /*7eb0*/  HMMA.16816.F32.BF16 R64, R128.reuse, R102, R64 ;  /* 0x000000668040723c */ /* 0x040fe20000041840 */
[----:B------:R-:W2:Y:S01]  /*7ec0*/  LDSM.16.MT88.4 R100, [R197+0x10000] ;  /* 0x01000000c564783b */ /* 0x000ea20000004200 */
[----:B------:R-:W-:Y:S03]  /*7ed0*/  MUFU.EX2 R134, R134 ;  /* 0x0000008600867308 */ /* 0x000fe60000000800 */
[--C-:B------:R-:W-:Y:S01]  /*7ee0*/  FFMA.FTZ R230, R231, UR4, -R144.reuse ;  /* 0x00000004e7e67c23 */ /* 0x100fe20008010890 */
[C---:B------:R-:W-:Y:S06]  /*7ef0*/  HMMA.16816.F32.BF16 R68, R128.reuse, R112, R68 ;  /* 0x000000708044723c */ /* 0x040fec0000041844 */
[----:B------:R-:W-:Y:S01]  /*7f00*/  MUFU.EX2 R235, R235 ;  /* 0x000000eb00eb7308 */ /* 0x000fe20000000800 */
[--C-:B------:R-:W-:Y:S01]  /*7f10*/  FFMA.FTZ R178, R236, UR4, -R145.reuse ;  /* 0x00000004ecb27c23 */ /* 0x100fe20008010891 */
[C---:B------:R-:W-:Y:S01]  /*7f20*/  HMMA.16816.F32.BF16 R72, R128.reuse, R114, R72 ;  /* 0x000000728048723c */ /* 0x040fe20000041848 */
[----:B------:R-:W-:Y:S02]  /*7f30*/  LDSM.16.MT88.4 R112, [R198+0xc800] ;  /* 0x00c80000c670783b */ /* 0x000fe40000004200 */
[--C-:B------:R-:W-:Y:S03]  /*7f40*/  FFMA.FTZ R183, R234, UR4, -R145.reuse ;  /* 0x00000004eab77c23 */ /* 0x100fe60008010891 */
[C---:B-1----:R-:W-:Y:S02]  /*7f50*/  HMMA.16816.F32.BF16 R76, R128.reuse, R104, R76 ;  /* 0x00000068804c723c */ /* 0x042fe4000004184c */
[----:B------:R-:W-:Y:S03]  /*7f60*/  MUFU.EX2 R178, R178 ;  /* 0x000000b200b27308 */ /* 0x000fe60000000800 */
[--C-:B------:R-:W-:Y:S01]  /*7f70*/  FFMA.FTZ R182, R232, UR4, -R145.reuse ;  /* 0x00000004e8b67c23 */ /* 0x100fe20008010891 */
[C---:B------:R-:W-:Y:S01]  /*7f80*/  HMMA.16816.F32.BF16 R80, R128.reuse, R106, R80 ;  /* 0x0000006a8050723c */ /* 0x040fe20000041850 */
[----:B------:R-:W1:Y:S05]  /*7f90*/  LDSM.16.MT88.4 R104, [R196+0x10000] ;  /* 0x01000000c468783b */ /* 0x000e6a0000004200 */
[----:B------:R-:W3:Y:S01]  /*7fa0*/  MUFU.EX2 R183, R183 ;  /* 0x000000b700b77308 */ /* 0x000ee20000000800 */
[--C-:B------:R-:W-:Y:S01]  /*7fb0*/  FFMA.FTZ R231, R226, UR4, -R145.reuse ;  /* 0x00000004e2e77c23 */ /* 0x100fe20008010891 */
[----:B------:R-:W-:Y:S03]  /*7fc0*/  FFMA.FTZ R226, R227, UR4, -R144 ;  /* 0x00000004e3e27c23 */ /* 0x000fe60008010890 */
[--C-:B------:R-:W-:Y:S01]  /*7fd0*/  FFMA.FTZ R228, R228, UR4, -R145.reuse ;  /* 0x00000004e4e47c23 */ /* 0x100fe20008010891 */
[--C-:B------:R-:W-:Y:S01]  /*7fe0*/  FFMA.FTZ R224, R224, UR4, -R145.reuse ;  /* 0x00000004e0e07c23 */ /* 0x100fe20008010891 */
[----:B------:R-:W-:Y:S03]  /*7ff0*/  FFMA.FTZ R145, R222, UR4, -R145 ;  /* 0x00000004de917c23 */ /* 0x000fe60008010891 */
[----:B------:R-:W5:Y:S01]  /*8000*/  MUFU.EX2 R182, R182 ;  /* 0x000000b600b67308 */ /* 0x000f620000000800 */
[----:B------:R-:W-:Y:S01]  /*8010*/  FFMA.FTZ R173, R2, R223, R173 ;  /* 0x000000df02ad7223 */ /* 0x000fe200000100ad */
[----:B------:R-:W-:Y:S01]  /*8020*/  FFMA.FTZ R171, R0, R221, R171 ;  /* 0x000000dd00ab7223 */ /* 0x000fe200000100ab */
[----:B------:R-:W-:Y:S01]  /*8030*/  IADD3 R0, R220, -0x1, RZ ;  /* 0xffffffffdc007810 */ /* 0x000fe20007ffe0ff */
[C---:B--2---:R-:W-:Y:S06]  /*8040*/  HMMA.16816.F32.BF16 R84, R128.reuse, R100, R84 ;  /* 0x000000648054723c */ /* 0x044fec0000041854 */
[----:B------:R2:W-:Y:S01]  /*8050*/  MUFU.EX2 R227, R145 ;  /* 0x0000009100e37308 */ /* 0x0005e20000000800 */
[----:B------:R-:W-:Y:S01]  /*8060*/  FADD.FTZ R173, R169, R173 ;  /* 0x000000ada9ad7221 */ /* 0x000fe20000010000 */
[----:B------:R-:W-:Y:S01]  /*8070*/  FADD.FTZ R166, R166, R171 ;  /* 0x000000aba6a67221 */ /* 0x000fe20000010000 */
[C---:B------:R-:W-:Y:S03]  /*8080*/  HMMA.16816.F32.BF16 R88, R128.reuse, R102, R88 ;  /* 0x000000668058723c */ /* 0x040fe60000041858 */
[----:B------:R-:W-:Y:S04]  /*8090*/  F2FP.BF16.F32.PACK_AB R100, R175, R170 ;  /* 0x000000aaaf64723e */ /* 0x000fe800000010ff */
[----:B------:R-:W5:Y:S01]  /*80a0*/  MUFU.EX2 R230, R230 ;  /* 0x000000e600e67308 */ /* 0x000f620000000800 */
[----:B----4-:R-:W-:Y:S03]  /*80b0*/  F2FP.BF16.F32.PACK_AB R101, R177, R172 ;  /* 0x000000acb165723e */ /* 0x010fe600000010ff */
[----:B------:R-:W-:Y:S01]  /*80c0*/  FADD.FTZ R168, R168, R173 ;  /* 0x000000ada8a87221 */ /* 0x000fe20000010000 */
[----:B------:R-:W-:Y:S01]  /*80d0*/  F2FP.BF16.F32.PACK_AB R102, R179, R174 ;  /* 0x000000aeb366723e */ /* 0x000fe200000010ff */
[----:B------:R-:W-:Y:S01]  /*80e0*/  FADD.FTZ R165, R165, R166 ;  /* 0x000000a6a5a57221 */ /* 0x000fe20000010000 */
[----:B------:R-:W-:Y:S01]  /*80f0*/  F2FP.BF16.F32.PACK_AB R103, R181, R176 ;  /* 0x000000b0b567723e */ /* 0x000fe200000010ff */
[----:B--2---:R-:W-:Y:S02]  /*8100*/  LDSM.16.MT88.4 R144, [R200+0xf800] ;  /* 0x00f80000c890783b */ /* 0x004fe40000004200 */
[----:B------:R-:W-:Y:S01]  /*8110*/  MUFU.EX2 R228, R228 ;  /* 0x000000e400e47308 */ /* 0x000fe20000000800 */
[----:B------:R-:W-:Y:S01]  /*8120*/  MOV R220, R0 ;  /* 0x0000000000dc7202 */ /* 0x000fe20000000f00 */
[----:B------:R-:W-:Y:S01]  /*8130*/  FADD.FTZ R167, R167, R168 ;  /* 0x000000a8a7a77221 */ /* 0x000fe20000010000 */
[C---:B-1----:R-:W-:Y:S03]  /*8140*/  HMMA.16816.F32.BF16 R92, R128.reuse, R104, R92 ;  /* 0x00000068805c723c */ /* 0x042fe6000004185c */
[----:B------:R-:W-:Y:S01]  /*8150*/  FADD.FTZ R165, R164, R165 ;  /* 0x000000a5a4a57221 */ /* 0x000fe20000010000 */
[----:B------:R-:W-:Y:S03]  /*8160*/  FADD.FTZ R170, R170, R167 ;  /* 0x000000a7aaaa7221 */ /* 0x000fe60000010000 */
[----:B------:R-:W1:Y:S01]  /*8170*/  MUFU.EX2 R231, R231 ;  /* 0x000000e700e77308 */ /* 0x000e620000000800 */
[----:B------:R-:W-:Y:S01]  /*8180*/  HMMA.16816.F32.BF16 R96, R128, R106, R96 ;  /* 0x0000006a8060723c */ /* 0x000fe20000041860 */
[----:B------:R-:W2:Y:S02]  /*8190*/  LDSM.16.MT88.4 R104, [R196+0xe800] ;  /* 0x00e80000c468783b */ /* 0x000ea40000004200 */
[----:B------:R-:W-:Y:S03]  /*81a0*/  FADD.FTZ R172, R172, R165 ;  /* 0x000000a5acac7221 */ /* 0x000fe60000010000 */
[C---:B------:R-:W-:Y:S03]  /*81b0*/  HMMA.16816.F32.BF16 R4, R100.reuse, R108, R4 ;  /* 0x0000006c6404723c */ /* 0x040fe60000041804 */
[----:B------:R-:W4:Y:S01]  /*81c0*/  MUFU.EX2 R226, R226 ;  /* 0x000000e200e27308 */ /* 0x000f220000000800 */
[----:B------:R-:W-:Y:S01]  /*81d0*/  LDSM.16.MT88.4 R128, [R196+0xd000] ;  /* 0x00d00000c480783b */ /* 0x000fe20000004200 */
[----:B------:R-:W-:Y:S01]  /*81e0*/  FADD.FTZ R175, R175, R170 ;  /* 0x000000aaafaf7221 */ /* 0x000fe20000010000 */
[C---:B------:R-:W-:Y:S07]  /*81f0*/  HMMA.16816.F32.BF16 R8, R100.reuse, R110, R8 ;  /* 0x0000006e6408723c */ /* 0x040fee0000041808 */
[----:B------:R-:W4:Y:S01]  /*8200*/  MUFU.EX2 R224, R224 ;  /* 0x000000e000e07308 */ /* 0x000f220000000800 */
[----:B------:R-:W3:Y:S01]  /*8210*/  LDSM.16.MT88.4 R108, [R200+0x10800] ;  /* 0x01080000c86c783b */ /* 0x000ee20000004200 */
[C---:B------:R-:W-:Y:S08]  /*8220*/  HMMA.16816.F32.BF16 R12, R100.reuse, R112, R12 ;  /* 0x00000070640c723c */ /* 0x040ff0000004180c */
[----:B------:R-:W4:Y:S01]  /*8230*/  MUFU.EX2 R133, R133 ;  /* 0x0000008500857308 */ /* 0x000f220000000800 */
[C---:B------:R-:W-:Y:S01]  /*8240*/  HMMA.16816.F32.BF16 R16, R100.reuse, R114, R16 ;  /* 0x000000726410723c */ /* 0x040fe20000041810 */
[----:B------:R-:W5:Y:S02]  /*8250*/  LDSM.16.MT88.4 R112, [R198+0x10800] ;  /* 0x01080000c670783b */ /* 0x000f640000004200 */
[----:B------:R-:W-:Y:S03]  /*8260*/  FADD.FTZ R177, R177, R172 ;  /* 0x000000acb1b17221 */ /* 0x000fe60000010000 */
        /* <DEDUP_REMOVED lines=10> */
[C---:B------:R-:W-:Y:S05]  /*8310*/  HMMA.16816.F32.BF16 R36, R100.reuse, R124, R36 ;  /* 0x0000007c6424723c */ /* 0x040fea0000041824 */
[----:B------:R-:W-:Y:S01]  /*8320*/  MOV R0, R3 ;  /* 0x0000000300007202 */ /* 0x000fe20000000f00 */
        /* <DEDUP_REMOVED lines=11> */
[C---:B---3--:R-:W-:Y:S06]  /*83e0*/  HMMA.16816.F32.BF16 R68, R100.reuse, R108, R68 ;  /* 0x0000006c6444723c */ /* 0x048fec0000041844 */
[C---:B------:R-:W-:Y:S05]  /*83f0*/  HMMA.16816.F32.BF16 R72, R100.reuse, R110, R72 ;  /* 0x0000006e6448723c */ /* 0x040fea0000041848 */
[----:B------:R-:W-:Y:S01]  /*8400*/  F2FP.BF16.F32.PACK_AB R108, R183, R178 ;  /* 0x000000b2b76c723e */ /* 0x000fe200000010ff */
[C---:B-----5:R-:W-:Y:S05]  /*8410*/  HMMA.16816.F32.BF16 R76, R100.reuse, R112, R76 ;  /* 0x00000070644c723c */ /* 0x060fea000004184c */
        /* <DEDUP_REMOVED lines=9> */
[C---:B--2---:R-:W-:Y:S05]  /*84b0*/  HMMA.16816.F32.BF16 R92, R100.reuse, R104, R92 ;  /* 0x00000068645c723c */ /* 0x044fea000004185c */
[----:B------:R-:W-:Y:S01]  /*84c0*/  FADD.FTZ R180, R180, R181 ;  /* 0x000000b5b4b47221 */ /* 0x000fe20000010000 */
[----:B------:R-:W-:Y:S01]  /*84d0*/  HMMA.16816.F32.BF16 R96, R100, R106, R96 ;  /* 0x0000006a6460723c */ /* 0x000fe20000041860 */
[----:B------:R-:W2:Y:S04]  /*84e0*/  LDSM.16.MT88.4 R100, [R196+0xf000] ;  /* 0x00f00000c464783b */ /* 0x000ea80000004200 */
[----:B------:R-:W-:Y:S01]  /*84f0*/  FADD.FTZ R183, R183, R178 ;  /* 0x000000b2b7b77221 */ /* 0x000fe20000010000 */
[C---:B------:R-:W-:Y:S03]  /*8500*/  HMMA.16816.F32.BF16 R4, R108.reuse, R120, R4 ;  /* 0x000000786c04723c */ /* 0x040fe60000041804 */
[----:B------:R-:W5:Y:S02]  /*8510*/  LDSM.16.MT88.4 R104, [R200+0x11000] ;  /* 0x01100000c868783b */ /* 0x000f640000004200 */
        /* <DEDUP_REMOVED lines=16> */
[C---:B------:R-:W-:Y:S05]  /*8620*/  HMMA.16816.F32.BF16 R40, R108.reuse, R138, R40 ;  /* 0x0000008a6c28723c */ /* 0x040fea0000041828 */
[----:B------:R-:W-:Y:S01]  /*8630*/  F2FP.BF16.F32.PACK_AB R136, R231, R228 ;  /* 0x000000e4e788723e */ /* 0x000fe200000010ff */
[C---:B-1----:R-:W-:Y:S05]  /*8640*/  HMMA.16816.F32.BF16 R44, R108.reuse, R116, R44 ;  /* 0x000000746c2c723c */ /* 0x042fea000004182c */
[----:B----4-:R-:W-:Y:S01]  /*8650*/  F2FP.BF16.F32.PACK_AB R137, R225, R226 ;  /* 0x000000e2e189723e */ /* 0x010fe200000010ff */
[C---:B------:R-:W-:Y:S01]  /*8660*/  HMMA.16816.F32.BF16 R48, R108.reuse, R118, R48 ;  /* 0x000000766c30723c */ /* 0x040fe20000041830 */
[----:B------:R-:W1:Y:S04]  /*8670*/  LDSM.16.MT88.4 R116, [R197+0x11000] ;  /* 0x01100000c574783b */ /* 0x000e680000004200 */
        /* <DEDUP_REMOVED lines=11> */
[C---:B-----5:R-:W-:Y:S05]  /*8730*/  HMMA.16816.F32.BF16 R68, R108.reuse, R104, R68 ;  /* 0x000000686c44723c */ /* 0x060fea0000041844 */
[----:B------:R-:W-:Y:S01]  /*8740*/  FADD.FTZ R225, R225, R226 ;  /* 0x000000e2e1e17221 */ /* 0x000fe20000010000 */
[C---:B------:R-:W-:Y:S01]  /*8750*/  HMMA.16816.F32.BF16 R72, R108.reuse, R106, R72 ;  /* 0x0000006a6c48723c */ /* 0x040fe20000041848 */
[----:B------:R-:W4:Y:S04]  /*8760*/  LDSM.16.MT88.4 R104, [R197+0xd800] ;  /* 0x00d80000c568783b */ /* 0x000f280000004200 */
[----:B------:R-:W-:Y:S01]  /*8770*/  FADD.FTZ R224, R224, R231 ;  /* 0x000000e7e0e07221 */ /* 0x000fe20000010000 */
[C---:B---3--:R-:W-:Y:S05]  /*8780*/  HMMA.16816.F32.BF16 R76, R108.reuse, R112, R76 ;  /* 0x000000706c4c723c */ /* 0x048fea000004184c */
[----:B------:R-:W-:Y:S01]  /*8790*/  FADD.FTZ R134, R134, R225 ;  /* 0x000000e186867221 */ /* 0x000fe20000010000 */
[C---:B------:R-:W-:Y:S05]  /*87a0*/  HMMA.16816.F32.BF16 R80, R108.reuse, R114, R80 ;  /* 0x000000726c50723c */ /* 0x040fea0000041850 */
[----:B------:R-:W-:Y:S01]  /*87b0*/  FADD.FTZ R223, R227, R224 ;  /* 0x000000e0e3df7221 */ /* 0x000fe20000010000 */
[C---:B-1----:R-:W-:Y:S05]  /*87c0*/  HMMA.16816.F32.BF16 R84, R108.reuse, R116, R84 ;  /* 0x000000746c54723c */ /* 0x042fea0000041854 */
        /* <DEDUP_REMOVED lines=34> */
.L_x_3615:
        /* <DEDUP_REMOVED lines=266> */
.L_x_3620:
        /* <DEDUP_REMOVED lines=10> */
.L_x_3621:
[----:B------:R-:W1:Y:S01]  /*9b30*/  S2R R4, SR_CTAID.Y ;  /* 0x0000000000047919 */ /* 0x000e620000002600 */
[----:B------:R-:W1:Y:S08]  /*9b40*/  S2UR UR6, SR_CTAID.Z ;  /* 0x00000000000679c3 */ /* 0x000e700000002700 */
[----:B------:R-:W1:Y:S08]  /*9b50*/  LDC R3, c[0x0][0x270] ;  /* 0x00009c00ff037b82 */ /* 0x000e700000000800 */
[----:B------:R-:W2:Y:S01]  /*9b60*/  LDC R2, c[0x0][0x2c4] ;  /* 0x0000b100ff027b82 */ /* 0x000ea20000000800 */
[----:B-1----:R-:W-:-:S04]  /*9b70*/  IMAD R3, R4, R3, UR6 ;  /* 0x0000000604037e24 */ /* 0x002fc8000f8e0203 */
[----:B--2---:R-:W-:-:S07]  /*9b80*/  IMAD R2, R3, R2, RZ ;  /* 0x0000000203027224 */ /* 0x004fce00078e02ff */
.L_x_3622:
        /* <DEDUP_REMOVED lines=28> */
.L_x_3624:
[----:B------:R-:W-:Y:S05]  /*9d50*/  BSYNC B0 ;  /* 0x0000000000007941 */ /* 0x000fea0003800000 */
.L_x_3623:
        /* <DEDUP_REMOVED lines=46> */
.L_x_3626:
[----:B------:R-:W-:Y:S05]  /*a040*/  BSYNC B0 ;  /* 0x0000000000007941 */ /* 0x000fea0003800000 */
.L_x_3625:
        /* <DEDUP_REMOVED lines=19> */
.L_x_3628:
[----:B------:R-:W-:Y:S05]  /*a180*/  BSYNC B0 ;  /* 0x0000000000007941 */ /* 0x000fea0003800000 */
.L_x_3627:
        /* <DEDUP_REMOVED lines=19> */
.L_x_3630:
[----:B------:R-:W-:Y:S05]  /*a2c0*/  BSYNC B0 ;  /* 0x0000000000007941 */ /* 0x000fea0003800000 */
.L_x_3629:
        /* <DEDUP_REMOVED lines=16> */
.L_x_3631:
        /* <DEDUP_REMOVED lines=11> */
.L_x_7949:


//--------------------- .text._ZN5flash24flash_fwd_splitkv_kernelI23Flash_fwd_kernel_traitsILi192ELi64ELi64ELi4ELb0ELb0EN7cutlass10bfloat16_tE19Flash_kernel_traitsILi192ELi64ELi64ELi4ES3_EELb0ELb0ELb1ELb0ELb0ELb0ELb0ELb0EEEvNS_16Flash_fwd_paramsE --------------------------
	.section	.text._ZN5flash24flash_fwd_splitkv_kernelI23Flash_fwd_kernel_traitsILi192ELi64ELi64ELi4ELb0ELb0EN7cutlass10bfloat16_tE19Flash_kernel_traitsILi192ELi64ELi64ELi4ES3_EELb0ELb0ELb1ELb0ELb0ELb0ELb0ELb0EEEvNS_16Flash_fwd_paramsE,"ax",@progbits
	.align	128
        .global         _ZN5flash24flash_fwd_splitkv_kernelI23Flash_fwd_kernel_traitsILi192ELi64ELi64ELi4ELb0ELb0EN7cutlass10bfloat16_tE19Flash_kernel_traitsILi192ELi64ELi64ELi4ES3_EELb0ELb0ELb1ELb0ELb0ELb0ELb0ELb0EEEvNS_16Flash_fwd_paramsE
        .type           _ZN5flash24flash_fwd_splitkv_kernelI23Flash_fwd_kernel_traitsILi192ELi64ELi64ELi4ELb0ELb0EN7cutlass10bfloat16_tE19Flash_kernel_traitsILi192ELi64ELi64ELi4ES3_EELb0ELb0ELb1ELb0ELb0ELb0ELb0ELb0EEEvNS_16Flash_fwd_paramsE,@function
        .size           _ZN5flash24flash_fwd_splitkv_kernelI23Flash_fwd_kernel_traitsILi192ELi64ELi64ELi4ELb0ELb0EN7cutlass10bfloat16_tE19Flash_kernel_traitsILi192ELi64ELi64ELi4ES3_EELb0ELb0ELb1ELb0ELb0ELb0ELb0ELb0EEEvNS_16Flash_fwd_paramsE,(.L_x_7950 - _ZN5flash24flash_fwd_splitkv_kernelI23Flash_fwd_kernel_traitsILi192ELi64ELi64ELi4ELb0ELb0EN7cutlass10bfloat16_tE19Flash_kernel_traitsILi192ELi64ELi64ELi4ES3_EELb0ELb0ELb1ELb0ELb0ELb0ELb0ELb0EEEvNS_16Flash_fwd_paramsE)
        .other          _ZN5flash24flash_fwd_splitkv_kernelI23Flash_fwd_kernel_traitsILi192ELi64ELi64ELi4ELb0ELb0EN7cutlass10bfloat16_tE19Flash_kernel_traitsILi192ELi64ELi64ELi4ES3_EELb0ELb0ELb1ELb0ELb0ELb0ELb0ELb0EEEvNS_16Flash_fwd_paramsE,@"STO_CUDA_ENTRY STV_DEFAULT"
_ZN5flash24flash_fwd_splitkv_kernelI23Flash_fwd_kernel_traitsILi192ELi64ELi64ELi4ELb0ELb0EN7cutlass10bfloat16_tE19Flash_kernel_traitsILi192ELi64ELi64ELi4ES3_EELb0ELb0ELb1ELb0ELb0ELb0ELb0ELb0EEEvNS_16Flash_fwd_paramsE:
.text._ZN5flash24flash_fwd_splitkv_kernelI23Flash_fwd_kernel_traitsILi192ELi64ELi64ELi4ELb0ELb0EN7cutlass10bfloat16_tE19Flash_kernel_traitsILi192ELi64ELi64ELi4ES3_EELb0ELb0ELb1ELb0ELb0ELb0ELb0ELb0EEEvNS_16Flash_fwd_paramsE:
        /* <DEDUP_REMOVED lines=39> */
.L_x_3632:
[----:B------:R-:W1:Y:S02]  /*0270*/  LDC R4, c[0x0][0x2c8] ;  /* 0x0000b200ff047b82 */ /* 0x000e640000000800 */
.L_x_3633:
        /* <DEDUP_REMOVED lines=35> */
[----:B------:R-:W-:Y:S02]  /*04b0*/  LOP3.LUT R10, R0, 0xfffffff8, RZ, 0xc0, !PT ;  /* 0xfffffff8000a7812 */ /* 0x000fe400078ec0ff */
[----:B------:R-:W-:Y:S01]  /*04c0*/  SHF.R.S32.HI R0, RZ, 0x3, R0 ;  /* 0x00000003ff007819 */ /* 0x000fe20000011400 */
[----:B------:R-:W2:Y:S01]  /*04d0*/  @!P0 LDC.64 R2, c[0x0][0x290] ;  /* 0x0000a400ff028b82 */ /* 0x000ea20000000a00 */
[----:B------:R-:W-:Y:S01]  /*04e0*/  @!P0 SHF.R.S32.HI R7, RZ, 0x1f, R19 ;  /* 0x0000001fff078819 */ /* 0x000fe20000011413 */
[----:B------:R-:W-:-:S05]  /*04f0*/  IMAD.IADD R135, R135, 0x1, -R10 ;  /* 0x0000000187877824 */ /* 0x000fca00078e0a0a */
[----:B------:R-:W-:Y:S01]  /*0500*/  ISETP.NE.AND P6, PT, R135, RZ, PT ;  /* 0x000000ff8700720c */ /* 0x000fe20003fc5270 */
[----:B-1----:R-:W-:-:S04]  /*0510*/  @P0 IMAD.WIDE.U32 R8, R206, R4, RZ ;  /* 0x00000004ce080225 */ /* 0x002fc800078e00ff */
[----:B------:R-:W-:Y:S02]  /*0520*/  @P0 IMAD R206, R206, R5, R9 ;  /* 0x00000005cece0224 */ /* 0x000fe400078e0209 */
[-C--:B--2---:R-:W-:Y:S01]  /*0530*/  @!P0 IMAD R6, R7, R2.reuse, RZ ;  /* 0x0000000207068224 */ /* 0x084fe200078e02ff */
[----:B------:R-:W-:Y:S01]  /*0540*/  SHF.R.S32.HI R7, RZ, 0x1f, R88 ;  /* 0x0000001fff077819 */ /* 0x000fe20000011458 */
[----:B------:R-:W-:Y:S01]  /*0550*/  @!P0 IMAD.WIDE.U32 R10, R19, R2, RZ ;  /* 0x00000002130a8225 */ /* 0x000fe200078e00ff */
[----:B------:R-:W-:-:S03]  /*0560*/  SHF.R.S32.HI R2, RZ, 0x1f, R26 ;  /* 0x0000001fff027819 */ /* 0x000fc6000001141a */
[----:B------:R-:W-:Y:S02]  /*0570*/  @!P0 IMAD R3, R19, R3, R6 ;  /* 0x0000000313038224 */ /* 0x000fe400078e0206 */
[----:B------:R-:W-:Y:S01]  /*0580*/  @P0 IMAD.MOV.U32 R6, RZ, RZ, R8 ;  /* 0x000000ffff060224 */ /* 0x000fe200078e0008 */
[----:B------:R-:W-:Y:S01]  /*0590*/  SHF.L.U32 R8, R135, 0x3, RZ ;  /* 0x0000000387087819 */ /* 0x000fe200000006ff */
[----:B------:R-:W-:Y:S01]  /*05a0*/  IMAD R19, R19, UR4, R26 ;  /* 0x0000000413137c24 */ /* 0x000fe2000f8e021a */
[----:B------:R-:W-:Y:S01]  /*05b0*/  ULDC UR4, c[0x0][0x2c4] ;  /* 0x0000b10000047ab9 */ /* 0x000fe20000000800 */
[----:B------:R-:W-:Y:S01]  /*05c0*/  IMAD R7, R7, R4, RZ ;  /* 0x0000000407077224 */ /* 0x000fe200078e02ff */
[----:B------:R-:W-:Y:S01]  /*05d0*/  SHF.R.S32.HI R9, RZ, 0x1f, R8 ;  /* 0x0000001fff097819 */ /* 0x000fe20000011408 */
[----:B------:R-:W-:Y:S01]  /*05e0*/  IMAD R19, R19, UR4, R88 ;  /* 0x0000000413137c24 */ /* 0x000fe2000f8e0258 */
[----:B------:R-:W-:Y:S01]  /*05f0*/  @!P0 MOV R6, R10 ;  /* 0x0000000a00068202 */ /* 0x000fe20000000f00 */
[C---:B------:R-:W-:Y:S01]  /*0600*/  IMAD R7, R88.reuse, R5, R7 ;  /* 0x0000000558077224 */ /* 0x040fe200078e0207 */
[----:B------:R-:W-:Y:S01]  /*0610*/  ULDC.64 UR4, c[0x0][0x2a0] ;  /* 0x0000a80000047ab9 */ /* 0x000fe20000000a00 */
[----:B------:R-:W-:-:S04]  /*0620*/  IMAD.WIDE.U32 R88, R88, R4, R8 ;  /* 0x0000000458587225 */ /* 0x000fc800078e0008 */
[----:B------:R-:W-:Y:S01]  /*0630*/  @!P0 IMAD.IADD R206, R11, 0x1, R3 ;  /* 0x000000010bce8824 */ /* 0x000fe200078e0203 */
[----:B------:R-:W-:Y:S01]  /*0640*/  IADD3 R10, P0, R6, R88, RZ ;  /* 0x00000058060a7210 */ /* 0x000fe20007f1e0ff */
[----:B------:R-:W-:Y:S01]  /*0650*/  IMAD R15, R2, UR4, RZ ;  /* 0x00000004020f7c24 */ /* 0x000fe2000f8e02ff */
[----:B------:R-:W-:Y:S02]  /*0660*/  IADD3 R6, R0, 0x10, RZ ;  /* 0x0000001000067810 */ /* 0x000fe40007ffe0ff */
[----:B------:R-:W-:Y:S01]  /*0670*/  IADD3.X R11, R206, R89, R7, P0, !PT ;  /* 0x00000059ce0b7210 */ /* 0x000fe200007fe407 */
[----:B------:R-:W-:Y:S01]  /*0680*/  IMAD R15, R26, UR5, R15 ;  /* 0x000000051a0f7c24 */ /* 0x000fe2000f8e020f */
[-C--:B------:R-:W-:Y:S01]  /*0690*/  ISETP.GE.AND P0, PT, R0, R205.reuse, PT ;  /* 0x000000cd0000720c */ /* 0x080fe20003f06270 */
[----:B------:R-:W-:Y:S01]  /*06a0*/  VIADD R7, R8, 0x80 ;  /* 0x0000008008077836 */ /* 0x000fe20000000000 */
[-C--:B------:R-:W-:Y:S01]  /*06b0*/  ISETP.GE.AND P1, PT, R6, R205.reuse, PT ;  /* 0x000000cd0600720c */ /* 0x080fe20003f26270 */
[----:B------:R-:W-:Y:S01]  /*06c0*/  IMAD.WIDE.U32 R26, R26, UR4, R10 ;  /* 0x000000041a1a7c25 */ /* 0x000fe2000f8e000a */
[----:B------:R-:W-:-:S02]  /*06d0*/  ISETP.GE.OR P4, PT, R6, R205, P6 ;  /* 0x000000cd0600720c */ /* 0x000fc40003786670 */
[----:B------:R-:W-:Y:S01]  /*06e0*/  SHF.R.S32.HI R6, RZ, 0x1f, R0 ;  /* 0x0000001fff067819 */ /* 0x000fe20000011400 */
[----:B------:R-:W-:Y:S01]  /*06f0*/  VIADD R10, R0, 0x20 ;  /* 0x00000020000a7836 */ /* 0x000fe20000000000 */
[----:B------:R-:W-:Y:S02]  /*0700*/  IADD3 R11, R8, 0x40, RZ ;  /* 0x00000040080b7810 */ /* 0x000fe40007ffe0ff */
[----:B------:R-:W-:-:S03]  /*0710*/  IADD3 R15, R27, R15, RZ ;  /* 0x0000000f1b0f7210 */ /* 0x000fc60007ffe0ff */
        /* <DEDUP_REMOVED lines=16> */
.L_x_3636:
[----:B------:R-:W-:Y:S05]  /*0820*/  BSYNC B0 ;  /* 0x0000000000007941 */ /* 0x000fea0003800000 */
.L_x_3635:
        /* <DEDUP_REMOVED lines=21> */
.L_x_3638:
[----:B------:R-:W-:Y:S05]  /*0980*/  BSYNC B0 ;  /* 0x0000000000007941 */ /* 0x000fea0003800000 */
.L_x_3637:
        /* <DEDUP_REMOVED lines=22> */
.L_x_3640:
[----:B------:R-:W-:Y:S05]  /*0af0*/  BSYNC B0 ;  /* 0x0000000000007941 */ /* 0x000fea0003800000 */
.L_x_3639:
        /* <DEDUP_REMOVED lines=22> */
.L_x_3642:
[----:B------:R-:W-:Y:S05]  /*0c60*/  BSYNC B0 ;  /* 0x0000000000007941 */ /* 0x000fea0003800000 */
.L_x_3641:
[----:B------:R-:W-:Y:S01]  /*0c70*/  ISETP.GE.OR P6, PT, R10, R205, P6 ;  /* 0x000000cd0a00720c */ /* 0x000fe200037c6670 */
[----:B------:R-:W-:Y:S01]  /*0c80*/  ULDC.64 UR4, c[0x0][0x2b0] ;  /* 0x0000ac0000047ab9 */ /* 0x000fe20000000a00 */
[----:B------:R-:W-:Y:S01]  /*0c90*/  LEA.HI.X.SX32 R19, R19, R6, 0x1, P2 ;  /* 0x0000000613137211 */ /* 0x000fe200010f0eff */
[----:B------:R-:W-:Y:S01]  /*0ca0*/  @!P5 IMAD.MOV.U32 R9, RZ, RZ, 0x7f800000 ;  /* 0x7f800000ff09d424 */ /* 0x000fe200078e00ff */
[C---:B----4-:R-:W-:Y:S01]  /*0cb0*/  LEA R4, P0, R2.reuse, UR4, 0x2 ;  /* 0x0000000402047c11 */ /* 0x050fe2000f8010ff */
[----:B------:R-:W-:Y:S02]  /*0cc0*/  @!P4 IMAD.MOV.U32 R7, RZ, RZ, 0x7f800000 ;  /* 0x7f800000ff07c424 */ /* 0x000fe400078e00ff */
[----:B------:R-:W-:Y:S01]  /*0cd0*/  @!P3 IMAD.MOV.U32 R3, RZ, RZ, 0x7f800000 ;  /* 0x7f800000ff03b424 */ /* 0x000fe200078e00ff */
[----:B------:R-:W-:-:S05]  /*0ce0*/  LEA.HI.X R5, R2, UR5, R19, 0x2, P0 ;  /* 0x0000000502057c11 */ /* 0x000fca00080f1413 */
[----:B------:R4:W-:Y:S04]  /*0cf0*/  @!P5 STG.E desc[UR12][R4.64], R9 ;  /* 0x000000090400d986 */ /* 0x0009e8000c10190c */
[----:B------:R4:W-:Y:S04]  /*0d00*/  @!P4 STG.E desc[UR12][R4.64+0x40], R7 ;  /* 0x000040070400c986 */ /* 0x0009e8000c10190c */
[----:B------:R4:W-:Y:S01]  /*0d10*/  @!P3 STG.E desc[UR12][R4.64+0x80], R3 ;  /* 0x000080030400b986 */ /* 0x0009e2000c10190c */
[----:B------:R-:W-:Y:S05]  /*0d20*/  @P6 EXIT ;  /* 0x000000000000694d */ /* 0x000fea0003800000 */
[----:B----4-:R-:W-:-:S05]  /*0d30*/  MOV R3, 0x7f800000 ;  /* 0x7f80000000037802 */ /* 0x010fca0000000f00 */
[----:B------:R-:W-:Y:S01]  /*0d40*/  STG.E desc[UR12][R4.64+0xc0], R3 ;  /* 0x0000c00304007986 */ /* 0x000fe2000c10190c */
[----:B------:R-:W-:Y:S05]  /*0d50*/  EXIT ;  /* 0x000000000000794d */ /* 0x000fea0003800000 */
.L_x_3634:
[----:B------:R-:W1:Y:S01]  /*0d60*/  LDC.64 R2, c[0x0][0x368] ;  /* 0x0000da00ff027b82 */ /* 0x000e620000000a00 */
[----:B------:R-:W-:Y:S01]  /*0d70*/  IMAD.MOV.U32 R8, RZ, RZ, R19 ;  /* 0x000000ffff087224 */ /* 0x000fe200078e0013 */
[----:B------:R-:W-:Y:S01]  /*0d80*/  ULDC.64 UR6, c[0x0][0x370] ;  /* 0x0000dc0000067ab9 */ /* 0x000fe20000000a00 */
[----:B-1----:R-:W-:-:S04]  /*0d90*/  ISETP.NE.U32.AND P0, PT, R2, RZ, PT ;  /* 0x000000ff0200720c */ /* 0x002fc80003f05070 */
[----:B------:R-:W-:-:S13]  /*0da0*/  ISETP.NE.AND.EX P0, PT, R3, RZ, PT, P0 ;  /* 0x000000ff0300720c */ /* 0x000fda0003f05300 */
[----:B------:R-:W1:Y:S01]  /*0db0*/  @P0 LDC.64 R2, c[0x0][0x368] ;  /* 0x0000da00ff020b82 */ /* 0x000e620000000a00 */
[----:B------:R-:W-:Y:S01]  /*0dc0*/  UPLOP3.LUT UP1, UPT, UPT, UPT, UPT, 0x40, 0x0 ;  /* 0x000000000000789c */ /* 0x000fe20003f2e870 */
[----:B-1----:R-:W-:-:S05]  /*0dd0*/  @P0 IMAD.WIDE R2, R19, 0x4, R2 ;  /* 0x0000000413020825 */ /* 0x002fca00078e0202 */
[----:B------:R1:W5:Y:S01]  /*0de0*/  @P0 LDG.E R8, desc[UR12][R2.64] ;  /* 0x0000000c02080981 */ /* 0x000362000c1e1900 */
[----:B------:R-:W-:Y:S02]  /*0df0*/  ISETP.NE.U32.AND P0, PT, RZ, UR6, PT ;  /* 0x00000006ff007c0c */ /* 0x000fe4000bf05070 */
[----:B------:R-:W-:Y:S02]  /*0e00*/  CS2R R210, SRZ ;  /* 0x0000000000d27805 */ /* 0x000fe4000001ff00 */
[----:B------:R-:W-:-:S13]  /*0e10*/  ISETP.NE.AND.EX P0, PT, RZ, UR7, PT, P0 ;  /* 0x00000007ff007c0c */ /* 0x000fda000bf05300 */
[----:B------:R-:W-:Y:S05]  /*0e20*/  @!P0 BRA `(.L_x_3643) ;  /* 0x0000000000408947 */ /* 0x000fea0003800000 */
[----:B------:R-:W2:Y:S01]  /*0e30*/  S2UR UR10, SR_CTAID.Y ;  /* 0x00000000000a79c3 */ /* 0x000ea20000002600 */
[----:B-1----:R-:W-:Y:S01]  /*0e40*/  SHF.R.S32.HI R2, RZ, 0x1f, R19 ;  /* 0x0000001fff027819 */ /* 0x002fe20000011413 */
[----:B------:R-:W-:-:S03]  /*0e50*/  ULDC.64 UR4, c[0x0][0x378] ;  /* 0x0000de0000047ab9 */ /* 0x000fc60000000a00 */
[----:B------:R-:W-:-:S03]  /*0e60*/  R2UR UR9, R2 ;  /* 0x00000000020972ca */ /* 0x000fc600000e0000 */
[----:B------:R-:W1:Y:S10]  /*0e70*/  S2UR UR8, SR_CTAID.Y ;  /* 0x00000000000879c3 */ /* 0x000e740000002600 */
[----:B------:R-:W-:-:S02]  /*0e80*/  UIMAD UR9, UR9, UR4, URZ ;  /* 0x00000004090972a4 */ /* 0x000fc4000f8e023f */
[----:B--2---:R-:W-:-:S04]  /*0e90*/  UIMAD.WIDE.U32 UR10, UR10, UR4, URZ ;  /* 0x000000040a0a72a5 */ /* 0x004fc8000f8e003f */
[----:B------:R-:W-:Y:S02]  /*0ea0*/  ULEA UR6, UP1, UR10, UR6, 0x2 ;  /* 0x000000060a067291 */ /* 0x000fe4000f82103f */
[----:B-1----:R-:W-:Y:S02]  /*0eb0*/  UIMAD UR5, UR8, UR5, UR9 ;  /* 0x00000005080572a4 */ /* 0x002fe4000f8e0209 */
[----:B------:R-:W-:Y:S02]  /*0ec0*/  UISETP.NE.U32.AND UP0, UPT, UR6, URZ, UPT ;  /* 0x0000003f0600728c */ /* 0x000fe4000bf05070 */
[----:B------:R-:W-:Y:S01]  /*0ed0*/  IMAD.U32 R210, RZ, RZ, UR6 ;  /* 0x00000006ffd27e24 */ /* 0x000fe2000f8e00ff */
[----:B------:R-:W-:-:S04]  /*0ee0*/  UIADD3 UR5, UR11, UR5, URZ ;  /* 0x000000050b057290 */ /* 0x000fc8000fffe03f */
[----:B------:R-:W-:-:S04]  /*0ef0*/  USHF.L.U64.HI UR5, UR10, 0x2, UR5 ;  /* 0x000000020a057899 */ /* 0x000fc80008010205 */
[----:B------:R-:W-:-:S04]  /*0f00*/  UIADD3.X UR5, UR5, UR7, URZ, UP1, !UPT ;  /* 0x0000000705057290 */ /* 0x000fc80008ffe43f */
[----:B------:R-:W-:Y:S02]  /*0f10*/  UISETP.NE.AND.EX UP1, UPT, UR5, URZ, UPT, UP0 ;  /* 0x0000003f0500728c */ /* 0x000fe4000bf25300 */
[----:B------:R-:W-:-:S09]  /*0f20*/  IMAD.U32 R211, RZ, RZ, UR5 ;  /* 0x00000005ffd37e24 */ /* 0x000fd2000f8e00ff */
.L_x_3643:
[----:B------:R-:W-:-:S13]  /*0f30*/  PLOP3.LUT P0, PT, PT, PT, UP1, 0x40, 0x0 ;  /* 0x000000000000781c */ /* 0x000fda0003f0e818 */
[----:B------:R-:W-:Y:S05]  /*0f40*/  @P0 BRA `(.L_x_3644) ;  /* 0x0000000400400947 */ /* 0x000fea0003800000 */
[----:B------:R-:W1:Y:S01]  /*0f50*/  LDC R6, c[0x0][0x380] ;  /* 0x0000e000ff067b82 */ /* 0x000e620000000800 */
[----:B------:R-:W-:Y:S01]  /*0f60*/  LEA R13, R133, 0xffffffc0, 0x6 ;  /* 0xffffffc0850d7811 */ /* 0x000fe200078e30ff */
[----:B------:R-:W-:-:S06]  /*0f70*/  ULDC.64 UR4, c[0x0][0x230] ;  /* 0x00008c0000047ab9 */ /* 0x000fcc0000000a00 */
        /* <DEDUP_REMOVED lines=9> */
[----:B------:R-:W-:Y:S01]  /*1010*/  IMAD R0, R3, R2, RZ ;  /* 0x0000000203007224 */ /* 0x000fe200078e02ff */
[----:B------:R-:W-:-:S03]  /*1020*/  IABS R3, R13 ;  /* 0x0000000d00037213 */ /* 0x000fc60000000000 */
[----:B------:R-:W-:-:S06]  /*1030*/  IMAD.HI.U32 R0, R5, R0, R4 ;  /* 0x0000000005007227 */ /* 0x000fcc00078e0004 */
        /* <DEDUP_REMOVED lines=15> */
[----:B-1----:R-:W-:-:S04]  /*1130*/  IABS R2, R7 ;  /* 0x0000000700027213 */ /* 0x002fc80000000000 */
[----:B------:R-:W1:Y:S08]  /*1140*/  I2F.RP R5, R2 ;  /* 0x0000000200057306 */ /* 0x000e700000209400 */
[----:B-1----:R-:W1:Y:S02]  /*1150*/  MUFU.RCP R10, R5 ;  /* 0x00000005000a7308 */ /* 0x002e640000001000 */
[----:B-1----:R-:W-:-:S06]  /*1160*/  IADD3 R10, R10, 0xffffffe, RZ ;  /* 0x0ffffffe0a0a7810 */ /* 0x002fcc0007ffe0ff */
[----:B------:R-:W1:Y:S02]  /*1170*/  F2I.FTZ.U32.TRUNC.NTZ R11, R10 ;  /* 0x0000000a000b7305 */ /* 0x000e64000021f000 */
[----:B-1----:R-:W-:Y:S01]  /*1180*/  IMAD.MOV R3, RZ, RZ, -R11 ;  /* 0x000000ffff037224 */ /* 0x002fe200078e0a0b */
[----:B------:R-:W-:-:S03]  /*1190*/  MOV R10, RZ ;  /* 0x000000ff000a7202 */ /* 0x000fc60000000f00 */
[----:B------:R-:W-:Y:S01]  /*11a0*/  IMAD R4, R3, R2, RZ ;  /* 0x0000000203047224 */ /* 0x000fe200078e02ff */
[----:B------:R-:W-:-:S03]  /*11b0*/  IABS R3, R26 ;  /* 0x0000001a00037213 */ /* 0x000fc60000000000 */
[----:B------:R-:W-:-:S04]  /*11c0*/  IMAD.HI.U32 R11, R11, R4, R10 ;  /* 0x000000040b0b7227 */ /* 0x000fc800078e000a */
[----:B------:R-:W-:-:S04]  /*11d0*/  IMAD.MOV.U32 R4, RZ, RZ, R3 ;  /* 0x000000ffff047224 */ /* 0x000fc800078e0003 */
[----:B------:R-:W-:-:S05]  /*11e0*/  IMAD.HI.U32 R22, R11, R4, RZ ;  /* 0x000000040b167227 */ /* 0x000fca00078e00ff */
[----:B------:R-:W-:-:S05]  /*11f0*/  IADD3 R3, -R22, RZ, RZ ;  /* 0x000000ff16037210 */ /* 0x000fca0007ffe1ff */
[----:B------:R-:W-:Y:S02]  /*1200*/  IMAD R3, R2, R3, R4 ;  /* 0x0000000302037224 */ /* 0x000fe400078e0204 */
[----:B------:R-:W-:-:S03]  /*1210*/  IMAD.MOV R4, RZ, RZ, -R9 ;  /* 0x000000ffff047224 */ /* 0x000fc600078e0a09 */
[----:B------:R-:W-:Y:S01]  /*1220*/  ISETP.GT.U32.AND P1, PT, R2, R3, PT ;  /* 0x000000030200720c */ /* 0x000fe20003f24070 */
[----:B------:R-:W-:-:S12]  /*1230*/  IMAD R13, R6, R4, R13 ;  /* 0x00000004060d7224 */ /* 0x000fd800078e020d */
[----:B------:R-:W-:Y:S01]  /*1240*/  @!P1 IMAD.IADD R3, R3, 0x1, -R2 ;  /* 0x0000000103039824 */ /* 0x000fe200078e0a02 */
[----:B------:R-:W-:Y:S02]  /*1250*/  @!P1 IADD3 R22, R22, 0x1, RZ ;  /* 0x0000000116169810 */ /* 0x000fe40007ffe0ff */
[----:B------:R-:W-:Y:S02]  /*1260*/  ISETP.NE.AND P1, PT, R7, RZ, PT ;  /* 0x000000ff0700720c */ /* 0x000fe40003f25270 */
[----:B------:R-:W-:Y:S02]  /*1270*/  ISETP.GE.U32.AND P2, PT, R3, R2, PT ;  /* 0x000000020300720c */ /* 0x000fe40003f46070 */
[----:B------:R-:W-:-:S04]  /*1280*/  LOP3.LUT R2, R26, R7, RZ, 0x3c, !PT ;  /* 0x000000071a027212 */ /* 0x000fc800078e3cff */
[----:B------:R-:W-:Y:S02]  /*1290*/  ISETP.GE.AND P0, PT, R2, RZ, PT ;  /* 0x000000ff0200720c */ /* 0x000fe40003f06270 */
[----:B------:R-:W1:Y:S05]  /*12a0*/  LDC.64 R2, c[0x0][0x238] ;  /* 0x00008e00ff027b82 */ /* 0x000e6a0000000a00 */
[----:B------:R-:W-:-:S06]  /*12b0*/  @P2 IADD3 R22, R22, 0x1, RZ ;  /* 0x0000000116162810 */ /* 0x000fcc0007ffe0ff */
[----:B------:R-:W-:Y:S01]  /*12c0*/  @!P0 IMAD.MOV R22, RZ, RZ, -R22 ;  /* 0x000000ffff168224 */ /* 0x000fe200078e0a16 */
[----:B------:R-:W-:-:S04]  /*12d0*/  @!P1 LOP3.LUT R22, RZ, R7, RZ, 0x33, !PT ;  /* 0x00000007ff169212 */ /* 0x000fc800078e33ff */
[----:B------:R-:W-:Y:S02]  /*12e0*/  SHF.R.S32.HI R23, RZ, 0x1f, R22 ;  /* 0x0000001fff177819 */ /* 0x000fe40000011416 */
[----:B---3--:R-:W-:Y:S01]  /*12f0*/  SHF.R.S32.HI R5, RZ, 0x1f, R0 ;  /* 0x0000001fff057819 */ /* 0x008fe20000011400 */
[----:B-----5:R-:W-:-:S04]  /*1300*/  IMAD.WIDE.U32 R8, R0, UR4, RZ ;  /* 0x0000000400087c25 */ /* 0x020fc8000f8e00ff */
[C---:B------:R-:W-:Y:S02]  /*1310*/  IMAD R11, R5.reuse, UR4, RZ ;  /* 0x00000004050b7c24 */ /* 0x040fe4000f8e02ff */
[----:B-1----:R-:W-:Y:S02]  /*1320*/  IMAD R5, R5, R2, RZ ;  /* 0x0000000205057224 */ /* 0x002fe400078e02ff */
[C---:B------:R-:W-:Y:S01]  /*1330*/  IMAD R4, R0.reuse, UR5, R11 ;  /* 0x0000000500047c24 */ /* 0x040fe2000f8e020b */
[----:B------:R-:W-:Y:S01]  /*1340*/  SHF.R.S32.HI R11, RZ, 0x1f, R13 ;  /* 0x0000001fff0b7819 */ /* 0x000fe2000001140d */
[----:B------:R-:W-:Y:S01]  /*1350*/  ULDC.64 UR4, c[0x0][0x260] ;  /* 0x0000980000047ab9 */ /* 0x000fe20000000a00 */
[----:B------:R-:W-:Y:S02]  /*1360*/  IMAD R3, R0, R3, R5 ;  /* 0x0000000300037224 */ /* 0x000fe400078e0205 */
[----:B------:R-:W-:Y:S01]  /*1370*/  IADD3 R9, R9, R4, RZ ;  /* 0x0000000409097210 */ /* 0x000fe20007ffe0ff */
[----:B--2---:R-:W-:-:S02]  /*1380*/  IMAD R4, R11, R84, RZ ;  /* 0x000000540b047224 */ /* 0x004fc400078e02ff */
[----:B------:R-:W-:-:S04]  /*1390*/  IMAD.WIDE.U32 R6, R13, R84, R8 ;  /* 0x000000540d067225 */ /* 0x000fc800078e0008 */
[----:B------:R-:W-:Y:S01]  /*13a0*/  IMAD R4, R13, R85, R4 ;  /* 0x000000550d047224 */ /* 0x000fe200078e0204 */
[----:B------:R-:W-:-:S03]  /*13b0*/  MOV R8, R6 ;  /* 0x0000000600087202 */ /* 0x000fc60000000f00 */
[----:B------:R-:W-:Y:S02]  /*13c0*/  IMAD.IADD R9, R7, 0x1, R4 ;  /* 0x0000000107097824 */ /* 0x000fe400078e0204 */
        /* <DEDUP_REMOVED lines=8> */
.L_x_3644:
        /* <DEDUP_REMOVED lines=49> */
.L_x_3646:
[----:B------:R-:W-:Y:S01]  /*1760*/  @!P0 LOP3.LUT R22, RZ, R15, RZ, 0x33, !PT ;  /* 0x0000000fff168212 */ /* 0x000fe200078e33ff */
[----:B------:R-:W-:Y:S01]  /*1770*/  IMAD R6, R11, R84, RZ ;  /* 0x000000540b067224 */ /* 0x000fe200078e02ff */
[----:B------:R-:W-:Y:S02]  /*1780*/  MOV R14, R10 ;  /* 0x0000000a000e7202 */ /* 0x000fe40000000f00 */
[----:B------:R-:W-:Y:S01]  /*1790*/  MOV R15, R7 ;  /* 0x00000007000f7202 */ /* 0x000fe20000000f00 */
[-C--:B------:R-:W-:Y:S01]  /*17a0*/  IMAD R6, R85, R13.reuse, R6 ;  /* 0x0000000d55067224 */ /* 0x080fe200078e0206 */
[----:B------:R-:W-:Y:S02]  /*17b0*/  SHF.R.S32.HI R23, RZ, 0x1f, R22 ;  /* 0x0000001fff177819 */ /* 0x000fe40000011416 */
[----:B------:R-:W-:Y:S01]  /*17c0*/  @P3 IADD3 R0, R9, R0, RZ ;  /* 0x0000000009003210 */ /* 0x000fe20007ffe0ff */
[----:B------:R-:W-:-:S04]  /*17d0*/  IMAD.WIDE.U32 R14, R84, R13, R14 ;  /* 0x0000000d540e7225 */ /* 0x000fc800078e000e */
        /* <DEDUP_REMOVED lines=22> */
.L_x_3645:
[----:B------:R-:W-:Y:S01]  /*1940*/  ISETP.NE.AND P1, PT, R206, -0x1, PT ;  /* 0xffffffffce00780c */ /* 0x000fe20003f25270 */
[----:B------:R-:W1:Y:S01]  /*1950*/  S2UR UR8, SR_CgaCtaId ;  /* 0x00000000000879c3 */ /* 0x000e620000008800 */
[----:B------:R-:W-:Y:S01]  /*1960*/  SHF.R.S32.HI R86, RZ, 0x1f, R135 ;  /* 0x0000001fff567819 */ /* 0x000fe20000011487 */
[----:B------:R-:W-:Y:S01]  /*1970*/  IMAD.SHL.U32 R4, R133, 0x40, RZ ;  /* 0x0000004085047824 */ /* 0x000fe200078e00ff */
[----:B------:R-:W-:Y:S01]  /*1980*/  SHF.R.S32.HI R27, RZ, 0x1f, R26 ;  /* 0x0000001fff1b7819 */ /* 0x000fe2000001141a */
[----:B------:R-:W-:Y:S01]  /*1990*/  IMAD.IADD R199, R205, 0x1, -R88 ;  /* 0x00000001cdc77824 */ /* 0x000fe200078e0a58 */
[-C--:B------:R-:W-:Y:S01]  /*19a0*/  LEA.HI R2, R86, R135.reuse, RZ, 0x3 ;  /* 0x0000008756027211 */ /* 0x080fe200078f18ff */
[----:B------:R-:W-:Y:S01]  /*19b0*/  VIADD R3, R4, 0xffffffc0 ;  /* 0xffffffc004037836 */ /* 0x000fe20000000000 */
[----:B------:R-:W-:Y:S01]  /*19c0*/  LEA.HI R15, R86, R135, RZ, 0x4 ;  /* 0x00000087560f7211 */ /* 0x000fe200078f20ff */
[----:B------:R-:W-:Y:S01]  /*19d0*/  ULDC.64 UR4, c[0x0][0x258] ;  /* 0x0000960000047ab9 */ /* 0x000fe20000000a00 */
[----:B------:R-:W-:Y:S01]  /*19e0*/  SHF.R.S32.HI R28, RZ, 0x3, R2 ;  /* 0x00000003ff1c7819 */ /* 0x000fe20000011402 */
[----:B------:R-:W-:Y:S01]  /*19f0*/  IMAD.IADD R17, R134, 0x1, -R3 ;  /* 0x0000000186117824 */ /* 0x000fe200078e0a03 */
[----:B------:R-:W-:Y:S01]  /*1a00*/  LOP3.LUT R20, R15, 0xfffffff0, RZ, 0xc0, !PT ;  /* 0xfffffff00f147812 */ /* 0x000fe200078ec0ff */
[----:B-----5:R-:W2:Y:S01]  /*1a10*/  @!P1 LDC.64 R8, c[0x0][0x228] ;  /* 0x00008a00ff089b82 */ /* 0x020ea20000000a00 */
[----:B------:R-:W-:Y:S01]  /*1a20*/  @!P1 SHF.R.S32.HI R5, RZ, 0x1f, R19 ;  /* 0x0000001fff059819 */ /* 0x000fe20000011413 */
[----:B------:R-:W-:Y:S01]  /*1a30*/  VIADD R12, R28, 0x10 ;  /* 0x000000101c0c7836 */ /* 0x000fe20000000000 */
[----:B------:R-:W-:Y:S01]  /*1a40*/  LOP3.LUT R2, R2, 0xfffffff8, RZ, 0xc0, !PT ;  /* 0xfffffff802027812 */ /* 0x000fe200078ec0ff */
[----:B------:R-:W-:Y:S01]  /*1a50*/  IMAD.IADD R20, R135, 0x1, -R20 ;  /* 0x0000000187147824 */ /* 0x000fe200078e0a14 */
[----:B------:R-:W-:Y:S01]  /*1a60*/  ISETP.GE.AND P6, PT, R28, R199, PT ;  /* 0x000000c71c00720c */ /* 0x000fe20003fc6270 */
[----:B------:R-:W-:Y:S01]  /*1a70*/  ULDC.64 UR6, c[0x0][0x268] ;  /* 0x00009a0000067ab9 */ /* 0x000fe20000000a00 */
[----:B------:R-:W-:Y:S01]  /*1a80*/  IADD3 R2, -R2, R135, RZ ;  /* 0x0000008702027210 */ /* 0x000fe20007ffe1ff */
[----:B------:R-:W3:Y:S01]  /*1a90*/  @P1 LDC.64 R6, c[0x0][0x240] ;  /* 0x00009000ff061b82 */ /* 0x000ee20000000a00 */
[----:B------:R-:W-:Y:S01]  /*1aa0*/  SHF.R.S32.HI R21, RZ, 0x1f, R20 ;  /* 0x0000001fff157819 */ /* 0x000fe20000011414 */
[----:B------:R-:W-:Y:S01]  /*1ab0*/  IMAD R33, R27, UR4, RZ ;  /* 0x000000041b217c24 */ /* 0x000fe2000f8e02ff */
[----:B------:R-:W-:Y:S01]  /*1ac0*/  ISETP.GE.AND P4, PT, R12, R199, PT ;  /* 0x000000c70c00720c */ /* 0x000fe20003f86270 */
[----:B------:R-:W-:Y:S01]  /*1ad0*/  IMAD.SHL.U32 R208, R2, 0x8, RZ ;  /* 0x0000000802d07824 */ /* 0x000fe200078e00ff */
[CC--:B------:R-:W-:Y:S01]  /*1ae0*/  ISETP.GE.AND P3, PT, R12.reuse, R17.reuse, PT ;  /* 0x000000110c00720c */ /* 0x0c0fe20003f66270 */
[----:B------:R-:W-:Y:S01]  /*1af0*/  IMAD R23, R23, UR6, RZ ;  /* 0x0000000617177c24 */ /* 0x000fe2000f8e02ff */
[----:B------:R-:W-:Y:S01]  /*1b00*/  ISETP.GE.AND P0, PT, R12, R17, PT ;  /* 0x000000110c00720c */ /* 0x000fe20003f06270 */
[----:B------:R-:W-:Y:S01]  /*1b10*/  IMAD R33, R26, UR5, R33 ;  /* 0x000000051a217c24 */ /* 0x000fe2000f8e0221 */
[----:B------:R-:W-:Y:S01]  /*1b20*/  SHF.R.S32.HI R29, RZ, 0x1f, R28 ;  /* 0x0000001fff1d7819 */ /* 0x000fe2000001141c */
[----:B------:R-:W-:Y:S01]  /*1b30*/  IMAD R18, R22, UR7, R23 ;  /* 0x0000000716127c24 */ /* 0x000fe2000f8e0217 */
[----:B------:R-:W-:Y:S01]  /*1b40*/  BSSY B0, `(.L_x_3647) ;  /* 0x000004f000007945 */ /* 0x000fe20003800000 */
[----:B------:R-:W-:-:S02]  /*1b50*/  VIADD R201, R208, 0x40 ;  /* 0x00000040d0c97836 */ /* 0x000fc40000000000 */
[----:B------:R-:W-:-:S04]  /*1b60*/  IMAD.WIDE R38, R39, 0x40, R28 ;  /* 0x0000004027267825 */ /* 0x000fc800078e021c */
[-C--:B--2---:R-:W-:Y:S02]  /*1b70*/  @!P1 IMAD R14, R5, R8.reuse, RZ ;  /* 0x00000008050e9224 */ /* 0x084fe400078e02ff */
[----:B------:R-:W-:Y:S02]  /*1b80*/  IMAD.SHL.U32 R5, R28, 0x40, RZ ;  /* 0x000000401c057824 */ /* 0x000fe400078e00ff */
[----:B------:R-:W-:-:S03]  /*1b90*/  @!P1 IMAD.WIDE.U32 R24, R19, R8, RZ ;  /* 0x0000000813189225 */ /* 0x000fc600078e00ff */
[----:B------:R-:W-:Y:S01]  /*1ba0*/  LOP3.LUT R5, R5, 0x1c0, RZ, 0xc0, !PT ;  /* 0x000001c005057812 */ /* 0x000fe200078ec0ff */
[C---:B---3--:R-:W-:Y:S01]  /*1bb0*/  @P1 IMAD.WIDE.U32 R30, R206.reuse, R6, RZ ;  /* 0x00000006ce1e1225 */ /* 0x048fe200078e00ff */
[----:B------:R-:W-:Y:S02]  /*1bc0*/  LEA.HI R6, R21, R20, RZ, 0x3 ;  /* 0x0000001415067211 */ /* 0x000fe400078f18ff */
[----:B------:R-:W-:Y:S01]  /*1bd0*/  LOP3.LUT R21, R5, 0x38, R208, 0xf8, !PT ;  /* 0x0000003805157812 */ /* 0x000fe200078ef8d0 */
[----:B------:R-:W-:Y:S01]  /*1be0*/  @!P1 IMAD R9, R19, R9, R14 ;  /* 0x0000000913099224 */ /* 0x000fe200078e020e */
[----:B------:R-:W-:Y:S01]  /*1bf0*/  SHF.R.U32.HI R204, RZ, 0x3, R5 ;  /* 0x00000003ffcc7819 */ /* 0x000fe20000011605 */
[----:B------:R-:W-:Y:S02]  /*1c00*/  @P1 IMAD.MOV.U32 R5, RZ, RZ, R30 ;  /* 0x000000ffff051224 */ /* 0x000fe400078e001e */
[----:B------:R-:W-:Y:S01]  /*1c10*/  @!P1 IMAD.MOV.U32 R5, RZ, RZ, R24 ;  /* 0x000000ffff059224 */ /* 0x000fe200078e0018 */
[----:B------:R-:W-:Y:S01]  /*1c20*/  LOP3.LUT R204, R21, R204, RZ, 0x3c, !PT ;  /* 0x000000cc15cc7212 */ /* 0x000fe200078e3cff */
[----:B------:R-:W-:Y:S01]  /*1c30*/  @P1 IMAD R8, R206, R7, R31 ;  /* 0x00000007ce081224 */ /* 0x000fe200078e021f */
[----:B------:R-:W-:Y:S01]  /*1c40*/  SHF.R.S32.HI R21, RZ, 0x1f, R208 ;  /* 0x0000001fff157819 */ /* 0x000fe200000114d0 */
[----:B------:R-:W-:Y:S01]  /*1c50*/  @!P1 IMAD.IADD R8, R25, 0x1, R9 ;  /* 0x0000000119089824 */ /* 0x000fe200078e0209 */
[----:B------:R-:W-:Y:S01]  /*1c60*/  IADD3 R30, P1, R208, R5, RZ ;  /* 0x00000005d01e7210 */ /* 0x000fe20007f3e0ff */
[----:B------:R-:W-:Y:S01]  /*1c70*/  IMAD.MOV.U32 R5, RZ, RZ, 0x20 ;  /* 0x00000020ff057424 */ /* 0x000fe200078e00ff */
[----:B------:R-:W-:Y:S01]  /*1c80*/  LOP3.LUT R7, R6, 0xfffffff8, RZ, 0xc0, !PT ;  /* 0xfffffff806077812 */ /* 0x000fe200078ec0ff */
[----:B------:R-:W-:Y:S01]  /*1c90*/  VIADD R14, R28, 0x20 ;  /* 0x000000201c0e7836 */ /* 0x000fe20000000000 */
[----:B------:R-:W-:Y:S01]  /*1ca0*/  IADD3 R24, P2, R208, R10, RZ ;  /* 0x0000000ad0187210 */ /* 0x000fe20007f5e0ff */
[----:B------:R-:W-:-:S02]  /*1cb0*/  IMAD.X R31, R21, 0x1, R8, P1 ;  /* 0x00000001151f7824 */ /* 0x000fc400008e0608 */
[----:B------:R-:W2:Y:S01]  /*1cc0*/  LDC.64 R8, c[0x0][0x3c8] ;  /* 0x0000f200ff087b82 */ /* 0x000ea20000000a00 */
[----:B------:R-:W-:Y:S01]  /*1cd0*/  IMAD.IADD R20, R20, 0x1, -R7 ;  /* 0x0000000114147824 */ /* 0x000fe200078e0a07 */
[----:B------:R-:W-:Y:S01]  /*1ce0*/  LEA.HI R7, R86, R135, RZ, 0x6 ;  /* 0x0000008756077211 */ /* 0x000fe200078f30ff */
[----:B------:R-:W-:Y:S01]  /*1cf0*/  IMAD.X R25, R21, 0x1, R0, P2 ;  /* 0x0000000115197824 */ /* 0x000fe200010e0600 */
[----:B------:R-:W-:Y:S01]  /*1d00*/  IADD3 R0, P5, R28, R13, RZ ;  /* 0x0000000d1c007210 */ /* 0x000fe20007fbe0ff */
[----:B------:R-:W-:Y:S01]  /*1d10*/  IMAD.WIDE.U32 R30, R26, UR4, R30 ;  /* 0x000000041a1e7c25 */ /* 0x000fe2000f8e001e */
[----:B------:R-:W-:Y:S01]  /*1d20*/  SHF.L.U32 R7, R7, 0x3, RZ ;  /* 0x0000000307077819 */ /* 0x000fe200000006ff */
[----:B------:R-:W-:Y:S01]  /*1d30*/  UMOV UR4, 0x400 ;  /* 0x0000040000047882 */ /* 0x000fe20000000000 */
[----:B------:R-:W-:Y:S01]  /*1d40*/  R2P PR, R20, 0x6 ;  /* 0x0000000614007804 */ /* 0x000fe20000000000 */
[----:B-1----:R-:W-:Y:S01]  /*1d50*/  ULEA UR4, UR8, UR4, 0x18 ;  /* 0x0000000408047291 */ /* 0x002fe2000f8ec03f */
[----:B------:R-:W-:Y:S01]  /*1d60*/  LOP3.LUT R204, R204, 0xfffffe00, R7, 0xf8, !PT ;  /* 0xfffffe00cccc7812 */ /* 0x000fe200078ef807 */
[----:B------:R-:W-:-:S02]  /*1d70*/  IMAD.MOV.U32 R7, RZ, RZ, 0x10 ;  /* 0x00000010ff077424 */ /* 0x000fc400078e00ff */
[----:B------:R-:W-:Y:S01]  /*1d80*/  IMAD.WIDE.U32 R22, R22, UR6, R24 ;  /* 0x0000000616167c25 */ /* 0x000fe2000f8e0018 */
[----:B------:R-:W-:Y:S02]  /*1d90*/  IADD3.X R24, R29, R11, RZ, P5, !PT ;  /* 0x0000000b1d187210 */ /* 0x000fe40002ffe4ff */
[----:B------:R-:W-:Y:S01]  /*1da0*/  LEA R204, R204, UR4, 0x1 ;  /* 0x00000004cccc7c11 */ /* 0x000fe2000f8e08ff */
[----:B------:R-:W-:Y:S01]  /*1db0*/  VIADD R200, R208, 0x80 ;  /* 0x00000080d0c87836 */ /* 0x000fe20000000000 */
[----:B------:R-:W-:Y:S01]  /*1dc0*/  SEL R7, R7, 0xfffffff0, !P1 ;  /* 0xfffffff007077807 */ /* 0x000fe20004800000 */
[----:B------:R-:W-:Y:S01]  /*1dd0*/  IMAD.IADD R33, R31, 0x1, R33 ;  /* 0x000000011f217824 */ /* 0x000fe200078e0221 */
[----:B------:R-:W-:Y:S01]  /*1de0*/  SEL R5, R5, 0xffffffe0, !P2 ;  /* 0xffffffe005057807 */ /* 0x000fe20005000000 */
[----:B------:R-:W-:Y:S06]  /*1df0*/  @P6 BRA `(.L_x_3648) ;  /* 0x00000000008c6947 */ /* 0x000fec0003800000 */
        /* <DEDUP_REMOVED lines=12> */
[----:B------:R-:W4:Y:S01]  /*1ec0*/  @!P5 LDC.64 R10, c[0x0][0x210] ;  /* 0x00008400ff0adb82 */ /* 0x000f220000000a00 */
[----:B-1----:R-:W-:-:S04]  /*1ed0*/  @!P6 LEA R12, P1, R40, R12, 0x1 ;  /* 0x0000000c280ce211 */ /* 0x002fc800078208ff */
[C---:B------:R-:W-:Y:S02]  /*1ee0*/  @!P6 LEA.HI.X R13, R40.reuse, R13, R16, 0x1, P1 ;  /* 0x0000000d280de211 */ /* 0x040fe400008f0c10 */
[----:B----4-:R-:W-:-:S03]  /*1ef0*/  @!P5 LEA R10, P1, R40, R10, 0x1 ;  /* 0x0000000a280ad211 */ /* 0x010fc600078208ff */
        /* <DEDUP_REMOVED lines=19> */
.L_x_3648:
[----:B------:R-:W-:Y:S05]  /*2030*/  BSYNC B0 ;  /* 0x0000000000007941 */ /* 0x000fea0003800000 */
.L_x_3647:
[----:B------:R-:W-:Y:S01]  /*2040*/  ULDC.64 UR8, c[0x0][0x250] ;  /* 0x0000940000087ab9 */ /* 0x000fe20000000a00 */
[----:B------:R-:W-:Y:S01]  /*2050*/  BSSY B0, `(.L_x_3649) ;  /* 0x000002d000007945 */ /* 0x000fe20003800000 */
[----:B-1-3--:R-:W-:Y:S01]  /*2060*/  IMAD R11, R24, UR8, RZ ;  /* 0x00000008180b7c24 */ /* 0x00afe2000f8e02ff */
[----:B------:R-:W-:Y:S01]  /*2070*/  USHF.L.U64.HI UR10, UR8, 0x4, UR9 ;  /* 0x00000004080a7899 */ /* 0x000fe20008010209 */
[----:B------:R-:W-:Y:S02]  /*2080*/  ISETP.GE.AND P1, PT, R14, R199, PT ;  /* 0x000000c70e00720c */ /* 0x000fe40003f26270 */
[----:B------:R-:W-:Y:S01]  /*2090*/  IADD3 R24, R28, 0x30, RZ ;  /* 0x000000301c187810 */ /* 0x000fe20007ffe0ff */
[----:B------:R-:W-:Y:S01]  /*20a0*/  IMAD R16, R0, UR9, R11 ;  /* 0x0000000900107c24 */ /* 0x000fe2000f8e020b */
        /* <DEDUP_REMOVED lines=12> */
[----:B------:R-:W1:Y:S01]  /*2170*/  @!P6 LDC.64 R12, c[0x0][0x210] ;  /* 0x00008400ff0ceb82 */ /* 0x000e620000000a00 */
[----:B------:R-:W-:Y:S01]  /*2180*/  IMAD R25, R40, UR7, R25 ;  /* 0x0000000728197c24 */ /* 0x000fe2000f8e0219 */
[----:B------:R3:W-:Y:S06]  /*2190*/  @P6 STS.128 [R204+0x800], RZ ;  /* 0x000800ffcc006388 */ /* 0x0007ec0000000c00 */
[----:B------:R-:W4:Y:S01]  /*21a0*/  @!P5 LDC.64 R10, c[0x0][0x210] ;  /* 0x00008400ff0adb82 */ /* 0x000f220000000a00 */
[----:B-1----:R-:W-:Y:S01]  /*21b0*/  @!P6 LEA R40, P4, R42, R12, 0x1 ;  /* 0x0000000c2a28e211 */ /* 0x002fe200078808ff */
[----:B------:R-:W-:-:S05]  /*21c0*/  IMAD.IADD R12, R43, 0x1, R25 ;  /* 0x000000012b0c7824 */ /* 0x000fca00078e0219 */
[C---:B------:R-:W-:Y:S02]  /*21d0*/  @!P6 LEA.HI.X R41, R42.reuse, R13, R12, 0x1, P4 ;  /* 0x0000000d2a29e211 */ /* 0x040fe400020f0c0c */
[----:B----4-:R-:W-:-:S03]  /*21e0*/  @!P5 LEA R10, P4, R42, R10, 0x1 ;  /* 0x0000000a2a0ad211 */ /* 0x010fc600078808ff */
        /* <DEDUP_REMOVED lines=19> */
.L_x_3650:
[----:B------:R-:W-:Y:S05]  /*2320*/  BSYNC B0 ;  /* 0x0000000000007941 */ /* 0x000fea0003800000 */
.L_x_3649:
[----:B------:R-:W-:Y:S01]  /*2330*/  IADD3 R36, P2, R208, R36, RZ ;  /* 0x00000024d0247210 */ /* 0x000fe20007f5e0ff */
[----:B------:R-:W-:Y:S01]  /*2340*/  BSSY B0, `(.L_x_3651) ;  /* 0x000002b000007945 */ /* 0x000fe20003800000 */
[----:B------:R-:W-:Y:S02]  /*2350*/  ISETP.GE.AND P6, PT, R24, R199, PT ;  /* 0x000000c71800720c */ /* 0x000fe40003fc6270 */
[----:B------:R-:W-:Y:S01]  /*2360*/  IADD3.X R37, R21, R34, RZ, P2, !PT ;  /* 0x0000002215257210 */ /* 0x000fe200017fe4ff */
[----:B------:R-:W-:Y:S01]  /*2370*/  IMAD R21, R29, R84, RZ ;  /* 0x000000541d157224 */ /* 0x000fe200078e02ff */
[----:B------:R-:W-:Y:S09]  /*2380*/  @P1 BRA `(.L_x_3652) ;  /* 0x0000000000981947 */ /* 0x000ff20003800000 */
[----:B------:R-:W-:Y:S01]  /*2390*/  ULDC UR5, c[0x0][0x2d0] ;  /* 0x0000b40000057ab9 */ /* 0x000fe20000000800 */
[----:B------:R-:W-:Y:S01]  /*23a0*/  IADD3 R34, P1, R38, 0x20, RZ ;  /* 0x0000002026227810 */ /* 0x000fe20007f3e0ff */
[----:B------:R-:W-:Y:S01]  /*23b0*/  ULDC.64 UR6, c[0x0][0x240] ;  /* 0x0000900000067ab9 */ /* 0x000fe20000000a00 */
[----:B------:R-:W-:Y:S01]  /*23c0*/  ISETP.GE.AND P5, PT, R208, UR5, PT ;  /* 0x00000005d0007c0c */ /* 0x000fe2000bfa6270 */
[----:B---3--:R-:W-:Y:S01]  /*23d0*/  IMAD.MOV.U32 R40, RZ, RZ, R30 ;  /* 0x000000ffff287224 */ /* 0x008fe200078e001e */
[----:B------:R-:W-:Y:S01]  /*23e0*/  ISETP.GE.AND P4, PT, R201, UR5, PT ;  /* 0x00000005c9007c0c */ /* 0x000fe2000bf86270 */
[----:B------:R-:W-:Y:S01]  /*23f0*/  IMAD.X R25, RZ, RZ, R39, P1 ;  /* 0x000000ffff197224 */ /* 0x000fe200008e0627 */
[----:B------:R-:W-:Y:S01]  /*2400*/  ISETP.GE.AND P1, PT, R200, UR5, PT ;  /* 0x00000005c8007c0c */ /* 0x000fe2000bf26270 */
[----:B------:R-:W-:Y:S02]  /*2410*/  IMAD.MOV.U32 R41, RZ, RZ, R33 ;  /* 0x000000ffff297224 */ /* 0x000fe400078e0021 */
[----:B------:R-:W-:-:S02]  /*2420*/  IMAD R25, R25, UR6, RZ ;  /* 0x0000000619197c24 */ /* 0x000fc4000f8e02ff */
[----:B------:R-:W-:-:S04]  /*2430*/  IMAD.WIDE.U32 R40, R34, UR6, R40 ;  /* 0x0000000622287c25 */ /* 0x000fc8000f8e0028 */
[----:B------:R-:W3:Y:S01]  /*2440*/  @!P5 LDC.64 R12, c[0x0][0x210] ;  /* 0x00008400ff0cdb82 */ /* 0x000ee20000000a00 */
[----:B------:R-:W-:Y:S01]  /*2450*/  IMAD R25, R34, UR7, R25 ;  /* 0x0000000722197c24 */ /* 0x000fe2000f8e0219 */
[----:B------:R4:W-:Y:S06]  /*2460*/  @P5 STS.128 [R204+0x1000], RZ ;  /* 0x001000ffcc005388 */ /* 0x0009ec0000000c00 */
[----:B-1----:R-:W1:Y:S01]  /*2470*/  @!P4 LDC.64 R10, c[0x0][0x210] ;  /* 0x00008400ff0acb82 */ /* 0x002e620000000a00 */
[----:B---3--:R-:W-:Y:S01]  /*2480*/  @!P5 LEA R34, P2, R40, R12, 0x1 ;  /* 0x0000000c2822d211 */ /* 0x008fe200078408ff */
        /* <DEDUP_REMOVED lines=16> */
[----:B----4-:R-:W-:-:S04]  /*2590*/  LEA R10, P1, R40, UR6, 0x1 ;  /* 0x00000006280a7c11 */ /* 0x010fc8000f8208ff */
[----:B------:R-:W-:-:S05]  /*25a0*/  LEA.HI.X R11, R40, UR7, R12, 0x1, P1 ;  /* 0x00000007280b7c11 */ /* 0x000fca00088f0c0c */
[----:B------:R-:W-:Y:S01]  /*25b0*/  @!PT LDS RZ, [RZ] ;  /* 0x00000000fffff984 */ /* 0x000fe20000000800 */
[----:B------:R-:W-:Y:S01]  /*25c0*/  @!PT LDS RZ, [RZ] ;  /* 0x00000000fffff984 */ /* 0x000fe20000000800 */
[----:B------:R-:W-:Y:S01]  /*25d0*/  @!PT LDS RZ, [RZ] ;  /* 0x00000000fffff984 */ /* 0x000fe20000000800 */
[----:B------:R1:W-:Y:S04]  /*25e0*/  LDGSTS.E.BYPASS.LTC128B.128 [R204+0x5000], desc[UR12][R10.64+0x100] ;  /* 0x050001000acc7fae */ /* 0x0003e8000b901d4c */
.L_x_3652:
[----:B------:R-:W-:Y:S05]  /*25f0*/  BSYNC B0 ;  /* 0x0000000000007941 */ /* 0x000fea0003800000 */
.L_x_3651:
        /* <DEDUP_REMOVED lines=12> */
[----:B------:R-:W5:Y:S01]  /*26c0*/  @!P5 LDC.64 R12, c[0x0][0x210] ;  /* 0x00008400ff0cdb82 */ /* 0x000f620000000a00 */
[----:B------:R-:W-:Y:S01]  /*26d0*/  IMAD R32, R25, UR7, R32 ;  /* 0x0000000719207c24 */ /* 0x000fe2000f8e0220 */
[----:B------:R2:W-:Y:S03]  /*26e0*/  @P5 STS.128 [R204+0x1800], RZ ;  /* 0x001800ffcc005388 */ /* 0x0005e60000000c00 */
[----:B------:R-:W-:-:S03]  /*26f0*/  IMAD.IADD R32, R31, 0x1, R32 ;  /* 0x000000011f207824 */ /* 0x000fc600078e0220 */
[----:B-1-34-:R-:W1:Y:S01]  /*2700*/  @!P4 LDC.64 R10, c[0x0][0x210] ;  /* 0x00008400ff0acb82 */ /* 0x01ae620000000a00 */
[----:B-----5:R-:W-:-:S04]  /*2710*/  @!P5 LEA R12, P6, R30, R12, 0x1 ;  /* 0x0000000c1e0cd211 */ /* 0x020fc800078c08ff */
        /* <DEDUP_REMOVED lines=13> */
[----:B--2---:R-:W-:Y:S05]  /*27f0*/  @P1 BRA `(.L_x_3654) ;  /* 0x00000000001c1947 */ /* 0x004fea0003800000 */
[----:B------:R-:W-:Y:S02]  /*2800*/  ULDC.64 UR6, c[0x0][0x210] ;  /* 0x0000840000067ab9 */ /* 0x000fe40000000a00 */
[----:B-1----:R-:W-:-:S04]  /*2810*/  LEA R10, P1, R30, UR6, 0x1 ;  /* 0x000000061e0a7c11 */ /* 0x002fc8000f8208ff */
[----:B------:R-:W-:-:S05]  /*2820*/  LEA.HI.X R11, R30, UR7, R32, 0x1, P1 ;  /* 0x000000071e0b7c11 */ /* 0x000fca00088f0c20 */
[----:B------:R-:W-:Y:S01]  /*2830*/  @!PT LDS RZ, [RZ] ;  /* 0x00000000fffff984 */ /* 0x000fe20000000800 */
[----:B------:R-:W-:Y:S01]  /*2840*/  @!PT LDS RZ, [RZ] ;  /* 0x00000000fffff984 */ /* 0x000fe20000000800 */
[----:B------:R-:W-:Y:S01]  /*2850*/  @!PT LDS RZ, [RZ] ;  /* 0x00000000fffff984 */ /* 0x000fe20000000800 */
[----:B------:R1:W-:Y:S04]  /*2860*/  LDGSTS.E.BYPASS.LTC128B.128 [R204+0x5800], desc[UR12][R10.64+0x100] ;  /* 0x058001000acc7fae */ /* 0x0003e8000b901d4c */
.L_x_3654:
[----:B------:R-:W-:Y:S05]  /*2870*/  BSYNC B0 ;  /* 0x0000000000007941 */ /* 0x000fea0003800000 */
.L_x_3653:
[C---:B------:R-:W-:Y:S01]  /*2880*/  ISETP.GE.AND P2, PT, R28.reuse, R17, PT ;  /* 0x000000111c00720c */ /* 0x040fe20003f46270 */
[C---:B------:R-:W-:Y:S01]  /*2890*/  IMAD R21, R28.reuse, R85, R21 ;  /* 0x000000551c157224 */ /* 0x040fe200078e0215 */
[----:B------:R-:W-:Y:S01]  /*28a0*/  BSSY B0, `(.L_x_3655) ;  /* 0x0000025000007945 */ /* 0x000fe20003800000 */
[----:B------:R-:W-:Y:S01]  /*28b0*/  IMAD.WIDE.U32 R36, R28, R84, R36 ;  /* 0x000000541c247225 */ /* 0x000fe200078e0024 */
[----:B------:R-:W-:Y:S02]  /*28c0*/  ISETP.GE.AND P1, PT, R14, R17, PT ;  /* 0x000000110e00720c */ /* 0x000fe40003f26270 */
[C---:B------:R-:W-:Y:S01]  /*28d0*/  SHF.L.U64.HI R202, R84.reuse, 0x4, R85 ;  /* 0x0000000454ca7819 */ /* 0x040fe20000010255 */
[----:B------:R-:W-:Y:S01]  /*28e0*/  IMAD.SHL.U32 R203, R84, 0x10, RZ ;  /* 0x0000001054cb7824 */ /* 0x000fe200078e00ff */
[----:B------:R-:W-:Y:S01]  /*28f0*/  IADD3 R144, R37, R21, RZ ;  /* 0x0000001525907210 */ /* 0x000fe20007ffe0ff */
[----:B------:R-:W-:-:S04]  /*2900*/  IMAD.MOV.U32 R145, RZ, RZ, R36 ;  /* 0x000000ffff917224 */ /* 0x000fc800078e0024 */
[----:B------:R-:W-:Y:S05]  /*2910*/  @P2 BRA `(.L_x_3656) ;  /* 0x0000000000742947 */ /* 0x000fea0003800000 */
[----:B------:R-:W-:Y:S02]  /*2920*/  ULDC UR5, c[0x0][0x2d0] ;  /* 0x0000b40000057ab9 */ /* 0x000fe40000000800 */
[----:B------:R-:W-:Y:S02]  /*2930*/  ISETP.GE.AND P6, PT, R208, UR5, PT ;  /* 0x00000005d0007c0c */ /* 0x000fe4000bfc6270 */
[----:B------:R-:W-:Y:S02]  /*2940*/  ISETP.GE.AND P5, PT, R201, UR5, PT ;  /* 0x00000005c9007c0c */ /* 0x000fe4000bfa6270 */
[----:B------:R-:W-:-:S09]  /*2950*/  ISETP.GE.AND P2, PT, R200, UR5, PT ;  /* 0x00000005c8007c0c */ /* 0x000fd2000bf46270 */
[----:B-1----:R-:W1:Y:S01]  /*2960*/  @!P6 LDC.64 R12, c[0x0][0x218] ;  /* 0x00008600ff0ceb82 */ /* 0x002e620000000a00 */
        /* <DEDUP_REMOVED lines=24> */
.L_x_3656:
[----:B------:R-:W-:Y:S05]  /*2af0*/  BSYNC B0 ;  /* 0x0000000000007941 */ /* 0x000fea0003800000 */
.L_x_3655:
        /* <DEDUP_REMOVED lines=33> */
.L_x_3658:
[----:B------:R-:W-:Y:S05]  /*2d10*/  BSYNC B0 ;  /* 0x0000000000007941 */ /* 0x000fea0003800000 */
.L_x_3657:
[----:B------:R-:W-:Y:S01]  /*2d20*/  SHF.R.S32.HI R30, RZ, 0x4, R15 ;  /* 0x00000004ff1e7819 */ /* 0x000fe2000001140f */
[----:B------:R-:W-:Y:S01]  /*2d30*/  BSSY B0, `(.L_x_3659) ;  /* 0x0000024000007945 */ /* 0x000fe20003800000 */
[----:B------:R-:W-:Y:S01]  /*2d40*/  ISETP.GE.AND P5, PT, R14, R17, PT ;  /* 0x000000110e00720c */ /* 0x000fe20003fa6270 */
[----:B------:R-:W-:Y:S01]  /*2d50*/  IMAD.SHL.U32 R21, R2, 0x40, RZ ;  /* 0x0000004002157824 */ /* 0x000fe200078e00ff */
[----:B------:R-:W-:Y:S01]  /*2d60*/  LEA.HI R25, R15, R30, RZ, 0x1 ;  /* 0x0000001e0f197211 */ /* 0x000fe200078f08ff */
[----:B------:R-:W-:Y:S10]  /*2d70*/  @P1 BRA `(.L_x_3660) ;  /* 0x00000000007c1947 */ /* 0x000ff40003800000 */
[----:B------:R-:W-:Y:S01]  /*2d80*/  ULDC UR5, c[0x0][0x2d0] ;  /* 0x0000b40000057ab9 */ /* 0x000fe20000000800 */
[----:B------:R-:W-:Y:S02]  /*2d90*/  LEA R15, P2, R84, R145, 0x5 ;  /* 0x00000091540f7211 */ /* 0x000fe400078428ff */
[----:B------:R-:W-:Y:S02]  /*2da0*/  ISETP.GE.AND P4, PT, R208, UR5, PT ;  /* 0x00000005d0007c0c */ /* 0x000fe4000bf86270 */
[----:B------:R-:W-:Y:S02]  /*2db0*/  ISETP.GE.AND P3, PT, R201, UR5, PT ;  /* 0x00000005c9007c0c */ /* 0x000fe4000bf66270 */
[----:B------:R-:W-:Y:S02]  /*2dc0*/  ISETP.GE.AND P1, PT, R200, UR5, PT ;  /* 0x00000005c8007c0c */ /* 0x000fe4000bf26270 */
[----:B------:R-:W-:-:S07]  /*2dd0*/  LEA.HI.X R14, R84, R144, R85, 0x5, P2 ;  /* 0x00000090540e7211 */ /* 0x000fce00010f2c55 */
        /* <DEDUP_REMOVED lines=25> */
.L_x_3660:
[----:B------:R-:W-:Y:S05]  /*2f70*/  BSYNC B0 ;  /* 0x0000000000007941 */ /* 0x000fea0003800000 */
.L_x_3659:
[-C--:B------:R-:W-:Y:S01]  /*2f80*/  ISETP.GE.AND P1, PT, R24, R17.reuse, PT ;  /* 0x000000111800720c */ /* 0x080fe20003f26270 */
[C---:B------:R-:W-:Y:S01]  /*2f90*/  IMAD.SHL.U32 R32, R28.reuse, 0x8, RZ ;  /* 0x000000081c207824 */ /* 0x040fe200078e00ff */
[----:B------:R-:W-:Y:S01]  /*2fa0*/  LOP3.LUT R21, R21, 0x1c0, RZ, 0xc0, !PT ;  /* 0x000001c015157812 */ /* 0x000fe200078ec0ff */
[----:B------:R-:W-:Y:S01]  /*2fb0*/  BSSY B0, `(.L_x_3661) ;  /* 0x0000027000007945 */ /* 0x000fe20003800000 */
[----:B------:R-:W-:Y:S02]  /*2fc0*/  ISETP.GE.AND P6, PT, R28, R17, PT ;  /* 0x000000111c00720c */ /* 0x000fe40003fc6270 */
[----:B------:R-:W-:Y:S02]  /*2fd0*/  LOP3.LUT R32, R21, 0x8, R32, 0xf8, !PT ;  /* 0x0000000815207812 */ /* 0x000fe400078ef820 */
[----:B------:R-:W-:Y:S02]  /*2fe0*/  LOP3.LUT R25, R25, 0xfffffffe, RZ, 0xc0, !PT ;  /* 0xfffffffe19197812 */ /* 0x000fe400078ec0ff */
[----:B------:R-:W-:-:S03]  /*2ff0*/  SHF.R.U32.HI R21, RZ, 0x3, R21 ;  /* 0x00000003ff157819 */ /* 0x000fc60000011615 */
[----:B------:R-:W-:Y:S05]  /*3000*/  @P1 BRA `(.L_x_3662) ;  /* 0x0000000000841947 */ /* 0x000fea0003800000 */
[----:B------:R-:W-:Y:S01]  /*3010*/  ULDC UR5, c[0x0][0x2d0] ;  /* 0x0000b40000057ab9 */ /* 0x000fe20000000800 */
[----:B----4-:R-:W-:Y:S01]  /*3020*/  IMAD.MOV.U32 R34, RZ, RZ, R145 ;  /* 0x000000ffff227224 */ /* 0x010fe200078e0091 */
[----:B------:R-:W-:Y:S01]  /*3030*/  ISETP.GE.AND P4, PT, R208, UR5, PT ;  /* 0x00000005d0007c0c */ /* 0x000fe2000bf86270 */
[----:B------:R-:W-:Y:S01]  /*3040*/  IMAD.MOV.U32 R35, RZ, RZ, R144 ;  /* 0x000000ffff237224 */ /* 0x000fe200078e0090 */
[----:B------:R-:W-:Y:S01]  /*3050*/  ISETP.GE.AND P3, PT, R201, UR5, PT ;  /* 0x00000005c9007c0c */ /* 0x000fe2000bf66270 */
[----:B------:R-:W-:Y:S01]  /*3060*/  IMAD R28, R85, 0x30, RZ ;  /* 0x00000030551c7824 */ /* 0x000fe200078e02ff */
[----:B------:R-:W-:Y:S01]  /*3070*/  ISETP.GE.AND P2, PT, R200, UR5, PT ;  /* 0x00000005c8007c0c */ /* 0x000fe2000bf46270 */
[----:B------:R-:W-:-:S04]  /*3080*/  IMAD.WIDE.U32 R34, R84, 0x30, R34 ;  /* 0x0000003054227825 */ /* 0x000fc800078e0022 */
[----:B------:R-:W-:-:S04]  /*3090*/  IMAD.IADD R28, R35, 0x1, R28 ;  /* 0x00000001231c7824 */ /* 0x000fc800078e021c */
[----:B------:R-:W4:Y:S01]  /*30a0*/  @!P4 LDC.64 R14, c[0x0][0x218] ;  /* 0x00008600ff0ecb82 */ /* 0x000f220000000a00 */
[----:B------:R2:W-:Y:S07]  /*30b0*/  @P4 STS.128 [R204+0x7800], RZ ;  /* 0x007800ffcc004388 */ /* 0x0005ee0000000c00 */
[----:B-1----:R-:W1:Y:S08]  /*30c0*/  @!P3 LDC.64 R12, c[0x0][0x218] ;  /* 0x00008600ff0cbb82 */ /* 0x002e700000000a00 */
[----:B---3--:R-:W3:Y:S01]  /*30d0*/  @!P2 LDC.64 R10, c[0x0][0x218] ;  /* 0x00008600ff0aab82 */ /* 0x008ee20000000a00 */
[----:B----4-:R-:W-:-:S04]  /*30e0*/  @!P4 LEA R14, P1, R34, R14, 0x1 ;  /* 0x0000000e220ec211 */ /* 0x010fc800078208ff */
[C---:B------:R-:W-:Y:S02]  /*30f0*/  @!P4 LEA.HI.X R15, R34.reuse, R15, R28, 0x1, P1 ;  /* 0x0000000f220fc211 */ /* 0x040fe400008f0c1c */
[----:B-1----:R-:W-:-:S03]  /*3100*/  @!P3 LEA R12, P1, R34, R12, 0x1 ;  /* 0x0000000c220cb211 */ /* 0x002fc600078208ff */
[----:B------:R-:W-:Y:S01]  /*3110*/  @!PT LDS RZ, [RZ] ;  /* 0x00000000fffff984 */ /* 0x000fe20000000800 */
[----:B------:R-:W-:Y:S01]  /*3120*/  @!PT LDS RZ, [RZ] ;  /* 0x00000000fffff984 */ /* 0x000fe20000000800 */
[----:B------:R-:W-:Y:S01]  /*3130*/  @!PT LDS RZ, [RZ] ;  /* 0x00000000fffff984 */ /* 0x000fe20000000800 */
[----:B------:R1:W-:Y:S01]  /*3140*/  @!P4 LDGSTS.E.BYPASS.LTC128B.128 [R204+0x7800], desc[UR12][R14.64] ;  /* 0x078000000ecccfae */ /* 0x0003e2000b901d4c */
[----:B------:R-:W-:-:S03]  /*3150*/  @!P3 LEA.HI.X R13, R34, R13, R28, 0x1, P1 ;  /* 0x0000000d220db211 */ /* 0x000fc600008f0c1c */
[----:B------:R1:W-:Y:S01]  /*3160*/  @P3 STS.128 [R204+0x9800], RZ ;  /* 0x009800ffcc003388 */ /* 0x0003e20000000c00 */
        /* <DEDUP_REMOVED lines=10> */
[----:B--2---:R1:W-:Y:S02]  /*3210*/  @!P2 LDGSTS.E.BYPASS.LTC128B.128 [R204+0xb800], desc[UR12][R10.64+0x100] ;  /* 0x0b8001000accafae */ /* 0x0043e4000b901d4c */
.L_x_3662:
[----:B------:R-:W-:Y:S05]  /*3220*/  BSYNC B0 ;  /* 0x0000000000007941 */ /* 0x000fea0003800000 */
.L_x_3661:
[----:B------:R-:W0:Y:S01]  /*3230*/  LDGDEPBAR ;  /* 0x00000000000079af */ /* 0x000e220000000000 */
[----:B-1-34-:R-:W-:Y:S01]  /*3240*/  SHF.R.S32.HI R10, RZ, 0x1f, R19 ;  /* 0x0000001fff0a7819 */ /* 0x01afe20000011413 */
[----:B------:R-:W-:Y:S01]  /*3250*/  ULDC.64 UR6, c[0x0][0x3d0] ;  /* 0x0000f40000067ab9 */ /* 0x000fe20000000a00 */
[----:B------:R-:W-:Y:S01]  /*3260*/  IMAD.IADD R25, R30, 0x1, -R25 ;  /* 0x000000011e197824 */ /* 0x000fe200078e0a19 */
[----:B------:R-:W-:Y:S01]  /*3270*/  LEA.HI R86, R86, R135, RZ, 0x5 ;  /* 0x0000008756567211 */ /* 0x000fe200078f28ff */
[----:B------:R-:W-:Y:S01]  /*3280*/  IMAD.SHL.U32 R20, R20, 0x40, RZ ;  /* 0x0000004014147824 */ /* 0x000fe200078e00ff */
[----:B------:R-:W-:Y:S01]  /*3290*/  LOP3.LUT R32, R32, R21, RZ, 0x3c, !PT ;  /* 0x0000001520207212 */ /* 0x000fe200078e3cff */
[----:B------:R-:W-:Y:S01]  /*32a0*/  IMAD R10, R10, UR6, RZ ;  /* 0x000000060a0a7c24 */ /* 0x000fe2000f8e02ff */
[----:B------:R-:W-:Y:S01]  /*32b0*/  ISETP.GE.AND P1, PT, R24, R17, PT ;  /* 0x000000111800720c */ /* 0x000fe20003f26270 */
[----:B------:R-:W-:Y:S01]  /*32c0*/  IMAD.SHL.U32 R11, R25, 0x8, RZ ;  /* 0x00000008190b7824 */ /* 0x000fe200078e00ff */
[----:B------:R-:W-:Y:S01]  /*32d0*/  LOP3.LUT R20, R20, 0x1c0, RZ, 0xc0, !PT ;  /* 0x000001c014147812 */ /* 0x000fe200078ec0ff */
[----:B------:R-:W-:Y:S01]  /*32e0*/  IMAD.WIDE.U32 R26, R19, UR6, R26 ;  /* 0x00000006131a7c25 */ /* 0x000fe2000f8e001a */
[----:B------:R-:W-:-:S02]  /*32f0*/  ULDC UR5, c[0x0][0x2e8] ;  /* 0x0000ba0000057ab9 */ /* 0x000fc40000000800 */
[----:B------:R-:W-:Y:S01]  /*3300*/  LOP3.LUT R11, R20, 0x8, R11, 0xf8, !PT ;  /* 0x00000008140b7812 */ /* 0x000fe200078ef80b */
[----:B------:R-:W-:Y:S01]  /*3310*/  IMAD R10, R19, UR7, R10 ;  /* 0x00000007130a7c24 */ /* 0x000fe2000f8e020a */
[----:B------:R-:W-:Y:S01]  /*3320*/  SHF.R.U32.HI R20, RZ, 0x3, R20 ;  /* 0x00000003ff147819 */ /* 0x000fe20000011614 */
[----:B------:R-:W-:Y:S01]  /*3330*/  IMAD.IADD R23, R23, 0x1, R18 ;  /* 0x0000000117177824 */ /* 0x000fe200078e0212 */
[----:B--2---:R-:W-:Y:S01]  /*3340*/  LEA R8, P2, R26, R8, 0x2 ;  /* 0x000000081a087211 */ /* 0x004fe200078410ff */
[----:B------:R-:W-:Y:S01]  /*3350*/  IMAD.IADD R10, R27, 0x1, R10 ;  /* 0x000000011b0a7824 */ /* 0x000fe200078e020a */
[----:B------:R-:W-:Y:S01]  /*3360*/  LOP3.LUT R11, R11, R20, RZ, 0x3c, !PT ;  /* 0x000000140b0b7212 */ /* 0x000fe200078e3cff */
[----:B------:R-:W-:Y:S01]  /*3370*/  IMAD.SHL.U32 R6, R6, 0x40, RZ ;  /* 0x0000004006067824 */ /* 0x000fe200078e00ff */
[----:B------:R-:W-:-:S04]  /*3380*/  DEPBAR.LE SB0, 0x0 ;  /* 0x000080000000791a */ /* 0x000fc80000000000 */
[----:B------:R-:W-:Y:S01]  /*3390*/  LEA.HI.X R9, R26, R9, R10, 0x2, P2 ;  /* 0x000000091a097211 */ /* 0x000fe200010f140a */
[----:B------:R-:W-:Y:S01]  /*33a0*/  IMAD.WIDE.U32 R22, R0, UR8, R22 ;  /* 0x0000000800167c25 */ /* 0x000fe2000f8e0016 */
[----:B------:R-:W-:Y:S01]  /*33b0*/  LOP3.LUT R0, R11, 0xfffffe00, R6, 0xf8, !PT ;  /* 0xfffffe000b007812 */ /* 0x000fe200078ef806 */
[----:B------:R-:W-:Y:S02]  /*33c0*/  ULDC.64 UR6, c[0x0][0x220] ;  /* 0x0000880000067ab9 */ /* 0x000fe40000000a00 */
[----:B------:R1:W5:Y:S01]  /*33d0*/  LDG.E R6, desc[UR12][R8.64] ;  /* 0x0000000c08067981 */ /* 0x000362000c1e1900 */
[----:B------:R-:W-:Y:S01]  /*33e0*/  SHF.R.S32.HI R87, RZ, 0x5, R86 ;  /* 0x00000005ff577819 */ /* 0x000fe20000011456 */
[----:B------:R-:W-:Y:S01]  /*33f0*/  IMAD R197, R25, 0x200, R32 ;  /* 0x0000020019c57824 */ /* 0x000fe200078e0220 */
[----:B------:R-:W-:Y:S01]  /*3400*/  BAR.SYNC.DEFER_BLOCKING 0x0 ;  /* 0x0000000000007b1d */ /* 0x000fe20000010000 */
[----:B------:R-:W-:Y:S01]  /*3410*/  IMAD.IADD R17, R23, 0x1, R16 ;  /* 0x0000000117117824 */ /* 0x000fe200078e0210 */
[----:B------:R-:W-:Y:S01]  /*3420*/  LEA R218, P2, R22, UR6, 0x1 ;  /* 0x0000000616da7c11 */ /* 0x000fe2000f8408ff */
[----:B------:R-:W-:Y:S01]  /*3430*/  IMAD R198, R87, 0x400, R0 ;  /* 0x0000040057c67824 */ /* 0x000fe200078e0200 */
[----:B------:R-:W-:-:S02]  /*3440*/  USHF.L.U32 UR11, UR8, 0x4, URZ ;  /* 0x00000004080b7899 */ /* 0x000fc4000800063f */
[----:B------:R-:W2:Y:S01]  /*3450*/  MUFU.RCP R89, UR5 ;  /* 0x0000000500597d08 */ /* 0x000ea20008001000 */
[----:B------:R-:W-:Y:S01]  /*3460*/  BSSY B0, `(.L_x_3663) ;  /* 0x000001f000007945 */ /* 0x000fe20003800000 */
[----:B------:R1:W-:Y:S04]  /*3470*/  @P6 STS.128 [R204+0xc000], RZ ;  /* 0x00c000ffcc006388 */ /* 0x0003e80000000c00 */
[----:B------:R1:W-:Y:S04]  /*3480*/  @P6 STS.128 [R204+0xe000], RZ ;  /* 0x00e000ffcc006388 */ /* 0x0003e80000000c00 */
[----:B------:R1:W-:Y:S01]  /*3490*/  @P6 STS.128 [R204+0x10000], RZ ;  /* 0x010000ffcc006388 */ /* 0x0003e20000000c00 */
[----:B------:R-:W-:-:S02]  /*34a0*/  LEA R197, R197, UR4, 0x1 ;  /* 0x00000004c5c57c11 */ /* 0x000fc4000f8e08ff */
[----:B------:R-:W-:Y:S02]  /*34b0*/  LEA.HI.X R221, R22, UR7, R17, 0x1, P2 ;  /* 0x0000000716dd7c11 */ /* 0x000fe400090f0c11 */
[----:B------:R-:W-:Y:S01]  /*34c0*/  LEA R198, R198, UR4, 0x1 ;  /* 0x00000004c6c67c11 */ /* 0x000fe2000f8e08ff */
[----:B------:R-:W-:Y:S06]  /*34d0*/  @P6 BRA `(.L_x_3664) ;  /* 0x00000000005c6947 */ /* 0x000fec0003800000 */
        /* <DEDUP_REMOVED lines=18> */
[----:B---3--:R-:W-:-:S05]  /*3600*/  MOV R219, R221 ;  /* 0x000000dd00db7202 */ /* 0x008fca0000000f00 */
[----:B------:R-:W-:Y:S01]  /*3610*/  @!PT LDS RZ, [RZ] ;  /* 0x00000000fffff984 */ /* 0x000fe20000000800 */
[----:B------:R-:W-:Y:S01]  /*3620*/  @!PT LDS RZ, [RZ] ;  /* 0x00000000fffff984 */ /* 0x000fe20000000800 */
[----:B------:R-:W-:Y:S01]  /*3630*/  @!PT LDS RZ, [RZ] ;  /* 0x00000000fffff984 */ /* 0x000fe20000000800 */
[----:B------:R4:W-:Y:S02]  /*3640*/  LDGSTS.E.BYPASS.LTC128B.128 [R204+0x10000], desc[UR12][R218.64+0x100] ;  /* 0x10000100dacc7fae */ /* 0x0009e4000b901d4c */
.L_x_3664:
[----:B------:R-:W-:Y:S05]  /*3650*/  BSYNC B0 ;  /* 0x0000000000007941 */ /* 0x000fea0003800000 */
.L_x_3663:
[----:B------:R1:W-:Y:S01]  /*3660*/  @P0 STS.128 [R204+0xc800], RZ ;  /* 0x00c800ffcc000388 */ /* 0x0003e20000000c00 */
[----:B------:R-:W-:Y:S03]  /*3670*/  BSSY B0, `(.L_x_3665) ;  /* 0x0000023000007945 */ /* 0x000fe60003800000 */
[----:B------:R1:W-:Y:S04]  /*3680*/  @P0 STS.128 [R204+0xe800], RZ ;  /* 0x00e800ffcc000388 */ /* 0x0003e80000000c00 */
[----:B------:R1:W-:Y:S01]  /*3690*/  @P0 STS.128 [R204+0x10800], RZ ;  /* 0x010800ffcc000388 */ /* 0x0003e20000000c00 */
[----:B------:R-:W-:Y:S05]  /*36a0*/  @P0 BRA `(.L_x_3666) ;  /* 0x00000000007c0947 */ /* 0x000fea0003800000 */
[----:B------:R-:W-:Y:S01]  /*36b0*/  ULDC UR5, c[0x0][0x2d0] ;  /* 0x0000b40000057ab9 */ /* 0x000fe20000000800 */
[----:B------:R-:W-:Y:S01]  /*36c0*/  IMAD.U32 R11, RZ, RZ, UR11 ;  /* 0x0000000bff0b7e24 */ /* 0x000fe2000f8e00ff */
[----:B------:R-:W-:Y:S01]  /*36d0*/  ISETP.GE.AND P3, PT, R208, UR5, PT ;  /* 0x00000005d0007c0c */ /* 0x000fe2000bf66270 */
[----:B-1----:R-:W-:Y:S01]  /*36e0*/  IMAD.U32 R9, RZ, RZ, UR11 ;  /* 0x0000000bff097e24 */ /* 0x002fe2000f8e00ff */
[----:B------:R-:W-:Y:S01]  /*36f0*/  ISETP.GE.AND P2, PT, R201, UR5, PT ;  /* 0x00000005c9007c0c */ /* 0x000fe2000bf46270 */
[----:B------:R-:W-:Y:S01]  /*3700*/  IMAD.U32 R8, RZ, RZ, UR10 ;  /* 0x0000000aff087e24 */ /* 0x000fe2000f8e00ff */
[----:B------:R-:W-:-:S09]  /*3710*/  IADD3 R10, P4, R22, UR11, RZ ;  /* 0x0000000b160a7c10 */ /* 0x000fd2000ff9e0ff */
[----:B------:R-:W-:Y:S01]  /*3720*/  @!P3 LEA R12, P0, R11, R218, 0x1 ;  /* 0x000000da0b0cb211 */ /* 0x000fe200078008ff */
[----:B------:R1:W-:Y:S03]  /*3730*/  @P3 STS.128 [R204+0xc800], RZ ;  /* 0x00c800ffcc003388 */ /* 0x0003e60000000c00 */
[----:B------:R-:W-:Y:S02]  /*3740*/  @!P3 LEA.HI.X R13, R9, R221, R8, 0x1, P0 ;  /* 0x000000dd090db211 */ /* 0x000fe400000f0c08 */
[----:B------:R-:W-:Y:S02]  /*3750*/  ISETP.GE.AND P0, PT, R200, UR5, PT ;  /* 0x00000005c8007c0c */ /* 0x000fe4000bf06270 */
[----:B------:R-:W-:Y:S01]  /*3760*/  IADD3.X R9, R17, UR10, RZ, P4, !PT ;  /* 0x0000000a11097c10 */ /* 0x000fe2000a7fe4ff */
[----:B------:R-:W-:Y:S01]  /*3770*/  @!PT LDS RZ, [RZ] ;  /* 0x00000000fffff984 */ /* 0x000fe20000000800 */
[----:B------:R-:W-:Y:S01]  /*3780*/  @!PT LDS RZ, [RZ] ;  /* 0x00000000fffff984 */ /* 0x000fe20000000800 */
[----:B------:R-:W-:Y:S01]  /*3790*/  @!PT LDS RZ, [RZ] ;  /* 0x00000000fffff984 */ /* 0x000fe20000000800 */
[----:B------:R1:W-:Y:S01]  /*37a0*/  @!P3 LDGSTS.E.BYPASS.LTC128B.128 [R204+0xc800], desc[UR12][R12.64] ;  /* 0x0c8000000cccbfae */ /* 0x0003e2000b901d4c */
[----:B------:R-:W-:-:S03]  /*37b0*/  @!P2 LEA R14, P4, R10, UR6, 0x1 ;  /* 0x000000060a0eac11 */ /* 0x000fc6000f8808ff */
[----:B------:R1:W-:Y:S01]  /*37c0*/  @P2 STS.128 [R204+0xe800], RZ ;  /* 0x00e800ffcc002388 */ /* 0x0003e20000000c00 */
[----:B------:R-:W-:-:S05]  /*37d0*/  @!P2 LEA.HI.X R15, R10, UR7, R9, 0x1, P4 ;  /* 0x000000070a0fac11 */ /* 0x000fca000a0f0c09 */
[----:B------:R-:W-:Y:S01]  /*37e0*/  @!PT LDS RZ, [RZ] ;  /* 0x00000000fffff984 */ /* 0x000fe20000000800 */
[----:B------:R-:W-:Y:S01]  /*37f0*/  @!PT LDS RZ, [RZ] ;  /* 0x00000000fffff984 */ /* 0x000fe20000000800 */
[----:B------:R-:W-:Y:S01]  /*3800*/  @!PT LDS RZ, [RZ] ;  /* 0x00000000fffff984 */ /* 0x000fe20000000800 */
[----:B------:R1:W-:Y:S04]  /*3810*/  @!P2 LDGSTS.E.BYPASS.LTC128B.128 [R204+0xe800], desc[UR12][R14.64+0x80] ;  /* 0x0e8000800eccafae */ /* 0x0003e8000b901d4c */
[----:B------:R1:W-:Y:S01]  /*3820*/  @P0 STS.128 [R204+0x10800], RZ ;  /* 0x010800ffcc000388 */ /* 0x0003e20000000c00 */
[----:B------:R-:W-:Y:S05]  /*3830*/  @P0 BRA `(.L_x_3666) ;  /* 0x0000000000180947 */ /* 0x000fea0003800000 */
[----:B------:R-:W-:-:S04]  /*3840*/  LEA R8, P0, R10, UR6, 0x1 ;  /* 0x000000060a087c11 */ /* 0x000fc8000f8008ff */
[----:B------:R-:W-:-:S05]  /*3850*/  LEA.HI.X R9, R10, UR7, R9, 0x1, P0 ;  /* 0x000000070a097c11 */ /* 0x000fca00080f0c09 */
[----:B------:R-:W-:Y:S01]  /*3860*/  @!PT LDS RZ, [RZ] ;  /* 0x00000000fffff984 */ /* 0x000fe20000000800 */
[----:B------:R-:W-:Y:S01]  /*3870*/  @!PT LDS RZ, [RZ] ;  /* 0x00000000fffff984 */ /* 0x000fe20000000800 */
[----:B------:R-:W-:Y:S01]  /*3880*/  @!PT LDS RZ, [RZ] ;  /* 0x00000000fffff984 */ /* 0x000fe20000000800 */
[----:B------:R1:W-:Y:S04]  /*3890*/  LDGSTS.E.BYPASS.LTC128B.128 [R204+0x10800], desc[UR12][R8.64+0x100] ;  /* 0x1080010008cc7fae */ /* 0x0003e8000b901d4c */
.L_x_3666:
[----:B------:R-:W-:Y:S05]  /*38a0*/  BSYNC B0 ;  /* 0x0000000000007941 */ /* 0x000fea0003800000 */
.L_x_3665:
[----:B------:R1:W-:Y:S01]  /*38b0*/  @P5 STS.128 [R204+0xd000], RZ ;  /* 0x00d000ffcc005388 */ /* 0x0003e20000000c00 */
[----:B------:R-:W-:Y:S03]  /*38c0*/  BSSY B0, `(.L_x_3667) ;  /* 0x0000024000007945 */ /* 0x000fe60003800000 */
[----:B------:R1:W-:Y:S04]  /*38d0*/  @P5 STS.128 [R204+0xf000], RZ ;  /* 0x00f000ffcc005388 */ /* 0x0003e80000000c00 */
[----:B------:R1:W-:Y:S01]  /*38e0*/  @P5 STS.128 [R204+0x11000], RZ ;  /* 0x011000ffcc005388 */ /* 0x0003e20000000c00 */
[----:B------:R-:W-:Y:S05]  /*38f0*/  @P5 BRA `(.L_x_3668) ;  /* 0x0000000000805947 */ /* 0x000fea0003800000 */
[----:B------:R-:W-:Y:S01]  /*3900*/  ULDC UR5, c[0x0][0x2d0] ;  /* 0x0000b40000057ab9 */ /* 0x000fe20000000800 */
[----:B------:R-:W-:Y:S01]  /*3910*/  USHF.L.U32 UR15, UR8, 0x5, URZ ;  /* 0x00000005080f7899 */ /* 0x000fe2000800063f */
[----:B------:R-:W-:Y:S01]  /*3920*/  ISETP.GE.AND P3, PT, R208, UR5, PT ;  /* 0x00000005d0007c0c */ /* 0x000fe2000bf66270 */
[----:B------:R-:W-:Y:S01]  /*3930*/  USHF.L.U64.HI UR14, UR8, 0x5, UR9 ;  /* 0x00000005080e7899 */ /* 0x000fe20008010209 */
[----:B------:R-:W-:Y:S02]  /*3940*/  ISETP.GE.AND P2, PT, R201, UR5, PT ;  /* 0x00000005c9007c0c */ /* 0x000fe4000bf46270 */
[----:B------:R-:W-:Y:S01]  /*3950*/  ISETP.GE.AND P0, PT, R200, UR5, PT ;  /* 0x00000005c8007c0c */ /* 0x000fe2000bf06270 */
[----:B-1----:R-:W-:Y:S01]  /*3960*/  IMAD.U32 R9, RZ, RZ, UR15 ;  /* 0x0000000fff097e24 */ /* 0x002fe2000f8e00ff */
[----:B------:R-:W-:Y:S01]  /*3970*/  IADD3 R11, P4, R22, UR15, RZ ;  /* 0x0000000f160b7c10 */ /* 0x000fe2000ff9e0ff */
[----:B------:R-:W-:-:S03]  /*3980*/  IMAD.U32 R8, RZ, RZ, UR14 ;  /* 0x0000000eff087e24 */ /* 0x000fc6000f8e00ff */
[----:B------:R-:W-:-:S03]  /*3990*/  IADD3.X R10, R17, UR14, RZ, P4, !PT ;  /* 0x0000000e110a7c10 */ /* 0x000fc6000a7fe4ff */
[----:B------:R-:W-:Y:S01]  /*39a0*/  @!P3 LEA R14, P5, R9, R218, 0x1 ;  /* 0x000000da090eb211 */ /* 0x000fe200078a08ff */
[----:B------:R1:W-:Y:S01]  /*39b0*/  @P3 STS.128 [R204+0xd000], RZ ;  /* 0x00d000ffcc003388 */ /* 0x0003e20000000c00 */
[----:B------:R-:W-:Y:S02]  /*39c0*/  @!P2 LEA R12, P4, R11, UR6, 0x1 ;  /* 0x000000060b0cac11 */ /* 0x000fe4000f8808ff */
[----:B------:R-:W-:Y:S02]  /*39d0*/  @!P3 LEA.HI.X R15, R9, R221, R8, 0x1, P5 ;  /* 0x000000dd090fb211 */ /* 0x000fe400028f0c08 */
[----:B------:R-:W-:-:S03]  /*39e0*/  @!P2 LEA.HI.X R13, R11, UR7, R10, 0x1, P4 ;  /* 0x000000070b0dac11 */ /* 0x000fc6000a0f0c0a */
        /* <DEDUP_REMOVED lines=17> */
.L_x_3668:
[----:B------:R-:W-:Y:S05]  /*3b00*/  BSYNC B0 ;  /* 0x0000000000007941 */ /* 0x000fea0003800000 */
.L_x_3667:
[----:B------:R1:W-:Y:S01]  /*3b10*/  @P1 STS.128 [R204+0xd800], RZ ;  /* 0x00d800ffcc001388 */ /* 0x0003e20000000c00 */
[----:B------:R-:W-:Y:S03]  /*3b20*/  BSSY B0, `(.L_x_3669) ;  /* 0x0000027000007945 */ /* 0x000fe60003800000 */
[----:B------:R1:W-:Y:S04]  /*3b30*/  @P1 STS.128 [R204+0xf800], RZ ;  /* 0x00f800ffcc001388 */ /* 0x0003e80000000c00 */
[----:B------:R1:W-:Y:S01]  /*3b40*/  @P1 STS.128 [R204+0x11800], RZ ;  /* 0x011800ffcc001388 */ /* 0x0003e20000000c00 */
[----:B------:R-:W-:Y:S05]  /*3b50*/  @P1 BRA `(.L_x_3670) ;  /* 0x00000000008c1947 */ /* 0x000fea0003800000 */
[----:B------:R-:W-:Y:S01]  /*3b60*/  ULDC UR5, c[0x0][0x2d0] ;  /* 0x0000b40000057ab9 */ /* 0x000fe20000000800 */
[----:B-1----:R-:W-:Y:S01]  /*3b70*/  IMAD.U32 R9, RZ, RZ, UR8 ;  /* 0x00000008ff097e24 */ /* 0x002fe2000f8e00ff */
[----:B------:R-:W-:Y:S01]  /*3b80*/  ISETP.GE.AND P2, PT, R208, UR5, PT ;  /* 0x00000005d0007c0c */ /* 0x000fe2000bf46270 */
[----:B------:R-:W-:Y:S01]  /*3b90*/  IMAD.MOV.U32 R16, RZ, RZ, R22 ;  /* 0x000000ffff107224 */ /* 0x000fe200078e0016 */
[----:B------:R-:W-:Y:S01]  /*3ba0*/  ISETP.GE.AND P1, PT, R201, UR5, PT ;  /* 0x00000005c9007c0c */ /* 0x000fe2000bf26270 */
[----:B------:R-:W-:Y:S01]  /*3bb0*/  UIMAD UR14, UR9, 0x30, URZ ;  /* 0x00000030090e78a4 */ /* 0x000fe2000f8e023f */
[----:B------:R-:W-:Y:S01]  /*3bc0*/  MOV R8, UR8 ;  /* 0x0000000800087c02 */ /* 0x000fe20008000f00 */
[----:B------:R-:W-:Y:S01]  /*3bd0*/  IMAD.WIDE.U32 R16, R9, 0x30, R16 ;  /* 0x0000003009107825 */ /* 0x000fe200078e0010 */
[----:B------:R-:W-:-:S07]  /*3be0*/  ISETP.GE.AND P0, PT, R200, UR5, PT ;  /* 0x00000005c8007c0c */ /* 0x000fce000bf06270 */
[----:B------:R-:W-:Y:S01]  /*3bf0*/  VOTEU.ALL UP0, P2 ;  /* 0x00000000003f7886 */ /* 0x000fe20001000000 */
[----:B---34-:R-:W-:Y:S01]  /*3c00*/  @!P2 IMAD.MOV.U32 R219, RZ, RZ, R221 ;  /* 0x000000ffffdba224 */ /* 0x018fe200078e00dd */
[----:B------:R-:W-:Y:S01]  /*3c10*/  @!P1 LEA R10, P3, R16, UR6, 0x1 ;  /* 0x00000006100a9c11 */ /* 0x000fe2000f8608ff */
[----:B------:R1:W-:Y:S02]  /*3c20*/  @P2 STS.128 [R204+0xd800], RZ ;  /* 0x00d800ffcc002388 */ /* 0x0003e40000000c00 */
[----:B------:R-:W-:Y:S01]  /*3c30*/  @!UP0 UIMAD UR15, UR9, 0x60, URZ ;  /* 0x00000060090f88a4 */ /* 0x000fe2000f8e023f */
[----:B------:R-:W-:Y:S01]  /*3c40*/  @!P2 IMAD.WIDE.U32 R12, R8, 0x60, R218 ;  /* 0x00000060080ca825 */ /* 0x000fe200078e00da */
[----:B------:R-:W-:-:S04]  /*3c50*/  IADD3 R8, R17, UR14, RZ ;  /* 0x0000000e11087c10 */ /* 0x000fc8000fffe0ff */
[----:B------:R-:W-:Y:S01]  /*3c60*/  @!P2 VIADD R13, R13, UR15 ;  /* 0x0000000f0d0dac36 */ /* 0x000fe20008000000 */
[----:B------:R-:W-:-:S04]  /*3c70*/  @!P1 LEA.HI.X R11, R16, UR7, R8, 0x1, P3 ;  /* 0x00000007100b9c11 */ /* 0x000fc800098f0c08 */
        /* <DEDUP_REMOVED lines=17> */
.L_x_3670:
[----:B------:R-:W-:Y:S05]  /*3d90*/  BSYNC B0 ;  /* 0x0000000000007941 */ /* 0x000fea0003800000 */
.L_x_3669:
[----:B------:R-:W-:Y:S01]  /*3da0*/  LDSM.16.M88.4 R28, [R198] ;  /* 0x00000000c61c783b */ /* 0x000fe20000000200 */
[----:B------:R-:W-:Y:S01]  /*3db0*/  R2P PR, R2, 0x6 ;  /* 0x0000000602007804 */ /* 0x000fe20000000000 */
[C---:B------:R-:W-:Y:S01]  /*3dc0*/  VIADD R2, R197.reuse, 0x6000 ;  /* 0x00006000c5027836 */ /* 0x040fe20000000000 */
[----:B------:R-:W-:Y:S01]  /*3dd0*/  LOP3.LUT R86, R86, 0xffffffe0, RZ, 0xc0, !PT ;  /* 0xffffffe056567812 */ /* 0x000fe200078ec0ff */
[----:B------:R-:W3:Y:S01]  /*3de0*/  LDSM.16.M88.4 R20, [R197+0x6000] ;  /* 0x00600000c514783b */ /* 0x000ee20000000200 */
[----:B------:R-:W-:Y:S02]  /*3df0*/  VIADD R195, R197, 0x6020 ;  /* 0x00006020c5c37836 */ /* 0x000fe40000000000 */
[----:B--2--5:R-:W-:Y:S01]  /*3e00*/  FMUL.FTZ R6, R6, R89 ;  /* 0x0000005906067220 */ /* 0x024fe20000410000 */
[--C-:B------:R-:W-:Y:S01]  /*3e10*/  IMAD R196, R7, 0x2, R198.reuse ;  /* 0x0000000207c47824 */ /* 0x100fe200078e02c6 */
[----:B------:R-:W2:Y:S01]  /*3e20*/  LDSM.16.M88.4 R64, [R197+0x6800] ;  /* 0x00680000c540783b */ /* 0x000ea20000000200 */
[----:B------:R-:W-:-:S02]  /*3e30*/  IMAD R194, R5, 0x2, R198 ;  /* 0x0000000205c27824 */ /* 0x000fc400078e02c6 */
[----:B------:R-:W-:Y:S01]  /*3e40*/  IMAD R193, R5, 0x2, R196 ;  /* 0x0000000205c17824 */ /* 0x000fe200078e02c4 */
[----:B------:R-:W4:Y:S01]  /*3e50*/  LDSM.16.M88.4 R56, [R197+0x7000] ;  /* 0x00700000c538783b */ /* 0x000f220000000200 */
[----:B------:R-:W-:Y:S01]  /*3e60*/  IMAD.IADD R86, R135, 0x1, -R86 ;  /* 0x0000000187567824 */ /* 0x000fe200078e0a56 */
[----:B------:R-:W-:Y:S01]  /*3e70*/  R2UR UR5, R6 ;  /* 0x00000000060572ca */ /* 0x000fe200000e0000 */
[----:B------:R-:W-:Y:S01]  /*3e80*/  @P1 VIADD R195, R2, 0xffffffe0 ;  /* 0xffffffe002c31836 */ /* 0x000fe20000000000 */
[----:B-1----:R-:W1:Y:S01]  /*3e90*/  LDSM.16.M88.4 R8, [R197+0x7800] ;  /* 0x00780000c508783b */ /* 0x002e620000000200 */
[----:B------:R-:W-:Y:S02]  /*3ea0*/  IMAD.MOV.U32 R2, RZ, RZ, 0x40 ;  /* 0x00000040ff027424 */ /* 0x000fe400078e00ff */
[C---:B------:R-:W-:Y:S01]  /*3eb0*/  VIADD R187, R195.reuse, 0x800 ;  /* 0x00000800c3bb7836 */ /* 0x040fe20000000000 */
[----:B------:R-:W-:Y:S01]  /*3ec0*/  LDSM.16.M88.4 R12, [R196] ;  /* 0x00000000c40c783b */ /* 0x000fe20000000200 */
[C---:B------:R-:W-:Y:S01]  /*3ed0*/  VIADD R186, R195.reuse, 0x1000 ;  /* 0x00001000c3ba7836 */ /* 0x040fe20000000000 */
[----:B------:R-:W-:Y:S01]  /*3ee0*/  SEL R2, R2, 0xffffffc0, !P2 ;  /* 0xffffffc002027807 */ /* 0x000fe20005000000 */
[C---:B------:R-:W-:Y:S01]  /*3ef0*/  VIADD R185, R195.reuse, 0x1800 ;  /* 0x00001800c3b97836 */ /* 0x040fe20000000000 */
[----:B------:R-:W1:Y:S01]  /*3f00*/  LDSM.16.M88.4 R68, [R195] ;  /* 0x00000000c344783b */ /* 0x000e620000000200 */
[----:B------:R-:W-:-:S02]  /*3f10*/  VIADD R183, R195, 0x2000 ;  /* 0x00002000c3b77836 */ /* 0x000fc40000000000 */
[----:B------:R-:W-:Y:S01]  /*3f20*/  IMAD.IADD R191, R197, 0x1, R2 ;  /* 0x00000001c5bf7824 */ /* 0x000fe200078e0202 */
[----:B------:R-:W1:Y:S01]  /*3f30*/  LDSM.16.M88.4 R44, [R195+0x800] ;  /* 0x00080000c32c783b */ /* 0x000e620000000200 */
[----:B------:R-:W-:Y:S02]  /*3f40*/  IMAD.IADD R184, R2, 0x1, R195 ;  /* 0x0000000102b87824 */ /* 0x000fe400078e02c3 */
[----:B------:R-:W-:Y:S01]  /*3f50*/  IMAD.SHL.U32 R2, R135, 0x2, RZ ;  /* 0x0000000287027824 */ /* 0x000fe200078e00ff */
[----:B------:R-:W1:Y:S01]  /*3f60*/  LDSM.16.M88.4 R32, [R195+0x1000] ;  /* 0x00100000c320783b */ /* 0x000e620000000200 */
[C---:B------:R-:W-:Y:S02]  /*3f70*/  VIADD R182, R195.reuse, 0x2800 ;  /* 0x00002800c3b67836 */ /* 0x040fe40000000000 */
[C---:B------:R-:W-:Y:S01]  /*3f80*/  VIADD R181, R195.reuse, 0x3000 ;  /* 0x00003000c3b57836 */ /* 0x040fe20000000000 */
[----:B------:R-:W1:Y:S01]  /*3f90*/  LDSM.16.M88.4 R40, [R195+0x1800] ;  /* 0x00180000c328783b */ /* 0x000e620000000200 */
[----:B------:R-:W-:Y:S01]  /*3fa0*/  LOP3.LUT R2, R2, 0x6, RZ, 0xc0, !PT ;  /* 0x0000000602027812 */ /* 0x000fe200078ec0ff */
[----:B------:R-:W-:-:S02]  /*3fb0*/  VIADD R180, R195, 0x3800 ;  /* 0x00003800c3b47836 */ /* 0x000fc40000000000 */
[----:B------:R-:W-:Y:S01]  /*3fc0*/  LDSM.16.M88.4 R48, [R194] ;  /* 0x00000000c230783b */ /* 0x000fe20000000200 */
[C---:B------:R-:W-:Y:S02]  /*3fd0*/  VIADD R179, R195.reuse, 0x4000 ;  /* 0x00004000c3b37836 */ /* 0x040fe40000000000 */
[C---:B------:R-:W-:Y:S01]  /*3fe0*/  VIADD R178, R195.reuse, 0x4800 ;  /* 0x00004800c3b27836 */ /* 0x040fe20000000000 */
[C---:B---3--:R-:W-:Y:S01]  /*3ff0*/  HMMA.16816.F32.BF16 R24, R28.reuse, R20, RZ ;  /* 0x000000141c18723c */ /* 0x048fe200000418ff */
[----:B------:R-:W3:Y:S01]  /*4000*/  LDSM.16.M88.4 R36, [R191+0x6000] ;  /* 0x00600000bf24783b */ /* 0x000ee20000000200 */
[C---:B------:R-:W-:Y:S02]  /*4010*/  VIADD R177, R195.reuse, 0x5000 ;  /* 0x00005000c3b17836 */ /* 0x040fe40000000000 */
[----:B------:R-:W-:Y:S01]  /*4020*/  VIADD R176, R195, 0x5800 ;  /* 0x00005800c3b07836 */ /* 0x000fe20000000000 */
[----:B------:R-:W-:Y:S01]  /*4030*/  LDSM.16.M88.4 R72, [R191+0x7000] ;  /* 0x00700000bf48783b */ /* 0x000fe20000000200 */
[C---:B--2---:R-:W-:Y:S03]  /*4040*/  HMMA.16816.F32.BF16 R16, R28.reuse, R64, RZ ;  /* 0x000000401c10723c */ /* 0x044fe600000418ff */
[----:B------:R-:W-:Y:S03]  /*4050*/  LDSM.16.M88.4 R76, [R198+0x2000] ;  /* 0x00200000c64c783b */ /* 0x000fe60000000200 */
[C---:B------:R-:W-:Y:S01]  /*4060*/  HMMA.16816.F32.BF16 R20, R28.reuse, R22, RZ ;  /* 0x000000161c14723c */ /* 0x040fe200000418ff */
[----:B------:R-:W-:Y:S04]  /*4070*/  LDSM.16.M88.4 R80, [R197+0x9800] ;  /* 0x00980000c550783b */ /* 0x000fe80000000200 */
[----:B------:R-:W0:Y:S01]  /*4080*/  LDGDEPBAR ;  /* 0x00000000000079af */ /* 0x000e220000000000 */
[C---:B------:R-:W-:Y:S06]  /*4090*/  HMMA.16816.F32.BF16 R64, R28.reuse, R66, RZ ;  /* 0x000000421c40723c */ /* 0x040fec00000418ff */
[C---:B----4-:R-:W-:Y:S06]  /*40a0*/  HMMA.16816.F32.BF16 R60, R28.reuse, R56, RZ ;  /* 0x000000381c3c723c */ /* 0x050fec00000418ff */
[C---:B------:R-:W-:Y:S06]  /*40b0*/  HMMA.16816.F32.BF16 R56, R28.reuse, R58, RZ ;  /* 0x0000003a1c38723c */ /* 0x040fec00000418ff */
[C---:B-1----:R-:W-:Y:S06]  /*40c0*/  HMMA.16816.F32.BF16 R52, R28.reuse, R8, RZ ;  /* 0x000000081c34723c */ /* 0x042fec00000418ff */
[----:B------:R-:W-:Y:S01]  /*40d0*/  HMMA.16816.F32.BF16 R28, R28, R10, RZ ;  /* 0x0000000a1c1c723c */ /* 0x000fe200000418ff */
[----:B------:R-:W1:Y:S05]  /*40e0*/  LDSM.16.M88.4 R8, [R191+0x6800] ;  /* 0x00680000bf08783b */ /* 0x000e6a0000000200 */
[C---:B------:R-:W-:Y:S06]  /*40f0*/  HMMA.16816.F32.BF16 R24, R12.reuse, R68, R24 ;  /* 0x000000440c18723c */ /* 0x040fec0000041818 */
[C---:B------:R-:W-:Y:S01]  /*4100*/  HMMA.16816.F32.BF16 R20, R12.reuse, R70, R20 ;  /* 0x000000460c14723c */ /* 0x040fe20000041814 */
[----:B------:R-:W2:Y:S05]  /*4110*/  LDSM.16.M88.4 R68, [R191+0x7800] ;  /* 0x00780000bf44783b */ /* 0x000eaa0000000200 */
[C---:B------:R-:W-:Y:S06]  /*4120*/  HMMA.16816.F32.BF16 R16, R12.reuse, R44, R16 ;  /* 0x0000002c0c10723c */ /* 0x040fec0000041810 */
[C---:B------:R-:W-:Y:S01]  /*4130*/  HMMA.16816.F32.BF16 R64, R12.reuse, R46, R64 ;  /* 0x0000002e0c40723c */ /* 0x040fe20000041840 */
[----:B------:R-:W-:Y:S05]  /*4140*/  LDSM.16.M88.4 R44, [R184] ;  /* 0x00000000b82c783b */ /* 0x000fea0000000200 */
[C---:B------:R-:W-:Y:S06]  /*4150*/  HMMA.16816.F32.BF16 R60, R12.reuse, R32, R60 ;  /* 0x000000200c3c723c */ /* 0x040fec000004183c */
[C---:B------:R-:W-:Y:S01]  /*4160*/  HMMA.16816.F32.BF16 R56, R12.reuse, R34, R56 ;  /* 0x000000220c38723c */ /* 0x040fe20000041838 */
[----:B------:R-:W4:Y:S05]  /*4170*/  LDSM.16.M88.4 R32, [R193] ;  /* 0x00000000c120783b */ /* 0x000f2a0000000200 */
[C---:B------:R-:W-:Y:S06]  /*4180*/  HMMA.16816.F32.BF16 R52, R12.reuse, R40, R52 ;  /* 0x000000280c34723c */ /* 0x040fec0000041834 */
[----:B------:R-:W-:Y:S01]  /*4190*/  HMMA.16816.F32.BF16 R28, R12, R42, R28 ;  /* 0x0000002a0c1c723c */ /* 0x000fe2000004181c */
[----:B------:R-:W4:Y:S04]  /*41a0*/  LDSM.16.M88.4 R12, [R184+0x800] ;  /* 0x00080000b80c783b */ /* 0x000f280000000200 */
[----:B------:R-:W4:Y:S01]  /*41b0*/  LDSM.16.M88.4 R40, [R184+0x1000] ;  /* 0x00100000b828783b */ /* 0x000f220000000200 */
[C---:B---3--:R-:W-:Y:S06]  /*41c0*/  HMMA.16816.F32.BF16 R24, R48.reuse, R36, R24 ;  /* 0x000000243018723c */ /* 0x048fec0000041818 */
[C---:B------:R-:W-:Y:S01]  /*41d0*/  HMMA.16816.F32.BF16 R20, R48.reuse, R38, R20 ;  /* 0x000000263014723c */ /* 0x040fe20000041814 */
[----:B------:R-:W3:Y:S05]  /*41e0*/  LDSM.16.M88.4 R36, [R184+0x1800] ;  /* 0x00180000b824783b */ /* 0x000eea0000000200 */
[C---:B-1----:R-:W-:Y:S06]  /*41f0*/  HMMA.16816.F32.BF16 R16, R48.reuse, R8, R16 ;  /* 0x000000083010723c */ /* 0x042fec0000041810 */
[C---:B------:R-:W-:Y:S01]  /*4200*/  HMMA.16816.F32.BF16 R64, R48.reuse, R10, R64 ;  /* 0x0000000a3040723c */ /* 0x040fe20000041840 */
[----:B------:R-:W1:Y:S05]  /*4210*/  LDSM.16.M88.4 R8, [R197+0x8000] ;  /* 0x00800000c508783b */ /* 0x000e6a0000000200 */
[C---:B------:R-:W-:Y:S06]  /*4220*/  HMMA.16816.F32.BF16 R60, R48.reuse, R72, R60 ;  /* 0x00000048303c723c */ /* 0x040fec000004183c */
[C---:B------:R-:W-:Y:S01]  /*4230*/  HMMA.16816.F32.BF16 R56, R48.reuse, R74, R56 ;  /* 0x0000004a3038723c */ /* 0x040fe20000041838 */
[----:B------:R-:W-:Y:S05]  /*4240*/  LDSM.16.M88.4 R72, [R195+0x3800] ;  /* 0x00380000c348783b */ /* 0x000fea0000000200 */
[C---:B--2---:R-:W-:Y:S06]  /*4250*/  HMMA.16816.F32.BF16 R52, R48.reuse, R68, R52 ;  /* 0x000000443034723c */ /* 0x044fec0000041834 */
[----:B------:R-:W-:Y:S01]  /*4260*/  HMMA.16816.F32.BF16 R48, R48, R70, R28 ;  /* 0x000000463030723c */ /* 0x000fe2000004181c */
[----:B------:R-:W2:Y:S04]  /*4270*/  LDSM.16.M88.4 R28, [R197+0x8800] ;  /* 0x00880000c51c783b */ /* 0x000ea80000000200 */
[----:B------:R-:W-:Y:S01]  /*4280*/  LDSM.16.M88.4 R68, [R196+0x2000] ;  /* 0x00200000c444783b */ /* 0x000fe20000000200 */
        /* <DEDUP_REMOVED lines=8> */
[----:B------:R-:W-:Y:S05]  /*4310*/  LDSM.16.M88.4 R40, [R191+0x8000] ;  /* 0x00800000bf28783b */ /* 0x000fea0000000200 */
[C---:B---3--:R-:W-:Y:S06]  /*4320*/  HMMA.16816.F32.BF16 R52, R32.reuse, R36, R52 ;  /* 0x000000242034723c */ /* 0x048fec0000041834 */
[----:B------:R-:W-:Y:S01]  /*4330*/  HMMA.16816.F32.BF16 R48, R32, R38, R48 ;  /* 0x000000262030723c */ /* 0x000fe20000041830 */
[----:B------:R-:W3:Y:S04]  /*4340*/  LDSM.16.M88.4 R32, [R195+0x2800] ;  /* 0x00280000c320783b */ /* 0x000ee80000000200 */
[----:B------:R-:W-:Y:S01]  /*4350*/  LDSM.16.M88.4 R36, [R191+0x8800] ;  /* 0x00880000bf24783b */ /* 0x000fe20000000200 */
[C---:B-1----:R-:W-:Y:S06]  /*4360*/  HMMA.16816.F32.BF16 R24, R76.reuse, R8, R24 ;  /* 0x000000084c18723c */ /* 0x042fec0000041818 */
[C---:B------:R-:W-:Y:S01]  /*4370*/  HMMA.16816.F32.BF16 R20, R76.reuse, R10, R20 ;  /* 0x0000000a4c14723c */ /* 0x040fe20000041814 */
[----:B------:R-:W1:Y:S05]  /*4380*/  LDSM.16.M88.4 R8, [R195+0x3000] ;  /* 0x00300000c308783b */ /* 0x000e6a0000000200 */
[C---:B--2---:R-:W-:Y:S06]  /*4390*/  HMMA.16816.F32.BF16 R16, R76.reuse, R28, R16 ;  /* 0x0000001c4c10723c */ /* 0x044fec0000041810 */
[C---:B------:R-:W-:Y:S01]  /*43a0*/  HMMA.16816.F32.BF16 R64, R76.reuse, R30, R64 ;  /* 0x0000001e4c40723c */ /* 0x040fe20000041840 */
[----:B------:R-:W2:Y:S05]  /*43b0*/  LDSM.16.M88.4 R28, [R194+0x2000] ;  /* 0x00200000c21c783b */ /* 0x000eaa0000000200 */
[C---:B----4-:R-:W-:Y:S06]  /*43c0*/  HMMA.16816.F32.BF16 R60, R76.reuse, R12, R60 ;  /* 0x0000000c4c3c723c */ /* 0x050fec000004183c */
[C---:B------:R-:W-:Y:S01]  /*43d0*/  HMMA.16816.F32.BF16 R56, R76.reuse, R14, R56 ;  /* 0x0000000e4c38723c */ /* 0x040fe20000041838 */
[----:B------:R-:W4:Y:S05]  /*43e0*/  LDSM.16.M88.4 R12, [R191+0x9000] ;  /* 0x00900000bf0c783b */ /* 0x000f2a0000000200 */
        /* <DEDUP_REMOVED lines=8> */
[C---:B------:R-:W-:Y:S01]  /*4470*/  HMMA.16816.F32.BF16 R64, R68.reuse, R34, R64 ;  /* 0x000000224440723c */ /* 0x040fe20000041840 */
[----:B------:R-:W3:Y:S05]  /*4480*/  LDSM.16.M88.4 R32, [R191+0x9800] ;  /* 0x00980000bf20783b */ /* 0x000eea0000000200 */
[C---:B-1----:R-:W-:Y:S06]  /*4490*/  HMMA.16816.F32.BF16 R60, R68.reuse, R8, R60 ;  /* 0x00000008443c723c */ /* 0x042fec000004183c */
        /* <DEDUP_REMOVED lines=9> */
[C---:B----4-:R-:W-:Y:S06]  /*4530*/  HMMA.16816.F32.BF16 R60, R28.reuse, R12, R60 ;  /* 0x0000000c1c3c723c */ /* 0x050fec000004183c */
[C---:B------:R-:W-:Y:S01]  /*4540*/  HMMA.16816.F32.BF16 R56, R28.reuse, R14, R56 ;  /* 0x0000000e1c38723c */ /* 0x040fe20000041838 */
[----:B------:R-:W2:Y:S05]  /*4550*/  LDSM.16.M88.4 R12, [R198+0x4000] ;  /* 0x00400000c60c783b */ /* 0x000eaa0000000200 */
[C---:B---3--:R-:W-:Y:S06]  /*4560*/  HMMA.16816.F32.BF16 R52, R28.reuse, R32, R52 ;  /* 0x000000201c34723c */ /* 0x048fec0000041834 */
[----:B------:R-:W-:Y:S01]  /*4570*/  HMMA.16816.F32.BF16 R48, R28, R34, R48 ;  /* 0x000000221c30723c */ /* 0x000fe20000041830 */
[----:B------:R-:W3:Y:S05]  /*4580*/  LDSM.16.M88.4 R32, [R197+0xb000] ;  /* 0x00b00000c520783b */ /* 0x000eea0000000200 */
[----:B-1----:R-:W-:Y:S06]  /*4590*/  HMMA.16816.F32.BF16 R24, R44, R8, R24 ;  /* 0x000000082c18723c */ /* 0x002fec0000041818 */
[C---:B------:R-:W-:Y:S06]  /*45a0*/  HMMA.16816.F32.BF16 R16, R28.reuse, R36, R16 ;  /* 0x000000241c10723c */ /* 0x040fec0000041810 */
[----:B------:R-:W-:Y:S01]  /*45b0*/  HMMA.16816.F32.BF16 R64, R28, R38, R64 ;  /* 0x000000261c40723c */ /* 0x000fe20000041840 */
[----:B------:R-:W1:Y:S04]  /*45c0*/  LDSM.16.M88.4 R28, [R197+0xb800] ;  /* 0x00b80000c51c783b */ /* 0x000e680000000200 */
[----:B------:R-:W-:Y:S01]  /*45d0*/  LDSM.16.M88.4 R36, [R197+0xa800] ;  /* 0x00a80000c524783b */ /* 0x000fe20000000200 */
[C---:B------:R-:W-:Y:S03]  /*45e0*/  HMMA.16816.F32.BF16 R20, R44.reuse, R10, R20 ;  /* 0x0000000a2c14723c */ /* 0x040fe60000041814 */
[----:B------:R-:W4:Y:S03]  /*45f0*/  LDSM.16.M88.4 R8, [R195+0x4000] ;  /* 0x00400000c308783b */ /* 0x000f260000000200 */
[C---:B------:R-:W-:Y:S06]  /*4600*/  HMMA.16816.F32.BF16 R60, R44.reuse, R72, R60 ;  /* 0x000000482c3c723c */ /* 0x040fec000004183c */
[C---:B------:R-:W-:Y:S06]  /*4610*/  HMMA.16816.F32.BF16 R52, R44.reuse, R68, R52 ;  /* 0x000000442c34723c */ /* 0x040fec0000041834 */
[----:B------:R-:W-:Y:S01]  /*4620*/  HMMA.16816.F32.BF16 R48, R44, R70, R48 ;  /* 0x000000462c30723c */ /* 0x000fe20000041830 */
[----:B------:R-:W-:Y:S05]  /*4630*/  LDSM.16.M88.4 R68, [R195+0x5800] ;  /* 0x00580000c344783b */ /* 0x000fea0000000200 */
[----:B--2---:R-:W-:Y:S06]  /*4640*/  HMMA.16816.F32.BF16 R24, R12, R40, R24 ;  /* 0x000000280c18723c */ /* 0x004fec0000041818 */
[----:B------:R-:W-:Y:S01]  /*4650*/  HMMA.16816.F32.BF16 R56, R44, R74, R56 ;  /* 0x0000004a2c38723c */ /* 0x000fe20000041838 */
[----:B------:R-:W2:Y:S05]  /*4660*/  LDSM.16.M88.4 R72, [R195+0x5000] ;  /* 0x00500000c348783b */ /* 0x000eaa0000000200 */
[----:B------:R-:W-:Y:S01]  /*4670*/  HMMA.16816.F32.BF16 R20, R12, R42, R20 ;  /* 0x0000002a0c14723c */ /* 0x000fe20000041814 */
[----:B------:R-:W-:Y:S05]  /*4680*/  LDSM.16.M88.4 R40, [R191+0xa000] ;  /* 0x00a00000bf28783b */ /* 0x000fea0000000200 */
[C---:B------:R-:W-:Y:S06]  /*4690*/  HMMA.16816.F32.BF16 R16, R44.reuse, R80, R16 ;  /* 0x000000502c10723c */ /* 0x040fec0000041810 */
[----:B------:R-:W-:Y:S01]  /*46a0*/  HMMA.16816.F32.BF16 R64, R44, R82, R64 ;  /* 0x000000522c40723c */ /* 0x000fe20000041840 */
[----:B------:R-:W2:Y:S04]  /*46b0*/  LDSM.16.M88.4 R44, [R194+0x4000] ;  /* 0x00400000c22c783b */ /* 0x000ea80000000200 */
[----:B------:R-:W2:Y:S01]  /*46c0*/  LDSM.16.M88.4 R80, [R195+0x4800] ;  /* 0x00480000c350783b */ /* 0x000ea20000000200 */
[C---:B---3--:R-:W-:Y:S06]  /*46d0*/  HMMA.16816.F32.BF16 R60, R12.reuse, R32, R60 ;  /* 0x000000200c3c723c */ /* 0x048fec000004183c */
[C---:B-1----:R-:W-:Y:S06]  /*46e0*/  HMMA.16816.F32.BF16 R52, R12.reuse, R28, R52 ;  /* 0x0000001c0c34723c */ /* 0x042fec0000041834 */
[----:B------:R-:W-:Y:S01]  /*46f0*/  HMMA.16816.F32.BF16 R48, R12, R30, R48 ;  /* 0x0000001e0c30723c */ /* 0x000fe20000041830 */
[----:B------:R-:W-:Y:S05]  /*4700*/  LDSM.16.M88.4 R28, [R191+0xb800] ;  /* 0x00b80000bf1c783b */ /* 0x000fea0000000200 */
[----:B----4-:R-:W-:Y:S06]  /*4710*/  HMMA.16816.F32.BF16 R24, R76, R8, R24 ;  /* 0x000000084c18723c */ /* 0x010fec0000041818 */
[----:B------:R-:W-:Y:S01]  /*4720*/  HMMA.16816.F32.BF16 R56, R12, R34, R56 ;  /* 0x000000220c38723c */ /* 0x000fe20000041838 */
[----:B------:R-:W1:Y:S05]  /*4730*/  LDSM.16.M88.4 R32, [R191+0xb000] ;  /* 0x00b00000bf20783b */ /* 0x000e6a0000000200 */
[----:B------:R-:W-:Y:S01]  /*4740*/  HMMA.16816.F32.BF16 R20, R76, R10, R20 ;  /* 0x0000000a4c14723c */ /* 0x000fe20000041814 */
[----:B------:R-:W-:Y:S05]  /*4750*/  LDSM.16.M88.4 R8, [R193+0x4000] ;  /* 0x00400000c108783b */ /* 0x000fea0000000200 */
[C---:B------:R-:W-:Y:S06]  /*4760*/  HMMA.16816.F32.BF16 R16, R12.reuse, R36, R16 ;  /* 0x000000240c10723c */ /* 0x040fec0000041810 */
[----:B------:R-:W-:Y:S01]  /*4770*/  HMMA.16816.F32.BF16 R64, R12, R38, R64 ;  /* 0x000000260c40723c */ /* 0x000fe20000041840 */
[----:B------:R-:W3:Y:S04]  /*4780*/  LDSM.16.M88.4 R12, [R184+0x4000] ;  /* 0x00400000b80c783b */ /* 0x000ee80000000200 */
[----:B------:R-:W4:Y:S01]  /*4790*/  LDSM.16.M88.4 R36, [R191+0xa800] ;  /* 0x00a80000bf24783b */ /* 0x000f220000000200 */
[C---:B--2---:R-:W-:Y:S06]  /*47a0*/  HMMA.16816.F32.BF16 R60, R76.reuse, R72, R60 ;  /* 0x000000484c3c723c */ /* 0x044fec000004183c */
[C---:B------:R-:W-:Y:S06]  /*47b0*/  HMMA.16816.F32.BF16 R52, R76.reuse, R68, R52 ;  /* 0x000000444c34723c */ /* 0x040fec0000041834 */
[----:B------:R-:W-:Y:S01]  /*47c0*/  HMMA.16816.F32.BF16 R68, R76, R70, R48 ;  /* 0x000000464c44723c */ /* 0x000fe20000041830 */
[----:B------:R-:W-:Y:S05]  /*47d0*/  LDSM.16.M88.4 R48, [R184+0x4800] ;  /* 0x00480000b830783b */ /* 0x000fea0000000200 */
[----:B------:R-:W-:Y:S06]  /*47e0*/  HMMA.16816.F32.BF16 R24, R44, R40, R24 ;  /* 0x000000282c18723c */ /* 0x000fec0000041818 */
[----:B------:R-:W-:Y:S06]  /*47f0*/  HMMA.16816.F32.BF16 R56, R76, R74, R56 ;  /* 0x0000004a4c38723c */ /* 0x000fec0000041838 */
[----:B------:R-:W-:Y:S01]  /*4800*/  HMMA.16816.F32.BF16 R40, R44, R42, R20 ;  /* 0x0000002a2c28723c */ /* 0x000fe20000041814 */
[----:B------:R-:W2:Y:S05]  /*4810*/  LDSM.16.M88.4 R20, [R184+0x5000] ;  /* 0x00500000b814783b */ /* 0x000eaa0000000200 */
[C---:B------:R-:W-:Y:S06]  /*4820*/  HMMA.16816.F32.BF16 R16, R76.reuse, R80, R16 ;  /* 0x000000504c10723c */ /* 0x040fec0000041810 */
[----:B------:R-:W-:Y:S06]  /*4830*/  HMMA.16816.F32.BF16 R64, R76, R82, R64 ;  /* 0x000000524c40723c */ /* 0x000fec0000041840 */
[C---:B-1----:R-:W-:Y:S06]  /*4840*/  HMMA.16816.F32.BF16 R60, R44.reuse, R32, R60 ;  /* 0x000000202c3c723c */ /* 0x042fec000004183c */
[C---:B------:R-:W-:Y:S06]  /*4850*/  HMMA.16816.F32.BF16 R52, R44.reuse, R28, R52 ;  /* 0x0000001c2c34723c */ /* 0x040fec0000041834 */
[----:B------:R-:W-:Y:S01]  /*4860*/  HMMA.16816.F32.BF16 R68, R44, R30, R68 ;  /* 0x0000001e2c44723c */ /* 0x000fe20000041844 */
[----:B------:R-:W1:Y:S01]  /*4870*/  LDSM.16.M88.4 R28, [R184+0x5800] ;  /* 0x00580000b81c783b */ /* 0x000e620000000200 */
[----:B------:R-:W-:-:S04]  /*4880*/  DEPBAR.LE SB0, 0x0 ;  /* 0x000080000000791a */ /* 0x000fc80000000000 */
[----:B---3--:R-:W-:Y:S06]  /*4890*/  HMMA.16816.F32.BF16 R24, R8, R12, R24 ;  /* 0x0000000c0818723c */ /* 0x008fec0000041818 */
[----:B------:R-:W-:Y:S01]  /*48a0*/  HMMA.16816.F32.BF16 R56, R44, R34, R56 ;  /* 0x000000222c38723c */ /* 0x000fe20000041838 */
[----:B------:R-:W-:Y:S01]  /*48b0*/  SHF.R.S32.HI R13, RZ, 0x1f, R86 ;  /* 0x0000001fff0d7819 */ /* 0x000fe20000011456 */
[----:B------:R-:W-:-:S03]  /*48c0*/  IMAD R12, R133, 0x40, R2 ;  /* 0x00000040850c7824 */ /* 0x000fc600078e0202 */
[----:B------:R-:W-:Y:S01]  /*48d0*/  LEA.HI R86, R13, R86, RZ, 0x2 ;  /* 0x000000560d567211 */ /* 0x000fe200078f10ff */
[C---:B----4-:R-:W-:Y:S01]  /*48e0*/  HMMA.16816.F32.BF16 R16, R44.reuse, R36, R16 ;  /* 0x000000242c10723c */ /* 0x050fe20000041810 */
[C---:B------:R-:W-:Y:S02]  /*48f0*/  VIADD R13, R12.reuse, 0xffffffc8 ;  /* 0xffffffc80c0d7836 */ /* 0x040fe40000000000 */
[----:B------:R-:W-:Y:S01]  /*4900*/  SHF.R.S32.HI R86, RZ, 0x2, R86 ;  /* 0x00000002ff567819 */ /* 0x000fe20000011456 */
[C---:B------:R-:W-:Y:S02]  /*4910*/  VIADD R35, R12.reuse, 0xffffffd1 ;  /* 0xffffffd10c237836 */ /* 0x040fe40000000000 */
[----:B------:R-:W-:Y:S01]  /*4920*/  HMMA.16816.F32.BF16 R64, R44, R38, R64 ;  /* 0x000000262c40723c */ /* 0x000fe20000041840 */
[----:B------:R-:W-:Y:S01]  /*4930*/  VIADD R37, R12, 0xffffffd0 ;  /* 0xffffffd00c257836 */ /* 0x000fe20000000000 */
[-C--:B------:R-:W-:Y:S01]  /*4940*/  ISETP.GE.AND P0, PT, R13, R134.reuse, PT ;  /* 0x000000860d00720c */ /* 0x080fe20003f06270 */
[----:B------:R-:W-:Y:S01]  /*4950*/  IMAD R87, R87, 0x10, R86 ;  /* 0x0000001057577824 */ /* 0x000fe200078e0256 */
[----:B------:R-:W-:-:S02]  /*4960*/  ISETP.GE.AND P4, PT, R35, R134, PT ;  /* 0x000000862300720c */ /* 0x000fc40003f86270 */
[----:B--2---:R-:W-:Y:S01]  /*4970*/  HMMA.16816.F32.BF16 R60, R8, R20, R60 ;  /* 0x00000014083c723c */ /* 0x004fe2000004183c */
[----:B------:R-:W-:Y:S01]  /*4980*/  IMAD.IADD R2, R88, 0x1, R87 ;  /* 0x0000000158027824 */ /* 0x000fe200078e0257 */
[----:B------:R-:W-:Y:S01]  /*4990*/  ISETP.GE.AND P5, PT, R37, R134, PT ;  /* 0x000000862500720c */ /* 0x000fe20003fa6270 */
[----:B------:R-:W-:-:S03]  /*49a0*/  VIADD R39, R12, 0xffffffe0 ;  /* 0xffffffe00c277836 */ /* 0x000fc60000000000 */
[----:B------:R-:W-:Y:S01]  /*49b0*/  HMMA.16816.F32.BF16 R40, R8, R14, R40 ;  /* 0x0000000e0828723c */ /* 0x000fe20000041828 */
[----:B------:R-:W-:Y:S01]  /*49c0*/  IADD3 R20, R134, R2, -R205 ;  /* 0x0000000286147210 */ /* 0x000fe20007ffe8cd */
[----:B------:R-:W-:-:S04]  /*49d0*/  VIADD R21, R12, 0xffffffc0 ;  /* 0xffffffc00c157836 */ /* 0x000fc80000000000 */
[----:B------:R-:W-:Y:S01]  /*49e0*/  HMMA.16816.F32.BF16 R56, R8, R22, R56 ;  /* 0x000000160838723c */ /* 0x000fe20000041838 */
[----:B------:R-:W-:Y:S01]  /*49f0*/  VIADD R15, R12, 0xffffffc1 ;  /* 0xffffffc10c0f7836 */ /* 0x000fe20000000000 */
[----:B------:R-:W-:-:S03]  /*4a00*/  ISETP.GE.AND P2, PT, R21, R134, PT ;  /* 0x000000861500720c */ /* 0x000fc60003f46270 */
[C---:B------:R-:W-:Y:S01]  /*4a10*/  IMAD.IADD R14, R20.reuse, 0x1, -R15 ;  /* 0x00000001140e7824 */ /* 0x040fe200078e0a0f */
[C---:B------:R-:W-:Y:S01]  /*4a20*/  HMMA.16816.F32.BF16 R16, R8.reuse, R48, R16 ;  /* 0x000000300810723c */ /* 0x040fe20000041810 */
[C---:B------:R-:W-:Y:S01]  /*4a30*/  IMAD.IADD R23, R20.reuse, 0x1, -R13 ;  /* 0x0000000114177824 */ /* 0x040fe200078e0a0d */
[----:B------:R-:W-:Y:S01]  /*4a40*/  BAR.SYNC.DEFER_BLOCKING 0x0 ;  /* 0x0000000000007b1d */ /* 0x000fe20000010000 */
[C---:B------:R-:W-:Y:S01]  /*4a50*/  IMAD.IADD R22, R20.reuse, 0x1, -R21 ;  /* 0x0000000114167824 */ /* 0x040fe200078e0a15 */
[----:B------:R-:W-:Y:S02]  /*4a60*/  IABS R14, R14 ;  /* 0x0000000e000e7213 */ /* 0x000fe40000000000 */
[----:B------:R-:W-:Y:S01]  /*4a70*/  IABS R6, R23 ;  /* 0x0000001700067213 */ /* 0x000fe20000000000 */
[C---:B------:R-:W-:Y:S01]  /*4a80*/  HMMA.16816.F32.BF16 R64, R8.reuse, R50, R64 ;  /* 0x000000320840723c */ /* 0x040fe20000041840 */
[----:B------:R-:W-:Y:S02]  /*4a90*/  IABS R22, R22 ;  /* 0x0000001600167213 */ /* 0x000fe40000000000 */
[----:B------:R-:W-:Y:S01]  /*4aa0*/  ISETP.GE.AND P1, PT, R15, R134, PT ;  /* 0x000000860f00720c */ /* 0x000fe20003f26270 */
[----:B------:R-:W-:Y:S01]  /*4ab0*/  IMAD.MOV.U32 R33, RZ, RZ, R6 ;  /* 0x000000ffff217224 */ /* 0x000fe200078e0006 */
[----:B------:R-:W-:Y:S01]  /*4ac0*/  I2FP.F32.S32 R6, R14 ;  /* 0x0000000e00067245 */ /* 0x000fe20000201400 */
[----:B-1----:R-:W-:Y:S01]  /*4ad0*/  HMMA.16816.F32.BF16 R68, R8, R30, R68 ;  /* 0x0000001e0844723c */ /* 0x002fe20000041844 */
[----:B------:R-:W-:Y:S01]  /*4ae0*/  I2FP.F32.S32 R23, R22 ;  /* 0x0000001600177245 */ /* 0x000fe20000201400 */
[----:B------:R-:W-:Y:S01]  /*4af0*/  IMAD.IADD R14, R20, 0x1, -R35 ;  /* 0x00000001140e7824 */ /* 0x000fe200078e0a23 */
[----:B------:R-:W-:-:S03]  /*4b00*/  I2FP.F32.S32 R33, R33 ;  /* 0x0000002100217245 */ /* 0x000fc60000201400 */
[----:B------:R-:W-:Y:S01]  /*4b10*/  HMMA.16816.F32.BF16 R52, R8, R28, R52 ;  /* 0x0000001c0834723c */ /* 0x000fe20000041834 */
[C---:B------:R-:W-:Y:S02]  /*4b20*/  VIADD R31, R12.reuse, 0xffffffc9 ;  /* 0xffffffc90c1f7836 */ /* 0x040fe40000000000 */
[----:B------:R-:W-:Y:S01]  /*4b30*/  FFMA.FTZ R24, R23, -UR5, R24 ;  /* 0x8000000517187c23 */ /* 0x000fe20008010018 */
[----:B------:R-:W-:Y:S01]  /*4b40*/  VIADD R23, R12, 0xffffffd9 ;  /* 0xffffffd90c177836 */ /* 0x000fe20000000000 */
[----:B------:R-:W-:Y:S01]  /*4b50*/  IABS R14, R14 ;  /* 0x0000000e000e7213 */ /* 0x000fe20000000000 */
[----:B------:R-:W-:Y:S01]  /*4b60*/  FFMA.FTZ R33, R33, -UR5, R40 ;  /* 0x8000000521217c23 */ /* 0x000fe20008010028 */
[----:B------:R-:W-:Y:S01]  /*4b70*/  ISETP.GE.AND P6, PT, R31, R134, PT ;  /* 0x000000861f00720c */ /* 0x000fe20003fc6270 */
[----:B------:R-:W-:Y:S01]  /*4b80*/  FFMA.FTZ R8, R6, -UR5, R25 ;  /* 0x8000000506087c23 */ /* 0x000fe20008010019 */
[C---:B------:R-:W-:Y:S01]  /*4b90*/  IMAD.IADD R6, R20.reuse, 0x1, -R31 ;  /* 0x0000000114067824 */ /* 0x040fe200078e0a1f */
[----:B------:R-:W-:Y:S01]  /*4ba0*/  I2FP.F32.S32 R14, R14 ;  /* 0x0000000e000e7245 */ /* 0x000fe20000201400 */
[C---:B------:R-:W-:Y:S01]  /*4bb0*/  IMAD.IADD R9, R20.reuse, 0x1, -R37 ;  /* 0x0000000114097824 */ /* 0x040fe200078e0a25 */
[----:B------:R-:W-:Y:S01]  /*4bc0*/  FSEL R33, R33, -INF , !P0 ;  /* 0xff80000021217808 */ /* 0x000fe20004000000 */
[----:B------:R-:W-:Y:S01]  /*4bd0*/  IMAD.IADD R10, R20, 0x1, -R23 ;  /* 0x00000001140a7824 */ /* 0x000fe200078e0a17 */
[----:B------:R-:W-:Y:S01]  /*4be0*/  IABS R6, R6 ;  /* 0x0000000600067213 */ /* 0x000fe20000000000 */
[----:B------:R-:W-:Y:S01]  /*4bf0*/  VIADD R25, R12, 0xffffffd8 ;  /* 0xffffffd80c197836 */ /* 0x000fe20000000000 */
[----:B------:R-:W-:Y:S01]  /*4c00*/  IABS R9, R9 ;  /* 0x0000000900097213 */ /* 0x000fe20000000000 */
[----:B------:R-:W-:Y:S01]  /*4c10*/  FFMA.FTZ R17, R14, -UR5, R17 ;  /* 0x800000050e117c23 */ /* 0x000fe20008010011 */
[----:B------:R-:W-:Y:S01]  /*4c20*/  I2FP.F32.S32 R6, R6 ;  /* 0x0000000600067245 */ /* 0x000fe20000201400 */
[----:B------:R-:W-:Y:S01]  /*4c30*/  IMAD.IADD R11, R20, 0x1, -R25 ;  /* 0x00000001140b7824 */ /* 0x000fe200078e0a19 */
[----:B------:R-:W-:-:S02]  /*4c40*/  IABS R10, R10 ;  /* 0x0000000a000a7213 */ /* 0x000fc40000000000 */
[----:B------:R-:W-:Y:S01]  /*4c50*/  I2FP.F32.S32 R9, R9 ;  /* 0x0000000900097245 */ /* 0x000fe20000201400 */
[----:B------:R-:W-:Y:S01]  /*4c60*/  FFMA.FTZ R29, R6, -UR5, R41 ;  /* 0x80000005061d7c23 */ /* 0x000fe20008010029 */
[----:B------:R-:W-:Y:S02]  /*4c70*/  I2FP.F32.S32 R10, R10 ;  /* 0x0000000a000a7245 */ /* 0x000fe40000201400 */
[----:B------:R-:W-:Y:S01]  /*4c80*/  IABS R11, R11 ;  /* 0x0000000b000b7213 */ /* 0x000fe20000000000 */
[----:B------:R-:W-:Y:S01]  /*4c90*/  FFMA.FTZ R6, R9, -UR5, R16 ;  /* 0x8000000509067c23 */ /* 0x000fe20008010010 */
[----:B------:R-:W-:Y:S02]  /*4ca0*/  VIADD R16, R20, 0x8 ;  /* 0x0000000814107836 */ /* 0x000fe40000000000 */
[----:B------:R-:W-:Y:S01]  /*4cb0*/  FFMA.FTZ R9, R10, -UR5, R65 ;  /* 0x800000050a097c23 */ /* 0x000fe20008010041 */
[----:B------:R-:W-:Y:S01]  /*4cc0*/  IMAD.IADD R10, R20, 0x1, -R39 ;  /* 0x00000001140a7824 */ /* 0x000fe200078e0a27 */
[----:B------:R-:W-:Y:S01]  /*4cd0*/  I2FP.F32.S32 R11, R11 ;  /* 0x0000000b000b7245 */ /* 0x000fe20000201400 */
[C---:B------:R-:W-:Y:S01]  /*4ce0*/  IMAD.IADD R21, R16.reuse, 0x1, -R21 ;  /* 0x0000000110157824 */ /* 0x040fe200078e0a15 */
[----:B------:R-:W-:Y:S01]  /*4cf0*/  ISETP.GE.AND P3, PT, R25, R134, PT ;  /* 0x000000861900720c */ /* 0x000fe20003f66270 */
[C---:B------:R-:W-:Y:S01]  /*4d00*/  IMAD.IADD R15, R16.reuse, 0x1, -R15 ;  /* 0x00000001100f7824 */ /* 0x040fe200078e0a0f */
[----:B------:R-:W-:Y:S01]  /*4d10*/  IABS R10, R10 ;  /* 0x0000000a000a7213 */ /* 0x000fe20000000000 */
[C---:B------:R-:W-:Y:S01]  /*4d20*/  IMAD.IADD R13, R16.reuse, 0x1, -R13 ;  /* 0x00000001100d7824 */ /* 0x040fe200078e0a0d */
[----:B------:R-:W-:Y:S01]  /*4d30*/  IABS R21, R21 ;  /* 0x0000001500157213 */ /* 0x000fe20000000000 */
[C---:B------:R-:W-:Y:S01]  /*4d40*/  IMAD.IADD R31, R16.reuse, 0x1, -R31 ;  /* 0x00000001101f7824 */ /* 0x040fe200078e0a1f */
[----:B------:R-:W-:Y:S01]  /*4d50*/  IABS R15, R15 ;  /* 0x0000000f000f7213 */ /* 0x000fe20000000000 */
[----:B------:R-:W-:Y:S01]  /*4d60*/  IMAD.IADD R22, R16, 0x1, -R23 ;  /* 0x0000000110167824 */ /* 0x000fe200078e0a17 */
[----:B------:R-:W-:Y:S01]  /*4d70*/  I2FP.F32.S32 R41, R10 ;  /* 0x0000000a00297245 */ /* 0x000fe20000201400 */
[----:B------:R-:W-:Y:S01]  /*4d80*/  FFMA.FTZ R11, R11, -UR5, R64 ;  /* 0x800000050b0b7c23 */ /* 0x000fe20008010040 */
[----:B------:R-:W-:-:S02]  /*4d90*/  I2FP.F32.S32 R21, R21 ;  /* 0x0000001500157245 */ /* 0x000fc40000201400 */
[----:B------:R-:W-:Y:S01]  /*4da0*/  I2FP.F32.S32 R10, R15 ;  /* 0x0000000f000a7245 */ /* 0x000fe20000201400 */
[----:B------:R-:W-:Y:S01]  /*4db0*/  IMAD.IADD R15, R16, 0x1, -R25 ;  /* 0x00000001100f7824 */ /* 0x000fe200078e0a19 */
[----:B------:R-:W-:Y:S01]  /*4dc0*/  IABS R13, R13 ;  /* 0x0000000d000d7213 */ /* 0x000fe20000000000 */
[----:B------:R-:W-:Y:S01]  /*4dd0*/  FFMA.FTZ R21, R21, -UR5, R26 ;  /* 0x8000000515157c23 */ /* 0x000fe2000801001a */
[----:B------:R-:W-:Y:S01]  /*4de0*/  IABS R31, R31 ;  /* 0x0000001f001f7213 */ /* 0x000fe20000000000 */
[----:B------:R-:W-:Y:S01]  /*4df0*/  FFMA.FTZ R10, R10, -UR5, R27 ;  /* 0x800000050a0a7c23 */ /* 0x000fe2000801001b */
[----:B------:R-:W-:Y:S01]  /*4e00*/  I2FP.F32.S32 R13, R13 ;  /* 0x0000000d000d7245 */ /* 0x000fe20000201400 */
[----:B------:R-:W-:Y:S01]  /*4e10*/  VIADD R25, R12, 0xffffffe9 ;  /* 0xffffffe90c197836 */ /* 0x000fe20000000000 */
[----:B------:R-:W-:Y:S01]  /*4e20*/  FSEL R30, R21, -INF , !P2 ;  /* 0xff800000151e7808 */ /* 0x000fe20005000000 */
[----:B------:R-:W-:Y:S01]  /*4e30*/  IMAD.IADD R21, R16, 0x1, -R37 ;  /* 0x0000000110157824 */ /* 0x000fe200078e0a25 */
[----:B------:R-:W-:Y:S01]  /*4e40*/  FSEL R28, R10, -INF , !P1 ;  /* 0xff8000000a1c7808 */ /* 0x000fe20004800000 */
[----:B------:R-:W-:-:S02]  /*4e50*/  IMAD.IADD R10, R16, 0x1, -R35 ;  /* 0x00000001100a7824 */ /* 0x000fc400078e0a23 */
[----:B------:R-:W-:Y:S01]  /*4e60*/  FFMA.FTZ R26, R13, -UR5, R42 ;  /* 0x800000050d1a7c23 */ /* 0x000fe2000801002a */
[----:B------:R-:W-:Y:S01]  /*4e70*/  IMAD.IADD R13, R16, 0x1, -R39 ;  /* 0x00000001100d7824 */ /* 0x000fe200078e0a27 */
[----:B------:R-:W-:Y:S01]  /*4e80*/  IABS R21, R21 ;  /* 0x0000001500157213 */ /* 0x000fe20000000000 */
[C---:B------:R-:W-:Y:S01]  /*4e90*/  VIADD R37, R12.reuse, 0xffffffe1 ;  /* 0xffffffe10c257836 */ /* 0x040fe20000000000 */
[----:B------:R-:W-:Y:S01]  /*4ea0*/  IABS R10, R10 ;  /* 0x0000000a000a7213 */ /* 0x000fe20000000000 */
[----:B------:R-:W-:Y:S01]  /*4eb0*/  VIADD R35, R12, 0xffffffe8 ;  /* 0xffffffe80c237836 */ /* 0x000fe20000000000 */
[----:B------:R-:W-:Y:S01]  /*4ec0*/  IABS R13, R13 ;  /* 0x0000000d000d7213 */ /* 0x000fe20000000000 */
[C---:B------:R-:W-:Y:S01]  /*4ed0*/  IMAD.IADD R34, R20.reuse, 0x1, -R37 ;  /* 0x0000000114227824 */ /* 0x040fe200078e0a25 */
[----:B------:R-:W-:Y:S01]  /*4ee0*/  I2FP.F32.S32 R21, R21 ;  /* 0x0000001500157245 */ /* 0x000fe20000201400 */
[----:B------:R-:W-:Y:S01]  /*4ef0*/  IMAD.IADD R32, R20, 0x1, -R35 ;  /* 0x0000000114207824 */ /* 0x000fe200078e0a23 */
[----:B------:R-:W-:Y:S01]  /*4f00*/  IABS R22, R22 ;  /* 0x0000001600167213 */ /* 0x000fe20000000000 */
[----:B------:R-:W-:Y:S01]  /*4f10*/  FFMA.FTZ R60, R41, -UR5, R60 ;  /* 0x80000005293c7c23 */ /* 0x000fe2000801003c */
[----:B------:R-:W-:Y:S01]  /*4f20*/  I2FP.F32.S32 R10, R10 ;  /* 0x0000000a000a7245 */ /* 0x000fe20000201400 */
[----:B------:R-:W-:Y:S01]  /*4f30*/  FFMA.FTZ R18, R21, -UR5, R18 ;  /* 0x8000000515127c23 */ /* 0x000fe20008010012 */
[----:B------:R-:W-:Y:S01]  /*4f40*/  IABS R15, R15 ;  /* 0x0000000f000f7213 */ /* 0x000fe20000000000 */
[----:B------:R-:W-:Y:S01]  /*4f50*/  VIADD R21, R12, 0xfffffff1 ;  /* 0xfffffff10c157836 */ /* 0x000fe20000000000 */
[----:B------:R-:W-:Y:S01]  /*4f60*/  I2FP.F32.S32 R14, R31 ;  /* 0x0000001f000e7245 */ /* 0x000fe20000201400 */
[----:B------:R-:W-:Y:S01]  /*4f70*/  FFMA.FTZ R10, R10, -UR5, R19 ;  /* 0x800000050a0a7c23 */ /* 0x000fe20008010013 */
[----:B------:R-:W-:Y:S01]  /*4f80*/  I2FP.F32.S32 R13, R13 ;  /* 0x0000000d000d7245 */ /* 0x000fe20000201400 */
[----:B------:R-:W-:Y:S01]  /*4f90*/  VIADD R19, R12, 0xfffffff8 ;  /* 0xfffffff80c137836 */ /* 0x000fe20000000000 */
[----:B------:R-:W-:Y:S01]  /*4fa0*/  FSEL R31, R24, -INF , !P2 ;  /* 0xff800000181f7808 */ /* 0x000fe20005000000 */
[----:B------:R-:W-:Y:S01]  /*4fb0*/  FFMA.FTZ R14, R14, -UR5, R43 ;  /* 0x800000050e0e7c23 */ /* 0x000fe2000801002b */
[----:B------:R-:W-:Y:S01]  /*4fc0*/  I2FP.F32.S32 R22, R22 ;  /* 0x0000001600167245 */ /* 0x000fe20000201400 */
[----:B------:R-:W-:Y:S01]  /*4fd0*/  FFMA.FTZ R62, R13, -UR5, R62 ;  /* 0x800000050d3e7c23 */ /* 0x000fe2000801003e */
[-C--:B------:R-:W-:Y:S01]  /*4fe0*/  ISETP.GE.AND P2, PT, R23, R134.reuse, PT ;  /* 0x000000861700720c */ /* 0x080fe20003f46270 */
[----:B------:R-:W-:Y:S01]  /*4ff0*/  VIADD R23, R12, 0xfffffff0 ;  /* 0xfffffff00c177836 */ /* 0x000fe20000000000 */
[----:B------:R-:W-:Y:S01]  /*5000*/  FSEL R27, R8, -INF , !P1 ;  /* 0xff800000081b7808 */ /* 0x000fe20004800000 */
[----:B------:R-:W-:Y:S01]  /*5010*/  FFMA.FTZ R67, R22, -UR5, R67 ;  /* 0x8000000516437c23 */ /* 0x000fe20008010043 */
[----:B------:R-:W-:Y:S01]  /*5020*/  I2FP.F32.S32 R15, R15 ;  /* 0x0000000f000f7245 */ /* 0x000fe20000201400 */
[----:B------:R-:W-:Y:S01]  /*5030*/  IMAD.IADD R24, R20, 0x1, -R25 ;  /* 0x0000000114187824 */ /* 0x000fe200078e0a19 */
[-C--:B------:R-:W-:Y:S01]  /*5040*/  ISETP.GE.AND P1, PT, R39, R134.reuse, PT ;  /* 0x000000862700720c */ /* 0x080fe20003f26270 */
[----:B------:R-:W-:Y:S01]  /*5050*/  VIADD R39, R12, 0xfffffff9 ;  /* 0xfffffff90c277836 */ /* 0x000fe20000000000 */
[----:B------:R-:W-:Y:S01]  /*5060*/  FSEL R12, R18, -INF , !P5 ;  /* 0xff800000120c7808 */ /* 0x000fe20006800000 */
[----:B------:R-:W-:Y:S01]  /*5070*/  FFMA.FTZ R8, R15, -UR5, R66 ;  /* 0x800000050f087c23 */ /* 0x000fe20008010042 */
[----:B------:R-:W-:Y:S01]  /*5080*/  FSEL R13, R17, -INF , !P4 ;  /* 0xff800000110d7808 */ /* 0x000fe20006000000 */
[----:B------:R-:W-:Y:S01]  /*5090*/  IMAD.IADD R22, R20, 0x1, -R23 ;  /* 0x0000000114167824 */ /* 0x000fe200078e0a17 */
[----:B------:R-:W-:Y:S01]  /*50a0*/  FSEL R26, R26, -INF , !P0 ;  /* 0xff8000001a1a7808 */ /* 0x000fe20004000000 */
[C---:B------:R-:W-:Y:S01]  /*50b0*/  IMAD.IADD R18, R20.reuse, 0x1, -R21 ;  /* 0x0000000114127824 */ /* 0x040fe200078e0a15 */
[----:B------:R-:W-:Y:S01]  /*50c0*/  ISETP.GE.AND P0, PT, R37, R134, PT ;  /* 0x000000862500720c */ /* 0x000fe20003f06270 */
[----:B------:R-:W-:Y:S01]  /*50d0*/  IMAD.IADD R17, R20, 0x1, -R19 ;  /* 0x0000000114117824 */ /* 0x000fe200078e0a13 */
[----:B------:R-:W-:Y:S01]  /*50e0*/  FSEL R15, R6, -INF , !P5 ;  /* 0xff800000060f7808 */ /* 0x000fe20006800000 */
[----:B------:R-:W-:Y:S01]  /*50f0*/  IMAD.IADD R20, R20, 0x1, -R39 ;  /* 0x0000000114147824 */ /* 0x000fe200078e0a27 */
[----:B------:R-:W-:Y:S01]  /*5100*/  FSEL R29, R29, -INF , !P6 ;  /* 0xff8000001d1d7808 */ /* 0x000fe20007000000 */
[----:B------:R-:W-:Y:S01]  /*5110*/  IMAD.IADD R37, R16, 0x1, -R37 ;  /* 0x0000000110257824 */ /* 0x000fe200078e0a25 */
[----:B------:R-:W-:-:S02]  /*5120*/  FSEL R14, R14, -INF , !P6 ;  /* 0xff8000000e0e7808 */ /* 0x000fc40007000000 */
[----:B------:R-:W-:Y:S02]  /*5130*/  FSEL R10, R10, -INF , !P4 ;  /* 0xff8000000a0a7808 */ /* 0x000fe40006000000 */
[----:B------:R-:W-:Y:S02]  /*5140*/  FSEL R11, R11, -INF , !P3 ;  /* 0xff8000000b0b7808 */ /* 0x000fe40005800000 */
[----:B------:R-:W-:Y:S02]  /*5150*/  FSEL R8, R8, -INF , !P3 ;  /* 0xff80000008087808 */ /* 0x000fe40005800000 */
[----:B------:R-:W-:Y:S02]  /*5160*/  FSEL R9, R9, -INF , !P2 ;  /* 0xff80000009097808 */ /* 0x000fe40005000000 */
[----:B------:R-:W-:Y:S02]  /*5170*/  FSEL R6, R67, -INF , !P2 ;  /* 0xff80000043067808 */ /* 0x000fe40005000000 */
[----:B------:R-:W-:-:S02]  /*5180*/  IABS R22, R22 ;  /* 0x0000001600167213 */ /* 0x000fc40000000000 */
[-C--:B------:R-:W-:Y:S01]  /*5190*/  ISETP.GE.AND P6, PT, R35, R134.reuse, PT ;  /* 0x000000862300720c */ /* 0x080fe20003fc6270 */
[C---:B------:R-:W-:Y:S01]  /*51a0*/  IMAD.IADD R35, R16.reuse, 0x1, -R35 ;  /* 0x0000000110237824 */ /* 0x040fe200078e0a23 */
[-C--:B------:R-:W-:Y:S01]  /*51b0*/  ISETP.GE.AND P5, PT, R25, R134.reuse, PT ;  /* 0x000000861900720c */ /* 0x080fe20003fa6270 */
[C---:B------:R-:W-:Y:S01]  /*51c0*/  IMAD.IADD R25, R16.reuse, 0x1, -R25 ;  /* 0x0000000110197824 */ /* 0x040fe200078e0a19 */
[-C--:B------:R-:W-:Y:S01]  /*51d0*/  ISETP.GE.AND P4, PT, R23, R134.reuse, PT ;  /* 0x000000861700720c */ /* 0x080fe20003f86270 */
[C---:B------:R-:W-:Y:S01]  /*51e0*/  IMAD.IADD R23, R16.reuse, 0x1, -R23 ;  /* 0x0000000110177824 */ /* 0x040fe200078e0a17 */
[-C--:B------:R-:W-:Y:S01]  /*51f0*/  ISETP.GE.AND P3, PT, R21, R134.reuse, PT ;  /* 0x000000861500720c */ /* 0x080fe20003f66270 */
[C---:B------:R-:W-:Y:S01]  /*5200*/  IMAD.IADD R21, R16.reuse, 0x1, -R21 ;  /* 0x0000000110157824 */ /* 0x040fe200078e0a15 */
[----:B------:R-:W-:Y:S01]  /*5210*/  ISETP.GE.AND P2, PT, R19, R134, PT ;  /* 0x000000861300720c */ /* 0x000fe20003f46270 */
[C---:B------:R-:W-:Y:S01]  /*5220*/  IMAD.IADD R19, R16.reuse, 0x1, -R19 ;  /* 0x0000000110137824 */ /* 0x040fe200078e0a13 */
[----:B------:R-:W-:Y:S01]  /*5230*/  IABS R20, R20 ;  /* 0x0000001400147213 */ /* 0x000fe20000000000 */
[----:B------:R-:W-:Y:S01]  /*5240*/  IMAD.IADD R16, R16, 0x1, -R39 ;  /* 0x0000000110107824 */ /* 0x000fe200078e0a27 */
[----:B------:R-:W-:-:S02]  /*5250*/  FSEL R171, R60, -INF , !P1 ;  /* 0xff8000003cab7808 */ /* 0x000fc40004800000 */
[----:B------:R-:W-:Y:S02]  /*5260*/  FSEL R164, R62, -INF , !P1 ;  /* 0xff8000003ea47808 */ /* 0x000fe40004800000 */
[----:B------:R-:W-:Y:S02]  /*5270*/  IABS R34, R34 ;  /* 0x0000002200227213 */ /* 0x000fe40000000000 */
[----:B------:R-:W-:Y:S02]  /*5280*/  IABS R37, R37 ;  /* 0x0000002500257213 */ /* 0x000fe40000000000 */
[----:B------:R-:W-:Y:S02]  /*5290*/  ISETP.GE.AND P1, PT, R39, R134, PT ;  /* 0x000000862700720c */ /* 0x000fe40003f26270 */
[----:B------:R-:W-:Y:S02]  /*52a0*/  I2FP.F32.S32 R39, R22 ;  /* 0x0000001600277245 */ /* 0x000fe40000201400 */
[----:B------:R-:W-:-:S02]  /*52b0*/  I2FP.F32.S32 R22, R20 ;  /* 0x0000001400167245 */ /* 0x000fc40000201400 */
[----:B------:R-:W-:Y:S01]  /*52c0*/  I2FP.F32.S32 R34, R34 ;  /* 0x0000002200227245 */ /* 0x000fe20000201400 */
[----:B------:R-:W-:Y:S01]  /*52d0*/  FFMA.FTZ R52, R39, -UR5, R52 ;  /* 0x8000000527347c23 */ /* 0x000fe20008010034 */
[----:B------:R-:W-:Y:S01]  /*52e0*/  I2FP.F32.S32 R20, R37 ;  /* 0x0000002500147245 */ /* 0x000fe20000201400 */
[----:B------:R-:W-:Y:S01]  /*52f0*/  FFMA.FTZ R69, R22, -UR5, R69 ;  /* 0x8000000516457c23 */ /* 0x000fe20008010045 */
[----:B------:R-:W-:Y:S01]  /*5300*/  IABS R18, R18 ;  /* 0x0000001200127213 */ /* 0x000fe20000000000 */
[----:B------:R-:W-:Y:S01]  /*5310*/  FFMA.FTZ R61, R34, -UR5, R61 ;  /* 0x80000005223d7c23 */ /* 0x000fe2000801003d */
[----:B------:R-:W-:Y:S01]  /*5320*/  IABS R32, R32 ;  /* 0x0000002000207213 */ /* 0x000fe20000000000 */
[----:B------:R-:W-:Y:S01]  /*5330*/  FFMA.FTZ R20, R20, -UR5, R63 ;  /* 0x8000000514147c23 */ /* 0x000fe2000801003f */
[----:B------:R-:W-:Y:S02]  /*5340*/  I2FP.F32.S32 R18, R18 ;  /* 0x0000001200127245 */ /* 0x000fe40000201400 */
[----:B------:R-:W-:-:S02]  /*5350*/  FSEL R163, R61, -INF , !P0 ;  /* 0xff8000003da37808 */ /* 0x000fc40004000000 */
[----:B------:R-:W-:Y:S01]  /*5360*/  FSEL R216, R20, -INF , !P0 ;  /* 0xff80000014d87808 */ /* 0x000fe20004000000 */
[----:B------:R-:W-:Y:S01]  /*5370*/  FFMA.FTZ R53, R18, -UR5, R53 ;  /* 0x8000000512357c23 */ /* 0x000fe20008010035 */
[----:B------:R-:W-:Y:S02]  /*5380*/  ISETP.GE.AND P0, PT, R133, 0x2, PT ;  /* 0x000000028500780c */ /* 0x000fe40003f06270 */
[----:B------:R-:W-:Y:S02]  /*5390*/  IABS R24, R24 ;  /* 0x0000001800187213 */ /* 0x000fe40000000000 */
[----:B------:R-:W-:Y:S02]  /*53a0*/  IABS R17, R17 ;  /* 0x0000001100117213 */ /* 0x000fe40000000000 */
[----:B------:R-:W-:Y:S02]  /*53b0*/  IABS R35, R35 ;  /* 0x0000002300237213 */ /* 0x000fe40000000000 */
[----:B------:R-:W-:-:S02]  /*53c0*/  IABS R25, R25 ;  /* 0x0000001900197213 */ /* 0x000fc40000000000 */
[----:B------:R-:W-:Y:S02]  /*53d0*/  IABS R23, R23 ;  /* 0x0000001700177213 */ /* 0x000fe40000000000 */
[----:B------:R-:W-:Y:S02]  /*53e0*/  IABS R21, R21 ;  /* 0x0000001500157213 */ /* 0x000fe40000000000 */
[----:B------:R-:W-:Y:S02]  /*53f0*/  IABS R19, R19 ;  /* 0x0000001300137213 */ /* 0x000fe40000000000 */
[----:B------:R-:W-:Y:S02]  /*5400*/  IABS R16, R16 ;  /* 0x0000001000107213 */ /* 0x000fe40000000000 */
[----:B------:R-:W-:Y:S02]  /*5410*/  I2FP.F32.S32 R41, R32 ;  /* 0x0000002000297245 */ /* 0x000fe40000201400 */
[----:B------:R-:W-:-:S02]  /*5420*/  I2FP.F32.S32 R24, R24 ;  /* 0x0000001800187245 */ /* 0x000fc40000201400 */
[----:B------:R-:W-:Y:S01]  /*5430*/  I2FP.F32.S32 R17, R17 ;  /* 0x0000001100117245 */ /* 0x000fe20000201400 */
[----:B------:R-:W-:Y:S01]  /*5440*/  FFMA.FTZ R56, R41, -UR5, R56 ;  /* 0x8000000529387c23 */ /* 0x000fe20008010038 */
        /* <DEDUP_REMOVED lines=12> */
[----:B------:R-:W-:Y:S01]  /*5510*/  FSEL R167, R56, -INF , !P6 ;  /* 0xff80000038a77808 */ /* 0x000fe20007000000 */
[----:B------:R-:W-:Y:S01]  /*5520*/  FFMA.FTZ R70, R19, -UR5, R70 ;  /* 0x8000000513467c23 */ /* 0x000fe20008010046 */
[----:B------:R-:W-:Y:S01]  /*5530*/  FSEL R168, R58, -INF , !P6 ;  /* 0xff8000003aa87808 */ /* 0x000fe20007000000 */
[----:B------:R-:W-:Y:S01]  /*5540*/  FFMA.FTZ R71, R16, -UR5, R71 ;  /* 0x8000000510477c23 */ /* 0x000fe20008010047 */
        /* <DEDUP_REMOVED lines=10> */
[----:B------:R-:W-:Y:S06]  /*55f0*/  @!P0 BRA `(.L_x_3671) ;  /* 0x0000000c00188947 */ /* 0x000fec0003800000 */
[----:B------:R-:W-:-:S13]  /*5600*/  PLOP3.LUT P1, PT, PT, PT, UP1, 0x40, 0x0 ;  /* 0x000000000000781c */ /* 0x000fda0003f2e818 */
[----:B------:R-:W-:Y:S05]  /*5610*/  @P1 BRA `(.L_x_3672) ;  /* 0x0000000000e81947 */ /* 0x000fea0003800000 */
        /* <DEDUP_REMOVED lines=9> */
[----:B------:R-:W-:Y:S02]  /*56b0*/  ISETP.GE.AND P3, PT, R3, RZ, PT ;  /* 0x000000ff0300720c */ /* 0x000fe40003f66270 */
[----:B------:R-:W-:-:S03]  /*56c0*/  ISETP.GE.AND P1, PT, R23, RZ, PT ;  /* 0x000000ff1700720c */ /* 0x000fc60003f26270 */
        /* <DEDUP_REMOVED lines=21> */
[----:B------:R-:W-:Y:S02]  /*5820*/  ISETP.NE.AND P2, PT, R18, RZ, PT ;  /* 0x000000ff1200720c */ /* 0x000fe40003f45270 */
[----:B------:R-:W-:-:S07]  /*5830*/  LOP3.LUT R16, RZ, R18, RZ, 0x33, !PT ;  /* 0x00000012ff107212 */ /* 0x000fce00078e33ff */
        /* <DEDUP_REMOVED lines=24> */
.L_x_3672:
[----:B------:R-:W-:-:S04]  /*59c0*/  LEA R84, -R84, RZ, 0x6 ;  /* 0x000000ff54547211 */ /* 0x000fc800078e31ff */
[----:B------:R-:W-:-:S07]  /*59d0*/  SHF.R.S32.HI R3, RZ, 0x1f, R84 ;  /* 0x0000001fff037819 */ /* 0x000fce0000011454 */
.L_x_3673:
        /* <DEDUP_REMOVED lines=8> */
[--C-:B------:R-:W-:Y:S01]  /*5a60*/  @!P4 IMAD.X R32, R3, 0x1, R144.reuse, P1 ;  /* 0x000000010320c824 */ /* 0x100fe200008e0690 */
[----:B------:R-:W-:Y:S01]  /*5a70*/  @!P3 IADD3 R4, P1, R84, R145, RZ ;  /* 0x000000915404b210 */ /* 0x000fe20007f3e0ff */
[----:B------:R-:W3:Y:S08]  /*5a80*/  @!P3 LDC.64 R16, c[0x0][0x218] ;  /* 0x00008600ff10bb82 */ /* 0x000ef00000000a00 */
[----:B------:R-:W4:Y:S08]  /*5a90*/  @!P2 LDC.64 R24, c[0x0][0x218] ;  /* 0x00008600ff18ab82 */ /* 0x000f300000000a00 */
[----:B------:R-:W5:Y:S01]  /*5aa0*/  @!P4 LDC.64 R22, c[0x0][0x218] ;  /* 0x00008600ff16cb82 */ /* 0x000f620000000a00 */
[----:B-1----:R-:W-:Y:S01]  /*5ab0*/  @!P4 LEA R38, P5, R35, R18, 0x1 ;  /* 0x000000122326c211 */ /* 0x002fe200078a08ff */
[----:B------:R-:W-:-:S03]  /*5ac0*/  @!P3 IMAD.X R18, R3, 0x1, R144, P1 ;  /* 0x000000010312b824 */ /* 0x000fc600008e0690 */
[----:B------:R-:W-:Y:S02]  /*5ad0*/  @!P4 LEA.HI.X R39, R35, R19, R32, 0x1, P5 ;  /* 0x000000132327c211 */ /* 0x000fe400028f0c20 */
[----:B------:R-:W-:Y:S01]  /*5ae0*/  IADD3 R32, P5, R203, R84, RZ ;  /* 0x00000054cb207210 */ /* 0x000fe20007fbe0ff */
[----:B------:R-:W1:Y:S01]  /*5af0*/  @!P3 LDC.64 R20, c[0x0][0x218] ;  /* 0x00008600ff14bb82 */ /* 0x000e620000000a00 */
[----:B---3--:R-:W-:Y:S01]  /*5b00*/  @!P3 LEA R36, P1, R4, R16, 0x1 ;  /* 0x000000100424b211 */ /* 0x008fe200078208ff */
[----:B------:R-:W-:Y:S01]  /*5b10*/  @!PT LDS RZ, [RZ] ;  /* 0x00000000fffff984 */ /* 0x000fe20000000800 */
[----:B------:R-:W-:Y:S01]  /*5b20*/  @!PT LDS RZ, [RZ] ;  /* 0x00000000fffff984 */ /* 0x000fe20000000800 */
[----:B------:R-:W-:Y:S01]  /*5b30*/  @!PT LDS RZ, [RZ] ;  /* 0x00000000fffff984 */ /* 0x000fe20000000800 */
[----:B------:R3:W-:Y:S02]  /*5b40*/  @!P4 LDGSTS.E.BYPASS.LTC128B.128 [R204+0x6000], desc[UR12][R38.64] ;  /* 0x0600000026cccfae */ /* 0x0007e4000b901d4c */
[----:B------:R-:W-:Y:S01]  /*5b50*/  IMAD.X R35, R202, 0x1, R3, P5 ;  /* 0x00000001ca237824 */ /* 0x000fe200028e0603 */
[----:B------:R-:W-:Y:S01]  /*5b60*/  @!P3 LEA.HI.X R37, R4, R17, R18, 0x1, P1 ;  /* 0x000000110425b211 */ /* 0x000fe200008f0c12 */
[----:B------:R2:W-:Y:S01]  /*5b70*/  @P3 STS.128 [R204+0x8000], RZ ;  /* 0x008000ffcc003388 */ /* 0x0005e20000000c00 */
[-C--:B------:R-:W-:Y:S01]  /*5b80*/  @!P2 IADD3 R41, P1, R84, R145.reuse, RZ ;  /* 0x000000915429a210 */ /* 0x080fe20007f3e0ff */
[----:B------:R-:W2:Y:S01]  /*5b90*/  @!P2 LDC.64 R18, c[0x0][0x218] ;  /* 0x00008600ff12ab82 */ /* 0x000ea20000000a00 */
[----:B------:R-:W-:Y:S01]  /*5ba0*/  @!P4 IADD3 R34, P5, R32, R145, RZ ;  /* 0x000000912022c210 */ /* 0x000fe20007fbe0ff */
[----:B------:R-:W-:Y:S01]  /*5bb0*/  @!PT LDS RZ, [RZ] ;  /* 0x00000000fffff984 */ /* 0x000fe20000000800 */
[----:B------:R-:W-:Y:S01]  /*5bc0*/  @!PT LDS RZ, [RZ] ;  /* 0x00000000fffff984 */ /* 0x000fe20000000800 */
[----:B------:R-:W-:Y:S01]  /*5bd0*/  @!PT LDS RZ, [RZ] ;  /* 0x00000000fffff984 */ /* 0x000fe20000000800 */
[----:B------:R3:W-:Y:S02]  /*5be0*/  @!P3 LDGSTS.E.BYPASS.LTC128B.128 [R204+0x8000], desc[UR12][R36.64+0x80] ;  /* 0x0800008024ccbfae */ /* 0x0007e4000b901d4c */
[--C-:B------:R-:W-:Y:S01]  /*5bf0*/  @!P2 IMAD.X R4, R3, 0x1, R144.reuse, P1 ;  /* 0x000000010304a824 */ /* 0x100fe200008e0690 */
[----:B----4-:R-:W-:Y:S01]  /*5c00*/  @!P2 LEA R42, P1, R41, R24, 0x1 ;  /* 0x00000018292aa211 */ /* 0x010fe200078208ff */
[----:B------:R-:W-:Y:S01]  /*5c10*/  @!P4 IMAD.X R40, R35, 0x1, R144, P5 ;  /* 0x000000012328c824 */ /* 0x000fe200028e0690 */
[----:B------:R4:W-:Y:S01]  /*5c20*/  @P2 STS.128 [R204+0xa000], RZ ;  /* 0x00a000ffcc002388 */ /* 0x0009e20000000c00 */
[----:B------:R-:W3:Y:S01]  /*5c30*/  @!P4 LDC.64 R16, c[0x0][0x218] ;  /* 0x00008600ff10cb82 */ /* 0x000ee20000000a00 */
[----:B------:R-:W-:-:S02]  /*5c40*/  @!P2 LEA.HI.X R43, R41, R25, R4, 0x1, P1 ;  /* 0x00000019292ba211 */ /* 0x000fc400008f0c04 */
[----:B-----5:R-:W-:Y:S02]  /*5c50*/  @!P4 LEA R24, P5, R34, R22, 0x1 ;  /* 0x000000162218c211 */ /* 0x020fe400078a08ff */
[----:B------:R-:W-:Y:S01]  /*5c60*/  @!P3 IADD3 R41, P1, R32, R145, RZ ;  /* 0x000000912029b210 */ /* 0x000fe20007f3e0ff */
[----:B------:R-:W-:Y:S01]  /*5c70*/  @!PT LDS RZ, [RZ] ;  /* 0x00000000fffff984 */ /* 0x000fe20000000800 */
[----:B------:R-:W-:Y:S01]  /*5c80*/  @!PT LDS RZ, [RZ] ;  /* 0x00000000fffff984 */ /* 0x000fe20000000800 */
[----:B------:R-:W-:Y:S01]  /*5c90*/  @!PT LDS RZ, [RZ] ;  /* 0x00000000fffff984 */ /* 0x000fe20000000800 */
[----:B------:R4:W-:Y:S01]  /*5ca0*/  @!P2 LDGSTS.E.BYPASS.LTC128B.128 [R204+0xa000], desc[UR12][R42.64+0x100] ;  /* 0x0a0001002accafae */ /* 0x0009e2000b901d4c */
[----:B------:R-:W-:Y:S02]  /*5cb0*/  @!P4 LEA.HI.X R25, R34, R23, R40, 0x1, P5 ;  /* 0x000000172219c211 */ /* 0x000fe400028f0c28 */
[----:B------:R-:W5:Y:S01]  /*5cc0*/  @!P3 LDC.64 R22, c[0x0][0x218] ;  /* 0x00008600ff16bb82 */ /* 0x000f620000000a00 */
[----:B------:R-:W-:Y:S01]  /*5cd0*/  @!P3 IMAD.X R34, R35, 0x1, R144, P1 ;  /* 0x000000012322b824 */ /* 0x000fe200008e0690 */
[----:B------:R-:W-:Y:S01]  /*5ce0*/  IADD3 R4, P5, R203, R32, RZ ;  /* 0x00000020cb047210 */ /* 0x000fe20007fbe0ff */
[----:B------:R4:W-:Y:S01]  /*5cf0*/  @P4 STS.128 [R204+0x6800], RZ ;  /* 0x006800ffcc004388 */ /* 0x0009e20000000c00 */
[----:B-1----:R-:W-:-:S03]  /*5d00*/  @!P3 LEA R44, P1, R41, R20, 0x1 ;  /* 0x00000014292cb211 */ /* 0x002fc600078208ff */
[----:B------:R-:W-:Y:S01]  /*5d10*/  @!PT LDS RZ, [RZ] ;  /* 0x00000000fffff984 */ /* 0x000fe20000000800 */
[----:B------:R-:W-:Y:S01]  /*5d20*/  @!PT LDS RZ, [RZ] ;  /* 0x00000000fffff984 */ /* 0x000fe20000000800 */
[----:B------:R-:W-:Y:S01]  /*5d30*/  @!PT LDS RZ, [RZ] ;  /* 0x00000000fffff984 */ /* 0x000fe20000000800 */
[----:B------:R4:W-:Y:S01]  /*5d40*/  @!P4 LDGSTS.E.BYPASS.LTC128B.128 [R204+0x6800], desc[UR12][R24.64] ;  /* 0x0680000018cccfae */ /* 0x0009e2000b901d4c */
[----:B------:R-:W-:Y:S01]  /*5d50*/  @!P3 LEA.HI.X R45, R41, R21, R34, 0x1, P1 ;  /* 0x00000015292db211 */ /* 0x000fe200008f0c22 */
[----:B------:R-:W-:Y:S01]  /*5d60*/  IMAD.X R41, R202, 0x1, R35, P5 ;  /* 0x00000001ca297824 */ /* 0x000fe200028e0623 */
[-C--:B------:R-:W-:Y:S01]  /*5d70*/  @!P2 IADD3 R32, P1, R32, R145.reuse, RZ ;  /* 0x000000912020a210 */ /* 0x080fe20007f3e0ff */
[----:B------:R-:W1:Y:S01]  /*5d80*/  @!P2 LDC.64 R20, c[0x0][0x218] ;  /* 0x00008600ff14ab82 */ /* 0x000e620000000a00 */
[----:B------:R-:W-:Y:S01]  /*5d90*/  @!P4 IADD3 R34, P5, R4, R145, RZ ;  /* 0x000000910422c210 */ /* 0x000fe20007fbe0ff */
[----:B------:R4:W-:Y:S02]  /*5da0*/  @P3 STS.128 [R204+0x8800], RZ ;  /* 0x008800ffcc003388 */ /* 0x0009e40000000c00 */
[--C-:B------:R-:W-:Y:S01]  /*5db0*/  @!P2 IMAD.X R35, R35, 0x1, R144.reuse, P1 ;  /* 0x000000012323a824 */ /* 0x100fe200008e0690 */
[----:B--2---:R-:W-:Y:S01]  /*5dc0*/  @!P2 LEA R46, P1, R32, R18, 0x1 ;  /* 0x00000012202ea211 */ /* 0x004fe200078208ff */
[----:B------:R-:W-:Y:S01]  /*5dd0*/  @!P4 IMAD.X R40, R41, 0x1, R144, P5 ;  /* 0x000000012928c824 */ /* 0x000fe200028e0690 */
[----:B---3--:R-:W-:Y:S01]  /*5de0*/  @!P4 LEA R38, P5, R34, R16, 0x1 ;  /* 0x000000102226c211 */ /* 0x008fe200078a08ff */
[----:B------:R-:W-:Y:S01]  /*5df0*/  @!PT LDS RZ, [RZ] ;  /* 0x00000000fffff984 */ /* 0x000fe20000000800 */
[----:B------:R-:W-:Y:S01]  /*5e00*/  @!PT LDS RZ, [RZ] ;  /* 0x00000000fffff984 */ /* 0x000fe20000000800 */
[----:B------:R-:W-:Y:S01]  /*5e10*/  @!PT LDS RZ, [RZ] ;  /* 0x00000000fffff984 */ /* 0x000fe20000000800 */
[----:B------:R4:W-:Y:S01]  /*5e20*/  @!P3 LDGSTS.E.BYPASS.LTC128B.128 [R204+0x8800], desc[UR12][R44.64+0x80] ;  /* 0x088000802cccbfae */ /* 0x0009e2000b901d4c */
[----:B------:R-:W-:-:S02]  /*5e30*/  @!P2 LEA.HI.X R47, R32, R19, R35, 0x1, P1 ;  /* 0x00000013202fa211 */ /* 0x000fc400008f0c23 */
[----:B------:R-:W-:Y:S01]  /*5e40*/  @!P4 LEA.HI.X R39, R34, R17, R40, 0x1, P5 ;  /* 0x000000112227c211 */ /* 0x000fe200028f0c28 */
[----:B------:R-:W2:Y:S01]  /*5e50*/  @!P4 LDC.64 R18, c[0x0][0x218] ;  /* 0x00008600ff12cb82 */ /* 0x000ea20000000a00 */
[CC--:B------:R-:W-:Y:S01]  /*5e60*/  @!P3 IADD3 R35, P5, R4.reuse, R145.reuse, RZ ;  /* 0x000000910423b210 */ /* 0x0c0fe20007fbe0ff */
[----:B------:R4:W-:Y:S01]  /*5e70*/  @P2 STS.128 [R204+0xa800], RZ ;  /* 0x00a800ffcc002388 */ /* 0x0009e20000000c00 */
[----:B------:R-:W-:-:S03]  /*5e80*/  @!P2 IADD3 R32, P1, R4, R145, RZ ;  /* 0x000000910420a210 */ /* 0x000fc60007f3e0ff */
[----:B------:R-:W-:Y:S01]  /*5e90*/  @!P3 IMAD.X R34, R41, 0x1, R144, P5 ;  /* 0x000000012922b824 */ /* 0x000fe200028e0690 */
[C---:B-----5:R-:W-:Y:S01]  /*5ea0*/  @!P3 LEA R36, P5, R35.reuse, R22, 0x1 ;  /* 0x000000162324b211 */ /* 0x060fe200078a08ff */
[----:B------:R-:W3:Y:S01]  /*5eb0*/  @!P3 LDC.64 R16, c[0x0][0x218] ;  /* 0x00008600ff10bb82 */ /* 0x000ee20000000a00 */
[----:B------:R-:W-:Y:S01]  /*5ec0*/  @!PT LDS RZ, [RZ] ;  /* 0x00000000fffff984 */ /* 0x000fe20000000800 */
[----:B------:R-:W-:Y:S01]  /*5ed0*/  @!PT LDS RZ, [RZ] ;  /* 0x00000000fffff984 */ /* 0x000fe20000000800 */
[----:B------:R-:W-:Y:S01]  /*5ee0*/  @!PT LDS RZ, [RZ] ;  /* 0x00000000fffff984 */ /* 0x000fe20000000800 */
[----:B------:R4:W-:Y:S02]  /*5ef0*/  @!P2 LDGSTS.E.BYPASS.LTC128B.128 [R204+0xa800], desc[UR12][R46.64+0x100] ;  /* 0x0a8001002eccafae */ /* 0x0009e4000b901d4c */
[----:B------:R-:W-:Y:S02]  /*5f00*/  @!P3 LEA.HI.X R37, R35, R23, R34, 0x1, P5 ;  /* 0x000000172325b211 */ /* 0x000fe400028f0c22 */
[----:B------:R-:W-:Y:S01]  /*5f10*/  IADD3 R22, P5, R203, R4, RZ ;  /* 0x00000004cb167210 */ /* 0x000fe20007fbe0ff */
[----:B------:R-:W-:Y:S01]  /*5f20*/  @!P2 IMAD.X R4, R41, 0x1, R144, P1 ;  /* 0x000000012904a824 */ /* 0x000fe200008e0690 */
[----:B-1----:R-:W-:Y:S01]  /*5f30*/  @!P2 LEA R34, P1, R32, R20, 0x1 ;  /* 0x000000142022a211 */ /* 0x002fe200078208ff */
        /* <DEDUP_REMOVED lines=9> */
[C-C-:B------:R-:W-:Y:S01]  /*5fd0*/  @!P4 IMAD.X R23, R41.reuse, 0x1, R144.reuse, P5 ;  /* 0x000000012917c824 */ /* 0x140fe200028e0690 */
[C---:B--2---:R-:W-:Y:S01]  /*5fe0*/  @!P4 LEA R18, P5, R20.reuse, R18, 0x1 ;  /* 0x000000121412c211 */ /* 0x044fe200078a08ff */
[----:B------:R4:W-:Y:S02]  /*5ff0*/  @P3 STS.128 [R204+0x9000], RZ ;  /* 0x009000ffcc003388 */ /* 0x0009e40000000c00 */
[----:B------:R-:W-:Y:S01]  /*6000*/  @!P3 IMAD.X R21, R41, 0x1, R144, P1 ;  /* 0x000000012915b824 */ /* 0x000fe200008e0690 */
[----:B------:R-:W-:Y:S01]  /*6010*/  @!P4 LEA.HI.X R19, R20, R19, R23, 0x1, P5 ;  /* 0x000000131413c211 */ /* 0x000fe200028f0c17 */
[----:B------:R-:W-:Y:S01]  /*6020*/  @!PT LDS RZ, [RZ] ;  /* 0x00000000fffff984 */ /* 0x000fe20000000800 */
[----:B------:R-:W-:Y:S01]  /*6030*/  @!PT LDS RZ, [RZ] ;  /* 0x00000000fffff984 */ /* 0x000fe20000000800 */
[----:B------:R-:W-:Y:S01]  /*6040*/  @!PT LDS RZ, [RZ] ;  /* 0x00000000fffff984 */ /* 0x000fe20000000800 */
[----:B------:R4:W-:Y:S01]  /*6050*/  @!P3 LDGSTS.E.BYPASS.LTC128B.128 [R204+0x9000], desc[UR12][R36.64+0x80] ;  /* 0x0900008024ccbfae */ /* 0x0009e2000b901d4c */
[----:B---3--:R-:W-:-:S03]  /*6060*/  @!P3 LEA R16, P1, R4, R16, 0x1 ;  /* 0x000000100410b211 */ /* 0x008fc600078208ff */
        /* <DEDUP_REMOVED lines=21> */
[----:B----4-:R-:W-:-:S04]  /*61c0*/  LEA R16, P1, R22, UR6, 0x1 ;  /* 0x0000000616107c11 */ /* 0x010fc8000f8208ff */
[----:B------:R-:W-:-:S05]  /*61d0*/  LEA.HI.X R17, R22, UR7, R41, 0x1, P1 ;  /* 0x0000000716117c11 */ /* 0x000fca00088f0c29 */
[----:B------:R-:W-:Y:S01]  /*61e0*/  @!PT LDS RZ, [RZ] ;  /* 0x00000000fffff984 */ /* 0x000fe20000000800 */
[----:B------:R-:W-:Y:S01]  /*61f0*/  @!PT LDS RZ, [RZ] ;  /* 0x00000000fffff984 */ /* 0x000fe20000000800 */
[----:B------:R-:W-:Y:S01]  /*6200*/  @!PT LDS RZ, [RZ] ;  /* 0x00000000fffff984 */ /* 0x000fe20000000800 */
[----:B------:R1:W-:Y:S04]  /*6210*/  LDGSTS.E.BYPASS.LTC128B.128 [R204+0xb800], desc[UR12][R16.64+0x100] ;  /* 0x0b80010010cc7fae */ /* 0x0003e8000b901d4c */
.L_x_3675:
[----:B------:R-:W-:Y:S05]  /*6220*/  BSYNC B0 ;  /* 0x0000000000007941 */ /* 0x000fea0003800000 */
.L_x_3674:
[----:B------:R-:W0:Y:S01]  /*6230*/  LDGDEPBAR ;  /* 0x00000000000079af */ /* 0x000e220000000000 */
[----:B------:R-:W-:-:S04]  /*6240*/  IADD3 R145, P1, R84, R145, RZ ;  /* 0x0000009154917210 */ /* 0x000fc80007f3e0ff */
[----:B------:R-:W-:-:S09]  /*6250*/  IADD3.X R144, R3, R144, RZ, P1, !PT ;  /* 0x0000009003907210 */ /* 0x000fd20000ffe4ff */
.L_x_3671:
[----:B-1--4-:R-:W-:Y:S01]  /*6260*/  FMNMX.FTZ R16, R31, R27, !PT ;  /* 0x0000001b1f107209 */ /* 0x012fe20007810000 */
        /* <DEDUP_REMOVED lines=76> */
[----:B------:R-:W1:Y:S01]  /*6730*/  LDSM.16.MT88.4 R12, [R190+0xc800] ;  /* 0x00c80000be0c783b */ /* 0x000e620000004200 */
[----:B------:R-:W2:Y:S01]  /*6740*/  MUFU.EX2 R156, R156 ;  /* 0x0000009c009c7308 */ /* 0x000ea20000000800 */
[--C-:B------:R-:W-:Y:S01]  /*6750*/  FFMA.FTZ R146, R6, UR6, -R169.reuse ;  /* 0x0000000606927c23 */ /* 0x100fe200080108a9 */
[--C-:B------:R-:W-:Y:S01]  /*6760*/  FFMA.FTZ R160, R171, UR6, -R212.reuse ;  /* 0x00000006aba07c23 */ /* 0x100fe200080108d4 */
[----:B------:R-:W4:Y:S01]  /*6770*/  LDSM.16.MT88.4 R8, [R192+0xe800] ;  /* 0x00e80000c008783b */ /* 0x000f220000004200 */
        /* <DEDUP_REMOVED lines=12> */
[----:B------:R-:W5:Y:S01]  /*6840*/  MUFU.EX2 R152, R152 ;  /* 0x0000009800987308 */ /* 0x000f620000000800 */
[----:B--2---:R-:W-:Y:S01]  /*6850*/  F2FP.BF16.F32.PACK_AB R112, R156, R159 ;  /* 0x0000009f9c70723e */ /* 0x004fe200000010ff */
        /* <DEDUP_REMOVED lines=13> */
[----:B------:R-:W2:Y:S01]  /*6930*/  MUFU.EX2 R161, R161 ;  /* 0x000000a100a17308 */ /* 0x000ea20000000800 */
[----:B-----5:R-:W-:Y:S01]  /*6940*/  F2FP.BF16.F32.PACK_AB R114, R152, R155 ;  /* 0x0000009b9872723e */ /* 0x020fe200000010ff */
[----:B------:R-:W-:-:S04]  /*6950*/  FADD.FTZ R155, R155, R156 ;  /* 0x0000009c9b9b7221 */ /* 0x000fc80000010000 */
[----:B------:R-:W-:Y:S02]  /*6960*/  FADD.FTZ R152, R152, R155 ;  /* 0x0000009b98987221 */ /* 0x000fe40000010000 */
[----:B------:R-:W-:Y:S08]  /*6970*/  MUFU.EX2 R157, R157 ;  /* 0x0000009d009d7308 */ /* 0x000ff00000000800 */
[----:B------:R-:W5:Y:S01]  /*6980*/  MUFU.EX2 R154, R154 ;  /* 0x0000009a009a7308 */ /* 0x000f620000000800 */
[----:B--2---:R-:W-:Y:S01]  /*6990*/  F2FP.BF16.F32.PACK_AB R113, R161, R158 ;  /* 0x0000009ea171723e */ /* 0x004fe200000010ff */
[----:B------:R-:W-:-:S06]  /*69a0*/  FADD.FTZ R158, R158, R161 ;  /* 0x000000a19e9e7221 */ /* 0x000fcc0000010000 */
[----:B------:R-:W-:Y:S08]  /*69b0*/  MUFU.EX2 R153, R153 ;  /* 0x0000009900997308 */ /* 0x000ff00000000800 */
[----:B------:R-:W2:Y:S01]  /*69c0*/  MUFU.EX2 R150, R150 ;  /* 0x0000009600967308 */ /* 0x000ea20000000800 */
[----:B-----5:R-:W-:Y:S01]  /*69d0*/  F2FP.BF16.F32.PACK_AB R115, R154, R157 ;  /* 0x0000009d9a73723e */ /* 0x020fe200000010ff */
[----:B------:R-:W-:-:S04]  /*69e0*/  FADD.FTZ R157, R157, R158 ;  /* 0x0000009e9d9d7221 */ /* 0x000fc80000010000 */
[----:B------:R-:W-:Y:S02]  /*69f0*/  FADD.FTZ R154, R154, R157 ;  /* 0x0000009d9a9a7221 */ /* 0x000fe40000010000 */
[C---:B------:R-:W-:Y:S01]  /*6a00*/  HMMA.16816.F32.BF16 R36, R112.reuse, R40, RZ ;  /* 0x000000287024723c */ /* 0x040fe200000418ff */
[----:B------:R-:W-:Y:S05]  /*6a10*/  MUFU.EX2 R149, R149 ;  /* 0x0000009500957308 */ /* 0x000fea0000000800 */
[C---:B------:R-:W-:Y:S03]  /*6a20*/  HMMA.16816.F32.BF16 R60, R112.reuse, R64, RZ ;  /* 0x00000040703c723c */ /* 0x040fe600000418ff */
[----:B------:R-:W5:Y:S01]  /*6a30*/  MUFU.EX2 R0, R0 ;  /* 0x0000000000007308 */ /* 0x000f620000000800 */
        /* <DEDUP_REMOVED lines=8> */
[----:B-----5:R-:W-:Y:S01]  /*6ac0*/  F2FP.BF16.F32.PACK_AB R6, R0, R149 ;  /* 0x000000950006723e */ /* 0x020fe200000010ff */
[----:B------:R-:W-:-:S03]  /*6ad0*/  FADD.FTZ R149, R149, R150 ;  /* 0x0000009695957221 */ /* 0x000fc60000010000 */
[C---:B------:R-:W-:Y:S01]  /*6ae0*/  HMMA.16816.F32.BF16 R84, R112.reuse, R88, RZ ;  /* 0x000000587054723c */ /* 0x040fe200000418ff */
[----:B------:R-:W-:Y:S02]  /*6af0*/  FADD.FTZ R149, R0, R149 ;  /* 0x0000009500957221 */ /* 0x000fe40000010000 */
[----:B------:R-:W-:Y:S03]  /*6b00*/  MUFU.EX2 R147, R147 ;  /* 0x0000009300937308 */ /* 0x000fe60000000800 */
[C---:B------:R-:W-:Y:S05]  /*6b10*/  HMMA.16816.F32.BF16 R80, R112.reuse, R82, RZ ;  /* 0x000000527050723c */ /* 0x040fea00000418ff */
[----:B------:R-:W5:Y:S01]  /*6b20*/  MUFU.EX2 R146, R146 ;  /* 0x0000009200927308 */ /* 0x000f620000000800 */
[----:B--2---:R-:W-:Y:S01]  /*6b30*/  F2FP.BF16.F32.PACK_AB R5, R148, R151 ;  /* 0x000000979405723e */ /* 0x004fe200000010ff */
[----:B------:R-:W-:Y:S01]  /*6b40*/  HMMA.16816.F32.BF16 R88, R112, R90, RZ ;  /* 0x0000005a7058723c */ /* 0x000fe200000418ff */
[----:B------:R-:W-:-:S04]  /*6b50*/  FADD.FTZ R151, R151, R154 ;  /* 0x0000009a97977221 */ /* 0x000fc80000010000 */
[----:B------:R-:W-:Y:S01]  /*6b60*/  FADD.FTZ R148, R148, R151 ;  /* 0x0000009794947221 */ /* 0x000fe20000010000 */
[C---:B------:R-:W-:Y:S01]  /*6b70*/  HMMA.16816.F32.BF16 R92, R112.reuse, R96, RZ ;  /* 0x00000060705c723c */ /* 0x040fe200000418ff */
[----:B------:R-:W-:Y:S05]  /*6b80*/  MUFU.EX2 R160, R160 ;  /* 0x000000a000a07308 */ /* 0x000fea0000000800 */
[----:B---3--:R-:W-:Y:S01]  /*6b90*/  HMMA.16816.F32.BF16 R100, R112, R104, RZ ;  /* 0x000000687064723c */ /* 0x008fe200000418ff */
[----:B-----5:R-:W-:Y:S02]  /*6ba0*/  F2FP.BF16.F32.PACK_AB R7, R146, R147 ;  /* 0x000000939207723e */ /* 0x020fe400000010ff */
        /* <DEDUP_REMOVED lines=123> */
[----:B------:R-:W-:Y:S01]  /*7360*/  FADD.FTZ R173, R172, R173 ;  /* 0x000000adacad7221 */ /* 0x000fe20000010000 */
[----:B------:R-:W-:Y:S01]  /*7370*/  LEA R214, P1, R145, UR6, 0x1 ;  /* 0x0000000691d67c11 */ /* 0x000fe2000f8208ff */
[----:B------:R-:W-:-:S02]  /*7380*/  FADD.FTZ R175, R175, R0 ;  /* 0x00000000afaf7221 */ /* 0x000fc40000010000 */
[----:B------:R-:W-:Y:S01]  /*7390*/  FADD.FTZ R170, R170, R173 ;  /* 0x000000adaaaa7221 */ /* 0x000fe20000010000 */
[----:B------:R-:W-:Y:S01]  /*73a0*/  LEA.HI.X R215, R145, UR7, R144, 0x1, P1 ;  /* 0x0000000791d77c11 */ /* 0x000fe200088f0c90 */
        /* <DEDUP_REMOVED lines=31> */
[----:B------:R-:W-:Y:S01]  /*75a0*/  LOP3.LUT R213, R135, 0x3, RZ, 0xc0, !PT ;  /* 0x0000000387d57812 */ /* 0x000fe200078ec0ff */
[----:B------:R-:W-:Y:S01]  /*75b0*/  ULEA UR8, -UR8, URZ, 0x6 ;  /* 0x0000003f08087291 */ /* 0x000fe2000f8e313f */
[----:B------:R-:W-:Y:S01]  /*75c0*/  VIADD R216, R133, 0xfffffffe ;  /* 0xfffffffe85d87836 */ /* 0x000fe20000000000 */
[----:B------:R-:W-:Y:S01]  /*75d0*/  MOV R0, R3 ;  /* 0x0000000300007202 */ /* 0x000fe20000000f00 */
[----:B------:R-:W-:Y:S01]  /*75e0*/  IMAD.MOV.U32 R133, RZ, RZ, R132 ;  /* 0x000000ffff857224 */ /* 0x000fe200078e0084 */
[----:B------:R-:W-:Y:S01]  /*75f0*/  USHF.R.S32.HI UR4, URZ, 0x1f, UR8 ;  /* 0x0000001f3f047899 */ /* 0x000fe20008011408 */
[----:B------:R-:W-:Y:S01]  /*7600*/  IMAD R213, R213, -0x2, R2 ;  /* 0xfffffffed5d57824 */ /* 0x000fe200078e0202 */
[----:B------:R-:W-:Y:S01]  /*7610*/  MOV R212, UR8 ;  /* 0x0000000800d47c02 */ /* 0x000fe20008000f00 */
[----:B------:R-:W-:Y:S01]  /*7620*/  ULDC UR9, c[0x0][0x2d0] ;  /* 0x0000b40000097ab9 */ /* 0x000fe20000000800 */
[----:B------:R-:W-:Y:S02]  /*7630*/  ULDC UR8, c[0x0][0x248] ;  /* 0x0000920000087ab9 */ /* 0x000fe40000000800 */
[----:B------:R-:W-:Y:S01]  /*7640*/  IADD3 R213, R134, R213, -R205 ;  /* 0x000000d586d57210 */ /* 0x000fe20007ffe8cd */
[----:B------:R-:W-:Y:S01]  /*7650*/  IMAD.U32 R207, RZ, RZ, UR4 ;  /* 0x00000004ffcf7e24 */ /* 0x000fe2000f8e00ff */
[----:B------:R-:W-:-:S06]  /*7660*/  ULDC UR4, c[0x0][0x2ec] ;  /* 0x0000bb0000047ab9 */ /* 0x000fcc0000000800 */
.L_x_3680:
[----:B------:R-:W-:Y:S04]  /*7670*/  DEPBAR.LE SB0, 0x0 ;  /* 0x000080000000791a */ /* 0x000fe80000000000 */
[----:B------:R-:W-:Y:S01]  /*7680*/  BAR.SYNC.DEFER_BLOCKING 0x0 ;  /* 0x0000000000007b1d */ /* 0x000fe20000010000 */
[----:B------:R-:W-:Y:S01]  /*7690*/  PLOP3.LUT P0, PT, PT, PT, UP1, 0x40, 0x0 ;  /* 0x000000000000781c */ /* 0x000fe20003f0e818 */
[----:B------:R-:W-:Y:S01]  /*76a0*/  IMAD.MOV.U32 R10, RZ, RZ, R212 ;  /* 0x000000ffff0a7224 */ /* 0x000fe200078e00d4 */
[----:B------:R-:W-:Y:S01]  /*76b0*/  ISETP.GE.AND P5, PT, R208, UR9, PT ;  /* 0x00000009d0007c0c */ /* 0x000fe2000bfa6270 */
[----:B------:R-:W-:Y:S01]  /*76c0*/  IMAD.MOV.U32 R132, RZ, RZ, R207 ;  /* 0x000000ffff847224 */ /* 0x000fe200078e00cf */
[----:B------:R-:W-:Y:S09]  /*76d0*/  ISETP.GE.AND P4, PT, R201, UR9, PT ;  /* 0x00000009c9007c0c */ /* 0x000ff2000bf86270 */
[----:B------:R-:W-:Y:S05]  /*76e0*/  @P0 BRA `(.L_x_3677) ;  /* 0x0000000000f40947 */ /* 0x000fea0003800000 */
        /* <DEDUP_REMOVED lines=13> */
[--C-:B-1----:R-:W-:Y:S02]  /*77c0*/  IMAD.MOV R5, RZ, RZ, -R13.reuse ;  /* 0x000000ffff057224 */ /* 0x102fe400078e0a0d */
        /* <DEDUP_REMOVED lines=14> */
[----:B------:R-:W-:Y:S01]  /*78b0*/  ISETP.GE.AND P1, PT, R11, RZ, PT ;  /* 0x000000ff0b00720c */ /* 0x000fe20003f26270 */
[----:B------:R-:W-:Y:S01]  /*78c0*/  @!P2 VIADD R10, R10, 0x1 ;  /* 0x000000010a0aa836 */ /* 0x000fe20000000000 */
[-C--:B------:R-:W-:Y:S02]  /*78d0*/  ISETP.GE.U32.AND P3, PT, R4, R2.reuse, PT ;  /* 0x000000020400720c */ /* 0x080fe40003f66070 */
[----:B------:R-:W-:Y:S01]  /*78e0*/  ISETP.GE.U32.AND P6, PT, R8, R2, PT ;  /* 0x000000020800720c */ /* 0x000fe20003fc6070 */
[----:B------:R-:W1:Y:S01]  /*78f0*/  LDC.64 R4, c[0x0][0x250] ;  /* 0x00009400ff047b82 */ /* 0x000e620000000a00 */
[----:B------:R-:W-:Y:S02]  /*7900*/  ISETP.NE.AND P2, PT, R6, RZ, PT ;  /* 0x000000ff0600720c */ /* 0x000fe40003f45270 */
[----:B------:R-:W-:Y:S07]  /*7910*/  LOP3.LUT R2, RZ, R6, RZ, 0x33, !PT ;  /* 0x00000006ff027212 */ /* 0x000fee00078e33ff */
        /* <DEDUP_REMOVED lines=26> */
.L_x_3677:
[-C--:B------:R-:W-:Y:S01]  /*7ac0*/  LEA R2, P0, R10, R218.reuse, 0x1 ;  /* 0x000000da0a027211 */ /* 0x080fe200078008ff */
[----:B------:R-:W-:Y:S01]  /*7ad0*/  @P5 STS.128 [R204+0xc000], RZ ;  /* 0x00c000ffcc005388 */ /* 0x000fe20000000c00 */
[----:B------:R-:W-:Y:S02]  /*7ae0*/  ISETP.GE.AND P3, PT, R200, UR9, PT ;  /* 0x00000009c8007c0c */ /* 0x000fe4000bf66270 */
[CC--:B------:R-:W-:Y:S02]  /*7af0*/  LEA.HI.X R3, R10.reuse, R221.reuse, R132, 0x1, P0 ;  /* 0x000000dd0a037211 */ /* 0x0c0fe400000f0c84 */
[----:B------:R-:W-:Y:S03]  /*7b00*/  IADD3 R135, P0, R10, UR11, RZ ;  /* 0x0000000b0a877c10 */ /* 0x000fe6000ff1e0ff */
[----:B------:R-:W-:Y:S01]  /*7b10*/  @!PT LDS RZ, [RZ] ;  /* 0x00000000fffff984 */ /* 0x000fe20000000800 */
[----:B------:R-:W-:Y:S01]  /*7b20*/  @!PT LDS RZ, [RZ] ;  /* 0x00000000fffff984 */ /* 0x000fe20000000800 */
[----:B------:R-:W-:Y:S01]  /*7b30*/  @!PT LDS RZ, [RZ] ;  /* 0x00000000fffff984 */ /* 0x000fe20000000800 */
[----:B------:R-:W-:Y:S01]  /*7b40*/  @!P5 LDGSTS.E.BYPASS.LTC128B.128 [R204+0xc000], desc[UR12][R2.64] ;  /* 0x0c00000002ccdfae */ /* 0x000fe2000b901d4c */
[CC--:B------:R-:W-:Y:S02]  /*7b50*/  @!P5 LEA R236, P6, R135.reuse, R218.reuse, 0x1 ;  /* 0x000000da87ecd211 */ /* 0x0c0fe400078c08ff */
[----:B------:R-:W-:Y:S01]  /*7b60*/  IADD3.X R134, R132, UR10, RZ, P0, !PT ;  /* 0x0000000a84867c10 */ /* 0x000fe200087fe4ff */
[----:B------:R-:W-:Y:S01]  /*7b70*/  @P4 STS.128 [R204+0xe000], RZ ;  /* 0x00e000ffcc004388 */ /* 0x000fe20000000c00 */
[CC--:B------:R-:W-:Y:S02]  /*7b80*/  @!P4 LEA R230, P1, R135.reuse, R218.reuse, 0x1 ;  /* 0x000000da87e6c211 */ /* 0x0c0fe400078208ff */
[CCC-:B------:R-:W-:Y:S01]  /*7b90*/  @!P5 LEA.HI.X R237, R135.reuse, R221.reuse, R134.reuse, 0x1, P6 ;  /* 0x000000dd87edd211 */ /* 0x1c0fe200030f0c86 */
[----:B------:R-:W-:Y:S01]  /*7ba0*/  @!PT LDS RZ, [RZ] ;  /* 0x00000000fffff984 */ /* 0x000fe20000000800 */
[----:B------:R-:W-:Y:S01]  /*7bb0*/  @!PT LDS RZ, [RZ] ;  /* 0x00000000fffff984 */ /* 0x000fe20000000800 */
[----:B------:R-:W-:Y:S01]  /*7bc0*/  @!PT LDS RZ, [RZ] ;  /* 0x00000000fffff984 */ /* 0x000fe20000000800 */
[----:B------:R-:W-:Y:S01]  /*7bd0*/  @!P4 LDGSTS.E.BYPASS.LTC128B.128 [R204+0xe000], desc[UR12][R2.64+0x80] ;  /* 0x0e00008002cccfae */ /* 0x000fe2000b901d4c */
[CCC-:B------:R-:W-:Y:S02]  /*7be0*/  @!P4 LEA.HI.X R231, R135.reuse, R221.reuse, R134.reuse, 0x1, P1 ;  /* 0x000000dd87e7c211 */ /* 0x1c0fe400008f0c86 */
[CC--:B------:R-:W-:Y:S01]  /*7bf0*/  @!P3 LEA R228, P0, R135.reuse, R218.reuse, 0x1 ;  /* 0x000000da87e4b211 */ /* 0x0c0fe200078008ff */
[----:B------:R-:W-:Y:S01]  /*7c00*/  @P3 STS.128 [R204+0x10000], RZ ;  /* 0x010000ffcc003388 */ /* 0x000fe20000000c00 */
[C---:B------:R-:W-:Y:S02]  /*7c10*/  IADD3 R223, P2, R135.reuse, UR11, RZ ;  /* 0x0000000b87df7c10 */ /* 0x040fe4000ff5e0ff */
[-C--:B------:R-:W-:Y:S01]  /*7c20*/  @!P3 LEA.HI.X R229, R135, R221.reuse, R134, 0x1, P0 ;  /* 0x000000dd87e5b211 */ /* 0x080fe200000f0c86 */
        /* <DEDUP_REMOVED lines=22> */
[----:B------:R-:W-:Y:S02]  /*7d90*/  IADD3.X R132, R134, UR10, RZ, P6, !PT ;  /* 0x0000000a86847c10 */ /* 0x000fe4000b7fe4ff */
        /* <DEDUP_REMOVED lines=8> */
[CC--:B------:R-:W-:Y:S02]  /*7e20*/  @!P4 LEA.HI.X R223, R135.reuse, R221.reuse, R132, 0x1, P1 ;  /* 0x000000dd87dfc211 */ /* 0x0c0fe400008f0c84 */
[C---:B------:R-:W-:Y:S01]  /*7e30*/  @!P3 LEA R220, P0, R135.reuse, R218, 0x1 ;  /* 0x000000da87dcb211 */ /* 0x040fe200078008ff */
[----:B------:R-:W-:Y:S01]  /*7e40*/  @P5 STS.128 [R204+0xd000], RZ ;  /* 0x00d000ffcc005388 */ /* 0x000fe20000000c00 */
[----:B------:R-:W-:Y:S02]  /*7e50*/  IMAD.MOV.U32 R218, RZ, RZ, R2 ;  /* 0x000000ffffda7224 */ /* 0x000fe400078e0002 */
[----:B------:R-:W-:Y:S01]  /*7e60*/  @!P3 LEA.HI.X R221, R135, R221, R132, 0x1, P0 ;  /* 0x000000dd87ddb211 */ /* 0x000fe200000f0c84 */
[----:B------:R-:W-:Y:S01]  /*7e70*/  @!PT LDS RZ, [RZ] ;  /* 0x00000000fffff984 */ /* 0x000fe20000000800 */
[----:B------:R-:W-:Y:S01]  /*7e80*/  @!PT LDS RZ, [RZ] ;  /* 0x00000000fffff984 */ /* 0x000fe20000000800 */
[----:B------:R-:W-:Y:S01]  /*7e90*/  @!PT LDS RZ, [RZ] ;  /* 0x00000000fffff984 */ /* 0x000fe20000000800 */
[----:B------:R-:W-:Y:S01]  /*7ea0*/  @!P5 LDGSTS.E.BYPASS.LTC128B.128 [R204+0xd000], desc[UR12][R234.64] ;  /* 0x0d000000eaccdfae */ /* 0x000fe2000b901d4c */
[----:B------:R-:W-:Y:S03]  /*7eb0*/  ISETP.GE.AND P0, PT, R216, 0x1, PT ;  /* 0x00000001d800780c */ /* 0x000fe60003f06270 */
        /* <DEDUP_REMOVED lines=188> */
[----:B------:R-:W-:Y:S01]  /*8a80*/  PLOP3.LUT P0, PT, PT, PT, UP1, 0x40, 0x0 ;  /* 0x000000000000781c */ /* 0x000fe20003f0e818 */
[----:B------:R-:W-:Y:S04]  /*8a90*/  ULEA UR7, -UR8, URZ, 0x6 ;  /* 0x0000003f08077291 */ /* 0x000fe8000f8e313f */
[----:B------:R-:W-:Y:S02]  /*8aa0*/  USHF.R.S32.HI UR6, URZ, 0x1f, UR7 ;  /* 0x0000001f3f067899 */ /* 0x000fe40008011407 */
[----:B------:R-:W-:Y:S04]  /*8ab0*/  IMAD.U32 R140, RZ, RZ, UR7 ;  /* 0x00000007ff8c7e24 */ /* 0x000fe8000f8e00ff */
[----:B------:R-:W-:Y:S02]  /*8ac0*/  MOV R135, UR6 ;  /* 0x0000000600877c02 */ /* 0x000fe40008000f00 */
        /* <DEDUP_REMOVED lines=12> */
[----:B------:R-:W-:Y:S01]  /*8b90*/  LOP3.LUT R139, R139, R132, RZ, 0x3c, !PT ;  /* 0x000000848b8b7212 */ /* 0x000fe200078e3cff */
[--C-:B-1----:R-:W-:Y:S02]  /*8ba0*/  IMAD.MOV R135, RZ, RZ, -R141.reuse ;  /* 0x000000ffff877224 */ /* 0x102fe400078e0a8d */
        /* <DEDUP_REMOVED lines=19> */
[----:B------:R-:W1:Y:S01]  /*8ce0*/  LDC R134, c[0x0][0x24c] ;  /* 0x00009300ff867b82 */ /* 0x000e620000000800 */
[----:B------:R-:W-:Y:S09]  /*8cf0*/  ISETP.GE.AND P1, PT, R3, RZ, PT ;  /* 0x000000ff0300720c */ /* 0x000ff20003f26270 */
[----:B------:R-:W-:Y:S02]  /*8d00*/  @P2 IADD3 R138, R138, 0x1, RZ ;  /* 0x000000018a8a2810 */ /* 0x000fe40007ffe0ff */
[----:B------:R-:W-:Y:S01]  /*8d10*/  @P6 VIADD R140, R140, 0x1 ;  /* 0x000000018c8c6836 */ /* 0x000fe20000000000 */
[----:B------:R-:W-:Y:S02]  /*8d20*/  ISETP.NE.AND P2, PT, R132, RZ, PT ;  /* 0x000000ff8400720c */ /* 0x000fe40003f45270 */
        /* <DEDUP_REMOVED lines=24> */
.L_x_3679:
        /* <DEDUP_REMOVED lines=89> */
.L_x_3678:
[----:B-1----:R-:W-:Y:S01]  /*9440*/  IMAD R148, R216, -0x40, R213 ;  /* 0xffffffc0d8947824 */ /* 0x002fe200078e02d5 */
[----:B------:R-:W-:Y:S04]  /*9450*/  LDSM.16.MT88.4 R152, [R190+0xe800] ;  /* 0x00e80000be98783b */ /* 0x000fe80000004200 */
[C---:B------:R-:W-:Y:S02]  /*9460*/  IADD3 R146, R148.reuse, 0x7, RZ ;  /* 0x0000000794927810 */ /* 0x040fe40007ffe0ff */
[C---:B------:R-:W-:Y:S02]  /*9470*/  IADD3 R147, R148.reuse, 0x8, RZ ;  /* 0x0000000894937810 */ /* 0x040fe40007ffe0ff */
[----:B------:R-:W-:Y:S01]  /*9480*/  IADD3 R144, R148, -0x1, RZ ;  /* 0xffffffff94907810 */ /* 0x000fe20007ffe0ff */
[----:B------:R-:W-:Y:S01]  /*9490*/  LDSM.16.MT88.4 R156, [R189+0xe800] ;  /* 0x00e80000bd9c783b */ /* 0x000fe20000004200 */
[----:B------:R-:W-:Y:S02]  /*94a0*/  ISETP.GE.AND P0, PT, R146, RZ, PT ;  /* 0x000000ff9200720c */ /* 0x000fe40003f06270 */
[----:B------:R-:W-:Y:S02]  /*94b0*/  ISETP.GE.AND P1, PT, R147, RZ, PT ;  /* 0x000000ff9300720c */ /* 0x000fe40003f26270 */
[C---:B------:R-:W-:Y:S02]  /*94c0*/  IADD3 R143, R148.reuse, -0x9, RZ ;  /* 0xfffffff7948f7810 */ /* 0x040fe40007ffe0ff */
[C---:B------:R-:W-:Y:S02]  /*94d0*/  IADD3 R145, R148.reuse, -0x8, RZ ;  /* 0xfffffff894917810 */ /* 0x040fe40007ffe0ff */
[----:B------:R-:W-:Y:S02]  /*94e0*/  IADD3 R142, R148, -0x10, RZ ;  /* 0xfffffff0948e7810 */ /* 0x000fe40007ffe0ff */
[----:B------:R-:W-:Y:S02]  /*94f0*/  ISETP.GE.AND P6, PT, R144, RZ, PT ;  /* 0x000000ff9000720c */ /* 0x000fe40003fc6270 */
[----:B------:R-:W-:Y:S02]  /*9500*/  IADD3 R141, R148, -0x11, RZ ;  /* 0xffffffef948d7810 */ /* 0x000fe40007ffe0ff */
[----:B------:R-:W-:Y:S02]  /*9510*/  ISETP.GE.AND P4, PT, R143, RZ, PT ;  /* 0x000000ff8f00720c */ /* 0x000fe40003f86270 */
[----:B------:R-:W-:Y:S02]  /*9520*/  ISETP.GE.AND P5, PT, R145, RZ, PT ;  /* 0x000000ff9100720c */ /* 0x000fe40003fa6270 */
[----:B------:R-:W-:Y:S02]  /*9530*/  ISETP.GE.AND P3, PT, R142, RZ, PT ;  /* 0x000000ff8e00720c */ /* 0x000fe40003f66270 */
[----:B------:R-:W-:Y:S02]  /*9540*/  ISETP.GE.AND P2, PT, R141, RZ, PT ;  /* 0x000000ff8d00720c */ /* 0x000fe40003f46270 */
[C---:B------:R-:W-:Y:S02]  /*9550*/  IADD3 R140, R148.reuse, -0x18, RZ ;  /* 0xffffffe8948c7810 */ /* 0x040fe40007ffe0ff */
[----:B------:R-:W-:Y:S02]  /*9560*/  IABS R149, R148 ;  /* 0x0000009400957213 */ /* 0x000fe40000000000 */
[C---:B------:R-:W-:Y:S02]  /*9570*/  IADD3 R139, R148.reuse, -0x19, RZ ;  /* 0xffffffe7948b7810 */ /* 0x040fe40007ffe0ff */
[C---:B------:R-:W-:Y:S02]  /*9580*/  @!P0 IADD3 R146, -R148.reuse, -0x7, RZ ;  /* 0xfffffff994928810 */ /* 0x040fe40007ffe1ff */
[----:B------:R-:W-:Y:S02]  /*9590*/  @!P1 IADD3 R147, -R148, -0x8, RZ ;  /* 0xfffffff894939810 */ /* 0x000fe40007ffe1ff */
[----:B------:R-:W-:Y:S02]  /*95a0*/  ISETP.GE.AND P1, PT, R140, RZ, PT ;  /* 0x000000ff8c00720c */ /* 0x000fe40003f26270 */
[C---:B------:R-:W-:Y:S02]  /*95b0*/  @!P6 IADD3 R144, -R148.reuse, 0x1, RZ ;  /* 0x000000019490e810 */ /* 0x040fe40007ffe1ff */
[----:B------:R-:W-:Y:S02]  /*95c0*/  I2FP.F32.S32 R149, R149 ;  /* 0x0000009500957245 */ /* 0x000fe40000201400 */
[----:B------:R-:W-:Y:S02]  /*95d0*/  ISETP.GE.AND P0, PT, R139, RZ, PT ;  /* 0x000000ff8b00720c */ /* 0x000fe40003f06270 */
[----:B------:R-:W-:Y:S01]  /*95e0*/  I2FP.F32.S32 R146, R146 ;  /* 0x0000009200927245 */ /* 0x000fe20000201400 */
[C---:B------:R-:W-:Y:S01]  /*95f0*/  FFMA.FTZ R4, R149.reuse, -UR5, R4 ;  /* 0x8000000595047c23 */ /* 0x040fe20008010004 */
[C---:B------:R-:W-:Y:S01]  /*9600*/  @!P4 IADD3 R143, -R148.reuse, 0x9, RZ ;  /* 0x00000009948fc810 */ /* 0x040fe20007ffe1ff */
[----:B------:R-:W-:Y:S01]  /*9610*/  FFMA.FTZ R10, R149, -UR5, R10 ;  /* 0x80000005950a7c23 */ /* 0x000fe2000801000a */
[----:B------:R-:W-:Y:S01]  /*9620*/  IADD3 R138, R148, -0x20, RZ ;  /* 0xffffffe0948a7810 */ /* 0x000fe20007ffe0ff */
[----:B------:R-:W-:Y:S01]  /*9630*/  FFMA.FTZ R7, R146, -UR5, R7 ;  /* 0x8000000592077c23 */ /* 0x000fe20008010007 */
[C---:B------:R-:W-:Y:S02]  /*9640*/  @!P5 IADD3 R145, -R148.reuse, 0x8, RZ ;  /* 0x000000089491d810 */ /* 0x040fe40007ffe1ff */
[C---:B------:R-:W-:Y:S02]  /*9650*/  @!P3 IADD3 R142, -R148.reuse, 0x10, RZ ;  /* 0x00000010948eb810 */ /* 0x040fe40007ffe1ff */
[----:B------:R-:W-:Y:S02]  /*9660*/  I2FP.F32.S32 R144, R144 ;  /* 0x0000009000907245 */ /* 0x000fe40000201400 */
[----:B------:R-:W-:Y:S02]  /*9670*/  @!P2 IADD3 R141, -R148, 0x11, RZ ;  /* 0x00000011948da810 */ /* 0x000fe40007ffe1ff */
[----:B------:R-:W-:Y:S01]  /*9680*/  I2FP.F32.S32 R147, R147 ;  /* 0x0000009300937245 */ /* 0x000fe20000201400 */
[C---:B------:R-:W-:Y:S01]  /*9690*/  FFMA.FTZ R5, R144.reuse, -UR5, R5 ;  /* 0x8000000590057c23 */ /* 0x040fe20008010005 */
[----:B------:R-:W-:Y:S01]  /*96a0*/  I2FP.F32.S32 R146, R143 ;  /* 0x0000008f00927245 */ /* 0x000fe20000201400 */
[----:B------:R-:W-:Y:S01]  /*96b0*/  FFMA.FTZ R11, R144, -UR5, R11 ;  /* 0x80000005900b7c23 */ /* 0x000fe2000801000b */
[----:B------:R-:W-:Y:S01]  /*96c0*/  IADD3 R137, R148, -0x21, RZ ;  /* 0xffffffdf94897810 */ /* 0x000fe20007ffe0ff */
[----:B------:R-:W-:Y:S01]  /*96d0*/  FFMA.FTZ R6, R147, -UR5, R6 ;  /* 0x8000000593067c23 */ /* 0x000fe20008010006 */
[----:B------:R-:W-:Y:S01]  /*96e0*/  I2FP.F32.S32 R145, R145 ;  /* 0x0000009100917245 */ /* 0x000fe20000201400 */
[----:B------:R-:W-:Y:S01]  /*96f0*/  FFMA.FTZ R9, R146, -UR5, R9 ;  /* 0x8000000592097c23 */ /* 0x000fe20008010009 */
[----:B------:R-:W-:Y:S01]  /*9700*/  ISETP.GE.AND P6, PT, R138, RZ, PT ;  /* 0x000000ff8a00720c */ /* 0x000fe20003fc6270 */
[----:B------:R-:W-:Y:S01]  /*9710*/  FFMA.FTZ R15, R146, -UR5, R15 ;  /* 0x80000005920f7c23 */ /* 0x000fe2000801000f */
[----:B------:R-:W-:Y:S01]  /*9720*/  I2FP.F32.S32 R143, R142 ;  /* 0x0000008e008f7245 */ /* 0x000fe20000201400 */
[C---:B------:R-:W-:Y:S01]  /*9730*/  FFMA.FTZ R8, R145.reuse, -UR5, R8 ;  /* 0x8000000591087c23 */ /* 0x040fe20008010008 */
[----:B------:R-:W-:Y:S01]  /*9740*/  I2FP.F32.S32 R142, R141 ;  /* 0x0000008d008e7245 */ /* 0x000fe20000201400 */
[----:B------:R-:W-:Y:S01]  /*9750*/  FFMA.FTZ R14, R145, -UR5, R14 ;  /* 0x80000005910e7c23 */ /* 0x000fe2000801000e */
[----:B------:R-:W-:Y:S01]  /*9760*/  FMNMX.FTZ R144, R4, R133, !PT ;  /* 0x0000008504907209 */ /* 0x000fe20007810000 */
[C---:B------:R-:W-:Y:S01]  /*9770*/  FFMA.FTZ R12, R143.reuse, -UR5, R12 ;  /* 0x800000058f0c7c23 */ /* 0x040fe2000801000c */
[----:B------:R-:W-:Y:S01]  /*9780*/  @!P1 IADD3 R140, -R148, 0x18, RZ ;  /* 0x00000018948c9810 */ /* 0x000fe20007ffe1ff */
[----:B------:R-:W-:Y:S01]  /*9790*/  FFMA.FTZ R18, R143, -UR5, R18 ;  /* 0x800000058f127c23 */ /* 0x000fe20008010012 */
[----:B------:R-:W-:Y:S01]  /*97a0*/  ISETP.GE.AND P5, PT, R137, RZ, PT ;  /* 0x000000ff8900720c */ /* 0x000fe20003fa6270 */
[----:B------:R-:W-:Y:S01]  /*97b0*/  FFMA.FTZ R13, R142, -UR5, R13 ;  /* 0x800000058e0d7c23 */ /* 0x000fe2000801000d */
[----:B------:R-:W-:Y:S01]  /*97c0*/  @!P0 IADD3 R139, -R148, 0x19, RZ ;  /* 0x00000019948b8810 */ /* 0x000fe20007ffe1ff */
[----:B------:R-:W-:Y:S01]  /*97d0*/  FFMA.FTZ R19, R142, -UR5, R19 ;  /* 0x800000058e137c23 */ /* 0x000fe20008010013 */
[----:B------:R-:W-:Y:S02]  /*97e0*/  FMNMX.FTZ R143, R5, R144, !PT ;  /* 0x00000090058f7209 */ /* 0x000fe40007810000 */
[----:B------:R-:W-:Y:S02]  /*97f0*/  FMNMX.FTZ R142, R6, R0, !PT ;  /* 0x00000000068e7209 */ /* 0x000fe40007810000 */
[----:B------:R-:W-:Y:S02]  /*9800*/  I2FP.F32.S32 R141, R140 ;  /* 0x0000008c008d7245 */ /* 0x000fe40000201400 */
[----:B------:R-:W-:Y:S02]  /*9810*/  FMNMX.FTZ R144, R8, R143, !PT ;  /* 0x0000008f08907209 */ /* 0x000fe40007810000 */
[----:B------:R-:W-:Y:S01]  /*9820*/  I2FP.F32.S32 R140, R139 ;  /* 0x0000008b008c7245 */ /* 0x000fe20000201400 */
[C---:B------:R-:W-:Y:S01]  /*9830*/  FFMA.FTZ R16, R141.reuse, -UR5, R16 ;  /* 0x800000058d107c23 */ /* 0x040fe20008010010 */
[----:B------:R-:W-:Y:S01]  /*9840*/  IADD3 R136, R148, -0x28, RZ ;  /* 0xffffffd894887810 */ /* 0x000fe20007ffe0ff */
[----:B------:R-:W-:Y:S01]  /*9850*/  FFMA.FTZ R22, R141, -UR5, R22 ;  /* 0x800000058d167c23 */ /* 0x000fe20008010016 */
[----:B------:R-:W-:Y:S01]  /*9860*/  FMNMX.FTZ R139, R7, R142, !PT ;  /* 0x0000008e078b7209 */ /* 0x000fe20007810000 */
[----:B------:R-:W-:Y:S01]  /*9870*/  FFMA.FTZ R17, R140, -UR5, R17 ;  /* 0x800000058c117c23 */ /* 0x000fe20008010011 */
[----:B------:R-:W-:Y:S01]  /*9880*/  @!P6 IADD3 R138, -R148, 0x20, RZ ;  /* 0x00000020948ae810 */ /* 0x000fe20007ffe1ff */
[----:B------:R-:W-:Y:S01]  /*9890*/  FFMA.FTZ R23, R140, -UR5, R23 ;  /* 0x800000058c177c23 */ /* 0x000fe20008010017 */
[----:B------:R-:W-:Y:S02]  /*98a0*/  FMNMX.FTZ R141, R9, R144, !PT ;  /* 0x00000090098d7209 */ /* 0x000fe40007810000 */
[----:B------:R-:W-:Y:S01]  /*98b0*/  ISETP.GE.AND P4, PT, R136, RZ, PT ;  /* 0x000000ff8800720c */ /* 0x000fe20003f86270 */
[----:B------:R-:W-:Y:S01]  /*98c0*/  LDSM.16.MT88.4 R144, [R189+0xc000] ;  /* 0x00c00000bd90783b */ /* 0x000fe20000004200 */
[----:B------:R-:W-:Y:S02]  /*98d0*/  FMNMX.FTZ R142, R10, R139, !PT ;  /* 0x0000008b0a8e7209 */ /* 0x000fe40007810000 */
[C---:B------:R-:W-:Y:S02]  /*98e0*/  IADD3 R135, R148.reuse, -0x29, RZ ;  /* 0xffffffd794877810 */ /* 0x040fe40007ffe0ff */
[C---:B------:R-:W-:Y:S02]  /*98f0*/  IADD3 R134, R148.reuse, -0x30, RZ ;  /* 0xffffffd094867810 */ /* 0x040fe40007ffe0ff */
[----:B------:R-:W-:Y:S02]  /*9900*/  @!P5 IADD3 R137, -R148, 0x21, RZ ;  /* 0x000000219489d810 */ /* 0x000fe40007ffe1ff */
[----:B------:R-:W-:Y:S02]  /*9910*/  I2FP.F32.S32 R139, R138 ;  /* 0x0000008a008b7245 */ /* 0x000fe40000201400 */
[----:B------:R-:W-:Y:S02]  /*9920*/  FMNMX.FTZ R138, R12, R141, !PT ;  /* 0x0000008d0c8a7209 */ /* 0x000fe40007810000 */
[----:B------:R-:W-:Y:S01]  /*9930*/  FMNMX.FTZ R141, R11, R142, !PT ;  /* 0x0000008e0b8d7209 */ /* 0x000fe20007810000 */
[----:B------:R-:W-:Y:S01]  /*9940*/  FFMA.FTZ R26, R139, -UR5, R26 ;  /* 0x800000058b1a7c23 */ /* 0x000fe2000801001a */
[----:B------:R-:W-:Y:S01]  /*9950*/  ISETP.GE.AND P3, PT, R135, RZ, PT ;  /* 0x000000ff8700720c */ /* 0x000fe20003f66270 */
[----:B------:R-:W-:Y:S01]  /*9960*/  FFMA.FTZ R20, R139, -UR5, R20 ;  /* 0x800000058b147c23 */ /* 0x000fe20008010014 */
[----:B------:R-:W-:Y:S02]  /*9970*/  ISETP.GE.AND P2, PT, R134, RZ, PT ;  /* 0x000000ff8600720c */ /* 0x000fe40003f46270 */
[----:B------:R-:W-:Y:S02]  /*9980*/  I2FP.F32.S32 R140, R137 ;  /* 0x00000089008c7245 */ /* 0x000fe40000201400 */
[----:B------:R-:W-:Y:S02]  /*9990*/  FMNMX.FTZ R137, R13, R138, !PT ;  /* 0x0000008a0d897209 */ /* 0x000fe40007810000 */
[----:B------:R-:W-:Y:S01]  /*99a0*/  FMNMX.FTZ R138, R14, R141, !PT ;  /* 0x0000008d0e8a7209 */ /* 0x000fe20007810000 */
[----:B------:R-:W-:Y:S01]  /*99b0*/  FFMA.FTZ R27, R140, -UR5, R27 ;  /* 0x800000058c1b7c23 */ /* 0x000fe2000801001b */
[----:B------:R-:W-:Y:S01]  /*99c0*/  IADD3 R132, R148, -0x38, RZ ;  /* 0xffffffc894847810 */ /* 0x000fe20007ffe0ff */
[----:B------:R-:W-:Y:S01]  /*99d0*/  FFMA.FTZ R21, R140, -UR5, R21 ;  /* 0x800000058c157c23 */ /* 0x000fe20008010015 */
[----:B------:R-:W-:Y:S02]  /*99e0*/  FMNMX.FTZ R142, R16, R137, !PT ;  /* 0x00000089108e7209 */ /* 0x000fe40007810000 */
[----:B------:R-:W-:Y:S02]  /*99f0*/  FMNMX.FTZ R139, R15, R138, !PT ;  /* 0x0000008a0f8b7209 */ /* 0x000fe40007810000 */
[C---:B------:R-:W-:Y:S02]  /*9a00*/  IADD3 R2, R148.reuse, -0x31, RZ ;  /* 0xffffffcf94027810 */ /* 0x040fe40007ffe0ff */
[C---:B------:R-:W-:Y:S02]  /*9a10*/  @!P4 IADD3 R136, -R148.reuse, 0x28, RZ ;  /* 0x000000289488c810 */ /* 0x040fe40007ffe1ff */
[----:B------:R-:W-:Y:S02]  /*9a20*/  IADD3 R3, R148, -0x39, RZ ;  /* 0xffffffc794037810 */ /* 0x000fe40007ffe0ff */
[----:B------:R-:W-:Y:S02]  /*9a30*/  ISETP.GE.AND P0, PT, R132, RZ, PT ;  /* 0x000000ff8400720c */ /* 0x000fe40003f06270 */
[----:B------:R-:W-:Y:S02]  /*9a40*/  FMNMX.FTZ R141, R17, R142, !PT ;  /* 0x0000008e118d7209 */ /* 0x000fe40007810000 */
[----:B------:R-:W-:Y:S02]  /*9a50*/  FMNMX.FTZ R138, R18, R139, !PT ;  /* 0x0000008b128a7209 */ /* 0x000fe40007810000 */
[----:B------:R-:W-:Y:S02]  /*9a60*/  ISETP.GE.AND P1, PT, R2, RZ, PT ;  /* 0x000000ff0200720c */ /* 0x000fe40003f26270 */
[----:B------:R-:W-:Y:S02]  /*9a70*/  I2FP.F32.S32 R137, R136 ;  /* 0x0000008800897245 */ /* 0x000fe40000201400 */
[C---:B------:R-:W-:Y:S02]  /*9a80*/  @!P3 IADD3 R135, -R148.reuse, 0x29, RZ ;  /* 0x000000299487b810 */ /* 0x040fe40007ffe1ff */
[----:B------:R-:W-:Y:S01]  /*9a90*/  ISETP.GE.AND P6, PT, R3, RZ, PT ;  /* 0x000000ff0300720c */ /* 0x000fe20003fc6270 */
[C---:B------:R-:W-:Y:S01]  /*9aa0*/  FFMA.FTZ R24, R137.reuse, -UR5, R24 ;  /* 0x8000000589187c23 */ /* 0x040fe20008010018 */
[----:B------:R-:W-:Y:S01]  /*9ab0*/  @!P2 IADD3 R134, -R148, 0x30, RZ ;  /* 0x000000309486a810 */ /* 0x000fe20007ffe1ff */
[----:B------:R-:W-:Y:S01]  /*9ac0*/  FFMA.FTZ R30, R137, -UR5, R30 ;  /* 0x80000005891e7c23 */ /* 0x000fe2000801001e */
[----:B------:R-:W-:Y:S02]  /*9ad0*/  FMNMX.FTZ R140, R20, R141, !PT ;  /* 0x0000008d148c7209 */ /* 0x000fe40007810000 */
[----:B------:R-:W-:Y:S02]  /*9ae0*/  FMNMX.FTZ R139, R19, R138, !PT ;  /* 0x0000008a138b7209 */ /* 0x000fe40007810000 */
[----:B------:R-:W-:Y:S02]  /*9af0*/  I2FP.F32.S32 R136, R135 ;  /* 0x0000008700887245 */ /* 0x000fe40000201400 */
[----:B------:R-:W-:Y:S02]  /*9b00*/  FMNMX.FTZ R137, R21, R140, !PT ;  /* 0x0000008c15897209 */ /* 0x000fe40007810000 */
[----:B------:R-:W-:Y:S01]  /*9b10*/  I2FP.F32.S32 R135, R134 ;  /* 0x0000008600877245 */ /* 0x000fe20000201400 */
[----:B------:R-:W-:Y:S01]  /*9b20*/  FFMA.FTZ R25, R136, -UR5, R25 ;  /* 0x8000000588197c23 */ /* 0x000fe20008010019 */
[----:B------:R-:W-:Y:S01]  /*9b30*/  FMNMX.FTZ R134, R22, R139, !PT ;  /* 0x0000008b16867209 */ /* 0x000fe20007810000 */
[----:B------:R-:W-:Y:S01]  /*9b40*/  FFMA.FTZ R31, R136, -UR5, R31 ;  /* 0x80000005881f7c23 */ /* 0x000fe2000801001f */
[----:B------:R-:W-:Y:S01]  /*9b50*/  @!P0 IADD3 R132, -R148, 0x38, RZ ;  /* 0x0000003894848810 */ /* 0x000fe20007ffe1ff */
[C---:B------:R-:W-:Y:S01]  /*9b60*/  FFMA.FTZ R28, R135.reuse, -UR5, R28 ;  /* 0x80000005871c7c23 */ /* 0x040fe2000801001c */
[----:B------:R-:W-:Y:S01]  /*9b70*/  FMNMX.FTZ R138, R24, R137, !PT ;  /* 0x00000089188a7209 */ /* 0x000fe20007810000 */
[----:B------:R-:W-:Y:S01]  /*9b80*/  FFMA.FTZ R34, R135, -UR5, R34 ;  /* 0x8000000587227c23 */ /* 0x000fe20008010022 */
[----:B------:R-:W-:Y:S02]  /*9b90*/  FMNMX.FTZ R137, R23, R134, !PT ;  /* 0x0000008617897209 */ /* 0x000fe40007810000 */
[C---:B------:R-:W-:Y:S02]  /*9ba0*/  @!P1 IADD3 R2, -R148.reuse, 0x31, RZ ;  /* 0x0000003194029810 */ /* 0x040fe40007ffe1ff */
[----:B------:R-:W-:Y:S02]  /*9bb0*/  @!P6 IADD3 R3, -R148, 0x39, RZ ;  /* 0x000000399403e810 */ /* 0x000fe40007ffe1ff */
[----:B------:R-:W-:Y:S01]  /*9bc0*/  I2FP.F32.S32 R141, R132 ;  /* 0x00000084008d7245 */ /* 0x000fe20000201400 */
[----:B------:R-:W-:Y:S01]  /*9bd0*/  LDSM.16.MT88.4 R148, [R188+0xc000] ;  /* 0x00c00000bc94783b */ /* 0x000fe20000004200 */
[----:B------:R-:W-:Y:S02]  /*9be0*/  FMNMX.FTZ R132, R26, R137, !PT ;  /* 0x000000891a847209 */ /* 0x000fe40007810000 */
[----:B------:R-:W-:Y:S01]  /*9bf0*/  FMNMX.FTZ R139, R25, R138, !PT ;  /* 0x0000008a198b7209 */ /* 0x000fe20007810000 */
[----:B------:R-:W-:Y:S01]  /*9c00*/  FFMA.FTZ R32, R141, -UR5, R32 ;  /* 0x800000058d207c23 */ /* 0x000fe20008010020 */
[----:B------:R-:W-:Y:S02]  /*9c10*/  I2FP.F32.S32 R2, R2 ;  /* 0x0000000200027245 */ /* 0x000fe40000201400 */
[----:B------:R-:W-:Y:S01]  /*9c20*/  I2FP.F32.S32 R138, R3 ;  /* 0x00000003008a7245 */ /* 0x000fe20000201400 */
[----:B------:R-:W-:Y:S01]  /*9c30*/  LDSM.16.MT88.4 R140, [R190+0xc000] ;  /* 0x00c00000be8c783b */ /* 0x000fe20000004200 */
[----:B------:R-:W-:Y:S01]  /*9c40*/  FMNMX.FTZ R3, R27, R132, !PT ;  /* 0x000000841b037209 */ /* 0x000fe20007810000 */
[----:B------:R-:W-:Y:S01]  /*9c50*/  FFMA.FTZ R29, R2, -UR5, R29 ;  /* 0x80000005021d7c23 */ /* 0x000fe2000801001d */
[----:B------:R-:W-:Y:S01]  /*9c60*/  FMNMX.FTZ R134, R28, R139, !PT ;  /* 0x0000008b1c867209 */ /* 0x000fe20007810000 */
[----:B------:R-:W-:Y:S01]  /*9c70*/  FFMA.FTZ R33, R138, -UR5, R33 ;  /* 0x800000058a217c23 */ /* 0x000fe20008010021 */
[----:B------:R-:W-:Y:S01]  /*9c80*/  FMNMX.FTZ R132, R30, R3, !PT ;  /* 0x000000031e847209 */ /* 0x000fe20007810000 */
[----:B------:R-:W-:Y:S01]  /*9c90*/  FFMA.FTZ R35, R2, -UR5, R35 ;  /* 0x8000000502237c23 */ /* 0x000fe20008010023 */
[----:B------:R-:W-:Y:S02]  /*9ca0*/  FMNMX.FTZ R137, R29, R134, !PT ;  /* 0x000000861d897209 */ /* 0x000fe40007810000 */
[----:B------:R-:W-:Y:S02]  /*9cb0*/  FMNMX.FTZ R3, R31, R132, !PT ;  /* 0x000000841f037209 */ /* 0x000fe40007810000 */
[----:B------:R-:W-:Y:S02]  /*9cc0*/  FMNMX.FTZ R134, R32, R137, !PT ;  /* 0x0000008920867209 */ /* 0x000fe40007810000 */
[----:B------:R-:W-:Y:S02]  /*9cd0*/  FMNMX.FTZ R2, R34, R3, !PT ;  /* 0x0000000322027209 */ /* 0x000fe40007810000 */
[----:B------:R-:W-:Y:S02]  /*9ce0*/  FMNMX.FTZ R136, R33, R134, !PT ;  /* 0x0000008621887209 */ /* 0x000fe40007810000 */
[----:B------:R-:W-:Y:S03]  /*9cf0*/  FMNMX.FTZ R135, R35, R2, !PT ;  /* 0x0000000223877209 */ /* 0x000fe60007810000 */
[----:B------:R-:W-:Y:S08]  /*9d00*/  SHFL.BFLY PT, R3, R136, 0x2, 0x1f ;  /* 0x0c401f0088037f89 */ /* 0x000ff000000e0000 */
[----:B------:R-:W1:Y:S02]  /*9d10*/  SHFL.BFLY PT, R2, R135, 0x2, 0x1f ;  /* 0x0c401f0087027f89 */ /* 0x000e6400000e0000 */
[----:B-1----:R-:W-:Y:S02]  /*9d20*/  FMNMX.FTZ R134, R135, R2, !PT ;  /* 0x0000000287867209 */ /* 0x002fe40007810000 */
[----:B------:R-:W-:Y:S04]  /*9d30*/  FMNMX.FTZ R137, R136, R3, !PT ;  /* 0x0000000388897209 */ /* 0x000fe80007810000 */
[----:B------:R-:W1:Y:S08]  /*9d40*/  SHFL.BFLY PT, R3, R134, 0x1, 0x1f ;  /* 0x0c201f0086037f89 */ /* 0x000e7000000e0000 */
[----:B------:R-:W2:Y:S01]  /*9d50*/  SHFL.BFLY PT, R132, R137, 0x1, 0x1f ;  /* 0x0c201f0089847f89 */ /* 0x000ea200000e0000 */
[----:B-1----:R-:W-:Y:S02]  /*9d60*/  FMNMX.FTZ R3, R134, R3, !PT ;  /* 0x0000000386037209 */ /* 0x002fe40007810000 */
[----:B--2---:R-:W-:Y:S03]  /*9d70*/  FMNMX.FTZ R132, R137, R132, !PT ;  /* 0x0000008489847209 */ /* 0x004fe60007810000 */
[C---:B------:R-:W-:Y:S02]  /*9d80*/  FADD.FTZ R0, -R3.reuse, R0 ;  /* 0x0000000003007221 */ /* 0x040fe40000010100 */
[----:B------:R-:W1:Y:S01]  /*9d90*/  LDSM.16.MT88.4 R136, [R192+0xc000] ;  /* 0x00c00000c088783b */ /* 0x000e620000004200 */
[C---:B------:R-:W-:Y:S01]  /*9da0*/  FMUL.FTZ R164, R3.reuse, UR4 ;  /* 0x0000000403a47c20 */ /* 0x040fe20008410000 */
[C---:B------:R-:W-:Y:S01]  /*9db0*/  FSETP.NEU.FTZ.AND P0, PT, R132.reuse, -INF , PT ;  /* 0xff8000008400780b */ /* 0x040fe20003f1d000 */
[----:B------:R-:W-:Y:S01]  /*9dc0*/  FADD.FTZ R2, -R132, R133 ;  /* 0x0000008584027221 */ /* 0x000fe20000010100 */
[----:B------:R-:W-:Y:S01]  /*9dd0*/  FMUL.FTZ R135, R0, UR4 ;  /* 0x0000000400877c20 */ /* 0x000fe20008410000 */
[----:B------:R-:W-:Y:S02]  /*9de0*/  FMUL.FTZ R166, R132, UR4 ;  /* 0x0000000484a67c20 */ /* 0x000fe40008410000 */
[----:B------:R-:W-:Y:S01]  /*9df0*/  FMUL.FTZ R133, R2, UR4 ;  /* 0x0000000402857c20 */ /* 0x000fe20008410000 */
[----:B------:R2:W3:Y:S02]  /*9e00*/  MUFU.EX2 R0, R135 ;  /* 0x0000008700007308 */ /* 0x0004e40000000800 */
[----:B------:R-:W-:Y:S02]  /*9e10*/  FSEL R166, R166, RZ, P0 ;  /* 0x000000ffa6a67208 */ /* 0x000fe40000000000 */
[----:B------:R-:W-:Y:S03]  /*9e20*/  FSETP.NEU.FTZ.AND P0, PT, R3, -INF , PT ;  /* 0xff8000000300780b */ /* 0x000fe60003f1d000 */
[--C-:B------:R-:W-:Y:S03]  /*9e30*/  FFMA.FTZ R165, R4, UR4, -R166.reuse ;  /* 0x0000000404a57c23 */ /* 0x100fe600080108a6 */
[----:B------:R4:W5:Y:S01]  /*9e40*/  MUFU.EX2 R2, R133 ;  /* 0x0000008500027308 */ /* 0x0009620000000800 */
[----:B------:R-:W-:Y:S01]  /*9e50*/  FSEL R164, R164, RZ, P0 ;  /* 0x000000ffa4a47208 */ /* 0x000fe20000000000 */
[--C-:B------:R-:W-:Y:S01]  /*9e60*/  FFMA.FTZ R162, R5, UR4, -R166.reuse ;  /* 0x0000000405a27c23 */ /* 0x100fe200080108a6 */
[--C-:B------:R-:W-:Y:S01]  /*9e70*/  FFMA.FTZ R161, R8, UR4, -R166.reuse ;  /* 0x0000000408a17c23 */ /* 0x100fe200080108a6 */
[--C-:B------:R-:W-:Y:S01]  /*9e80*/  FFMA.FTZ R160, R9, UR4, -R166.reuse ;  /* 0x0000000409a07c23 */ /* 0x100fe200080108a6 */
[----:B------:R-:W-:Y:S01]  /*9e90*/  FFMA.FTZ R175, R28, UR4, -R166 ;  /* 0x000000041caf7c23 */ /* 0x000fe200080108a6 */
[--C-:B------:R-:W-:Y:S01]  /*9ea0*/  FFMA.FTZ R163, R6, UR4, -R164.reuse ;  /* 0x0000000406a37c23 */ /* 0x100fe200080108a4 */
[--C-:B------:R-:W-:Y:S03]  /*9eb0*/  FFMA.FTZ R134, R10, UR4, -R164.reuse ;  /* 0x000000040a867c23 */ /* 0x100fe600080108a4 */
[----:B------:R-:W-:Y:S01]  /*9ec0*/  MUFU.EX2 R165, R165 ;  /* 0x000000a500a57308 */ /* 0x000fe20000000800 */
[--C-:B--2---:R-:W-:Y:S01]  /*9ed0*/  FFMA.FTZ R135, R7, UR4, -R164.reuse ;  /* 0x0000000407877c23 */ /* 0x104fe200080108a4 */
[C---:B---3--:R-:W-:Y:S01]  /*9ee0*/  FMUL.FTZ R6, R0.reuse, R130 ;  /* 0x0000008200067220 */ /* 0x048fe20000410000 */
[C---:B------:R-:W-:Y:S01]  /*9ef0*/  FMUL.FTZ R7, R0.reuse, R131 ;  /* 0x0000008300077220 */ /* 0x040fe20000410000 */
[C---:B------:R-:W-:Y:S01]  /*9f00*/  FMUL.FTZ R10, R0.reuse, R126 ;  /* 0x0000007e000a7220 */ /* 0x040fe20000410000 */
[C---:B------:R-:W-:Y:S01]  /*9f10*/  FMUL.FTZ R38, R0.reuse, R38 ;  /* 0x0000002600267220 */ /* 0x040fe20000410000 */
[C---:B------:R-:W-:Y:S01]  /*9f20*/  FMUL.FTZ R39, R0.reuse, R39 ;  /* 0x0000002700277220 */ /* 0x040fe20000410000 */
[----:B------:R-:W-:Y:S03]  /*9f30*/  FMUL.FTZ R42, R0, R42 ;  /* 0x0000002a002a7220 */ /* 0x000fe60000410000 */
[----:B------:R-:W2:Y:S01]  /*9f40*/  MUFU.EX2 R162, R162 ;  /* 0x000000a200a27308 */ /* 0x000ea20000000800 */
[----:B----4-:R-:W-:Y:S01]  /*9f50*/  FFMA.FTZ R133, R11, UR4, -R164 ;  /* 0x000000040b857c23 */ /* 0x010fe200080108a4 */
[C---:B-----5:R-:W-:Y:S01]  /*9f60*/  FMUL.FTZ R4, R2.reuse, R128 ;  /* 0x0000008002047220 */ /* 0x060fe20000410000 */
[C---:B------:R-:W-:Y:S01]  /*9f70*/  FMUL.FTZ R5, R2.reuse, R129 ;  /* 0x0000008102057220 */ /* 0x040fe20000410000 */
[C---:B------:R-:W-:Y:S01]  /*9f80*/  FMUL.FTZ R8, R2.reuse, R124 ;  /* 0x0000007c02087220 */ /* 0x040fe20000410000 */
[----:B------:R-:W-:Y:S01]  /*9f90*/  FMUL.FTZ R9, R2, R125 ;  /* 0x0000007d02097220 */ /* 0x000fe20000410000 */
[----:B------:R-:W-:Y:S01]  /*9fa0*/  FMUL.FTZ R11, R0, R127 ;  /* 0x0000007f000b7220 */ /* 0x000fe20000410000 */
[C---:B------:R-:W-:Y:S03]  /*9fb0*/  FMUL.FTZ R36, R2.reuse, R36 ;  /* 0x0000002402247220 */ /* 0x040fe60000410000 */
[----:B------:R-:W-:Y:S01]  /*9fc0*/  MUFU.EX2 R161, R161 ;  /* 0x000000a100a17308 */ /* 0x000fe20000000800 */
[C---:B------:R-:W-:Y:S01]  /*9fd0*/  FMUL.FTZ R37, R2.reuse, R37 ;  /* 0x0000002502257220 */ /* 0x040fe20000410000 */
[----:B------:R-:W3:Y:S01]  /*9fe0*/  LDSM.16.MT88.4 R124, [R192+0xe000] ;  /* 0x00e00000c07c783b */ /* 0x000ee20000004200 */
[C---:B------:R-:W-:Y:S01]  /*9ff0*/  FMUL.FTZ R40, R2.reuse, R40 ;  /* 0x0000002802287220 */ /* 0x040fe20000410000 */
[----:B------:R-:W-:Y:S01]  /*a000*/  FMUL.FTZ R41, R2, R41 ;  /* 0x0000002902297220 */ /* 0x000fe20000410000 */
        /* <DEDUP_REMOVED lines=16> */
[--C-:B------:R-:W-:Y:S01]  /*a110*/  FFMA.FTZ R220, R29, UR4, -R166.reuse ;  /* 0x000000041ddc7c23 */ /* 0x100fe200080108a6 */
[----:B------:R-:W-:Y:S01]  /*a120*/  FFMA.FTZ R222, R32, UR4, -R166 ;  /* 0x0000000420de7c23 */ /* 0x000fe200080108a6 */
[--C-:B------:R-:W-:Y:S03]  /*a130*/  FFMA.FTZ R224, R30, UR4, -R164.reuse ;  /* 0x000000041ee07c23 */ /* 0x100fe600080108a4 */
[----:B------:R-:W2:Y:S01]  /*a140*/  MUFU.EX2 R135, R135 ;  /* 0x0000008700877308 */ /* 0x000ea20000000800 */
[----:B----4-:R-:W-:Y:S01]  /*a150*/  F2FP.BF16.F32.PACK_AB R130, R160, R161 ;  /* 0x000000a1a082723e */ /* 0x010fe200000010ff */
[----:B------:R-:W-:Y:S01]  /*a160*/  FFMA.FTZ R225, R31, UR4, -R164 ;  /* 0x000000041fe17c23 */ /* 0x000fe200080108a4 */
[C---:B------:R-:W-:Y:S01]  /*a170*/  FMUL.FTZ R56, R2.reuse, R56 ;  /* 0x0000003802387220 */ /* 0x040fe20000410000 */
[----:B------:R-:W-:Y:S01]  /*a180*/  LDSM.16.MT88.4 R28, [R192+0xd800] ;  /* 0x00d80000c01c783b */ /* 0x000fe20000004200 */
        /* <DEDUP_REMOVED lines=11> */
[----:B------:R-:W4:Y:S01]  /*a240*/  MUFU.EX2 R133, R133 ;  /* 0x0000008500857308 */ /* 0x000f220000000800 */
[----:B--2---:R-:W-:Y:S01]  /*a250*/  F2FP.BF16.F32.PACK_AB R129, R135, R163 ;  /* 0x000000a38781723e */ /* 0x004fe200000010ff */
        /* <DEDUP_REMOVED lines=15> */
[----:B----4-:R-:W-:Y:S01]  /*a350*/  F2FP.BF16.F32.PACK_AB R131, R133, R134 ;  /* 0x000000868583723e */ /* 0x010fe200000010ff */
[C---:B------:R-:W-:Y:S01]  /*a360*/  FMUL.FTZ R82, R0.reuse, R82 ;  /* 0x0000005200527220 */ /* 0x040fe20000410000 */
[----:B------:R-:W-:Y:S01]  /*a370*/  FMUL.FTZ R83, R0, R83 ;  /* 0x0000005300537220 */ /* 0x000fe20000410000 */
[C---:B------:R-:W-:Y:S01]  /*a380*/  FMUL.FTZ R84, R2.reuse, R84 ;  /* 0x0000005402547220 */ /* 0x040fe20000410000 */
[----:B------:R-:W-:Y:S01]  /*a390*/  FMUL.FTZ R85, R2, R85 ;  /* 0x0000005502557220 */ /* 0x000fe20000410000 */
[C---:B------:R-:W-:Y:S01]  /*a3a0*/  FMUL.FTZ R86, R0.reuse, R86 ;  /* 0x0000005600567220 */ /* 0x040fe20000410000 */
[----:B------:R-:W-:Y:S01]  /*a3b0*/  FMUL.FTZ R87, R0, R87 ;  /* 0x0000005700577220 */ /* 0x000fe20000410000 */
[C---:B-1----:R-:W-:Y:S01]  /*a3c0*/  HMMA.16816.F32.BF16 R4, R128.reuse, R136, R4 ;  /* 0x000000888004723c */ /* 0x042fe20000041804 */
[----:B------:R-:W-:Y:S04]  /*a3d0*/  MUFU.EX2 R175, R175 ;  /* 0x000000af00af7308 */ /* 0x000fe80000000800 */
[----:B------:R-:W-:Y:S01]  /*a3e0*/  FMUL.FTZ R88, R2, R88 ;  /* 0x0000005802587220 */ /* 0x000fe20000410000 */
[C---:B------:R-:W-:Y:S01]  /*a3f0*/  HMMA.16816.F32.BF16 R8, R128.reuse, R138, R8 ;  /* 0x0000008a8008723c */ /* 0x040fe20000041808 */
[----:B------:R-:W1:Y:S04]  /*a400*/  LDSM.16.MT88.4 R136, [R190+0xe000] ;  /* 0x00e00000be88783b */ /* 0x000e680000004200 */
[----:B------:R-:W-:Y:S01]  /*a410*/  MUFU.EX2 R220, R220 ;  /* 0x000000dc00dc7308 */ /* 0x000fe20000000800 */
[----:B------:R-:W-:Y:S01]  /*a420*/  ISETP.GT.AND P0, PT, R216, RZ, PT ;  /* 0x000000ffd800720c */ /* 0x000fe20003f04270 */
[----:B------:R-:W-:Y:S01]  /*a430*/  FMUL.FTZ R89, R2, R89 ;  /* 0x0000005902597220 */ /* 0x000fe20000410000 */
[C---:B------:R-:W-:Y:S03]  /*a440*/  HMMA.16816.F32.BF16 R36, R128.reuse, R140, R36 ;  /* 0x0000008c8024723c */ /* 0x040fe60000041824 */
[C---:B------:R-:W-:Y:S03]  /*a450*/  FMUL.FTZ R90, R0.reuse, R90 ;  /* 0x0000005a005a7220 */ /* 0x040fe60000410000 */
[C---:B------:R-:W-:Y:S01]  /*a460*/  HMMA.16816.F32.BF16 R40, R128.reuse, R142, R40 ;  /* 0x0000008e8028723c */ /* 0x040fe20000041828 */
[----:B------:R-:W2:Y:S01]  /*a470*/  LDSM.16.MT88.4 R140, [R189+0xe000] ;  /* 0x00e00000bd8c783b */ /* 0x000ea20000004200 */
[----:B------:R-:W-:Y:S03]  /*a480*/  MUFU.EX2 R222, R222 ;  /* 0x000000de00de7308 */ /* 0x000fe60000000800 */
[----:B------:R-:W-:Y:S01]  /*a490*/  FMUL.FTZ R91, R0, R91 ;  /* 0x0000005b005b7220 */ /* 0x000fe20000410000 */
[C---:B------:R-:W-:Y:S06]  /*a4a0*/  HMMA.16816.F32.BF16 R44, R128.reuse, R144, R44 ;  /* 0x00000090802c723c */ /* 0x040fec000004182c */
[----:B------:R-:W-:Y:S01]  /*a4b0*/  MUFU.EX2 R224, R224 ;  /* 0x000000e000e07308 */ /* 0x000fe20000000800 */
[C---:B------:R-:W-:Y:S01]  /*a4c0*/  FMUL.FTZ R92, R2.reuse, R92 ;  /* 0x0000005c025c7220 */ /* 0x040fe20000410000 */
[C---:B------:R-:W-:Y:S01]  /*a4d0*/  HMMA.16816.F32.BF16 R48, R128.reuse, R146, R48 ;  /* 0x000000928030723c */ /* 0x040fe20000041830 */
[----:B------:R-:W4:Y:S02]  /*a4e0*/  LDSM.16.MT88.4 R144, [R188+0xe000] ;  /* 0x00e00000bc90783b */ /* 0x000f240000004200 */
[----:B------:R-:W-:Y:S03]  /*a4f0*/  FMUL.FTZ R93, R2, R93 ;  /* 0x0000005d025d7220 */ /* 0x000fe60000410000 */
[C---:B------:R-:W-:Y:S02]  /*a500*/  HMMA.16816.F32.BF16 R52, R128.reuse, R148, R52 ;  /* 0x000000948034723c */ /* 0x040fe40000041834 */
[----:B------:R-:W-:Y:S03]  /*a510*/  MUFU.EX2 R225, R225 ;  /* 0x000000e100e17308 */ /* 0x000fe60000000800 */
[C---:B------:R-:W-:Y:S01]  /*a520*/  FMUL.FTZ R94, R0.reuse, R94 ;  /* 0x0000005e005e7220 */ /* 0x040fe20000410000 */
[C---:B------:R-:W-:Y:S01]  /*a530*/  HMMA.16816.F32.BF16 R56, R128.reuse, R150, R56 ;  /* 0x000000968038723c */ /* 0x040fe20000041838 */
[----:B------:R-:W-:Y:S04]  /*a540*/  LDSM.16.MT88.4 R148, [R192+0xe800] ;  /* 0x00e80000c094783b */ /* 0x000fe80000004200 */
[----:B------:R-:W-:Y:S01]  /*a550*/  FMUL.FTZ R95, R0, R95 ;  /* 0x0000005f005f7220 */ /* 0x000fe20000410000 */
[C---:B---3--:R-:W-:Y:S05]  /*a560*/  HMMA.16816.F32.BF16 R60, R128.reuse, R124, R60 ;  /* 0x0000007c803c723c */ /* 0x048fea000004183c */
[C---:B------:R-:W-:Y:S01]  /*a570*/  FMUL.FTZ R96, R2.reuse, R96 ;  /* 0x0000006002607220 */ /* 0x040fe20000410000 */
[C---:B------:R-:W-:Y:S01]  /*a580*/  HMMA.16816.F32.BF16 R64, R128.reuse, R126, R64 ;  /* 0x0000007e8040723c */ /* 0x040fe20000041840 */
[----:B------:R-:W3:Y:S04]  /*a590*/  LDSM.16.MT88.4 R124, [R192+0x10000] ;  /* 0x01000000c07c783b */ /* 0x000ee80000004200 */
[----:B------:R-:W-:Y:S01]  /*a5a0*/  FMUL.FTZ R97, R2, R97 ;  /* 0x0000006102617220 */ /* 0x000fe20000410000 */
[C---:B-1----:R-:W-:Y:S05]  /*a5b0*/  HMMA.16816.F32.BF16 R68, R128.reuse, R136, R68 ;  /* 0x000000888044723c */ /* 0x042fea0000041844 */
[C---:B------:R-:W-:Y:S01]  /*a5c0*/  FMUL.FTZ R98, R0.reuse, R98 ;  /* 0x0000006200627220 */ /* 0x040fe20000410000 */
[C---:B------:R-:W-:Y:S01]  /*a5d0*/  HMMA.16816.F32.BF16 R72, R128.reuse, R138, R72 ;  /* 0x0000008a8048723c */ /* 0x040fe20000041848 */
[----:B------:R-:W1:Y:S04]  /*a5e0*/  LDSM.16.MT88.4 R136, [R190+0x10000] ;  /* 0x01000000be88783b */ /* 0x000e680000004200 */
[----:B------:R-:W-:Y:S01]  /*a5f0*/  FMUL.FTZ R99, R0, R99 ;  /* 0x0000006300637220 */ /* 0x000fe20000410000 */
[C---:B--2---:R-:W-:Y:S05]  /*a600*/  HMMA.16816.F32.BF16 R76, R128.reuse, R140, R76 ;  /* 0x0000008c804c723c */ /* 0x044fea000004184c */
[C---:B------:R-:W-:Y:S01]  /*a610*/  FMUL.FTZ R100, R2.reuse, R100 ;  /* 0x0000006402647220 */ /* 0x040fe20000410000 */
[C---:B------:R-:W-:Y:S01]  /*a620*/  HMMA.16816.F32.BF16 R80, R128.reuse, R142, R80 ;  /* 0x0000008e8050723c */ /* 0x040fe20000041850 */
[----:B------:R-:W2:Y:S04]  /*a630*/  LDSM.16.MT88.4 R140, [R189+0x10000] ;  /* 0x01000000bd8c783b */ /* 0x000ea80000004200 */
[----:B------:R-:W-:Y:S01]  /*a640*/  FMUL.FTZ R101, R2, R101 ;  /* 0x0000006502657220 */ /* 0x000fe20000410000 */
[C---:B----4-:R-:W-:Y:S05]  /*a650*/  HMMA.16816.F32.BF16 R84, R128.reuse, R144, R84 ;  /* 0x000000908054723c */ /* 0x050fea0000041854 */
        /* <DEDUP_REMOVED lines=11> */
[----:B------:R-:W-:Y:S01]  /*a710*/  FMUL.FTZ R107, R0, R107 ;  /* 0x0000006b006b7220 */ /* 0x000fe20000410000 */
[--C-:B------:R-:W-:Y:S01]  /*a720*/  FFMA.FTZ R167, R12, UR4, -R166.reuse ;  /* 0x000000040ca77c23 */ /* 0x100fe200080108a6 */
[C---:B------:R-:W-:Y:S03]  /*a730*/  FMUL.FTZ R12, R2.reuse, R120 ;  /* 0x00000078020c7220 */ /* 0x040fe60000410000 */
[----:B------:R-:W-:Y:S01]  /*a740*/  FFMA.FTZ R168, R13, UR4, -R166 ;  /* 0x000000040da87c23 */ /* 0x000fe200080108a6 */
[----:B------:R-:W-:Y:S01]  /*a750*/  FMUL.FTZ R13, R2, R121 ;  /* 0x00000079020d7220 */ /* 0x000fe20000410000 */
[C---:B------:R-:W-:Y:S01]  /*a760*/  HMMA.16816.F32.BF16 R104, R128.reuse, R138, R104 ;  /* 0x0000008a8068723c */ /* 0x040fe20000041868 */
[----:B------:R-:W1:Y:S01]  /*a770*/  LDSM.16.MT88.4 R136, [R192+0xc800] ;  /* 0x00c80000c088783b */ /* 0x000e620000004200 */
[----:B------:R-:W-:Y:S01]  /*a780*/  MUFU.EX2 R167, R167 ;  /* 0x000000a700a77308 */ /* 0x000fe20000000800 */
[--C-:B------:R-:W-:Y:S01]  /*a790*/  FFMA.FTZ R171, R14, UR4, -R164.reuse ;  /* 0x000000040eab7c23 */ /* 0x100fe200080108a4 */
[C---:B------:R-:W-:Y:S01]  /*a7a0*/  FMUL.FTZ R108, R2.reuse, R108 ;  /* 0x0000006c026c7220 */ /* 0x040fe20000410000 */
[----:B------:R-:W-:Y:S01]  /*a7b0*/  FMUL.FTZ R109, R2, R109 ;  /* 0x0000006d026d7220 */ /* 0x000fe20000410000 */
[C---:B------:R-:W-:Y:S01]  /*a7c0*/  FMUL.FTZ R110, R0.reuse, R110 ;  /* 0x0000006e006e7220 */ /* 0x040fe20000410000 */
[C---:B------:R-:W-:Y:S01]  /*a7d0*/  FMUL.FTZ R111, R0.reuse, R111 ;  /* 0x0000006f006f7220 */ /* 0x040fe20000410000 */
[----:B------:R-:W-:Y:S04]  /*a7e0*/  FFMA.FTZ R172, R15, UR4, -R164 ;  /* 0x000000040fac7c23 */ /* 0x000fe800080108a4 */
[----:B------:R-:W4:Y:S01]  /*a7f0*/  MUFU.EX2 R168, R168 ;  /* 0x000000a800a87308 */ /* 0x000f220000000800 */
[C---:B------:R-:W-:Y:S01]  /*a800*/  FMUL.FTZ R14, R0.reuse, R122 ;  /* 0x0000007a000e7220 */ /* 0x040fe20000410000 */
[----:B------:R-:W-:Y:S01]  /*a810*/  FMUL.FTZ R15, R0, R123 ;  /* 0x0000007b000f7220 */ /* 0x000fe20000410000 */
[--C-:B------:R-:W-:Y:S01]  /*a820*/  FFMA.FTZ R169, R16, UR4, -R166.reuse ;  /* 0x0000000410a97c23 */ /* 0x100fe200080108a6 */
[C---:B--2---:R-:W-:Y:S01]  /*a830*/  HMMA.16816.F32.BF16 R108, R128.reuse, R140, R108 ;  /* 0x0000008c806c723c */ /* 0x044fe2000004186c */
[----:B------:R-:W2:Y:S02]  /*a840*/  LDSM.16.MT88.4 R120, [R190+0xc800] ;  /* 0x00c80000be78783b */ /* 0x000ea40000004200 */
[----:B------:R-:W-:Y:S01]  /*a850*/  FFMA.FTZ R170, R17, UR4, -R166 ;  /* 0x0000000411aa7c23 */ /* 0x000fe200080108a6 */
[--C-:B------:R-:W-:Y:S01]  /*a860*/  FFMA.FTZ R173, R18, UR4, -R164.reuse ;  /* 0x0000000412ad7c23 */ /* 0x100fe200080108a4 */
[----:B------:R-:W-:Y:S01]  /*a870*/  FFMA.FTZ R174, R19, UR4, -R164 ;  /* 0x0000000413ae7c23 */ /* 0x000fe200080108a4 */
[C---:B------:R-:W-:Y:S01]  /*a880*/  HMMA.16816.F32.BF16 R12, R128.reuse, R142, R12 ;  /* 0x0000008e800c723c */ /* 0x040fe2000004180c */
[----:B------:R-:W-:Y:S02]  /*a890*/  MUFU.EX2 R169, R169 ;  /* 0x000000a900a97308 */ /* 0x000fe40000000800 */
[----:B------:R-:W5:Y:S02]  /*a8a0*/  LDSM.16.MT88.4 R140, [R188+0xc800] ;  /* 0x00c80000bc8c783b */ /* 0x000f640000004200 */
[C---:B------:R-:W-:Y:S01]  /*a8b0*/  FMUL.FTZ R16, R2.reuse, R116 ;  /* 0x0000007402107220 */ /* 0x040fe20000410000 */
[----:B------:R-:W-:Y:S01]  /*a8c0*/  FMUL.FTZ R17, R2, R117 ;  /* 0x0000007502117220 */ /* 0x000fe20000410000 */
[C---:B------:R-:W-:Y:S01]  /*a8d0*/  FMUL.FTZ R18, R0.reuse, R118 ;  /* 0x0000007600127220 */ /* 0x040fe20000410000 */
[----:B------:R-:W-:Y:S03]  /*a8e0*/  FMUL.FTZ R19, R0, R119 ;  /* 0x0000007700137220 */ /* 0x000fe60000410000 */
[----:B------:R-:W1:Y:S01]  /*a8f0*/  MUFU.EX2 R170, R170 ;  /* 0x000000aa00aa7308 */ /* 0x000e620000000800 */
[C---:B------:R-:W-:Y:S01]  /*a900*/  FMUL.FTZ R112, R2.reuse, R112 ;  /* 0x0000007002707220 */ /* 0x040fe20000410000 */
[----:B------:R-:W-:Y:S01]  /*a910*/  FMUL.FTZ R113, R2, R113 ;  /* 0x0000007102717220 */ /* 0x000fe20000410000 */
[C---:B------:R-:W-:Y:S01]  /*a920*/  FMUL.FTZ R114, R0.reuse, R114 ;  /* 0x0000007200727220 */ /* 0x040fe20000410000 */
[----:B------:R-:W-:Y:S01]  /*a930*/  FMUL.FTZ R115, R0, R115 ;  /* 0x0000007300737220 */ /* 0x000fe20000410000 */
[C---:B---3--:R-:W-:Y:S05]  /*a940*/  HMMA.16816.F32.BF16 R16, R128.reuse, R124, R16 ;  /* 0x0000007c8010723c */ /* 0x048fea0000041810 */
[----:B------:R-:W-:Y:S01]  /*a950*/  MUFU.EX2 R171, R171 ;  /* 0x000000ab00ab7308 */ /* 0x000fe20000000800 */
[----:B----4-:R-:W-:Y:S01]  /*a960*/  F2FP.BF16.F32.PACK_AB R116, R168, R167 ;  /* 0x000000a7a874723e */ /* 0x010fe200000010ff */
[----:B------:R-:W-:Y:S01]  /*a970*/  FFMA.FTZ R165, R2, R219, R165 ;  /* 0x000000db02a57223 */ /* 0x000fe200000100a5 */
[----:B------:R-:W-:Y:S01]  /*a980*/  FFMA.FTZ R163, R0, R217, R163 ;  /* 0x000000d900a37223 */ /* 0x000fe200000100a3 */
[----:B------:R-:W-:Y:S01]  /*a990*/  HMMA.16816.F32.BF16 R112, R128, R126, R112 ;  /* 0x0000007e8070723c */ /* 0x000fe20000041870 */
[----:B------:R-:W3:Y:S05]  /*a9a0*/  LDSM.16.MT88.4 R124, [R188+0xe800] ;  /* 0x00e80000bc7c783b */ /* 0x000eea0000004200 */
[----:B------:R-:W4:Y:S01]  /*a9b0*/  MUFU.EX2 R172, R172 ;  /* 0x000000ac00ac7308 */ /* 0x000f220000000800 */
[----:B-1----:R-:W-:Y:S01]  /*a9c0*/  F2FP.BF16.F32.PACK_AB R118, R170, R169 ;  /* 0x000000a9aa76723e */ /* 0x002fe200000010ff */
[----:B------:R-:W-:Y:S03]  /*a9d0*/  FADD.FTZ R162, R162, R165 ;  /* 0x000000a5a2a27221 */ /* 0x000fe60000010000 */
[----:B------:R-:W-:Y:S01]  /*a9e0*/  IADD3 R0, R216, -0x1, RZ ;  /* 0xffffffffd8007810 */ /* 0x000fe20007ffe0ff */
[----:B------:R-:W-:Y:S01]  /*a9f0*/  FADD.FTZ R163, R135, R163 ;  /* 0x000000a387a37221 */ /* 0x000fe20000010000 */
[----:B------:R-:W-:Y:S01]  /*aa00*/  LDSM.16.MT88.4 R128, [R190+0x10800] ;  /* 0x01080000be80783b */ /* 0x000fe20000004200 */
[----:B------:R-:W-:Y:S02]  /*aa10*/  FADD.FTZ R161, R161, R162 ;  /* 0x000000a2a1a17221 */ /* 0x000fe40000010000 */
[----:B------:R-:W-:Y:S01]  /*aa20*/  MUFU.EX2 R173, R173 ;  /* 0x000000ad00ad7308 */ /* 0x000fe20000000800 */
[----:B------:R-:W-:Y:S01]  /*aa30*/  FADD.FTZ R134, R134, R163 ;  /* 0x000000a386867221 */ /* 0x000fe20000010000 */
[----:B------:R-:W-:Y:S01]  /*aa40*/  MOV R216, R0 ;  /* 0x0000000000d87202 */ /* 0x000fe20000000f00 */
[----:B------:R-:W-:Y:S01]  /*aa50*/  FADD.FTZ R160, R160, R161 ;  /* 0x000000a1a0a07221 */ /* 0x000fe20000010000 */
[----:B------:R-:W-:Y:S01]  /*aa60*/  MOV R0, R3 ;  /* 0x0000000300007202 */ /* 0x000fe20000000f00 */
[----:B------:R-:W-:Y:S01]  /*aa70*/  FADD.FTZ R134, R133, R134 ;  /* 0x0000008685867221 */ /* 0x000fe20000010000 */
[----:B------:R-:W-:Y:S01]  /*aa80*/  MOV R133, R132 ;  /* 0x0000008400857202 */ /* 0x000fe20000000f00 */
[----:B------:R-:W-:Y:S03]  /*aa90*/  FADD.FTZ R167, R167, R160 ;  /* 0x000000a0a7a77221 */ /* 0x000fe60000010000 */
[----:B------:R-:W1:Y:S01]  /*aaa0*/  MUFU.EX2 R174, R174 ;  /* 0x000000ae00ae7308 */ /* 0x000e620000000800 */
[----:B----4-:R-:W-:Y:S01]  /*aab0*/  F2FP.BF16.F32.PACK_AB R117, R172, R171 ;  /* 0x000000abac75723e */ /* 0x010fe200000010ff */
[----:B------:R-:W-:Y:S01]  /*aac0*/  FADD.FTZ R171, R171, R134 ;  /* 0x00000086abab7221 */ /* 0x000fe20000010000 */
[----:B------:R-:W-:Y:S03]  /*aad0*/  FADD.FTZ R168, R168, R167 ;  /* 0x000000a7a8a87221 */ /* 0x000fe60000010000 */
[----:B------:R-:W-:Y:S01]  /*aae0*/  FADD.FTZ R172, R172, R171 ;  /* 0x000000abacac7221 */ /* 0x000fe20000010000 */
[----:B------:R-:W-:Y:S04]  /*aaf0*/  FADD.FTZ R169, R169, R168 ;  /* 0x000000a8a9a97221 */ /* 0x000fe80000010000 */
[----:B------:R-:W-:Y:S01]  /*ab00*/  FADD.FTZ R169, R170, R169 ;  /* 0x000000a9aaa97221 */ /* 0x000fe20000010000 */
[----:B-1----:R-:W-:Y:S07]  /*ab10*/  F2FP.BF16.F32.PACK_AB R119, R174, R173 ;  /* 0x000000adae77723e */ /* 0x002fee00000010ff */
[C---:B------:R-:W-:Y:S06]  /*ab20*/  HMMA.16816.F32.BF16 R4, R116.reuse, R136, R4 ;  /* 0x000000887404723c */ /* 0x040fec0000041804 */
[C---:B------:R-:W-:Y:S01]  /*ab30*/  HMMA.16816.F32.BF16 R8, R116.reuse, R138, R8 ;  /* 0x0000008a7408723c */ /* 0x040fe20000041808 */
[----:B------:R-:W-:Y:S05]  /*ab40*/  LDSM.16.MT88.4 R136, [R189+0x10800] ;  /* 0x01080000bd88783b */ /* 0x000fea0000004200 */
[C---:B--2---:R-:W-:Y:S06]  /*ab50*/  HMMA.16816.F32.BF16 R36, R116.reuse, R120, R36 ;  /* 0x000000787424723c */ /* 0x044fec0000041824 */
[C---:B------:R-:W-:Y:S01]  /*ab60*/  HMMA.16816.F32.BF16 R40, R116.reuse, R122, R40 ;  /* 0x0000007a7428723c */ /* 0x040fe20000041828 */
[----:B------:R-:W1:Y:S05]  /*ab70*/  LDSM.16.MT88.4 R120, [R192+0x10800] ;  /* 0x01080000c078783b */ /* 0x000e6a0000004200 */
[C---:B------:R-:W-:Y:S06]  /*ab80*/  HMMA.16816.F32.BF16 R44, R116.reuse, R144, R44 ;  /* 0x00000090742c723c */ /* 0x040fec000004182c */
[C---:B------:R-:W-:Y:S01]  /*ab90*/  HMMA.16816.F32.BF16 R48, R116.reuse, R146, R48 ;  /* 0x000000927430723c */ /* 0x040fe20000041830 */
[----:B------:R-:W-:Y:S05]  /*aba0*/  LDSM.16.MT88.4 R144, [R192+0xf000] ;  /* 0x00f00000c090783b */ /* 0x000fea0000004200 */
[C---:B-----5:R-:W-:Y:S06]  /*abb0*/  HMMA.16816.F32.BF16 R52, R116.reuse, R140, R52 ;  /* 0x0000008c7434723c */ /* 0x060fec0000041834 */
[C---:B------:R-:W-:Y:S01]  /*abc0*/  HMMA.16816.F32.BF16 R56, R116.reuse, R142, R56 ;  /* 0x0000008e7438723c */ /* 0x040fe20000041838 */
[----:B------:R-:W-:Y:S05]  /*abd0*/  LDSM.16.MT88.4 R140, [R190+0xd000] ;  /* 0x00d00000be8c783b */ /* 0x000fea0000004200 */
[C---:B------:R-:W-:Y:S06]  /*abe0*/  HMMA.16816.F32.BF16 R60, R116.reuse, R148, R60 ;  /* 0x00000094743c723c */ /* 0x040fec000004183c */
[C---:B------:R-:W-:Y:S01]  /*abf0*/  HMMA.16816.F32.BF16 R64, R116.reuse, R150, R64 ;  /* 0x000000967440723c */ /* 0x040fe20000041840 */
[----:B------:R-:W-:Y:S05]  /*ac00*/  LDSM.16.MT88.4 R148, [R189+0xf000] ;  /* 0x00f00000bd94783b */ /* 0x000fea0000004200 */
[C---:B------:R-:W-:Y:S06]  /*ac10*/  HMMA.16816.F32.BF16 R68, R116.reuse, R152, R68 ;  /* 0x000000987444723c */ /* 0x040fec0000041844 */
[C---:B------:R-:W-:Y:S05]  /*ac20*/  HMMA.16816.F32.BF16 R72, R116.reuse, R154, R72 ;  /* 0x0000009a7448723c */ /* 0x040fea0000041848 */
[--C-:B------:R-:W-:Y:S01]  /*ac30*/  FFMA.FTZ R152, R20, UR4, -R166.reuse ;  /* 0x0000000414987c23 */ /* 0x100fe200080108a6 */
[C---:B------:R-:W-:Y:S05]  /*ac40*/  HMMA.16816.F32.BF16 R76, R116.reuse, R156, R76 ;  /* 0x0000009c744c723c */ /* 0x040fea000004184c */
[--C-:B------:R-:W-:Y:S01]  /*ac50*/  FFMA.FTZ R154, R24, UR4, -R166.reuse ;  /* 0x00000004189a7c23 */ /* 0x100fe200080108a6 */
[C---:B------:R-:W-:Y:S01]  /*ac60*/  HMMA.16816.F32.BF16 R80, R116.reuse, R158, R80 ;  /* 0x0000009e7450723c */ /* 0x040fe20000041850 */
[----:B------:R-:W-:Y:S04]  /*ac70*/  MUFU.EX2 R152, R152 ;  /* 0x0000009800987308 */ /* 0x000fe80000000800 */
[----:B------:R-:W-:Y:S01]  /*ac80*/  FFMA.FTZ R155, R25, UR4, -R166 ;  /* 0x00000004199b7c23 */ /* 0x000fe200080108a6 */
[C---:B---3--:R-:W-:Y:S05]  /*ac90*/  HMMA.16816.F32.BF16 R84, R116.reuse, R124, R84 ;  /* 0x0000007c7454723c */ /* 0x048fea0000041854 */
[----:B------:R-:W-:Y:S01]  /*aca0*/  MUFU.EX2 R154, R154 ;  /* 0x0000009a009a7308 */ /* 0x000fe20000000800 */
[--C-:B------:R-:W-:Y:S01]  /*acb0*/  FFMA.FTZ R158, R26, UR4, -R164.reuse ;  /* 0x000000041a9e7c23 */ /* 0x100fe200080108a4 */
[C---:B------:R-:W-:Y:S01]  /*acc0*/  HMMA.16816.F32.BF16 R88, R116.reuse, R126, R88 ;  /* 0x0000007e7458723c */ /* 0x040fe20000041858 */
[----:B------:R-:W2:Y:S03]  /*acd0*/  LDSM.16.MT88.4 R124, [R188+0x10800] ;  /* 0x01080000bc7c783b */ /* 0x000ea60000004200 */
[----:B------:R-:W-:Y:S02]  /*ace0*/  FFMA.FTZ R159, R27, UR4, -R164 ;  /* 0x000000041b9f7c23 */ /* 0x000fe400080108a4 */
[C---:B-1----:R-:W-:Y:S02]  /*acf0*/  HMMA.16816.F32.BF16 R92, R116.reuse, R120, R92 ;  /* 0x00000078745c723c */ /* 0x042fe4000004185c */
[----:B------:R-:W1:Y:S01]  /*ad00*/  MUFU.EX2 R155, R155 ;  /* 0x0000009b009b7308 */ /* 0x000e620000000800 */
[----:B------:R-:W-:Y:S02]  /*ad10*/  LDSM.16.MT88.4 R24, [R188+0xd000] ;  /* 0x00d00000bc18783b */ /* 0x000fe40000004200 */
[--C-:B------:R-:W-:Y:S01]  /*ad20*/  FFMA.FTZ R153, R21, UR4, -R166.reuse ;  /* 0x0000000415997c23 */ /* 0x100fe200080108a6 */
[C---:B------:R-:W-:Y:S06]  /*ad30*/  HMMA.16816.F32.BF16 R96, R116.reuse, R122, R96 ;  /* 0x0000007a7460723c */ /* 0x040fec0000041860 */
[----:B------:R-:W-:Y:S01]  /*ad40*/  MUFU.EX2 R158, R158 ;  /* 0x0000009e009e7308 */ /* 0x000fe20000000800 */
[----:B------:R-:W3:Y:S01]  /*ad50*/  LDSM.16.MT88.4 R120, [R192+0xd000] ;  /* 0x00d00000c078783b */ /* 0x000ee20000004200 */
[C---:B------:R-:W-:Y:S03]  /*ad60*/  HMMA.16816.F32.BF16 R100, R116.reuse, R128, R100 ;  /* 0x000000807464723c */ /* 0x040fe60000041864 */
[----:B------:R-:W-:Y:S03]  /*ad70*/  FFMA.FTZ R166, R33, UR4, -R166 ;  /* 0x0000000421a67c23 */ /* 0x000fe600080108a6 */
[C---:B------:R-:W-:Y:S01]  /*ad80*/  HMMA.16816.F32.BF16 R104, R116.reuse, R130, R104 ;  /* 0x000000827468723c */ /* 0x040fe20000041868 */
[----:B------:R-:W4:Y:S01]  /*ad90*/  LDSM.16.MT88.4 R128, [R189+0xd000] ;  /* 0x00d00000bd80783b */ /* 0x000f220000004200 */
[----:B------:R-:W5:Y:S03]  /*ada0*/  MUFU.EX2 R153, R153 ;  /* 0x0000009900997308 */ /* 0x000f660000000800 */
[--C-:B------:R-:W-:Y:S01]  /*adb0*/  FFMA.FTZ R156, R22, UR4, -R164.reuse ;  /* 0x00000004169c7c23 */ /* 0x100fe200080108a4 */
[C---:B------:R-:W-:Y:S06]  /*adc0*/  HMMA.16816.F32.BF16 R108, R116.reuse, R136, R108 ;  /* 0x00000088746c723c */ /* 0x040fec000004186c */
[----:B------:R-:W3:Y:S01]  /*add0*/  MUFU.EX2 R159, R159 ;  /* 0x0000009f009f7308 */ /* 0x000ee20000000800 */
[----:B------:R-:W-:Y:S01]  /*ade0*/  FFMA.FTZ R157, R23, UR4, -R164 ;  /* 0x00000004179d7c23 */ /* 0x000fe200080108a4 */
[C---:B------:R-:W-:Y:S01]  /*adf0*/  HMMA.16816.F32.BF16 R12, R116.reuse, R138, R12 ;  /* 0x0000008a740c723c */ /* 0x040fe2000004180c */
[----:B------:R-:W4:Y:S02]  /*ae00*/  LDSM.16.MT88.4 R136, [R190+0xf000] ;  /* 0x00f00000be88783b */ /* 0x000f240000004200 */
[----:B-1----:R-:W-:Y:S03]  /*ae10*/  F2FP.BF16.F32.PACK_AB R22, R155, R154 ;  /* 0x0000009a9b16723e */ /* 0x002fe600000010ff */
[C---:B--2---:R-:W-:Y:S02]  /*ae20*/  HMMA.16816.F32.BF16 R16, R116.reuse, R124, R16 ;  /* 0x0000007c7410723c */ /* 0x044fe40000041810 */
[----:B------:R-:W-:Y:S03]  /*ae30*/  MUFU.EX2 R156, R156 ;  /* 0x0000009c009c7308 */ /* 0x000fe60000000800 */
[----:B-----5:R-:W-:Y:S01]  /*ae40*/  F2FP.BF16.F32.PACK_AB R20, R153, R152 ;  /* 0x000000989914723e */ /* 0x020fe200000010ff */
[----:B------:R-:W-:Y:S01]  /*ae50*/  HMMA.16816.F32.BF16 R112, R116, R126, R112 ;  /* 0x0000007e7470723c */ /* 0x000fe20000041870 */
[----:B------:R-:W1:Y:S05]  /*ae60*/  LDSM.16.MT88.4 R116, [R188+0xf000] ;  /* 0x00f00000bc74783b */ /* 0x000e6a0000004200 */
[----:B------:R-:W2:Y:S01]  /*ae70*/  MUFU.EX2 R157, R157 ;  /* 0x0000009d009d7308 */ /* 0x000ea20000000800 */
[----:B---3--:R-:W-:Y:S01]  /*ae80*/  F2FP.BF16.F32.PACK_AB R23, R159, R158 ;  /* 0x0000009e9f17723e */ /* 0x008fe200000010ff */
[----:B------:R-:W-:Y:S01]  /*ae90*/  FADD.FTZ R152, R152, R169 ;  /* 0x000000a998987221 */ /* 0x000fe20000010000 */
[----:B------:R-:W-:Y:S07]  /*aea0*/  LDSM.16.MT88.4 R124, [R189+0x11000] ;  /* 0x01100000bd7c783b */ /* 0x000fee0000004200 */
[----:B------:R3:W5:Y:S01]  /*aeb0*/  MUFU.EX2 R223, R166 ;  /* 0x000000a600df7308 */ /* 0x0007620000000800 */
[----:B------:R-:W-:Y:S04]  /*aec0*/  FADD.FTZ R153, R153, R152 ;  /* 0x0000009899997221 */ /* 0x000fe80000010000 */
[----:B------:R-:W-:Y:S01]  /*aed0*/  FADD.FTZ R154, R154, R153 ;  /* 0x000000999a9a7221 */ /* 0x000fe20000010000 */
[----:B--2---:R-:W-:Y:S03]  /*aee0*/  F2FP.BF16.F32.PACK_AB R21, R157, R156 ;  /* 0x0000009c9d15723e */ /* 0x004fe600000010ff */
[----:B------:R-:W-:Y:S04]  /*aef0*/  FADD.FTZ R154, R155, R154 ;  /* 0x0000009a9b9a7221 */ /* 0x000fe80000010000 */
[C---:B------:R-:W-:Y:S05]  /*af00*/  HMMA.16816.F32.BF16 R4, R20.reuse, R120, R4 ;  /* 0x000000781404723c */ /* 0x040fea0000041804 */
[--C-:B---3--:R-:W-:Y:S01]  /*af10*/  FFMA.FTZ R166, R34, UR4, -R164.reuse ;  /* 0x0000000422a67c23 */ /* 0x108fe200080108a4 */
[C---:B------:R-:W-:Y:S01]  /*af20*/  HMMA.16816.F32.BF16 R8, R20.reuse, R122, R8 ;  /* 0x0000007a1408723c */ /* 0x040fe20000041808 */
[----:B------:R-:W2:Y:S04]  /*af30*/  LDSM.16.MT88.4 R120, [R192+0x11000] ;  /* 0x01100000c078783b */ /* 0x000ea80000004200 */
[----:B------:R-:W-:Y:S01]  /*af40*/  FFMA.FTZ R164, R35, UR4, -R164 ;  /* 0x0000000423a47c23 */ /* 0x000fe200080108a4 */
[C---:B------:R-:W-:Y:S01]  /*af50*/  HMMA.16816.F32.BF16 R36, R20.reuse, R140, R36 ;  /* 0x0000008c1424723c */ /* 0x040fe20000041824 */
[----:B------:R-:W-:Y:S02]  /*af60*/  MUFU.EX2 R166, R166 ;  /* 0x000000a600a67308 */ /* 0x000fe40000000800 */
[----:B------:R-:W-:Y:S03]  /*af70*/  LDSM.16.MT88.4 R32, [R192+0xf800] ;  /* 0x00f80000c020783b */ /* 0x000fe60000004200 */
[C---:B------:R-:W-:Y:S05]  /*af80*/  HMMA.16816.F32.BF16 R40, R20.reuse, R142, R40 ;  /* 0x0000008e1428723c */ /* 0x040fea0000041828 */
[----:B------:R-:W3:Y:S01]  /*af90*/  MUFU.EX2 R227, R164 ;  /* 0x000000a400e37308 */ /* 0x000ee20000000800 */
[----:B------:R-:W-:Y:S01]  /*afa0*/  LDSM.16.MT88.4 R140, [R189+0xf800] ;  /* 0x00f80000bd8c783b */ /* 0x000fe20000004200 */
[C---:B----4-:R-:W-:Y:S06]  /*afb0*/  HMMA.16816.F32.BF16 R44, R20.reuse, R128, R44 ;  /* 0x00000080142c723c */ /* 0x050fec000004182c */
[C---:B------:R-:W-:Y:S01]  /*afc0*/  HMMA.16816.F32.BF16 R48, R20.reuse, R130, R48 ;  /* 0x000000821430723c */ /* 0x040fe20000041830 */
[----:B------:R-:W-:Y:S05]  /*afd0*/  LDSM.16.MT88.4 R128, [R188+0x11000] ;  /* 0x01100000bc80783b */ /* 0x000fea0000004200 */
[C---:B------:R-:W-:Y:S06]  /*afe0*/  HMMA.16816.F32.BF16 R52, R20.reuse, R24, R52 ;  /* 0x000000181434723c */ /* 0x040fec0000041834 */
[C---:B------:R-:W-:Y:S01]  /*aff0*/  HMMA.16816.F32.BF16 R56, R20.reuse, R26, R56 ;  /* 0x0000001a1438723c */ /* 0x040fe20000041838 */
[----:B------:R-:W4:Y:S05]  /*b000*/  LDSM.16.MT88.4 R24, [R190+0x11000] ;  /* 0x01100000be18783b */ /* 0x000f2a0000004200 */
        /* <DEDUP_REMOVED lines=12> */
[C---:B--2---:R-:W-:Y:S06]  /*b0d0*/  HMMA.16816.F32.BF16 R92, R20.reuse, R120, R92 ;  /* 0x00000078145c723c */ /* 0x044fec000004185c */
[C---:B------:R-:W-:Y:S01]  /*b0e0*/  HMMA.16816.F32.BF16 R96, R20.reuse, R122, R96 ;  /* 0x0000007a1460723c */ /* 0x040fe20000041860 */
[----:B------:R-:W2:Y:S05]  /*b0f0*/  LDSM.16.MT88.4 R120, [R189+0xd800] ;  /* 0x00d80000bd78783b */ /* 0x000eaa0000004200 */
[C---:B----4-:R-:W-:Y:S06]  /*b100*/  HMMA.16816.F32.BF16 R100, R20.reuse, R24, R100 ;  /* 0x000000181464723c */ /* 0x050fec0000041864 */
[C---:B------:R-:W-:Y:S01]  /*b110*/  HMMA.16816.F32.BF16 R104, R20.reuse, R26, R104 ;  /* 0x0000001a1468723c */ /* 0x040fe20000041868 */
[----:B------:R-:W4:Y:S05]  /*b120*/  LDSM.16.MT88.4 R24, [R188+0xd800] ;  /* 0x00d80000bc18783b */ /* 0x000f2a0000004200 */
[C---:B------:R-:W-:Y:S06]  /*b130*/  HMMA.16816.F32.BF16 R108, R20.reuse, R124, R108 ;  /* 0x0000007c146c723c */ /* 0x040fec000004186c */
[C---:B------:R-:W-:Y:S06]  /*b140*/  HMMA.16816.F32.BF16 R12, R20.reuse, R126, R12 ;  /* 0x0000007e140c723c */ /* 0x040fec000004180c */
[C---:B------:R-:W-:Y:S06]  /*b150*/  HMMA.16816.F32.BF16 R16, R20.reuse, R128, R16 ;  /* 0x000000801410723c */ /* 0x040fec0000041810 */
[----:B------:R-:W-:Y:S07]  /*b160*/  HMMA.16816.F32.BF16 R112, R20, R130, R112 ;  /* 0x000000821470723c */ /* 0x000fee0000041870 */
[C---:B------:R-:W-:Y:S01]  /*b170*/  F2FP.BF16.F32.PACK_AB R20, R220.reuse, R175 ;  /* 0x000000afdc14723e */ /* 0x040fe200000010ff */
[----:B------:R-:W-:Y:S03]  /*b180*/  FADD.FTZ R175, R175, R154 ;  /* 0x0000009aafaf7221 */ /* 0x000fe60000010000 */
[----:B-----5:R-:W-:Y:S01]  /*b190*/  F2FP.BF16.F32.PACK_AB R22, R223, R222 ;  /* 0x000000dedf16723e */ /* 0x020fe200000010ff */
[----:B------:R-:W-:Y:S01]  /*b1a0*/  FADD.FTZ R175, R220, R175 ;  /* 0x000000afdcaf7221 */ /* 0x000fe20000010000 */
[----:B------:R-:W-:Y:S02]  /*b1b0*/  F2FP.BF16.F32.PACK_AB R21, R225, R224 ;  /* 0x000000e0e115723e */ /* 0x000fe400000010ff */
[----:B---3--:R-:W-:Y:S01]  /*b1c0*/  F2FP.BF16.F32.PACK_AB R23, R227, R166 ;  /* 0x000000a6e317723e */ /* 0x008fe200000010ff */
[----:B------:R-:W-:Y:S04]  /*b1d0*/  FADD.FTZ R222, R222, R175 ;  /* 0x000000afdede7221 */ /* 0x000fe80000010000 */
[----:B------:R-:W-:Y:S02]  /*b1e0*/  FADD.FTZ R219, R223, R222 ;  /* 0x000000dedfdb7221 */ /* 0x000fe40000010000 */
[C---:B------:R-:W-:Y:S01]  /*b1f0*/  HMMA.16816.F32.BF16 R128, R20.reuse, R28, R4 ;  /* 0x0000001c1480723c */ /* 0x040fe20000041804 */
[----:B------:R-:W3:Y:S05]  /*b200*/  LDSM.16.MT88.4 R4, [R190+0x11800] ;  /* 0x01180000be04783b */ /* 0x000eea0000004200 */
[C---:B------:R-:W-:Y:S03]  /*b210*/  HMMA.16816.F32.BF16 R124, R20.reuse, R30, R8 ;  /* 0x0000001e147c723c */ /* 0x040fe60000041808 */
[----:B------:R-:W-:Y:S03]  /*b220*/  LDSM.16.MT88.4 R8, [R188+0x11800] ;  /* 0x01180000bc08783b */ /* 0x000fe60000004200 */
[C---:B-1----:R-:W-:Y:S06]  /*b230*/  HMMA.16816.F32.BF16 R36, R20.reuse, R116, R36 ;  /* 0x000000741424723c */ /* 0x042fec0000041824 */
[C---:B------:R-:W-:Y:S06]  /*b240*/  HMMA.16816.F32.BF16 R40, R20.reuse, R118, R40 ;  /* 0x000000761428723c */ /* 0x040fec0000041828 */
[C---:B--2---:R-:W-:Y:S06]  /*b250*/  HMMA.16816.F32.BF16 R44, R20.reuse, R120, R44 ;  /* 0x00000078142c723c */ /* 0x044fec000004182c */
[C---:B------:R-:W-:Y:S01]  /*b260*/  HMMA.16816.F32.BF16 R48, R20.reuse, R122, R48 ;  /* 0x0000007a1430723c */ /* 0x040fe20000041830 */
[----:B------:R-:W1:Y:S05]  /*b270*/  LDSM.16.MT88.4 R120, [R189+0x11800] ;  /* 0x01180000bd78783b */ /* 0x000e6a0000004200 */
        /* <DEDUP_REMOVED lines=13> */
[C---:B------:R-:W-:Y:S05]  /*b350*/  HMMA.16816.F32.BF16 R104, R20.reuse, R6, R104 ;  /* 0x000000061468723c */ /* 0x040fea0000041868 */
[----:B------:R-:W-:Y:S01]  /*b360*/  FADD.FTZ R5, R173, R172 ;  /* 0x000000acad057221 */ /* 0x000fe20000010000 */
[C---:B-1----:R-:W-:Y:S05]  /*b370*/  HMMA.16816.F32.BF16 R108, R20.reuse, R120, R108 ;  /* 0x00000078146c723c */ /* 0x042fea000004186c */
[----:B------:R-:W-:Y:S01]  /*b380*/  FADD.FTZ R5, R174, R5 ;  /* 0x00000005ae057221 */ /* 0x000fe20000010000 */
[C---:B------:R-:W-:Y:S05]  /*b390*/  HMMA.16816.F32.BF16 R120, R20.reuse, R122, R12 ;  /* 0x0000007a1478723c */ /* 0x040fea000004180c */
[----:B------:R-:W-:Y:S01]  /*b3a0*/  FADD.FTZ R156, R156, R5 ;  /* 0x000000059c9c7221 */ /* 0x000fe20000010000 */
[C---:B------:R-:W-:Y:S05]  /*b3b0*/  HMMA.16816.F32.BF16 R116, R20.reuse, R8, R16 ;  /* 0x000000081474723c */ /* 0x040fea0000041810 */
[----:B------:R-:W-:Y:S01]  /*b3c0*/  FADD.FTZ R157, R157, R156 ;  /* 0x0000009c9d9d7221 */ /* 0x000fe20000010000 */
[----:B------:R-:W-:Y:S05]  /*b3d0*/  HMMA.16816.F32.BF16 R112, R20, R10, R112 ;  /* 0x0000000a1470723c */ /* 0x000fea0000041870 */
[----:B------:R-:W-:Y:S06]  /*b3e0*/  FADD.FTZ R158, R158, R157 ;  /* 0x0000009d9e9e7221 */ /* 0x000fec0000010000 */
[----:B------:R-:W-:Y:S04]  /*b3f0*/  FADD.FTZ R159, R159, R158 ;  /* 0x0000009e9f9f7221 */ /* 0x000fe80000010000 */
[----:B------:R-:W-:Y:S04]  /*b400*/  FADD.FTZ R224, R224, R159 ;  /* 0x0000009fe0e07221 */ /* 0x000fe80000010000 */
[----:B------:R-:W-:Y:S04]  /*b410*/  FADD.FTZ R225, R225, R224 ;  /* 0x000000e0e1e17221 */ /* 0x000fe80000010000 */
[----:B------:R-:W-:Y:S04]  /*b420*/  FADD.FTZ R166, R166, R225 ;  /* 0x000000e1a6a67221 */ /* 0x000fe80000010000 */
[----:B------:R-:W-:Y:S01]  /*b430*/  FADD.FTZ R217, R227, R166 ;  /* 0x000000a6e3d97221 */ /* 0x000fe20000010000 */
[----:B------:R-:W-:Y:S06]  /*b440*/  @P0 BRA `(.L_x_3680) ;  /* 0xffffffc000880947 */ /* 0x000fec000383ffff */
.L_x_3676:
        /* <DEDUP_REMOVED lines=23> */
[-C--:B------:R-:W-:Y:S02]  /*b5c0*/  IADD3 R11, -R11, R0.reuse, RZ ;  /* 0x000000000b0b7210 */ /* 0x080fe40007ffe1ff */
[----:B------:R-:W-:Y:S01]  /*b5d0*/  LOP3.LUT R9, R9, 0xfffffff8, RZ, 0xc0, !PT ;  /* 0xfffffff809097812 */ /* 0x000fe200078ec0ff */
[----:B------:R-:W2:Y:S03]  /*b5e0*/  @P4 LDC R25, c[0x0][0x2e8] ;  /* 0x0000ba00ff194b82 */ /* 0x000ea60000000800 */
[----:B------:R-:W-:Y:S01]  /*b5f0*/  IADD3 R9, R10, -R9, RZ ;  /* 0x800000090a097210 */ /* 0x000fe20007ffe0ff */
[----:B------:R-:W3:Y:S01]  /*b600*/  @P4 MUFU.RCP R5, R4 ;  /* 0x0000000400054308 */ /* 0x000ee20000001000 */
[----:B------:R-:W-:-:S02]  /*b610*/  LEA.HI R10, R7, R0, RZ, 0x5 ;  /* 0x00000000070a7211 */ /* 0x000fc400078f28ff */
[C---:B------:R-:W-:Y:S02]  /*b620*/  SHF.L.U32 R12, R9.reuse, 0x6, RZ ;  /* 0x00000006090c7819 */ /* 0x040fe400000006ff */
[----:B------:R-:W-:Y:S02]  /*b630*/  SHF.R.S32.HI R8, RZ, 0x5, R10 ;  /* 0x00000005ff087819 */ /* 0x000fe4000001140a */
[----:B------:R-:W-:Y:S01]  /*b640*/  LOP3.LUT R12, R12, 0x1c0, RZ, 0xc0, !PT ;  /* 0x000001c00c0c7812 */ /* 0x000fe200078ec0ff */
[----:B------:R-:W4:Y:S01]  /*b650*/  @P4 MUFU.LG2 R4, R4 ;  /* 0x0000000400044308 */ /* 0x000f220000000c00 */
        /* <DEDUP_REMOVED lines=9> */
[----:B---3--:R-:W-:Y:S01]  /*b6f0*/  FMUL.FTZ R128, R5, R128 ;  /* 0x0000008005807220 */ /* 0x008fe20000410000 */
        /* <DEDUP_REMOVED lines=160> */
[C---:B------:R-:W-:Y:S01]  /*c100*/  FMUL.FTZ R115, R6.reuse, R115 ;  /* 0x0000007306737220 */ /* 0x040fe20000410000 */
[----:B------:R-:W-:Y:S01]  /*c110*/  F2FP.BF16.F32.PACK_AB R96, R97, R96 ;  /* 0x000000606160723e */ /* 0x000fe200000010ff */
[----:B------:R-:W-:Y:S01]  /*c120*/  STS [R17+0x2000], R76 ;  /* 0x0020004c11007388 */ /* 0x000fe20000000800 */
[----:B------:R-:W-:Y:S01]  /*c130*/  F2FP.BF16.F32.PACK_AB R98, R99, R98 ;  /* 0x000000626362723e */ /* 0x000fe200000010ff */
[----:B------:R-:W-:Y:S01]  /*c140*/  FMUL.FTZ R5, R5, R113 ;  /* 0x0000007105057220 */ /* 0x000fe20000410000 */
[----:B------:R-:W-:Y:S01]  /*c150*/  FMUL.FTZ R6, R6, R114 ;  /* 0x0000007206067220 */ /* 0x000fe20000410000 */
[----:B------:R-:W-:Y:S01]  /*c160*/  STS [R17+0x2400], R78 ;  /* 0x0024004e11007388 */ /* 0x000fe20000000800 */
[----:B------:R-:W-:Y:S01]  /*c170*/  F2FP.BF16.F32.PACK_AB R100, R101, R100 ;  /* 0x000000646564723e */ /* 0x000fe200000010ff */
[----:B------:R-:W1:Y:S01]  /*c180*/  @P3 LDC R12, c[0x0][0x2e8] ;  /* 0x0000ba00ff0c3b82 */ /* 0x000e620000000800 */
[----:B------:R-:W-:Y:S01]  /*c190*/  F2FP.BF16.F32.PACK_AB R102, R103, R102 ;  /* 0x000000666766723e */ /* 0x000fe200000010ff */
[----:B------:R-:W-:Y:S01]  /*c1a0*/  STS [R19+0x2000], R80 ;  /* 0x0020005013007388 */ /* 0x000fe20000000800 */
[----:B------:R-:W-:Y:S01]  /*c1b0*/  F2FP.BF16.F32.PACK_AB R104, R105, R104 ;  /* 0x000000686968723e */ /* 0x000fe200000010ff */
[----:B------:R-:W3:Y:S01]  /*c1c0*/  @P3 MUFU.LG2 R2, R2 ;  /* 0x0000000200023308 */ /* 0x000ee20000000c00 */
[----:B------:R-:W-:Y:S01]  /*c1d0*/  F2FP.BF16.F32.PACK_AB R106, R107, R106 ;  /* 0x0000006a6b6a723e */ /* 0x000fe200000010ff */
[----:B------:R-:W-:Y:S01]  /*c1e0*/  STS [R19+0x2400], R82 ;  /* 0x0024005213007388 */ /* 0x000fe20000000800 */
[----:B------:R-:W-:Y:S01]  /*c1f0*/  F2FP.BF16.F32.PACK_AB R108, R109, R108 ;  /* 0x0000006c6d6c723e */ /* 0x000fe200000010ff */
[----:B------:R-:W-:Y:S01]  /*c200*/  ULDC.U8 UR4, c[0x0][0x3d8] ;  /* 0x0000f60000047ab9 */ /* 0x000fe20000000000 */
        /* <DEDUP_REMOVED lines=11> */
[----:B------:R-:W-:-:S03]  /*c2c0*/  ISETP.NE.AND P0, PT, RZ, UR4, PT ;  /* 0x00000004ff007c0c */ /* 0x000fc6000bf05270 */
        /* <DEDUP_REMOVED lines=8> */
[----:B-----5:R-:W-:-:S03]  /*c350*/  MOV R11, 0x7f800000 ;  /* 0x7f800000000b7802 */ /* 0x020fc60000000f00 */
[----:B------:R2:W-:Y:S04]  /*c360*/  STS [R17+0x4000], R108 ;  /* 0x0040006c11007388 */ /* 0x0005e80000000800 */
[----:B------:R2:W-:Y:S01]  /*c370*/  STS [R17+0x4400], R110 ;  /* 0x0044006e11007388 */ /* 0x0005e20000000800 */
[----:B----4-:R-:W-:Y:S01]  /*c380*/  @P4 FMUL.FTZ R13, R4, 0.69314718246459960938 ;  /* 0x3f317218040d4820 */ /* 0x010fe20000410000 */
[----:B---3--:R-:W-:Y:S02]  /*c390*/  @P3 FMUL.FTZ R4, R2, 0.69314718246459960938 ;  /* 0x3f31721802043820 */ /* 0x008fe40000410000 */
[----:B------:R3:W-:Y:S02]  /*c3a0*/  STS [R19+0x4000], R120 ;  /* 0x0040007813007388 */ /* 0x0007e40000000800 */
[----:B-1----:R-:W-:-:S02]  /*c3b0*/  @P3 FFMA.FTZ R11, R3, R12, R4 ;  /* 0x0000000c030b3223 */ /* 0x002fc40000010004 */
[----:B------:R3:W-:Y:S04]  /*c3c0*/  STS [R19+0x4400], R122 ;  /* 0x0044007a13007388 */ /* 0x0007e80000000800 */
[----:B------:R3:W-:Y:S04]  /*c3d0*/  STS [R21+0x4000], R116 ;  /* 0x0040007415007388 */ /* 0x0007e80000000800 */
[----:B------:R3:W-:Y:S01]  /*c3e0*/  STS [R21+0x4400], R118 ;  /* 0x0044007615007388 */ /* 0x0007e20000000800 */
[----:B--2---:R-:W-:Y:S01]  /*c3f0*/  MOV R9, 0x7f800000 ;  /* 0x7f80000000097802 */ /* 0x004fe20000000f00 */
[----:B------:R-:W-:-:S02]  /*c400*/  @P4 FFMA.FTZ R9, R132, R25, R13 ;  /* 0x0000001984094223 */ /* 0x000fc4000001000d */
[----:B------:R3:W-:Y:S04]  /*c410*/  STS [R23+0x4000], R5 ;  /* 0x0040000517007388 */ /* 0x0007e80000000800 */
[----:B------:R3:W-:Y:S01]  /*c420*/  STS [R23+0x4400], R6 ;  /* 0x0044000617007388 */ /* 0x0007e20000000800 */
[----:B------:R-:W-:Y:S05]  /*c430*/  @!P0 BRA `(.L_x_3681) ;  /* 0x0000000000248947 */ /* 0x000fea0003800000 */
[----:B------:R-:W1:Y:S01]  /*c440*/  S2R R18, SR_CTAID.Y ;  /* 0x0000000000127919 */ /* 0x000e620000002600 */
[----:B------:R-:W1:Y:S01]  /*c450*/  LDC R3, c[0x0][0x2c4] ;  /* 0x0000b100ff037b82 */ /* 0x000e620000000800 */
[----:B------:R-:W-:-:S07]  /*c460*/  ISETP.NE.AND P0, PT, R206, -0x1, PT ;  /* 0xffffffffce00780c */ /* 0x000fce0003f05270 */
[----:B------:R-:W2:Y:S08]  /*c470*/  S2UR UR6, SR_CTAID.Z ;  /* 0x00000000000679c3 */ /* 0x000eb00000002700 */
[----:B---3--:R-:W2:Y:S01]  /*c480*/  LDC R5, c[0x0][0x2e4] ;  /* 0x0000b900ff057b82 */ /* 0x008ea20000000800 */
[----:B-1----:R-:W-:-:S05]  /*c490*/  IMAD R3, R18, R3, RZ ;  /* 0x0000000312037224 */ /* 0x002fca00078e02ff */
[----:B------:R-:W-:-:S05]  /*c4a0*/  SEL R2, R3, R206, !P0 ;  /* 0x000000ce03027207 */ /* 0x000fca0004000000 */
[----:B--2---:R-:W-:Y:S01]  /*c4b0*/  IMAD R5, R5, UR6, R2 ;  /* 0x0000000605057c24 */ /* 0x004fe2000f8e0202 */
[----:B------:R-:W-:Y:S06]  /*c4c0*/  BRA `(.L_x_3682) ;  /* 0x0000000000187947 */ /* 0x000fec0003800000 */
.L_x_3681:
[----:B------:R-:W1:Y:S01]  /*c4d0*/  S2R R18, SR_CTAID.Y ;  /* 0x0000000000127919 */ /* 0x000e620000002600 */
[----:B------:R-:W1:Y:S08]  /*c4e0*/  S2UR UR6, SR_CTAID.Z ;  /* 0x00000000000679c3 */ /* 0x000e700000002700 */
[----:B------:R-:W1:Y:S08]  /*c4f0*/  LDC R3, c[0x0][0x270] ;  /* 0x00009c00ff037b82 */ /* 0x000e700000000800 */
[----:B---3--:R-:W2:Y:S01]  /*c500*/  LDC R5, c[0x0][0x2c4] ;  /* 0x0000b100ff057b82 */ /* 0x008ea20000000800 */
[----:B-1----:R-:W-:-:S04]  /*c510*/  IMAD R2, R18, R3, UR6 ;  /* 0x0000000612027e24 */ /* 0x002fc8000f8e0203 */
[----:B--2---:R-:W-:-:S07]  /*c520*/  IMAD R5, R2, R5, RZ ;  /* 0x0000000502057224 */ /* 0x004fce00078e02ff */
.L_x_3682:
[----:B------:R-:W1:Y:S01]  /*c530*/  S2R R17, SR_TID.X ;  /* 0x0000000000117919 */ /* 0x000e620000002100 */
[----:B------:R-:W-:Y:S01]  /*c540*/  LOP3.LUT R15, R10, 0xffffffe0, RZ, 0xc0, !PT ;  /* 0xffffffe00a0f7812 */ /* 0x000fe200078ec0ff */
[----:B------:R-:W2:Y:S01]  /*c550*/  LDC.64 R2, c[0x0][0x290] ;  /* 0x0000a400ff027b82 */ /* 0x000ea20000000a00 */
[----:B------:R-:W-:Y:S01]  /*c560*/  SHF.R.S32.HI R13, RZ, 0x1f, R8 ;  /* 0x0000001fff0d7819 */ /* 0x000fe20000011408 */
[----:B------:R-:W-:Y:S02]  /*c570*/  BSSY B0, `(.L_x_3683) ;  /* 0x000001d000007945 */ /* 0x000fe40003800000 */
[----:B------:R-:W-:Y:S01]  /*c580*/  IMAD.IADD R6, R0, 0x1, -R15 ;  /* 0x0000000100067824 */ /* 0x000fe200078e0a0f */
[----:B------:R-:W-:-:S03]  /*c590*/  LEA.HI R10, R13, R8, RZ, 0x2 ;  /* 0x000000080d0a7211 */ /* 0x000fc600078f10ff */
[----:B------:R-:W-:Y:S01]  /*c5a0*/  BAR.SYNC.DEFER_BLOCKING 0x0 ;  /* 0x0000000000007b1d */ /* 0x000fe20000010000 */
[----:B------:R-:W-:Y:S02]  /*c5b0*/  LOP3.LUT P0, RZ, R6, 0x3, RZ, 0xc0, !PT ;  /* 0x0000000306ff7812 */ /* 0x000fe4000780c0ff */
[----:B------:R-:W-:Y:S02]  /*c5c0*/  LOP3.LUT R15, R10, 0xffffffc, RZ, 0xc0, !PT ;  /* 0x0ffffffc0a0f7812 */ /* 0x000fe400078ec0ff */
[----:B-1----:R-:W-:-:S04]  /*c5d0*/  SHF.R.S32.HI R16, RZ, 0x1f, R17 ;  /* 0x0000001fff107819 */ /* 0x002fc80000011411 */
[----:B------:R-:W-:-:S04]  /*c5e0*/  LEA.HI R4, R16, R17, RZ, 0x5 ;  /* 0x0000001110047211 */ /* 0x000fc800078f28ff */
[----:B------:R-:W-:-:S05]  /*c5f0*/  LOP3.LUT R4, R4, 0xffffffe0, RZ, 0xc0, !PT ;  /* 0xffffffe004047812 */ /* 0x000fca00078ec0ff */
[----:B------:R-:W-:-:S05]  /*c600*/  IMAD.IADD R4, R17, 0x1, -R4 ;  /* 0x0000000111047824 */ /* 0x000fca00078e0a04 */
[----:B------:R-:W-:-:S04]  /*c610*/  SHF.R.S32.HI R13, RZ, 0x1f, R4 ;  /* 0x0000001fff0d7819 */ /* 0x000fc80000011404 */
[----:B------:R-:W-:Y:S01]  /*c620*/  LEA.HI R13, R13, R4, RZ, 0x2 ;  /* 0x000000040d0d7211 */ /* 0x000fe200078f10ff */
[----:B------:R-:W-:-:S03]  /*c630*/  IMAD.IADD R4, R8, 0x1, -R15 ;  /* 0x0000000108047824 */ /* 0x000fc600078e0a0f */
[----:B------:R-:W-:-:S05]  /*c640*/  SHF.R.S32.HI R13, RZ, 0x2, R13 ;  /* 0x00000002ff0d7819 */ /* 0x000fca000001140d */
[----:B------:R-:W-:Y:S01]  /*c650*/  IMAD R4, R4, 0x10, R13 ;  /* 0x0000001004047824 */ /* 0x000fe200078e020d */
[----:B--2---:R-:W-:Y:S06]  /*c660*/  @P0 BRA `(.L_x_3684) ;  /* 0x0000000000340947 */ /* 0x004fec0003800000 */
[----:B------:R-:W1:Y:S01]  /*c670*/  S2R R6, SR_CTAID.X ;  /* 0x0000000000067919 */ /* 0x000e620000002500 */
[----:B------:R-:W-:Y:S01]  /*c680*/  ISETP.GE.AND P2, PT, R4, R199, PT ;  /* 0x000000c70400720c */ /* 0x000fe20003f46270 */
[----:B------:R-:W-:Y:S01]  /*c690*/  ULDC.64 UR4, c[0x0][0x2b0] ;  /* 0x0000ac0000047ab9 */ /* 0x000fe20000000a00 */
[----:B-1----:R-:W-:Y:S02]  /*c6a0*/  IMAD R5, R6, 0x40, R5 ;  /* 0x0000004006057824 */ /* 0x002fe400078e0205 */
[----:B------:R-:W-:-:S03]  /*c6b0*/  VIADD R6, R4, 0x8 ;  /* 0x0000000804067836 */ /* 0x000fc60000000000 */
[----:B------:R-:W-:Y:S02]  /*c6c0*/  SHF.R.S32.HI R13, RZ, 0x1f, R5 ;  /* 0x0000001fff0d7819 */ /* 0x000fe40000011405 */
[----:B------:R-:W-:Y:S02]  /*c6d0*/  IADD3 R5, P0, R4, R5, RZ ;  /* 0x0000000504057210 */ /* 0x000fe40007f1e0ff */
[----:B------:R-:W-:Y:S02]  /*c6e0*/  ISETP.GE.AND P1, PT, R6, R199, PT ;  /* 0x000000c70600720c */ /* 0x000fe40003f26270 */
[----:B------:R-:W-:Y:S02]  /*c6f0*/  LEA.HI.X.SX32 R4, R4, R13, 0x1, P0 ;  /* 0x0000000d04047211 */ /* 0x000fe400000f0eff */
[----:B------:R-:W-:-:S04]  /*c700*/  LEA R12, P0, R5, UR4, 0x2 ;  /* 0x00000004050c7c11 */ /* 0x000fc8000f8010ff */
[----:B------:R-:W-:-:S05]  /*c710*/  LEA.HI.X R13, R5, UR5, R4, 0x2, P0 ;  /* 0x00000005050d7c11 */ /* 0x000fca00080f1404 */
[----:B------:R1:W-:Y:S04]  /*c720*/  @!P2 STG.E desc[UR12][R12.64], R9 ;  /* 0x000000090c00a986 */ /* 0x0003e8000c10190c */
[----:B------:R1:W-:Y:S02]  /*c730*/  @!P1 STG.E desc[UR12][R12.64+0x20], R11 ;  /* 0x0000200b0c009986 */ /* 0x0003e4000c10190c */
.L_x_3684:
[----:B------:R-:W-:Y:S05]  /*c740*/  BSYNC B0 ;  /* 0x0000000000007941 */ /* 0x000fea0003800000 */
.L_x_3683:
[----:B------:R-:W2:Y:S01]  /*c750*/  S2UR UR5, SR_CTAID.X ;  /* 0x00000000000579c3 */ /* 0x000ea20000002500 */
[----:B-1----:R-:W-:Y:S01]  /*c760*/  SHF.R.S32.HI R9, RZ, 0x1f, R18 ;  /* 0x0000001fff097819 */ /* 0x002fe20000011412 */
[----:B------:R1:W3:Y:S01]  /*c770*/  LDS.128 R12, [R204+0x1800] ;  /* 0x00180000cc0c7984 */ /* 0x0002e20000000c00 */
[----:B------:R-:W-:Y:S01]  /*c780*/  LEA.HI R0, R7, R0, RZ, 0x3 ;  /* 0x0000000007007211 */ /* 0x000fe200078f18ff */
[----:B------:R-:W-:Y:S01]  /*c790*/  BSSY B0, `(.L_x_3685) ;  /* 0x0000038000007945 */ /* 0x000fe20003800000 */
[----:B------:R-:W-:Y:S01]  /*c7a0*/  ISETP.NE.AND P0, PT, R206, -0x1, PT ;  /* 0xffffffffce00780c */ /* 0x000fe20003f05270 */
[-C--:B------:R-:W-:Y:S01]  /*c7b0*/  IMAD R6, R9, R2.reuse, RZ ;  /* 0x0000000209067224 */ /* 0x080fe200078e02ff */
[----:B------:R-:W-:Y:S01]  /*c7c0*/  SHF.R.S32.HI R209, RZ, 0x1f, R208 ;  /* 0x0000001fffd17819 */ /* 0x000fe200000114d0 */
[----:B------:R-:W4:Y:S01]  /*c7d0*/  LDC.64 R4, c[0x0][0x298] ;  /* 0x0000a600ff047b82 */ /* 0x000f220000000a00 */
[----:B------:R-:W-:Y:S01]  /*c7e0*/  SHF.R.S32.HI R0, RZ, 0x3, R0 ;  /* 0x00000003ff007819 */ /* 0x000fe20000011400 */
[C---:B------:R-:W-:Y:S01]  /*c7f0*/  IMAD R3, R18.reuse, R3, R6 ;  /* 0x0000000312037224 */ /* 0x040fe200078e0206 */
[----:B------:R1:W1:Y:S01]  /*c800*/  LDS.128 R8, [R204+0x3800] ;  /* 0x00380000cc087984 */ /* 0x0002620000000c00 */
[----:B------:R-:W-:-:S04]  /*c810*/  IMAD.WIDE.U32 R18, R18, R2, RZ ;  /* 0x0000000212127225 */ /* 0x000fc800078e00ff */
[----:B------:R-:W5:Y:S01]  /*c820*/  LDC.64 R6, c[0x0][0x2a0] ;  /* 0x0000a800ff067b82 */ /* 0x000f620000000a00 */
[----:B------:R-:W-:-:S05]  /*c830*/  VIADD R2, R0, 0x10 ;  /* 0x0000001000027836 */ /* 0x000fca0000000000 */
[----:B------:R-:W-:Y:S01]  /*c840*/  ISETP.GE.AND P2, PT, R2, R199, PT ;  /* 0x000000c70200720c */ /* 0x000fe20003f46270 */
[----:B--2---:R-:W-:Y:S01]  /*c850*/  USHF.L.U32 UR5, UR5, 0x6, URZ ;  /* 0x0000000605057899 */ /* 0x004fe2000800063f */
[----:B------:R-:W-:-:S03]  /*c860*/  IADD3 R2, R0, 0x30, RZ ;  /* 0x0000003000027810 */ /* 0x000fc60007ffe0ff */
[----:B------:R-:W-:Y:S02]  /*c870*/  USHF.R.S32.HI UR4, URZ, 0x1f, UR5 ;  /* 0x0000001f3f047899 */ /* 0x000fe40008011405 */
[----:B------:R-:W-:Y:S02]  /*c880*/  VIADD R205, R205, -UR5 ;  /* 0x80000005cdcd7c36 */ /* 0x000fe40008000000 */
[----:B----4-:R-:W-:-:S03]  /*c890*/  IMAD.WIDE.U32 R24, R206, R4, RZ ;  /* 0x00000004ce187225 */ /* 0x010fc600078e00ff */
[----:B------:R-:W-:Y:S01]  /*c8a0*/  ISETP.GE.AND P3, PT, R0, R205, PT ;  /* 0x000000cd0000720c */ /* 0x000fe20003f66270 */
[C---:B------:R-:W-:Y:S01]  /*c8b0*/  IMAD R20, R4.reuse, UR4, RZ ;  /* 0x0000000404147c24 */ /* 0x040fe2000f8e02ff */
[----:B------:R-:W-:Y:S01]  /*c8c0*/  USHF.R.S32.HI UR4, URZ, 0x1f, UR6 ;  /* 0x0000001f3f047899 */ /* 0x000fe20008011406 */
[----:B------:R-:W-:Y:S01]  /*c8d0*/  IMAD.WIDE.U32 R22, R4, UR5, R208 ;  /* 0x0000000504167c25 */ /* 0x000fe2000f8e00d0 */
[----:B------:R-:W-:-:S03]  /*c8e0*/  SEL R18, R18, R24, !P0 ;  /* 0x0000001812127207 */ /* 0x000fc60004000000 */
[----:B------:R-:W-:Y:S02]  /*c8f0*/  IMAD R206, R206, R5, R25 ;  /* 0x00000005cece7224 */ /* 0x000fe400078e0219 */
[----:B------:R-:W-:Y:S01]  /*c900*/  @!P0 IMAD.IADD R206, R19, 0x1, R3 ;  /* 0x0000000113ce8824 */ /* 0x000fe200078e0203 */
[----:B------:R-:W-:Y:S01]  /*c910*/  IADD3 R28, P0, R18, R22, RZ ;  /* 0x00000016121c7210 */ /* 0x000fe20007f1e0ff */
[----:B------:R-:W-:Y:S01]  /*c920*/  IMAD R19, R5, UR5, R20 ;  /* 0x0000000505137c24 */ /* 0x000fe2000f8e0214 */
[----:B------:R-:W-:Y:S01]  /*c930*/  LEA.HI R3, R16, R17, RZ, 0x3 ;  /* 0x0000001110037211 */ /* 0x000fe200078f18ff */
[----:B------:R-:W-:Y:S01]  /*c940*/  VIADD R16, R0, 0x20 ;  /* 0x0000002000107836 */ /* 0x000fe20000000000 */
[----:B------:R2:W4:Y:S01]  /*c950*/  LDS.128 R24, [R204] ;  /* 0x00000000cc187984 */ /* 0x0005220000000c00 */
[----:B-----5:R-:W-:Y:S01]  /*c960*/  IMAD R18, R6, UR4, RZ ;  /* 0x0000000406127c24 */ /* 0x020fe2000f8e02ff */
[----:B------:R-:W-:Y:S02]  /*c970*/  IADD3.X R29, R206, R23, R19, P0, !PT ;  /* 0x00000017ce1d7210 */ /* 0x000fe400007fe413 */
[----:B------:R-:W-:Y:S01]  /*c980*/  ISETP.GE.AND P1, PT, R16, R199, PT ;  /* 0x000000c71000720c */ /* 0x000fe20003f26270 */
[----:B------:R-:W-:Y:S01]  /*c990*/  IMAD R7, R7, UR6, R18 ;  /* 0x0000000607077c24 */ /* 0x000fe2000f8e0212 */
[----:B------:R2:W1:Y:S01]  /*c9a0*/  LDS.128 R20, [R204+0x2000] ;  /* 0x00200000cc147984 */ /* 0x0004620000000c00 */
[----:B------:R-:W-:Y:S01]  /*c9b0*/  IMAD.WIDE.U32 R28, R6, UR6, R28 ;  /* 0x00000006061c7c25 */ /* 0x000fe2000f8e001c */
[----:B------:R-:W-:-:S02]  /*c9c0*/  SHF.R.S32.HI R3, RZ, 0x3, R3 ;  /* 0x00000003ff037819 */ /* 0x000fc40000011403 */
[----:B------:R2:W1:Y:S01]  /*c9d0*/  LDS.128 R16, [R204+0x4000] ;  /* 0x00400000cc107984 */ /* 0x0004620000000c00 */
[----:B------:R-:W-:Y:S02]  /*c9e0*/  ISETP.GE.AND P0, PT, R2, R199, PT ;  /* 0x000000c70200720c */ /* 0x000fe40003f06270 */
[----:B------:R-:W-:Y:S02]  /*c9f0*/  SHF.R.S32.HI R3, RZ, 0x1f, R3 ;  /* 0x0000001fff037819 */ /* 0x000fe40000011403 */
[----:B------:R-:W-:Y:S01]  /*ca00*/  IADD3 R33, R7, R29, RZ ;  /* 0x0000001d07217210 */ /* 0x000fe20007ffe0ff */
[----:B---3--:R-:W-:Y:S08]  /*ca10*/  @P3 BRA `(.L_x_3686) ;  /* 0x00000000003c3947 */ /* 0x008ff00003800000 */
        /* <DEDUP_REMOVED lines=12> */
[----:B----4-:R3:W-:Y:S04]  /*cae0*/  @!P5 STG.E.128 desc[UR12][R30.64], R24 ;  /* 0x000000181e00d986 */ /* 0x0107e8000c101d0c */
[----:B-1----:R3:W-:Y:S04]  /*caf0*/  @!P4 STG.E.128 desc[UR12][R30.64+0x80], R20 ;  /* 0x000080141e00c986 */ /* 0x0027e8000c101d0c */
[----:B------:R3:W-:Y:S02]  /*cb00*/  @!P3 STG.E.128 desc[UR12][R30.64+0x100], R16 ;  /* 0x000100101e00b986 */ /* 0x0007e4000c101d0c */
.L_x_3686:
[----:B------:R-:W-:Y:S05]  /*cb10*/  BSYNC B0 ;  /* 0x0000000000007941 */ /* 0x000fea0003800000 */
.L_x_3685:
[----:B---34-:R3:W4:Y:S01]  /*cb20*/  LDS.128 R24, [R204+0x800] ;  /* 0x00080000cc187984 */ /* 0x0187220000000c00 */
[----:B------:R-:W-:Y:S03]  /*cb30*/  BSSY B0, `(.L_x_3687) ;  /* 0x0000016000007945 */ /* 0x000fe60003800000 */
[----:B-1----:R3:W1:Y:S04]  /*cb40*/  LDS.128 R20, [R204+0x2800] ;  /* 0x00280000cc147984 */ /* 0x0026680000000c00 */
        /* <DEDUP_REMOVED lines=18> */
[----:B-1----:R4:W-:Y:S04]  /*cc70*/  @!P3 STG.E.128 desc[UR12][R6.64+0x80], R20 ;  /* 0x000080140600b986 */ /* 0x0029e8000c101d0c */
[----:B------:R4:W-:Y:S02]  /*cc80*/  @!P2 STG.E.128 desc[UR12][R6.64+0x100], R16 ;  /* 0x000100100600a986 */ /* 0x0009e4000c101d0c */
.L_x_3688:
[----:B------:R-:W-:Y:S05]  /*cc90*/  BSYNC B0 ;  /* 0x0000000000007941 */ /* 0x000fea0003800000 */
.L_x_3687:
[----:B----4-:R4:W2:Y:S01]  /*cca0*/  LDS.128 R24, [R204+0x1000] ;  /* 0x00100000cc187984 */ /* 0x0108a20000000c00 */
        /* <DEDUP_REMOVED lines=20> */
[----:B-1----:R2:W-:Y:S04]  /*cdf0*/  @!P2 STG.E.128 desc[UR12][R6.64+0x80], R20 ;  /* 0x000080140600a986 */ /* 0x0025e8000c101d0c */
[----:B------:R2:W-:Y:S02]  /*ce00*/  @!P1 STG.E.128 desc[UR12][R6.64+0x100], R16 ;  /* 0x0001001006009986 */ /* 0x0005e4000c101d0c */
.L_x_3690:
[----:B------:R-:W-:Y:S05]  /*ce10*/  BSYNC B0 ;  /* 0x0000000000007941 */ /* 0x000fea0003800000 */
.L_x_3689:
[----:B--234-:R-:W2:Y:S01]  /*ce20*/  LDS.128 R204, [R204+0x5800] ;  /* 0x00580000cccc7984 */ /* 0x01cea20000000c00 */
        /* <DEDUP_REMOVED lines=21> */
.L_x_3691:
        /* <DEDUP_REMOVED lines=16> */
.L_x_7950:


//--------------------- .text._ZN5flash24flash_fwd_splitkv_kernelI23Flash_fwd_kernel_traitsILi192ELi64ELi64ELi4ELb0ELb0EN7cutlass10bfloat16_tE19Flash_kernel_traitsILi192ELi64ELi64ELi4ES3_EELb0ELb0ELb1ELb0ELb0ELb1ELb0ELb0EEEvNS_16Flash_fwd_paramsE --------------------------
	.section	.text._ZN5flash24flash_fwd_splitkv_kernelI23Flash_fwd_kernel_traitsILi192ELi64ELi64ELi4ELb0ELb0EN7cutlass10bfloat16_tE19Flash_kernel_traitsILi192ELi64ELi64ELi4ES3_EELb0ELb0ELb1ELb0ELb0ELb1ELb0ELb0EEEvNS_16Flash_fwd_paramsE,"ax",@progbits
	.align	128
        .global         _ZN5flash24flash_fwd_splitkv_kernelI23Flash_fwd_kernel_traitsILi192ELi64ELi64ELi4ELb0ELb0EN7cutlass10bfloat16_tE19Flash_kernel_traitsILi192ELi64ELi64ELi4ES3_EELb0ELb0ELb1ELb0ELb0ELb1ELb0ELb0EEEvNS_16Flash_fwd_paramsE
        .type           _ZN5flash24flash_fwd_splitkv_kernelI23Flash_fwd_kernel_traitsILi192ELi64ELi64ELi4ELb0ELb0EN7cutlass10bfloat16_tE19Flash_kernel_traitsILi192ELi64ELi64ELi4ES3_EELb0ELb0ELb1ELb0ELb0ELb1ELb0ELb0EEEvNS_16Flash_fwd_paramsE,@function
        .size           _ZN5flash24flash_fwd_splitkv_kernelI23Flash_fwd_kernel_traitsILi192ELi64ELi64ELi4ELb0ELb0EN7cutlass10bfloat16_tE19Flash_kernel_traitsILi192ELi64ELi64ELi4ES3_EELb0ELb0ELb1ELb0ELb0ELb1ELb0ELb0EEEvNS_16Flash_fwd_paramsE,(.L_x_7951 - _ZN5flash24flash_fwd_splitkv_kernelI23Flash_fwd_kernel_traitsILi192ELi64ELi64ELi4ELb0ELb0EN7cutlass10bfloat16_tE19Flash_kernel_traitsILi192ELi64ELi64ELi4ES3_EELb0ELb0ELb1ELb0ELb0ELb1ELb0ELb0EEEvNS_16Flash_fwd_paramsE)
        .other          _ZN5flash24flash_fwd_splitkv_kernelI23Flash_fwd_kernel_traitsILi192ELi64ELi64ELi4ELb0ELb0EN7cutlass10bfloat16_tE19Flash_kernel_traitsILi192ELi64ELi64ELi4ES3_EELb0ELb0ELb1ELb0ELb0ELb1ELb0ELb0EEEvNS_16Flash_fwd_paramsE,@"STO_CUDA_ENTRY STV_DEFAULT"
_ZN5flash24flash_fwd_splitkv_kernelI23Flash_fwd_kernel_traitsILi192ELi64ELi64ELi4ELb0ELb0EN7cutlass10bfloat16_tE19Flash_kernel_traitsILi192ELi64ELi64ELi4ES3_EELb0ELb0ELb1ELb0ELb0ELb1ELb0ELb0EEEvNS_16Flash_fwd_paramsE:
.text._ZN5flash24flash_fwd_splitkv_kernelI23Flash_fwd_kernel_traitsILi192ELi64ELi64ELi4ELb0ELb0EN7cutlass10bfloat16_tE19Flash_kernel_traitsILi192ELi64ELi64ELi4ES3_EELb0ELb0ELb1ELb0ELb0ELb1ELb0ELb0EEEvNS_16Flash_fwd_paramsE:
        /* <DEDUP_REMOVED lines=39> */
.L_x_3692:
[----:B------:R-:W1:Y:S02]  /*0270*/  LDC R4, c[0x0][0x2c8] ;  /* 0x0000b200ff047b82 */ /* 0x000e640000000800 */
.L_x_3693:
        /* <DEDUP_REMOVED lines=90> */
.L_x_3696:
[----:B------:R-:W-:Y:S05]  /*0820*/  BSYNC B0 ;  /* 0x0000000000007941 */ /* 0x000fea0003800000 */
.L_x_3695:
        /* <DEDUP_REMOVED lines=21> */
.L_x_3698:
[----:B------:R-:W-:Y:S05]  /*0980*/  BSYNC B0 ;  /* 0x0000000000007941 */ /* 0x000fea0003800000 */
.L_x_3697:
        /* <DEDUP_REMOVED lines=22> */
.L_x_3700:
[----:B------:R-:W-:Y:S05]  /*0af0*/  BSYNC B0 ;  /* 0x0000000000007941 */ /* 0x000fea0003800000 */
.L_x_3699:
        /* <DEDUP_REMOVED lines=22> */
.L_x_3702:
[----:B------:R-:W-:Y:S05]  /*0c60*/  BSYNC B0 ;  /* 0x0000000000007941 */ /* 0x000fea0003800000 */
.L_x_3701:
        /* <DEDUP_REMOVED lines=15> */
.L_x_3694:
        /* <DEDUP_REMOVED lines=29> */
.L_x_3703:
        /* <DEDUP_REMOVED lines=82> */
.L_x_3704:
        /* <DEDUP_REMOVED lines=49> */
.L_x_3706:
        /* <DEDUP_REMOVED lines=30> */
.L_x_3705:
        /* <DEDUP_REMOVED lines=111> */
.L_x_3708:
[----:B------:R-:W-:Y:S05]  /*2030*/  BSYNC B0 ;  /* 0x0000000000007941 */ /* 0x000fea0003800000 */
.L_x_3707:
        /* <DEDUP_REMOVED lines=46> */
.L_x_3710:
[----:B------:R-:W-:Y:S05]  /*2320*/  BSYNC B0 ;  /* 0x0000000000007941 */ /* 0x000fea0003800000 */
.L_x_3709:
        /* <DEDUP_REMOVED lines=44> */
.L_x_3712:
[----:B------:R-:W-:Y:S05]  /*25f0*/  BSYNC B0 ;  /* 0x0000000000007941 */ /* 0x000fea0003800000 */
.L_x_3711:
        /* <DEDUP_REMOVED lines=39> */
.L_x_3714:
[----:B------:R-:W-:Y:S05]  /*2870*/  BSYNC B0 ;  /* 0x0000000000007941 */ /* 0x000fea0003800000 */
.L_x_3713:
        /* <DEDUP_REMOVED lines=39> */
.L_x_3716:
[----:B------:R-:W-:Y:S05]  /*2af0*/  BSYNC B0 ;  /* 0x0000000000007941 */ /* 0x000fea0003800000 */
.L_x_3715:
        /* <DEDUP_REMOVED lines=33> */
.L_x_3718:
[----:B------:R-:W-:Y:S05]  /*2d10*/  BSYNC B0 ;  /* 0x0000000000007941 */ /* 0x000fea0003800000 */
.L_x_3717:
        /* <DEDUP_REMOVED lines=37> */
.L_x_3720:
[----:B------:R-:W-:Y:S05]  /*2f70*/  BSYNC B0 ;  /* 0x0000000000007941 */ /* 0x000fea0003800000 */
.L_x_3719:
        /* <DEDUP_REMOVED lines=42> */
.L_x_3722:
[----:B------:R-:W-:Y:S05]  /*3220*/  BSYNC B0 ;  /* 0x0000000000007941 */ /* 0x000fea0003800000 */
.L_x_3721:
        /* <DEDUP_REMOVED lines=66> */
.L_x_3724:
[----:B------:R-:W-:Y:S05]  /*3650*/  BSYNC B0 ;  /* 0x0000000000007941 */ /* 0x000fea0003800000 */
.L_x_3723:
        /* <DEDUP_REMOVED lines=36> */
.L_x_3726:
[----:B------:R-:W-:Y:S05]  /*38a0*/  BSYNC B0 ;  /* 0x0000000000007941 */ /* 0x000fea0003800000 */
.L_x_3725:
        /* <DEDUP_REMOVED lines=37> */
.L_x_3728:
[----:B------:R-:W-:Y:S05]  /*3b00*/  BSYNC B0 ;  /* 0x0000000000007941 */ /* 0x000fea0003800000 */
.L_x_3727:
        /* <DEDUP_REMOVED lines=40> */
.L_x_3730:
[----:B------:R-:W-:Y:S05]  /*3d90*/  BSYNC B0 ;  /* 0x0000000000007941 */ /* 0x000fea0003800000 */
.L_x_3729:
[----:B------:R-:W-:Y:S01]  /*3da0*/  LDSM.16.M88.4 R64, [R206] ;  /* 0x00000000ce40783b */ /* 0x000fe20000000200 */
[----:B------:R-:W-:Y:S01]  /*3db0*/  R2P PR, R2, 0x6 ;  /* 0x0000000602007804 */ /* 0x000fe20000000000 */
[C---:B------:R-:W-:Y:S02]  /*3dc0*/  VIADD R2, R205.reuse, 0x6000 ;  /* 0x00006000cd027836 */ /* 0x040fe40000000000 */
[----:B--2--5:R-:W-:Y:S01]  /*3dd0*/  FMUL.FTZ R6, R6, R85 ;  /* 0x0000005506067220 */ /* 0x024fe20000410000 */
[----:B------:R-:W2:Y:S01]  /*3de0*/  LDSM.16.M88.4 R16, [R205+0x6000] ;  /* 0x00600000cd10783b */ /* 0x000ea20000000200 */
[----:B------:R-:W-:Y:S01]  /*3df0*/  VIADD R203, R205, 0x6020 ;  /* 0x00006020cdcb7836 */ /* 0x000fe20000000000 */
[----:B------:R-:W-:Y:S01]  /*3e00*/  ULDC UR6, c[0x0][0x39c] ;  /* 0x0000e70000067ab9 */ /* 0x000fe20000000800 */
[--C-:B------:R-:W-:Y:S01]  /*3e10*/  IMAD R204, R7, 0x2, R206.reuse ;  /* 0x0000000207cc7824 */ /* 0x100fe200078e02ce */
[----:B-1----:R-:W1:Y:S01]  /*3e20*/  LDSM.16.M88.4 R8, [R205+0x6800] ;  /* 0x00680000cd08783b */ /* 0x002e620000000200 */
[----:B------:R-:W-:Y:S01]  /*3e30*/  IMAD R202, R5, 0x2, R206 ;  /* 0x0000000205ca7824 */ /* 0x000fe200078e02ce */
[----:B------:R-:W-:-:S02]  /*3e40*/  R2UR UR5, R6 ;  /* 0x00000000060572ca */ /* 0x000fc400000e0000 */
[----:B------:R-:W3:Y:S01]  /*3e50*/  LDSM.16.M88.4 R72, [R205+0x7000] ;  /* 0x00700000cd48783b */ /* 0x000ee20000000200 */
[----:B------:R-:W-:Y:S01]  /*3e60*/  LEA R201, R5, R204, 0x1 ;  /* 0x000000cc05c97211 */ /* 0x000fe200078e08ff */
[----:B------:R-:W-:Y:S02]  /*3e70*/  @P1 VIADD R203, R2, 0xffffffe0 ;  /* 0xffffffe002cb1836 */ /* 0x000fe40000000000 */
[----:B------:R-:W4:Y:S01]  /*3e80*/  LDSM.16.M88.4 R28, [R205+0x7800] ;  /* 0x00780000cd1c783b */ /* 0x000f220000000200 */
[----:B------:R-:W-:Y:S02]  /*3e90*/  IMAD.MOV.U32 R2, RZ, RZ, 0x40 ;  /* 0x00000040ff027424 */ /* 0x000fe400078e00ff */
[C---:B------:R-:W-:Y:S01]  /*3ea0*/  IADD3 R195, R203.reuse, 0x800, RZ ;  /* 0x00000800cbc37810 */ /* 0x040fe20007ffe0ff */
[----:B------:R-:W-:Y:S01]  /*3eb0*/  LDSM.16.M88.4 R44, [R204] ;  /* 0x00000000cc2c783b */ /* 0x000fe20000000200 */
[C---:B------:R-:W-:Y:S01]  /*3ec0*/  VIADD R194, R203.reuse, 0x1000 ;  /* 0x00001000cbc27836 */ /* 0x040fe20000000000 */
[----:B------:R-:W-:Y:S01]  /*3ed0*/  SEL R2, R2, 0xffffffc0, !P2 ;  /* 0xffffffc002027807 */ /* 0x000fe20005000000 */
[C---:B------:R-:W-:Y:S01]  /*3ee0*/  VIADD R193, R203.reuse, 0x1800 ;  /* 0x00001800cbc17836 */ /* 0x040fe20000000000 */
[----:B------:R-:W4:Y:S01]  /*3ef0*/  LDSM.16.M88.4 R24, [R203] ;  /* 0x00000000cb18783b */ /* 0x000f220000000200 */
[C---:B------:R-:W-:Y:S01]  /*3f00*/  VIADD R191, R203.reuse, 0x2000 ;  /* 0x00002000cbbf7836 */ /* 0x040fe20000000000 */
[----:B------:R-:W-:Y:S01]  /*3f10*/  IADD3 R188, R203, 0x3800, RZ ;  /* 0x00003800cbbc7810 */ /* 0x000fe20007ffe0ff */
[----:B------:R-:W-:Y:S01]  /*3f20*/  IMAD.IADD R199, R205, 0x1, R2 ;  /* 0x00000001cdc77824 */ /* 0x000fe200078e0202 */
[----:B------:R-:W4:Y:S01]  /*3f30*/  LDSM.16.M88.4 R56, [R203+0x800] ;  /* 0x00080000cb38783b */ /* 0x000f220000000200 */
[----:B------:R-:W-:Y:S01]  /*3f40*/  IMAD.IADD R192, R2, 0x1, R203 ;  /* 0x0000000102c07824 */ /* 0x000fe200078e02cb */
[----:B------:R-:W-:Y:S01]  /*3f50*/  LOP3.LUT R2, R82, 0xffffffe0, RZ, 0xc0, !PT ;  /* 0xffffffe052027812 */ /* 0x000fe200078ec0ff */
[C---:B------:R-:W-:Y:S01]  /*3f60*/  VIADD R190, R203.reuse, 0x2800 ;  /* 0x00002800cbbe7836 */ /* 0x040fe20000000000 */
[----:B------:R-:W4:Y:S01]  /*3f70*/  LDSM.16.M88.4 R52, [R203+0x1000] ;  /* 0x00100000cb34783b */ /* 0x000f220000000200 */
[----:B------:R-:W-:-:S02]  /*3f80*/  VIADD R189, R203, 0x3000 ;  /* 0x00003000cbbd7836 */ /* 0x000fc40000000000 */
[----:B------:R-:W-:Y:S01]  /*3f90*/  IMAD.IADD R2, R135, 0x1, -R2 ;  /* 0x0000000187027824 */ /* 0x000fe200078e0a02 */
[----:B------:R-:W4:Y:S01]  /*3fa0*/  LDSM.16.M88.4 R48, [R203+0x1800] ;  /* 0x00180000cb30783b */ /* 0x000f220000000200 */
[C---:B------:R-:W-:Y:S02]  /*3fb0*/  VIADD R187, R203.reuse, 0x4000 ;  /* 0x00004000cbbb7836 */ /* 0x040fe40000000000 */
[C---:B------:R-:W-:Y:S01]  /*3fc0*/  VIADD R186, R203.reuse, 0x4800 ;  /* 0x00004800cbba7836 */ /* 0x040fe20000000000 */
[----:B------:R-:W-:Y:S01]  /*3fd0*/  LDSM.16.M88.4 R40, [R202] ;  /* 0x00000000ca28783b */ /* 0x000fe20000000200 */
[C---:B------:R-:W-:Y:S02]  /*3fe0*/  VIADD R185, R203.reuse, 0x5000 ;  /* 0x00005000cbb97836 */ /* 0x040fe40000000000 */
[----:B------:R-:W-:Y:S01]  /*3ff0*/  VIADD R184, R203, 0x5800 ;  /* 0x00005800cbb87836 */ /* 0x000fe20000000000 */
[C---:B--2---:R-:W-:Y:S01]  /*4000*/  HMMA.16816.F32.BF16 R20, R64.reuse, R16, RZ ;  /* 0x000000104014723c */ /* 0x044fe200000418ff */
[----:B------:R-:W2:Y:S04]  /*4010*/  LDSM.16.M88.4 R36, [R199+0x6000] ;  /* 0x00600000c724783b */ /* 0x000ea80000000200 */
[----:B------:R-:W2:Y:S01]  /*4020*/  LDSM.16.M88.4 R32, [R199+0x6800] ;  /* 0x00680000c720783b */ /* 0x000ea20000000200 */
[C---:B------:R-:W-:Y:S03]  /*4030*/  HMMA.16816.F32.BF16 R16, R64.reuse, R18, RZ ;  /* 0x000000124010723c */ /* 0x040fe600000418ff */
[----:B------:R-:W-:Y:S03]  /*4040*/  LDSM.16.M88.4 R60, [R201] ;  /* 0x00000000c93c783b */ /* 0x000fe60000000200 */
        /* <DEDUP_REMOVED lines=8> */
[C---:B------:R-:W-:Y:S06]  /*40d0*/  HMMA.16816.F32.BF16 R20, R44.reuse, R24, R20 ;  /* 0x000000182c14723c */ /* 0x040fec0000041814 */
        /* <DEDUP_REMOVED lines=10> */
[----:B------:R-:W4:Y:S04]  /*4180*/  LDSM.16.M88.4 R48, [R192+0x1000] ;  /* 0x00100000c030783b */ /* 0x000f280000000200 */
[----:B------:R-:W4:Y:S01]  /*4190*/  LDSM.16.M88.4 R44, [R192+0x1800] ;  /* 0x00180000c02c783b */ /* 0x000f220000000200 */
[C---:B--2---:R-:W-:Y:S06]  /*41a0*/  HMMA.16816.F32.BF16 R20, R40.reuse, R36, R20 ;  /* 0x000000242814723c */ /* 0x044fec0000041814 */
        /* <DEDUP_REMOVED lines=30> */
[----:B------:R-:W1:Y:S05]  /*4390*/  LDSM.16.M88.4 R36, [R203+0x3800] ;  /* 0x00380000cb24783b */ /* 0x000e6a0000000200 */
        /* <DEDUP_REMOVED lines=18> */
[----:B------:R-:W4:Y:S04]  /*44c0*/  LDSM.16.M88.4 R36, [R192+0x3000] ;  /* 0x00300000c024783b */ /* 0x000f280000000200 */
[----:B------:R-:W-:Y:S01]  /*44d0*/  LDSM.16.M88.4 R48, [R206+0x4000] ;  /* 0x00400000ce30783b */ /* 0x000fe20000000200 */
[C---:B--2---:R-:W-:Y:S06]  /*44e0*/  HMMA.16816.F32.BF16 R20, R56.reuse, R24, R20 ;  /* 0x000000183814723c */ /* 0x044fec0000041814 */
[C---:B------:R-:W-:Y:S01]  /*44f0*/  HMMA.16816.F32.BF16 R16, R56.reuse, R26, R16 ;  /* 0x0000001a3810723c */ /* 0x040fe20000041810 */
[----:B------:R-:W2:Y:S05]  /*4500*/  LDSM.16.M88.4 R24, [R192+0x3800] ;  /* 0x00380000c018783b */ /* 0x000eaa0000000200 */
[C---:B---3--:R-:W-:Y:S06]  /*4510*/  HMMA.16816.F32.BF16 R12, R56.reuse, R32, R12 ;  /* 0x00000020380c723c */ /* 0x048fec000004180c */
[C---:B------:R-:W-:Y:S01]  /*4520*/  HMMA.16816.F32.BF16 R8, R56.reuse, R34, R8 ;  /* 0x000000223808723c */ /* 0x040fe20000041808 */
[----:B------:R-:W3:Y:S05]  /*4530*/  LDSM.16.M88.4 R32, [R205+0xa000] ;  /* 0x00a00000cd20783b */ /* 0x000eea0000000200 */
[C---:B------:R-:W-:Y:S06]  /*4540*/  HMMA.16816.F32.BF16 R76, R56.reuse, R40, R76 ;  /* 0x00000028384c723c */ /* 0x040fec000004184c */
[C---:B------:R-:W-:Y:S01]  /*4550*/  HMMA.16816.F32.BF16 R72, R56.reuse, R42, R72 ;  /* 0x0000002a3848723c */ /* 0x040fe20000041848 */
[----:B------:R-:W3:Y:S05]  /*4560*/  LDSM.16.M88.4 R40, [R205+0xb000] ;  /* 0x00b00000cd28783b */ /* 0x000eea0000000200 */
[C---:B-1----:R-:W-:Y:S06]  /*4570*/  HMMA.16816.F32.BF16 R68, R56.reuse, R28, R68 ;  /* 0x0000001c3844723c */ /* 0x042fec0000041844 */
[----:B------:R-:W-:Y:S01]  /*4580*/  HMMA.16816.F32.BF16 R64, R56, R30, R64 ;  /* 0x0000001e3840723c */ /* 0x000fe20000041840 */
[----:B------:R-:W1:Y:S04]  /*4590*/  LDSM.16.M88.4 R28, [R205+0xa800] ;  /* 0x00a80000cd1c783b */ /* 0x000e680000000200 */
        /* <DEDUP_REMOVED lines=10> */
[C---:B--2---:R-:W-:Y:S06]  /*4640*/  HMMA.16816.F32.BF16 R68, R52.reuse, R24, R68 ;  /* 0x000000183444723c */ /* 0x044fec0000041844 */
        /* <DEDUP_REMOVED lines=11> */
[----:B------:R-:W1:Y:S05]  /*4700*/  LDSM.16.M88.4 R28, [R203+0x5800] ;  /* 0x00580000cb1c783b */ /* 0x000e6a0000000200 */
[C---:B----4-:R-:W-:Y:S06]  /*4710*/  HMMA.16816.F32.BF16 R20, R56.reuse, R36, R20 ;  /* 0x000000243814723c */ /* 0x050fec0000041814 */
[----:B------:R-:W-:Y:S01]  /*4720*/  HMMA.16816.F32.BF16 R16, R56, R38, R16 ;  /* 0x000000263810723c */ /* 0x000fe20000041810 */
[----:B------:R-:W4:Y:S05]  /*4730*/  LDSM.16.M88.4 R36, [R199+0xa800] ;  /* 0x00a80000c724783b */ /* 0x000f2a0000000200 */
[C---:B------:R-:W-:Y:S06]  /*4740*/  HMMA.16816.F32.BF16 R68, R48.reuse, R44, R68 ;  /* 0x0000002c3044723c */ /* 0x040fec0000041844 */
[----:B------:R-:W-:Y:S01]  /*4750*/  HMMA.16816.F32.BF16 R64, R48, R46, R64 ;  /* 0x0000002e3040723c */ /* 0x000fe20000041840 */
[----:B------:R-:W-:Y:S04]  /*4760*/  LDSM.16.M88.4 R44, [R201+0x4000] ;  /* 0x00400000c92c783b */ /* 0x000fe80000000200 */
[----:B------:R-:W4:Y:S01]  /*4770*/  LDSM.16.M88.4 R48, [R192+0x4000] ;  /* 0x00400000c030783b */ /* 0x000f220000000200 */
[C---:B--2---:R-:W-:Y:S06]  /*4780*/  HMMA.16816.F32.BF16 R12, R56.reuse, R24, R12 ;  /* 0x00000018380c723c */ /* 0x044fec000004180c */
[C---:B---3--:R-:W-:Y:S06]  /*4790*/  HMMA.16816.F32.BF16 R76, R56.reuse, R32, R76 ;  /* 0x00000020384c723c */ /* 0x048fec000004184c */
[C---:B------:R-:W-:Y:S01]  /*47a0*/  HMMA.16816.F32.BF16 R72, R56.reuse, R34, R72 ;  /* 0x000000223848723c */ /* 0x040fe20000041848 */
[----:B------:R-:W2:Y:S05]  /*47b0*/  LDSM.16.M88.4 R32, [R192+0x4800] ;  /* 0x00480000c020783b */ /* 0x000eaa0000000200 */
[----:B------:R-:W-:Y:S01]  /*47c0*/  HMMA.16816.F32.BF16 R8, R56, R26, R8 ;  /* 0x0000001a3808723c */ /* 0x000fe20000041808 */
[----:B------:R-:W3:Y:S05]  /*47d0*/  LDSM.16.M88.4 R24, [R199+0xb000] ;  /* 0x00b00000c718783b */ /* 0x000eea0000000200 */
[----:B------:R-:W-:Y:S06]  /*47e0*/  HMMA.16816.F32.BF16 R16, R52, R42, R16 ;  /* 0x0000002a3410723c */ /* 0x000fec0000041810 */
[----:B-1----:R-:W-:Y:S06]  /*47f0*/  HMMA.16816.F32.BF16 R68, R56, R28, R68 ;  /* 0x0000001c3844723c */ /* 0x002fec0000041844 */
[C---:B------:R-:W-:Y:S06]  /*4800*/  HMMA.16816.F32.BF16 R20, R52.reuse, R40, R20 ;  /* 0x000000283414723c */ /* 0x040fec0000041814 */
[----:B----4-:R-:W-:Y:S01]  /*4810*/  HMMA.16816.F32.BF16 R40, R52, R36, R12 ;  /* 0x000000243428723c */ /* 0x010fe2000004180c */
[----:B------:R-:W1:Y:S05]  /*4820*/  LDSM.16.M88.4 R12, [R192+0x5800] ;  /* 0x00580000c00c783b */ /* 0x000e6a0000000200 */
[----:B------:R-:W-:Y:S01]  /*4830*/  HMMA.16816.F32.BF16 R64, R56, R30, R64 ;  /* 0x0000001e3840723c */ /* 0x000fe20000041840 */
[----:B------:R-:W4:Y:S01]  /*4840*/  LDSM.16.M88.4 R28, [R192+0x5000] ;  /* 0x00500000c01c783b */ /* 0x000f220000000200 */
[----:B------:R-:W-:-:S04]  /*4850*/  DEPBAR.LE SB0, 0x0 ;  /* 0x000080000000791a */ /* 0x000fc80000000000 */
[----:B------:R-:W-:Y:S06]  /*4860*/  HMMA.16816.F32.BF16 R16, R44, R50, R16 ;  /* 0x000000322c10723c */ /* 0x000fec0000041810 */
[----:B------:R-:W-:Y:S06]  /*4870*/  HMMA.16816.F32.BF16 R68, R52, R60, R68 ;  /* 0x0000003c3444723c */ /* 0x000fec0000041844 */
[----:B------:R-:W-:Y:S06]  /*4880*/  HMMA.16816.F32.BF16 R20, R44, R48, R20 ;  /* 0x000000302c14723c */ /* 0x000fec0000041814 */
[----:B------:R-:W-:Y:S06]  /*4890*/  HMMA.16816.F32.BF16 R8, R52, R38, R8 ;  /* 0x000000263408723c */ /* 0x000fec0000041808 */
[----:B--2---:R-:W-:Y:S01]  /*48a0*/  HMMA.16816.F32.BF16 R40, R44, R32, R40 ;  /* 0x000000202c28723c */ /* 0x004fe20000041828 */
[----:B------:R-:W-:Y:S01]  /*48b0*/  FMUL.FTZ R6, R19, UR6 ;  /* 0x0000000613067c20 */ /* 0x000fe20008410000 */
[----:B------:R-:W-:-:S02]  /*48c0*/  IMAD.SHL.U32 R19, R135, 0x2, RZ ;  /* 0x0000000287137824 */ /* 0x000fc400078e00ff */
[----:B------:R-:W-:Y:S01]  /*48d0*/  FMUL.FTZ R16, R16, UR6 ;  /* 0x0000000610107c20 */ /* 0x000fe20008410000 */
[----:B------:R-:W-:Y:S01]  /*48e0*/  FMUL.FTZ R18, R18, UR6 ;  /* 0x0000000612127c20 */ /* 0x000fe20008410000 */
[----:B------:R-:W-:Y:S01]  /*48f0*/  FMUL.FTZ R17, R17, UR6 ;  /* 0x0000000611117c20 */ /* 0x000fe20008410000 */
[C---:B---3--:R-:W-:Y:S01]  /*4900*/  HMMA.16816.F32.BF16 R76, R52.reuse, R24, R76 ;  /* 0x00000018344c723c */ /* 0x048fe2000004184c */
[----:B------:R-:W-:Y:S05]  /*4910*/  MUFU.TANH R6, R6 ;  /* 0x0000000600067308 */ /* 0x000fea0000002400 */
[C---:B------:R-:W-:Y:S01]  /*4920*/  HMMA.16816.F32.BF16 R72, R52.reuse, R26, R72 ;  /* 0x0000001a3448723c */ /* 0x040fe20000041848 */
[----:B------:R-:W-:Y:S01]  /*4930*/  SHF.R.S32.HI R25, RZ, 0x1f, R2 ;  /* 0x0000001fff197819 */ /* 0x000fe20000011402 */
[----:B------:R-:W-:Y:S01]  /*4940*/  FMUL.FTZ R23, R23, UR6 ;  /* 0x0000000617177c20 */ /* 0x000fe20008410000 */
[----:B------:R-:W-:Y:S01]  /*4950*/  FMUL.FTZ R22, R22, UR6 ;  /* 0x0000000616167c20 */ /* 0x000fe20008410000 */
[----:B------:R-:W-:Y:S01]  /*4960*/  MUFU.TANH R18, R18 ;  /* 0x0000001200127308 */ /* 0x000fe20000002400 */
[----:B------:R-:W-:Y:S01]  /*4970*/  LEA.HI R25, R25, R2, RZ, 0x2 ;  /* 0x0000000219197211 */ /* 0x000fe200078f10ff */
[----:B------:R-:W-:Y:S03]  /*4980*/  HMMA.16816.F32.BF16 R64, R52, R62, R64 ;  /* 0x0000003e3440723c */ /* 0x000fe60000041840 */
[----:B------:R-:W-:-:S03]  /*4990*/  SHF.R.S32.HI R2, RZ, 0x2, R25 ;  /* 0x00000002ff027819 */ /* 0x000fc60000011419 */
[C---:B-1----:R-:W-:Y:S01]  /*49a0*/  HMMA.16816.F32.BF16 R68, R44.reuse, R12, R68 ;  /* 0x0000000c2c44723c */ /* 0x042fe20000041844 */
[----:B------:R-:W-:Y:S01]  /*49b0*/  MUFU.TANH R23, R23 ;  /* 0x0000001700177308 */ /* 0x000fe20000002400 */
[----:B------:R-:W-:Y:S02]  /*49c0*/  IMAD R83, R83, 0x10, R2 ;  /* 0x0000001053537824 */ /* 0x000fe400078e0202 */
[----:B------:R-:W-:Y:S01]  /*49d0*/  FMUL.FTZ R42, R42, UR6 ;  /* 0x000000062a2a7c20 */ /* 0x000fe20008410000 */
[----:B------:R-:W-:Y:S01]  /*49e0*/  FMUL.FTZ R43, R43, UR6 ;  /* 0x000000062b2b7c20 */ /* 0x000fe20008410000 */
[C---:B------:R-:W-:Y:S01]  /*49f0*/  HMMA.16816.F32.BF16 R8, R44.reuse, R34, R8 ;  /* 0x000000222c08723c */ /* 0x040fe20000041808 */
[----:B------:R-:W-:Y:S01]  /*4a00*/  FMUL.FTZ R12, R20, UR6 ;  /* 0x00000006140c7c20 */ /* 0x000fe20008410000 */
[----:B------:R-:W-:Y:S01]  /*4a10*/  LOP3.LUT R20, R19, 0x6, RZ, 0xc0, !PT ;  /* 0x0000000613147812 */ /* 0x000fe200078ec0ff */
[----:B------:R-:W-:Y:S01]  /*4a20*/  FMUL.FTZ R13, R41, UR6 ;  /* 0x00000006290d7c20 */ /* 0x000fe20008410000 */
[----:B------:R-:W-:Y:S01]  /*4a30*/  IMAD.IADD R2, R84, 0x1, R83 ;  /* 0x0000000154027824 */ /* 0x000fe200078e0253 */
[----:B------:R-:W-:Y:S01]  /*4a40*/  MUFU.TANH R22, R22 ;  /* 0x0000001600167308 */ /* 0x000fe20000002400 */
[----:B----4-:R-:W-:Y:S01]  /*4a50*/  HMMA.16816.F32.BF16 R76, R44, R28, R76 ;  /* 0x0000001c2c4c723c */ /* 0x010fe2000004184c */
[----:B------:R-:W-:-:S02]  /*4a60*/  IMAD R41, R133, 0x40, R20 ;  /* 0x0000004085297824 */ /* 0x000fc400078e0214 */
[----:B------:R-:W-:Y:S02]  /*4a70*/  IADD3 R32, R134, R2, -R213 ;  /* 0x0000000286207210 */ /* 0x000fe40007ffe8d5 */
[C---:B------:R-:W-:Y:S01]  /*4a80*/  VIADD R33, R41.reuse, 0xffffffc8 ;  /* 0xffffffc829217836 */ /* 0x040fe20000000000 */
[C---:B------:R-:W-:Y:S01]  /*4a90*/  HMMA.16816.F32.BF16 R72, R44.reuse, R30, R72 ;  /* 0x0000001e2c48723c */ /* 0x040fe20000041848 */
[----:B------:R-:W-:Y:S01]  /*4aa0*/  MUFU.TANH R12, R12 ;  /* 0x0000000c000c7308 */ /* 0x000fe20000002400 */
[----:B------:R-:W-:Y:S02]  /*4ab0*/  VIADD R37, R41, 0xffffffd1 ;  /* 0xffffffd129257836 */ /* 0x000fe40000000000 */
[----:B------:R-:W-:Y:S01]  /*4ac0*/  IMAD.IADD R26, R32, 0x1, -R33 ;  /* 0x00000001201a7824 */ /* 0x000fe200078e0a21 */
[-C--:B------:R-:W-:Y:S01]  /*4ad0*/  ISETP.GE.AND P0, PT, R33, R134.reuse, PT ;  /* 0x000000862100720c */ /* 0x080fe20003f06270 */
[----:B------:R-:W-:Y:S01]  /*4ae0*/  HMMA.16816.F32.BF16 R64, R44, R14, R64 ;  /* 0x0000000e2c40723c */ /* 0x000fe20000041840 */
[----:B------:R-:W-:Y:S01]  /*4af0*/  VIADD R31, R41, 0xffffffc9 ;  /* 0xffffffc9291f7836 */ /* 0x000fe20000000000 */
[----:B------:R-:W-:Y:S01]  /*4b00*/  ISETP.GE.AND P4, PT, R37, R134, PT ;  /* 0x000000862500720c */ /* 0x000fe20003f86270 */
[----:B------:R-:W1:Y:S01]  /*4b10*/  MUFU.TANH R29, R16 ;  /* 0x00000010001d7308 */ /* 0x000e620000002400 */
[----:B------:R-:W-:Y:S01]  /*4b20*/  IABS R26, R26 ;  /* 0x0000001a001a7213 */ /* 0x000fe20000000000 */
[----:B------:R-:W-:-:S02]  /*4b30*/  VIADD R39, R41, 0xffffffd0 ;  /* 0xffffffd029277836 */ /* 0x000fc40000000000 */
[----:B------:R-:W-:Y:S01]  /*4b40*/  FMUL.FTZ R9, R9, UR6 ;  /* 0x0000000609097c20 */ /* 0x000fe20008410000 */
[----:B------:R-:W-:Y:S01]  /*4b50*/  FMUL.FTZ R14, R21, UR6 ;  /* 0x00000006150e7c20 */ /* 0x000fe20008410000 */
[C---:B------:R-:W-:Y:S01]  /*4b60*/  IADD3 R47, R41.reuse, -0x40, RZ ;  /* 0xffffffc0292f7810 */ /* 0x040fe20007ffe0ff */
[----:B------:R-:W-:Y:S02]  /*4b70*/  VIADD R45, R41, 0xffffffc1 ;  /* 0xffffffc1292d7836 */ /* 0x000fe40000000000 */
[----:B------:R-:W-:Y:S01]  /*4b80*/  FMUL.FTZ R19, R8, UR6 ;  /* 0x0000000608137c20 */ /* 0x000fe20008410000 */
[----:B------:R-:W-:Y:S01]  /*4b90*/  FMUL.FTZ R8, R11, UR6 ;  /* 0x000000060b087c20 */ /* 0x000fe20008410000 */
[----:B------:R-:W-:Y:S01]  /*4ba0*/  MUFU.TANH R9, R9 ;  /* 0x0000000900097308 */ /* 0x000fe20000002400 */
[----:B------:R-:W-:Y:S02]  /*4bb0*/  IMAD.IADD R25, R32, 0x1, -R47 ;  /* 0x0000000120197824 */ /* 0x000fe400078e0a2f */
[----:B------:R-:W-:Y:S01]  /*4bc0*/  FMUL.FTZ R15, R40, UR6 ;  /* 0x00000006280f7c20 */ /* 0x000fe20008410000 */
[C---:B------:R-:W-:Y:S01]  /*4bd0*/  IMAD.IADD R21, R32.reuse, 0x1, -R45 ;  /* 0x0000000120157824 */ /* 0x040fe200078e0a2d */
[----:B------:R-:W-:Y:S01]  /*4be0*/  I2FP.F32.S32 R26, R26 ;  /* 0x0000001a001a7245 */ /* 0x000fe20000201400 */
[----:B------:R-:W-:Y:S01]  /*4bf0*/  IMAD.IADD R28, R32, 0x1, -R39 ;  /* 0x00000001201c7824 */ /* 0x000fe200078e0a27 */
[----:B------:R-:W-:Y:S01]  /*4c00*/  IABS R25, R25 ;  /* 0x0000001900197213 */ /* 0x000fe20000000000 */
[----:B------:R-:W-:Y:S01]  /*4c10*/  FMUL.FTZ R10, R10, UR6 ;  /* 0x000000060a0a7c20 */ /* 0x000fe20008410000 */
[----:B------:R-:W2:Y:S01]  /*4c20*/  MUFU.TANH R14, R14 ;  /* 0x0000000e000e7308 */ /* 0x000ea20000002400 */
[----:B------:R-:W-:Y:S01]  /*4c30*/  IABS R21, R21 ;  /* 0x0000001500157213 */ /* 0x000fe20000000000 */
[----:B-1----:R-:W-:Y:S01]  /*4c40*/  FFMA.FTZ R29, R26, -UR5, R29 ;  /* 0x800000051a1d7c23 */ /* 0x002fe2000801001d */
[----:B------:R-:W-:Y:S01]  /*4c50*/  I2FP.F32.S32 R25, R25 ;  /* 0x0000001900197245 */ /* 0x000fe20000201400 */
[----:B------:R-:W-:Y:S01]  /*4c60*/  VIADD R35, R41, 0xffffffd8 ;  /* 0xffffffd829237836 */ /* 0x000fe20000000000 */
[----:B------:R-:W-:Y:S01]  /*4c70*/  I2FP.F32.S32 R21, R21 ;  /* 0x0000001500157245 */ /* 0x000fe20000201400 */
[----:B------:R-:W-:Y:S01]  /*4c80*/  FMUL.FTZ R78, R78, UR6 ;  /* 0x000000064e4e7c20 */ /* 0x000fe20008410000 */
[-C--:B------:R-:W-:Y:S01]  /*4c90*/  ISETP.GE.AND P1, PT, R45, R134.reuse, PT ;  /* 0x000000862d00720c */ /* 0x080fe20003f26270 */
[----:B------:R-:W-:Y:S01]  /*4ca0*/  FFMA.FTZ R20, R25, -UR5, R12 ;  /* 0x8000000519147c23 */ /* 0x000fe2000801000c */
[----:B------:R-:W-:Y:S01]  /*4cb0*/  VIADD R25, R41, 0xffffffd9 ;  /* 0xffffffd929197836 */ /* 0x000fe20000000000 */
[----:B------:R1:W-:Y:S01]  /*4cc0*/  MUFU.TANH R11, R19 ;  /* 0x00000013000b7308 */ /* 0x0003e20000002400 */
[C---:B------:R-:W-:Y:S01]  /*4cd0*/  IADD3 R24, R32.reuse, -R31, RZ ;  /* 0x8000001f20187210 */ /* 0x040fe20007ffe0ff */
[----:B------:R-:W-:Y:S01]  /*4ce0*/  FMUL.FTZ R40, R77, UR6 ;  /* 0x000000064d287c20 */ /* 0x000fe20008410000 */
[-C--:B------:R-:W-:Y:S01]  /*4cf0*/  ISETP.GE.AND P6, PT, R31, R134.reuse, PT ;  /* 0x000000861f00720c */ /* 0x080fe20003fc6270 */
[----:B------:R-:W-:Y:S01]  /*4d00*/  FMUL.FTZ R79, R79, UR6 ;  /* 0x000000064f4f7c20 */ /* 0x000fe20008410000 */
[----:B------:R-:W-:Y:S01]  /*4d10*/  IADD3 R26, R32, -R37, RZ ;  /* 0x80000025201a7210 */ /* 0x000fe20007ffe0ff */
[----:B------:R-:W-:Y:S01]  /*4d20*/  FMUL.FTZ R76, R76, UR6 ;  /* 0x000000064c4c7c20 */ /* 0x000fe20008410000 */
[----:B--2---:R-:W-:Y:S01]  /*4d30*/  FFMA.FTZ R12, R21, -UR5, R14 ;  /* 0x80000005150c7c23 */ /* 0x004fe2000801000e */
[----:B------:R-:W-:Y:S01]  /*4d40*/  IMAD.IADD R14, R32, 0x1, -R25 ;  /* 0x00000001200e7824 */ /* 0x000fe200078e0a19 */
[----:B------:R-:W2:Y:S01]  /*4d50*/  MUFU.TANH R13, R13 ;  /* 0x0000000d000d7308 */ /* 0x000ea20000002400 */
[----:B------:R-:W-:Y:S01]  /*4d60*/  ISETP.GE.AND P2, PT, R47, R134, PT ;  /* 0x000000862f00720c */ /* 0x000fe20003f46270 */
[----:B------:R-:W-:Y:S01]  /*4d70*/  VIADD R21, R41, 0xffffffe0 ;  /* 0xffffffe029157836 */ /* 0x000fe20000000000 */
[----:B------:R-:W-:Y:S01]  /*4d80*/  IABS R26, R26 ;  /* 0x0000001a001a7213 */ /* 0x000fe20000000000 */
[----:B------:R-:W-:Y:S01]  /*4d90*/  FMUL.FTZ R68, R68, UR6 ;  /* 0x0000000644447c20 */ /* 0x000fe20008410000 */
[----:B------:R-:W-:Y:S01]  /*4da0*/  IABS R14, R14 ;  /* 0x0000000e000e7213 */ /* 0x000fe20000000000 */
[C---:B------:R-:W-:Y:S01]  /*4db0*/  IMAD.IADD R171, R32.reuse, 0x1, -R21 ;  /* 0x0000000120ab7824 */ /* 0x040fe200078e0a15 */
[----:B------:R-:W-:Y:S01]  /*4dc0*/  IABS R28, R28 ;  /* 0x0000001c001c7213 */ /* 0x000fe20000000000 */
[----:B-1----:R-:W-:Y:S01]  /*4dd0*/  VIADD R19, R32, 0x8 ;  /* 0x0000000820137836 */ /* 0x002fe20000000000 */
[----:B------:R-:W1:Y:S01]  /*4de0*/  MUFU.TANH R15, R15 ;  /* 0x0000000f000f7308 */ /* 0x000e620000002400 */
[----:B------:R-:W-:Y:S01]  /*4df0*/  I2FP.F32.S32 R14, R14 ;  /* 0x0000000e000e7245 */ /* 0x000fe20000201400 */
[----:B------:R-:W-:Y:S01]  /*4e00*/  FMUL.FTZ R16, R75, UR6 ;  /* 0x000000064b107c20 */ /* 0x000fe20008410000 */
[----:B------:R-:W-:Y:S01]  /*4e10*/  IMAD.IADD R45, R19, 0x1, -R45 ;  /* 0x00000001132d7824 */ /* 0x000fe200078e0a2d */
[----:B------:R-:W-:Y:S01]  /*4e20*/  IADD3 R33, -R33, R19, RZ ;  /* 0x0000001321217210 */ /* 0x000fe20007ffe1ff */
[----:B------:R-:W-:-:S02]  /*4e30*/  IMAD.IADD R31, R19, 0x1, -R31 ;  /* 0x00000001131f7824 */ /* 0x000fc400078e0a1f */
[----:B------:R-:W-:Y:S01]  /*4e40*/  FFMA.FTZ R9, R14, -UR5, R9 ;  /* 0x800000050e097c23 */ /* 0x000fe20008010009 */
[C---:B------:R-:W-:Y:S01]  /*4e50*/  IMAD.IADD R47, R19.reuse, 0x1, -R47 ;  /* 0x00000001132f7824 */ /* 0x040fe200078e0a2f */
[----:B------:R-:W-:Y:S01]  /*4e60*/  IABS R45, R45 ;  /* 0x0000002d002d7213 */ /* 0x000fe20000000000 */
[----:B------:R3:W4:Y:S01]  /*4e70*/  MUFU.TANH R27, R17 ;  /* 0x00000011001b7308 */ /* 0x0007220000002400 */
[----:B------:R-:W-:Y:S01]  /*4e80*/  IABS R31, R31 ;  /* 0x0000001f001f7213 */ /* 0x000fe20000000000 */
[----:B------:R-:W-:Y:S01]  /*4e90*/  IMAD.IADD R37, R19, 0x1, -R37 ;  /* 0x0000000113257824 */ /* 0x000fe200078e0a25 */
[----:B------:R-:W-:Y:S01]  /*4ea0*/  IABS R33, R33 ;  /* 0x0000002100217213 */ /* 0x000fe20000000000 */
[----:B------:R-:W-:Y:S01]  /*4eb0*/  FMUL.FTZ R70, R70, UR6 ;  /* 0x0000000646467c20 */ /* 0x000fe20008410000 */
[----:B------:R-:W-:Y:S01]  /*4ec0*/  IABS R47, R47 ;  /* 0x0000002f002f7213 */ /* 0x000fe20000000000 */
[----:B------:R-:W-:Y:S01]  /*4ed0*/  FMUL.FTZ R71, R71, UR6 ;  /* 0x0000000647477c20 */ /* 0x000fe20008410000 */
[----:B------:R-:W-:Y:S01]  /*4ee0*/  I2FP.F32.S32 R14, R45 ;  /* 0x0000002d000e7245 */ /* 0x000fe20000201400 */
[----:B------:R-:W-:Y:S01]  /*4ef0*/  MUFU.TANH R42, R42 ;  /* 0x0000002a002a7308 */ /* 0x000fe20000002400 */
[----:B------:R-:W-:Y:S01]  /*4f00*/  I2FP.F32.S32 R26, R26 ;  /* 0x0000001a001a7245 */ /* 0x000fe20000201400 */
[----:B------:R-:W-:Y:S01]  /*4f10*/  FMUL.FTZ R64, R64, UR6 ;  /* 0x0000000640407c20 */ /* 0x000fe20008410000 */
[----:B------:R-:W-:Y:S01]  /*4f20*/  I2FP.F32.S32 R31, R31 ;  /* 0x0000001f001f7245 */ /* 0x000fe20000201400 */
[----:B------:R-:W-:Y:S01]  /*4f30*/  FFMA.FTZ R23, R14, -UR5, R23 ;  /* 0x800000050e177c23 */ /* 0x000fe20008010017 */
[----:B------:R-:W-:Y:S01]  /*4f40*/  I2FP.F32.S32 R33, R33 ;  /* 0x0000002100217245 */ /* 0x000fe20000201400 */
[----:B--2---:R-:W-:Y:S01]  /*4f50*/  FFMA.FTZ R13, R26, -UR5, R13 ;  /* 0x800000051a0d7c23 */ /* 0x004fe2000801000d */
[----:B------:R-:W-:Y:S01]  /*4f60*/  I2FP.F32.S32 R47, R47 ;  /* 0x0000002f002f7245 */ /* 0x000fe20000201400 */
[----:B------:R-:W-:Y:S01]  /*4f70*/  FFMA.FTZ R14, R31, -UR5, R6 ;  /* 0x800000051f0e7c23 */ /* 0x000fe20008010006 */
[----:B------:R-:W-:Y:S01]  /*4f80*/  I2FP.F32.S32 R28, R28 ;  /* 0x0000001c001c7245 */ /* 0x000fe20000201400 */
[----:B------:R-:W-:Y:S01]  /*4f90*/  FFMA.FTZ R26, R33, -UR5, R18 ;  /* 0x80000005211a7c23 */ /* 0x000fe20008010012 */
[----:B------:R-:W2:Y:S01]  /*4fa0*/  MUFU.TANH R6, R10 ;  /* 0x0000000a00067308 */ /* 0x000ea20000002400 */
[----:B------:R-:W-:Y:S01]  /*4fb0*/  FFMA.FTZ R22, R47, -UR5, R22 ;  /* 0x800000052f167c23 */ /* 0x000fe20008010016 */
[----:B------:R-:W-:Y:S01]  /*4fc0*/  FSEL R31, R12, -INF , !P1 ;  /* 0xff8000000c1f7808 */ /* 0x000fe20004800000 */
[----:B-1----:R-:W-:Y:S01]  /*4fd0*/  FFMA.FTZ R15, R28, -UR5, R15 ;  /* 0x800000051c0f7c23 */ /* 0x002fe2000801000f */
[----:B------:R-:W-:Y:S01]  /*4fe0*/  FSEL R28, R23, -INF , !P1 ;  /* 0xff800000171c7808 */ /* 0x000fe20004800000 */
[C---:B------:R-:W-:Y:S01]  /*4ff0*/  IMAD.IADD R12, R19.reuse, 0x1, -R35 ;  /* 0x00000001130c7824 */ /* 0x040fe200078e0a23 */
[----:B------:R-:W-:Y:S01]  /*5000*/  IABS R24, R24 ;  /* 0x0000001800187213 */ /* 0x000fe20000000000 */
[----:B------:R-:W-:Y:S01]  /*5010*/  IMAD.IADD R23, R19, 0x1, -R25 ;  /* 0x0000000113177824 */ /* 0x000fe200078e0a19 */
[----:B------:R2:W1:Y:S01]  /*5020*/  MUFU.TANH R18, R8 ;  /* 0x0000000800127308 */ /* 0x0004620000002400 */
[----:B------:R-:W-:Y:S01]  /*5030*/  FSEL R33, R20, -INF , !P2 ;  /* 0xff80000014217808 */ /* 0x000fe20005000000 */
[----:B---3--:R-:W-:Y:S01]  /*5040*/  FMUL.FTZ R17, R74, UR6 ;  /* 0x000000064a117c20 */ /* 0x008fe20008410000 */
[----:B------:R-:W-:Y:S01]  /*5050*/  FSEL R30, R22, -INF , !P2 ;  /* 0xff800000161e7808 */ /* 0x000fe20005000000 */
[----:B------:R-:W-:Y:S01]  /*5060*/  VIADD R22, R41, 0xfffffff0 ;  /* 0xfffffff029167836 */ /* 0x000fe20000000000 */
[----:B------:R-:W-:Y:S01]  /*5070*/  ISETP.GE.AND P2, PT, R25, R134, PT ;  /* 0x000000861900720c */ /* 0x000fe20003f46270 */
[----:B------:R-:W-:Y:S01]  /*5080*/  FMUL.FTZ R65, R65, UR6 ;  /* 0x0000000641417c20 */ /* 0x000fe20008410000 */
[----:B------:R-:W-:Y:S01]  /*5090*/  IABS R25, R12 ;  /* 0x0000000c00197213 */ /* 0x000fe20000000000 */
[----:B------:R-:W3:Y:S01]  /*50a0*/  MUFU.TANH R43, R43 ;  /* 0x0000002b002b7308 */ /* 0x000ee20000002400 */
[----:B------:R-:W-:Y:S01]  /*50b0*/  IABS R23, R23 ;  /* 0x0000001700177213 */ /* 0x000fe20000000000 */
[----:B------:R-:W-:Y:S01]  /*50c0*/  FMUL.FTZ R66, R66, UR6 ;  /* 0x0000000642427c20 */ /* 0x000fe20008410000 */
[----:B------:R-:W-:Y:S01]  /*50d0*/  I2FP.F32.S32 R24, R24 ;  /* 0x0000001800187245 */ /* 0x000fe20000201400 */
[----:B------:R-:W-:Y:S01]  /*50e0*/  FMUL.FTZ R67, R67, UR6 ;  /* 0x0000000643437c20 */ /* 0x000fe20008410000 */
[----:B------:R-:W-:Y:S01]  /*50f0*/  I2FP.F32.S32 R25, R25 ;  /* 0x0000001900197245 */ /* 0x000fe20000201400 */
[----:B------:R-:W-:Y:S01]  /*5100*/  FMUL.FTZ R72, R72, UR6 ;  /* 0x0000000648487c20 */ /* 0x000fe20008410000 */
[----:B------:R-:W-:Y:S01]  /*5110*/  I2FP.F32.S32 R23, R23 ;  /* 0x0000001700177245 */ /* 0x000fe20000201400 */
[----:B------:R-:W3:Y:S01]  /*5120*/  MUFU.TANH R78, R78 ;  /* 0x0000004e004e7308 */ /* 0x000ee20000002400 */
[----:B----4-:R-:W-:Y:S01]  /*5130*/  FFMA.FTZ R27, R24, -UR5, R27 ;  /* 0x80000005181b7c23 */ /* 0x010fe2000801001b */
[-C--:B------:R-:W-:Y:S01]  /*5140*/  ISETP.GE.AND P5, PT, R39, R134.reuse, PT ;  /* 0x000000862700720c */ /* 0x080fe20003fa6270 */
[----:B------:R-:W-:Y:S01]  /*5150*/  IMAD.IADD R24, R32, 0x1, -R35 ;  /* 0x0000000120187824 */ /* 0x000fe200078e0a23 */
[----:B------:R-:W-:Y:S01]  /*5160*/  ISETP.GE.AND P1, PT, R21, R134, PT ;  /* 0x000000861500720c */ /* 0x000fe20003f26270 */
[----:B------:R-:W-:-:S02]  /*5170*/  IMAD.IADD R39, R19, 0x1, -R39 ;  /* 0x0000000113277824 */ /* 0x000fc400078e0a27 */
[----:B--2---:R-:W-:Y:S01]  /*5180*/  FFMA.FTZ R8, R25, -UR5, R6 ;  /* 0x8000000519087c23 */ /* 0x004fe20008010006 */
[----:B------:R-:W-:Y:S02]  /*5190*/  IMAD.IADD R21, R19, 0x1, -R21 ;  /* 0x0000000113157824 */ /* 0x000fe400078e0a15 */
[----:B-1----:R-:W-:Y:S01]  /*51a0*/  FFMA.FTZ R6, R23, -UR5, R18 ;  /* 0x8000000517067c23 */ /* 0x002fe20008010012 */
[----:B------:R-:W-:Y:S01]  /*51b0*/  IADD3 R25, R41, -0x1f, RZ ;  /* 0xffffffe129197810 */ /* 0x000fe20007ffe0ff */
[----:B------:R-:W1:Y:S01]  /*51c0*/  MUFU.TANH R40, R40 ;  /* 0x0000002800287308 */ /* 0x000e620000002400 */
[----:B------:R-:W-:Y:S01]  /*51d0*/  ISETP.GE.AND P3, PT, R35, R134, PT ;  /* 0x000000862300720c */ /* 0x000fe20003f66270 */
[----:B------:R-:W-:Y:S01]  /*51e0*/  FMUL.FTZ R73, R73, UR6 ;  /* 0x0000000649497c20 */ /* 0x000fe20008410000 */
[----:B------:R-:W-:Y:S01]  /*51f0*/  IABS R24, R24 ;  /* 0x0000001800187213 */ /* 0x000fe20000000000 */
[C---:B------:R-:W-:Y:S01]  /*5200*/  VIADD R23, R41.reuse, 0xffffffe9 ;  /* 0xffffffe929177836 */ /* 0x040fe20000000000 */
[----:B------:R-:W-:Y:S01]  /*5210*/  IABS R35, R39 ;  /* 0x0000002700237213 */ /* 0x000fe20000000000 */
[----:B------:R-:W-:Y:S01]  /*5220*/  VIADD R20, R41, 0xfffffff8 ;  /* 0xfffffff829147836 */ /* 0x000fe20000000000 */
[----:B------:R-:W-:Y:S01]  /*5230*/  IABS R10, R37 ;  /* 0x00000025000a7213 */ /* 0x000fe20000000000 */
[----:B------:R-:W2:Y:S01]  /*5240*/  MUFU.TANH R18, R79 ;  /* 0x0000004f00127308 */ /* 0x000ea20000002400 */
[----:B------:R-:W-:Y:S01]  /*5250*/  IABS R21, R21 ;  /* 0x0000001500157213 */ /* 0x000fe20000000000 */
[----:B------:R-:W-:Y:S01]  /*5260*/  FMUL.FTZ R69, R69, UR6 ;  /* 0x0000000645457c20 */ /* 0x000fe20008410000 */
[----:B------:R-:W-:Y:S01]  /*5270*/  FSEL R29, R29, -INF , !P0 ;  /* 0xff8000001d1d7808 */ /* 0x000fe20004000000 */
[----:B------:R-:W-:Y:S01]  /*5280*/  IMAD.IADD R36, R32, 0x1, -R22 ;  /* 0x0000000120247824 */ /* 0x000fe200078e0a16 */
[----:B------:R-:W-:Y:S01]  /*5290*/  FSEL R26, R26, -INF , !P0 ;  /* 0xff8000001a1a7808 */ /* 0x000fe20004000000 */
[C---:B------:R-:W-:Y:S01]  /*52a0*/  IMAD.IADD R37, R32.reuse, 0x1, -R23 ;  /* 0x0000000120257824 */ /* 0x040fe200078e0a17 */
[C---:B------:R-:W-:Y:S01]  /*52b0*/  ISETP.GE.AND P0, PT, R25.reuse, R134, PT ;  /* 0x000000861900720c */ /* 0x040fe20003f06270 */
[----:B------:R-:W4:Y:S01]  /*52c0*/  MUFU.TANH R179, R68 ;  /* 0x0000004400b37308 */ /* 0x000f220000002400 */
[C---:B------:R-:W-:Y:S01]  /*52d0*/  IADD3 R39, R32.reuse, -R25, RZ ;  /* 0x8000001920277210 */ /* 0x040fe20007ffe0ff */
[----:B------:R-:W-:Y:S01]  /*52e0*/  IMAD.IADD R34, R32, 0x1, -R20 ;  /* 0x0000000120227824 */ /* 0x000fe200078e0a14 */
[----:B------:R-:W-:-:S02]  /*52f0*/  IADD3 R25, -R25, R19, RZ ;  /* 0x0000001319197210 */ /* 0x000fc40007ffe1ff */
[----:B------:R-:W-:Y:S02]  /*5300*/  I2FP.F32.S32 R24, R24 ;  /* 0x0000001800187245 */ /* 0x000fe40000201400 */
[----:B------:R-:W-:Y:S01]  /*5310*/  I2FP.F32.S32 R35, R35 ;  /* 0x0000002300237245 */ /* 0x000fe20000201400 */
[----:B------:R-:W4:Y:S01]  /*5320*/  MUFU.TANH R76, R76 ;  /* 0x0000004c004c7308 */ /* 0x000f220000002400 */
[----:B------:R-:W-:Y:S01]  /*5330*/  I2FP.F32.S32 R10, R10 ;  /* 0x0000000a000a7245 */ /* 0x000fe20000201400 */
[----:B------:R-:W-:Y:S01]  /*5340*/  FFMA.FTZ R11, R24, -UR5, R11 ;  /* 0x80000005180b7c23 */ /* 0x000fe2000801000b */
[----:B------:R-:W-:Y:S01]  /*5350*/  I2FP.F32.S32 R21, R21 ;  /* 0x0000001500157245 */ /* 0x000fe20000201400 */
[----:B------:R-:W-:Y:S01]  /*5360*/  FFMA.FTZ R12, R35, -UR5, R42 ;  /* 0x80000005230c7c23 */ /* 0x000fe2000801002a */
[----:B------:R-:W-:Y:S01]  /*5370*/  IABS R39, R39 ;  /* 0x0000002700277213 */ /* 0x000fe20000000000 */
[----:B---3--:R-:W-:Y:S01]  /*5380*/  FFMA.FTZ R10, R10, -UR5, R43 ;  /* 0x800000050a0a7c23 */ /* 0x008fe2000801002b */
[----:B------:R-:W-:Y:S01]  /*5390*/  IABS R25, R25 ;  /* 0x0000001900197213 */ /* 0x000fe20000000000 */
[----:B------:R-:W-:Y:S01]  /*53a0*/  FFMA.FTZ R164, R21, -UR5, R78 ;  /* 0x8000000515a47c23 */ /* 0x000fe2000801004e */
[C---:B------:R-:W-:Y:S01]  /*53b0*/  VIADD R21, R41.reuse, 0xfffffff1 ;  /* 0xfffffff129157836 */ /* 0x040fe20000000000 */
[----:B------:R-:W-:Y:S01]  /*53c0*/  I2FP.F32.S32 R39, R39 ;  /* 0x0000002700277245 */ /* 0x000fe20000201400 */
[C---:B------:R-:W-:Y:S01]  /*53d0*/  VIADD R43, R41.reuse, 0xffffffe8 ;  /* 0xffffffe8292b7836 */ /* 0x040fe20000000000 */
[----:B------:R-:W-:Y:S01]  /*53e0*/  I2FP.F32.S32 R25, R25 ;  /* 0x0000001900197245 */ /* 0x000fe20000201400 */
[----:B------:R-:W-:Y:S01]  /*53f0*/  VIADD R41, R41, 0xfffffff9 ;  /* 0xfffffff929297836 */ /* 0x000fe20000000000 */
[----:B------:R-:W3:Y:S01]  /*5400*/  MUFU.TANH R167, R72 ;  /* 0x0000004800a77308 */ /* 0x000ee20000002400 */
[----:B------:R-:W-:Y:S01]  /*5410*/  FSEL R15, R15, -INF , !P5 ;  /* 0xff8000000f0f7808 */ /* 0x000fe20006800000 */
[----:B------:R-:W-:Y:S01]  /*5420*/  IMAD.IADD R35, R32, 0x1, -R21 ;  /* 0x0000000120237824 */ /* 0x000fe200078e0a15 */
[----:B------:R-:W-:Y:S01]  /*5430*/  FSEL R12, R12, -INF , !P5 ;  /* 0xff8000000c0c7808 */ /* 0x000fe20006800000 */
[----:B-1----:R-:W-:Y:S01]  /*5440*/  FFMA.FTZ R40, R39, -UR5, R40 ;  /* 0x8000000527287c23 */ /* 0x002fe20008010028 */
[----:B------:R-:W-:Y:S01]  /*5450*/  FSEL R13, R13, -INF , !P4 ;  /* 0xff8000000d0d7808 */ /* 0x000fe20006000000 */
[----:B--2---:R-:W-:Y:S01]  /*5460*/  FFMA.FTZ R18, R25, -UR5, R18 ;  /* 0x8000000519127c23 */ /* 0x004fe20008010012 */
[----:B------:R-:W-:Y:S01]  /*5470*/  FSEL R10, R10, -INF , !P4 ;  /* 0xff8000000a0a7808 */ /* 0x000fe20006000000 */
[----:B------:R-:W-:Y:S01]  /*5480*/  MUFU.TANH R165, R73 ;  /* 0x0000004900a57308 */ /* 0x000fe20000002400 */
[----:B------:R-:W-:Y:S01]  /*5490*/  FSEL R11, R11, -INF , !P3 ;  /* 0xff8000000b0b7808 */ /* 0x000fe20005800000 */
[--C-:B------:R-:W-:Y:S01]  /*54a0*/  IMAD.IADD R38, R32, 0x1, -R43.reuse ;  /* 0x0000000120267824 */ /* 0x100fe200078e0a2b */
[----:B------:R-:W-:Y:S01]  /*54b0*/  FSEL R8, R8, -INF , !P3 ;  /* 0xff80000008087808 */ /* 0x000fe20005800000 */
[----:B------:R-:W-:Y:S01]  /*54c0*/  IMAD.IADD R24, R19, 0x1, -R43 ;  /* 0x0000000113187824 */ /* 0x000fe200078e0a2b */
[----:B------:R-:W-:Y:S01]  /*54d0*/  FSEL R9, R9, -INF , !P2 ;  /* 0xff80000009097808 */ /* 0x000fe20005000000 */
[----:B------:R-:W-:Y:S01]  /*54e0*/  IMAD.IADD R32, R32, 0x1, -R41 ;  /* 0x0000000120207824 */ /* 0x000fe200078e0a29 */
[----:B------:R-:W-:Y:S01]  /*54f0*/  FSEL R6, R6, -INF , !P2 ;  /* 0xff80000006067808 */ /* 0x000fe20005000000 */
[----:B------:R-:W-:Y:S01]  /*5500*/  MUFU.TANH R17, R17 ;  /* 0x0000001100117308 */ /* 0x000fe20000002400 */
[-C--:B------:R-:W-:Y:S01]  /*5510*/  ISETP.GE.AND P5, PT, R23, R134.reuse, PT ;  /* 0x000000861700720c */ /* 0x080fe20003fa6270 */
[C---:B------:R-:W-:Y:S01]  /*5520*/  IMAD.IADD R23, R19.reuse, 0x1, -R23 ;  /* 0x0000000113177824 */ /* 0x040fe200078e0a17 */
[-C--:B------:R-:W-:Y:S01]  /*5530*/  ISETP.GE.AND P4, PT, R22, R134.reuse, PT ;  /* 0x000000861600720c */ /* 0x080fe20003f86270 */
[----:B------:R-:W-:Y:S01]  /*5540*/  IMAD.IADD R22, R19, 0x1, -R22 ;  /* 0x0000000113167824 */ /* 0x000fe200078e0a16 */
[-C--:B------:R-:W-:Y:S01]  /*5550*/  ISETP.GE.AND P3, PT, R21, R134.reuse, PT ;  /* 0x000000861500720c */ /* 0x080fe20003f66270 */
[C---:B------:R-:W-:Y:S01]  /*5560*/  IMAD.IADD R21, R19.reuse, 0x1, -R21 ;  /* 0x0000000113157824 */ /* 0x040fe200078e0a15 */
[----:B------:R-:W-:Y:S01]  /*5570*/  ISETP.GE.AND P2, PT, R20, R134, PT ;  /* 0x000000861400720c */ /* 0x000fe20003f46270 */
[----:B------:R-:W1:Y:S01]  /*5580*/  MUFU.TANH R16, R16 ;  /* 0x0000001000107308 */ /* 0x000e620000002400 */
[C---:B------:R-:W-:Y:S01]  /*5590*/  IMAD.IADD R20, R19.reuse, 0x1, -R20 ;  /* 0x0000000113147824 */ /* 0x040fe200078e0a14 */
[----:B------:R-:W-:Y:S01]  /*55a0*/  IABS R36, R36 ;  /* 0x0000002400247213 */ /* 0x000fe20000000000 */
[----:B------:R-:W-:Y:S01]  /*55b0*/  IMAD.IADD R19, R19, 0x1, -R41 ;  /* 0x0000000113137824 */ /* 0x000fe200078e0a29 */
[----:B------:R-:W-:-:S02]  /*55c0*/  IABS R171, R171 ;  /* 0x000000ab00ab7213 */ /* 0x000fc40000000000 */
[----:B------:R-:W-:Y:S02]  /*55d0*/  I2FP.F32.S32 R36, R36 ;  /* 0x0000002400247245 */ /* 0x000fe40000201400 */
[----:B------:R-:W2:Y:S01]  /*55e0*/  MUFU.TANH R177, R69 ;  /* 0x0000004500b17308 */ /* 0x000ea20000002400 */
[----:B------:R-:W-:Y:S02]  /*55f0*/  FSEL R163, R40, -INF , !P0 ;  /* 0xff80000028a37808 */ /* 0x000fe40004000000 */
[----:B------:R-:W-:Y:S01]  /*5600*/  FSEL R180, R18, -INF , !P0 ;  /* 0xff80000012b47808 */ /* 0x000fe20004000000 */
[----:B----4-:R-:W-:Y:S01]  /*5610*/  FFMA.FTZ R179, R36, -UR5, R179 ;  /* 0x8000000524b37c23 */ /* 0x010fe200080100b3 */
[----:B------:R-:W-:Y:S02]  /*5620*/  I2FP.F32.S32 R171, R171 ;  /* 0x000000ab00ab7245 */ /* 0x000fe40000201400 */
[----:B------:R-:W-:Y:S01]  /*5630*/  IABS R38, R38 ;  /* 0x0000002600267213 */ /* 0x000fe20000000000 */
[----:B------:R-:W-:Y:S01]  /*5640*/  MUFU.TANH R70, R70 ;  /* 0x0000004600467308 */ /* 0x000fe20000002400 */
[----:B------:R-:W-:Y:S01]  /*5650*/  IABS R23, R23 ;  /* 0x0000001700177213 */ /* 0x000fe20000000000 */
[----:B------:R-:W-:Y:S01]  /*5660*/  FFMA.FTZ R171, R171, -UR5, R76 ;  /* 0x80000005abab7c23 */ /* 0x000fe2000801004c */
[----:B------:R-:W-:-:S02]  /*5670*/  IABS R21, R21 ;  /* 0x0000001500157213 */ /* 0x000fc40000000000 */
[----:B------:R-:W-:Y:S02]  /*5680*/  ISETP.GE.AND P0, PT, R133, 0x2, PT ;  /* 0x000000028500780c */ /* 0x000fe40003f06270 */
[----:B------:R-:W-:Y:S01]  /*5690*/  IABS R37, R37 ;  /* 0x0000002500257213 */ /* 0x000fe20000000000 */
[----:B------:R-:W4:Y:S01]  /*56a0*/  MUFU.TANH R64, R64 ;  /* 0x0000004000407308 */ /* 0x000f220000002400 */
[----:B------:R-:W-:Y:S02]  /*56b0*/  IABS R35, R35 ;  /* 0x0000002300237213 */ /* 0x000fe40000000000 */
[----:B------:R-:W-:Y:S02]  /*56c0*/  IABS R34, R34 ;  /* 0x0000002200227213 */ /* 0x000fe40000000000 */
[----:B------:R-:W-:Y:S02]  /*56d0*/  IABS R32, R32 ;  /* 0x0000002000207213 */ /* 0x000fe40000000000 */
[----:B------:R-:W-:Y:S01]  /*56e0*/  IABS R24, R24 ;  /* 0x0000001800187213 */ /* 0x000fe20000000000 */
[----:B------:R-:W4:Y:S01]  /*56f0*/  MUFU.TANH R65, R65 ;  /* 0x0000004100417308 */ /* 0x000f220000002400 */
[----:B------:R-:W-:-:S02]  /*5700*/  IABS R22, R22 ;  /* 0x0000001600167213 */ /* 0x000fc40000000000 */
[----:B------:R-:W-:Y:S02]  /*5710*/  IABS R20, R20 ;  /* 0x0000001400147213 */ /* 0x000fe40000000000 */
[----:B------:R-:W-:Y:S02]  /*5720*/  IABS R19, R19 ;  /* 0x0000001300137213 */ /* 0x000fe40000000000 */
[----:B------:R-:W-:Y:S01]  /*5730*/  I2FP.F32.S32 R42, R38 ;  /* 0x00000026002a7245 */ /* 0x000fe20000201400 */
[----:B------:R-:W4:Y:S01]  /*5740*/  MUFU.TANH R71, R71 ;  /* 0x0000004700477308 */ /* 0x000f220000002400 */
[----:B------:R-:W-:Y:S02]  /*5750*/  I2FP.F32.S32 R25, R23 ;  /* 0x0000001700197245 */ /* 0x000fe40000201400 */
[----:B------:R-:W-:Y:S01]  /*5760*/  I2FP.F32.S32 R172, R21 ;  /* 0x0000001500ac7245 */ /* 0x000fe20000201400 */
[----:B---3--:R-:W-:Y:S01]  /*5770*/  FFMA.FTZ R167, R42, -UR5, R167 ;  /* 0x800000052aa77c23 */ /* 0x008fe200080100a7 */
[----:B------:R-:W-:Y:S01]  /*5780*/  I2FP.F32.S32 R38, R37 ;  /* 0x0000002500267245 */ /* 0x000fe20000201400 */
[----:B-1----:R-:W-:Y:S01]  /*5790*/  FFMA.FTZ R16, R25, -UR5, R16 ;  /* 0x8000000519107c23 */ /* 0x002fe20008010010 */
[----:B------:R-:W-:Y:S01]  /*57a0*/  I2FP.F32.S32 R36, R35 ;  /* 0x0000002300247245 */ /* 0x000fe20000201400 */
[----:B------:R-:W1:Y:S01]  /*57b0*/  MUFU.TANH R66, R66 ;  /* 0x0000004200427308 */ /* 0x000e620000002400 */
[----:B------:R-:W-:Y:S01]  /*57c0*/  I2FP.F32.S32 R175, R34 ;  /* 0x0000002200af7245 */ /* 0x000fe20000201400 */
[----:B------:R-:W-:Y:S01]  /*57d0*/  FFMA.FTZ R165, R38, -UR5, R165 ;  /* 0x8000000526a57c23 */ /* 0x000fe200080100a5 */
[----:B------:R-:W-:Y:S01]  /*57e0*/  I2FP.F32.S32 R32, R32 ;  /* 0x0000002000207245 */ /* 0x000fe20000201400 */
[----:B--2---:R-:W-:Y:S01]  /*57f0*/  FFMA.FTZ R177, R36, -UR5, R177 ;  /* 0x8000000524b17c23 */ /* 0x004fe200080100b1 */
[----:B------:R-:W-:Y:S01]  /*5800*/  I2FP.F32.S32 R24, R24 ;  /* 0x0000001800187245 */ /* 0x000fe20000201400 */
[----:B----4-:R-:W-:Y:S01]  /*5810*/  FFMA.FTZ R175, R175, -UR5, R64 ;  /* 0x80000005afaf7c23 */ /* 0x010fe20008010040 */
[----:B------:R-:W-:Y:S01]  /*5820*/  I2FP.F32.S32 R23, R22 ;  /* 0x0000001600177245 */ /* 0x000fe20000201400 */
[----:B------:R-:W2:Y:S01]  /*5830*/  MUFU.TANH R67, R67 ;  /* 0x0000004300437308 */ /* 0x000ea20000002400 */
        /* <DEDUP_REMOVED lines=8> */
[----:B------:R-:W-:Y:S01]  /*58c0*/  FSEL R171, R171, -INF , !P1 ;  /* 0xff800000abab7808 */ /* 0x000fe20004800000 */
[----:B-1----:R-:W-:Y:S01]  /*58d0*/  FFMA.FTZ R170, R21, -UR5, R66 ;  /* 0x8000000515aa7c23 */ /* 0x002fe20008010042 */
[----:B------:R-:W-:-:S02]  /*58e0*/  FSEL R164, R164, -INF , !P1 ;  /* 0xff800000a4a47808 */ /* 0x000fc40004800000 */
[-C--:B------:R-:W-:Y:S02]  /*58f0*/  ISETP.GE.AND P6, PT, R43, R134.reuse, PT ;  /* 0x000000862b00720c */ /* 0x080fe40003fc6270 */
[----:B------:R-:W-:Y:S01]  /*5900*/  ISETP.GE.AND P1, PT, R41, R134, PT ;  /* 0x000000862900720c */ /* 0x000fe20003f26270 */
[----:B--2---:R-:W-:Y:S01]  /*5910*/  FFMA.FTZ R166, R166, -UR5, R67 ;  /* 0x80000005a6a67c23 */ /* 0x004fe20008010043 */
        /* <DEDUP_REMOVED lines=11> */
[----:B------:R-:W-:Y:S01]  /*59d0*/  FSEL R166, R166, -INF , !P1 ;  /* 0xff800000a6a67808 */ /* 0x000fe20004800000 */
[----:B------:R-:W-:Y:S06]  /*59e0*/  BAR.SYNC.DEFER_BLOCKING 0x0 ;  /* 0x0000000000007b1d */ /* 0x000fec0000010000 */
[----:B------:R-:W-:Y:S05]  /*59f0*/  @!P0 BRA `(.L_x_3731) ;  /* 0x0000000c00188947 */ /* 0x000fea0003800000 */
        /* <DEDUP_REMOVED lines=60> */
.L_x_3732:
[----:B------:R-:W-:-:S04]  /*5dc0*/  LEA R80, -R80, RZ, 0x6 ;  /* 0x000000ff50507211 */ /* 0x000fc800078e31ff */
[----:B------:R-:W-:-:S07]  /*5dd0*/  SHF.R.S32.HI R3, RZ, 0x1f, R80 ;  /* 0x0000001fff037819 */ /* 0x000fce0000011450 */
.L_x_3733:
        /* <DEDUP_REMOVED lines=132> */
.L_x_3735:
[----:B------:R-:W-:Y:S05]  /*6620*/  BSYNC B0 ;  /* 0x0000000000007941 */ /* 0x000fea0003800000 */
.L_x_3734:
[----:B------:R-:W0:Y:S01]  /*6630*/  LDGDEPBAR ;  /* 0x00000000000079af */ /* 0x000e220000000000 */
[----:B------:R-:W-:-:S04]  /*6640*/  IADD3 R145, P1, R80, R145, RZ ;  /* 0x0000009150917210 */ /* 0x000fc80007f3e0ff */
[----:B------:R-:W-:-:S09]  /*6650*/  IADD3.X R144, R3, R144, RZ, P1, !PT ;  /* 0x0000009003907210 */ /* 0x000fd20000ffe4ff */
.L_x_3731:
        /* <DEDUP_REMOVED lines=111> */
[----:B------:R-:W-:Y:S01]  /*6d50*/  FADD.FTZ R155, R155, R156 ;  /* 0x0000009c9b9b7221 */ /* 0x000fe20000010000 */
[----:B------:R-:W-:-:S03]  /*6d60*/  LEA R222, P1, R145, UR6, 0x1 ;  /* 0x0000000691de7c11 */ /* 0x000fc6000f8208ff */
[----:B------:R-:W-:Y:S01]  /*6d70*/  FADD.FTZ R152, R152, R155 ;  /* 0x0000009b98987221 */ /* 0x000fe20000010000 */
[----:B------:R-:W-:Y:S01]  /*6d80*/  LEA.HI.X R223, R145, UR7, R144, 0x1, P1 ;  /* 0x0000000791df7c11 */ /* 0x000fe200088f0c90 */
        /* <DEDUP_REMOVED lines=202> */
[----:B------:R-:W-:Y:S01]  /*7a30*/  ULDC UR9, c[0x0][0x39c] ;  /* 0x0000e70000097ab9 */ /* 0x000fe20000000800 */
[----:B------:R-:W-:Y:S01]  /*7a40*/  ULDC UR8, c[0x0][0x248] ;  /* 0x0000920000087ab9 */ /* 0x000fe20000000800 */
[----:B------:R-:W-:Y:S01]  /*7a50*/  IADD3 R221, R134, R221, -R213 ;  /* 0x000000dd86dd7210 */ /* 0x000fe20007ffe8d5 */
[----:B------:R-:W-:Y:S01]  /*7a60*/  IMAD.U32 R215, RZ, RZ, UR4 ;  /* 0x00000004ffd77e24 */ /* 0x000fe2000f8e00ff */
[----:B------:R-:W-:-:S06]  /*7a70*/  ULDC UR4, c[0x0][0x2ec] ;  /* 0x0000bb0000047ab9 */ /* 0x000fcc0000000800 */
.L_x_3740:
        /* <DEDUP_REMOVED lines=69> */
.L_x_3737:
        /* <DEDUP_REMOVED lines=55> */
[C---:B------:R-:W-:Y:S01]  /*8240*/  @!P3 LEA R228, P0, R133.reuse, R226, 0x1 ;  /* 0x000000e285e4b211 */ /* 0x040fe200078008ff */
[----:B------:R-:W-:Y:S03]  /*8250*/  @P5 STS.128 [R212+0xd000], RZ ;  /* 0x00d000ffd4005388 */ /* 0x000fe60000000c00 */
        /* <DEDUP_REMOVED lines=195> */
[----:B------:R3:W4:Y:S01]  /*8e90*/  MUFU.TANH R164, R134 ;  /* 0x0000008600a47308 */ /* 0x0007220000002400 */
[----:B------:R-:W-:Y:S01]  /*8ea0*/  FMUL.FTZ R230, R6, UR9 ;  /* 0x0000000906e67c20 */ /* 0x000fe20008410000 */
[----:B------:R-:W-:Y:S01]  /*8eb0*/  FMUL.FTZ R231, R7, UR9 ;  /* 0x0000000907e77c20 */ /* 0x000fe20008410000 */
[----:B------:R-:W-:Y:S01]  /*8ec0*/  FMUL.FTZ R233, R8, UR9 ;  /* 0x0000000908e97c20 */ /* 0x000fe20008410000 */
[----:B------:R-:W-:Y:S01]  /*8ed0*/  FMUL.FTZ R232, R9, UR9 ;  /* 0x0000000909e87c20 */ /* 0x000fe20008410000 */
[----:B------:R-:W-:Y:S01]  /*8ee0*/  FMUL.FTZ R238, R20, UR9 ;  /* 0x0000000914ee7c20 */ /* 0x000fe20008410000 */
[----:B------:R-:W-:Y:S01]  /*8ef0*/  FMUL.FTZ R234, R10, UR9 ;  /* 0x000000090aea7c20 */ /* 0x000fe20008410000 */
[----:B------:R-:W-:Y:S03]  /*8f00*/  FMUL.FTZ R235, R11, UR9 ;  /* 0x000000090beb7c20 */ /* 0x000fe60008410000 */
[----:B------:R5:W2:Y:S01]  /*8f10*/  MUFU.TANH R161, R133 ;  /* 0x0000008500a17308 */ /* 0x000aa20000002400 */
[----:B------:R-:W-:Y:S01]  /*8f20*/  FMUL.FTZ R236, R16, UR9 ;  /* 0x0000000910ec7c20 */ /* 0x000fe20008410000 */
[----:B------:R-:W-:Y:S01]  /*8f30*/  FMUL.FTZ R237, R18, UR9 ;  /* 0x0000000912ed7c20 */ /* 0x000fe20008410000 */
[----:B------:R-:W-:Y:S01]  /*8f40*/  FMUL.FTZ R239, R25, UR9 ;  /* 0x0000000919ef7c20 */ /* 0x000fe20008410000 */
[----:B------:R-:W-:Y:S01]  /*8f50*/  FMUL.FTZ R240, R24, UR9 ;  /* 0x0000000918f07c20 */ /* 0x000fe20008410000 */
[C---:B-1----:R-:W-:Y:S05]  /*8f60*/  HMMA.16816.F32.BF16 R28, R176.reuse, R136, R28 ;  /* 0x00000088b01c723c */ /* 0x042fea000004181c */
[----:B------:R1:W1:Y:S01]  /*8f70*/  MUFU.TANH R162, R229 ;  /* 0x000000e500a27308 */ /* 0x0002620000002400 */
[----:B---3--:R-:W-:Y:S01]  /*8f80*/  FMUL.FTZ R134, R17, UR9 ;  /* 0x0000000911867c20 */ /* 0x008fe20008410000 */
[----:B------:R-:W-:Y:S08]  /*8f90*/  HMMA.16816.F32.BF16 R32, R176, R138, R32 ;  /* 0x0000008ab020723c */ /* 0x000ff00000041820 */
[----:B------:R3:W2:Y:S03]  /*8fa0*/  MUFU.TANH R140, R134 ;  /* 0x00000086008c7308 */ /* 0x0006a60000002400 */
[----:B-----5:R-:W-:Y:S07]  /*8fb0*/  FMUL.FTZ R133, R19, UR9 ;  /* 0x0000000913857c20 */ /* 0x020fee0008410000 */
[----:B------:R5:W2:Y:S01]  /*8fc0*/  MUFU.TANH R141, R133 ;  /* 0x00000085008d7308 */ /* 0x000aa20000002400 */
[----:B-1----:R-:W-:Y:S01]  /*8fd0*/  FMUL.FTZ R229, R21, UR9 ;  /* 0x0000000915e57c20 */ /* 0x002fe20008410000 */
[----:B------:R-:W-:Y:S08]  /*8fe0*/  FMUL.FTZ R241, R29, UR9 ;  /* 0x000000091df17c20 */ /* 0x000ff00008410000 */
[----:B------:R1:W1:Y:S01]  /*8ff0*/  MUFU.TANH R159, R226 ;  /* 0x000000e2009f7308 */ /* 0x0002620000002400 */
[----:B---3--:R-:W-:Y:S09]  /*9000*/  FMUL.FTZ R134, R23, UR9 ;  /* 0x0000000917867c20 */ /* 0x008ff20008410000 */
[----:B------:R3:W2:Y:S01]  /*9010*/  MUFU.TANH R155, R134 ;  /* 0x00000086009b7308 */ /* 0x0006a20000002400 */
[----:B-----5:R-:W-:Y:S09]  /*9020*/  FMUL.FTZ R133, R27, UR9 ;  /* 0x000000091b857c20 */ /* 0x020ff20008410000 */
[----:B------:R5:W2:Y:S01]  /*9030*/  MUFU.TANH R160, R238 ;  /* 0x000000ee00a07308 */ /* 0x000aa20000002400 */
[----:B-1----:R-:W-:Y:S09]  /*9040*/  FMUL.FTZ R226, R22, UR9 ;  /* 0x0000000916e27c20 */ /* 0x002ff20008410000 */
        /* <DEDUP_REMOVED lines=12> */
[----:B------:R-:W1:Y:S01]  /*9110*/  MUFU.TANH R228, R228 ;  /* 0x000000e400e47308 */ /* 0x000e620000002400 */
[----:B---3--:R-:W-:Y:S09]  /*9120*/  FMUL.FTZ R239, R30, UR9 ;  /* 0x000000091eef7c20 */ /* 0x008ff20008410000 */
[----:B------:R-:W3:Y:S01]  /*9130*/  MUFU.TANH R230, R230 ;  /* 0x000000e600e67308 */ /* 0x000ee20000002400 */
        /* <DEDUP_REMOVED lines=12> */
[----:B------:R4:W1:Y:S10]  /*9200*/  MUFU.TANH R148, R229 ;  /* 0x000000e500947308 */ /* 0x0008740000002400 */
[----:B------:R1:W1:Y:S01]  /*9210*/  MUFU.TANH R146, R238 ;  /* 0x000000ee00927308 */ /* 0x0002620000002400 */
[----:B-----5:R-:W-:Y:S09]  /*9220*/  MOV R226, R2 ;  /* 0x0000000200e27202 */ /* 0x020ff20000000f00 */
[----:B------:R-:W1:Y:S01]  /*9230*/  MUFU.TANH R134, R134 ;  /* 0x0000008600867308 */ /* 0x000e620000002400 */
[----:B----4-:R-:W-:Y:S09]  /*9240*/  MOV R229, R3 ;  /* 0x0000000300e57202 */ /* 0x010ff20000000f00 */
[----:B------:R-:W4:Y:S01]  /*9250*/  MUFU.TANH R133, R133 ;  /* 0x0000008500857308 */ /* 0x000f220000002400 */
[----:B--23--:R-:W-:Y:S05]  /*9260*/  @!P0 BRA `(.L_x_3738) ;  /* 0x0000000800708947 */ /* 0x00cfea0003800000 */
[----:B------:R-:W-:Y:S01]  /*9270*/  PLOP3.LUT P0, PT, PT, PT, UP1, 0x40, 0x0 ;  /* 0x000000000000781c */ /* 0x000fe20003f0e818 */
[----:B------:R-:W-:Y:S04]  /*9280*/  ULEA UR7, -UR8, URZ, 0x6 ;  /* 0x0000003f08077291 */ /* 0x000fe8000f8e313f */
[----:B------:R-:W-:Y:S02]  /*9290*/  USHF.R.S32.HI UR6, URZ, 0x1f, UR7 ;  /* 0x0000001f3f067899 */ /* 0x000fe40008011407 */
[----:B------:R-:W-:Y:S04]  /*92a0*/  IMAD.U32 R8, RZ, RZ, UR7 ;  /* 0x00000007ff087e24 */ /* 0x000fe8000f8e00ff */
[----:B------:R-:W-:Y:S02]  /*92b0*/  MOV R5, UR6 ;  /* 0x0000000600057c02 */ /* 0x000fe40008000f00 */
[----:B------:R-:W-:Y:S05]  /*92c0*/  @P0 BRA `(.L_x_3739) ;  /* 0x0000000000f40947 */ /* 0x000fea0003800000 */
        /* <DEDUP_REMOVED lines=11> */
[----:B------:R-:W-:Y:S01]  /*9380*/  LOP3.LUT R11, R11, R4, RZ, 0x3c, !PT ;  /* 0x000000040b0b7212 */ /* 0x000fe200078e3cff */
[--C-:B--2---:R-:W-:Y:S02]  /*9390*/  IMAD.MOV R5, RZ, RZ, -R13.reuse ;  /* 0x000000ffff057224 */ /* 0x104fe400078e0a0d */
        /* <DEDUP_REMOVED lines=18> */
[----:B------:R-:W-:Y:S02]  /*94c0*/  ISETP.GE.U32.AND P6, PT, R8, R2, PT ;  /* 0x000000020800720c */ /* 0x000fe40003fc6070 */
[----:B------:R-:W-:Y:S02]  /*94d0*/  ISETP.GE.AND P1, PT, R3, RZ, PT ;  /* 0x000000ff0300720c */ /* 0x000fe40003f26270 */
[----:B------:R-:W-:Y:S07]  /*94e0*/  LOP3.LUT R2, RZ, R4, RZ, 0x33, !PT ;  /* 0x00000004ff027212 */ /* 0x000fee00078e33ff */
        /* <DEDUP_REMOVED lines=13> */
[----:B------:R-:W5:Y:S01]  /*95c0*/  LDC.64 R2, c[0x0][0x230] ;  /* 0x00008c00ff027b82 */ /* 0x000f620000000a00 */
        /* <DEDUP_REMOVED lines=9> */
[CC--:B-----5:R-:W-:Y:S04]  /*9660*/  IMAD.WIDE.U32 R8, R6.reuse, R2.reuse, R8 ;  /* 0x0000000206087225 */ /* 0x0e0fe800078e0008 */
[----:B------:R-:W-:Y:S04]  /*9670*/  IMAD R5, R5, R2, RZ ;  /* 0x0000000205057224 */ /* 0x000fe800078e02ff */
[----:B------:R-:W-:Y:S05]  /*9680*/  IMAD R5, R6, R3, R5 ;  /* 0x0000000306057224 */ /* 0x000fea00078e0205 */
[----:B------:R-:W-:Y:S07]  /*9690*/  IADD3 R5, R9, R5, RZ ;  /* 0x0000000509057210 */ /* 0x000fee0007ffe0ff */
.L_x_3739:
        /* <DEDUP_REMOVED lines=89> */
.L_x_3738:
[----:B--2---:R-:W-:Y:S01]  /*9c30*/  IMAD R8, R224, -0x40, R221 ;  /* 0xffffffc0e0087824 */ /* 0x004fe200078e02dd */
[----:B------:R-:W-:Y:S04]  /*9c40*/  LDSM.16.MT88.4 R24, [R198+0xc000] ;  /* 0x00c00000c618783b */ /* 0x000fe80000004200 */
[C---:B------:R-:W-:Y:S02]  /*9c50*/  IADD3 R19, R8.reuse, 0x8, RZ ;  /* 0x0000000808137810 */ /* 0x040fe40007ffe0ff */
[C---:B------:R-:W-:Y:S02]  /*9c60*/  IADD3 R18, R8.reuse, 0x7, RZ ;  /* 0x0000000708127810 */ /* 0x040fe40007ffe0ff */
[----:B------:R-:W-:Y:S01]  /*9c70*/  IADD3 R17, R8, -0x1, RZ ;  /* 0xffffffff08117810 */ /* 0x000fe20007ffe0ff */
[----:B------:R-:W-:Y:S01]  /*9c80*/  LDSM.16.MT88.4 R32, [R197+0xc000] ;  /* 0x00c00000c520783b */ /* 0x000fe20000004200 */
[----:B------:R-:W-:Y:S02]  /*9c90*/  ISETP.GE.AND P1, PT, R19, RZ, PT ;  /* 0x000000ff1300720c */ /* 0x000fe40003f26270 */
[----:B------:R-:W-:Y:S02]  /*9ca0*/  ISETP.GE.AND P0, PT, R18, RZ, PT ;  /* 0x000000ff1200720c */ /* 0x000fe40003f06270 */
[----:B------:R-:W-:Y:S02]  /*9cb0*/  ISETP.GE.AND P6, PT, R17, RZ, PT ;  /* 0x000000ff1100720c */ /* 0x000fe40003fc6270 */
[C---:B------:R-:W-:Y:S01]  /*9cc0*/  IADD3 R16, R8.reuse, -0x8, RZ ;  /* 0xfffffff808107810 */ /* 0x040fe20007ffe0ff */
[----:B------:R-:W-:Y:S01]  /*9cd0*/  LDSM.16.MT88.4 R136, [R196+0xc000] ;  /* 0x00c00000c488783b */ /* 0x000fe20000004200 */
[C---:B------:R-:W-:Y:S02]  /*9ce0*/  IADD3 R15, R8.reuse, -0x9, RZ ;  /* 0xfffffff7080f7810 */ /* 0x040fe40007ffe0ff */
[C---:B------:R-:W-:Y:S02]  /*9cf0*/  IADD3 R14, R8.reuse, -0x10, RZ ;  /* 0xfffffff0080e7810 */ /* 0x040fe40007ffe0ff */
[C---:B------:R-:W-:Y:S02]  /*9d00*/  IADD3 R13, R8.reuse, -0x11, RZ ;  /* 0xffffffef080d7810 */ /* 0x040fe40007ffe0ff */
[C---:B------:R-:W-:Y:S02]  /*9d10*/  IADD3 R12, R8.reuse, -0x18, RZ ;  /* 0xffffffe8080c7810 */ /* 0x040fe40007ffe0ff */
[C---:B------:R-:W-:Y:S02]  /*9d20*/  IADD3 R11, R8.reuse, -0x19, RZ ;  /* 0xffffffe7080b7810 */ /* 0x040fe40007ffe0ff */
[C---:B------:R-:W-:Y:S02]  /*9d30*/  IADD3 R10, R8.reuse, -0x20, RZ ;  /* 0xffffffe0080a7810 */ /* 0x040fe40007ffe0ff */
[C---:B------:R-:W-:Y:S02]  /*9d40*/  @!P1 IADD3 R19, -R8.reuse, -0x8, RZ ;  /* 0xfffffff808139810 */ /* 0x040fe40007ffe1ff */
[C---:B------:R-:W-:Y:S02]  /*9d50*/  @!P0 IADD3 R18, -R8.reuse, -0x7, RZ ;  /* 0xfffffff908128810 */ /* 0x040fe40007ffe1ff */
[----:B------:R-:W-:Y:S02]  /*9d60*/  @!P6 IADD3 R17, -R8, 0x1, RZ ;  /* 0x000000010811e810 */ /* 0x000fe40007ffe1ff */
[----:B------:R-:W-:Y:S02]  /*9d70*/  ISETP.GE.AND P5, PT, R16, RZ, PT ;  /* 0x000000ff1000720c */ /* 0x000fe40003fa6270 */
[----:B------:R-:W-:Y:S02]  /*9d80*/  ISETP.GE.AND P4, PT, R15, RZ, PT ;  /* 0x000000ff0f00720c */ /* 0x000fe40003f86270 */
[----:B------:R-:W-:Y:S02]  /*9d90*/  ISETP.GE.AND P3, PT, R14, RZ, PT ;  /* 0x000000ff0e00720c */ /* 0x000fe40003f66270 */
[----:B------:R-:W-:Y:S02]  /*9da0*/  ISETP.GE.AND P2, PT, R13, RZ, PT ;  /* 0x000000ff0d00720c */ /* 0x000fe40003f46270 */
[----:B------:R-:W-:Y:S02]  /*9db0*/  ISETP.GE.AND P1, PT, R12, RZ, PT ;  /* 0x000000ff0c00720c */ /* 0x000fe40003f26270 */
[----:B------:R-:W-:Y:S02]  /*9dc0*/  ISETP.GE.AND P0, PT, R11, RZ, PT ;  /* 0x000000ff0b00720c */ /* 0x000fe40003f06270 */
[----:B------:R-:W-:Y:S02]  /*9dd0*/  ISETP.GE.AND P6, PT, R10, RZ, PT ;  /* 0x000000ff0a00720c */ /* 0x000fe40003fc6270 */
[C---:B------:R-:W-:Y:S02]  /*9de0*/  IADD3 R9, R8.reuse, -0x21, RZ ;  /* 0xffffffdf08097810 */ /* 0x040fe40007ffe0ff */
[C---:B------:R-:W-:Y:S02]  /*9df0*/  IADD3 R7, R8.reuse, -0x28, RZ ;  /* 0xffffffd808077810 */ /* 0x040fe40007ffe0ff */
[C---:B------:R-:W-:Y:S02]  /*9e00*/  IADD3 R6, R8.reuse, -0x29, RZ ;  /* 0xffffffd708067810 */ /* 0x040fe40007ffe0ff */
[C---:B------:R-:W-:Y:S02]  /*9e10*/  IADD3 R5, R8.reuse, -0x30, RZ ;  /* 0xffffffd008057810 */ /* 0x040fe40007ffe0ff */
[C---:B------:R-:W-:Y:S02]  /*9e20*/  IADD3 R2, R8.reuse, -0x31, RZ ;  /* 0xffffffcf08027810 */ /* 0x040fe40007ffe0ff */
[C---:B------:R-:W-:Y:S02]  /*9e30*/  IADD3 R4, R8.reuse, -0x38, RZ ;  /* 0xffffffc808047810 */ /* 0x040fe40007ffe0ff */
[C---:B------:R-:W-:Y:S02]  /*9e40*/  IADD3 R3, R8.reuse, -0x39, RZ ;  /* 0xffffffc708037810 */ /* 0x040fe40007ffe0ff */
[C---:B------:R-:W-:Y:S02]  /*9e50*/  @!P5 IADD3 R16, -R8.reuse, 0x8, RZ ;  /* 0x000000080810d810 */ /* 0x040fe40007ffe1ff */
[C---:B------:R-:W-:Y:S02]  /*9e60*/  @!P4 IADD3 R15, -R8.reuse, 0x9, RZ ;  /* 0x00000009080fc810 */ /* 0x040fe40007ffe1ff */
[C---:B------:R-:W-:Y:S02]  /*9e70*/  @!P3 IADD3 R14, -R8.reuse, 0x10, RZ ;  /* 0x00000010080eb810 */ /* 0x040fe40007ffe1ff */
[C---:B------:R-:W-:Y:S02]  /*9e80*/  @!P2 IADD3 R13, -R8.reuse, 0x11, RZ ;  /* 0x00000011080da810 */ /* 0x040fe40007ffe1ff */
[C---:B------:R-:W-:Y:S02]  /*9e90*/  @!P1 IADD3 R12, -R8.reuse, 0x18, RZ ;  /* 0x00000018080c9810 */ /* 0x040fe40007ffe1ff */
[C---:B------:R-:W-:Y:S02]  /*9ea0*/  @!P0 IADD3 R11, -R8.reuse, 0x19, RZ ;  /* 0x00000019080b8810 */ /* 0x040fe40007ffe1ff */
        /* <DEDUP_REMOVED lines=8> */
[----:B------:R-:W-:Y:S02]  /*9f30*/  IABS R20, R8 ;  /* 0x0000000800147213 */ /* 0x000fe40000000000 */
[----:B------:R-:W-:Y:S02]  /*9f40*/  I2FP.F32.S32 R15, R15 ;  /* 0x0000000f000f7245 */ /* 0x000fe40000201400 */
[----:B------:R-:W-:Y:S02]  /*9f50*/  I2FP.F32.S32 R21, R20 ;  /* 0x0000001400157245 */ /* 0x000fe40000201400 */
[C---:B------:R-:W-:Y:S01]  /*9f60*/  @!P5 IADD3 R9, -R8.reuse, 0x21, RZ ;  /* 0x000000210809d810 */ /* 0x040fe20007ffe1ff */
[C---:B------:R-:W-:Y:S01]  /*9f70*/  FFMA.FTZ R159, R15.reuse, -UR5, R159 ;  /* 0x800000050f9f7c23 */ /* 0x040fe2000801009f */
[C---:B------:R-:W-:Y:S01]  /*9f80*/  @!P4 IADD3 R7, -R8.reuse, 0x28, RZ ;  /* 0x000000280807c810 */ /* 0x040fe20007ffe1ff */
[----:B-1----:R-:W-:Y:S01]  /*9f90*/  FFMA.FTZ R232, R15, -UR5, R232 ;  /* 0x800000050fe87c23 */ /* 0x002fe200080100e8 */
[C---:B------:R-:W-:Y:S01]  /*9fa0*/  @!P3 IADD3 R6, -R8.reuse, 0x29, RZ ;  /* 0x000000290806b810 */ /* 0x040fe20007ffe1ff */
[C---:B------:R-:W-:Y:S01]  /*9fb0*/  FFMA.FTZ R234, R21.reuse, -UR5, R234 ;  /* 0x8000000515ea7c23 */ /* 0x040fe200080100ea */
[C---:B------:R-:W-:Y:S02]  /*9fc0*/  @!P2 IADD3 R5, -R8.reuse, 0x30, RZ ;  /* 0x000000300805a810 */ /* 0x040fe40007ffe1ff */
[C---:B------:R-:W-:Y:S02]  /*9fd0*/  @!P1 IADD3 R2, -R8.reuse, 0x31, RZ ;  /* 0x0000003108029810 */ /* 0x040fe40007ffe1ff */
[C---:B------:R-:W-:Y:S02]  /*9fe0*/  @!P0 IADD3 R4, -R8.reuse, 0x38, RZ ;  /* 0x0000003808048810 */ /* 0x040fe40007ffe1ff */
[----:B------:R-:W-:Y:S01]  /*9ff0*/  @!P6 IADD3 R3, -R8, 0x39, RZ ;  /* 0x000000390803e810 */ /* 0x000fe20007ffe1ff */
[----:B------:R-:W-:Y:S01]  /*a000*/  FFMA.FTZ R8, R21, -UR5, R132 ;  /* 0x8000000515087c23 */ /* 0x000fe20008010084 */
[----:B------:R-:W-:Y:S02]  /*a010*/  I2FP.F32.S32 R17, R17 ;  /* 0x0000001100117245 */ /* 0x000fe40000201400 */
[----:B------:R-:W-:Y:S02]  /*a020*/  I2FP.F32.S32 R19, R19 ;  /* 0x0000001300137245 */ /* 0x000fe40000201400 */
[----:B------:R-:W-:Y:S01]  /*a030*/  I2FP.F32.S32 R16, R16 ;  /* 0x0000001000107245 */ /* 0x000fe20000201400 */
[----:B------:R-:W-:Y:S01]  /*a040*/  FFMA.FTZ R228, R17, -UR5, R228 ;  /* 0x8000000511e47c23 */ /* 0x000fe200080100e4 */
[----:B------:R-:W-:Y:S01]  /*a050*/  I2FP.F32.S32 R18, R18 ;  /* 0x0000001200127245 */ /* 0x000fe20000201400 */
[----:B------:R-:W-:Y:S01]  /*a060*/  FFMA.FTZ R230, R19, -UR5, R230 ;  /* 0x8000000513e67c23 */ /* 0x000fe200080100e6 */
[----:B------:R-:W-:Y:S01]  /*a070*/  FMNMX.FTZ R15, R8, R135, !PT ;  /* 0x00000087080f7209 */ /* 0x000fe20007810000 */
[----:B------:R-:W-:Y:S01]  /*a080*/  FFMA.FTZ R235, R17, -UR5, R235 ;  /* 0x8000000511eb7c23 */ /* 0x000fe200080100eb */
[----:B------:R-:W-:Y:S01]  /*a090*/  I2FP.F32.S32 R13, R13 ;  /* 0x0000000d000d7245 */ /* 0x000fe20000201400 */
[----:B------:R-:W-:Y:S01]  /*a0a0*/  FFMA.FTZ R233, R16, -UR5, R233 ;  /* 0x8000000510e97c23 */ /* 0x000fe200080100e9 */
[----:B------:R-:W-:Y:S01]  /*a0b0*/  I2FP.F32.S32 R17, R12 ;  /* 0x0000000c00117245 */ /* 0x000fe20000201400 */
[----:B------:R-:W-:Y:S01]  /*a0c0*/  FFMA.FTZ R231, R18, -UR5, R231 ;  /* 0x8000000512e77c23 */ /* 0x000fe200080100e7 */
[----:B------:R-:W-:Y:S01]  /*a0d0*/  FMNMX.FTZ R12, R228, R15, !PT ;  /* 0x0000000fe40c7209 */ /* 0x000fe20007810000 */
[C---:B------:R-:W-:Y:S01]  /*a0e0*/  FFMA.FTZ R162, R13.reuse, -UR5, R162 ;  /* 0x800000050da27c23 */ /* 0x040fe200080100a2 */
[----:B------:R-:W-:Y:S01]  /*a0f0*/  I2FP.F32.S32 R143, R14 ;  /* 0x0000000e008f7245 */ /* 0x000fe20000201400 */
[----:B------:R-:W-:Y:S01]  /*a100*/  FFMA.FTZ R141, R13, -UR5, R141 ;  /* 0x800000050d8d7c23 */ /* 0x000fe2000801008d */
[----:B------:R-:W-:Y:S01]  /*a110*/  FMNMX.FTZ R14, R230, R0, !PT ;  /* 0x00000000e60e7209 */ /* 0x000fe20007810000 */
[----:B------:R-:W-:Y:S01]  /*a120*/  FFMA.FTZ R142, R17, -UR5, R236 ;  /* 0x80000005118e7c23 */ /* 0x000fe200080100ec */
[----:B------:R-:W-:Y:S01]  /*a130*/  FMNMX.FTZ R13, R233, R12, !PT ;  /* 0x0000000ce90d7209 */ /* 0x000fe20007810000 */
[----:B------:R-:W-:Y:S01]  /*a140*/  FFMA.FTZ R157, R17, -UR5, R157 ;  /* 0x80000005119d7c23 */ /* 0x000fe2000801009d */
[----:B------:R-:W-:Y:S01]  /*a150*/  FMNMX.FTZ R15, R231, R14, !PT ;  /* 0x0000000ee70f7209 */ /* 0x000fe20007810000 */
[C---:B------:R-:W-:Y:S01]  /*a160*/  FFMA.FTZ R164, R143.reuse, -UR5, R164 ;  /* 0x800000058fa47c23 */ /* 0x040fe200080100a4 */
[----:B------:R-:W-:Y:S01]  /*a170*/  FMNMX.FTZ R17, R232, R13, !PT ;  /* 0x0000000de8117209 */ /* 0x000fe20007810000 */
[----:B------:R-:W-:Y:S01]  /*a180*/  FFMA.FTZ R161, R16, -UR5, R161 ;  /* 0x8000000510a17c23 */ /* 0x000fe200080100a1 */
[----:B------:R-:W-:Y:S01]  /*a190*/  I2FP.F32.S32 R13, R10 ;  /* 0x0000000a000d7245 */ /* 0x000fe20000201400 */
[----:B------:R-:W-:Y:S01]  /*a1a0*/  FFMA.FTZ R143, R143, -UR5, R237 ;  /* 0x800000058f8f7c23 */ /* 0x000fe200080100ed */
[----:B------:R-:W-:Y:S02]  /*a1b0*/  FMNMX.FTZ R10, R234, R15, !PT ;  /* 0x0000000fea0a7209 */ /* 0x000fe40007810000 */
[----:B------:R-:W-:Y:S01]  /*a1c0*/  FMNMX.FTZ R17, R164, R17, !PT ;  /* 0x00000011a4117209 */ /* 0x000fe20007810000 */
[----:B------:R-:W-:Y:S01]  /*a1d0*/  FFMA.FTZ R160, R13, -UR5, R160 ;  /* 0x800000050da07c23 */ /* 0x000fe200080100a0 */
[----:B------:R-:W-:Y:S01]  /*a1e0*/  FMNMX.FTZ R10, R235, R10, !PT ;  /* 0x0000000aeb0a7209 */ /* 0x000fe20007810000 */
[----:B------:R-:W-:Y:S01]  /*a1f0*/  FFMA.FTZ R153, R13, -UR5, R153 ;  /* 0x800000050d997c23 */ /* 0x000fe20008010099 */
[----:B------:R-:W-:Y:S02]  /*a200*/  I2FP.F32.S32 R11, R11 ;  /* 0x0000000b000b7245 */ /* 0x000fe40000201400 */
[----:B------:R-:W-:Y:S02]  /*a210*/  FMNMX.FTZ R17, R162, R17, !PT ;  /* 0x00000011a2117209 */ /* 0x000fe40007810000 */
[----:B------:R-:W-:Y:S01]  /*a220*/  FMNMX.FTZ R10, R161, R10, !PT ;  /* 0x0000000aa10a7209 */ /* 0x000fe20007810000 */
[C---:B------:R-:W-:Y:S01]  /*a230*/  FFMA.FTZ R140, R11.reuse, -UR5, R140 ;  /* 0x800000050b8c7c23 */ /* 0x040fe2000801008c */
[----:B------:R-:W-:Y:S01]  /*a240*/  FMNMX.FTZ R17, R142, R17, !PT ;  /* 0x000000118e117209 */ /* 0x000fe20007810000 */
[----:B------:R-:W-:Y:S01]  /*a250*/  FFMA.FTZ R155, R11, -UR5, R155 ;  /* 0x800000050b9b7c23 */ /* 0x000fe2000801009b */
[----:B------:R-:W-:Y:S02]  /*a260*/  FMNMX.FTZ R10, R159, R10, !PT ;  /* 0x0000000a9f0a7209 */ /* 0x000fe40007810000 */
[----:B------:R-:W-:Y:S02]  /*a270*/  I2FP.F32.S32 R9, R9 ;  /* 0x0000000900097245 */ /* 0x000fe40000201400 */
[----:B------:R-:W-:Y:S02]  /*a280*/  FMNMX.FTZ R17, R140, R17, !PT ;  /* 0x000000118c117209 */ /* 0x000fe40007810000 */
[----:B------:R-:W-:Y:S01]  /*a290*/  FMNMX.FTZ R10, R143, R10, !PT ;  /* 0x0000000a8f0a7209 */ /* 0x000fe20007810000 */
[C---:B------:R-:W-:Y:S01]  /*a2a0*/  FFMA.FTZ R158, R9.reuse, -UR5, R158 ;  /* 0x80000005099e7c23 */ /* 0x040fe2000801009e */
[----:B------:R-:W-:Y:S01]  /*a2b0*/  I2FP.F32.S32 R7, R7 ;  /* 0x0000000700077245 */ /* 0x000fe20000201400 */
[----:B------:R-:W-:Y:S01]  /*a2c0*/  FFMA.FTZ R151, R9, -UR5, R151 ;  /* 0x8000000509977c23 */ /* 0x000fe20008010097 */
        /* <DEDUP_REMOVED lines=19> */
[----:B----4-:R-:W-:Y:S01]  /*a400*/  FFMA.FTZ R133, R2, -UR5, R133 ;  /* 0x8000000502857c23 */ /* 0x010fe20008010085 */
[----:B------:R-:W-:Y:S02]  /*a410*/  FMNMX.FTZ R17, R152, R17, !PT ;  /* 0x0000001198117209 */ /* 0x000fe40007810000 */
[----:B------:R-:W-:Y:S01]  /*a420*/  FMNMX.FTZ R10, R151, R10, !PT ;  /* 0x0000000a970a7209 */ /* 0x000fe20007810000 */
[----:B------:R-:W-:Y:S01]  /*a430*/  FFMA.FTZ R148, R7, -UR5, R148 ;  /* 0x8000000507947c23 */ /* 0x000fe20008010094 */
[----:B------:R-:W-:Y:S02]  /*a440*/  I2FP.F32.S32 R3, R3 ;  /* 0x0000000300037245 */ /* 0x000fe40000201400 */
[----:B------:R-:W-:Y:S02]  /*a450*/  FMNMX.FTZ R17, R150, R17, !PT ;  /* 0x0000001196117209 */ /* 0x000fe40007810000 */
[----:B------:R-:W-:Y:S01]  /*a460*/  FMNMX.FTZ R10, R147, R10, !PT ;  /* 0x0000000a930a7209 */ /* 0x000fe20007810000 */
[----:B------:R-:W-:Y:S01]  /*a470*/  FFMA.FTZ R146, R3, -UR5, R146 ;  /* 0x8000000503927c23 */ /* 0x000fe20008010092 */
[----:B------:R-:W-:Y:S02]  /*a480*/  FMNMX.FTZ R17, R148, R17, !PT ;  /* 0x0000001194117209 */ /* 0x000fe40007810000 */
[----:B------:R-:W-:Y:S02]  /*a490*/  FMNMX.FTZ R3, R145, R10, !PT ;  /* 0x0000000a91037209 */ /* 0x000fe40007810000 */
[----:B------:R-:W-:Y:S02]  /*a4a0*/  FMNMX.FTZ R5, R146, R17, !PT ;  /* 0x0000001192057209 */ /* 0x000fe40007810000 */
[----:B------:R-:W-:Y:S01]  /*a4b0*/  FMNMX.FTZ R2, R134, R3, !PT ;  /* 0x0000000386027209 */ /* 0x000fe20007810000 */
[----:B------:R-:W-:Y:S03]  /*a4c0*/  LDSM.16.MT88.4 R16, [R200+0xc000] ;  /* 0x00c00000c810783b */ /* 0x000fe60000004200 */
[----:B------:R-:W-:Y:S05]  /*a4d0*/  FMNMX.FTZ R7, R133, R2, !PT ;  /* 0x0000000285077209 */ /* 0x000fea0007810000 */
[----:B------:R-:W1:Y:S08]  /*a4e0*/  SHFL.BFLY PT, R6, R5, 0x2, 0x1f ;  /* 0x0c401f0005067f89 */ /* 0x000e7000000e0000 */
[----:B------:R-:W2:Y:S01]  /*a4f0*/  SHFL.BFLY PT, R2, R7, 0x2, 0x1f ;  /* 0x0c401f0007027f89 */ /* 0x000ea200000e0000 */
        /* <DEDUP_REMOVED lines=9> */
[----:B------:R-:W-:Y:S02]  /*a590*/  FMUL.FTZ R144, R3, UR4 ;  /* 0x0000000403907c20 */ /* 0x000fe40008410000 */
        /* <DEDUP_REMOVED lines=26> */
[----:B------:R-:W-:Y:S01]  /*a740*/  LDSM.16.MT88.4 R140, [R197+0xe800] ;  /* 0x00e80000c58c783b */ /* 0x000fe20000004200 */
        /* <DEDUP_REMOVED lines=18> */
[----:B------:R-:W2:Y:S03]  /*a870*/  LDSM.16.MT88.4 R120, [R200+0xe000] ;  /* 0x00e00000c878783b */ /* 0x000ea60000004200 */
        /* <DEDUP_REMOVED lines=10> */
[----:B------:R-:W-:Y:S01]  /*a920*/  LDSM.16.MT88.4 R108, [R197+0xe000] ;  /* 0x00e00000c56c783b */ /* 0x000fe20000004200 */
[--C-:B------:R-:W-:Y:S01]  /*a930*/  FFMA.FTZ R230, R157, UR4, -R144.reuse ;  /* 0x000000049de67c23 */ /* 0x100fe20008010890 */
[--C-:B------:R-:W-:Y:S01]  /*a940*/  FFMA.FTZ R235, R155, UR4, -R144.reuse ;  /* 0x000000049beb7c23 */ /* 0x100fe20008010890 */
[--C-:B------:R-:W-:Y:S01]  /*a950*/  FFMA.FTZ R232, R153, UR4, -R144.reuse ;  /* 0x0000000499e87c23 */ /* 0x100fe20008010890 */
[--C-:B------:R-:W-:Y:S01]  /*a960*/  FFMA.FTZ R237, R151, UR4, -R144.reuse ;  /* 0x0000000497ed7c23 */ /* 0x100fe20008010890 */
[--C-:B------:R-:W-:Y:S03]  /*a970*/  FFMA.FTZ R234, R152, UR4, -R149.reuse ;  /* 0x0000000498ea7c23 */ /* 0x100fe60008010895 */
[----:B------:R-:W-:Y:S01]  /*a980*/  MUFU.EX2 R173, R173 ;  /* 0x000000ad00ad7308 */ /* 0x000fe20000000800 */
[--C-:B------:R-:W-:Y:S01]  /*a990*/  FFMA.FTZ R239, R150, UR4, -R149.reuse ;  /* 0x0000000496ef7c23 */ /* 0x100fe20008010895 */
[----:B------:R-:W-:Y:S01]  /*a9a0*/  LDSM.16.MT88.4 R116, [R197+0xc800] ;  /* 0x00c80000c574783b */ /* 0x000fe20000004200 */
[--C-:B------:R-:W-:Y:S01]  /*a9b0*/  FFMA.FTZ R236, R148, UR4, -R149.reuse ;  /* 0x0000000494ec7c23 */ /* 0x100fe20008010895 */
[--C-:B------:R-:W-:Y:S01]  /*a9c0*/  FFMA.FTZ R238, R147, UR4, -R144.reuse ;  /* 0x0000000493ee7c23 */ /* 0x100fe20008010890 */
[--C-:B------:R-:W-:Y:S01]  /*a9d0*/  FFMA.FTZ R243, R145, UR4, -R144.reuse ;  /* 0x0000000491f37c23 */ /* 0x100fe20008010890 */
[--C-:B------:R-:W-:Y:S01]  /*a9e0*/  FFMA.FTZ R134, R134, UR4, -R144.reuse ;  /* 0x0000000486867c23 */ /* 0x100fe20008010890 */
[----:B------:R-:W-:Y:S03]  /*a9f0*/  FFMA.FTZ R133, R133, UR4, -R144 ;  /* 0x0000000485857c23 */ /* 0x000fe60008010890 */
[----:B------:R-:W1:Y:S01]  /*aa00*/  MUFU.EX2 R169, R169 ;  /* 0x000000a900a97308 */ /* 0x000e620000000800 */
[----:B---3--:R-:W-:Y:S01]  /*aa10*/  F2FP.BF16.F32.PACK_AB R130, R170, R171 ;  /* 0x000000abaa82723e */ /* 0x008fe200000010ff */
[----:B------:R-:W-:Y:S01]  /*aa20*/  LDSM.16.MT88.4 R124, [R200+0xe800] ;  /* 0x00e80000c87c783b */ /* 0x000fe20000004200 */
[----:B------:R-:W-:Y:S01]  /*aa30*/  FFMA.FTZ R149, R146, UR4, -R149 ;  /* 0x0000000492957c23 */ /* 0x000fe20008010895 */
        /* <DEDUP_REMOVED lines=15> */
[C---:B------:R-:W-:Y:S01]  /*ab30*/  FMUL.FTZ R46, R0.reuse, R46 ;  /* 0x0000002e002e7220 */ /* 0x040fe20000410000 */
[----:B------:R-:W-:Y:S01]  /*ab40*/  FMUL.FTZ R47, R0, R47 ;  /* 0x0000002f002f7220 */ /* 0x000fe20000410000 */
[C---:B------:R-:W-:Y:S01]  /*ab50*/  FMUL.FTZ R48, R2.reuse, R48 ;  /* 0x0000003002307220 */ /* 0x040fe20000410000 */
[----:B------:R-:W-:Y:S01]  /*ab60*/  FMUL.FTZ R49, R2, R49 ;  /* 0x0000003102317220 */ /* 0x000fe20000410000 */
[C---:B------:R-:W-:Y:S03]  /*ab70*/  FMUL.FTZ R50, R0.reuse, R50 ;  /* 0x0000003200327220 */ /* 0x040fe60000410000 */
[----:B------:R1:W-:Y:S01]  /*ab80*/  MUFU.EX2 R241, R149 ;  /* 0x0000009500f17308 */ /* 0x0003e20000000800 */
[----:B------:R-:W-:Y:S01]  /*ab90*/  FMUL.FTZ R51, R0, R51 ;  /* 0x0000003300337220 */ /* 0x000fe20000410000 */
[----:B------:R-:W-:Y:S01]  /*aba0*/  LDSM.16.MT88.4 R156, [R197+0xf800] ;  /* 0x00f80000c59c783b */ /* 0x000fe20000004200 */
[C---:B------:R-:W-:Y:S01]  /*abb0*/  FMUL.FTZ R52, R2.reuse, R52 ;  /* 0x0000003402347220 */ /* 0x040fe20000410000 */
[----:B------:R-:W-:Y:S01]  /*abc0*/  FMUL.FTZ R53, R2, R53 ;  /* 0x0000003502357220 */ /* 0x000fe20000410000 */
[C---:B------:R-:W-:Y:S01]  /*abd0*/  FMUL.FTZ R54, R0.reuse, R54 ;  /* 0x0000003600367220 */ /* 0x040fe20000410000 */
[----:B------:R-:W-:Y:S01]  /*abe0*/  FMUL.FTZ R55, R0, R55 ;  /* 0x0000003700377220 */ /* 0x000fe20000410000 */
[C---:B------:R-:W-:Y:S01]  /*abf0*/  FMUL.FTZ R56, R2.reuse, R56 ;  /* 0x0000003802387220 */ /* 0x040fe20000410000 */
[----:B------:R-:W-:Y:S01]  /*ac00*/  FMUL.FTZ R57, R2, R57 ;  /* 0x0000003902397220 */ /* 0x000fe20000410000 */
[----:B---3--:R-:W-:Y:S01]  /*ac10*/  F2FP.BF16.F32.PACK_AB R131, R135, R168 ;  /* 0x000000a88783723e */ /* 0x008fe200000010ff */
[----:B------:R-:W-:Y:S01]  /*ac20*/  LDSM.16.MT88.4 R160, [R196+0xf800] ;  /* 0x00f80000c4a0783b */ /* 0x000fe20000004200 */
[C---:B------:R-:W-:Y:S01]  /*ac30*/  FMUL.FTZ R58, R0.reuse, R58 ;  /* 0x0000003a003a7220 */ /* 0x040fe20000410000 */
[----:B------:R-:W-:Y:S01]  /*ac40*/  FMUL.FTZ R59, R0, R59 ;  /* 0x0000003b003b7220 */ /* 0x000fe20000410000 */
[C---:B------:R-:W-:Y:S01]  /*ac50*/  FMUL.FTZ R60, R2.reuse, R60 ;  /* 0x0000003c023c7220 */ /* 0x040fe20000410000 */
[----:B------:R-:W-:Y:S01]  /*ac60*/  FMUL.FTZ R61, R2, R61 ;  /* 0x0000003d023d7220 */ /* 0x000fe20000410000 */
[C---:B------:R-:W-:Y:S01]  /*ac70*/  FMUL.FTZ R62, R0.reuse, R62 ;  /* 0x0000003e003e7220 */ /* 0x040fe20000410000 */
[C---:B------:R-:W-:Y:S01]  /*ac80*/  HMMA.16816.F32.BF16 R4, R128.reuse, R16, R4 ;  /* 0x000000108004723c */ /* 0x040fe20000041804 */
[----:B------:R-:W-:Y:S01]  /*ac90*/  MUFU.EX2 R174, R174 ;  /* 0x000000ae00ae7308 */ /* 0x000fe20000000800 */
[----:B-1----:R-:W-:Y:S03]  /*aca0*/  LDSM.16.MT88.4 R148, [R200+0xf800] ;  /* 0x00f80000c894783b */ /* 0x002fe60000004200 */
[----:B------:R-:W-:Y:S01]  /*acb0*/  FMUL.FTZ R63, R0, R63 ;  /* 0x0000003f003f7220 */ /* 0x000fe20000410000 */
[C---:B------:R-:W-:Y:S05]  /*acc0*/  HMMA.16816.F32.BF16 R8, R128.reuse, R18, R8 ;  /* 0x000000128008723c */ /* 0x040fea0000041808 */
[----:B------:R-:W1:Y:S01]  /*acd0*/  MUFU.EX2 R177, R177 ;  /* 0x000000b100b17308 */ /* 0x000e620000000800 */
        /* <DEDUP_REMOVED lines=17> */
[----:B------:R-:W3:Y:S04]  /*adf0*/  MUFU.EX2 R179, R179 ;  /* 0x000000b300b37308 */ /* 0x000ee80000000800 */
[C---:B------:R-:W-:Y:S01]  /*ae00*/  FMUL.FTZ R26, R0.reuse, R106 ;  /* 0x0000006a001a7220 */ /* 0x040fe20000410000 */
[----:B------:R-:W-:Y:S01]  /*ae10*/  FMUL.FTZ R27, R0, R107 ;  /* 0x0000006b001b7220 */ /* 0x000fe20000410000 */
[C---:B------:R-:W-:Y:S01]  /*ae20*/  FMUL.FTZ R32, R2.reuse, R100 ;  /* 0x0000006402207220 */ /* 0x040fe20000410000 */
[----:B------:R-:W4:Y:S03]  /*ae30*/  LDSM.16.MT88.4 R104, [R198+0xe000] ;  /* 0x00e00000c668783b */ /* 0x000f260000004200 */
        /* <DEDUP_REMOVED lines=8> */
[----:B------:R-:W5:Y:S04]  /*aec0*/  MUFU.EX2 R181, R181 ;  /* 0x000000b500b57308 */ /* 0x000f680000000800 */
[C---:B------:R-:W-:Y:S01]  /*aed0*/  FMUL.FTZ R34, R0.reuse, R102 ;  /* 0x0000006600227220 */ /* 0x040fe20000410000 */
[----:B------:R-:W-:Y:S01]  /*aee0*/  FMUL.FTZ R35, R0, R103 ;  /* 0x0000006700237220 */ /* 0x000fe20000410000 */
[----:B------:R-:W-:Y:S01]  /*aef0*/  FMUL.FTZ R73, R2, R73 ;  /* 0x0000004902497220 */ /* 0x000fe20000410000 */
[----:B------:R-:W1:Y:S03]  /*af00*/  LDSM.16.MT88.4 R100, [R196+0xe000] ;  /* 0x00e00000c464783b */ /* 0x000e660000004200 */
        /* <DEDUP_REMOVED lines=14> */
[C---:B----4-:R-:W-:Y:S04]  /*aff0*/  HMMA.16816.F32.BF16 R44, R128.reuse, R104, R44 ;  /* 0x00000068802c723c */ /* 0x050fe8000004182c */
[C---:B------:R-:W-:Y:S02]  /*b000*/  FMUL.FTZ R80, R2.reuse, R80 ;  /* 0x0000005002507220 */ /* 0x040fe40000410000 */
[C---:B------:R-:W-:Y:S01]  /*b010*/  HMMA.16816.F32.BF16 R48, R128.reuse, R106, R48 ;  /* 0x0000006a8030723c */ /* 0x040fe20000041830 */
[----:B------:R-:W4:Y:S01]  /*b020*/  LDSM.16.MT88.4 R104, [R198+0x10000] ;  /* 0x01000000c668783b */ /* 0x000f220000004200 */
[----:B------:R-:W2:Y:S03]  /*b030*/  MUFU.EX2 R231, R231 ;  /* 0x000000e700e77308 */ /* 0x000ea60000000800 */
[----:B------:R-:W-:Y:S01]  /*b040*/  FMUL.FTZ R81, R2, R81 ;  /* 0x0000005102517220 */ /* 0x000fe20000410000 */
[C---:B------:R-:W-:Y:S06]  /*b050*/  HMMA.16816.F32.BF16 R52, R128.reuse, R108, R52 ;  /* 0x0000006c8034723c */ /* 0x040fec0000041834 */
[----:B------:R-:W-:Y:S01]  /*b060*/  MUFU.EX2 R228, R228 ;  /* 0x000000e400e47308 */ /* 0x000fe20000000800 */
[C---:B------:R-:W-:Y:S01]  /*b070*/  FMUL.FTZ R82, R0.reuse, R82 ;  /* 0x0000005200527220 */ /* 0x040fe20000410000 */
[C---:B------:R-:W-:Y:S01]  /*b080*/  HMMA.16816.F32.BF16 R56, R128.reuse, R110, R56 ;  /* 0x0000006e8038723c */ /* 0x040fe20000041838 */
[----:B------:R-:W-:Y:S02]  /*b090*/  LDSM.16.MT88.4 R108, [R200+0xc800] ;  /* 0x00c80000c86c783b */ /* 0x000fe40000004200 */
[----:B------:R-:W-:Y:S03]  /*b0a0*/  FMUL.FTZ R83, R0, R83 ;  /* 0x0000005300537220 */ /* 0x000fe60000410000 */
[C---:B-1----:R-:W-:Y:S02]  /*b0b0*/  HMMA.16816.F32.BF16 R60, R128.reuse, R100, R60 ;  /* 0x00000064803c723c */ /* 0x042fe4000004183c */
[----:B------:R-:W1:Y:S03]  /*b0c0*/  MUFU.EX2 R233, R233 ;  /* 0x000000e900e97308 */ /* 0x000e660000000800 */
[C---:B------:R-:W-:Y:S01]  /*b0d0*/  FMUL.FTZ R84, R2.reuse, R84 ;  /* 0x0000005402547220 */ /* 0x040fe20000410000 */
[C---:B------:R-:W-:Y:S01]  /*b0e0*/  HMMA.16816.F32.BF16 R64, R128.reuse, R102, R64 ;  /* 0x000000668040723c */ /* 0x040fe20000041840 */
[----:B------:R-:W3:Y:S05]  /*b0f0*/  LDSM.16.MT88.4 R100, [R197+0x10000] ;  /* 0x01000000c564783b */ /* 0x000eea0000004200 */
[----:B------:R-:W-:Y:S01]  /*b100*/  MUFU.EX2 R230, R230 ;  /* 0x000000e600e67308 */ /* 0x000fe20000000800 */
[----:B------:R-:W-:Y:S01]  /*b110*/  FMUL.FTZ R85, R2, R85 ;  /* 0x0000005502557220 */ /* 0x000fe20000410000 */
[C---:B------:R-:W-:Y:S03]  /*b120*/  HMMA.16816.F32.BF16 R68, R128.reuse, R112, R68 ;  /* 0x000000708044723c */ /* 0x040fe60000041844 */
[C---:B------:R-:W-:Y:S03]  /*b130*/  FMUL.FTZ R86, R0.reuse, R86 ;  /* 0x0000005600567220 */ /* 0x040fe60000410000 */
[C---:B------:R-:W-:Y:S01]  /*b140*/  HMMA.16816.F32.BF16 R72, R128.reuse, R114, R72 ;  /* 0x000000728048723c */ /* 0x040fe20000041848 */
[----:B------:R-:W-:Y:S01]  /*b150*/  LDSM.16.MT88.4 R112, [R198+0xc800] ;  /* 0x00c80000c670783b */ /* 0x000fe20000004200 */
[----:B------:R-:W1:Y:S03]  /*b160*/  MUFU.EX2 R235, R235 ;  /* 0x000000eb00eb7308 */ /* 0x000e660000000800 */
[----:B------:R-:W-:Y:S01]  /*b170*/  FMUL.FTZ R87, R0, R87 ;  /* 0x0000005700577220 */ /* 0x000fe20000410000 */
[C---:B----4-:R-:W-:Y:S06]  /*b180*/  HMMA.16816.F32.BF16 R76, R128.reuse, R104, R76 ;  /* 0x00000068804c723c */ /* 0x050fec000004184c */
[----:B------:R-:W-:Y:S01]  /*b190*/  MUFU.EX2 R232, R232 ;  /* 0x000000e800e87308 */ /* 0x000fe20000000800 */
[C---:B------:R-:W-:Y:S01]  /*b1a0*/  FMUL.FTZ R88, R2.reuse, R88 ;  /* 0x0000005802587220 */ /* 0x040fe20000410000 */
[C---:B------:R-:W-:Y:S01]  /*b1b0*/  HMMA.16816.F32.BF16 R80, R128.reuse, R106, R80 ;  /* 0x0000006a8050723c */ /* 0x040fe20000041850 */
[----:B------:R-:W4:Y:S02]  /*b1c0*/  LDSM.16.MT88.4 R104, [R196+0x10000] ;  /* 0x01000000c468783b */ /* 0x000f240000004200 */
[----:B------:R-:W-:Y:S01]  /*b1d0*/  FMUL.FTZ R89, R2, R89 ;  /* 0x0000005902597220 */ /* 0x000fe20000410000 */
[C---:B------:R-:W-:Y:S01]  /*b1e0*/  FMUL.FTZ R90, R0.reuse, R90 ;  /* 0x0000005a005a7220 */ /* 0x040fe20000410000 */
[----:B------:R-:W-:Y:S01]  /*b1f0*/  FMUL.FTZ R91, R0, R91 ;  /* 0x0000005b005b7220 */ /* 0x000fe20000410000 */
[C---:B------:R-:W-:Y:S02]  /*b200*/  FMUL.FTZ R92, R2.reuse, R92 ;  /* 0x0000005c025c7220 */ /* 0x040fe40000410000 */
[----:B------:R-:W1:Y:S03]  /*b210*/  MUFU.EX2 R237, R237 ;  /* 0x000000ed00ed7308 */ /* 0x000e660000000800 */
[----:B------:R-:W-:Y:S01]  /*b220*/  FMUL.FTZ R93, R2, R93 ;  /* 0x0000005d025d7220 */ /* 0x000fe20000410000 */
[C---:B------:R-:W-:Y:S01]  /*b230*/  FMUL.FTZ R94, R0.reuse, R94 ;  /* 0x0000005e005e7220 */ /* 0x040fe20000410000 */
[----:B------:R-:W-:Y:S01]  /*b240*/  FMUL.FTZ R95, R0, R95 ;  /* 0x0000005f005f7220 */ /* 0x000fe20000410000 */
[C---:B------:R-:W-:Y:S01]  /*b250*/  FMUL.FTZ R96, R2.reuse, R96 ;  /* 0x0000006002607220 */ /* 0x040fe20000410000 */
[----:B------:R-:W-:Y:S01]  /*b260*/  FMUL.FTZ R97, R2, R97 ;  /* 0x0000006102617220 */ /* 0x000fe20000410000 */
[C---:B------:R-:W-:Y:S01]  /*b270*/  FMUL.FTZ R98, R0.reuse, R98 ;  /* 0x0000006200627220 */ /* 0x040fe20000410000 */
[C---:B---3--:R-:W-:Y:S01]  /*b280*/  HMMA.16816.F32.BF16 R84, R128.reuse, R100, R84 ;  /* 0x000000648054723c */ /* 0x048fe20000041854 */
[----:B------:R-:W-:Y:S02]  /*b290*/  MUFU.EX2 R234, R234 ;  /* 0x000000ea00ea7308 */ /* 0x000fe40000000800 */
[----:B------:R-:W-:Y:S01]  /*b2a0*/  FMUL.FTZ R99, R0, R99 ;  /* 0x0000006300637220 */ /* 0x000fe20000410000 */
[----:B------:R-:W-:Y:S01]  /*b2b0*/  FFMA.FTZ R175, R2, R227, R175 ;  /* 0x000000e302af7223 */ /* 0x000fe200000100af */
[----:B------:R-:W-:Y:S01]  /*b2c0*/  FFMA.FTZ R173, R0, R225, R173 ;  /* 0x000000e100ad7223 */ /* 0x000fe200000100ad */
[C---:B------:R-:W-:Y:S05]  /*b2d0*/  HMMA.16816.F32.BF16 R88, R128.reuse, R102, R88 ;  /* 0x000000668058723c */ /* 0x040fea0000041858 */
[----:B------:R-:W3:Y:S01]  /*b2e0*/  MUFU.EX2 R239, R239 ;  /* 0x000000ef00ef7308 */ /* 0x000ee20000000800 */
[----:B------:R-:W-:Y:S01]  /*b2f0*/  F2FP.BF16.F32.PACK_AB R100, R177, R174 ;  /* 0x000000aeb164723e */ /* 0x000fe200000010ff */
[----:B------:R-:W-:Y:S01]  /*b300*/  FADD.FTZ R172, R172, R175 ;  /* 0x000000afacac7221 */ /* 0x000fe20000010000 */
[----:B------:R-:W-:Y:S03]  /*b310*/  F2FP.BF16.F32.PACK_AB R102, R179, R176 ;  /* 0x000000b0b366723e */ /* 0x000fe600000010ff */
[----:B------:R-:W-:Y:S01]  /*b320*/  FADD.FTZ R173, R169, R173 ;  /* 0x000000ada9ad7221 */ /* 0x000fe20000010000 */
[----:B-----5:R-:W-:Y:S03]  /*b330*/  F2FP.BF16.F32.PACK_AB R101, R181, R178 ;  /* 0x000000b2b565723e */ /* 0x020fe600000010ff */
[----:B------:R-:W5:Y:S01]  /*b340*/  MUFU.EX2 R236, R236 ;  /* 0x000000ec00ec7308 */ /* 0x000f620000000800 */
[----:B--2---:R-:W-:Y:S01]  /*b350*/  F2FP.BF16.F32.PACK_AB R103, R183, R180 ;  /* 0x000000b4b767723e */ /* 0x004fe200000010ff */
[----:B------:R-:W-:Y:S01]  /*b360*/  FADD.FTZ R168, R168, R173 ;  /* 0x000000ada8a87221 */ /* 0x000fe20000010000 */
[----:B------:R-:W-:Y:S01]  /*b370*/  IADD3 R0, R224, -0x1, RZ ;  /* 0xffffffffe0007810 */ /* 0x000fe20007ffe0ff */
[C---:B----4-:R-:W-:Y:S06]  /*b380*/  HMMA.16816.F32.BF16 R92, R128.reuse, R104, R92 ;  /* 0x00000068805c723c */ /* 0x050fec000004185c */
[----:B------:R-:W-:Y:S01]  /*b390*/  MUFU.EX2 R238, R238 ;  /* 0x000000ee00ee7308 */ /* 0x000fe20000000800 */
[----:B------:R-:W-:Y:S01]  /*b3a0*/  FADD.FTZ R135, R135, R168 ;  /* 0x000000a887877221 */ /* 0x000fe20000010000 */
[----:B------:R-:W-:Y:S01]  /*b3b0*/  MOV R224, R0 ;  /* 0x0000000000e07202 */ /* 0x000fe20000000f00 */
[----:B------:R-:W-:Y:S01]  /*b3c0*/  HMMA.16816.F32.BF16 R96, R128, R106, R96 ;  /* 0x0000006a8060723c */ /* 0x000fe20000041860 */
[----:B------:R-:W2:Y:S06]  /*b3d0*/  LDSM.16.MT88.4 R104, [R196+0xe800] ;  /* 0x00e80000c468783b */ /* 0x000eac0000004200 */
[----:B------:R-:W4:Y:S01]  /*b3e0*/  MUFU.EX2 R243, R243 ;  /* 0x000000f300f37308 */ /* 0x000f220000000800 */
[----:B------:R-:W-:Y:S01]  /*b3f0*/  FADD.FTZ R178, R178, R135 ;  /* 0x00000087b2b27221 */ /* 0x000fe20000010000 */
[C---:B------:R-:W-:Y:S01]  /*b400*/  HMMA.16816.F32.BF16 R4, R100.reuse, R108, R4 ;  /* 0x0000006c6404723c */ /* 0x040fe20000041804 */
[----:B------:R-:W-:Y:S04]  /*b410*/  LDSM.16.MT88.4 R128, [R196+0xd000] ;  /* 0x00d00000c480783b */ /* 0x000fe80000004200 */
[----:B------:R-:W-:Y:S01]  /*b420*/  FADD.FTZ R181, R181, R178 ;  /* 0x000000b2b5b57221 */ /* 0x000fe20000010000 */
[C---:B------:R-:W-:Y:S02]  /*b430*/  HMMA.16816.F32.BF16 R8, R100.reuse, R110, R8 ;  /* 0x0000006e6408723c */ /* 0x040fe40000041808 */
[----:B------:R-:W-:Y:S01]  /*b440*/  MUFU.EX2 R134, R134 ;  /* 0x0000008600867308 */ /* 0x000fe20000000800 */
[----:B------:R-:W1:Y:S03]  /*b450*/  LDSM.16.MT88.4 R108, [R200+0x10800] ;  /* 0x01080000c86c783b */ /* 0x000e660000004200 */
[C---:B------:R-:W-:Y:S06]  /*b460*/  HMMA.16816.F32.BF16 R12, R100.reuse, R112, R12 ;  /* 0x00000070640c723c */ /* 0x040fec000004180c */
[----:B------:R-:W4:Y:S01]  /*b470*/  MUFU.EX2 R133, R133 ;  /* 0x0000008500857308 */ /* 0x000f220000000800 */
[----:B------:R-:W-:Y:S01]  /*b480*/  FADD.FTZ R180, R180, R181 ;  /* 0x000000b5b4b47221 */ /* 0x000fe20000010000 */
[C---:B------:R-:W-:Y:S01]  /*b490*/  HMMA.16816.F32.BF16 R16, R100.reuse, R114, R16 ;  /* 0x000000726410723c */ /* 0x040fe20000041810 */
[----:B------:R-:W3:Y:S02]  /*b4a0*/  LDSM.16.MT88.4 R112, [R198+0x10800] ;  /* 0x01080000c670783b */ /* 0x000ee40000004200 */
[----:B------:R-:W-:Y:S03]  /*b4b0*/  FADD.FTZ R183, R183, R180 ;  /* 0x000000b4b7b77221 */ /* 0x000fe60000010000 */
[C---:B------:R-:W-:Y:S05]  /*b4c0*/  HMMA.16816.F32.BF16 R20, R100.reuse, R116, R20 ;  /* 0x000000746414723c */ /* 0x040fea0000041814 */
[----:B------:R-:W-:Y:S01]  /*b4d0*/  MOV R135, R132 ;  /* 0x0000008400877202 */ /* 0x000fe20000000f00 */
[C---:B------:R-:W-:Y:S01]  /*b4e0*/  HMMA.16816.F32.BF16 R24, R100.reuse, R118, R24 ;  /* 0x000000766418723c */ /* 0x040fe20000041818 */
[----:B------:R-:W5:Y:S04]  /*b4f0*/  LDSM.16.MT88.4 R116, [R197+0x10800] ;  /* 0x01080000c574783b */ /* 0x000f680000004200 */
        /* <DEDUP_REMOVED lines=17> */
[C---:B------:R-:W-:Y:S05]  /*b610*/  HMMA.16816.F32.BF16 R72, R100.reuse, R110, R72 ;  /* 0x0000006e6448723c */ /* 0x040fea0000041848 */
[----:B------:R-:W-:Y:S01]  /*b620*/  F2FP.BF16.F32.PACK_AB R108, R231, R182 ;  /* 0x000000b6e76c723e */ /* 0x000fe200000010ff */
        /* <DEDUP_REMOVED lines=20> */
[C---:B------:R-:W-:Y:S06]  /*b770*/  HMMA.16816.F32.BF16 R12, R108.reuse, R124, R12 ;  /* 0x0000007c6c0c723c */ /* 0x040fec000004180c */
[C---:B------:R-:W-:Y:S06]  /*b780*/  HMMA.16816.F32.BF16 R16, R108.reuse, R126, R16 ;  /* 0x0000007e6c10723c */ /* 0x040fec0000041810 */
        /* <DEDUP_REMOVED lines=12> */
[----:B----4-:R-:W-:Y:S01]  /*b850*/  F2FP.BF16.F32.PACK_AB R137, R243, R238 ;  /* 0x000000eef389723e */ /* 0x010fe200000010ff */
        /* <DEDUP_REMOVED lines=13> */
[----:B------:R-:W4:Y:S05]  /*b930*/  LDSM.16.MT88.4 R104, [R198+0xd800] ;  /* 0x00d80000c668783b */ /* 0x000f2a0000004200 */
[C---:B-1----:R-:W-:Y:S06]  /*b940*/  HMMA.16816.F32.BF16 R76, R108.reuse, R112, R76 ;  /* 0x000000706c4c723c */ /* 0x042fec000004184c */
[C---:B------:R-:W-:Y:S06]  /*b950*/  HMMA.16816.F32.BF16 R80, R108.reuse, R114, R80 ;  /* 0x000000726c50723c */ /* 0x040fec0000041850 */
[C---:B---3--:R-:W-:Y:S06]  /*b960*/  HMMA.16816.F32.BF16 R84, R108.reuse, R116, R84 ;  /* 0x000000746c54723c */ /* 0x048fec0000041854 */
[C---:B------:R-:W-:Y:S06]  /*b970*/  HMMA.16816.F32.BF16 R88, R108.reuse, R118, R88 ;  /* 0x000000766c58723c */ /* 0x040fec0000041858 */
[C---:B------:R-:W-:Y:S06]  /*b980*/  HMMA.16816.F32.BF16 R92, R108.reuse, R120, R92 ;  /* 0x000000786c5c723c */ /* 0x040fec000004185c */
[----:B------:R-:W-:Y:S06]  /*b990*/  HMMA.16816.F32.BF16 R96, R108, R122, R96 ;  /* 0x0000007a6c60723c */ /* 0x000fec0000041860 */
[C---:B--2---:R-:W-:Y:S01]  /*b9a0*/  HMMA.16816.F32.BF16 R128, R136.reuse, R100, R4 ;  /* 0x000000648880723c */ /* 0x044fe20000041804 */
[----:B------:R-:W1:Y:S05]  /*b9b0*/  LDSM.16.MT88.4 R4, [R198+0x11800] ;  /* 0x01180000c604783b */ /* 0x000e6a0000004200 */
[C---:B------:R-:W-:Y:S03]  /*b9c0*/  HMMA.16816.F32.BF16 R120, R136.reuse, R102, R8 ;  /* 0x000000668878723c */ /* 0x040fe60000041808 */
[----:B------:R-:W2:Y:S03]  /*b9d0*/  LDSM.16.MT88.4 R8, [R197+0x11800] ;  /* 0x01180000c508783b */ /* 0x000ea60000004200 */
[C---:B----4-:R-:W-:Y:S05]  /*b9e0*/  HMMA.16816.F32.BF16 R124, R136.reuse, R104, R12 ;  /* 0x00000068887c723c */ /* 0x050fea000004180c */
[----:B------:R-:W3:Y:S01]  /*b9f0*/  LDSM.16.MT88.4 R12, [R196+0x11800] ;  /* 0x01180000c40c783b */ /* 0x000ee20000004200 */
[C---:B------:R-:W-:Y:S06]  /*ba00*/  HMMA.16816.F32.BF16 R112, R136.reuse, R106, R16 ;  /* 0x0000006a8870723c */ /* 0x040fec0000041810 */
        /* <DEDUP_REMOVED lines=30> */
[C---:B--2---:R-:W-:Y:S06]  /*bbf0*/  HMMA.16816.F32.BF16 R84, R136.reuse, R8, R84 ;  /* 0x000000088854723c */ /* 0x044fec0000041854 */
[C---:B------:R-:W-:Y:S06]  /*bc00*/  HMMA.16816.F32.BF16 R88, R136.reuse, R10, R88 ;  /* 0x0000000a8858723c */ /* 0x040fec0000041858 */
[C---:B---3--:R-:W-:Y:S06]  /*bc10*/  HMMA.16816.F32.BF16 R92, R136.reuse, R12, R92 ;  /* 0x0000000c885c723c */ /* 0x048fec000004185c */
[----:B------:R-:W-:Y:S01]  /*bc20*/  HMMA.16816.F32.BF16 R96, R136, R14, R96 ;  /* 0x0000000e8860723c */ /* 0x000fe20000041860 */
[----:B------:R-:W-:Y:S11]  /*bc30*/  @!UPT UIADD3 URZ, URZ, URZ, URZ ;  /* 0x0000003f3f3ff290 */ /* 0x000ff6000fffe03f */
[----:B------:R-:W-:Y:S01]  /*bc40*/  @!UPT UIADD3 URZ, URZ, URZ, URZ ;  /* 0x0000003f3f3ff290 */ /* 0x000fe2000fffe03f */
[----:B------:R-:W-:Y:S11]  /*bc50*/  @P0 BRA `(.L_x_3740) ;  /* 0xffffffbc00880947 */ /* 0x000ff6000383ffff */
.L_x_3736:
        /* <DEDUP_REMOVED lines=264> */
.L_x_3741:
[----:B------:R-:W1:Y:S01]  /*cce0*/  S2R R18, SR_CTAID.Y ;  /* 0x0000000000127919 */ /* 0x000e620000002600 */
[----:B------:R-:W1:Y:S08]  /*ccf0*/  S2UR UR6, SR_CTAID.Z ;  /* 0x00000000000679c3 */ /* 0x000e700000002700 */
[----:B------:R-:W1:Y:S08]  /*cd00*/  LDC R3, c[0x0][0x270] ;  /* 0x00009c00ff037b82 */ /* 0x000e700000000800 */
[----:B---3--:R-:W2:Y:S01]  /*cd10*/  LDC R5, c[0x0][0x2c4] ;  /* 0x0000b100ff057b82 */ /* 0x008ea20000000800 */
[----:B-1----:R-:W-:-:S04]  /*cd20*/  IMAD R2, R18, R3, UR6 ;  /* 0x0000000612027e24 */ /* 0x002fc8000f8e0203 */
[----:B--2---:R-:W-:-:S07]  /*cd30*/  IMAD R5, R2, R5, RZ ;  /* 0x0000000502057224 */ /* 0x004fce00078e02ff */
.L_x_3742:
        /* <DEDUP_REMOVED lines=33> */
.L_x_3744:
[----:B------:R-:W-:Y:S05]  /*cf50*/  BSYNC B0 ;  /* 0x0000000000007941 */ /* 0x000fea0003800000 */
.L_x_3743:
        /* <DEDUP_REMOVED lines=60> */
.L_x_3746:
[----:B------:R-:W-:Y:S05]  /*d320*/  BSYNC B0 ;  /* 0x0000000000007941 */ /* 0x000fea0003800000 */
.L_x_3745:
        /* <DEDUP_REMOVED lines=23> */
.L_x_3748:
[----:B------:R-:W-:Y:S05]  /*d4a0*/  BSYNC B0 ;  /* 0x0000000000007941 */ /* 0x000fea0003800000 */
.L_x_3747:
        /* <DEDUP_REMOVED lines=23> */
.L_x_3750:
[----:B------:R-:W-:Y:S05]  /*d620*/  BSYNC B0 ;  /* 0x0000000000007941 */ /* 0x000fea0003800000 */
.L_x_3749:
        /* <DEDUP_REMOVED lines=22> */
.L_x_3751:
        /* <DEDUP_REMOVED lines=15> */
.L_x_7951:


//--------------------- .text._ZN5flash24flash_fwd_splitkv_kernelI23Flash_fwd_kernel_traitsILi192ELi64ELi64ELi4ELb0ELb0EN7cutlass10bfloat16_tE19Flash_kernel_traitsILi192ELi64ELi64ELi4ES3_EELb0ELb0ELb0ELb0ELb1ELb0ELb0ELb1EEEvNS_16Flash_fwd_paramsE --------------------------
	.section	.text._ZN5flash24flash_fwd_splitkv_kernelI23Flash_fwd_kernel_traitsILi192ELi64ELi64ELi4ELb0ELb0EN7cutlass10bfloat16_tE19Flash_kernel_traitsILi192ELi64ELi64ELi4ES3_EELb0ELb0ELb0ELb0ELb1ELb0ELb0ELb1EEEvNS_16Flash_fwd_paramsE,"ax",@progbits
	.align	128
        .global         _ZN5flash24flash_fwd_splitkv_kernelI23Flash_fwd_kernel_traitsILi192ELi64ELi64ELi4ELb0ELb0EN7cutlass10bfloat16_tE19Flash_kernel_traitsILi192ELi64ELi64ELi4ES3_EELb0ELb0ELb0ELb0ELb1ELb0ELb0ELb1EEEvNS_16Flash_fwd_paramsE
        .type           _ZN5flash24flash_fwd_splitkv_kernelI23Flash_fwd_kernel_traitsILi192ELi64ELi64ELi4ELb0ELb0EN7cutlass10bfloat16_tE19Flash_kernel_traitsILi192ELi64ELi64ELi4ES3_EELb0ELb0ELb0ELb0ELb1ELb0ELb0ELb1EEEvNS_16Flash_fwd_paramsE,@function
        .size           _ZN5flash24flash_fwd_splitkv_kernelI23Flash_fwd_kernel_traitsILi192ELi64ELi64ELi4ELb0ELb0EN7cutlass10bfloat16_tE19Flash_kernel_traitsILi192ELi64ELi64ELi4ES3_EELb0ELb0ELb0ELb0ELb1ELb0ELb0ELb1EEEvNS_16Flash_fwd_paramsE,(.L_x_7952 - _ZN5flash24flash_fwd_splitkv_kernelI23Flash_fwd_kernel_traitsILi192ELi64ELi64ELi4ELb0ELb0EN7cutlass10bfloat16_tE19Flash_kernel_traitsILi192ELi64ELi64ELi4ES3_EELb0ELb0ELb0ELb0ELb1ELb0ELb0ELb1EEEvNS_16Flash_fwd_paramsE)
        .other          _ZN5flash24flash_fwd_splitkv_kernelI23Flash_fwd_kernel_traitsILi192ELi64ELi64ELi4ELb0ELb0EN7cutlass10bfloat16_tE19Flash_kernel_traitsILi192ELi64ELi64ELi4ES3_EELb0ELb0ELb0ELb0ELb1ELb0ELb0ELb1EEEvNS_16Flash_fwd_paramsE,@"STO_CUDA_ENTRY STV_DEFAULT"
_ZN5flash24flash_fwd_splitkv_kernelI23Flash_fwd_kernel_traitsILi192ELi64ELi64ELi4ELb0ELb0EN7cutlass10bfloat16_tE19Flash_kernel_traitsILi192ELi64ELi64ELi4ES3_EELb0ELb0ELb0ELb0ELb1ELb0ELb0ELb1EEEvNS_16Flash_fwd_paramsE:
.text._ZN5flash24flash_fwd_splitkv_kernelI23Flash_fwd_kernel_traitsILi192ELi64ELi64ELi4ELb0ELb0EN7cutlass10bfloat16_tE19Flash_kernel_traitsILi192ELi64ELi64ELi4ES3_EELb0ELb0ELb0ELb0ELb1ELb0ELb0ELb1EEEvNS_16Flash_fwd_paramsE:
[----:B------:R-:W-:Y:S01]  /*0000*/  LDC R1, c[0x0][0x28] ;  /* 0x00000a00ff017b82 */ /* 0x000fe20000000800 */
[----:B------:R-:W1:Y:S07]  /*0010*/  S2R R19, SR_CTAID.Y ;  /* 0x0000000000137919 */ /* 0x000e6e0000002600 */
[----:B------:R-:W1:Y:S01]  /*0020*/  LDC.64 R8, c[0x0][0x2f0] ;  /* 0x0000bc00ff087b82 */ /* 0x000e620000000a00 */
[----:B------:R-:W-:Y:S01]  /*0030*/  ULDC.64 UR4, c[0x0][0x2f0] ;  /* 0x0000bc0000047ab9 */ /* 0x000fe20000000a00 */
[----:B------:R-:W-:Y:S01]  /*0040*/  IMAD.MOV.U32 R205, RZ, RZ, -0x1 ;  /* 0xffffffffffcd7424 */ /* 0x000fe200078e00ff */
[----:B------:R-:W-:Y:S01]  /*0050*/  ISETP.NE.U32.AND P0, PT, RZ, UR4, PT ;  /* 0x00000004ff007c0c */ /* 0x000fe2000bf05070 */
[----:B------:R-:W-:Y:S01]  /*0060*/  ULDC.64 UR6, c[0x0][0x208] ;  /* 0x0000820000067ab9 */ /* 0x000fe20000000a00 */
[----:B------:R-:W-:-:S02]  /*0070*/  ULDC.64 UR8, c[0x0][0x300] ;  /* 0x0000c00000087ab9 */ /* 0x000fc40000000a00 */
[----:B------:R-:W-:Y:S01]  /*0080*/  ISETP.NE.AND.EX P0, PT, RZ, UR5, PT, P0 ;  /* 0x00000005ff007c0c */ /* 0x000fe2000bf05300 */
[----:B------:R-:W2:Y:S08]  /*0090*/  LDC.U8 R0, c[0x0][0x3c2] ;  /* 0x0000f080ff007b82 */ /* 0x000eb00000000000 */
[----:B------:R-:W3:Y:S08]  /*00a0*/  LDC.64 R2, c[0x0][0x2f8] ;  /* 0x0000be00ff027b82 */ /* 0x000ef00000000a00 */
[----:B------:R-:W4:Y:S01]  /*00b0*/  LDC.64 R4, c[0x0][0x2f8] ;  /* 0x0000be00ff047b82 */ /* 0x000f220000000a00 */
[----:B-1----:R-:W-:-:S07]  /*00c0*/  IMAD.WIDE R8, R19, 0x4, R8 ;  /* 0x0000000413087825 */ /* 0x002fce00078e0208 */
[----:B------:R-:W1:Y:S01]  /*00d0*/  LDC.64 R144, c[0x0][0x300] ;  /* 0x0000c000ff907b82 */ /* 0x000e620000000a00 */
[----:B------:R-:W4:Y:S04]  /*00e0*/  @P0 LDG.E R205, desc[UR6][R8.64] ;  /* 0x0000000608cd0981 */ /* 0x000f28000c1e1900 */
[----:B------:R1:W4:Y:S01]  /*00f0*/  @P0 LDG.E R204, desc[UR6][R8.64+0x4] ;  /* 0x0000040608cc0981 */ /* 0x000322000c1e1900 */
[----:B--2---:R-:W-:Y:S01]  /*0100*/  ISETP.NE.AND P1, PT, R0, RZ, PT ;  /* 0x000000ff0000720c */ /* 0x004fe20003f25270 */
[----:B------:R-:W-:Y:S01]  /*0110*/  IMAD.MOV.U32 R21, RZ, RZ, -0x1 ;  /* 0xffffffffff157424 */ /* 0x000fe200078e00ff */
[----:B---3--:R-:W-:Y:S01]  /*0120*/  ISETP.EQ.U32.AND P2, PT, R2, RZ, PT ;  /* 0x000000ff0200720c */ /* 0x008fe20003f42070 */
[----:B------:R-:W-:Y:S01]  /*0130*/  IMAD.MOV.U32 R6, RZ, RZ, RZ ;  /* 0x000000ffff067224 */ /* 0x000fe200078e00ff */
[----:B------:R-:W-:-:S02]  /*0140*/  ISETP.NE.U32.AND P5, PT, RZ, UR8, PT ;  /* 0x00000008ff007c0c */ /* 0x000fc4000bfa5070 */
[----:B------:R-:W-:Y:S01]  /*0150*/  ISETP.EQ.OR.EX P2, PT, R3, RZ, !P1, P2 ;  /* 0x000000ff0300720c */ /* 0x000fe20004f42720 */
[----:B----4-:R-:W-:Y:S01]  /*0160*/  IMAD.WIDE R4, R19, 0x4, R4 ;  /* 0x0000000413047825 */ /* 0x010fe200078e0204 */
[----:B------:R-:W-:-:S03]  /*0170*/  ISETP.NE.AND.EX P5, PT, RZ, UR9, PT, P5 ;  /* 0x00000009ff007c0c */ /* 0x000fc6000bfa5350 */
[----:B-1----:R-:W-:-:S08]  /*0180*/  IMAD.WIDE R144, R19, 0x4, R144 ;  /* 0x0000000413907825 */ /* 0x002fd000078e0290 */
[----:B------:R1:W5:Y:S04]  /*0190*/  @!P2 LDG.E R21, desc[UR6][R4.64] ;  /* 0x000000060415a981 */ /* 0x000368000c1e1900 */
[----:B------:R1:W5:Y:S01]  /*01a0*/  @P5 LDG.E R6, desc[UR6][R144.64] ;  /* 0x0000000690065981 */ /* 0x000362000c1e1900 */
[--C-:B------:R-:W-:Y:S01]  /*01b0*/  SHF.R.S32.HI R7, RZ, 0x1f, R19.reuse ;  /* 0x0000001fff077819 */ /* 0x100fe20000011413 */
[----:B------:R-:W-:Y:S01]  /*01c0*/  IMAD.MOV.U32 R9, RZ, RZ, R19 ;  /* 0x000000ffff097224 */ /* 0x000fe200078e0013 */
[----:B------:R-:W2:Y:S01]  /*01d0*/  S2R R17, SR_CTAID.X ;  /* 0x0000000000117919 */ /* 0x000ea20000002500 */
[----:B------:R-:W3:Y:S01]  /*01e0*/  S2R R140, SR_CTAID.Z ;  /* 0x00000000008c7919 */ /* 0x000ee20000002700 */
[----:B------:R-:W4:Y:S01]  /*01f0*/  S2R R60, SR_TID.X ;  /* 0x00000000003c7919 */ /* 0x000f220000002100 */
[----:B------:R-:W-:-:S06]  /*0200*/  @P0 IMAD.IADD R204, R204, 0x1, -R205 ;  /* 0x00000001cccc0824 */ /* 0x000fcc00078e0acd */
[----:B------:R-:W1:Y:S01]  /*0210*/  @!P0 LDC R204, c[0x0][0x2c4] ;  /* 0x0000b100ffcc8b82 */ /* 0x000e620000000800 */
[----:B------:R-:W-:-:S04]  /*0220*/  ISETP.NE.U32.AND P0, PT, R2, RZ, PT ;  /* 0x000000ff0200720c */ /* 0x000fc80003f05070 */
[----:B------:R-:W-:-:S13]  /*0230*/  ISETP.NE.AND.EX P0, PT, R3, RZ, PT, P0 ;  /* 0x000000ff0300720c */ /* 0x000fda0003f05300 */
[----:B--234-:R-:W-:Y:S05]  /*0240*/  @!P0 BRA `(.L_x_3752) ;  /* 0x0000000000108947 */ /* 0x01cfea0003800000 */
[----:B------:R-:W2:Y:S02]  /*0250*/  @P1 LDG.E R0, desc[UR6][R4.64+0x4] ;  /* 0x0000040604001981 */ /* 0x000ea4000c1e1900 */
[----:B--2--5:R-:W-:-:S06]  /*0260*/  @P1 IADD3 R65, R0, -R21, RZ ;  /* 0x8000001500411210 */ /* 0x024fcc0007ffe0ff */
[----:B------:R3:W5:Y:S01]  /*0270*/  @!P1 LDG.E R65, desc[UR6][R4.64] ;  /* 0x0000000604419981 */ /* 0x000762000c1e1900 */
[----:B------:R-:W-:Y:S05]  /*0280*/  BRA `(.L_x_3753) ;  /* 0x0000000000047947 */ /* 0x000fea0003800000 */
.L_x_3752:
[----:B------:R-:W2:Y:S02]  /*0290*/  LDC R65, c[0x0][0x2c8] ;  /* 0x0000b200ff417b82 */ /* 0x000ea40000000800 */
.L_x_3753:
[----:B------:R-:W4:Y:S02]  /*02a0*/  LDC.64 R2, c[0x0][0x308] ;  /* 0x0000c200ff027b82 */ /* 0x000f240000000a00 */
[----:B----4-:R-:W-:-:S04]  /*02b0*/  ISETP.NE.U32.AND P2, PT, R2, RZ, PT ;  /* 0x000000ff0200720c */ /* 0x010fc80003f45070 */
[----:B------:R-:W-:-:S13]  /*02c0*/  ISETP.NE.AND.EX P2, PT, R3, RZ, PT, P2 ;  /* 0x000000ff0300720c */ /* 0x000fda0003f45320 */
[----:B------:R-:W1:Y:S01]  /*02d0*/  @P2 LDC.64 R2, c[0x0][0x308] ;  /* 0x0000c200ff022b82 */ /* 0x000e620000000a00 */
[----:B------:R-:W-:-:S07]  /*02e0*/  IMAD.SHL.U32 R73, R17, 0x40, RZ ;  /* 0x0000004011497824 */ /* 0x000fce00078e00ff */
[----:B------:R-:W4:Y:S01]  /*02f0*/  @!P2 LDC R0, c[0x0][0x2cc] ;  /* 0x0000b300ff00ab82 */ /* 0x000f220000000800 */
[----:B-1-3--:R-:W-:-:S07]  /*0300*/  @P2 IMAD.WIDE R4, R19, 0x4, R2 ;  /* 0x0000000413042825 */ /* 0x00afce00078e0202 */
[----:B------:R-:W1:Y:S01]  /*0310*/  @!P2 LDC.64 R2, c[0x0][0x318] ;  /* 0x0000c600ff02ab82 */ /* 0x000e620000000a00 */
[----:B------:R-:W3:Y:S01]  /*0320*/  @P2 LDG.E R61, desc[UR6][R4.64] ;  /* 0x00000006043d2981 */ /* 0x000ee2000c1e1900 */
[----:B------:R-:W-:Y:S01]  /*0330*/  ISETP.GT.AND P1, PT, R204, R73, PT ;  /* 0x00000049cc00720c */ /* 0x000fe20003f24270 */
[----:B--2--5:R-:W-:Y:S01]  /*0340*/  IMAD.IADD R65, R65, 0x1, -R6 ;  /* 0x0000000141417824 */ /* 0x024fe200078e0a06 */
[----:B-1----:R-:W-:-:S04]  /*0350*/  @!P2 ISETP.NE.U32.AND P0, PT, R2, RZ, PT ;  /* 0x000000ff0200a20c */ /* 0x002fc80003f05070 */
[----:B------:R-:W-:-:S04]  /*0360*/  @!P2 ISETP.NE.AND.EX P0, PT, R3, RZ, PT, P0 ;  /* 0x000000ff0300a20c */ /* 0x000fc80003f05300 */
[----:B----4-:R-:W-:Y:S01]  /*0370*/  @!P2 SEL R0, R0, RZ, P0 ;  /* 0x000000ff0000a207 */ /* 0x010fe20000000000 */
[----:B---3--:R-:W-:Y:S02]  /*0380*/  @P2 IMAD.IADD R61, R61, 0x1, -R6 ;  /* 0x000000013d3d2824 */ /* 0x008fe400078e0a06 */
[----:B------:R-:W-:Y:S06]  /*0390*/  @!P1 EXIT ;  /* 0x000000000000994d */ /* 0x000fec0003800000 */
[----:B------:R-:W-:Y:S01]  /*03a0*/  @!P2 IMAD.IADD R61, R65, 0x1, R0 ;  /* 0x00000001413da824 */ /* 0x000fe200078e0200 */
[----:B------:R-:W-:Y:S02]  /*03b0*/  ULDC UR5, c[0x0][0x2c8] ;  /* 0x0000b20000057ab9 */ /* 0x000fe40000000800 */
[----:B------:R-:W-:Y:S01]  /*03c0*/  UIADD3 UR5, UR5, 0x3f, URZ ;  /* 0x0000003f05057890 */ /* 0x000fe2000fffe03f */
[----:B------:R-:W-:-:S03]  /*03d0*/  VIADD R3, R61, 0x3f ;  /* 0x0000003f3d037836 */ /* 0x000fc60000000000 */
[----:B------:R-:W-:Y:S02]  /*03e0*/  USHF.R.S32.HI UR4, URZ, 0x1f, UR5 ;  /* 0x0000001f3f047899 */ /* 0x000fe40008011405 */
[----:B------:R-:W-:Y:S02]  /*03f0*/  SHF.R.S32.HI R0, RZ, 0x1f, R3 ;  /* 0x0000001fff007819 */ /* 0x000fe40000011403 */
[----:B------:R-:W-:Y:S02]  /*0400*/  ULEA.HI UR4, UR4, UR5, URZ, 0x6 ;  /* 0x0000000504047291 */ /* 0x000fe4000f8f303f */
[----:B------:R-:W-:Y:S02]  /*0410*/  LEA.HI R0, R0, R3, RZ, 0x6 ;  /* 0x0000000300007211 */ /* 0x000fe400078f30ff */
[----:B------:R-:W-:Y:S02]  /*0420*/  USHF.R.S32.HI UR4, URZ, 0x6, UR4 ;  /* 0x000000063f047899 */ /* 0x000fe40008011404 */
[----:B------:R-:W-:-:S04]  /*0430*/  SHF.R.S32.HI R133, RZ, 0x6, R0 ;  /* 0x00000006ff857819 */ /* 0x000fc80000011400 */
[----:B------:R-:W-:-:S04]  /*0440*/  VIMNMX R133, R133, UR4, PT ;  /* 0x0000000485857c48 */ /* 0x000fc8000bfe0100 */
[----:B------:R-:W-:-:S13]  /*0450*/  ISETP.GT.AND P0, PT, R133, RZ, PT ;  /* 0x000000ff8500720c */ /* 0x000fda0003f04270 */
[----:B------:R-:W-:Y:S05]  /*0460*/  @P0 BRA `(.L_x_3754) ;  /* 0x0000000400f80947 */ /* 0x000fea0003800000 */
[----:B------:R-:W-:Y:S01]  /*0470*/  ISETP.NE.AND P0, PT, R205, -0x1, PT ;  /* 0xffffffffcd00780c */ /* 0x000fe20003f05270 */
[----:B------:R-:W1:Y:S01]  /*0480*/  LDC.64 R4, c[0x0][0x298] ;  /* 0x0000a600ff047b82 */ /* 0x000e620000000a00 */
[----:B------:R-:W-:Y:S01]  /*0490*/  SHF.R.S32.HI R9, RZ, 0x1f, R60 ;  /* 0x0000001fff097819 */ /* 0x000fe2000001143c */
[----:B------:R-:W-:Y:S01]  /*04a0*/  ULDC.64 UR4, c[0x0][0x2a0] ;  /* 0x0000a80000047ab9 */ /* 0x000fe20000000a00 */
[----:B------:R-:W-:Y:S01]  /*04b0*/  LOP3.LUT P6, RZ, R60, 0x7, RZ, 0xc0, !PT ;  /* 0x000000073cff7812 */ /* 0x000fe200078cc0ff */
[----:B------:R-:W-:Y:S01]  /*04c0*/  ULDC UR8, c[0x0][0x270] ;  /* 0x00009c0000087ab9 */ /* 0x000fe20000000800 */
[----:B------:R-:W-:Y:S01]  /*04d0*/  LEA.HI R0, R9, R60, RZ, 0x3 ;  /* 0x0000003c09007211 */ /* 0x000fe200078f18ff */
[----:B------:R-:W-:Y:S03]  /*04e0*/  BSSY B0, `(.L_x_3755) ;  /* 0x0000032000007945 */ /* 0x000fe60003800000 */
[----:B------:R-:W-:-:S02]  /*04f0*/  LOP3.LUT R9, R0, 0x1ffffff8, RZ, 0xc0, !PT ;  /* 0x1ffffff800097812 */ /* 0x000fc400078ec0ff */
[----:B------:R-:W-:Y:S01]  /*0500*/  SHF.R.S32.HI R0, RZ, 0x3, R0 ;  /* 0x00000003ff007819 */ /* 0x000fe20000011400 */
[----:B------:R-:W2:Y:S02]  /*0510*/  @!P0 LDC.64 R2, c[0x0][0x290] ;  /* 0x0000a400ff028b82 */ /* 0x000ea40000000a00 */
[----:B------:R-:W-:Y:S01]  /*0520*/  IMAD.IADD R9, R60, 0x1, -R9 ;  /* 0x000000013c097824 */ /* 0x000fe200078e0a09 */
[----:B------:R-:W-:-:S03]  /*0530*/  SHF.R.S32.HI R8, RZ, 0x1f, R0 ;  /* 0x0000001fff087819 */ /* 0x000fc60000011400 */
[----:B------:R-:W-:Y:S01]  /*0540*/  IMAD.SHL.U32 R14, R9, 0x8, RZ ;  /* 0x00000008090e7824 */ /* 0x000fe200078e00ff */
[----:B------:R-:W-:-:S04]  /*0550*/  SHF.R.S32.HI R9, RZ, 0x1f, R73 ;  /* 0x0000001fff097819 */ /* 0x000fc80000011449 */
[----:B------:R-:W-:Y:S01]  /*0560*/  SHF.R.S32.HI R15, RZ, 0x1f, R14 ;  /* 0x0000001fff0f7819 */ /* 0x000fe2000001140e */
[----:B-1----:R-:W-:-:S04]  /*0570*/  @P0 IMAD.WIDE.U32 R10, R205, R4, RZ ;  /* 0x00000004cd0a0225 */ /* 0x002fc800078e00ff */
[----:B------:R-:W-:-:S04]  /*0580*/  IMAD.WIDE.U32 R14, R73, R4, R14 ;  /* 0x00000004490e7225 */ /* 0x000fc800078e000e */
[----:B------:R-:W-:Y:S02]  /*0590*/  @P0 IMAD R205, R205, R5, R11 ;  /* 0x00000005cdcd0224 */ /* 0x000fe400078e020b */
[-C--:B--2---:R-:W-:Y:S02]  /*05a0*/  @!P0 IMAD R6, R7, R2.reuse, RZ ;  /* 0x0000000207068224 */ /* 0x084fe400078e02ff */
[----:B------:R-:W-:-:S04]  /*05b0*/  @!P0 IMAD.WIDE.U32 R12, R19, R2, RZ ;  /* 0x00000002130c8225 */ /* 0x000fc800078e00ff */
[----:B------:R-:W-:Y:S01]  /*05c0*/  @!P0 IMAD R3, R19, R3, R6 ;  /* 0x0000000313038224 */ /* 0x000fe200078e0206 */
[----:B------:R-:W-:Y:S01]  /*05d0*/  IADD3 R6, R0, 0x10, RZ ;  /* 0x0000001000067810 */ /* 0x000fe20007ffe0ff */
[----:B------:R-:W-:Y:S02]  /*05e0*/  @!P0 IMAD.MOV.U32 R10, RZ, RZ, R12 ;  /* 0x000000ffff0a8224 */ /* 0x000fe400078e000c */
[----:B------:R-:W-:Y:S01]  /*05f0*/  IMAD R2, R9, R4, RZ ;  /* 0x0000000409027224 */ /* 0x000fe200078e02ff */
[----:B------:R-:W-:Y:S01]  /*0600*/  @!P0 IADD3 R205, R13, R3, RZ ;  /* 0x000000030dcd8210 */ /* 0x000fe20007ffe0ff */
[----:B------:R-:W-:Y:S01]  /*0610*/  IMAD.IADD R7, R204, 0x1, -R73 ;  /* 0x00000001cc077824 */ /* 0x000fe200078e0a49 */
[----:B------:R-:W-:Y:S01]  /*0620*/  IADD3 R10, P0, R10, R14, RZ ;  /* 0x0000000e0a0a7210 */ /* 0x000fe20007f1e0ff */
[----:B------:R-:W-:Y:S01]  /*0630*/  IMAD R2, R73, R5, R2 ;  /* 0x0000000549027224 */ /* 0x000fe200078e0202 */
[----:B------:R-:W-:Y:S02]  /*0640*/  SHF.R.S32.HI R3, RZ, 0x1f, R140 ;  /* 0x0000001fff037819 */ /* 0x000fe4000001148c */
[----:B------:R-:W-:-:S02]  /*0650*/  ISETP.GE.AND P2, PT, R6, R7, PT ;  /* 0x000000070600720c */ /* 0x000fc40003f46270 */
[----:B------:R-:W-:Y:S01]  /*0660*/  IADD3.X R11, R205, R15, R2, P0, !PT ;  /* 0x0000000fcd0b7210 */ /* 0x000fe200007fe402 */
[----:B------:R-:W-:Y:S01]  /*0670*/  IMAD R3, R3, UR4, RZ ;  /* 0x0000000403037c24 */ /* 0x000fe2000f8e02ff */
[-C--:B------:R-:W-:Y:S01]  /*0680*/  ISETP.GE.AND P0, PT, R0, R7.reuse, PT ;  /* 0x000000070000720c */ /* 0x080fe20003f06270 */
[----:B------:R-:W-:Y:S01]  /*0690*/  IMAD R2, R19, UR8, R140 ;  /* 0x0000000813027c24 */ /* 0x000fe2000f8e028c */
[-C--:B------:R-:W-:Y:S01]  /*06a0*/  ISETP.GE.OR P4, PT, R6, R7.reuse, P6 ;  /* 0x000000070600720c */ /* 0x080fe20003786670 */
[----:B------:R-:W-:Y:S01]  /*06b0*/  IMAD R3, R140, UR5, R3 ;  /* 0x000000058c037c24 */ /* 0x000fe2000f8e0203 */
[----:B------:R-:W-:Y:S01]  /*06c0*/  ISETP.GE.OR P5, PT, R0, R7, P6 ;  /* 0x000000070000720c */ /* 0x000fe200037a6670 */
[----:B------:R-:W-:Y:S01]  /*06d0*/  IMAD.WIDE.U32 R140, R140, UR4, R10 ;  /* 0x000000048c8c7c25 */ /* 0x000fe2000f8e000a */
[----:B------:R-:W-:-:S03]  /*06e0*/  ULDC UR4, c[0x0][0x2c4] ;  /* 0x0000b10000047ab9 */ /* 0x000fc60000000800 */
[----:B------:R-:W-:Y:S01]  /*06f0*/  VIADD R6, R0, 0x20 ;  /* 0x0000002000067836 */ /* 0x000fe20000000000 */
[----:B------:R-:W-:Y:S01]  /*0700*/  IADD3 R15, R141, R3, RZ ;  /* 0x000000038d0f7210 */ /* 0x000fe20007ffe0ff */
[----:B------:R-:W-:-:S03]  /*0710*/  IMAD R73, R2, UR4, R73 ;  /* 0x0000000402497c24 */ /* 0x000fc6000f8e0249 */
[CC--:B------:R-:W-:Y:S02]  /*0720*/  ISETP.GE.AND P1, PT, R6.reuse, R7.reuse, PT ;  /* 0x000000070600720c */ /* 0x0c0fe40003f26270 */
[----:B------:R-:W-:Y:S01]  /*0730*/  ISETP.GE.OR P3, PT, R6, R7, P6 ;  /* 0x000000070600720c */ /* 0x000fe20003766670 */
[----:B------:R-:W-:-:S12]  /*0740*/  @P0 BRA `(.L_x_3756) ;  /* 0x00000000002c0947 */ /* 0x000fd80003800000 */
        /* <DEDUP_REMOVED lines=11> */
.L_x_3756:
[----:B------:R-:W-:Y:S05]  /*0800*/  BSYNC B0 ;  /* 0x0000000000007941 */ /* 0x000fea0003800000 */
.L_x_3755:
[----:B------:R-:W-:Y:S01]  /*0810*/  BSSY B0, `(.L_x_3757) ;  /* 0x0000012000007945 */ /* 0x000fe20003800000 */
[----:B------:R-:W-:Y:S02]  /*0820*/  IADD3 R6, P0, R73, R0, RZ ;  /* 0x0000000049067210 */ /* 0x000fe40007f1e0ff */
[----:B------:R-:W-:Y:S01]  /*0830*/  IADD3 R10, R0, 0x30, RZ ;  /* 0x00000030000a7810 */ /* 0x000fe20007ffe0ff */
[----:B------:R-:W-:Y:S05]  /*0840*/  @P2 BRA `(.L_x_3758) ;  /* 0x0000000000382947 */ /* 0x000fea0003800000 */
[----:B------:R-:W-:Y:S01]  /*0850*/  IADD3 R3, P2, R0, 0x10, RZ ;  /* 0x0000001000037810 */ /* 0x000fe20007f5e0ff */
[----:B-1----:R-:W-:Y:S01]  /*0860*/  IMAD.MOV.U32 R12, RZ, RZ, R140 ;  /* 0x000000ffff0c7224 */ /* 0x002fe200078e008c */
        /* <DEDUP_REMOVED lines=9> */
[----:B------:R2:W-:Y:S04]  /*0900*/  STG.E.128 desc[UR6][R16.64], RZ ;  /* 0x000000ff10007986 */ /* 0x0005e8000c101d06 */
[----:B------:R2:W-:Y:S04]  /*0910*/  STG.E.128 desc[UR6][R16.64+0x80], RZ ;  /* 0x000080ff10007986 */ /* 0x0005e8000c101d06 */
[----:B------:R2:W-:Y:S02]  /*0920*/  STG.E.128 desc[UR6][R16.64+0x100], RZ ;  /* 0x000100ff10007986 */ /* 0x0005e4000c101d06 */
.L_x_3758:
[----:B------:R-:W-:Y:S05]  /*0930*/  BSYNC B0 ;  /* 0x0000000000007941 */ /* 0x000fea0003800000 */
.L_x_3757:
[----:B------:R-:W-:Y:S01]  /*0940*/  BSSY B0, `(.L_x_3759) ;  /* 0x0000011000007945 */ /* 0x000fe20003800000 */
[----:B------:R-:W-:-:S03]  /*0950*/  ISETP.GE.AND P2, PT, R10, R7, PT ;  /* 0x000000070a00720c */ /* 0x000fc60003f46270 */
[----:B------:R-:W-:Y:S10]  /*0960*/  @P1 BRA `(.L_x_3760) ;  /* 0x0000000000381947 */ /* 0x000ff40003800000 */
[----:B------:R-:W-:Y:S01]  /*0970*/  IADD3 R3, P1, R0, 0x20, RZ ;  /* 0x0000002000037810 */ /* 0x000fe20007f3e0ff */
[----:B-1----:R-:W-:Y:S01]  /*0980*/  IMAD.MOV.U32 R12, RZ, RZ, R140 ;  /* 0x000000ffff0c7224 */ /* 0x002fe200078e008c */
[----:B------:R-:W-:Y:S01]  /*0990*/  MOV R13, R15 ;  /* 0x0000000f000d7202 */ /* 0x000fe20000000f00 */
[----:B------:R-:W-:Y:S02]  /*09a0*/  ULDC.64 UR4, c[0x0][0x280] ;  /* 0x0000a00000047ab9 */ /* 0x000fe40000000a00 */
[----:B------:R-:W-:Y:S02]  /*09b0*/  IMAD.X R9, RZ, RZ, R8, P1 ;  /* 0x000000ffff097224 */ /* 0x000fe400008e0608 */
[----:B------:R-:W-:-:S04]  /*09c0*/  IMAD.WIDE.U32 R12, R3, R4, R12 ;  /* 0x00000004030c7225 */ /* 0x000fc800078e000c */
[----:B------:R-:W-:Y:S01]  /*09d0*/  IMAD R2, R9, R4, RZ ;  /* 0x0000000409027224 */ /* 0x000fe200078e02ff */
[----:B--2---:R-:W-:-:S03]  /*09e0*/  LEA R16, P1, R12, UR4, 0x1 ;  /* 0x000000040c107c11 */ /* 0x004fc6000f8208ff */
[----:B------:R-:W-:-:S05]  /*09f0*/  IMAD R2, R3, R5, R2 ;  /* 0x0000000503027224 */ /* 0x000fca00078e0202 */
[----:B------:R-:W-:-:S04]  /*0a00*/  IADD3 R3, R13, R2, RZ ;  /* 0x000000020d037210 */ /* 0x000fc80007ffe0ff */
[----:B------:R-:W-:-:S05]  /*0a10*/  LEA.HI.X R17, R12, UR5, R3, 0x1, P1 ;  /* 0x000000050c117c11 */ /* 0x000fca00088f0c03 */
[----:B------:R3:W-:Y:S04]  /*0a20*/  STG.E.128 desc[UR6][R16.64], RZ ;  /* 0x000000ff10007986 */ /* 0x0007e8000c101d06 */
[----:B------:R3:W-:Y:S04]  /*0a30*/  STG.E.128 desc[UR6][R16.64+0x80], RZ ;  /* 0x000080ff10007986 */ /* 0x0007e8000c101d06 */
[----:B------:R3:W-:Y:S02]  /*0a40*/  STG.E.128 desc[UR6][R16.64+0x100], RZ ;  /* 0x000100ff10007986 */ /* 0x0007e4000c101d06 */
.L_x_3760:
[----:B------:R-:W-:Y:S05]  /*0a50*/  BSYNC B0 ;  /* 0x0000000000007941 */ /* 0x000fea0003800000 */
.L_x_3759:
[----:B------:R-:W-:Y:S04]  /*0a60*/  BSSY B0, `(.L_x_3761) ;  /* 0x000000f000007945 */ /* 0x000fe80003800000 */
[----:B------:R-:W-:Y:S05]  /*0a70*/  @P2 BRA `(.L_x_3762) ;  /* 0x0000000000342947 */ /* 0x000fea0003800000 */
[----:B------:R-:W-:Y:S01]  /*0a80*/  IADD3 R3, P1, R0, 0x30, RZ ;  /* 0x0000003000037810 */ /* 0x000fe20007f3e0ff */
[----:B------:R-:W-:Y:S01]  /*0a90*/  ULDC.64 UR4, c[0x0][0x280] ;  /* 0x0000a00000047ab9 */ /* 0x000fe20000000a00 */
[----:B------:R-:W-:Y:S02]  /*0aa0*/  MOV R14, R140 ;  /* 0x0000008c000e7202 */ /* 0x000fe40000000f00 */
[----:B------:R-:W-:-:S03]  /*0ab0*/  IADD3.X R9, RZ, R8, RZ, P1, !PT ;  /* 0x00000008ff097210 */ /* 0x000fc60000ffe4ff */
        /* <DEDUP_REMOVED lines=9> */
.L_x_3762:
[----:B------:R-:W-:Y:S05]  /*0b50*/  BSYNC B0 ;  /* 0x0000000000007941 */ /* 0x000fea0003800000 */
.L_x_3761:
        /* <DEDUP_REMOVED lines=15> */
.L_x_3754:
[----:B------:R-:W1:Y:S01]  /*0c50*/  LDC.64 R2, c[0x0][0x368] ;  /* 0x0000da00ff027b82 */ /* 0x000e620000000a00 */
        /* <DEDUP_REMOVED lines=11> */
[----:B-1----:R-:W1:Y:S02]  /*0d10*/  LDC.64 R2, c[0x0][0x378] ;  /* 0x0000de00ff027b82 */ /* 0x002e640000000a00 */
        /* <DEDUP_REMOVED lines=9> */
.L_x_3763:
[----:B------:R-:W-:Y:S05]  /*0db0*/  @!P3 BRA `(.L_x_3764) ;  /* 0x000000040040b947 */ /* 0x000fea0003800000 */
[----:B------:R-:W1:Y:S01]  /*0dc0*/  LDC R6, c[0x0][0x380] ;  /* 0x0000e000ff067b82 */ /* 0x000e620000000800 */
[----:B------:R-:W-:Y:S01]  /*0dd0*/  LEA R15, R133, 0xffffffc0, 0x6 ;  /* 0xffffffc0850f7811 */ /* 0x000fe200078e30ff */
[----:B------:R-:W-:-:S06]  /*0de0*/  ULDC.64 UR4, c[0x0][0x230] ;  /* 0x00008c0000047ab9 */ /* 0x000fcc0000000a00 */
[----:B------:R-:W2:Y:S08]  /*0df0*/  LDC R11, c[0x0][0x278] ;  /* 0x00009e00ff0b7b82 */ /* 0x000eb00000000800 */
[----:B------:R-:W3:Y:S01]  /*0e00*/  LDC.64 R148, c[0x0][0x248] ;  /* 0x00009200ff947b82 */ /* 0x000ee20000000a00 */
        /* <DEDUP_REMOVED lines=24> */
[----:B------:R-:W4:Y:S01]  /*0f90*/  LDG.E R0, desc[UR6][R20.64] ;  /* 0x0000000614007981 */ /* 0x000f22000c1e1900 */
[----:B--2---:R-:W-:-:S04]  /*0fa0*/  IABS R2, R11 ;  /* 0x0000000b00027213 */ /* 0x004fc80000000000 */
[----:B------:R-:W1:Y:S08]  /*0fb0*/  I2F.RP R5, R2 ;  /* 0x0000000200057306 */ /* 0x000e700000209400 */
[----:B-1----:R-:W1:Y:S02]  /*0fc0*/  MUFU.RCP R18, R5 ;  /* 0x0000000500127308 */ /* 0x002e640000001000 */
[----:B-1----:R-:W-:-:S06]  /*0fd0*/  IADD3 R18, R18, 0xffffffe, RZ ;  /* 0x0ffffffe12127810 */ /* 0x002fcc0007ffe0ff */
[----:B-----5:R-:W1:Y:S02]  /*0fe0*/  F2I.FTZ.U32.TRUNC.NTZ R19, R18 ;  /* 0x0000001200137305 */ /* 0x020e64000021f000 */
        /* <DEDUP_REMOVED lines=23> */
[----:B----4-:R-:W-:Y:S01]  /*1160*/  SHF.R.S32.HI R5, RZ, 0x1f, R0 ;  /* 0x0000001fff057819 */ /* 0x010fe20000011400 */
[----:B------:R-:W-:-:S04]  /*1170*/  IMAD.WIDE.U32 R18, R0, UR4, RZ ;  /* 0x0000000400127c25 */ /* 0x000fc8000f8e00ff */
[C---:B------:R-:W-:Y:S02]  /*1180*/  IMAD R13, R5.reuse, UR4, RZ ;  /* 0x00000004050d7c24 */ /* 0x040fe4000f8e02ff */
[----:B-1----:R-:W-:Y:S02]  /*1190*/  IMAD R5, R5, R2, RZ ;  /* 0x0000000205057224 */ /* 0x002fe400078e02ff */
[C---:B------:R-:W-:Y:S01]  /*11a0*/  IMAD R4, R0.reuse, UR5, R13 ;  /* 0x0000000500047c24 */ /* 0x040fe2000f8e020d */
[----:B------:R-:W-:Y:S01]  /*11b0*/  SHF.R.S32.HI R13, RZ, 0x1f, R15 ;  /* 0x0000001fff0d7819 */ /* 0x000fe2000001140f */
[----:B------:R-:W-:Y:S01]  /*11c0*/  ULDC.64 UR4, c[0x0][0x260] ;  /* 0x0000980000047ab9 */ /* 0x000fe20000000a00 */
[----:B------:R-:W-:Y:S02]  /*11d0*/  IMAD R3, R0, R3, R5 ;  /* 0x0000000300037224 */ /* 0x000fe400078e0205 */
[----:B------:R-:W-:Y:S01]  /*11e0*/  IADD3 R19, R19, R4, RZ ;  /* 0x0000000413137210 */ /* 0x000fe20007ffe0ff */
[----:B---3--:R-:W-:-:S02]  /*11f0*/  IMAD R4, R13, R148, RZ ;  /* 0x000000940d047224 */ /* 0x008fc400078e02ff */
[----:B------:R-:W-:-:S04]  /*1200*/  IMAD.WIDE.U32 R10, R15, R148, R18 ;  /* 0x000000940f0a7225 */ /* 0x000fc800078e0012 */
[----:B------:R-:W-:Y:S01]  /*1210*/  IMAD R4, R15, R149, R4 ;  /* 0x000000950f047224 */ /* 0x000fe200078e0204 */
[----:B------:R-:W-:-:S03]  /*1220*/  MOV R18, R10 ;  /* 0x0000000a00127202 */ /* 0x000fc60000000f00 */
[----:B------:R-:W-:Y:S02]  /*1230*/  IMAD.IADD R19, R11, 0x1, R4 ;  /* 0x000000010b137824 */ /* 0x000fe400078e0204 */
[----:B------:R-:W-:Y:S02]  /*1240*/  IMAD R11, R127, UR4, RZ ;  /* 0x000000047f0b7c24 */ /* 0x000fe4000f8e02ff */
[----:B------:R-:W-:-:S04]  /*1250*/  IMAD.WIDE.U32 R18, R8, UR4, R18 ;  /* 0x0000000408127c25 */ /* 0x000fc8000f8e0012 */
[----:B------:R-:W-:Y:S02]  /*1260*/  IMAD R11, R8, UR5, R11 ;  /* 0x00000005080b7c24 */ /* 0x000fe4000f8e020b */
[----:B------:R-:W-:Y:S01]  /*1270*/  IMAD.WIDE.U32 R4, R0, R2, RZ ;  /* 0x0000000200047225 */ /* 0x000fe200078e00ff */
[----:B------:R-:W-:Y:S02]  /*1280*/  MOV R0, R18 ;  /* 0x0000001200007202 */ /* 0x000fe40000000f00 */
[----:B------:R-:W-:Y:S01]  /*1290*/  IADD3 R21, R19, R11, RZ ;  /* 0x0000000b13157210 */ /* 0x000fe20007ffe0ff */
[----:B------:R-:W-:Y:S01]  /*12a0*/  IMAD.IADD R25, R5, 0x1, R3 ;  /* 0x0000000105197824 */ /* 0x000fe200078e0203 */
[----:B------:R-:W-:Y:S06]  /*12b0*/  BRA `(.L_x_3765) ;  /* 0x0000000400307947 */ /* 0x000fec0003800000 */
.L_x_3764:
[----:B------:R-:W1:Y:S01]  /*12c0*/  LDC R23, c[0x0][0x278] ;  /* 0x00009e00ff177b82 */ /* 0x000e620000000800 */
[----:B------:R-:W-:Y:S02]  /*12d0*/  ISETP.NE.AND P4, PT, R21, -0x1, PT ;  /* 0xffffffff1500780c */ /* 0x000fe40003f85270 */
[----:B------:R-:W-:-:S04]  /*12e0*/  LEA R15, R133, 0xffffffc0, 0x6 ;  /* 0xffffffc0850f7811 */ /* 0x000fc800078e30ff */
[----:B------:R-:W-:-:S07]  /*12f0*/  SHF.R.S32.HI R13, RZ, 0x1f, R15 ;  /* 0x0000001fff0d7819 */ /* 0x000fce000001140f */
[----:B------:R-:W2:Y:S01]  /*1300*/  @P4 LDC.64 R148, c[0x0][0x248] ;  /* 0x00009200ff944b82 */ /* 0x000ea20000000a00 */
[----:B------:R-:W-:Y:S01]  /*1310*/  @P4 IMAD.IADD R24, R6, 0x1, R21 ;  /* 0x0000000106184824 */ /* 0x000fe200078e0215 */
[----:B-1----:R-:W-:-:S04]  /*1320*/  IABS R3, R23 ;  /* 0x0000001700037213 */ /* 0x002fc80000000000 */
[----:B------:R-:W1:Y:S01]  /*1330*/  I2F.RP R10, R3 ;  /* 0x00000003000a7306 */ /* 0x000e620000209400 */
[C---:B--2---:R-:W-:Y:S02]  /*1340*/  @P4 IMAD R11, R24.reuse, R149, RZ ;  /* 0x00000095180b4224 */ /* 0x044fe400078e02ff */
[----:B------:R-:W-:-:S05]  /*1350*/  @P4 IMAD.WIDE.U32 R24, R24, R148, RZ ;  /* 0x0000009418184225 */ /* 0x000fca00078e00ff */
[----:B-1----:R-:W1:Y:S01]  /*1360*/  MUFU.RCP R4, R10 ;  /* 0x0000000a00047308 */ /* 0x002e620000001000 */
[----:B------:R-:W-:Y:S01]  /*1370*/  @P4 IADD3 R11, R25, R11, RZ ;  /* 0x0000000b190b4210 */ /* 0x000fe20007ffe0ff */
[----:B-1----:R-:W-:Y:S01]  /*1380*/  VIADD R4, R4, 0xffffffe ;  /* 0x0ffffffe04047836 */ /* 0x002fe20000000000 */
[----:B------:R-:W-:-:S05]  /*1390*/  @P4 MOV R10, R24 ;  /* 0x00000018000a4202 */ /* 0x000fca0000000f00 */
[----:B------:R-:W1:Y:S02]  /*13a0*/  F2I.FTZ.U32.TRUNC.NTZ R5, R4 ;  /* 0x0000000400057305 */ /* 0x000e64000021f000 */
[----:B-1----:R-:W-:Y:S01]  /*13b0*/  IMAD.MOV R0, RZ, RZ, -R5 ;  /* 0x000000ffff007224 */ /* 0x002fe200078e0a05 */
[----:B------:R-:W-:-:S03]  /*13c0*/  MOV R4, RZ ;  /* 0x000000ff00047202 */ /* 0x000fc60000000f00 */
[----:B------:R-:W-:Y:S01]  /*13d0*/  IMAD R2, R0, R3, RZ ;  /* 0x0000000300027224 */ /* 0x000fe200078e02ff */
[----:B------:R-:W-:-:S03]  /*13e0*/  IABS R0, R140 ;  /* 0x0000008c00007213 */ /* 0x000fc60000000000 */
[----:B------:R-:W-:-:S04]  /*13f0*/  IMAD.HI.U32 R5, R5, R2, R4 ;  /* 0x0000000205057227 */ /* 0x000fc800078e0004 */
[----:B------:R-:W-:-:S04]  /*1400*/  IMAD.MOV.U32 R2, RZ, RZ, R0 ;  /* 0x000000ffff027224 */ /* 0x000fc800078e0000 */
[----:B------:R-:W-:Y:S02]  /*1410*/  IMAD.HI.U32 R8, R5, R2, RZ ;  /* 0x0000000205087227 */ /* 0x000fe400078e00ff */
[----:B------:R-:W1:Y:S02]  /*1420*/  @P4 LDC.64 R4, c[0x0][0x250] ;  /* 0x00009400ff044b82 */ /* 0x000e640000000a00 */
[----:B------:R-:W-:-:S04]  /*1430*/  IMAD.MOV R0, RZ, RZ, -R8 ;  /* 0x000000ffff007224 */ /* 0x000fc800078e0a08 */
[----:B------:R-:W-:-:S05]  /*1440*/  IMAD R0, R3, R0, R2 ;  /* 0x0000000003007224 */ /* 0x000fca00078e0202 */
[----:B------:R-:W-:-:S13]  /*1450*/  ISETP.GT.U32.AND P0, PT, R3, R0, PT ;  /* 0x000000000300720c */ /* 0x000fda0003f04070 */
[-C--:B------:R-:W-:Y:S02]  /*1460*/  @!P0 IADD3 R0, R0, -R3.reuse, RZ ;  /* 0x8000000300008210 */ /* 0x080fe40007ffe0ff */
[----:B------:R-:W-:Y:S02]  /*1470*/  @!P0 IADD3 R8, R8, 0x1, RZ ;  /* 0x0000000108088810 */ /* 0x000fe40007ffe0ff */
[----:B------:R-:W-:Y:S02]  /*1480*/  ISETP.GE.U32.AND P2, PT, R0, R3, PT ;  /* 0x000000030000720c */ /* 0x000fe40003f46070 */
[----:B------:R-:W2:Y:S01]  /*1490*/  LDC.64 R2, c[0x0][0x260] ;  /* 0x00009800ff027b82 */ /* 0x000ea20000000a00 */
[----:B------:R-:W-:Y:S02]  /*14a0*/  LOP3.LUT R0, R140, R23, RZ, 0x3c, !PT ;  /* 0x000000178c007212 */ /* 0x000fe400078e3cff */
[----:B------:R-:W-:Y:S02]  /*14b0*/  ISETP.NE.AND P0, PT, R23, RZ, PT ;  /* 0x000000ff1700720c */ /* 0x000fe40003f05270 */
[----:B------:R-:W-:-:S06]  /*14c0*/  ISETP.GE.AND P1, PT, R0, RZ, PT ;  /* 0x000000ff0000720c */ /* 0x000fcc0003f26270 */
[----:B------:R-:W-:-:S07]  /*14d0*/  @P2 VIADD R8, R8, 0x1 ;  /* 0x0000000108082836 */ /* 0x000fce0000000000 */
[----:B------:R-:W-:Y:S01]  /*14e0*/  @!P1 IMAD.MOV R8, RZ, RZ, -R8 ;  /* 0x000000ffff089224 */ /* 0x000fe200078e0a08 */
[----:B-1----:R-:W-:Y:S06]  /*14f0*/  @P4 BRA `(.L_x_3766) ;  /* 0x0000000000304947 */ /* 0x002fec0003800000 */
[----:B------:R-:W1:Y:S01]  /*1500*/  LDC.64 R148, c[0x0][0x248] ;  /* 0x00009200ff947b82 */ /* 0x000e620000000a00 */
[----:B------:R-:W-:-:S07]  /*1510*/  SHF.R.S32.HI R25, RZ, 0x1f, R6 ;  /* 0x0000001fff197819 */ /* 0x000fce0000011406 */
[----:B------:R-:W3:Y:S01]  /*1520*/  LDC.64 R10, c[0x0][0x230] ;  /* 0x00008c00ff0a7b82 */ /* 0x000ee20000000a00 */
[-C--:B-1----:R-:W-:Y:S01]  /*1530*/  IMAD R12, R25, R148.reuse, RZ ;  /* 0x00000094190c7224 */ /* 0x082fe200078e02ff */
[----:B-----5:R-:W-:Y:S01]  /*1540*/  SHF.R.S32.HI R25, RZ, 0x1f, R19 ;  /* 0x0000001fff197819 */ /* 0x020fe20000011413 */
[----:B------:R-:W-:-:S04]  /*1550*/  IMAD.WIDE.U32 R26, R6, R148, RZ ;  /* 0x00000094061a7225 */ /* 0x000fc800078e00ff */
[----:B------:R-:W-:Y:S02]  /*1560*/  IMAD R12, R6, R149, R12 ;  /* 0x00000095060c7224 */ /* 0x000fe400078e020c */
[----:B---3--:R-:W-:-:S03]  /*1570*/  IMAD R0, R25, R10, RZ ;  /* 0x0000000a19007224 */ /* 0x008fc600078e02ff */
[----:B------:R-:W-:Y:S01]  /*1580*/  IADD3 R27, R27, R12, RZ ;  /* 0x0000000c1b1b7210 */ /* 0x000fe20007ffe0ff */
[C---:B------:R-:W-:Y:S02]  /*1590*/  IMAD R0, R19.reuse, R11, R0 ;  /* 0x0000000b13007224 */ /* 0x040fe400078e0200 */
[----:B------:R-:W-:-:S05]  /*15a0*/  IMAD.WIDE.U32 R10, R19, R10, R26 ;  /* 0x0000000a130a7225 */ /* 0x000fca00078e001a */
[----:B------:R-:W-:-:S07]  /*15b0*/  IADD3 R11, R11, R0, RZ ;  /* 0x000000000b0b7210 */ /* 0x000fce0007ffe0ff */
.L_x_3766:
[----:B------:R-:W-:Y:S01]  /*15c0*/  IMAD R0, R13, R148, RZ ;  /* 0x000000940d007224 */ /* 0x000fe200078e02ff */
[----:B------:R-:W-:Y:S01]  /*15d0*/  @!P0 LOP3.LUT R8, RZ, R23, RZ, 0x33, !PT ;  /* 0x00000017ff088212 */ /* 0x000fe200078e33ff */
[----:B------:R-:W-:Y:S01]  /*15e0*/  IMAD.WIDE.U32 R10, R148, R15, R10 ;  /* 0x0000000f940a7225 */ /* 0x000fe200078e000a */
[----:B------:R-:W-:Y:S02]  /*15f0*/  @P4 IADD3 R21, R6, R21, RZ ;  /* 0x0000001506154210 */ /* 0x000fe40007ffe0ff */
[----:B------:R-:W-:Y:S01]  /*1600*/  SHF.R.S32.HI R127, RZ, 0x1f, R8 ;  /* 0x0000001fff7f7819 */ /* 0x000fe20000011408 */
[----:B------:R-:W-:Y:S02]  /*1610*/  IMAD R0, R149, R15, R0 ;  /* 0x0000000f95007224 */ /* 0x000fe400078e0200 */
[----:B------:R-:W-:-:S03]  /*1620*/  @P4 IMAD.WIDE.U32 R22, R21, R4, RZ ;  /* 0x0000000415164225 */ /* 0x000fc600078e00ff */
[----:B------:R-:W-:Y:S01]  /*1630*/  IADD3 R11, R11, R0, RZ ;  /* 0x000000000b0b7210 */ /* 0x000fe20007ffe0ff */
[----:B--2---:R-:W-:Y:S01]  /*1640*/  IMAD R0, R127, R2, RZ ;  /* 0x000000027f007224 */ /* 0x004fe200078e02ff */
[----:B------:R-:W-:Y:S01]  /*1650*/  @P4 MOV R4, R22 ;  /* 0x0000001600044202 */ /* 0x000fe20000000f00 */
[----:B------:R-:W-:Y:S02]  /*1660*/  @P4 IMAD R25, R21, R5, R23 ;  /* 0x0000000515194224 */ /* 0x000fe400078e0217 */
[----:B------:R-:W-:-:S04]  /*1670*/  IMAD.WIDE.U32 R10, R8, R2, R10 ;  /* 0x00000002080a7225 */ /* 0x000fc800078e000a */
[----:B------:R-:W-:Y:S01]  /*1680*/  IMAD R3, R8, R3, R0 ;  /* 0x0000000308037224 */ /* 0x000fe200078e0200 */
[----:B------:R-:W-:-:S04]  /*1690*/  MOV R0, R10 ;  /* 0x0000000a00007202 */ /* 0x000fc80000000f00 */
        /* <DEDUP_REMOVED lines=13> */
[----:B------:R-:W-:-:S07]  /*1770*/  IADD3 R25, R5, R3, RZ ;  /* 0x0000000305197210 */ /* 0x000fce0007ffe0ff */
.L_x_3765:
[----:B------:R1:W5:Y:S01]  /*1780*/  @P5 LDG.E R5, desc[UR6][R144.64] ;  /* 0x0000000690055981 */ /* 0x000362000c1e1900 */
[----:B------:R-:W-:Y:S01]  /*1790*/  ISETP.NE.AND P0, PT, R205, -0x1, PT ;  /* 0xffffffffcd00780c */ /* 0x000fe20003f05270 */
[----:B------:R-:W2:Y:S01]  /*17a0*/  LDC.64 R2, c[0x0][0x240] ;  /* 0x00009000ff027b82 */ /* 0x000ea20000000a00 */
[----:B------:R-:W-:Y:S01]  /*17b0*/  SHF.R.S32.HI R23, RZ, 0x1f, R60 ;  /* 0x0000001fff177819 */ /* 0x000fe2000001143c */
[----:B------:R-:W-:Y:S01]  /*17c0*/  ULDC.64 UR4, c[0x0][0x268] ;  /* 0x00009a0000047ab9 */ /* 0x000fe20000000a00 */
[----:B------:R-:W-:Y:S01]  /*17d0*/  SHF.R.S32.HI R96, RZ, 0x1f, R65 ;  /* 0x0000001fff607819 */ /* 0x000fe20000011441 */
[----:B------:R-:W-:Y:S01]  /*17e0*/  ULDC.64 UR12, c[0x0][0x220] ;  /* 0x00008800000c7ab9 */ /* 0x000fe20000000a00 */
[CC--:B-----5:R-:W-:Y:S01]  /*17f0*/  LEA.HI R19, R23.reuse, R60.reuse, RZ, 0x3 ;  /* 0x0000003c17137211 */ /* 0x0e0fe200078f18ff */
[----:B------:R-:W-:Y:S01]  /*1800*/  ULDC.64 UR10, c[0x0][0x258] ;  /* 0x00009600000a7ab9 */ /* 0x000fe20000000a00 */
[----:B------:R-:W-:Y:S01]  /*1810*/  LEA.HI R71, R23, R60, RZ, 0x4 ;  /* 0x0000003c17477211 */ /* 0x000fe200078f20ff */
[----:B------:R-:W3:Y:S01]  /*1820*/  LDC.64 R146, c[0x0][0x250] ;  /* 0x00009400ff927b82 */ /* 0x000ee20000000a00 */
[----:B------:R-:W-:Y:S01]  /*1830*/  SHF.R.S32.HI R206, RZ, 0x3, R19 ;  /* 0x00000003ffce7819 */ /* 0x000fe20000011413 */
[----:B------:R-:W-:Y:S01]  /*1840*/  IMAD.SHL.U32 R55, R148, 0x10, RZ ;  /* 0x0000001094377824 */ /* 0x000fe200078e00ff */
[----:B------:R-:W-:-:S02]  /*1850*/  LOP3.LUT R19, R19, 0xfffffff8, RZ, 0xc0, !PT ;  /* 0xfffffff813137812 */ /* 0x000fc400078ec0ff */
[----:B------:R-:W-:Y:S01]  /*1860*/  SHF.R.S32.HI R207, RZ, 0x1f, R206 ;  /* 0x0000001fffcf7819 */ /* 0x000fe200000114ce */
[----:B------:R-:W-:Y:S01]  /*1870*/  IMAD.SHL.U32 R29, R206, 0x40, RZ ;  /* 0x00000040ce1d7824 */ /* 0x000fe200078e00ff */
[----:B------:R-:W-:Y:S01]  /*1880*/  LEA.HI R96, R96, R65, RZ, 0x6 ;  /* 0x0000004160607211 */ /* 0x000fe200078f30ff */
[----:B------:R-:W4:Y:S01]  /*1890*/  @!P0 LDC.64 R10, c[0x0][0x228] ;  /* 0x00008a00ff0a8b82 */ /* 0x000f220000000a00 */
[----:B------:R-:W-:Y:S01]  /*18a0*/  IMAD.IADD R62, R60, 0x1, -R19 ;  /* 0x000000013c3e7824 */ /* 0x000fe200078e0a13 */
[----:B------:R-:W-:Y:S01]  /*18b0*/  SHF.R.S32.HI R143, RZ, 0x1f, R140 ;  /* 0x0000001fff8f7819 */ /* 0x000fe2000001148c */
[----:B------:R-:W-:Y:S01]  /*18c0*/  IMAD R51, R207, R148, RZ ;  /* 0x00000094cf337224 */ /* 0x000fe200078e02ff */
[----:B------:R-:W-:Y:S01]  /*18d0*/  LOP3.LUT R29, R29, 0x1c0, RZ, 0xc0, !PT ;  /* 0x000001c01d1d7812 */ /* 0x000fe200078ec0ff */
[----:B------:R-:W-:Y:S01]  /*18e0*/  IMAD.SHL.U32 R18, R62, 0x8, RZ ;  /* 0x000000083e127824 */ /* 0x000fe200078e00ff */
[----:B------:R-:W-:Y:S01]  /*18f0*/  SHF.R.S32.HI R96, RZ, 0x6, R96 ;  /* 0x00000006ff607819 */ /* 0x000fe20000011460 */
[----:B------:R-:W-:Y:S01]  /*1900*/  IMAD R51, R206, R149, R51 ;  /* 0x00000095ce337224 */ /* 0x000fe200078e0233 */
[----:B------:R-:W-:Y:S01]  /*1910*/  SHF.R.U32.HI R132, RZ, 0x3, R29 ;  /* 0x00000003ff847819 */ /* 0x000fe2000001161d */
[----:B--2---:R-:W-:Y:S01]  /*1920*/  @P0 IMAD.WIDE.U32 R26, R205, R2, RZ ;  /* 0x00000002cd1a0225 */ /* 0x004fe200078e00ff */
[----:B------:R-:W-:Y:S01]  /*1930*/  LOP3.LUT R19, R29, 0x38, R18, 0xf8, !PT ;  /* 0x000000381d137812 */ /* 0x000fe200078ef812 */
[----:B------:R-:W2:Y:S01]  /*1940*/  LDC R68, c[0x0][0x2e0] ;  /* 0x0000b800ff447b82 */ /* 0x000ea20000000800 */
[----:B------:R-:W-:Y:S01]  /*1950*/  VIMNMX R96, RZ, R96, !PT ;  /* 0x00000060ff607248 */ /* 0x000fe20007fe0100 */
[----:B------:R-:W-:Y:S01]  /*1960*/  @P0 IMAD.MOV.U32 R6, RZ, RZ, R26 ;  /* 0x000000ffff060224 */ /* 0x000fe200078e001a */
[----:B------:R-:W-:Y:S01]  /*1970*/  LOP3.LUT R132, R19, R132, RZ, 0x3c, !PT ;  /* 0x0000008413847212 */ /* 0x000fe200078e3cff */
[----:B------:R-:W-:Y:S01]  /*1980*/  @P0 IMAD R27, R205, R3, R27 ;  /* 0x00000003cd1b0224 */ /* 0x000fe200078e021b */
[----:B------:R-:W-:Y:S01]  /*1990*/  SHF.R.S32.HI R19, RZ, 0x1f, R18 ;  /* 0x0000001fff137819 */ /* 0x000fe20000011412 */
[----:B------:R-:W-:Y:S01]  /*19a0*/  IMAD.WIDE R28, R17, 0x40, R206 ;  /* 0x00000040111c7825 */ /* 0x000fe200078e02ce */
[----:B------:R-:W-:-:S02]  /*19b0*/  LOP3.LUT R17, R71, 0xfffffff0, RZ, 0xc0, !PT ;  /* 0xfffffff047117812 */ /* 0x000fc400078ec0ff */
[----:B------:R-:W-:Y:S01]  /*19c0*/  LEA.HI R23, R23, R60, RZ, 0x6 ;  /* 0x0000003c17177211 */ /* 0x000fe200078f30ff */
[----:B------:R-:W-:Y:S01]  /*19d0*/  IMAD R143, R143, UR10, RZ ;  /* 0x0000000a8f8f7c24 */ /* 0x000fe2000f8e02ff */
[----:B------:R-:W-:Y:S01]  /*19e0*/  SHF.L.U64.HI R54, R148, 0x4, R149 ;  /* 0x0000000494367819 */ /* 0x000fe20000010295 */
[----:B------:R-:W-:Y:S01]  /*19f0*/  IMAD.IADD R70, R60, 0x1, -R17 ;  /* 0x000000013c467824 */ /* 0x000fe200078e0a11 */
[----:B---3--:R-:W-:Y:S01]  /*1a00*/  SHF.L.U64.HI R64, R146, 0x4, R147 ;  /* 0x0000000492407819 */ /* 0x008fe20000010293 */
[-C--:B----4-:R-:W-:Y:S01]  /*1a10*/  @!P0 IMAD R12, R7, R10.reuse, RZ ;  /* 0x0000000a070c8224 */ /* 0x090fe200078e02ff */
[----:B------:R-:W-:Y:S01]  /*1a20*/  SHF.L.U32 R66, R62, 0x2, RZ ;  /* 0x000000023e427819 */ /* 0x000fe200000006ff */
[----:B------:R-:W-:Y:S01]  /*1a30*/  @!P0 IMAD.WIDE.U32 R30, R9, R10, RZ ;  /* 0x0000000a091e8225 */ /* 0x000fe200078e00ff */
[----:B------:R-:W-:-:S03]  /*1a40*/  SHF.R.S32.HI R63, RZ, 0x1f, R70 ;  /* 0x0000001fff3f7819 */ /* 0x000fc60000011446 */
[----:B------:R-:W-:Y:S01]  /*1a50*/  @!P0 IMAD R11, R9, R11, R12 ;  /* 0x0000000b090b8224 */ /* 0x000fe200078e020c */
[----:B------:R-:W-:Y:S01]  /*1a60*/  @!P0 MOV R6, R30 ;  /* 0x0000001e00068202 */ /* 0x000fe20000000f00 */
[----:B------:R-:W-:Y:S01]  /*1a70*/  IMAD R143, R140, UR11, R143 ;  /* 0x0000000b8c8f7c24 */ /* 0x000fe2000f8e028f */
[----:B------:R-:W-:Y:S01]  /*1a80*/  LEA.HI R63, R63, R70, RZ, 0x3 ;  /* 0x000000463f3f7211 */ /* 0x000fe200078f18ff */
[----:B------:R-:W-:Y:S01]  /*1a90*/  @!P0 IMAD.IADD R27, R31, 0x1, R11 ;  /* 0x000000011f1b8824 */ /* 0x000fe200078e020b */
[C---:B------:R-:W-:Y:S01]  /*1aa0*/  IADD3 R16, P0, R18.reuse, R4, RZ ;  /* 0x0000000412107210 */ /* 0x040fe20007f1e0ff */
[----:B------:R-:W-:Y:S01]  /*1ab0*/  IMAD R4, R29, R2, RZ ;  /* 0x000000021d047224 */ /* 0x000fe200078e02ff */
[----:B------:R-:W-:Y:S01]  /*1ac0*/  IADD3 R24, P1, R18, R6, RZ ;  /* 0x0000000612187210 */ /* 0x000fe20007f3e0ff */
[----:B------:R-:W-:Y:S01]  /*1ad0*/  IMAD R11, R127, UR4, RZ ;  /* 0x000000047f0b7c24 */ /* 0x000fe2000f8e02ff */
[----:B--2---:R-:W-:Y:S01]  /*1ae0*/  LEA.HI R68, R68, R68, RZ, 0x1 ;  /* 0x0000004444447211 */ /* 0x004fe200078f08ff */
[C---:B------:R-:W-:Y:S01]  /*1af0*/  IMAD.X R17, R19.reuse, 0x1, R25, P0 ;  /* 0x0000000113117824 */ /* 0x040fe200000e0619 */
[----:B------:R-:W-:Y:S01]  /*1b00*/  IADD3.X R25, R19, R27, RZ, P1, !PT ;  /* 0x0000001b13197210 */ /* 0x000fe20000ffe4ff */
[----:B------:R-:W-:Y:S01]  /*1b10*/  IMAD R4, R28, R3, R4 ;  /* 0x000000031c047224 */ /* 0x000fe200078e0204 */
[----:B------:R-:W-:Y:S01]  /*1b20*/  IADD3 R15, P0, R206, R15, RZ ;  /* 0x0000000fce0f7210 */ /* 0x000fe20007f1e0ff */
[----:B------:R-:W-:Y:S01]  /*1b30*/  IMAD R11, R8, UR5, R11 ;  /* 0x00000005080b7c24 */ /* 0x000fe2000f8e020b */
[----:B------:R-:W-:Y:S01]  /*1b40*/  SHF.R.S32.HI R69, RZ, 0x1, R68 ;  /* 0x00000001ff457819 */ /* 0x000fe20000011444 */
[----:B------:R-:W-:-:S04]  /*1b50*/  IMAD.WIDE.U32 R2, R28, R2, R24 ;  /* 0x000000021c027225 */ /* 0x000fc800078e0018 */
[----:B------:R-:W-:Y:S01]  /*1b60*/  IMAD.WIDE.U32 R16, R8, UR4, R16 ;  /* 0x0000000408107c25 */ /* 0x000fe2000f8e0010 */
[----:B------:R-:W-:Y:S01]  /*1b70*/  IADD3 R3, R3, R4, RZ ;  /* 0x0000000403037210 */ /* 0x000fe20007ffe0ff */
[----:B------:R-:W-:Y:S02]  /*1b80*/  ULDC.64 UR4, c[0x0][0x218] ;  /* 0x0000860000047ab9 */ /* 0x000fe40000000a00 */
[----:B------:R-:W-:Y:S01]  /*1b90*/  IMAD.X R13, R207, 0x1, R13, P0 ;  /* 0x00000001cf0d7824 */ /* 0x000fe200000e060d */
[----:B------:R-:W-:Y:S01]  /*1ba0*/  IADD3 R138, P0, R18, R0, RZ ;  /* 0x00000000128a7210 */ /* 0x000fe20007f1e0ff */
[----:B------:R-:W-:Y:S02]  /*1bb0*/  IMAD.IADD R17, R17, 0x1, R11 ;  /* 0x0000000111117824 */ /* 0x000fe400078e020b */
[-C--:B------:R-:W-:Y:S02]  /*1bc0*/  IMAD R4, R13, R146.reuse, RZ ;  /* 0x000000920d047224 */ /* 0x080fe400078e02ff */
[----:B------:R-:W-:-:S04]  /*1bd0*/  IMAD.WIDE.U32 R16, R15, R146, R16 ;  /* 0x000000920f107225 */ /* 0x000fc800078e0010 */
[----:B------:R-:W-:Y:S02]  /*1be0*/  IMAD R4, R15, R147, R4 ;  /* 0x000000930f047224 */ /* 0x000fe400078e0204 */
[----:B------:R-:W-:Y:S01]  /*1bf0*/  IMAD.X R139, R19, 0x1, R21, P0 ;  /* 0x00000001138b7824 */ /* 0x000fe200000e0615 */
[----:B------:R-:W-:Y:S01]  /*1c00*/  LEA R100, P0, R16, UR12, 0x1 ;  /* 0x0000000c10647c11 */ /* 0x000fe2000f8008ff */
[----:B------:R-:W-:Y:S02]  /*1c10*/  IMAD.IADD R4, R17, 0x1, R4 ;  /* 0x0000000111047824 */ /* 0x000fe400078e0204 */
[----:B------:R-:W-:Y:S01]  /*1c20*/  IMAD.WIDE.U32 R138, R206, R148, R138 ;  /* 0x00000094ce8a7225 */ /* 0x000fe200078e008a */
[----:B------:R-:W-:Y:S02]  /*1c30*/  MOV R202, R100 ;  /* 0x0000006400ca7202 */ /* 0x000fe40000000f00 */
[----:B------:R-:W-:Y:S01]  /*1c40*/  SHF.L.U64.HI R97, R16, 0x1, R4 ;  /* 0x0000000110617819 */ /* 0x000fe20000010204 */
[----:B------:R-:W-:Y:S01]  /*1c50*/  IMAD.SHL.U32 R25, R23, 0x8, RZ ;  /* 0x0000000817197824 */ /* 0x000fe200078e00ff */
[----:B------:R-:W-:Y:S01]  /*1c60*/  IADD3 R51, R139, R51, RZ ;  /* 0x000000338b337210 */ /* 0x000fe20007ffe0ff */
[----:B------:R-:W-:Y:S01]  /*1c70*/  IMAD.WIDE.U32 R140, R140, UR10, R2 ;  /* 0x0000000a8c8c7c25 */ /* 0x000fe2000f8e0002 */
[----:B------:R-:W-:-:S02]  /*1c80*/  IADD3.X R97, R97, UR13, RZ, P0, !PT ;  /* 0x0000000d61617c10 */ /* 0x000fc400087fe4ff */
[----:B------:R-:W-:Y:S01]  /*1c90*/  ISETP.GT.AND P0, PT, R133, R96, PT ;  /* 0x000000608500720c */ /* 0x000fe20003f04270 */
[----:B------:R-:W-:Y:S01]  /*1ca0*/  IMAD.SHL.U32 R67, R146, 0x10, RZ ;  /* 0x0000001092437824 */ /* 0x000fe200078e00ff */
[C---:B------:R-:W-:Y:S01]  /*1cb0*/  LEA R98, P1, R138.reuse, UR4, 0x1 ;  /* 0x000000048a627c11 */ /* 0x040fe2000f8208ff */
[----:B------:R-:W-:Y:S01]  /*1cc0*/  IMAD.IADD R143, R141, 0x1, R143 ;  /* 0x000000018d8f7824 */ /* 0x000fe200078e028f */
[----:B------:R-:W-:Y:S01]  /*1cd0*/  SHF.L.U64.HI R95, R138, 0x1, R51 ;  /* 0x000000018a5f7819 */ /* 0x000fe20000010233 */
[----:B------:R-:W-:Y:S01]  /*1ce0*/  IMAD.MOV.U32 R203, RZ, RZ, R97 ;  /* 0x000000ffffcb7224 */ /* 0x000fe200078e0061 */
[----:B------:R-:W-:Y:S01]  /*1cf0*/  LOP3.LUT R23, R63, 0xfffffff8, RZ, 0xc0, !PT ;  /* 0xfffffff83f177812 */ /* 0x000fe200078ec0ff */
[----:B------:R-:W-:Y:S01]  /*1d00*/  IMAD.MOV.U32 R200, RZ, RZ, R98 ;  /* 0x000000ffffc87224 */ /* 0x000fe200078e0062 */
[----:B------:R-:W-:Y:S02]  /*1d10*/  IADD3.X R95, R95, UR5, RZ, P1, !PT ;  /* 0x000000055f5f7c10 */ /* 0x000fe40008ffe4ff */
[----:B------:R-:W-:Y:S01]  /*1d20*/  LOP3.LUT R132, R132, 0xfffffe00, R25, 0xf8, !PT ;  /* 0xfffffe0084847812 */ /* 0x000fe200078ef819 */
[----:B------:R-:W-:-:S02]  /*1d30*/  IMAD.IADD R70, R70, 0x1, -R23 ;  /* 0x0000000146467824 */ /* 0x000fc400078e0a17 */
[----:B------:R-:W-:Y:S02]  /*1d40*/  IMAD.MOV.U32 R199, RZ, RZ, R95 ;  /* 0x000000ffffc77224 */ /* 0x000fe400078e005f */
[----:B------:R-:W-:Y:S01]  /*1d50*/  @!P5 IMAD.MOV.U32 R5, RZ, RZ, RZ ;  /* 0x000000ffff05d224 */ /* 0x000fe200078e00ff */
[----:B-1----:R-:W-:Y:S06]  /*1d60*/  @!P0 BRA `(.L_x_3767) ;  /* 0x0000008000a08947 */ /* 0x002fec0003800000 */
[----:B------:R-:W1:Y:S01]  /*1d70*/  LDC.64 R2, c[0x0][0x338] ;  /* 0x0000ce00ff027b82 */ /* 0x000e620000000a00 */
[----:B------:R-:W-:Y:S01]  /*1d80*/  ULDC.64 UR10, c[0x0][0x330] ;  /* 0x0000cc00000a7ab9 */ /* 0x000fe20000000a00 */
[----:B------:R-:W-:Y:S01]  /*1d90*/  ULDC.64 UR4, c[0x0][0x328] ;  /* 0x0000ca0000047ab9 */ /* 0x000fe20000000a00 */
[----:B------:R-:W-:Y:S01]  /*1da0*/  IMAD R0, R7, UR10, RZ ;  /* 0x0000000a07007c24 */ /* 0x000fe2000f8e02ff */
[----:B------:R-:W-:Y:S01]  /*1db0*/  LEA R4, R133, 0xffffffc0, 0x6 ;  /* 0xffffffc085047811 */ /* 0x000fe200078e30ff */
[----:B------:R-:W-:Y:S01]  /*1dc0*/  IMAD R6, R7, UR4, RZ ;  /* 0x0000000407067c24 */ /* 0x000fe2000f8e02ff */
[----:B------:R-:W-:Y:S01]  /*1dd0*/  SHF.R.S32.HI R10, RZ, 0x1f, R65 ;  /* 0x0000001fff0a7819 */ /* 0x000fe20000011441 */
[C---:B------:R-:W-:Y:S01]  /*1de0*/  IMAD.WIDE.U32 R12, R9.reuse, UR10, R18 ;  /* 0x0000000a090c7c25 */ /* 0x040fe2000f8e0012 */
[----:B------:R-:W-:Y:S01]  /*1df0*/  ULDC.64 UR12, c[0x0][0x350] ;  /* 0x0000d400000c7ab9 */ /* 0x000fe20000000a00 */
[----:B------:R-:W2:Y:S01]  /*1e00*/  LDC R93, c[0x0][0x340] ;  /* 0x0000d000ff5d7b82 */ /* 0x000ea20000000800 */
[----:B------:R-:W-:Y:S01]  /*1e10*/  IADD3 R75, R206, 0x10, RZ ;  /* 0x00000010ce4b7810 */ /* 0x000fe20007ffe0ff */
[C---:B------:R-:W-:Y:S01]  /*1e20*/  IMAD R7, R9.reuse, UR11, R0 ;  /* 0x0000000b09077c24 */ /* 0x040fe2000f8e0200 */
[----:B------:R-:W-:Y:S01]  /*1e30*/  IADD3 R0, P1, P0, R4, R206, -R65 ;  /* 0x000000ce04007210 */ /* 0x000fe2000783e841 */
[C---:B------:R-:W-:Y:S01]  /*1e40*/  IMAD.WIDE.U32 R14, R9.reuse, UR4, R18 ;  /* 0x00000004090e7c25 */ /* 0x040fe2000f8e0012 */
[----:B------:R-:W-:Y:S01]  /*1e50*/  ULDC.64 UR10, c[0x0][0x348] ;  /* 0x0000d200000a7ab9 */ /* 0x000fe20000000a00 */
[----:B------:R-:W-:Y:S01]  /*1e60*/  ULDC.U8 UR20, c[0x0][0x3c3] ;  /* 0x0000f0c000147ab9 */ /* 0x000fe20000000000 */
[----:B------:R-:W-:Y:S01]  /*1e70*/  ULDC UR19, c[0x0][0x2e0] ;  /* 0x0000b80000137ab9 */ /* 0x000fe20000000800 */
[----:B------:R-:W-:Y:S01]  /*1e80*/  IMAD R6, R9, UR5, R6 ;  /* 0x0000000509067c24 */ /* 0x000fe2000f8e0206 */
[----:B------:R-:W-:Y:S01]  /*1e90*/  SHF.R.S32.HI R9, RZ, 0x1f, R4 ;  /* 0x0000001fff097819 */ /* 0x000fe20000011404 */
[----:B------:R-:W-:Y:S01]  /*1ea0*/  ULDC.64 UR4, c[0x0][0x340] ;  /* 0x0000d00000047ab9 */ /* 0x000fe20000000a00 */
[----:B------:R-:W-:Y:S01]  /*1eb0*/  IMAD.IADD R13, R13, 0x1, R7 ;  /* 0x000000010d0d7824 */ /* 0x000fe200078e0207 */
[----:B------:R-:W-:Y:S01]  /*1ec0*/  USHF.L.U64.HI UR23, UR4, 0x5, UR5 ;  /* 0x0000000504177899 */ /* 0x000fe20008010205 */
[----:B------:R-:W-:Y:S01]  /*1ed0*/  IADD3.X R9, R9, R207, ~R10, P1, P0 ;  /* 0x000000cf09097210 */ /* 0x000fe20000fe0c0a */
[----:B------:R-:W-:Y:S01]  /*1ee0*/  IMAD.IADD R15, R15, 0x1, R6 ;  /* 0x000000010f0f7824 */ /* 0x000fe200078e0206 */
[----:B------:R-:W-:Y:S01]  /*1ef0*/  USHF.L.U32 UR24, UR4, 0x5, URZ ;  /* 0x0000000504187899 */ /* 0x000fe2000800063f */
[----:B------:R-:W-:Y:S01]  /*1f00*/  IMAD.WIDE.U32 R12, R0, UR4, R12 ;  /* 0x00000004000c7c25 */ /* 0x000fe2000f8e000c */
[----:B------:R-:W-:Y:S01]  /*1f10*/  USHF.L.U64.HI UR21, UR4, 0x4, UR5 ;  /* 0x0000000404157899 */ /* 0x000fe20008010205 */
[----:B-1----:R-:W-:Y:S01]  /*1f20*/  SHF.L.U64.HI R102, R2, 0x4, R3 ;  /* 0x0000000402667819 */ /* 0x002fe20000010203 */
[----:B------:R-:W-:Y:S01]  /*1f30*/  USHF.L.U32 UR22, UR4, 0x4, URZ ;  /* 0x0000000404167899 */ /* 0x000fe2000800063f */
[C---:B------:R-:W-:Y:S01]  /*1f40*/  IMAD R7, R9.reuse, UR4, RZ ;  /* 0x0000000409077c24 */ /* 0x040fe2000f8e02ff */
[----:B------:R-:W-:Y:S01]  /*1f50*/  UIMAD.WIDE.U32 UR26, UR4, 0x60, URZ ;  /* 0x00000060041a78a5 */ /* 0x000fe2000f8e003f */
[-C--:B------:R-:W-:Y:S01]  /*1f60*/  IMAD R6, R9, R2.reuse, RZ ;  /* 0x0000000209067224 */ /* 0x080fe200078e02ff */
[----:B------:R-:W-:Y:S01]  /*1f70*/  UIMAD UR25, UR5, 0x60, URZ ;  /* 0x00000060051978a4 */ /* 0x000fe2000f8e023f */
[----:B------:R-:W-:Y:S01]  /*1f80*/  IMAD R10, R0, UR5, R7 ;  /* 0x00000005000a7c24 */ /* 0x000fe2000f8e0207 */
[----:B------:R-:W-:Y:S01]  /*1f90*/  SHF.L.U64.HI R104, R2, 0x5, R3 ;  /* 0x0000000502687819 */ /* 0x000fe20000010203 */
[C---:B------:R-:W-:Y:S01]  /*1fa0*/  IMAD R6, R0.reuse, R3, R6 ;  /* 0x0000000300067224 */ /* 0x040fe200078e0206 */
[----:B------:R-:W-:Y:S01]  /*1fb0*/  ULDC.64 UR4, c[0x0][0x358] ;  /* 0x0000d60000047ab9 */ /* 0x000fe20000000a00 */
[----:B------:R-:W-:Y:S01]  /*1fc0*/  IMAD.WIDE.U32 R14, R0, R2, R14 ;  /* 0x00000002000e7225 */ /* 0x000fe200078e000e */
[----:B--2---:R-:W-:Y:S01]  /*1fd0*/  LEA R93, -R93, RZ, 0x6 ;  /* 0x000000ff5d5d7211 */ /* 0x004fe200078e31ff */
[----:B------:R-:W-:-:S02]  /*1fe0*/  USHF.L.U64.HI UR21, UR22, 0x1, UR21 ;  /* 0x0000000116157899 */ /* 0x000fc40008010215 */
[----:B------:R-:W-:Y:S01]  /*1ff0*/  IMAD.IADD R11, R13, 0x1, R10 ;  /* 0x000000010d0b7824 */ /* 0x000fe200078e020a */
[----:B------:R-:W-:Y:S01]  /*2000*/  MOV R13, R133 ;  /* 0x00000085000d7202 */ /* 0x000fe20000000f00 */
[----:B------:R-:W-:Y:S01]  /*2010*/  IMAD R125, R127, UR12, RZ ;  /* 0x0000000c7f7d7c24 */ /* 0x000fe2000f8e02ff */
[----:B------:R-:W-:Y:S01]  /*2020*/  USHF.L.U64.HI UR23, UR24, 0x1, UR23 ;  /* 0x0000000118177899 */ /* 0x000fe20008010217 */
[----:B------:R-:W-:Y:S01]  /*2030*/  IMAD.IADD R7, R15, 0x1, R6 ;  /* 0x000000010f077824 */ /* 0x000fe200078e0206 */
[----:B------:R-:W-:Y:S01]  /*2040*/  IADD3 R15, R18, 0x40, RZ ;  /* 0x00000040120f7810 */ /* 0x000fe20007ffe0ff */
[----:B------:R-:W-:Y:S01]  /*2050*/  IMAD.MOV.U32 R10, RZ, RZ, R12 ;  /* 0x000000ffff0a7224 */ /* 0x000fe200078e000c */
[----:B------:R-:W-:Y:S01]  /*2060*/  ULDC.64 UR16, c[0x0][0x250] ;  /* 0x0000940000107ab9 */ /* 0x000fe20000000a00 */
[----:B------:R-:W-:Y:S01]  /*2070*/  IMAD R127, R127, UR10, RZ ;  /* 0x0000000a7f7f7c24 */ /* 0x000fe2000f8e02ff */
[----:B------:R-:W-:Y:S01]  /*2080*/  USHF.L.U32 UR22, UR22, 0x1, URZ ;  /* 0x0000000116167899 */ /* 0x000fe2000800063f */
[----:B------:R-:W-:Y:S01]  /*2090*/  IMAD.IADD R4, R4, 0x1, R5 ;  /* 0x0000000104047824 */ /* 0x000fe200078e0205 */
[----:B------:R-:W-:Y:S01]  /*20a0*/  USHF.L.U32 UR24, UR24, 0x1, URZ ;  /* 0x0000000118187899 */ /* 0x000fe2000800063f */
[----:B------:R-:W-:Y:S01]  /*20b0*/  IMAD.MOV.U32 R6, RZ, RZ, R14 ;  /* 0x000000ffff067224 */ /* 0x000fe200078e000e */
[----:B------:R-:W-:Y:S01]  /*20c0*/  UIADD3 UR25, UR27, UR25, URZ ;  /* 0x000000191b197290 */ /* 0x000fe2000fffe03f */
[----:B------:R-:W-:Y:S01]  /*20d0*/  IMAD R53, R206, R69, R66 ;  /* 0x00000045ce357224 */ /* 0x000fe200078e0242 */
[----:B------:R-:W-:Y:S01]  /*20e0*/  ULDC.64 UR14, c[0x0][0x238] ;  /* 0x00008e00000e7ab9 */ /* 0x000fe20000000a00 */
[----:B------:R-:W-:-:S02]  /*20f0*/  IMAD R125, R8, UR13, R125 ;  /* 0x0000000d087d7c24 */ /* 0x000fc4000f8e027d */
[----:B------:R-:W-:Y:S01]  /*2100*/  IMAD.WIDE.U32 R10, R8, UR12, R10 ;  /* 0x0000000c080a7c25 */ /* 0x000fe2000f8e000a */
[----:B------:R-:W-:-:S03]  /*2110*/  ULDC.64 UR12, c[0x0][0x320] ;  /* 0x0000c800000c7ab9 */ /* 0x000fc60000000a00 */
[----:B------:R-:W-:Y:S01]  /*2120*/  IMAD R127, R8, UR11, R127 ;  /* 0x0000000b087f7c24 */ /* 0x000fe2000f8e027f */
[----:B------:R-:W-:Y:S01]  /*2130*/  IADD3 R125, R11, R125, RZ ;  /* 0x0000007d0b7d7210 */ /* 0x000fe20007ffe0ff */
[----:B------:R-:W-:Y:S01]  /*2140*/  IMAD R4, R69, R4, RZ ;  /* 0x0000000445047224 */ /* 0x000fe200078e02ff */
[----:B------:R-:W-:Y:S01]  /*2150*/  LEA R128, P1, R10, UR12, 0x1 ;  /* 0x0000000c0a807c11 */ /* 0x000fe2000f8208ff */
[----:B------:R-:W-:Y:S01]  /*2160*/  IMAD.WIDE.U32 R8, R8, UR10, R6 ;  /* 0x0000000a08087c25 */ /* 0x000fe2000f8e0006 */
[----:B------:R-:W-:Y:S02]  /*2170*/  ULDC.64 UR10, c[0x0][0x318] ;  /* 0x0000c600000a7ab9 */ /* 0x000fe40000000a00 */
[----:B------:R-:W-:Y:S01]  /*2180*/  SHF.R.S32.HI R137, RZ, 0x1f, R4 ;  /* 0x0000001fff897819 */ /* 0x000fe20000011404 */
[----:B------:R-:W-:Y:S01]  /*2190*/  IMAD.IADD R6, R66, 0x1, R53 ;  /* 0x0000000142067824 */ /* 0x000fe200078e0235 */
[----:B------:R-:W-:Y:S01]  /*21a0*/  IADD3 R0, P0, R4, R53, RZ ;  /* 0x0000003504007210 */ /* 0x000fe20007f1e0ff */
[----:B------:R-:W-:Y:S01]  /*21b0*/  IMAD.IADD R127, R9, 0x1, R127 ;  /* 0x00000001097f7824 */ /* 0x000fe200078e027f */
[----:B------:R-:W-:Y:S01]  /*21c0*/  LEA.HI.X R125, R10, UR13, R125, 0x1, P1 ;  /* 0x0000000d0a7d7c11 */ /* 0x000fe200088f0c7d */
[----:B------:R-:W-:Y:S01]  /*21d0*/  IMAD.SHL.U32 R103, R2, 0x10, RZ ;  /* 0x0000001002677824 */ /* 0x000fe200078e00ff */
[----:B------:R-:W-:Y:S01]  /*21e0*/  IADD3 R4, P2, R4, R6, RZ ;  /* 0x0000000604047210 */ /* 0x000fe20007f5e0ff */
[----:B------:R-:W-:Y:S01]  /*21f0*/  IMAD.SHL.U32 R94, R69, 0x10, RZ ;  /* 0x00000010455e7824 */ /* 0x000fe200078e00ff */
[-C--:B------:R-:W-:Y:S01]  /*2200*/  LEA.HI.X.SX32 R53, R53, R137.reuse, 0x1, P0 ;  /* 0x0000008935357211 */ /* 0x080fe200000f0eff */
[----:B------:R-:W-:Y:S01]  /*2210*/  IMAD.SHL.U32 R124, R147, 0x20, RZ ;  /* 0x00000020937c7824 */ /* 0x000fe200078e00ff */
[----:B------:R-:W-:Y:S01]  /*2220*/  LEA.HI.X.SX32 R137, R6, R137, 0x1, P2 ;  /* 0x0000008906897211 */ /* 0x000fe200010f0eff */
[----:B------:R-:W-:Y:S01]  /*2230*/  VIADD R89, R94, 0x40 ;  /* 0x000000405e597836 */ /* 0x000fe20000000000 */
[----:B------:R-:W-:Y:S01]  /*2240*/  LEA R130, P0, R8, UR10, 0x1 ;  /* 0x0000000a08827c11 */ /* 0x000fe2000f8008ff */
[----:B------:R-:W-:Y:S01]  /*2250*/  VIADD R85, R94, 0x80 ;  /* 0x000000805e557836 */ /* 0x000fe20000000000 */
[C---:B------:R-:W-:Y:S01]  /*2260*/  SHF.L.U64.HI R137, R4.reuse, 0x1, R137 ;  /* 0x0000000104897819 */ /* 0x040fe20000010289 */
[----:B------:R-:W-:Y:S01]  /*2270*/  IMAD.SHL.U32 R4, R4, 0x2, RZ ;  /* 0x0000000204047824 */ /* 0x000fe200078e00ff */
[----:B------:R-:W-:Y:S01]  /*2280*/  LEA.HI.X R127, R8, UR11, R127, 0x1, P0 ;  /* 0x0000000b087f7c11 */ /* 0x000fe200080f0c7f */
[----:B------:R-:W-:Y:S01]  /*2290*/  ULDC.64 UR10, c[0x0][0x360] ;  /* 0x0000d800000a7ab9 */ /* 0x000fe20000000a00 */
[----:B------:R-:W-:Y:S01]  /*22a0*/  SHF.L.U64.HI R53, R0, 0x1, R53 ;  /* 0x0000000100357819 */ /* 0x000fe20000010235 */
[----:B------:R-:W-:Y:S01]  /*22b0*/  IMAD.WIDE.U32 R16, R146, 0x20, RZ ;  /* 0x0000002092107825 */ /* 0x000fe200078e00ff */
[----:B------:R-:W-:Y:S01]  /*22c0*/  IADD3 R134, P4, R4, UR10, RZ ;  /* 0x0000000a04867c10 */ /* 0x000fe2000ff9e0ff */
[----:B------:R-:W-:Y:S01]  /*22d0*/  ULDC.64 UR12, c[0x0][0x230] ;  /* 0x00008c00000c7ab9 */ /* 0x000fe20000000a00 */
[----:B------:R-:W-:Y:S01]  /*22e0*/  SHF.L.U32 R0, R0, 0x1, RZ ;  /* 0x0000000100007819 */ /* 0x000fe200000006ff */
[----:B------:R-:W-:Y:S01]  /*22f0*/  IMAD.IADD R81, R94, 0x1, R85 ;  /* 0x000000015e517824 */ /* 0x000fe200078e0255 */
[----:B------:R-:W-:Y:S01]  /*2300*/  IADD3 R136, P2, R4, UR4, RZ ;  /* 0x0000000404887c10 */ /* 0x000fe2000ff5e0ff */
[----:B------:R-:W-:Y:S01]  /*2310*/  IMAD.SHL.U32 R5, R149, 0x20, RZ ;  /* 0x0000002095057824 */ /* 0x000fe200078e00ff */
[----:B------:R-:W-:Y:S01]  /*2320*/  IADD3.X R135, R137, UR11, RZ, P4, !PT ;  /* 0x0000000b89877c10 */ /* 0x000fe2000a7fe4ff */
[----:B------:R-:W-:Y:S01]  /*2330*/  IMAD R7, R147, 0x60, RZ ;  /* 0x0000006093077824 */ /* 0x000fe200078e02ff */
[C---:B------:R-:W-:Y:S01]  /*2340*/  IADD3 R20, P1, R0.reuse, UR10, RZ ;  /* 0x0000000a00147c10 */ /* 0x040fe2000ff3e0ff */
[----:B------:R-:W-:Y:S01]  /*2350*/  IMAD.SHL.U32 R91, R69, 0x20, RZ ;  /* 0x00000020455b7824 */ /* 0x000fe200078e00ff */
[----:B------:R-:W-:Y:S01]  /*2360*/  IADD3.X R137, R137, UR5, RZ, P2, !PT ;  /* 0x0000000589897c10 */ /* 0x000fe200097fe4ff */
[----:B------:R-:W-:Y:S01]  /*2370*/  IMAD R87, R69, 0x30, RZ ;  /* 0x0000003045577824 */ /* 0x000fe200078e02ff */
[----:B------:R-:W-:Y:S01]  /*2380*/  IADD3 R52, P0, R0, UR4, RZ ;  /* 0x0000000400347c10 */ /* 0x000fe2000ff1e0ff */
[----:B------:R-:W-:Y:S01]  /*2390*/  IMAD.WIDE.U32 R148, R148, 0x20, RZ ;  /* 0x0000002094947825 */ /* 0x000fe200078e00ff */
[----:B------:R-:W-:Y:S01]  /*23a0*/  IADD3 R113, P2, R55, R55, RZ ;  /* 0x0000003737717210 */ /* 0x000fe20007f5e0ff */
[----:B------:R-:W-:Y:S01]  /*23b0*/  ULDC UR4, c[0x0][0x2e0] ;  /* 0x0000b80000047ab9 */ /* 0x000fe20000000800 */
[C---:B------:R-:W-:Y:S01]  /*23c0*/  IADD3.X R21, R53.reuse, UR11, RZ, P1, !PT ;  /* 0x0000000b35157c10 */ /* 0x040fe20008ffe4ff */
[----:B------:R-:W-:Y:S01]  /*23d0*/  IMAD.WIDE.U32 R146, R146, 0x60, RZ ;  /* 0x0000006092927825 */ /* 0x000fe200078e00ff */
[----:B------:R-:W-:Y:S01]  /*23e0*/  IADD3.X R53, R53, UR5, RZ, P0, !PT ;  /* 0x0000000535357c10 */ /* 0x000fe200087fe4ff */
[----:B------:R-:W-:Y:S01]  /*23f0*/  ULDC UR5, c[0x0][0x2e0] ;  /* 0x0000b80000057ab9 */ /* 0x000fe20000000800 */
[C---:B------:R-:W-:Y:S01]  /*2400*/  IADD3 R109, P1, R113.reuse, 0x40, RZ ;  /* 0x00000040716d7810 */ /* 0x040fe20007f3e0ff */
[----:B------:R-:W-:Y:S01]  /*2410*/  IMAD.SHL.U32 R105, R2, 0x20, RZ ;  /* 0x0000002002697824 */ /* 0x000fe200078e00ff */
[----:B------:R-:W-:Y:S01]  /*2420*/  IADD3.X R114, R54, R54, RZ, P2, !PT ;  /* 0x0000003636727210 */ /* 0x000fe200017fe4ff */
[C---:B------:R-:W-:Y:S01]  /*2430*/  VIADD R74, R206.reuse, 0x20 ;  /* 0x00000020ce4a7836 */ /* 0x040fe20000000000 */
[----:B------:R-:W-:Y:S01]  /*2440*/  IADD3 R113, P0, R113, 0x80, RZ ;  /* 0x0000008071717810 */ /* 0x000fe20007f1e0ff */
[----:B------:R-:W-:Y:S01]  /*2450*/  VIADD R72, R206, 0x30 ;  /* 0x00000030ce487836 */ /* 0x000fe20000000000 */
[----:B------:R-:W-:Y:S01]  /*2460*/  IADD3 R117, P2, R55, R109, RZ ;  /* 0x0000006d37757210 */ /* 0x000fe20007f5e0ff */
[--C-:B------:R-:W-:Y:S01]  /*2470*/  IMAD.X R110, RZ, RZ, R114.reuse, P1 ;  /* 0x000000ffff6e7224 */ /* 0x100fe200008e0672 */
[----:B------:R-:W-:Y:S01]  /*2480*/  IADD3 R83, R94, R89, RZ ;  /* 0x000000595e537210 */ /* 0x000fe20007ffe0ff */
[----:B------:R-:W-:Y:S01]  /*2490*/  IMAD.X R114, RZ, RZ, R114, P0 ;  /* 0x000000ffff727224 */ /* 0x000fe200000e0672 */
[----:B------:R-:W-:Y:S01]  /*24a0*/  IADD3 R112, P0, R103, R103, RZ ;  /* 0x0000006767707210 */ /* 0x000fe20007f1e0ff */
[----:B------:R-:W-:Y:S01]  /*24b0*/  IMAD.X R118, R54, 0x1, R110, P2 ;  /* 0x0000000136767824 */ /* 0x000fe200010e066e */
[----:B------:R-:W-:Y:S01]  /*24c0*/  IADD3 R121, P1, R55, R113, RZ ;  /* 0x0000007137797210 */ /* 0x000fe20007f3e0ff */
[----:B------:R-:W-:Y:S01]  /*24d0*/  IMAD.IADD R79, R94, 0x1, R83 ;  /* 0x000000015e4f7824 */ /* 0x000fe200078e0253 */
[----:B------:R-:W-:Y:S01]  /*24e0*/  IADD3 R108, P4, R112, 0x40, RZ ;  /* 0x00000040706c7810 */ /* 0x000fe20007f9e0ff */
[--C-:B------:R-:W-:Y:S01]  /*24f0*/  IMAD.X R111, R102, 0x1, R102.reuse, P0 ;  /* 0x00000001666f7824 */ /* 0x100fe200000e0666 */
[----:B------:R-:W-:Y:S01]  /*2500*/  IADD3 R112, P2, R112, 0x80, RZ ;  /* 0x0000008070707810 */ /* 0x000fe20007f5e0ff */
[----:B------:R-:W-:Y:S01]  /*2510*/  VIADD R14, R18, 0x80 ;  /* 0x00000080120e7836 */ /* 0x000fe20000000000 */
[----:B------:R-:W-:Y:S01]  /*2520*/  IADD3.X R122, R54, R114, RZ, P1, !PT ;  /* 0x00000072367a7210 */ /* 0x000fe20000ffe4ff */
[--C-:B------:R-:W-:Y:S01]  /*2530*/  IMAD.X R107, RZ, RZ, R111.reuse, P4 ;  /* 0x000000ffff6b7224 */ /* 0x100fe200020e066f */
[----:B------:R-:W-:Y:S01]  /*2540*/  IADD3 R120, P0, R112, R103, RZ ;  /* 0x0000006770787210 */ /* 0x000fe20007f1e0ff */
[----:B------:R-:W-:Y:S01]  /*2550*/  IMAD.X R111, RZ, RZ, R111, P2 ;  /* 0x000000ffff6f7224 */ /* 0x000fe200010e066f */
[----:B------:R-:W-:Y:S01]  /*2560*/  IADD3 R124, R17, R124, RZ ;  /* 0x0000007c117c7210 */ /* 0x000fe20007ffe0ff */
[----:B------:R-:W-:Y:S01]  /*2570*/  IMAD.IADD R106, R149, 0x1, R5 ;  /* 0x00000001956a7824 */ /* 0x000fe200078e0205 */
[----:B------:R-:W-:Y:S01]  /*2580*/  IADD3 R77, R94, R81, RZ ;  /* 0x000000515e4d7210 */ /* 0x000fe20007ffe0ff */
[----:B------:R-:W-:Y:S01]  /*2590*/  IMAD.IADD R126, R147, 0x1, R7 ;  /* 0x00000001937e7824 */ /* 0x000fe200078e0207 */
[----:B------:R-:W-:Y:S01]  /*25a0*/  IADD3 R116, P1, R108, R103, RZ ;  /* 0x000000676c747210 */ /* 0x000fe20007f3e0ff */
[----:B------:R-:W-:Y:S01]  /*25b0*/  IMAD.X R119, R111, 0x1, R102, P0 ;  /* 0x000000016f777824 */ /* 0x000fe200000e0666 */
[C---:B------:R-:W-:Y:S01]  /*25c0*/  SHF.L.U32 R123, R16.reuse, 0x1, RZ ;  /* 0x00000001107b7819 */ /* 0x040fe200000006ff */
[----:B------:R-:W-:Y:S01]  /*25d0*/  ULDC.64 UR10, c[0x0][0x248] ;  /* 0x00009200000a7ab9 */ /* 0x000fe20000000a00 */
[----:B------:R-:W-:-:S02]  /*25e0*/  SHF.L.U64.HI R124, R16, 0x1, R124 ;  /* 0x00000001107c7819 */ /* 0x000fc4000001027c */
[----:B------:R-:W-:Y:S02]  /*25f0*/  SHF.R.S32.HI R92, RZ, 0x1f, R94 ;  /* 0x0000001fff5c7819 */ /* 0x000fe4000001145e */
[----:B------:R-:W-:Y:S02]  /*2600*/  SHF.R.S32.HI R90, RZ, 0x1f, R91 ;  /* 0x0000001fff5a7819 */ /* 0x000fe4000001145b */
[----:B------:R-:W-:Y:S02]  /*2610*/  SHF.R.S32.HI R86, RZ, 0x1f, R87 ;  /* 0x0000001fff567819 */ /* 0x000fe40000011457 */
[----:B------:R-:W-:Y:S02]  /*2620*/  SHF.R.S32.HI R88, RZ, 0x1f, R89 ;  /* 0x0000001fff587819 */ /* 0x000fe40000011459 */
[----:B------:R-:W-:Y:S02]  /*2630*/  SHF.R.S32.HI R84, RZ, 0x1f, R85 ;  /* 0x0000001fff547819 */ /* 0x000fe40000011455 */
[----:B------:R-:W-:-:S02]  /*2640*/  SHF.R.S32.HI R82, RZ, 0x1f, R83 ;  /* 0x0000001fff527819 */ /* 0x000fc40000011453 */
[----:B------:R-:W-:Y:S02]  /*2650*/  SHF.R.S32.HI R80, RZ, 0x1f, R81 ;  /* 0x0000001fff507819 */ /* 0x000fe40000011451 */
[----:B------:R-:W-:Y:S02]  /*2660*/  SHF.R.S32.HI R78, RZ, 0x1f, R79 ;  /* 0x0000001fff4e7819 */ /* 0x000fe4000001144f */
[----:B------:R-:W-:Y:S02]  /*2670*/  SHF.R.S32.HI R76, RZ, 0x1f, R77 ;  /* 0x0000001fff4c7819 */ /* 0x000fe4000001144d */
[----:B------:R-:W-:-:S07]  /*2680*/  IADD3.X R115, R107, R102, RZ, P1, !PT ;  /* 0x000000666b737210 */ /* 0x000fce0000ffe4ff */
.L_x_3813:
[----:B------:R-:W-:Y:S02]  /*2690*/  IMAD.SHL.U32 R17, R13, 0x40, RZ ;  /* 0x000000400d117824 */ /* 0x000fe400078e00ff */
[----:B------:R-:W-:Y:S02]  /*26a0*/  IMAD.MOV.U32 R129, RZ, RZ, R125 ;  /* 0x000000ffff817224 */ /* 0x000fe400078e007d */
[----:B------:R-:W-:Y:S04]  /*26b0*/  VIADD R16, R17, 0xffffffc0 ;  /* 0xffffffc011107836 */ /* 0x000fe80000000000 */
[--C-:B------:R-:W-:Y:S02]  /*26c0*/  IMAD.IADD R153, R61, 0x1, -R16.reuse ;  /* 0x000000013d997824 */ /* 0x100fe400078e0a10 */
[----:B------:R-:W-:Y:S03]  /*26d0*/  IMAD.IADD R151, R65, 0x1, -R16 ;  /* 0x0000000141977824 */ /* 0x000fe600078e0a10 */
[CC--:B------:R-:W-:Y:S02]  /*26e0*/  ISETP.GE.AND P6, PT, R206.reuse, R153.reuse, PT ;  /* 0x00000099ce00720c */ /* 0x0c0fe40003fc6270 */
[C---:B------:R-:W-:Y:S02]  /*26f0*/  ISETP.GE.AND P5, PT, R75.reuse, R153, PT ;  /* 0x000000994b00720c */ /* 0x040fe40003fa6270 */
[-C--:B------:R-:W-:Y:S02]  /*2700*/  ISETP.GE.AND P6, PT, R206, R151.reuse, !P6 ;  /* 0x00000097ce00720c */ /* 0x080fe400077c6270 */
[----:B------:R-:W-:Y:S02]  /*2710*/  ISETP.GE.AND P5, PT, R75, R151, !P5 ;  /* 0x000000974b00720c */ /* 0x000fe40006fa6270 */
[C---:B------:R-:W-:Y:S04]  /*2720*/  ISETP.GE.AND P1, PT, R74.reuse, R153, PT ;  /* 0x000000994a00720c */ /* 0x040fe80003f26270 */
[----:B------:R-:W-:Y:S05]  /*2730*/  ISETP.GE.AND P1, PT, R74, R151, !P1 ;  /* 0x000000974a00720c */ /* 0x000fea0004f26270 */
[----:B--2-4-:R-:W2:Y:S01]  /*2740*/  @P6 LDG.E.128 R24, desc[UR6][R128.64] ;  /* 0x0000000680186981 */ /* 0x014ea2000c1e1d00 */
[--C-:B------:R-:W-:Y:S01]  /*2750*/  @P6 IMAD.MOV.U32 R101, RZ, RZ, R97.reuse ;  /* 0x000000ffff656224 */ /* 0x100fe200078e0061 */
[C---:B------:R-:W-:Y:S04]  /*2760*/  @P5 IADD3 R2, P0, R128.reuse, UR22, RZ ;  /* 0x0000001680025c10 */ /* 0x040fe8000ff1e0ff */
[----:B------:R-:W-:Y:S02]  /*2770*/  @P5 IADD3.X R3, R129, UR21, RZ, P0, !PT ;  /* 0x0000001581035c10 */ /* 0x000fe400087fe4ff */
[CC--:B------:R-:W-:Y:S04]  /*2780*/  @P5 LEA R22, P0, R67.reuse, R100.reuse, 0x1 ;  /* 0x0000006443165211 */ /* 0x0c0fe800078008ff */
[----:B------:R-:W-:Y:S02]  /*2790*/  @P5 LEA.HI.X R23, R67, R97, R64, 0x1, P0 ;  /* 0x0000006143175211 */ /* 0x000fe400000f0c40 */
[----:B------:R-:W-:Y:S04]  /*27a0*/  @P1 IADD3 R32, P0, R128, UR24, RZ ;  /* 0x0000001880201c10 */ /* 0x000fe8000ff1e0ff */
[----:B------:R-:W-:Y:S02]  /*27b0*/  @P1 IADD3.X R33, R129, UR23, RZ, P0, !PT ;  /* 0x0000001781211c10 */ /* 0x000fe400087fe4ff */
[----:B------:R-:W-:Y:S05]  /*27c0*/  @P1 IADD3 R34, P0, R123, R100, RZ ;  /* 0x000000647b221210 */ /* 0x000fea0007f1e0ff */
[--C-:B------:R-:W-:Y:S01]  /*27d0*/  @P1 IMAD.X R35, R124, 0x1, R97.reuse, P0 ;  /* 0x000000017c231824 */ /* 0x100fe200000e0661 */
[C---:B------:R-:W-:Y:S04]  /*27e0*/  ISETP.GE.AND P0, PT, R72.reuse, R153, PT ;  /* 0x000000994800720c */ /* 0x040fe80003f06270 */
[----:B------:R-:W-:Y:S01]  /*27f0*/  ISETP.GE.AND P0, PT, R72, R151, !P0 ;  /* 0x000000974800720c */ /* 0x000fe20004706270 */
[----:B--2---:R-:W-:Y:S04]  /*2800*/  @P6 STG.E.128 desc[UR6][R100.64], R24 ;  /* 0x0000001864006986 */ /* 0x004fe8000c101d06 */
[----:B------:R-:W2:Y:S04]  /*2810*/  @P6 LDG.E.128 R4, desc[UR6][R128.64+0x80] ;  /* 0x0000800680046981 */ /* 0x000ea8000c1e1d00 */
[----:B--2---:R1:W-:Y:S04]  /*2820*/  @P6 STG.E.128 desc[UR6][R100.64+0x80], R4 ;  /* 0x0000800464006986 */ /* 0x0043e8000c101d06 */
[----:B------:R-:W2:Y:S04]  /*2830*/  @P6 LDG.E.128 R8, desc[UR6][R128.64+0x100] ;  /* 0x0001000680086981 */ /* 0x000ea8000c1e1d00 */
[----:B--2---:R2:W-:Y:S04]  /*2840*/  @P6 STG.E.128 desc[UR6][R100.64+0x100], R8 ;  /* 0x0001000864006986 */ /* 0x0045e8000c101d06 */
[----:B------:R-:W3:Y:S04]  /*2850*/  @P5 LDG.E.128 R28, desc[UR6][R2.64] ;  /* 0x00000006021c5981 */ /* 0x000ee8000c1e1d00 */
[----:B---3--:R-:W-:Y:S04]  /*2860*/  @P5 STG.E.128 desc[UR6][R22.64], R28 ;  /* 0x0000001c16005986 */ /* 0x008fe8000c101d06 */
[----:B-1----:R-:W3:Y:S04]  /*2870*/  @P5 LDG.E.128 R4, desc[UR6][R2.64+0x80] ;  /* 0x0000800602045981 */ /* 0x002ee8000c1e1d00 */
[----:B---3--:R1:W-:Y:S04]  /*2880*/  @P5 STG.E.128 desc[UR6][R22.64+0x80], R4 ;  /* 0x0000800416005986 */ /* 0x0083e8000c101d06 */
[----:B------:R3:W4:Y:S02]  /*2890*/  @P5 LDG.E.128 R24, desc[UR6][R2.64+0x100] ;  /* 0x0001000602185981 */ /* 0x000724000c1e1d00 */
[----:B---3--:R-:W-:Y:S04]  /*28a0*/  @P0 IADD3 R2, P2, R128, UR26, RZ ;  /* 0x0000001a80020c10 */ /* 0x008fe8000ff5e0ff */
[----:B------:R-:W-:Y:S01]  /*28b0*/  @P0 IADD3.X R3, R129, UR25, RZ, P2, !PT ;  /* 0x0000001981030c10 */ /* 0x000fe200097fe4ff */
[----:B----4-:R3:W-:Y:S04]  /*28c0*/  @P5 STG.E.128 desc[UR6][R22.64+0x100], R24 ;  /* 0x0001001816005986 */ /* 0x0107e8000c101d06 */
[----:B--2---:R-:W2:Y:S04]  /*28d0*/  @P1 LDG.E.128 R8, desc[UR6][R32.64] ;  /* 0x0000000620081981 */ /* 0x004ea8000c1e1d00 */
[----:B--2---:R2:W-:Y:S04]  /*28e0*/  @P1 STG.E.128 desc[UR6][R34.64], R8 ;  /* 0x0000000822001986 */ /* 0x0045e8000c101d06 */
[----:B-1----:R-:W4:Y:S04]  /*28f0*/  @P1 LDG.E.128 R4, desc[UR6][R32.64+0x80] ;  /* 0x0000800620041981 */ /* 0x002f28000c1e1d00 */
[----:B----4-:R1:W-:Y:S04]  /*2900*/  @P1 STG.E.128 desc[UR6][R34.64+0x80], R4 ;  /* 0x0000800422001986 */ /* 0x0103e8000c101d06 */
[----:B------:R-:W4:Y:S04]  /*2910*/  @P1 LDG.E.128 R28, desc[UR6][R32.64+0x100] ;  /* 0x00010006201c1981 */ /* 0x000f28000c1e1d00 */
[----:B----4-:R4:W-:Y:S01]  /*2920*/  @P1 STG.E.128 desc[UR6][R34.64+0x100], R28 ;  /* 0x0001001c22001986 */ /* 0x0109e2000c101d06 */
[----:B---3--:R-:W-:Y:S03]  /*2930*/  @P0 IADD3 R22, P1, R100, R146, RZ ;  /* 0x0000009264160210 */ /* 0x008fe60007f3e0ff */
[----:B------:R-:W3:Y:S02]  /*2940*/  @P0 LDG.E.128 R24, desc[UR6][R2.64] ;  /* 0x0000000602180981 */ /* 0x000ee4000c1e1d00 */
[----:B------:R-:W-:Y:S01]  /*2950*/  @P0 IMAD.X R23, R126, 0x1, R97, P1 ;  /* 0x000000017e170824 */ /* 0x000fe200008e0661 */
[----:B------:R-:W-:Y:S04]  /*2960*/  ISETP.NE.AND P1, PT, RZ, UR4, PT ;  /* 0x00000004ff007c0c */ /* 0x000fe8000bf25270 */
[----:B---3--:R4:W-:Y:S04]  /*2970*/  @P0 STG.E.128 desc[UR6][R22.64], R24 ;  /* 0x0000001816000986 */ /* 0x0089e8000c101d06 */
[----:B--2---:R-:W2:Y:S04]  /*2980*/  @P0 LDG.E.128 R8, desc[UR6][R2.64+0x80] ;  /* 0x0000800602080981 */ /* 0x004ea8000c1e1d00 */
[----:B--2---:R4:W-:Y:S04]  /*2990*/  @P0 STG.E.128 desc[UR6][R22.64+0x80], R8 ;  /* 0x0000800816000986 */ /* 0x0049e8000c101d06 */
[----:B-1----:R-:W2:Y:S04]  /*29a0*/  @P0 LDG.E.128 R4, desc[UR6][R2.64+0x100] ;  /* 0x0001000602040981 */ /* 0x002ea8000c1e1d00 */
[----:B--2---:R4:W-:Y:S01]  /*29b0*/  @P0 STG.E.128 desc[UR6][R22.64+0x100], R4 ;  /* 0x0001000416000986 */ /* 0x0049e2000c101d06 */
[C---:B------:R-:W-:Y:S04]  /*29c0*/  LEA R128, P0, R93.reuse, R128, 0x1 ;  /* 0x000000805d807211 */ /* 0x040fe800078008ff */
[----:B------:R-:W-:Y:S01]  /*29d0*/  LEA.HI.X.SX32 R125, R93, R129, 0x1, P0 ;  /* 0x000000815d7d7211 */ /* 0x000fe200000f0eff */
[----:B------:R-:W-:Y:S08]  /*29e0*/  @!P1 BRA `(.L_x_3768) ;  /* 0x0000006c00349947 */ /* 0x000ff00003800000 */
[----:B------:R-:W-:Y:S11]  /*29f0*/  ISETP.NE.AND P0, PT, RZ, UR20, PT ;  /* 0x00000014ff007c0c */ /* 0x000ff6000bf05270 */
[----:B------:R-:W-:Y:S02]  /*2a00*/  @!UPT UIADD3 URZ, URZ, URZ, URZ ;  /* 0x0000003f3f3ff290 */ /* 0x000fe4000fffe03f */
[----:B------:R-:W-:Y:S05]  /*2a10*/  @!P0 BRA `(.L_x_3769) ;  /* 0x0000002400b88947 */ /* 0x000fea0003800000 */
[-C--:B------:R-:W-:Y:S01]  /*2a20*/  ISETP.GE.AND P4, PT, R74, R153.reuse, PT ;  /* 0x000000994a00720c */ /* 0x080fe20003f86270 */
[----:B------:R-:W1:Y:S01]  /*2a30*/  LDC R3, c[0x0][0x2e0] ;  /* 0x0000b800ff037b82 */ /* 0x000e620000000800 */
[----:B------:R-:W-:Y:S01]  /*2a40*/  ISETP.GE.AND P2, PT, R72, R153, PT ;  /* 0x000000994800720c */ /* 0x000fe20003f46270 */
[----:B------:R-:W-:Y:S01]  /*2a50*/  BSSY B0, `(.L_x_3770) ;  /* 0x0000092000007945 */ /* 0x000fe20003800000 */
[-C--:B------:R-:W-:Y:S02]  /*2a60*/  ISETP.GE.AND P4, PT, R74, R151.reuse, !P4 ;  /* 0x000000974a00720c */ /* 0x080fe40006786270 */
[----:B------:R-:W-:Y:S01]  /*2a70*/  ISETP.GE.AND P2, PT, R72, R151, !P2 ;  /* 0x000000974800720c */ /* 0x000fe20005746270 */
[----:B-1----:R-:W-:Y:S05]  /*2a80*/  IMAD.U32 R3, R3, -0x20, RZ ;  /* 0xffffffe003037824 */ /* 0x002fea00078e00ff */
[C---:B------:R-:W-:Y:S02]  /*2a90*/  LEA R49, P1, R3.reuse, R52, 0x1 ;  /* 0x0000003403317211 */ /* 0x040fe400078208ff */
[C---:B------:R-:W-:Y:S02]  /*2aa0*/  LEA R47, P0, R3.reuse, R20, 0x1 ;  /* 0x00000014032f7211 */ /* 0x040fe400078008ff */
[C---:B------:R-:W-:Y:S02]  /*2ab0*/  LEA.HI.X.SX32 R48, R3.reuse, R53, 0x1, P1 ;  /* 0x0000003503307211 */ /* 0x040fe400008f0eff */
[----:B------:R-:W-:Y:S01]  /*2ac0*/  LEA.HI.X.SX32 R46, R3, R21, 0x1, P0 ;  /* 0x00000015032e7211 */ /* 0x000fe200000f0eff */
[----:B------:R-:W-:Y:S08]  /*2ad0*/  @!P6 BRA `(.L_x_3771) ;  /* 0x000000080024e947 */ /* 0x000ff00003800000 */
[----:B------:R-:W-:Y:S02]  /*2ae0*/  ISETP.GE.AND P0, PT, R18, UR4, PT ;  /* 0x0000000412007c0c */ /* 0x000fe4000bf06270 */
[----:B------:R-:W-:Y:S02]  /*2af0*/  MOV R131, R127 ;  /* 0x0000007f00837202 */ /* 0x000fe40000000f00 */
[----:B------:R-:W-:Y:S02]  /*2b00*/  ISETP.GE.AND P1, PT, R15, UR4, PT ;  /* 0x000000040f007c0c */ /* 0x000fe4000bf26270 */
[----:B------:R-:W-:Y:S01]  /*2b10*/  MOV R99, R95 ;  /* 0x0000005f00637202 */ /* 0x000fe20000000f00 */
[----:B----4-:R-:W2:Y:S08]  /*2b20*/  LDG.E.128 R24, desc[UR6][R130.64] ;  /* 0x0000000682187981 */ /* 0x010eb0000c1e1d00 */
[----:B------:R-:W3:Y:S06]  /*2b30*/  @!P0 LDG.E.64 R22, desc[UR6][R20.64] ;  /* 0x0000000614168981 */ /* 0x000eec000c1e1b00 */
[----:B------:R-:W4:Y:S01]  /*2b40*/  @!P0 LDG.E.64 R40, desc[UR6][R52.64] ;  /* 0x0000000634288981 */ /* 0x000f22000c1e1b00 */
[C---:B--2---:R-:W-:Y:S01]  /*2b50*/  @!P0 LOP3.LUT R35, R24.reuse, 0xffff0000, RZ, 0xc0, !PT ;  /* 0xffff000018238812 */ /* 0x044fe200078ec0ff */
[----:B------:R-:W-:Y:S01]  /*2b60*/  @!P0 IMAD.U32 R28, R24, 0x10000, RZ ;  /* 0x00010000181c8824 */ /* 0x000fe200078e00ff */
[----:B------:R-:W-:Y:S02]  /*2b70*/  @!P0 SHF.L.U32 R30, R25, 0x10, RZ ;  /* 0x00000010191e8819 */ /* 0x000fe400000006ff */
[----:B------:R-:W-:Y:S02]  /*2b80*/  @!P0 LOP3.LUT R34, R26, 0xffff0000, RZ, 0xc0, !PT ;  /* 0xffff00001a228812 */ /* 0x000fe400078ec0ff */
[C---:B---3--:R-:W-:Y:S02]  /*2b90*/  @!P0 SHF.L.U32 R31, R22.reuse, 0x10, RZ ;  /* 0x00000010161f8819 */ /* 0x048fe400000006ff */
[----:B------:R-:W-:Y:S01]  /*2ba0*/  @!P0 LOP3.LUT R29, R22, 0xffff0000, RZ, 0xc0, !PT ;  /* 0xffff0000161d8812 */ /* 0x000fe200078ec0ff */
[C---:B------:R-:W-:Y:S01]  /*2bb0*/  @!P0 IMAD.U32 R22, R23.reuse, 0x10000, RZ ;  /* 0x0001000017168824 */ /* 0x040fe200078e00ff */
[----:B------:R-:W-:Y:S01]  /*2bc0*/  @!P0 LOP3.LUT R23, R23, 0xffff0000, RZ, 0xc0, !PT ;  /* 0xffff000017178812 */ /* 0x000fe200078ec0ff */
[-C--:B------:R-:W-:Y:S01]  /*2bd0*/  @!P0 FMUL.FTZ R43, R35, R31.reuse ;  /* 0x0000001f232b8220 */ /* 0x080fe20000410000 */
[C---:B----4-:R-:W-:Y:S01]  /*2be0*/  @!P0 LOP3.LUT R39, R40.reuse, 0xffff0000, RZ, 0xc0, !PT ;  /* 0xffff000028278812 */ /* 0x050fe200078ec0ff */
[----:B------:R-:W-:Y:S01]  /*2bf0*/  @!P0 IMAD.U32 R37, R40, 0x10000, RZ ;  /* 0x0001000028258824 */ /* 0x000fe200078e00ff */
[C---:B------:R-:W-:Y:S01]  /*2c00*/  @!P0 SHF.L.U32 R36, R41.reuse, 0x10, RZ ;  /* 0x0000001029248819 */ /* 0x040fe200000006ff */
[C---:B------:R-:W-:Y:S01]  /*2c10*/  @!P0 FMUL.FTZ R0, R28.reuse, R31 ;  /* 0x0000001f1c008220 */ /* 0x040fe20000410000 */
[----:B------:R-:W-:Y:S01]  /*2c20*/  @!P0 LOP3.LUT R41, R41, 0xffff0000, RZ, 0xc0, !PT ;  /* 0xffff000029298812 */ /* 0x000fe200078ec0ff */
[-C--:B------:R-:W-:Y:S01]  /*2c30*/  @!P0 FFMA.FTZ R43, R28, R37.reuse, -R43 ;  /* 0x000000251c2b8223 */ /* 0x080fe2000001082b */
[----:B------:R-:W-:Y:S01]  /*2c40*/  @!P0 SHF.L.U32 R28, R27, 0x10, RZ ;  /* 0x000000101b1c8819 */ /* 0x000fe200000006ff */
[----:B------:R-:W-:Y:S01]  /*2c50*/  @!P0 FFMA.FTZ R0, R35, R37, R0 ;  /* 0x0000002523008223 */ /* 0x000fe20000010000 */
[----:B------:R-:W-:Y:S01]  /*2c60*/  @!P0 LOP3.LUT R35, R25, 0xffff0000, RZ, 0xc0, !PT ;  /* 0xffff000019238812 */ /* 0x000fe200078ec0ff */
[----:B------:R-:W-:Y:S01]  /*2c70*/  @!P0 IMAD.U32 R31, R26, 0x10000, RZ ;  /* 0x000100001a1f8824 */ /* 0x000fe200078e00ff */
[----:B------:R-:W-:Y:S01]  /*2c80*/  @!P0 LOP3.LUT R37, R27, 0xffff0000, RZ, 0xc0, !PT ;  /* 0xffff00001b258812 */ /* 0x000fe200078ec0ff */
[----:B------:R-:W-:Y:S01]  /*2c90*/  @!P0 FMUL.FTZ R2, R30, R29 ;  /* 0x0000001d1e028220 */ /* 0x000fe20000410000 */
[----:B------:R-:W-:Y:S01]  /*2ca0*/  @!P0 F2FP.BF16.F32.PACK_AB R43, R0, R43 ;  /* 0x0000002b002b823e */ /* 0x000fe200000010ff */
[-C--:B------:R-:W-:Y:S01]  /*2cb0*/  @!P0 FMUL.FTZ R38, R34, R22.reuse ;  /* 0x0000001622268220 */ /* 0x080fe20000410000 */
[----:B------:R-:W-:Y:S01]  /*2cc0*/  @!P0 FMUL.FTZ R3, R31, R22 ;  /* 0x000000161f038220 */ /* 0x000fe20000410000 */
[----:B------:R-:W-:Y:S01]  /*2cd0*/  @!P0 FMUL.FTZ R45, R35, R29 ;  /* 0x0000001d232d8220 */ /* 0x000fe20000410000 */
[-C--:B------:R-:W-:Y:S01]  /*2ce0*/  @!P0 FMUL.FTZ R57, R37, R23.reuse ;  /* 0x0000001725398220 */ /* 0x080fe20000410000 */
[----:B------:R-:W-:Y:S01]  /*2cf0*/  @!P0 FMUL.FTZ R4, R28, R23 ;  /* 0x000000171c048220 */ /* 0x000fe20000410000 */
[-C--:B------:R-:W-:Y:S01]  /*2d00*/  @!P0 FFMA.FTZ R2, R35, R39.reuse, R2 ;  /* 0x0000002723028223 */ /* 0x080fe20000010002 */
[-C--:B------:R-:W-:Y:S01]  /*2d10*/  @!P0 FFMA.FTZ R38, R31, R36.reuse, -R38 ;  /* 0x000000241f268223 */ /* 0x080fe20000010826 */
[----:B------:R-:W-:Y:S01]  /*2d20*/  @!P0 FFMA.FTZ R3, R34, R36, R3 ;  /* 0x0000002422038223 */ /* 0x000fe20000010003 */
[----:B------:R-:W-:Y:S01]  /*2d30*/  @!P0 FFMA.FTZ R45, R30, R39, -R45 ;  /* 0x000000271e2d8223 */ /* 0x000fe2000001082d */
[-C--:B------:R-:W-:Y:S01]  /*2d40*/  @!P0 FFMA.FTZ R57, R28, R41.reuse, -R57 ;  /* 0x000000291c398223 */ /* 0x080fe20000010839 */
[----:B------:R-:W-:Y:S01]  /*2d50*/  @!P0 FFMA.FTZ R4, R37, R41, R4 ;  /* 0x0000002925048223 */ /* 0x000fe20000010004 */
[----:B------:R-:W-:Y:S01]  /*2d60*/  @!P0 IMAD.MOV.U32 R24, RZ, RZ, R43 ;  /* 0x000000ffff188224 */ /* 0x000fe200078e002b */
[----:B------:R-:W-:Y:S02]  /*2d70*/  @!P0 F2FP.BF16.F32.PACK_AB R38, R3, R38 ;  /* 0x000000260326823e */ /* 0x000fe400000010ff */
[----:B------:R-:W-:Y:S02]  /*2d80*/  @!P0 F2FP.BF16.F32.PACK_AB R42, R2, R45 ;  /* 0x0000002d022a823e */ /* 0x000fe400000010ff */
[----:B------:R-:W-:Y:S01]  /*2d90*/  @!P0 F2FP.BF16.F32.PACK_AB R57, R4, R57 ;  /* 0x000000390439823e */ /* 0x000fe200000010ff */
[----:B------:R-:W-:Y:S01]  /*2da0*/  @!P0 IMAD.MOV.U32 R26, RZ, RZ, R38 ;  /* 0x000000ffff1a8224 */ /* 0x000fe200078e0026 */
[----:B------:R-:W-:Y:S02]  /*2db0*/  @!P0 MOV R25, R42 ;  /* 0x0000002a00198202 */ /* 0x000fe40000000f00 */
[----:B------:R-:W-:Y:S02]  /*2dc0*/  @!P0 MOV R27, R57 ;  /* 0x00000039001b8202 */ /* 0x000fe40000000f00 */
[----:B------:R-:W-:Y:S03]  /*2dd0*/  ISETP.GE.AND P0, PT, R14, UR4, PT ;  /* 0x000000040e007c0c */ /* 0x000fe6000bf06270 */
[----:B------:R1:W-:Y:S08]  /*2de0*/  STG.E.128 desc[UR6][R98.64], R24 ;  /* 0x0000001862007986 */ /* 0x0003f0000c101d06 */
[----:B------:R-:W2:Y:S06]  /*2df0*/  @!P1 LDG.E.64 R22, desc[UR6][R20.64+0x40] ;  /* 0x0000400614169981 */ /* 0x000eac000c1e1b00 */
[----:B------:R-:W3:Y:S08]  /*2e00*/  LDG.E.128 R28, desc[UR6][R130.64+0x80] ;  /* 0x00008006821c7981 */ /* 0x000ef0000c1e1d00 */
[----:B------:R-:W4:Y:S01]  /*2e10*/  @!P1 LDG.E.64 R40, desc[UR6][R52.64+0x40] ;  /* 0x0000400634289981 */ /* 0x000f22000c1e1b00 */
[C---:B--2---:R-:W-:Y:S02]  /*2e20*/  @!P1 SHF.L.U32 R33, R22.reuse, 0x10, RZ ;  /* 0x0000001016219819 */ /* 0x044fe400000006ff */
[----:B-1----:R-:W-:Y:S02]  /*2e30*/  @!P1 LOP3.LUT R25, R22, 0xffff0000, RZ, 0xc0, !PT ;  /* 0xffff000016199812 */ /* 0x002fe400078ec0ff */
[----:B------:R-:W-:Y:S02]  /*2e40*/  @!P1 SHF.L.U32 R22, R23, 0x10, RZ ;  /* 0x0000001017169819 */ /* 0x000fe400000006ff */
[----:B---3--:R-:W-:Y:S01]  /*2e50*/  @!P1 LOP3.LUT R34, R28, 0xffff0000, RZ, 0xc0, !PT ;  /* 0xffff00001c229812 */ /* 0x008fe200078ec0ff */
[----:B------:R-:W-:Y:S01]  /*2e60*/  @!P1 IMAD.U32 R27, R30, 0x10000, RZ ;  /* 0x000100001e1b9824 */ /* 0x000fe200078e00ff */
[----:B------:R-:W-:Y:S02]  /*2e70*/  @!P1 SHF.L.U32 R32, R28, 0x10, RZ ;  /* 0x000000101c209819 */ /* 0x000fe400000006ff */
[----:B------:R-:W-:Y:S01]  /*2e80*/  @!P1 SHF.L.U32 R26, R29, 0x10, RZ ;  /* 0x000000101d1a9819 */ /* 0x000fe200000006ff */
[-C--:B------:R-:W-:Y:S01]  /*2e90*/  @!P1 FMUL.FTZ R38, R34, R33.reuse ;  /* 0x0000002122269220 */ /* 0x080fe20000410000 */
[----:B------:R-:W-:Y:S01]  /*2ea0*/  @!P1 LOP3.LUT R23, R23, 0xffff0000, RZ, 0xc0, !PT ;  /* 0xffff000017179812 */ /* 0x000fe200078ec0ff */
[----:B------:R-:W-:Y:S01]  /*2eb0*/  @!P1 FMUL.FTZ R5, R32, R33 ;  /* 0x0000002120059220 */ /* 0x000fe20000410000 */
[C---:B------:R-:W-:Y:S01]  /*2ec0*/  @!P1 LOP3.LUT R39, R31.reuse, 0xffff0000, RZ, 0xc0, !PT ;  /* 0xffff00001f279812 */ /* 0x040fe200078ec0ff */
[----:B----4-:R-:W-:Y:S01]  /*2ed0*/  @!P1 IMAD.U32 R35, R40, 0x10000, RZ ;  /* 0x0001000028239824 */ /* 0x010fe200078e00ff */
[----:B------:R-:W-:Y:S01]  /*2ee0*/  @!P1 SHF.L.U32 R24, R31, 0x10, RZ ;  /* 0x000000101f189819 */ /* 0x000fe200000006ff */
[----:B------:R-:W-:Y:S01]  /*2ef0*/  @!P1 FMUL.FTZ R6, R26, R25 ;  /* 0x000000191a069220 */ /* 0x000fe20000410000 */
[----:B------:R-:W-:Y:S01]  /*2f00*/  @!P1 LOP3.LUT R37, R40, 0xffff0000, RZ, 0xc0, !PT ;  /* 0xffff000028259812 */ /* 0x000fe200078ec0ff */
[-C--:B------:R-:W-:Y:S01]  /*2f10*/  @!P1 FFMA.FTZ R38, R32, R35.reuse, -R38 ;  /* 0x0000002320269223 */ /* 0x080fe20000010826 */
[----:B------:R-:W-:Y:S01]  /*2f20*/  @!P1 FFMA.FTZ R5, R34, R35, R5 ;  /* 0x0000002322059223 */ /* 0x000fe20000010005 */
[----:B------:R-:W-:Y:S01]  /*2f30*/  @!P1 LOP3.LUT R35, R29, 0xffff0000, RZ, 0xc0, !PT ;  /* 0xffff00001d239812 */ /* 0x000fe200078ec0ff */
[----:B------:R-:W-:Y:S01]  /*2f40*/  @!P1 FMUL.FTZ R7, R27, R22 ;  /* 0x000000161b079220 */ /* 0x000fe20000410000 */
[----:B------:R-:W-:Y:S01]  /*2f50*/  @!P1 LOP3.LUT R34, R30, 0xffff0000, RZ, 0xc0, !PT ;  /* 0xffff00001e229812 */ /* 0x000fe200078ec0ff */
[C---:B------:R-:W-:Y:S01]  /*2f60*/  @!P1 IMAD.U32 R36, R41.reuse, 0x10000, RZ ;  /* 0x0001000029249824 */ /* 0x040fe200078e00ff */
[----:B------:R-:W-:Y:S01]  /*2f70*/  @!P1 LOP3.LUT R41, R41, 0xffff0000, RZ, 0xc0, !PT ;  /* 0xffff000029299812 */ /* 0x000fe200078ec0ff */
[----:B------:R-:W-:Y:S01]  /*2f80*/  @!P1 FMUL.FTZ R43, R35, R25 ;  /* 0x00000019232b9220 */ /* 0x000fe20000410000 */
[----:B------:R-:W-:Y:S01]  /*2f90*/  @!P1 F2FP.BF16.F32.PACK_AB R38, R5, R38 ;  /* 0x000000260526923e */ /* 0x000fe200000010ff */
[----:B------:R-:W-:Y:S01]  /*2fa0*/  @!P1 FMUL.FTZ R42, R34, R22 ;  /* 0x00000016222a9220 */ /* 0x000fe20000410000 */
[-C--:B------:R-:W-:Y:S01]  /*2fb0*/  @!P1 FMUL.FTZ R45, R39, R23.reuse ;  /* 0x00000017272d9220 */ /* 0x080fe20000410000 */
[----:B------:R-:W-:Y:S01]  /*2fc0*/  @!P1 FMUL.FTZ R8, R24, R23 ;  /* 0x0000001718089220 */ /* 0x000fe20000410000 */
[----:B------:R-:W-:Y:S01]  /*2fd0*/  @!P1 MOV R28, R38 ;  /* 0x00000026001c9202 */ /* 0x000fe20000000f00 */
[-C--:B------:R-:W-:Y:S01]  /*2fe0*/  @!P1 FFMA.FTZ R6, R35, R37.reuse, R6 ;  /* 0x0000002523069223 */ /* 0x080fe20000010006 */
[----:B------:R-:W-:Y:S01]  /*2ff0*/  @!P1 FFMA.FTZ R43, R26, R37, -R43 ;  /* 0x000000251a2b9223 */ /* 0x000fe2000001082b */
[-C--:B------:R-:W-:Y:S01]  /*3000*/  @!P1 FFMA.FTZ R7, R34, R36.reuse, R7 ;  /* 0x0000002422079223 */ /* 0x080fe20000010007 */
[----:B------:R-:W-:Y:S01]  /*3010*/  @!P1 FFMA.FTZ R42, R27, R36, -R42 ;  /* 0x000000241b2a9223 */ /* 0x000fe2000001082a */
[-C--:B------:R-:W-:Y:S01]  /*3020*/  @!P1 FFMA.FTZ R45, R24, R41.reuse, -R45 ;  /* 0x00000029182d9223 */ /* 0x080fe2000001082d */
[----:B------:R-:W-:Y:S01]  /*3030*/  @!P1 FFMA.FTZ R8, R39, R41, R8 ;  /* 0x0000002927089223 */ /* 0x000fe20000010008 */
[----:B------:R-:W-:Y:S02]  /*3040*/  @!P1 F2FP.BF16.F32.PACK_AB R43, R6, R43 ;  /* 0x0000002b062b923e */ /* 0x000fe400000010ff */
[----:B------:R-:W-:Y:S02]  /*3050*/  @!P1 F2FP.BF16.F32.PACK_AB R42, R7, R42 ;  /* 0x0000002a072a923e */ /* 0x000fe400000010ff */
[----:B------:R-:W-:Y:S01]  /*3060*/  @!P1 F2FP.BF16.F32.PACK_AB R45, R8, R45 ;  /* 0x0000002d082d923e */ /* 0x000fe200000010ff */
[----:B------:R-:W-:Y:S01]  /*3070*/  @!P1 IMAD.MOV.U32 R29, RZ, RZ, R43 ;  /* 0x000000ffff1d9224 */ /* 0x000fe200078e002b */
[----:B------:R-:W-:Y:S02]  /*3080*/  @!P1 MOV R30, R42 ;  /* 0x0000002a001e9202 */ /* 0x000fe40000000f00 */
[----:B------:R-:W-:Y:S05]  /*3090*/  @!P1 MOV R31, R45 ;  /* 0x0000002d001f9202 */ /* 0x000fea0000000f00 */
        /* <DEDUP_REMOVED lines=15> */
[C---:B----4-:R-:W-:Y:S01]  /*3190*/  @!P0 IMAD.U32 R35, R40.reuse, 0x10000, RZ ;  /* 0x0001000028238824 */ /* 0x050fe200078e00ff */
[----:B------:R-:W-:Y:S01]  /*31a0*/  @!P0 SHF.L.U32 R28, R27, 0x10, RZ ;  /* 0x000000101b1c8819 */ /* 0x000fe200000006ff */
[C---:B------:R-:W-:Y:S01]  /*31b0*/  @!P0 IMAD.U32 R36, R41.reuse, 0x10000, RZ ;  /* 0x0001000029248824 */ /* 0x040fe200078e00ff */
[----:B------:R-:W-:Y:S01]  /*31c0*/  @!P0 LOP3.LUT R37, R40, 0xffff0000, RZ, 0xc0, !PT ;  /* 0xffff000028258812 */ /* 0x000fe200078ec0ff */
[-C--:B------:R-:W-:Y:S01]  /*31d0*/  @!P0 FFMA.FTZ R38, R32, R35.reuse, -R38 ;  /* 0x0000002320268223 */ /* 0x080fe20000010826 */
[----:B------:R-:W-:Y:S01]  /*31e0*/  @!P0 LOP3.LUT R41, R41, 0xffff0000, RZ, 0xc0, !PT ;  /* 0xffff000029298812 */ /* 0x000fe200078ec0ff */
[----:B------:R-:W-:Y:S01]  /*31f0*/  @!P0 FFMA.FTZ R9, R34, R35, R9 ;  /* 0x0000002322098223 */ /* 0x000fe20000010009 */
[----:B------:R-:W-:Y:S01]  /*3200*/  @!P0 LOP3.LUT R35, R25, 0xffff0000, RZ, 0xc0, !PT ;  /* 0xffff000019238812 */ /* 0x000fe200078ec0ff */
[-C--:B------:R-:W-:Y:S01]  /*3210*/  @!P0 FMUL.FTZ R10, R30, R29.reuse ;  /* 0x0000001d1e0a8220 */ /* 0x080fe20000410000 */
[----:B------:R-:W-:Y:S01]  /*3220*/  @!P0 LOP3.LUT R34, R26, 0xffff0000, RZ, 0xc0, !PT ;  /* 0xffff00001a228812 */ /* 0x000fe200078ec0ff */
[----:B------:R-:W-:Y:S01]  /*3230*/  @!P0 FMUL.FTZ R11, R31, R22 ;  /* 0x000000161f0b8220 */ /* 0x000fe20000410000 */
[----:B------:R-:W-:Y:S01]  /*3240*/  @!P0 F2FP.BF16.F32.PACK_AB R38, R9, R38 ;  /* 0x000000260926823e */ /* 0x000fe200000010ff */
[----:B------:R-:W-:Y:S01]  /*3250*/  @!P0 FMUL.FTZ R43, R35, R29 ;  /* 0x0000001d232b8220 */ /* 0x000fe20000410000 */
[-C--:B------:R-:W-:Y:S01]  /*3260*/  @!P0 FMUL.FTZ R45, R39, R23.reuse ;  /* 0x00000017272d8220 */ /* 0x080fe20000410000 */
[----:B------:R-:W-:Y:S01]  /*3270*/  @!P0 FMUL.FTZ R42, R34, R22 ;  /* 0x00000016222a8220 */ /* 0x000fe20000410000 */
[----:B------:R-:W-:Y:S01]  /*3280*/  @!P0 MOV R24, R38 ;  /* 0x0000002600188202 */ /* 0x000fe20000000f00 */
[----:B------:R-:W-:Y:S01]  /*3290*/  @!P0 FMUL.FTZ R12, R28, R23 ;  /* 0x000000171c0c8220 */ /* 0x000fe20000410000 */
        /* <DEDUP_REMOVED lines=12> */
[----:B------:R1:W-:Y:S02]  /*3360*/  STG.E.128 desc[UR6][R98.64+0x100], R24 ;  /* 0x0001001862007986 */ /* 0x0003e4000c101d06 */
.L_x_3771:
[----:B------:R-:W-:Y:S05]  /*3370*/  BSYNC B0 ;  /* 0x0000000000007941 */ /* 0x000fea0003800000 */
.L_x_3770:
[----:B------:R-:W-:Y:S04]  /*3380*/  BSSY B0, `(.L_x_3772) ;  /* 0x0000093000007945 */ /* 0x000fe80003800000 */
[----:B------:R-:W-:Y:S05]  /*3390*/  @!P5 BRA `(.L_x_3773) ;  /* 0x000000080044d947 */ /* 0x000fea0003800000 */
[----:B-1----:R-:W-:Y:S02]  /*33a0*/  SHF.L.U32 R99, R94, 0x1, RZ ;  /* 0x000000015e637819 */ /* 0x002fe400000006ff */
[----:B------:R-:W-:Y:S02]  /*33b0*/  ISETP.GE.AND P0, PT, R18, UR4, PT ;  /* 0x0000000412007c0c */ /* 0x000fe4000bf06270 */
[C---:B------:R-:W-:Y:S02]  /*33c0*/  LEA R58, P6, R103.reuse, R130, 0x1 ;  /* 0x00000082673a7211 */ /* 0x040fe400078c08ff */
[----:B------:R-:W-:Y:S02]  /*33d0*/  SHF.L.U64.HI R57, R94, 0x1, R92 ;  /* 0x000000015e397819 */ /* 0x000fe4000001025c */
[-C--:B------:R-:W-:Y:S02]  /*33e0*/  IADD3 R32, P1, R20, R99.reuse, RZ ;  /* 0x0000006314207210 */ /* 0x080fe40007f3e0ff */
[----:B------:R-:W-:Y:S02]  /*33f0*/  IADD3 R44, P5, R52, R99, RZ ;  /* 0x00000063342c7210 */ /* 0x000fe40007fbe0ff */
[----:B------:R-:W-:Y:S02]  /*3400*/  LEA.HI.X R59, R103, R127, R102, 0x1, P6 ;  /* 0x0000007f673b7211 */ /* 0x000fe400030f0c66 */
[----:B------:R-:W-:Y:S01]  /*3410*/  IADD3.X R33, R21, R57, RZ, P1, !PT ;  /* 0x0000003915217210 */ /* 0x000fe20000ffe4ff */
[----:B------:R-:W-:Y:S01]  /*3420*/  IMAD.X R45, R53, 0x1, R57, P5 ;  /* 0x00000001352d7824 */ /* 0x000fe200028e0639 */
[----:B------:R-:W-:Y:S01]  /*3430*/  ISETP.GE.AND P1, PT, R15, UR4, PT ;  /* 0x000000040f007c0c */ /* 0x000fe2000bf26270 */
[----:B----4-:R-:W2:Y:S01]  /*3440*/  LDG.E.128 R24, desc[UR6][R58.64] ;  /* 0x000000063a187981 */ /* 0x010ea2000c1e1d00 */
[----:B------:R-:W-:Y:S07]  /*3450*/  LEA R56, P5, R55, R98, 0x1 ;  /* 0x0000006237387211 */ /* 0x000fee00078a08ff */
[----:B------:R-:W3:Y:S06]  /*3460*/  @!P0 LDG.E.64 R22, desc[UR6][R32.64] ;  /* 0x0000000620168981 */ /* 0x000eec000c1e1b00 */
[----:B------:R-:W4:Y:S01]  /*3470*/  @!P0 LDG.E.64 R42, desc[UR6][R44.64] ;  /* 0x000000062c2a8981 */ /* 0x000f22000c1e1b00 */
[C---:B--2---:R-:W-:Y:S01]  /*3480*/  @!P0 LOP3.LUT R37, R24.reuse, 0xffff0000, RZ, 0xc0, !PT ;  /* 0xffff000018258812 */ /* 0x044fe200078ec0ff */
[----:B------:R-:W-:Y:S01]  /*3490*/  @!P0 IMAD.U32 R28, R24, 0x10000, RZ ;  /* 0x00010000181c8824 */ /* 0x000fe200078e00ff */
[----:B------:R-:W-:Y:S02]  /*34a0*/  @!P0 SHF.L.U32 R30, R25, 0x10, RZ ;  /* 0x00000010191e8819 */ /* 0x000fe400000006ff */
[----:B------:R-:W-:Y:S02]  /*34b0*/  @!P0 LOP3.LUT R36, R26, 0xffff0000, RZ, 0xc0, !PT ;  /* 0xffff00001a248812 */ /* 0x000fe400078ec0ff */
[C---:B---3--:R-:W-:Y:S01]  /*34c0*/  @!P0 LOP3.LUT R29, R22.reuse, 0xffff0000, RZ, 0xc0, !PT ;  /* 0xffff0000161d8812 */ /* 0x048fe200078ec0ff */
[----:B------:R-:W-:Y:S02]  /*34d0*/  @!P0 IMAD.U32 R31, R22, 0x10000, RZ ;  /* 0x00010000161f8824 */ /* 0x000fe400078e00ff */
[C---:B------:R-:W-:Y:S01]  /*34e0*/  @!P0 IMAD.U32 R22, R23.reuse, 0x10000, RZ ;  /* 0x0001000017168824 */ /* 0x040fe200078e00ff */
[----:B------:R-:W-:Y:S01]  /*34f0*/  @!P0 LOP3.LUT R23, R23, 0xffff0000, RZ, 0xc0, !PT ;  /* 0xffff000017178812 */ /* 0x000fe200078ec0ff */
[----:B------:R-:W-:Y:S01]  /*3500*/  @!P0 FMUL.FTZ R2, R30, R29 ;  /* 0x0000001d1e028220 */ /* 0x000fe20000410000 */
[C---:B----4-:R-:W-:Y:S01]  /*3510*/  @!P0 SHF.L.U32 R39, R42.reuse, 0x10, RZ ;  /* 0x000000102a278819 */ /* 0x050fe200000006ff */
[-C--:B------:R-:W-:Y:S01]  /*3520*/  @!P0 FMUL.FTZ R57, R37, R31.reuse ;  /* 0x0000001f25398220 */ /* 0x080fe20000410000 */
[----:B------:R-:W-:Y:S01]  /*3530*/  @!P0 LOP3.LUT R41, R42, 0xffff0000, RZ, 0xc0, !PT ;  /* 0xffff00002a298812 */ /* 0x000fe200078ec0ff */
[C---:B------:R-:W-:Y:S01]  /*3540*/  @!P0 FMUL.FTZ R0, R28.reuse, R31 ;  /* 0x0000001f1c008220 */ /* 0x040fe20000410000 */
[----:B------:R-:W-:Y:S01]  /*3550*/  @!P0 SHF.L.U32 R38, R43, 0x10, RZ ;  /* 0x000000102b268819 */ /* 0x000fe200000006ff */
[-C--:B------:R-:W-:Y:S01]  /*3560*/  @!P0 FFMA.FTZ R57, R28, R39.reuse, -R57 ;  /* 0x000000271c398223 */ /* 0x080fe20000010839 */
[----:B------:R-:W-:Y:S01]  /*3570*/  @!P0 SHF.L.U32 R28, R27, 0x10, RZ ;  /* 0x000000101b1c8819 */ /* 0x000fe200000006ff */
[----:B------:R-:W-:Y:S01]  /*3580*/  @!P0 FFMA.FTZ R0, R37, R39, R0 ;  /* 0x0000002725008223 */ /* 0x000fe20000010000 */
[----:B------:R-:W-:Y:S01]  /*3590*/  @!P0 LOP3.LUT R37, R25, 0xffff0000, RZ, 0xc0, !PT ;  /* 0xffff000019258812 */ /* 0x000fe200078ec0ff */
[----:B------:R-:W-:Y:S01]  /*35a0*/  @!P0 IMAD.U32 R31, R26, 0x10000, RZ ;  /* 0x000100001a1f8824 */ /* 0x000fe200078e00ff */
[----:B------:R-:W-:Y:S01]  /*35b0*/  @!P0 LOP3.LUT R39, R27, 0xffff0000, RZ, 0xc0, !PT ;  /* 0xffff00001b278812 */ /* 0x000fe200078ec0ff */
[-C--:B------:R-:W-:Y:S01]  /*35c0*/  @!P0 FMUL.FTZ R40, R36, R22.reuse ;  /* 0x0000001624288220 */ /* 0x080fe20000410000 */
[----:B------:R-:W-:Y:S01]  /*35d0*/  @!P0 LOP3.LUT R43, R43, 0xffff0000, RZ, 0xc0, !PT ;  /* 0xffff00002b2b8812 */ /* 0x000fe200078ec0ff */
[----:B------:R-:W-:Y:S01]  /*35e0*/  @!P0 FMUL.FTZ R3, R31, R22 ;  /* 0x000000161f038220 */ /* 0x000fe20000410000 */
[----:B------:R-:W-:Y:S01]  /*35f0*/  @!P0 F2FP.BF16.F32.PACK_AB R50, R0, R57 ;  /* 0x000000390032823e */ /* 0x000fe200000010ff */
[----:B------:R-:W-:Y:S01]  /*3600*/  @!P0 FMUL.FTZ R99, R37, R29 ;  /* 0x0000001d25638220 */ /* 0x000fe20000410000 */
[----:B------:R-:W-:Y:S01]  /*3610*/  LEA.HI.X R57, R55, R95, R54, 0x1, P5 ;  /* 0x0000005f37397211 */ /* 0x000fe200028f0c36 */
        /* <DEDUP_REMOVED lines=21> */
[----:B-1----:R-:W-:Y:S01]  /*3770*/  @!P1 LOP3.LUT R25, R22, 0xffff0000, RZ, 0xc0, !PT ;  /* 0xffff000016199812 */ /* 0x002fe200078ec0ff */
[C---:B------:R-:W-:Y:S01]  /*3780*/  @!P1 IMAD.U32 R22, R23.reuse, 0x10000, RZ ;  /* 0x0001000017169824 */ /* 0x040fe200078e00ff */
[----:B------:R-:W-:Y:S02]  /*3790*/  @!P1 LOP3.LUT R23, R23, 0xffff0000, RZ, 0xc0, !PT ;  /* 0xffff000017179812 */ /* 0x000fe400078ec0ff */
[C---:B---3--:R-:W-:Y:S01]  /*37a0*/  @!P1 LOP3.LUT R36, R28.reuse, 0xffff0000, RZ, 0xc0, !PT ;  /* 0xffff00001c249812 */ /* 0x048fe200078ec0ff */
[----:B------:R-:W-:Y:S01]  /*37b0*/  @!P1 IMAD.U32 R34, R28, 0x10000, RZ ;  /* 0x000100001c229824 */ /* 0x000fe200078e00ff */
[----:B------:R-:W-:Y:S01]  /*37c0*/  @!P1 SHF.L.U32 R26, R29, 0x10, RZ ;  /* 0x000000101d1a9819 */ /* 0x000fe200000006ff */
[----:B------:R-:W-:Y:S01]  /*37d0*/  @!P1 IMAD.U32 R27, R30, 0x10000, RZ ;  /* 0x000100001e1b9824 */ /* 0x000fe200078e00ff */
[C---:B------:R-:W-:Y:S01]  /*37e0*/  @!P1 LOP3.LUT R41, R31.reuse, 0xffff0000, RZ, 0xc0, !PT ;  /* 0xffff00001f299812 */ /* 0x040fe200078ec0ff */
[-C--:B------:R-:W-:Y:S01]  /*37f0*/  @!P1 FMUL.FTZ R5, R34, R35.reuse ;  /* 0x0000002322059220 */ /* 0x080fe20000410000 */
[----:B------:R-:W-:Y:S01]  /*3800*/  @!P1 SHF.L.U32 R24, R31, 0x10, RZ ;  /* 0x000000101f189819 */ /* 0x000fe200000006ff */
[----:B------:R-:W-:Y:S01]  /*3810*/  @!P1 FMUL.FTZ R40, R36, R35 ;  /* 0x0000002324289220 */ /* 0x000fe20000410000 */
[C---:B----4-:R-:W-:Y:S01]  /*3820*/  @!P1 LOP3.LUT R39, R42.reuse, 0xffff0000, RZ, 0xc0, !PT ;  /* 0xffff00002a279812 */ /* 0x050fe200078ec0ff */
[----:B------:R-:W-:Y:S01]  /*3830*/  @!P1 IMAD.U32 R37, R42, 0x10000, RZ ;  /* 0x000100002a259824 */ /* 0x000fe200078e00ff */
[C---:B------:R-:W-:Y:S01]  /*3840*/  @!P1 SHF.L.U32 R38, R43.reuse, 0x10, RZ ;  /* 0x000000102b269819 */ /* 0x040fe200000006ff */
[----:B------:R-:W-:Y:S01]  /*3850*/  @!P1 FMUL.FTZ R6, R26, R25 ;  /* 0x000000191a069220 */ /* 0x000fe20000410000 */
[----:B------:R-:W-:Y:S01]  /*3860*/  @!P1 LOP3.LUT R43, R43, 0xffff0000, RZ, 0xc0, !PT ;  /* 0xffff00002b2b9812 */ /* 0x000fe200078ec0ff */
[-C--:B------:R-:W-:Y:S01]  /*3870*/  @!P1 FFMA.FTZ R5, R36, R37.reuse, R5 ;  /* 0x0000002524059223 */ /* 0x080fe20000010005 */
[----:B------:R-:W-:Y:S01]  /*3880*/  @!P1 LOP3.LUT R36, R30, 0xffff0000, RZ, 0xc0, !PT ;  /* 0xffff00001e249812 */ /* 0x000fe200078ec0ff */
[----:B------:R-:W-:Y:S01]  /*3890*/  @!P1 FFMA.FTZ R40, R34, R37, -R40 ;  /* 0x0000002522289223 */ /* 0x000fe20000010828 */
[----:B------:R-:W-:Y:S01]  /*38a0*/  @!P1 LOP3.LUT R37, R29, 0xffff0000, RZ, 0xc0, !PT ;  /* 0xffff00001d259812 */ /* 0x000fe200078ec0ff */
[-C--:B------:R-:W-:Y:S01]  /*38b0*/  @!P1 FMUL.FTZ R7, R27, R22.reuse ;  /* 0x000000161b079220 */ /* 0x080fe20000410000 */
[----:B------:R-:W-:Y:S01]  /*38c0*/  @!P1 FMUL.FTZ R101, R41, R23 ;  /* 0x0000001729659220 */ /* 0x000fe20000410000 */
[----:B------:R-:W-:Y:S01]  /*38d0*/  @!P1 FMUL.FTZ R50, R36, R22 ;  /* 0x0000001624329220 */ /* 0x000fe20000410000 */
[----:B------:R-:W-:Y:S01]  /*38e0*/  @!P1 F2FP.BF16.F32.PACK_AB R40, R5, R40 ;  /* 0x000000280528923e */ /* 0x000fe200000010ff */
[C---:B------:R-:W-:Y:S01]  /*38f0*/  @!P1 FMUL.FTZ R99, R37.reuse, R25 ;  /* 0x0000001925639220 */ /* 0x040fe20000410000 */
        /* <DEDUP_REMOVED lines=35> */
[-C--:B------:R-:W-:Y:S01]  /*3b30*/  @!P0 FFMA.FTZ R40, R34, R37.reuse, -R40 ;  /* 0x0000002522288223 */ /* 0x080fe20000010828 */
[----:B------:R-:W-:Y:S01]  /*3b40*/  @!P0 FFMA.FTZ R9, R36, R37, R9 ;  /* 0x0000002524098223 */ /* 0x000fe20000010009 */
[----:B------:R-:W-:Y:S01]  /*3b50*/  @!P0 LOP3.LUT R37, R25, 0xffff0000, RZ, 0xc0, !PT ;  /* 0xffff000019258812 */ /* 0x000fe200078ec0ff */
[----:B------:R-:W-:Y:S01]  /*3b60*/  @!P0 FMUL.FTZ R11, R31, R22 ;  /* 0x000000161f0b8220 */ /* 0x000fe20000410000 */
[----:B------:R-:W-:Y:S01]  /*3b70*/  @!P0 LOP3.LUT R36, R26, 0xffff0000, RZ, 0xc0, !PT ;  /* 0xffff00001a248812 */ /* 0x000fe200078ec0ff */
[----:B------:R-:W-:Y:S01]  /*3b80*/  @!P0 FMUL.FTZ R99, R41, R23 ;  /* 0x0000001729638220 */ /* 0x000fe20000410000 */
[----:B------:R-:W-:Y:S01]  /*3b90*/  @!P0 F2FP.BF16.F32.PACK_AB R40, R9, R40 ;  /* 0x000000280928823e */ /* 0x000fe200000010ff */
[C---:B------:R-:W-:Y:S01]  /*3ba0*/  @!P0 FMUL.FTZ R59, R37.reuse, R29 ;  /* 0x0000001d253b8220 */ /* 0x040fe20000410000 */
[----:B------:R-:W-:Y:S01]  /*3bb0*/  @!P0 FMUL.FTZ R12, R28, R23 ;  /* 0x000000171c0c8220 */ /* 0x000fe20000410000 */
        /* <DEDUP_REMOVED lines=15> */
.L_x_3773:
[----:B------:R-:W-:Y:S05]  /*3cb0*/  BSYNC B0 ;  /* 0x0000000000007941 */ /* 0x000fea0003800000 */
.L_x_3772:
[----:B------:R-:W-:Y:S04]  /*3cc0*/  BSSY B0, `(.L_x_3774) ;  /* 0x000009b000007945 */ /* 0x000fe80003800000 */
[----:B------:R-:W-:Y:S05]  /*3cd0*/  @!P4 BRA `(.L_x_3775) ;  /* 0x000000080064c947 */ /* 0x000fea0003800000 */
[----:B------:R-:W-:Y:S01]  /*3ce0*/  ISETP.GE.AND P0, PT, R18, UR4, PT ;  /* 0x0000000412007c0c */ /* 0x000fe2000bf06270 */
[----:B------:R-:W-:Y:S01]  /*3cf0*/  IMAD.SHL.U32 R59, R91, 0x2, RZ ;  /* 0x000000025b3b7824 */ /* 0x000fe200078e00ff */
[----:B------:R-:W-:Y:S02]  /*3d00*/  LEA R150, P5, R105, R130, 0x1 ;  /* 0x0000008269967211 */ /* 0x000fe400078a08ff */
[----:B--2---:R-:W-:Y:S02]  /*3d10*/  SHF.L.U64.HI R57, R91, 0x1, R90 ;  /* 0x000000015b397819 */ /* 0x004fe4000001025a */
[-C--:B------:R-:W-:Y:S02]  /*3d20*/  IADD3 R32, P1, R20, R59.reuse, RZ ;  /* 0x0000003b14207210 */ /* 0x080fe40007f3e0ff */
[----:B------:R-:W-:Y:S02]  /*3d30*/  IADD3 R44, P4, R52, R59, RZ ;  /* 0x0000003b342c7210 */ /* 0x000fe40007f9e0ff */
[----:B------:R-:W-:Y:S02]  /*3d40*/  LEA.HI.X R151, R105, R127, R104, 0x1, P5 ;  /* 0x0000007f69977211 */ /* 0x000fe400028f0c68 */
[----:B------:R-:W-:Y:S01]  /*3d50*/  IADD3.X R33, R21, R57, RZ, P1, !PT ;  /* 0x0000003915217210 */ /* 0x000fe20000ffe4ff */
[----:B------:R-:W-:Y:S01]  /*3d60*/  IMAD.X R45, R53, 0x1, R57, P4 ;  /* 0x00000001352d7824 */ /* 0x000fe200020e0639 */
[----:B------:R-:W-:Y:S01]  /*3d70*/  LEA R58, P5, R148, R98, 0x1 ;  /* 0x00000062943a7211 */ /* 0x000fe200078a08ff */
[----:B-1--4-:R-:W2:Y:S01]  /*3d80*/  LDG.E.128 R24, desc[UR6][R150.64] ;  /* 0x0000000696187981 */ /* 0x012ea2000c1e1d00 */
[----:B------:R-:W-:Y:S02]  /*3d90*/  ISETP.GE.AND P1, PT, R15, UR4, PT ;  /* 0x000000040f007c0c */ /* 0x000fe4000bf26270 */
[----:B------:R-:W-:Y:S05]  /*3da0*/  LEA R56, P4, R108, R130, 0x1 ;  /* 0x000000826c387211 */ /* 0x000fea00078808ff */
        /* <DEDUP_REMOVED lines=12> */
[----:B------:R-:W-:Y:S02]  /*3e70*/  @!P0 IMAD.U32 R39, R42, 0x10000, RZ ;  /* 0x000100002a278824 */ /* 0x000fe400078e00ff */
[----:B------:R-:W-:Y:S01]  /*3e80*/  @!P0 FMUL.FTZ R0, R28, R31 ;  /* 0x0000001f1c008220 */ /* 0x000fe20000410000 */
[----:B------:R-:W-:Y:S02]  /*3e90*/  @!P0 IMAD.U32 R31, R26, 0x10000, RZ ;  /* 0x000100001a1f8824 */ /* 0x000fe400078e00ff */
[----:B------:R-:W-:Y:S01]  /*3ea0*/  @!P0 FMUL.FTZ R2, R30, R29 ;  /* 0x0000001d1e028220 */ /* 0x000fe20000410000 */
[-C--:B------:R-:W-:Y:S01]  /*3eb0*/  @!P0 FFMA.FTZ R57, R28, R39.reuse, -R57 ;  /* 0x000000271c398223 */ /* 0x080fe20000010839 */
[----:B------:R-:W-:Y:S01]  /*3ec0*/  @!P0 SHF.L.U32 R28, R27, 0x10, RZ ;  /* 0x000000101b1c8819 */ /* 0x000fe200000006ff */
[----:B------:R-:W-:Y:S01]  /*3ed0*/  @!P0 FFMA.FTZ R0, R37, R39, R0 ;  /* 0x0000002725008223 */ /* 0x000fe20000010000 */
[----:B------:R-:W-:Y:S01]  /*3ee0*/  @!P0 LOP3.LUT R37, R25, 0xffff0000, RZ, 0xc0, !PT ;  /* 0xffff000019258812 */ /* 0x000fe200078ec0ff */
[-C--:B------:R-:W-:Y:S01]  /*3ef0*/  @!P0 FMUL.FTZ R40, R36, R22.reuse ;  /* 0x0000001624288220 */ /* 0x080fe20000410000 */
        /* <DEDUP_REMOVED lines=19> */
[----:B------:R-:W-:Y:S02]  /*4030*/  LEA.HI.X R59, R148, R95, R106, 0x1, P5 ;  /* 0x0000005f943b7211 */ /* 0x000fe400028f0c6a */
[----:B------:R-:W-:Y:S02]  /*4040*/  @!P0 MOV R25, R50 ;  /* 0x0000003200198202 */ /* 0x000fe40000000f00 */
[----:B------:R-:W-:Y:S02]  /*4050*/  @!P0 MOV R27, R99 ;  /* 0x00000063001b8202 */ /* 0x000fe40000000f00 */
[----:B------:R-:W-:Y:S02]  /*4060*/  LEA.HI.X R57, R108, R127, R107, 0x1, P4 ;  /* 0x0000007f6c397211 */ /* 0x000fe400020f0c6b */
[----:B------:R-:W-:Y:S01]  /*4070*/  ISETP.GE.AND P0, PT, R14, UR4, PT ;  /* 0x000000040e007c0c */ /* 0x000fe2000bf06270 */
[----:B------:R1:W-:Y:S01]  /*4080*/  STG.E.128 desc[UR6][R58.64], R24 ;  /* 0x000000183a007986 */ /* 0x0003e2000c101d06 */
[C---:B------:R-:W-:Y:S04]  /*4090*/  LEA R150, P5, R109.reuse, R98, 0x1 ;  /* 0x000000626d967211 */ /* 0x040fe800078a08ff */
[----:B------:R-:W-:Y:S03]  /*40a0*/  LEA.HI.X R151, R109, R95, R110, 0x1, P5 ;  /* 0x0000005f6d977211 */ /* 0x000fe600028f0c6e */
[----:B------:R-:W2:Y:S06]  /*40b0*/  @!P1 LDG.E.64 R22, desc[UR6][R32.64+0x40] ;  /* 0x0000400620169981 */ /* 0x000eac000c1e1b00 */
[----:B------:R3:W4:Y:S08]  /*40c0*/  LDG.E.128 R28, desc[UR6][R56.64] ;  /* 0x00000006381c7981 */ /* 0x000730000c1e1d00 */
[----:B------:R-:W5:Y:S01]  /*40d0*/  @!P1 LDG.E.64 R42, desc[UR6][R44.64+0x40] ;  /* 0x000040062c2a9981 */ /* 0x000f62000c1e1b00 */
[----:B---3--:R-:W-:Y:S02]  /*40e0*/  LEA R56, P4, R112, R130, 0x1 ;  /* 0x0000008270387211 */ /* 0x008fe400078808ff */
[C---:B--2---:R-:W-:Y:S02]  /*40f0*/  @!P1 SHF.L.U32 R35, R22.reuse, 0x10, RZ ;  /* 0x0000001016239819 */ /* 0x044fe400000006ff */
[----:B-1----:R-:W-:Y:S01]  /*4100*/  @!P1 LOP3.LUT R25, R22, 0xffff0000, RZ, 0xc0, !PT ;  /* 0xffff000016199812 */ /* 0x002fe200078ec0ff */
[C---:B------:R-:W-:Y:S01]  /*4110*/  @!P1 IMAD.U32 R22, R23.reuse, 0x10000, RZ ;  /* 0x0001000017169824 */ /* 0x040fe200078e00ff */
[----:B------:R-:W-:Y:S02]  /*4120*/  @!P1 LOP3.LUT R23, R23, 0xffff0000, RZ, 0xc0, !PT ;  /* 0xffff000017179812 */ /* 0x000fe400078ec0ff */
[C---:B----4-:R-:W-:Y:S01]  /*4130*/  @!P1 LOP3.LUT R36, R28.reuse, 0xffff0000, RZ, 0xc0, !PT ;  /* 0xffff00001c249812 */ /* 0x050fe200078ec0ff */
[----:B------:R-:W-:Y:S01]  /*4140*/  @!P1 IMAD.U32 R34, R28, 0x10000, RZ ;  /* 0x000100001c229824 */ /* 0x000fe200078e00ff */
[----:B------:R-:W-:Y:S01]  /*4150*/  @!P1 SHF.L.U32 R26, R29, 0x10, RZ ;  /* 0x000000101d1a9819 */ /* 0x000fe200000006ff */
[----:B------:R-:W-:Y:S01]  /*4160*/  @!P1 IMAD.U32 R27, R30, 0x10000, RZ ;  /* 0x000100001e1b9824 */ /* 0x000fe200078e00ff */
[C---:B------:R-:W-:Y:S01]  /*4170*/  @!P1 LOP3.LUT R41, R31.reuse, 0xffff0000, RZ, 0xc0, !PT ;  /* 0xffff00001f299812 */ /* 0x040fe200078ec0ff */
[-C--:B------:R-:W-:Y:S01]  /*4180*/  @!P1 FMUL.FTZ R5, R34, R35.reuse ;  /* 0x0000002322059220 */ /* 0x080fe20000410000 */
[----:B------:R-:W-:Y:S01]  /*4190*/  @!P1 SHF.L.U32 R24, R31, 0x10, RZ ;  /* 0x000000101f189819 */ /* 0x000fe200000006ff */
[----:B------:R-:W-:Y:S01]  /*41a0*/  @!P1 FMUL.FTZ R40, R36, R35 ;  /* 0x0000002324289220 */ /* 0x000fe20000410000 */
[C---:B-----5:R-:W-:Y:S01]  /*41b0*/  @!P1 LOP3.LUT R39, R42.reuse, 0xffff0000, RZ, 0xc0, !PT ;  /* 0xffff00002a279812 */ /* 0x060fe200078ec0ff */
        /* <DEDUP_REMOVED lines=26> */
[----:B------:R-:W-:Y:S02]  /*4360*/  LEA.HI.X R57, R112, R127, R111, 0x1, P4 ;  /* 0x0000007f70397211 */ /* 0x000fe400020f0c6f */
[----:B------:R-:W-:Y:S05]  /*4370*/  @!P1 MOV R31, R59 ;  /* 0x0000003b001f9202 */ /* 0x000fea0000000f00 */
[----:B------:R1:W-:Y:S08]  /*4380*/  STG.E.128 desc[UR6][R150.64], R28 ;  /* 0x0000001c96007986 */ /* 0x0003f0000c101d06 */
[----:B------:R-:W2:Y:S06]  /*4390*/  @!P0 LDG.E.64 R22, desc[UR6][R32.64+0x80] ;  /* 0x0000800620168981 */ /* 0x000eac000c1e1b00 */
[----:B------:R-:W3:Y:S08]  /*43a0*/  LDG.E.128 R24, desc[UR6][R56.64] ;  /* 0x0000000638187981 */ /* 0x000ef0000c1e1d00 */
[----:B------:R-:W4:Y:S01]  /*43b0*/  @!P0 LDG.E.64 R44, desc[UR6][R44.64+0x80] ;  /* 0x000080062c2c8981 */ /* 0x000f22000c1e1b00 */
[C---:B-1----:R-:W-:Y:S04]  /*43c0*/  LEA R150, P1, R113.reuse, R98, 0x1 ;  /* 0x0000006271967211 */ /* 0x042fe800078208ff */
[----:B------:R-:W-:Y:S02]  /*43d0*/  LEA.HI.X R151, R113, R95, R114, 0x1, P1 ;  /* 0x0000005f71977211 */ /* 0x000fe400008f0c72 */
[C---:B--2---:R-:W-:Y:S02]  /*43e0*/  @!P0 SHF.L.U32 R35, R22.reuse, 0x10, RZ ;  /* 0x0000001016238819 */ /* 0x044fe400000006ff */
[----:B------:R-:W-:Y:S01]  /*43f0*/  @!P0 LOP3.LUT R29, R22, 0xffff0000, RZ, 0xc0, !PT ;  /* 0xffff0000161d8812 */ /* 0x000fe200078ec0ff */
        /* <DEDUP_REMOVED lines=38> */
[----:B------:R3:W-:Y:S02]  /*4660*/  STG.E.128 desc[UR6][R150.64], R24 ;  /* 0x0000001896007986 */ /* 0x0007e4000c101d06 */
.L_x_3775:
[----:B------:R-:W-:Y:S05]  /*4670*/  BSYNC B0 ;  /* 0x0000000000007941 */ /* 0x000fea0003800000 */
.L_x_3774:
[----:B------:R-:W-:Y:S04]  /*4680*/  BSSY B0, `(.L_x_3776) ;  /* 0x00000a1000007945 */ /* 0x000fe80003800000 */
[----:B------:R-:W-:Y:S05]  /*4690*/  @!P2 BRA `(.L_x_3777) ;  /* 0x00000008007ca947 */ /* 0x000fea0003800000 */
[----:B------:R-:W-:Y:S01]  /*46a0*/  ISETP.GE.AND P0, PT, R18, UR4, PT ;  /* 0x0000000412007c0c */ /* 0x000fe2000bf06270 */
[----:B--2---:R-:W3:Y:S01]  /*46b0*/  LDC.64 R56, c[0x0][0x338] ;  /* 0x0000ce00ff387b82 */ /* 0x004ee20000000a00 */
[C---:B-1----:R-:W-:Y:S01]  /*46c0*/  SHF.L.U32 R99, R87.reuse, 0x1, RZ ;  /* 0x0000000157637819 */ /* 0x042fe200000006ff */
[----:B------:R-:W-:Y:S01]  /*46d0*/  IMAD.MOV.U32 R131, RZ, RZ, R127 ;  /* 0x000000ffff837224 */ /* 0x000fe200078e007f */
[----:B------:R-:W-:Y:S02]  /*46e0*/  SHF.L.U64.HI R59, R87, 0x1, R86 ;  /* 0x00000001573b7819 */ /* 0x000fe40000010256 */
[-C--:B------:R-:W-:Y:S02]  /*46f0*/  IADD3 R32, P1, R20, R99.reuse, RZ ;  /* 0x0000006314207210 */ /* 0x080fe40007f3e0ff */
[----:B------:R-:W-:Y:S02]  /*4700*/  IADD3 R44, P2, R52, R99, RZ ;  /* 0x00000063342c7210 */ /* 0x000fe40007f5e0ff */
[-C--:B------:R-:W-:Y:S02]  /*4710*/  IADD3.X R33, R21, R59.reuse, RZ, P1, !PT ;  /* 0x0000003b15217210 */ /* 0x080fe40000ffe4ff */
[----:B------:R-:W-:Y:S02]  /*4720*/  IADD3.X R45, R53, R59, RZ, P2, !PT ;  /* 0x0000003b352d7210 */ /* 0x000fe400017fe4ff */
[----:B------:R-:W-:Y:S01]  /*4730*/  ISETP.GE.AND P1, PT, R15, UR4, PT ;  /* 0x000000040f007c0c */ /* 0x000fe2000bf26270 */
[----:B------:R-:W4:Y:S06]  /*4740*/  @!P0 LDG.E.64 R20, desc[UR6][R32.64] ;  /* 0x0000000620148981 */ /* 0x000f2c000c1e1b00 */
[----:B------:R-:W2:Y:S01]  /*4750*/  @!P0 LDG.E.64 R42, desc[UR6][R44.64] ;  /* 0x000000062c2a8981 */ /* 0x000ea2000c1e1b00 */
[----:B----4-:R-:W-:Y:S01]  /*4760*/  @!P0 LOP3.LUT R23, R20, 0xffff0000, RZ, 0xc0, !PT ;  /* 0xffff000014178812 */ /* 0x010fe200078ec0ff */
[----:B---3--:R-:W-:Y:S04]  /*4770*/  IMAD.WIDE.U32 R150, R56, 0x60, R130 ;  /* 0x0000006038967825 */ /* 0x008fe800078e0082 */
[----:B------:R-:W-:Y:S01]  /*4780*/  IMAD R57, R57, 0x60, RZ ;  /* 0x0000006039397824 */ /* 0x000fe200078e02ff */
[----:B--2---:R-:W-:Y:S01]  /*4790*/  @!P0 LOP3.LUT R41, R42, 0xffff0000, RZ, 0xc0, !PT ;  /* 0xffff00002a298812 */ /* 0x004fe200078ec0ff */
[----:B------:R-:W-:Y:S01]  /*47a0*/  @!P0 IMAD.U32 R29, R20, 0x10000, RZ ;  /* 0x00010000141d8824 */ /* 0x000fe200078e00ff */
[----:B------:R-:W-:Y:S01]  /*47b0*/  @!P0 SHF.L.U32 R36, R43, 0x10, RZ ;  /* 0x000000102b248819 */ /* 0x000fe200000006ff */
[----:B------:R-:W-:Y:S01]  /*47c0*/  IMAD.IADD R151, R151, 0x1, R57 ;  /* 0x0000000197977824 */ /* 0x000fe200078e0239 */
[----:B------:R-:W-:Y:S01]  /*47d0*/  @!P0 LOP3.LUT R43, R43, 0xffff0000, RZ, 0xc0, !PT ;  /* 0xffff00002b2b8812 */ /* 0x000fe200078ec0ff */
[----:B------:R-:W1:Y:S01]  /*47e0*/  LDC.64 R56, c[0x0][0x248] ;  /* 0x00009200ff387b82 */ /* 0x000e620000000a00 */
[----:B------:R-:W-:Y:S02]  /*47f0*/  @!P0 IMAD.U32 R39, R42, 0x10000, RZ ;  /* 0x000100002a278824 */ /* 0x000fe400078e00ff */
[----:B------:R-:W2:Y:S01]  /*4800*/  LDG.E.128 R24, desc[UR6][R150.64] ;  /* 0x0000000696187981 */ /* 0x000ea2000c1e1d00 */
[C---:B------:R-:W-:Y:S01]  /*4810*/  @!P0 IMAD.U32 R20, R21.reuse, 0x10000, RZ ;  /* 0x0001000015148824 */ /* 0x040fe200078e00ff */
[----:B------:R-:W-:Y:S01]  /*4820*/  @!P0 LOP3.LUT R21, R21, 0xffff0000, RZ, 0xc0, !PT ;  /* 0xffff000015158812 */ /* 0x000fe200078ec0ff */
[----:B-1----:R-:W-:Y:S01]  /*4830*/  IMAD R57, R57, 0x60, RZ ;  /* 0x0000006039397824 */ /* 0x002fe200078e02ff */
[C---:B--2---:R-:W-:Y:S02]  /*4840*/  @!P0 LOP3.LUT R37, R24.reuse, 0xffff0000, RZ, 0xc0, !PT ;  /* 0xffff000018258812 */ /* 0x044fe400078ec0ff */
[----:B------:R-:W-:Y:S02]  /*4850*/  @!P0 SHF.L.U32 R22, R24, 0x10, RZ ;  /* 0x0000001018168819 */ /* 0x000fe400000006ff */
[----:B------:R-:W-:Y:S01]  /*4860*/  @!P0 SHF.L.U32 R28, R25, 0x10, RZ ;  /* 0x00000010191c8819 */ /* 0x000fe200000006ff */
[-C--:B------:R-:W-:Y:S01]  /*4870*/  @!P0 FMUL.FTZ R59, R37, R29.reuse ;  /* 0x0000001d253b8220 */ /* 0x080fe20000410000 */
[----:B------:R-:W-:Y:S01]  /*4880*/  @!P0 LOP3.LUT R34, R26, 0xffff0000, RZ, 0xc0, !PT ;  /* 0xffff00001a228812 */ /* 0x000fe200078ec0ff */
[----:B------:R-:W-:Y:S01]  /*4890*/  @!P0 FMUL.FTZ R0, R22, R29 ;  /* 0x0000001d16008220 */ /* 0x000fe20000410000 */
[----:B------:R-:W-:Y:S02]  /*48a0*/  @!P0 IMAD.U32 R29, R26, 0x10000, RZ ;  /* 0x000100001a1d8824 */ /* 0x000fe400078e00ff */
[-C--:B------:R-:W-:Y:S01]  /*48b0*/  @!P0 FFMA.FTZ R59, R22, R39.reuse, -R59 ;  /* 0x00000027163b8223 */ /* 0x080fe2000001083b */
[----:B------:R-:W-:Y:S01]  /*48c0*/  @!P0 SHF.L.U32 R22, R27, 0x10, RZ ;  /* 0x000000101b168819 */ /* 0x000fe200000006ff */
[----:B------:R-:W-:Y:S01]  /*48d0*/  @!P0 FFMA.FTZ R0, R37, R39, R0 ;  /* 0x0000002725008223 */ /* 0x000fe20000010000 */
[----:B------:R-:W-:Y:S01]  /*48e0*/  @!P0 LOP3.LUT R39, R27, 0xffff0000, RZ, 0xc0, !PT ;  /* 0xffff00001b278812 */ /* 0x000fe200078ec0ff */
[----:B------:R-:W-:Y:S01]  /*48f0*/  @!P0 FMUL.FTZ R2, R28, R23 ;  /* 0x000000171c028220 */ /* 0x000fe20000410000 */
[----:B------:R-:W-:Y:S01]  /*4900*/  @!P0 LOP3.LUT R37, R25, 0xffff0000, RZ, 0xc0, !PT ;  /* 0xffff000019258812 */ /* 0x000fe200078ec0ff */
[-C--:B------:R-:W-:Y:S01]  /*4910*/  @!P0 FMUL.FTZ R38, R34, R20.reuse ;  /* 0x0000001422268220 */ /* 0x080fe20000410000 */
[----:B------:R-:W-:Y:S01]  /*4920*/  @!P0 F2FP.BF16.F32.PACK_AB R59, R0, R59 ;  /* 0x0000003b003b823e */ /* 0x000fe200000010ff */
[-C--:B------:R-:W-:Y:S01]  /*4930*/  @!P0 FMUL.FTZ R99, R39, R21.reuse ;  /* 0x0000001527638220 */ /* 0x080fe20000410000 */
[----:B------:R-:W-:Y:S01]  /*4940*/  @!P0 FMUL.FTZ R3, R29, R20 ;  /* 0x000000141d038220 */ /* 0x000fe20000410000 */
[C---:B------:R-:W-:Y:S01]  /*4950*/  @!P0 FMUL.FTZ R4, R22.reuse, R21 ;  /* 0x0000001516048220 */ /* 0x040fe20000410000 */
[C---:B------:R-:W-:Y:S01]  /*4960*/  @!P0 FMUL.FTZ R101, R37.reuse, R23 ;  /* 0x0000001725658220 */ /* 0x040fe20000410000 */
[----:B------:R-:W-:Y:S01]  /*4970*/  @!P0 FFMA.FTZ R2, R37, R41, R2 ;  /* 0x0000002925028223 */ /* 0x000fe20000010002 */
[-C--:B------:R-:W-:Y:S01]  /*4980*/  @!P0 FFMA.FTZ R38, R29, R36.reuse, -R38 ;  /* 0x000000241d268223 */ /* 0x080fe20000010826 */
[----:B------:R-:W-:Y:S01]  /*4990*/  @!P0 FFMA.FTZ R129, R22, R43, -R99 ;  /* 0x0000002b16818223 */ /* 0x000fe20000010863 */
[----:B------:R-:W-:Y:S01]  /*49a0*/  @!P0 FFMA.FTZ R3, R34, R36, R3 ;  /* 0x0000002422038223 */ /* 0x000fe20000010003 */
[----:B------:R-:W-:Y:S01]  /*49b0*/  @!P0 FFMA.FTZ R101, R28, R41, -R101 ;  /* 0x000000291c658223 */ /* 0x000fe20000010865 */
[----:B------:R-:W-:Y:S01]  /*49c0*/  @!P0 FFMA.FTZ R4, R39, R43, R4 ;  /* 0x0000002b27048223 */ /* 0x000fe20000010004 */
[----:B------:R-:W-:Y:S02]  /*49d0*/  IMAD.MOV.U32 R99, RZ, RZ, R95 ;  /* 0x000000ffff637224 */ /* 0x000fe400078e005f */
[----:B------:R-:W-:Y:S01]  /*49e0*/  @!P0 F2FP.BF16.F32.PACK_AB R38, R3, R38 ;  /* 0x000000260326823e */ /* 0x000fe200000010ff */
[----:B------:R-:W-:Y:S01]  /*49f0*/  @!P0 IMAD.MOV.U32 R24, RZ, RZ, R59 ;  /* 0x000000ffff188224 */ /* 0x000fe200078e003b */
[----:B------:R-:W-:Y:S01]  /*4a00*/  @!P0 F2FP.BF16.F32.PACK_AB R40, R2, R101 ;  /* 0x000000650228823e */ /* 0x000fe200000010ff */
[----:B------:R-:W-:Y:S01]  /*4a10*/  IMAD.WIDE.U32 R150, R56, 0x60, R98 ;  /* 0x0000006038967825 */ /* 0x000fe200078e0062 */
[----:B------:R-:W-:Y:S02]  /*4a20*/  @!P0 F2FP.BF16.F32.PACK_AB R129, R4, R129 ;  /* 0x000000810481823e */ /* 0x000fe400000010ff */
[----:B------:R-:W-:Y:S01]  /*4a30*/  @!P0 MOV R25, R40 ;  /* 0x0000002800198202 */ /* 0x000fe20000000f00 */
[----:B------:R-:W-:Y:S01]  /*4a40*/  @!P0 IMAD.MOV.U32 R26, RZ, RZ, R38 ;  /* 0x000000ffff1a8224 */ /* 0x000fe200078e0026 */
[----:B------:R-:W-:Y:S02]  /*4a50*/  IADD3 R151, R151, R57, RZ ;  /* 0x0000003997977210 */ /* 0x000fe40007ffe0ff */
[----:B------:R-:W-:Y:S02]  /*4a60*/  @!P0 MOV R27, R129 ;  /* 0x00000081001b8202 */ /* 0x000fe40000000f00 */
[----:B------:R-:W-:Y:S02]  /*4a70*/  LEA R56, P2, R116, R130, 0x1 ;  /* 0x0000008274387211 */ /* 0x000fe400078408ff */
[----:B------:R-:W-:Y:S01]  /*4a80*/  ISETP.GE.AND P0, PT, R14, UR4, PT ;  /* 0x000000040e007c0c */ /* 0x000fe2000bf06270 */
[----:B------:R1:W-:Y:S01]  /*4a90*/  STG.E.128 desc[UR6][R150.64], R24 ;  /* 0x0000001896007986 */ /* 0x0003e2000c101d06 */
[----:B------:R-:W-:Y:S07]  /*4aa0*/  LEA.HI.X R57, R116, R127, R115, 0x1, P2 ;  /* 0x0000007f74397211 */ /* 0x000fee00010f0c73 */
[----:B------:R-:W2:Y:S06]  /*4ab0*/  @!P1 LDG.E.64 R20, desc[UR6][R32.64+0x40] ;  /* 0x0000400620149981 */ /* 0x000eac000c1e1b00 */
[----:B------:R3:W4:Y:S08]  /*4ac0*/  LDG.E.128 R28, desc[UR6][R56.64] ;  /* 0x00000006381c7981 */ /* 0x000730000c1e1d00 */
[----:B------:R-:W5:Y:S01]  /*4ad0*/  @!P1 LDG.E.64 R42, desc[UR6][R44.64+0x40] ;  /* 0x000040062c2a9981 */ /* 0x000f62000c1e1b00 */
[C---:B-1----:R-:W-:Y:S04]  /*4ae0*/  LEA R150, P4, R117.reuse, R98, 0x1 ;  /* 0x0000006275967211 */ /* 0x042fe800078808ff */
[----:B------:R-:W-:Y:S02]  /*4af0*/  LEA.HI.X R151, R117, R95, R118, 0x1, P4 ;  /* 0x0000005f75977211 */ /* 0x000fe400020f0c76 */
[----:B---3--:R-:W-:Y:S02]  /*4b00*/  LEA R56, P2, R120, R130, 0x1 ;  /* 0x0000008278387211 */ /* 0x008fe400078408ff */
[C---:B--2---:R-:W-:Y:S02]  /*4b10*/  @!P1 SHF.L.U32 R35, R20.reuse, 0x10, RZ ;  /* 0x0000001014239819 */ /* 0x044fe400000006ff */
[----:B------:R-:W-:Y:S01]  /*4b20*/  @!P1 LOP3.LUT R23, R20, 0xffff0000, RZ, 0xc0, !PT ;  /* 0xffff000014179812 */ /* 0x000fe200078ec0ff */
[C---:B------:R-:W-:Y:S01]  /*4b30*/  @!P1 IMAD.U32 R20, R21.reuse, 0x10000, RZ ;  /* 0x0001000015149824 */ /* 0x040fe200078e00ff */
[----:B------:R-:W-:Y:S02]  /*4b40*/  @!P1 LOP3.LUT R21, R21, 0xffff0000, RZ, 0xc0, !PT ;  /* 0xffff000015159812 */ /* 0x000fe400078ec0ff */
[C---:B----4-:R-:W-:Y:S01]  /*4b50*/  @!P1 LOP3.LUT R34, R28.reuse, 0xffff0000, RZ, 0xc0, !PT ;  /* 0xffff00001c229812 */ /* 0x050fe200078ec0ff */
[----:B------:R-:W-:Y:S01]  /*4b60*/  @!P1 IMAD.U32 R22, R28, 0x10000, RZ ;  /* 0x000100001c169824 */ /* 0x000fe200078e00ff */
[----:B------:R-:W-:Y:S01]  /*4b70*/  @!P1 SHF.L.U32 R24, R29, 0x10, RZ ;  /* 0x000000101d189819 */ /* 0x000fe200000006ff */
[----:B------:R-:W-:Y:S01]  /*4b80*/  @!P1 IMAD.U32 R25, R30, 0x10000, RZ ;  /* 0x000100001e199824 */ /* 0x000fe200078e00ff */
[----:B------:R-:W-:Y:S01]  /*4b90*/  @!P1 LOP3.LUT R41, R31, 0xffff0000, RZ, 0xc0, !PT ;  /* 0xffff00001f299812 */ /* 0x000fe200078ec0ff */
[-C--:B------:R-:W-:Y:S01]  /*4ba0*/  @!P1 FMUL.FTZ R5, R22, R35.reuse ;  /* 0x0000002316059220 */ /* 0x080fe20000410000 */
[----:B------:R-:W-:Y:S01]  /*4bb0*/  @!P1 FMUL.FTZ R38, R34, R35 ;  /* 0x0000002322269220 */ /* 0x000fe20000410000 */
[----:B------:R-:W-:Y:S01]  /*4bc0*/  @!P1 FMUL.FTZ R6, R24, R23 ;  /* 0x0000001718069220 */ /* 0x000fe20000410000 */
[C---:B-----5:R-:W-:Y:S01]  /*4bd0*/  @!P1 LOP3.LUT R39, R42.reuse, 0xffff0000, RZ, 0xc0, !PT ;  /* 0xffff00002a279812 */ /* 0x060fe200078ec0ff */
[----:B------:R-:W-:Y:S01]  /*4be0*/  @!P1 IMAD.U32 R37, R42, 0x10000, RZ ;  /* 0x000100002a259824 */ /* 0x000fe200078e00ff */
[----:B------:R-:W-:Y:S01]  /*4bf0*/  @!P1 SHF.L.U32 R36, R43, 0x10, RZ ;  /* 0x000000102b249819 */ /* 0x000fe200000006ff */
[-C--:B------:R-:W-:Y:S01]  /*4c00*/  @!P1 FMUL.FTZ R7, R25, R20.reuse ;  /* 0x0000001419079220 */ /* 0x080fe20000410000 */
[----:B------:R-:W-:Y:S01]  /*4c10*/  @!P1 LOP3.LUT R43, R43, 0xffff0000, RZ, 0xc0, !PT ;  /* 0xffff00002b2b9812 */ /* 0x000fe200078ec0ff */
[-C--:B------:R-:W-:Y:S01]  /*4c20*/  @!P1 FFMA.FTZ R5, R34, R37.reuse, R5 ;  /* 0x0000002522059223 */ /* 0x080fe20000010005 */
[----:B------:R-:W-:Y:S01]  /*4c30*/  @!P1 LOP3.LUT R34, R30, 0xffff0000, RZ, 0xc0, !PT ;  /* 0xffff00001e229812 */ /* 0x000fe200078ec0ff */
[----:B------:R-:W-:Y:S01]  /*4c40*/  @!P1 FFMA.FTZ R38, R22, R37, -R38 ;  /* 0x0000002516269223 */ /* 0x000fe20000010826 */
[----:B------:R-:W-:Y:S01]  /*4c50*/  @!P1 LOP3.LUT R37, R29, 0xffff0000, RZ, 0xc0, !PT ;  /* 0xffff00001d259812 */ /* 0x000fe200078ec0ff */
[----:B------:R-:W-:Y:S01]  /*4c60*/  @!P1 FMUL.FTZ R59, R41, R21 ;  /* 0x00000015293b9220 */ /* 0x000fe20000410000 */
[----:B------:R-:W-:Y:S01]  /*4c70*/  @!P1 SHF.L.U32 R22, R31, 0x10, RZ ;  /* 0x000000101f169819 */ /* 0x000fe200000006ff */
[----:B------:R-:W-:Y:S01]  /*4c80*/  @!P1 FMUL.FTZ R40, R34, R20 ;  /* 0x0000001422289220 */ /* 0x000fe20000410000 */
[----:B------:R-:W-:Y:S01]  /*4c90*/  @!P1 F2FP.BF16.F32.PACK_AB R38, R5, R38 ;  /* 0x000000260526923e */ /* 0x000fe200000010ff */
[C---:B------:R-:W-:Y:S01]  /*4ca0*/  @!P1 FMUL.FTZ R57, R37.reuse, R23 ;  /* 0x0000001725399220 */ /* 0x040fe20000410000 */
[----:B------:R-:W-:Y:S01]  /*4cb0*/  @!P1 FFMA.FTZ R6, R37, R39, R6 ;  /* 0x0000002725069223 */ /* 0x000fe20000010006 */
[----:B------:R-:W-:Y:S01]  /*4cc0*/  @!P1 FMUL.FTZ R8, R22, R21 ;  /* 0x0000001516089220 */ /* 0x000fe20000410000 */
        /* <DEDUP_REMOVED lines=27> */
[----:B------:R-:W-:Y:S01]  /*4e80*/  @!P0 LOP3.LUT R41, R23, 0xffff0000, RZ, 0xc0, !PT ;  /* 0xffff000017298812 */ /* 0x000fe200078ec0ff */
[-C--:B------:R-:W-:Y:S01]  /*4e90*/  @!P0 FMUL.FTZ R38, R34, R35.reuse ;  /* 0x0000002322268220 */ /* 0x080fe20000410000 */
[----:B------:R-:W-:Y:S01]  /*4ea0*/  @!P0 FMUL.FTZ R9, R26, R35 ;  /* 0x000000231a098220 */ /* 0x000fe20000410000 */
[----:B------:R-:W-:Y:S01]  /*4eb0*/  @!P0 FMUL.FTZ R10, R28, R27 ;  /* 0x0000001b1c0a8220 */ /* 0x000fe20000410000 */
[C---:B----4-:R-:W-:Y:S01]  /*4ec0*/  @!P0 LOP3.LUT R39, R44.reuse, 0xffff0000, RZ, 0xc0, !PT ;  /* 0xffff00002c278812 */ /* 0x050fe200078ec0ff */
[----:B------:R-:W-:Y:S01]  /*4ed0*/  @!P0 IMAD.U32 R37, R44, 0x10000, RZ ;  /* 0x000100002c258824 */ /* 0x000fe200078e00ff */
[----:B------:R-:W-:Y:S01]  /*4ee0*/  @!P0 SHF.L.U32 R36, R45, 0x10, RZ ;  /* 0x000000102d248819 */ /* 0x000fe200000006ff */
[----:B------:R-:W-:Y:S01]  /*4ef0*/  @!P0 FMUL.FTZ R11, R29, R24 ;  /* 0x000000181d0b8220 */ /* 0x000fe20000410000 */
[----:B------:R-:W-:Y:S01]  /*4f00*/  @!P0 LOP3.LUT R43, R45, 0xffff0000, RZ, 0xc0, !PT ;  /* 0xffff00002d2b8812 */ /* 0x000fe200078ec0ff */
[-C--:B------:R-:W-:Y:S01]  /*4f10*/  @!P0 FFMA.FTZ R38, R26, R37.reuse, -R38 ;  /* 0x000000251a268223 */ /* 0x080fe20000010826 */
[----:B------:R-:W-:Y:S01]  /*4f20*/  @!P0 SHF.L.U32 R26, R23, 0x10, RZ ;  /* 0x00000010171a8819 */ /* 0x000fe200000006ff */
[----:B------:R-:W-:Y:S01]  /*4f30*/  @!P0 FFMA.FTZ R9, R34, R37, R9 ;  /* 0x0000002522098223 */ /* 0x000fe20000010009 */
[----:B------:R-:W-:Y:S01]  /*4f40*/  @!P0 LOP3.LUT R37, R21, 0xffff0000, RZ, 0xc0, !PT ;  /* 0xffff000015258812 */ /* 0x000fe200078ec0ff */
[-C--:B------:R-:W-:Y:S01]  /*4f50*/  @!P0 FMUL.FTZ R59, R41, R25.reuse ;  /* 0x00000019293b8220 */ /* 0x080fe20000410000 */
[----:B------:R-:W-:Y:S01]  /*4f60*/  @!P0 LOP3.LUT R34, R22, 0xffff0000, RZ, 0xc0, !PT ;  /* 0xffff000016228812 */ /* 0x000fe200078ec0ff */
[----:B------:R-:W-:Y:S01]  /*4f70*/  @!P0 FMUL.FTZ R12, R26, R25 ;  /* 0x000000191a0c8220 */ /* 0x000fe20000410000 */
[----:B------:R-:W-:Y:S01]  /*4f80*/  @!P0 F2FP.BF16.F32.PACK_AB R38, R9, R38 ;  /* 0x000000260926823e */ /* 0x000fe200000010ff */
[C---:B------:R-:W-:Y:S01]  /*4f90*/  @!P0 FMUL.FTZ R57, R37.reuse, R27 ;  /* 0x0000001b25398220 */ /* 0x040fe20000410000 */
[-C--:B------:R-:W-:Y:S01]  /*4fa0*/  @!P0 FFMA.FTZ R10, R37, R39.reuse, R10 ;  /* 0x00000027250a8223 */ /* 0x080fe2000001000a */
[----:B------:R-:W-:Y:S01]  /*4fb0*/  @!P0 FMUL.FTZ R40, R34, R24 ;  /* 0x0000001822288220 */ /* 0x000fe20000410000 */
[----:B------:R-:W-:Y:S01]  /*4fc0*/  @!P0 MOV R20, R38 ;  /* 0x0000002600148202 */ /* 0x000fe20000000f00 */
        /* <DEDUP_REMOVED lines=12> */
.L_x_3777:
[----:B------:R-:W-:Y:S05]  /*5090*/  BSYNC B0 ;  /* 0x0000000000007941 */ /* 0x000fea0003800000 */
.L_x_3776:
[----:B-1----:R-:W-:Y:S01]  /*50a0*/  MOV R20, R47 ;  /* 0x0000002f00147202 */ /* 0x002fe20000000f00 */
[----:B------:R-:W-:Y:S01]  /*50b0*/  IMAD.MOV.U32 R52, RZ, RZ, R49 ;  /* 0x000000ffff347224 */ /* 0x000fe200078e0031 */
[----:B------:R-:W-:Y:S01]  /*50c0*/  MOV R21, R46 ;  /* 0x0000002e00157202 */ /* 0x000fe20000000f00 */
[----:B------:R-:W-:Y:S01]  /*50d0*/  IMAD.MOV.U32 R53, RZ, RZ, R48 ;  /* 0x000000ffff357224 */ /* 0x000fe200078e0030 */
[----:B------:R-:W-:Y:S01]  /*50e0*/  UMOV UR4, UR19 ;  /* 0x0000001300047c82 */ /* 0x000fe20008000000 */
[----:B------:R-:W-:Y:S05]  /*50f0*/  BRA `(.L_x_3778) ;  /* 0x0000004800387947 */ /* 0x000fea0003800000 */
.L_x_3769:
[----:B------:R-:W-:Y:S04]  /*5100*/  BSSY B1, `(.L_x_3779) ;  /* 0x0000104000017945 */ /* 0x000fe80003800000 */
[----:B------:R-:W-:Y:S05]  /*5110*/  @!P6 BRA `(.L_x_3780) ;  /* 0x000000100008e947 */ /* 0x000fea0003800000 */
[----:B------:R-:W-:Y:S01]  /*5120*/  IMAD.MOV.U32 R131, RZ, RZ, R127 ;  /* 0x000000ffff837224 */ /* 0x000fe200078e007f */
[----:B------:R-:W-:Y:S01]  /*5130*/  ISETP.GE.AND P0, PT, R18, UR4, PT ;  /* 0x0000000412007c0c */ /* 0x000fe2000bf06270 */
[----:B------:R-:W-:Y:S01]  /*5140*/  BSSY B0, `(.L_x_3781) ;  /* 0x0000055000007945 */ /* 0x000fe20003800000 */
[----:B------:R-:W-:Y:S01]  /*5150*/  IADD3 R154, P2, R130, 0x80, RZ ;  /* 0x00000080829a7810 */ /* 0x000fe20007f5e0ff */
[----:B------:R-:W-:Y:S01]  /*5160*/  IMAD.MOV.U32 R99, RZ, RZ, R95 ;  /* 0x000000ffff637224 */ /* 0x000fe200078e005f */
[----:B------:R1:W5:Y:S01]  /*5170*/  LDG.E.128 R40, desc[UR6][R130.64] ;  /* 0x0000000682287981 */ /* 0x000362000c1e1d00 */
[----:B------:R-:W-:Y:S02]  /*5180*/  ISETP.GE.AND P1, PT, R15, UR4, PT ;  /* 0x000000040f007c0c */ /* 0x000fe4000bf26270 */
[----:B------:R-:W-:Y:S06]  /*5190*/  IMAD.X R155, RZ, RZ, R127, P2 ;  /* 0x000000ffff9b7224 */ /* 0x000fec00010e067f */
[----:B------:R-:W-:Y:S05]  /*51a0*/  @P0 BRA `(.L_x_3782) ;  /* 0x0000000400380947 */ /* 0x000fea0003800000 */
[C---:B-----5:R-:W-:Y:S01]  /*51b0*/  SHF.L.U32 R37, R40.reuse, 0x10, RZ ;  /* 0x0000001028257819 */ /* 0x060fe200000006ff */
[----:B------:R-:W-:Y:S01]  /*51c0*/  ULEA.HI UR18, UR4, UR4, URZ, 0x1 ;  /* 0x0000000404127291 */ /* 0x000fe2000f8f083f */
[----:B------:R-:W-:Y:S01]  /*51d0*/  LOP3.LUT R39, R40, 0xffff0000, RZ, 0xc0, !PT ;  /* 0xffff000028277812 */ /* 0x000fe200078ec0ff */
[----:B------:R-:W-:Y:S01]  /*51e0*/  IMAD.MOV.U32 R129, RZ, RZ, RZ ;  /* 0x000000ffff817224 */ /* 0x000fe200078e00ff */
[C---:B------:R-:W-:Y:S01]  /*51f0*/  SHF.L.U32 R44, R42.reuse, 0x10, RZ ;  /* 0x000000102a2c7819 */ /* 0x040fe200000006ff */
[----:B------:R-:W-:Y:S01]  /*5200*/  USHF.R.S32.HI UR18, URZ, 0x1, UR18 ;  /* 0x000000013f127899 */ /* 0x000fe20008011412 */
[----:B------:R-:W-:Y:S01]  /*5210*/  LOP3.LUT R45, R42, 0xffff0000, RZ, 0xc0, !PT ;  /* 0xffff00002a2d7812 */ /* 0x000fe200078ec0ff */
[C---:B------:R-:W-:Y:S01]  /*5220*/  IMAD.U32 R38, R41.reuse, 0x10000, RZ ;  /* 0x0001000029267824 */ /* 0x040fe200078e00ff */
[----:B------:R-:W-:Y:S01]  /*5230*/  LOP3.LUT R41, R41, 0xffff0000, RZ, 0xc0, !PT ;  /* 0xffff000029297812 */ /* 0x000fe200078ec0ff */
[C---:B------:R-:W-:Y:S01]  /*5240*/  IMAD.U32 R48, R43.reuse, 0x10000, RZ ;  /* 0x000100002b307824 */ /* 0x040fe200078e00ff */
[----:B------:R-:W-:Y:S02]  /*5250*/  LOP3.LUT R49, R43, 0xffff0000, RZ, 0xc0, !PT ;  /* 0xffff00002b317812 */ /* 0x000fe400078ec0ff */
[----:B------:R-:W-:Y:S02]  /*5260*/  ISETP.GE.AND P2, PT, R18, UR18, PT ;  /* 0x0000001212007c0c */ /* 0x000fe4000bf46270 */
[----:B------:R-:W-:Y:S11]  /*5270*/  MOV R101, UR18 ;  /* 0x0000001200657c02 */ /* 0x000ff60008000f00 */
[----:B------:R-:W-:Y:S02]  /*5280*/  @P2 IMAD R129, RZ, RZ, -UR18 ;  /* 0x80000012ff812e24 */ /* 0x000fe4000f8e02ff */
[----:B------:R-:W-:Y:S03]  /*5290*/  @P2 IMAD R101, RZ, RZ, -UR18 ;  /* 0x80000012ff652e24 */ /* 0x000fe6000f8e02ff */
[C---:B------:R-:W-:Y:S04]  /*52a0*/  LEA R156, P0, R129.reuse, R134, 0x1 ;  /* 0x00000086819c7211 */ /* 0x040fe800078008ff */
[----:B------:R-:W-:Y:S02]  /*52b0*/  LEA.HI.X.SX32 R157, R129, R135, 0x1, P0 ;  /* 0x00000087819d7211 */ /* 0x000fe400000f0eff */
[C---:B----4-:R-:W-:Y:S04]  /*52c0*/  LEA R10, P0, R101.reuse, R130, 0x1 ;  /* 0x00000082650a7211 */ /* 0x050fe800078008ff */
[----:B------:R-:W-:Y:S01]  /*52d0*/  LEA.HI.X.SX32 R11, R101, R131, 0x1, P0 ;  /* 0x00000083650b7211 */ /* 0x000fe200000f0eff */
[----:B------:R-:W2:Y:S01]  /*52e0*/  LDG.E.128 R156, desc[UR6][R156.64] ;  /* 0x000000069c9c7981 */ /* 0x000ea2000c1e1d00 */
[----:B------:R-:W-:Y:S01]  /*52f0*/  MOV R101, RZ ;  /* 0x000000ff00657202 */ /* 0x000fe20000000f00 */
[----:B------:R-:W-:Y:S05]  /*5300*/  @P2 IMAD R101, RZ, RZ, -UR18 ;  /* 0x80000012ff652e24 */ /* 0x000fea000f8e02ff */
[C---:B------:R-:W-:Y:S01]  /*5310*/  LEA R46, P0, R101.reuse, R136, 0x1 ;  /* 0x00000088652e7211 */ /* 0x040fe200078008ff */
[----:B------:R3:W4:Y:S03]  /*5320*/  LDG.E.128 R24, desc[UR6][R10.64] ;  /* 0x000000060a187981 */ /* 0x000726000c1e1d00 */
[----:B------:R-:W-:Y:S05]  /*5330*/  LEA.HI.X.SX32 R47, R101, R137, 0x1, P0 ;  /* 0x00000089652f7211 */ /* 0x000fea00000f0eff */
[----:B------:R-:W4:Y:S01]  /*5340*/  LDG.E.128 R56, desc[UR6][R46.64] ;  /* 0x000000062e387981 */ /* 0x000f22000c1e1d00 */
[C---:B--2---:R-:W-:Y:S01]  /*5350*/  SHF.L.U32 R32, R156.reuse, 0x10, RZ ;  /* 0x000000109c207819 */ /* 0x044fe200000006ff */
[----:B------:R-:W-:Y:S01]  /*5360*/  IMAD.U32 R28, R157, 0x10000, RZ ;  /* 0x000100009d1c7824 */ /* 0x000fe200078e00ff */
[----:B------:R-:W-:Y:S01]  /*5370*/  LOP3.LUT R30, R156, 0xffff0000, RZ, 0xc0, !PT ;  /* 0xffff00009c1e7812 */ /* 0x000fe200078ec0ff */
[----:B---3--:R-:W-:Y:S01]  /*5380*/  IMAD.U32 R10, R159, 0x10000, RZ ;  /* 0x000100009f0a7824 */ /* 0x008fe200078e00ff */
[----:B------:R-:W-:Y:S01]  /*5390*/  LOP3.LUT R22, R157, 0xffff0000, RZ, 0xc0, !PT ;  /* 0xffff00009d167812 */ /* 0x000fe200078ec0ff */
[----:B------:R-:W-:Y:S01]  /*53a0*/  @!P2 FADD.FTZ R32, -R32, -RZ ;  /* 0x800000ff2020a221 */ /* 0x000fe20000010100 */
[----:B------:R-:W-:Y:S01]  /*53b0*/  SHF.L.U32 R12, R158, 0x10, RZ ;  /* 0x000000109e0c7819 */ /* 0x000fe200000006ff */
[----:B------:R-:W-:Y:S01]  /*53c0*/  @!P2 FADD.FTZ R30, -R30, -RZ ;  /* 0x800000ff1e1ea221 */ /* 0x000fe20000010100 */
[----:B----4-:R-:W-:Y:S01]  /*53d0*/  SHF.L.U32 R35, R24, 0x10, RZ ;  /* 0x0000001018237819 */ /* 0x010fe200000006ff */
[----:B------:R-:W-:Y:S01]  /*53e0*/  IMAD.U32 R29, R25, 0x10000, RZ ;  /* 0x00010000191d7824 */ /* 0x000fe200078e00ff */
[----:B------:R-:W-:Y:S01]  /*53f0*/  LOP3.LUT R11, R158, 0xffff0000, RZ, 0xc0, !PT ;  /* 0xffff00009e0b7812 */ /* 0x000fe200078ec0ff */
[----:B------:R-:W-:Y:S01]  /*5400*/  @!P2 FADD.FTZ R28, -R28, -RZ ;  /* 0x800000ff1c1ca221 */ /* 0x000fe20000010100 */
[----:B------:R-:W-:Y:S01]  /*5410*/  LOP3.LUT R33, R24, 0xffff0000, RZ, 0xc0, !PT ;  /* 0xffff000018217812 */ /* 0x000fe200078ec0ff */
[----:B------:R-:W-:Y:S01]  /*5420*/  @!P2 FADD.FTZ R22, -R22, -RZ ;  /* 0x800000ff1616a221 */ /* 0x000fe20000010100 */
[----:B------:R-:W-:Y:S01]  /*5430*/  LOP3.LUT R9, R159, 0xffff0000, RZ, 0xc0, !PT ;  /* 0xffff00009f097812 */ /* 0x000fe200078ec0ff */
[----:B------:R-:W-:Y:S01]  /*5440*/  FMUL.FTZ R0, R35, R32 ;  /* 0x0000002023007220 */ /* 0x000fe20000410000 */
[----:B------:R-:W-:Y:S01]  /*5450*/  LOP3.LUT R31, R25, 0xffff0000, RZ, 0xc0, !PT ;  /* 0xffff0000191f7812 */ /* 0x000fe200078ec0ff */
[----:B------:R-:W-:Y:S01]  /*5460*/  @!P2 FADD.FTZ R12, -R12, -RZ ;  /* 0x800000ff0c0ca221 */ /* 0x000fe20000010100 */
[----:B------:R-:W-:Y:S01]  /*5470*/  SHF.L.U32 R25, R26, 0x10, RZ ;  /* 0x000000101a197819 */ /* 0x000fe200000006ff */
[----:B------:R-:W-:Y:S01]  /*5480*/  FMUL.FTZ R2, R33, R30 ;  /* 0x0000001e21027220 */ /* 0x000fe20000410000 */
[----:B------:R-:W-:Y:S01]  /*5490*/  SHF.L.U32 R34, R56, 0x10, RZ ;  /* 0x0000001038227819 */ /* 0x000fe200000006ff */
[----:B------:R-:W-:Y:S01]  /*54a0*/  @!P2 FADD.FTZ R11, -R11, -RZ ;  /* 0x800000ff0b0ba221 */ /* 0x000fe20000010100 */
[----:B------:R-:W-:Y:S01]  /*54b0*/  LOP3.LUT R24, R26, 0xffff0000, RZ, 0xc0, !PT ;  /* 0xffff00001a187812 */ /* 0x000fe200078ec0ff */
[----:B------:R-:W-:Y:S01]  /*54c0*/  IMAD.U32 R23, R27, 0x10000, RZ ;  /* 0x000100001b177824 */ /* 0x000fe200078e00ff */
[----:B------:R-:W-:Y:S01]  /*54d0*/  LOP3.LUT R36, R56, 0xffff0000, RZ, 0xc0, !PT ;  /* 0xffff000038247812 */ /* 0x000fe200078ec0ff */
[----:B------:R-:W-:Y:S01]  /*54e0*/  FMUL.FTZ R3, R29, R28 ;  /* 0x0000001c1d037220 */ /* 0x000fe20000410000 */
[----:B------:R-:W-:Y:S01]  /*54f0*/  LOP3.LUT R26, R27, 0xffff0000, RZ, 0xc0, !PT ;  /* 0xffff00001b1a7812 */ /* 0x000fe200078ec0ff */
[----:B------:R-:W-:Y:S01]  /*5500*/  @!P2 FADD.FTZ R10, -R10, -RZ ;  /* 0x800000ff0a0aa221 */ /* 0x000fe20000010100 */
[C---:B------:R-:W-:Y:S01]  /*5510*/  LOP3.LUT R42, R57.reuse, 0xffff0000, RZ, 0xc0, !PT ;  /* 0xffff0000392a7812 */ /* 0x040fe200078ec0ff */
[----:B------:R-:W-:Y:S02]  /*5520*/  IMAD.U32 R40, R57, 0x10000, RZ ;  /* 0x0001000039287824 */ /* 0x000fe400078e00ff */
[----:B------:R-:W-:Y:S01]  /*5530*/  FMUL.FTZ R4, R31, R22 ;  /* 0x000000161f047220 */ /* 0x000fe20000410000 */
[C---:B------:R-:W-:Y:S01]  /*5540*/  SHF.L.U32 R43, R58.reuse, 0x10, RZ ;  /* 0x000000103a2b7819 */ /* 0x040fe200000006ff */
[----:B------:R-:W-:Y:S01]  /*5550*/  @!P2 FADD.FTZ R9, -R9, -RZ ;  /* 0x800000ff0909a221 */ /* 0x000fe20000010100 */
[----:B------:R-:W-:Y:S01]  /*5560*/  FMUL.FTZ R5, R25, R12 ;  /* 0x0000000c19057220 */ /* 0x000fe20000410000 */
[----:B------:R-:W-:Y:S01]  /*5570*/  LOP3.LUT R46, R58, 0xffff0000, RZ, 0xc0, !PT ;  /* 0xffff00003a2e7812 */ /* 0x000fe200078ec0ff */
[----:B------:R-:W-:Y:S01]  /*5580*/  FFMA.FTZ R0, R37, R34, R0 ;  /* 0x0000002225007223 */ /* 0x000fe20000010000 */
[----:B------:R-:W-:Y:S01]  /*5590*/  FMUL.FTZ R6, R24, R11 ;  /* 0x0000000b18067220 */ /* 0x000fe20000410000 */
[----:B------:R-:W-:Y:S01]  /*55a0*/  LOP3.LUT R50, R59, 0xffff0000, RZ, 0xc0, !PT ;  /* 0xffff00003b327812 */ /* 0x000fe200078ec0ff */
[----:B------:R-:W-:Y:S01]  /*55b0*/  FFMA.FTZ R2, R39, R36, R2 ;  /* 0x0000002427027223 */ /* 0x000fe20000010002 */
[----:B------:R-:W-:Y:S01]  /*55c0*/  FMUL.FTZ R7, R23, R10 ;  /* 0x0000000a17077220 */ /* 0x000fe20000410000 */
[----:B------:R-:W-:Y:S02]  /*55d0*/  IMAD.U32 R47, R59, 0x10000, RZ ;  /* 0x000100003b2f7824 */ /* 0x000fe400078e00ff */
[----:B------:R-:W-:Y:S01]  /*55e0*/  FFMA.FTZ R3, R38, R40, R3 ;  /* 0x0000002826037223 */ /* 0x000fe20000010003 */
[----:B------:R-:W-:Y:S01]  /*55f0*/  FMUL.FTZ R8, R26, R9 ;  /* 0x000000091a087220 */ /* 0x000fe20000410000 */
[----:B------:R-:W-:Y:S01]  /*5600*/  F2FP.BF16.F32.PACK_AB R40, R2, R0 ;  /* 0x000000000228723e */ /* 0x000fe200000010ff */
[----:B------:R-:W-:Y:S01]  /*5610*/  FFMA.FTZ R4, R41, R42, R4 ;  /* 0x0000002a29047223 */ /* 0x000fe20000010004 */
[----:B------:R-:W-:Y:S01]  /*5620*/  FFMA.FTZ R5, R44, R43, R5 ;  /* 0x0000002b2c057223 */ /* 0x000fe20000010005 */
[----:B------:R-:W-:Y:S01]  /*5630*/  FFMA.FTZ R6, R45, R46, R6 ;  /* 0x0000002e2d067223 */ /* 0x000fe20000010006 */
[----:B------:R-:W-:Y:S01]  /*5640*/  FFMA.FTZ R7, R48, R47, R7 ;  /* 0x0000002f30077223 */ /* 0x000fe20000010007 */
[----:B------:R-:W-:Y:S01]  /*5650*/  FFMA.FTZ R8, R49, R50, R8 ;  /* 0x0000003231087223 */ /* 0x000fe20000010008 */
[----:B------:R-:W-:Y:S02]  /*5660*/  F2FP.BF16.F32.PACK_AB R41, R4, R3 ;  /* 0x000000030429723e */ /* 0x000fe400000010ff */
[----:B------:R-:W-:Y:S02]  /*5670*/  F2FP.BF16.F32.PACK_AB R42, R6, R5 ;  /* 0x00000005062a723e */ /* 0x000fe400000010ff */
[----:B------:R-:W-:Y:S02]  /*5680*/  F2FP.BF16.F32.PACK_AB R43, R8, R7 ;  /* 0x00000007082b723e */ /* 0x000fe400000010ff */
.L_x_3782:
[----:B------:R-:W-:Y:S05]  /*5690*/  BSYNC B0 ;  /* 0x0000000000007941 */ /* 0x000fea0003800000 */
.L_x_3781:
[----:B-----5:R2:W-:Y:S01]  /*56a0*/  STG.E.128 desc[UR6][R98.64], R40 ;  /* 0x0000002862007986 */ /* 0x0205e2000c101d06 */
[----:B------:R-:W-:Y:S03]  /*56b0*/  BSSY B0, `(.L_x_3783) ;  /* 0x0000051000007945 */ /* 0x000fe60003800000 */
[----:B------:R2:W5:Y:S01]  /*56c0*/  LDG.E.128 R44, desc[UR6][R130.64+0x80] ;  /* 0x00008006822c7981 */ /* 0x000562000c1e1d00 */
[----:B------:R-:W-:Y:S05]  /*56d0*/  @P1 BRA `(.L_x_3784) ;  /* 0x0000000400381947 */ /* 0x000fea0003800000 */
[C---:B-----5:R-:W-:Y:S01]  /*56e0*/  SHF.L.U32 R37, R44.reuse, 0x10, RZ ;  /* 0x000000102c257819 */ /* 0x060fe200000006ff */
[----:B------:R-:W-:Y:S01]  /*56f0*/  ULEA.HI UR18, UR4, UR4, URZ, 0x1 ;  /* 0x0000000404127291 */ /* 0x000fe2000f8f083f */
[----:B------:R-:W-:Y:S01]  /*5700*/  LOP3.LUT R39, R44, 0xffff0000, RZ, 0xc0, !PT ;  /* 0xffff00002c277812 */ /* 0x000fe200078ec0ff */
[----:B------:R-:W-:Y:S01]  /*5710*/  IMAD.MOV.U32 R129, RZ, RZ, RZ ;  /* 0x000000ffff817224 */ /* 0x000fe200078e00ff */
[C---:B--2---:R-:W-:Y:S01]  /*5720*/  LOP3.LUT R41, R45.reuse, 0xffff0000, RZ, 0xc0, !PT ;  /* 0xffff00002d297812 */ /* 0x044fe200078ec0ff */
[----:B------:R-:W-:Y:S01]  /*5730*/  USHF.R.S32.HI UR18, URZ, 0x1, UR18 ;  /* 0x000000013f127899 */ /* 0x000fe20008011412 */
[C---:B------:R-:W-:Y:S01]  /*5740*/  SHF.L.U32 R44, R46.reuse, 0x10, RZ ;  /* 0x000000102e2c7819 */ /* 0x040fe200000006ff */
[----:B------:R-:W-:Y:S01]  /*5750*/  IMAD.U32 R38, R45, 0x10000, RZ ;  /* 0x000100002d267824 */ /* 0x000fe200078e00ff */
        /* <DEDUP_REMOVED lines=61> */
[----:B------:R-:W-:Y:S01]  /*5b30*/  FFMA.FTZ R4, R41, R42, R4 ;  /* 0x0000002a29047223 */ /* 0x000fe20000010004 */
[----:B------:R-:W-:Y:S01]  /*5b40*/  FFMA.FTZ R5, R44, R43, R5 ;  /* 0x0000002b2c057223 */ /* 0x000fe20000010005 */
[----:B------:R-:W-:Y:S01]  /*5b50*/  F2FP.BF16.F32.PACK_AB R44, R2, R0 ;  /* 0x00000000022c723e */ /* 0x000fe200000010ff */
[----:B------:R-:W-:Y:S01]  /*5b60*/  FFMA.FTZ R6, R45, R46, R6 ;  /* 0x0000002e2d067223 */ /* 0x000fe20000010006 */
[----:B------:R-:W-:Y:S01]  /*5b70*/  FFMA.FTZ R7, R48, R47, R7 ;  /* 0x0000002f30077223 */ /* 0x000fe20000010007 */
[----:B------:R-:W-:Y:S01]  /*5b80*/  F2FP.BF16.F32.PACK_AB R45, R4, R3 ;  /* 0x00000003042d723e */ /* 0x000fe200000010ff */
[----:B------:R-:W-:Y:S02]  /*5b90*/  FFMA.FTZ R8, R49, R50, R8 ;  /* 0x0000003231087223 */ /* 0x000fe40000010008 */
[----:B------:R-:W-:Y:S03]  /*5ba0*/  F2FP.BF16.F32.PACK_AB R46, R6, R5 ;  /* 0x00000005062e723e */ /* 0x000fe600000010ff */
[----:B------:R-:W-:Y:S02]  /*5bb0*/  F2FP.BF16.F32.PACK_AB R47, R8, R7 ;  /* 0x00000007082f723e */ /* 0x000fe400000010ff */
.L_x_3784:
[----:B------:R-:W-:Y:S05]  /*5bc0*/  BSYNC B0 ;  /* 0x0000000000007941 */ /* 0x000fea0003800000 */
.L_x_3783:
[----:B-----5:R3:W-:Y:S01]  /*5bd0*/  STG.E.128 desc[UR6][R98.64+0x80], R44 ;  /* 0x0000802c62007986 */ /* 0x0207e2000c101d06 */
[----:B------:R-:W-:Y:S01]  /*5be0*/  ISETP.GE.AND P0, PT, R14, UR4, PT ;  /* 0x000000040e007c0c */ /* 0x000fe2000bf06270 */
[----:B------:R-:W-:Y:S01]  /*5bf0*/  BSSY B0, `(.L_x_3785) ;  /* 0x0000053000007945 */ /* 0x000fe20003800000 */
[----:B------:R-:W-:Y:S01]  /*5c00*/  IADD3 R154, P1, R130, 0x100, RZ ;  /* 0x00000100829a7810 */ /* 0x000fe20007f3e0ff */
[----:B--2---:R3:W5:Y:S04]  /*5c10*/  LDG.E.128 R40, desc[UR6][R130.64+0x100] ;  /* 0x0001000682287981 */ /* 0x004768000c1e1d00 */
[----:B------:R-:W-:Y:S06]  /*5c20*/  IMAD.X R155, RZ, RZ, R127, P1 ;  /* 0x000000ffff9b7224 */ /* 0x000fec00008e067f */
[----:B------:R-:W-:Y:S05]  /*5c30*/  @P0 BRA `(.L_x_3786) ;  /* 0x0000000400380947 */ /* 0x000fea0003800000 */
[C---:B-----5:R-:W-:Y:S01]  /*5c40*/  SHF.L.U32 R37, R40.reuse, 0x10, RZ ;  /* 0x0000001028257819 */ /* 0x060fe200000006ff */
[----:B------:R-:W-:Y:S01]  /*5c50*/  ULEA.HI UR18, UR4, UR4, URZ, 0x1 ;  /* 0x0000000404127291 */ /* 0x000fe2000f8f083f */
[----:B------:R-:W-:Y:S01]  /*5c60*/  LOP3.LUT R39, R40, 0xffff0000, RZ, 0xc0, !PT ;  /* 0xffff000028277812 */ /* 0x000fe200078ec0ff */
[----:B------:R-:W-:Y:S01]  /*5c70*/  IMAD.MOV.U32 R129, RZ, RZ, RZ ;  /* 0x000000ffff817224 */ /* 0x000fe200078e00ff */
[C---:B---3--:R-:W-:Y:S01]  /*5c80*/  SHF.L.U32 R44, R42.reuse, 0x10, RZ ;  /* 0x000000102a2c7819 */ /* 0x048fe200000006ff */
        /* <DEDUP_REMOVED lines=73> */
.L_x_3786:
[----:B------:R-:W-:Y:S05]  /*6120*/  BSYNC B0 ;  /* 0x0000000000007941 */ /* 0x000fea0003800000 */
.L_x_3785:
[----:B-----5:R2:W-:Y:S02]  /*6130*/  STG.E.128 desc[UR6][R98.64+0x100], R40 ;  /* 0x0001002862007986 */ /* 0x0205e4000c101d06 */
.L_x_3780:
[----:B------:R-:W-:Y:S05]  /*6140*/  BSYNC B1 ;  /* 0x0000000000017941 */ /* 0x000fea0003800000 */
.L_x_3779:
[----:B------:R-:W-:Y:S04]  /*6150*/  BSSY B1, `(.L_x_3787) ;  /* 0x0000112000017945 */ /* 0x000fe80003800000 */
[----:B------:R-:W-:Y:S05]  /*6160*/  @!P5 BRA `(.L_x_3788) ;  /* 0x000000100040d947 */ /* 0x000fea0003800000 */
[C---:B------:R-:W-:Y:S01]  /*6170*/  LEA R160, P4, R103.reuse, R130, 0x1 ;  /* 0x0000008267a07211 */ /* 0x040fe200078808ff */
[----:B------:R-:W-:Y:S01]  /*6180*/  BSSY B0, `(.L_x_3789) ;  /* 0x000005c000007945 */ /* 0x000fe20003800000 */
[----:B------:R-:W-:Y:S02]  /*6190*/  ISETP.GE.AND P2, PT, R18, UR4, PT ;  /* 0x0000000412007c0c */ /* 0x000fe4000bf46270 */
[----:B------:R-:W-:Y:S02]  /*61a0*/  LEA.HI.X R161, R103, R127, R102, 0x1, P4 ;  /* 0x0000007f67a17211 */ /* 0x000fe400020f0c66 */
[----:B------:R-:W-:Y:S02]  /*61b0*/  LEA R154, P1, R55, R98, 0x1 ;  /* 0x00000062379a7211 */ /* 0x000fe400078208ff */
[----:B------:R-:W-:Y:S01]  /*61c0*/  ISETP.GE.AND P0, PT, R15, UR4, PT ;  /* 0x000000040f007c0c */ /* 0x000fe2000bf06270 */
[----:B--2---:R2:W5:Y:S01]  /*61d0*/  LDG.E.128 R40, desc[UR6][R160.64] ;  /* 0x00000006a0287981 */ /* 0x004562000c1e1d00 */
[----:B------:R-:W-:Y:S02]  /*61e0*/  LEA.HI.X R155, R55, R95, R54, 0x1, P1 ;  /* 0x0000005f379b7211 */ /* 0x000fe400008f0c36 */
[----:B------:R-:W-:Y:S05]  /*61f0*/  IADD3 R162, P1, R160, 0x80, RZ ;  /* 0x00000080a0a27810 */ /* 0x000fea0007f3e0ff */
[----:B------:R-:W-:Y:S01]  /*6200*/  IMAD.X R163, RZ, RZ, R161, P1 ;  /* 0x000000ffffa37224 */ /* 0x000fe200008e06a1 */
[----:B------:R-:W-:Y:S07]  /*6210*/  @P2 BRA `(.L_x_3790) ;  /* 0x0000000400482947 */ /* 0x000fee0003800000 */
[----:B-----5:R-:W-:Y:S01]  /*6220*/  LOP3.LUT R39, R40, 0xffff0000, RZ, 0xc0, !PT ;  /* 0xffff000028277812 */ /* 0x020fe200078ec0ff */
[----:B------:R-:W-:Y:S01]  /*6230*/  ULEA.HI UR18, UR4, UR4, URZ, 0x1 ;  /* 0x0000000404127291 */ /* 0x000fe2000f8f083f */
[C---:B---3--:R-:W-:Y:S01]  /*6240*/  SHF.L.U32 R44, R42.reuse, 0x10, RZ ;  /* 0x000000102a2c7819 */ /* 0x048fe200000006ff */
[----:B------:R-:W-:Y:S01]  /*6250*/  IMAD.MOV.U32 R129, RZ, RZ, RZ ;  /* 0x000000ffff817224 */ /* 0x000fe200078e00ff */
[----:B------:R-:W-:Y:S01]  /*6260*/  LOP3.LUT R45, R42, 0xffff0000, RZ, 0xc0, !PT ;  /* 0xffff00002a2d7812 */ /* 0x000fe200078ec0ff */
[----:B------:R-:W-:Y:S01]  /*6270*/  USHF.R.S32.HI UR18, URZ, 0x1, UR18 ;  /* 0x000000013f127899 */ /* 0x000fe20008011412 */
[----:B------:R-:W-:Y:S01]  /*6280*/  LOP3.LUT R49, R43, 0xffff0000, RZ, 0xc0, !PT ;  /* 0xffff00002b317812 */ /* 0x000fe200078ec0ff */
[----:B------:R-:W-:Y:S02]  /*6290*/  IMAD.U32 R37, R40, 0x10000, RZ ;  /* 0x0001000028257824 */ /* 0x000fe400078e00ff */
[C---:B------:R-:W-:Y:S01]  /*62a0*/  IMAD.U32 R38, R41.reuse, 0x10000, RZ ;  /* 0x0001000029267824 */ /* 0x040fe200078e00ff */
[----:B------:R-:W-:Y:S01]  /*62b0*/  LOP3.LUT R41, R41, 0xffff0000, RZ, 0xc0, !PT ;  /* 0xffff000029297812 */ /* 0x000fe200078ec0ff */
[----:B------:R-:W-:Y:S01]  /*62c0*/  IMAD.U32 R48, R43, 0x10000, RZ ;  /* 0x000100002b307824 */ /* 0x000fe200078e00ff */
[----:B------:R-:W-:Y:S02]  /*62d0*/  ISETP.GE.AND P2, PT, R18, UR18, PT ;  /* 0x0000001212007c0c */ /* 0x000fe4000bf46270 */
[----:B------:R-:W-:Y:S11]  /*62e0*/  MOV R99, UR18 ;  /* 0x0000001200637c02 */ /* 0x000ff60008000f00 */
[----:B------:R-:W-:Y:S02]  /*62f0*/  @P2 IMAD R129, RZ, RZ, -UR18 ;  /* 0x80000012ff812e24 */ /* 0x000fe4000f8e02ff */
[----:B------:R-:W-:Y:S03]  /*6300*/  @P2 IMAD R99, RZ, RZ, -UR18 ;  /* 0x80000012ff632e24 */ /* 0x000fe6000f8e02ff */
[C---:B------:R-:W-:Y:S04]  /*6310*/  IADD3 R101, P1, R94.reuse, R129, RZ ;  /* 0x000000815e657210 */ /* 0x040fe80007f3e0ff */
[----:B------:R-:W-:Y:S02]  /*6320*/  LEA.HI.X.SX32 R150, R129, R92, 0x1, P1 ;  /* 0x0000005c81967211 */ /* 0x000fe400008f0eff */
[C---:B------:R-:W-:Y:S04]  /*6330*/  LEA R156, P1, R101.reuse, R134, 0x1 ;  /* 0x00000086659c7211 */ /* 0x040fe800078208ff */
[----:B------:R-:W-:Y:S01]  /*6340*/  LEA.HI.X R157, R101, R135, R150, 0x1, P1 ;  /* 0x00000087659d7211 */ /* 0x000fe200008f0c96 */
[----:B------:R-:W-:Y:S01]  /*6350*/  IMAD.MOV.U32 R101, RZ, RZ, RZ ;  /* 0x000000ffff657224 */ /* 0x000fe200078e00ff */
[C---:B----4-:R-:W-:Y:S02]  /*6360*/  LEA R10, P1, R99.reuse, R160, 0x1 ;  /* 0x000000a0630a7211 */ /* 0x050fe400078208ff */
[----:B------:R-:W-:Y:S02]  /*6370*/  @P2 IADD3 R101, RZ, -UR18, RZ ;  /* 0x80000012ff652c10 */ /* 0x000fe4000fffe0ff */
[----:B------:R-:W-:Y:S01]  /*6380*/  LEA.HI.X.SX32 R11, R99, R161, 0x1, P1 ;  /* 0x000000a1630b7211 */ /* 0x000fe200008f0eff */
[----:B------:R-:W3:Y:S01]  /*6390*/  LDG.E.128 R156, desc[UR6][R156.64] ;  /* 0x000000069c9c7981 */ /* 0x000ee2000c1e1d00 */
[----:B------:R-:W-:Y:S04]  /*63a0*/  IADD3 R99, P1, R94, R101, RZ ;  /* 0x000000655e637210 */ /* 0x000fe80007f3e0ff */
[----:B------:R-:W-:Y:S02]  /*63b0*/  LEA.HI.X.SX32 R150, R101, R92, 0x1, P1 ;  /* 0x0000005c65967211 */ /* 0x000fe400008f0eff */
[C---:B------:R-:W-:Y:S01]  /*63c0*/  LEA R46, P1, R99.reuse, R136, 0x1 ;  /* 0x00000088632e7211 */ /* 0x040fe200078208ff */
[----:B------:R4:W2:Y:S03]  /*63d0*/  LDG.E.128 R24, desc[UR6][R10.64] ;  /* 0x000000060a187981 */ /* 0x0008a6000c1e1d00 */
[----:B------:R-:W-:Y:S05]  /*63e0*/  LEA.HI.X R47, R99, R137, R150, 0x1, P1 ;  /* 0x00000089632f7211 */ /* 0x000fea00008f0c96 */
[----:B------:R-:W2:Y:S01]  /*63f0*/  LDG.E.128 R56, desc[UR6][R46.64] ;  /* 0x000000062e387981 */ /* 0x000ea2000c1e1d00 */
        /* <DEDUP_REMOVED lines=15> */
[----:B------:R-:W-:Y:S01]  /*64f0*/  FMUL.FTZ R0, R35, R32 ;  /* 0x0000002023007220 */ /* 0x000fe20000410000 */
[----:B------:R-:W-:Y:S01]  /*6500*/  LOP3.LUT R31, R25, 0xffff0000, RZ, 0xc0, !PT ;  /* 0xffff0000191f7812 */ /* 0x000fe200078ec0ff */
[C---:B------:R-:W-:Y:S01]  /*6510*/  IMAD.U32 R25, R26.reuse, 0x10000, RZ ;  /* 0x000100001a197824 */ /* 0x040fe200078e00ff */
        /* <DEDUP_REMOVED lines=26> */
[----:B------:R-:W-:Y:S01]  /*66c0*/  F2FP.BF16.F32.PACK_AB R40, R2, R0 ;  /* 0x000000000228723e */ /* 0x000fe200000010ff */
[----:B------:R-:W-:Y:S01]  /*66d0*/  FFMA.FTZ R5, R44, R43, R5 ;  /* 0x0000002b2c057223 */ /* 0x000fe20000010005 */
[----:B------:R-:W-:Y:S01]  /*66e0*/  FFMA.FTZ R6, R45, R46, R6 ;  /* 0x0000002e2d067223 */ /* 0x000fe20000010006 */
[----:B------:R-:W-:Y:S01]  /*66f0*/  FFMA.FTZ R7, R48, R47, R7 ;  /* 0x0000002f30077223 */ /* 0x000fe20000010007 */
[----:B------:R-:W-:Y:S01]  /*6700*/  F2FP.BF16.F32.PACK_AB R41, R4, R3 ;  /* 0x000000030429723e */ /* 0x000fe200000010ff */
[----:B------:R-:W-:Y:S02]  /*6710*/  FFMA.FTZ R8, R49, R50, R8 ;  /* 0x0000003231087223 */ /* 0x000fe40000010008 */
[----:B------:R-:W-:Y:S03]  /*6720*/  F2FP.BF16.F32.PACK_AB R42, R6, R5 ;  /* 0x00000005062a723e */ /* 0x000fe600000010ff */
[----:B------:R-:W-:Y:S02]  /*6730*/  F2FP.BF16.F32.PACK_AB R43, R8, R7 ;  /* 0x00000007082b723e */ /* 0x000fe400000010ff */
.L_x_3790:
[----:B------:R-:W-:Y:S05]  /*6740*/  BSYNC B0 ;  /* 0x0000000000007941 */ /* 0x000fea0003800000 */
.L_x_3789:
[----:B-----5:R1:W-:Y:S01]  /*6750*/  STG.E.128 desc[UR6][R154.64], R40 ;  /* 0x000000289a007986 */ /* 0x0203e2000c101d06 */
[----:B------:R-:W-:Y:S03]  /*6760*/  BSSY B0, `(.L_x_3791) ;  /* 0x0000055000007945 */ /* 0x000fe60003800000 */
[----:B---3--:R1:W5:Y:S01]  /*6770*/  LDG.E.128 R44, desc[UR6][R160.64+0x80] ;  /* 0x00008006a02c7981 */ /* 0x008362000c1e1d00 */
[----:B------:R-:W-:Y:S05]  /*6780*/  @P0 BRA `(.L_x_3792) ;  /* 0x0000000400480947 */ /* 0x000fea0003800000 */
[C---:B-----5:R-:W-:Y:S01]  /*6790*/  LOP3.LUT R39, R44.reuse, 0xffff0000, RZ, 0xc0, !PT ;  /* 0xffff00002c277812 */ /* 0x060fe200078ec0ff */
[----:B------:R-:W-:Y:S01]  /*67a0*/  ULEA.HI UR18, UR4, UR4, URZ, 0x1 ;  /* 0x0000000404127291 */ /* 0x000fe2000f8f083f */
[----:B-1----:R-:W-:Y:S01]  /*67b0*/  LOP3.LUT R41, R45, 0xffff0000, RZ, 0xc0, !PT ;  /* 0xffff00002d297812 */ /* 0x002fe200078ec0ff */
[----:B------:R-:W-:Y:S01]  /*67c0*/  IMAD.MOV.U32 R150, RZ, RZ, RZ ;  /* 0x000000ffff967224 */ /* 0x000fe200078e00ff */
[----:B------:R-:W-:Y:S01]  /*67d0*/  LOP3.LUT R49, R47, 0xffff0000, RZ, 0xc0, !PT ;  /* 0xffff00002f317812 */ /* 0x000fe200078ec0ff */
[----:B------:R-:W-:Y:S01]  /*67e0*/  USHF.R.S32.HI UR18, URZ, 0x1, UR18 ;  /* 0x000000013f127899 */ /* 0x000fe20008011412 */
[----:B------:R-:W-:Y:S01]  /*67f0*/  IMAD.U32 R37, R44, 0x10000, RZ ;  /* 0x000100002c257824 */ /* 0x000fe200078e00ff */
[C---:B------:R-:W-:Y:S01]  /*6800*/  SHF.L.U32 R44, R46.reuse, 0x10, RZ ;  /* 0x000000102e2c7819 */ /* 0x040fe200000006ff */
[----:B------:R-:W-:Y:S01]  /*6810*/  IMAD.U32 R38, R45, 0x10000, RZ ;  /* 0x000100002d267824 */ /* 0x000fe200078e00ff */
[----:B------:R-:W-:Y:S01]  /*6820*/  LOP3.LUT R45, R46, 0xffff0000, RZ, 0xc0, !PT ;  /* 0xffff00002e2d7812 */ /* 0x000fe200078ec0ff */
[----:B------:R-:W-:Y:S01]  /*6830*/  IMAD.U32 R48, R47, 0x10000, RZ ;  /* 0x000100002f307824 */ /* 0x000fe200078e00ff */
[----:B------:R-:W-:Y:S02]  /*6840*/  ISETP.GE.AND P1, PT, R15, UR18, PT ;  /* 0x000000120f007c0c */ /* 0x000fe4000bf26270 */
[----:B------:R-:W-:Y:S11]  /*6850*/  MOV R99, UR18 ;  /* 0x0000001200637c02 */ /* 0x000ff60008000f00 */
[----:B------:R-:W-:Y:S02]  /*6860*/  @P1 IMAD R150, RZ, RZ, -UR18 ;  /* 0x80000012ff961e24 */ /* 0x000fe4000f8e02ff */
[----:B------:R-:W-:Y:S03]  /*6870*/  @P1 IMAD R99, RZ, RZ, -UR18 ;  /* 0x80000012ff631e24 */ /* 0x000fe6000f8e02ff */
[----:B------:R-:W-:Y:S04]  /*6880*/  IADD3 R101, P0, R89, R150, RZ ;  /* 0x0000009659657210 */ /* 0x000fe80007f1e0ff */
        /* <DEDUP_REMOVED lines=11> */
[----:B------:R1:W4:Y:S03]  /*6940*/  LDG.E.128 R24, desc[UR6][R10.64] ;  /* 0x000000060a187981 */ /* 0x000326000c1e1d00 */
        /* <DEDUP_REMOVED lines=8> */
[----:B-1----:R-:W-:Y:S01]  /*69d0*/  LOP3.LUT R11, R158, 0xffff0000, RZ, 0xc0, !PT ;  /* 0xffff00009e0b7812 */ /* 0x002fe200078ec0ff */
        /* <DEDUP_REMOVED lines=13> */
[C---:B--2---:R-:W-:Y:S01]  /*6ab0*/  LOP3.LUT R36, R56.reuse, 0xffff0000, RZ, 0xc0, !PT ;  /* 0xffff000038247812 */ /* 0x044fe200078ec0ff */
        /* <DEDUP_REMOVED lines=31> */
.L_x_3792:
[----:B------:R-:W-:Y:S05]  /*6cb0*/  BSYNC B0 ;  /* 0x0000000000007941 */ /* 0x000fea0003800000 */
.L_x_3791:
[----:B-----5:R3:W-:Y:S01]  /*6cc0*/  STG.E.128 desc[UR6][R154.64+0x80], R44 ;  /* 0x0000802c9a007986 */ /* 0x0207e2000c101d06 */
[----:B------:R-:W-:Y:S01]  /*6cd0*/  ISETP.GE.AND P0, PT, R14, UR4, PT ;  /* 0x000000040e007c0c */ /* 0x000fe2000bf06270 */
[----:B------:R-:W-:Y:S01]  /*6ce0*/  BSSY B0, `(.L_x_3793) ;  /* 0x0000057000007945 */ /* 0x000fe20003800000 */
[----:B------:R-:W-:Y:S01]  /*6cf0*/  IADD3 R162, P1, R160, 0x100, RZ ;  /* 0x00000100a0a27810 */ /* 0x000fe20007f3e0ff */
[----:B-1----:R3:W5:Y:S04]  /*6d00*/  LDG.E.128 R40, desc[UR6][R160.64+0x100] ;  /* 0x00010006a0287981 */ /* 0x002768000c1e1d00 */
[----:B------:R-:W-:Y:S06]  /*6d10*/  IMAD.X R163, RZ, RZ, R161, P1 ;  /* 0x000000ffffa37224 */ /* 0x000fec00008e06a1 */
[----:B------:R-:W-:Y:S05]  /*6d20*/  @P0 BRA `(.L_x_3794) ;  /* 0x0000000400480947 */ /* 0x000fea0003800000 */
        /* <DEDUP_REMOVED lines=82> */
.L_x_3794:
[----:B------:R-:W-:Y:S05]  /*7250*/  BSYNC B0 ;  /* 0x0000000000007941 */ /* 0x000fea0003800000 */
.L_x_3793:
[----:B-----5:R1:W-:Y:S02]  /*7260*/  STG.E.128 desc[UR6][R154.64+0x100], R40 ;  /* 0x000100289a007986 */ /* 0x0203e4000c101d06 */
.L_x_3788:
[----:B------:R-:W-:Y:S05]  /*7270*/  BSYNC B1 ;  /* 0x0000000000017941 */ /* 0x000fea0003800000 */
.L_x_3787:
[C---:B------:R-:W-:Y:S01]  /*7280*/  ISETP.GE.AND P0, PT, R74.reuse, R153, PT ;  /* 0x000000994a00720c */ /* 0x040fe20003f06270 */
[----:B------:R-:W-:Y:S03]  /*7290*/  BSSY B1, `(.L_x_3795) ;  /* 0x0000118000017945 */ /* 0x000fe60003800000 */
[----:B------:R-:W-:Y:S11]  /*72a0*/  ISETP.GE.AND P0, PT, R74, R151, !P0 ;  /* 0x000000974a00720c */ /* 0x000ff60004706270 */
[----:B------:R-:W-:Y:S02]  /*72b0*/  @!UPT UIADD3 URZ, URZ, URZ, URZ ;  /* 0x0000003f3f3ff290 */ /* 0x000fe4000fffe03f */
[----:B------:R-:W-:Y:S05]  /*72c0*/  @!P0 BRA `(.L_x_3796) ;  /* 0x0000001000508947 */ /* 0x000fea0003800000 */
[C---:B-1-3--:R-:W-:Y:S01]  /*72d0*/  LEA R154, P1, R105.reuse, R130, 0x1 ;  /* 0x00000082699a7211 */ /* 0x04afe200078208ff */
[----:B------:R-:W-:Y:S01]  /*72e0*/  BSSY B0, `(.L_x_3797) ;  /* 0x0000059000007945 */ /* 0x000fe20003800000 */
[----:B------:R-:W-:Y:S02]  /*72f0*/  ISETP.GE.AND P0, PT, R18, UR4, PT ;  /* 0x0000000412007c0c */ /* 0x000fe4000bf06270 */
[----:B------:R-:W-:Y:S02]  /*7300*/  LEA.HI.X R155, R105, R127, R104, 0x1, P1 ;  /* 0x0000007f699b7211 */ /* 0x000fe400008f0c68 */
[----:B------:R-:W-:Y:S02]  /*7310*/  LEA R164, P2, R148, R98, 0x1 ;  /* 0x0000006294a47211 */ /* 0x000fe400078408ff */
[----:B--2---:R-:W-:Y:S01]  /*7320*/  LEA R160, P4, R108, R130, 0x1 ;  /* 0x000000826ca07211 */ /* 0x004fe200078808ff */
[----:B------:R1:W5:Y:S06]  /*7330*/  LDG.E.128 R40, desc[UR6][R154.64] ;  /* 0x000000069a287981 */ /* 0x00036c000c1e1d00 */
[----:B------:R-:W-:Y:S06]  /*7340*/  @P0 BRA `(.L_x_3798) ;  /* 0x0000000400480947 */ /* 0x000fec0003800000 */
[----:B-----5:R-:W-:Y:S01]  /*7350*/  LOP3.LUT R39, R40, 0xffff0000, RZ, 0xc0, !PT ;  /* 0xffff000028277812 */ /* 0x020fe200078ec0ff */
[----:B------:R-:W-:Y:S01]  /*7360*/  ULEA.HI UR18, UR4, UR4, URZ, 0x1 ;  /* 0x0000000404127291 */ /* 0x000fe2000f8f083f */
[C---:B------:R-:W-:Y:S01]  /*7370*/  SHF.L.U32 R44, R42.reuse, 0x10, RZ ;  /* 0x000000102a2c7819 */ /* 0x040fe200000006ff */
        /* <DEDUP_REMOVED lines=20> */
[----:B------:R-:W2:Y:S01]  /*74c0*/  LDG.E.128 R156, desc[UR6][R156.64] ;  /* 0x000000069c9c7981 */ /* 0x000ea2000c1e1d00 */
[----:B------:R-:W-:Y:S04]  /*74d0*/  IADD3 R99, P0, R91, R150, RZ ;  /* 0x000000965b637210 */ /* 0x000fe80007f1e0ff */
[----:B------:R-:W-:Y:S02]  /*74e0*/  LEA.HI.X.SX32 R150, R150, R90, 0x1, P0 ;  /* 0x0000005a96967211 */ /* 0x000fe400000f0eff */
[C---:B------:R-:W-:Y:S01]  /*74f0*/  LEA R46, P0, R99.reuse, R136, 0x1 ;  /* 0x00000088632e7211 */ /* 0x040fe200078008ff */
[----:B------:R3:W4:Y:S03]  /*7500*/  LDG.E.128 R24, desc[UR6][R10.64] ;  /* 0x000000060a187981 */ /* 0x000726000c1e1d00 */
[----:B------:R-:W-:Y:S05]  /*7510*/  LEA.HI.X R47, R99, R137, R150, 0x1, P0 ;  /* 0x00000089632f7211 */ /* 0x000fea00000f0c96 */
[----:B------:R-:W4:Y:S01]  /*7520*/  LDG.E.128 R56, desc[UR6][R46.64] ;  /* 0x000000062e387981 */ /* 0x000f22000c1e1d00 */
        /* <DEDUP_REMOVED lines=52> */
.L_x_3798:
[----:B------:R-:W-:Y:S05]  /*7870*/  BSYNC B0 ;  /* 0x0000000000007941 */ /* 0x000fea0003800000 */
.L_x_3797:
[----:B------:R-:W-:Y:S01]  /*7880*/  LEA.HI.X R165, R148, R95, R106, 0x1, P2 ;  /* 0x0000005f94a57211 */ /* 0x000fe200010f0c6a */
[----:B------:R-:W-:Y:S01]  /*7890*/  BSSY B0, `(.L_x_3799) ;  /* 0x000005c000007945 */ /* 0x000fe20003800000 */
[----:B------:R-:W-:Y:S02]  /*78a0*/  LEA.HI.X R161, R108, R127, R107, 0x1, P4 ;  /* 0x0000007f6ca17211 */ /* 0x000fe400020f0c6b */
[----:B------:R-:W-:Y:S01]  /*78b0*/  ISETP.GE.AND P2, PT, R15, UR4, PT ;  /* 0x000000040f007c0c */ /* 0x000fe2000bf46270 */
[----:B-----5:R2:W-:Y:S01]  /*78c0*/  STG.E.128 desc[UR6][R164.64], R40 ;  /* 0x00000028a4007986 */ /* 0x0205e2000c101d06 */
[C---:B------:R-:W-:Y:S02]  /*78d0*/  LEA R162, P1, R109.reuse, R98, 0x1 ;  /* 0x000000626da27211 */ /* 0x040fe400078208ff */
[C---:B-1----:R-:W-:Y:S01]  /*78e0*/  LEA R154, P0, R112.reuse, R130, 0x1 ;  /* 0x00000082709a7211 */ /* 0x042fe200078008ff */
[----:B------:R2:W5:Y:S01]  /*78f0*/  LDG.E.128 R44, desc[UR6][R160.64] ;  /* 0x00000006a02c7981 */ /* 0x000562000c1e1d00 */
[----:B------:R-:W-:Y:S02]  /*7900*/  LEA.HI.X R163, R109, R95, R110, 0x1, P1 ;  /* 0x0000005f6da37211 */ /* 0x000fe400008f0c6e */
[----:B------:R-:W-:Y:S05]  /*7910*/  LEA.HI.X R155, R112, R127, R111, 0x1, P0 ;  /* 0x0000007f709b7211 */ /* 0x000fea00000f0c6f */
[----:B------:R-:W-:Y:S05]  /*7920*/  @P2 BRA `(.L_x_3800) ;  /* 0x0000000400482947 */ /* 0x000fea0003800000 */
[C---:B-----5:R-:W-:Y:S01]  /*7930*/  LOP3.LUT R39, R44.reuse, 0xffff0000, RZ, 0xc0, !PT ;  /* 0xffff00002c277812 */ /* 0x060fe200078ec0ff */
[----:B------:R-:W-:Y:S01]  /*7940*/  ULEA.HI UR18, UR4, UR4, URZ, 0x1 ;  /* 0x0000000404127291 */ /* 0x000fe2000f8f083f */
[----:B--2---:R-:W-:Y:S01]  /*7950*/  LOP3.LUT R41, R45, 0xffff0000, RZ, 0xc0, !PT ;  /* 0xffff00002d297812 */ /* 0x004fe200078ec0ff */
        /* <DEDUP_REMOVED lines=24> */
[----:B------:R1:W3:Y:S03]  /*7ae0*/  LDG.E.128 R24, desc[UR6][R10.64] ;  /* 0x000000060a187981 */ /* 0x0002e6000c1e1d00 */
        /* <DEDUP_REMOVED lines=8> */
[----:B-1----:R-:W-:Y:S01]  /*7b70*/  LOP3.LUT R11, R158, 0xffff0000, RZ, 0xc0, !PT ;  /* 0xffff00009e0b7812 */ /* 0x002fe200078ec0ff */
[----:B------:R-:W-:Y:S01]  /*7b80*/  @!P1 FADD.FTZ R30, -R30, -RZ ;  /* 0x800000ff1e1e9221 */ /* 0x000fe20000010100 */
[C---:B---3--:R-:W-:Y:S01]  /*7b90*/  LOP3.LUT R33, R24.reuse, 0xffff0000, RZ, 0xc0, !PT ;  /* 0xffff000018217812 */ /* 0x048fe200078ec0ff */
        /* <DEDUP_REMOVED lines=11> */
[C---:B----4-:R-:W-:Y:S01]  /*7c50*/  LOP3.LUT R36, R56.reuse, 0xffff0000, RZ, 0xc0, !PT ;  /* 0xffff000038247812 */ /* 0x050fe200078ec0ff */
        /* <DEDUP_REMOVED lines=31> */
.L_x_3800:
[----:B------:R-:W-:Y:S05]  /*7e50*/  BSYNC B0 ;  /* 0x0000000000007941 */ /* 0x000fea0003800000 */
.L_x_3799:
[----:B-----5:R1:W-:Y:S01]  /*7e60*/  STG.E.128 desc[UR6][R162.64], R44 ;  /* 0x0000002ca2007986 */ /* 0x0203e2000c101d06 */
[----:B------:R-:W-:Y:S01]  /*7e70*/  ISETP.GE.AND P1, PT, R14, UR4, PT ;  /* 0x000000040e007c0c */ /* 0x000fe2000bf26270 */
[----:B------:R-:W-:Y:S01]  /*7e80*/  BSSY B0, `(.L_x_3801) ;  /* 0x0000057000007945 */ /* 0x000fe20003800000 */
[C---:B--2---:R-:W-:Y:S01]  /*7e90*/  LEA R160, P0, R113.reuse, R98, 0x1 ;  /* 0x0000006271a07211 */ /* 0x044fe200078008ff */
[----:B------:R1:W5:Y:S03]  /*7ea0*/  LDG.E.128 R40, desc[UR6][R154.64] ;  /* 0x000000069a287981 */ /* 0x000366000c1e1d00 */
[----:B------:R-:W-:Y:S07]  /*7eb0*/  LEA.HI.X R161, R113, R95, R114, 0x1, P0 ;  /* 0x0000005f71a17211 */ /* 0x000fee00000f0c72 */
[----:B------:R-:W-:Y:S05]  /*7ec0*/  @P1 BRA `(.L_x_3802) ;  /* 0x0000000400481947 */ /* 0x000fea0003800000 */
[----:B-----5:R-:W-:Y:S01]  /*7ed0*/  LOP3.LUT R39, R40, 0xffff0000, RZ, 0xc0, !PT ;  /* 0xffff000028277812 */ /* 0x020fe200078ec0ff */
[----:B------:R-:W-:Y:S01]  /*7ee0*/  ULEA.HI UR18, UR4, UR4, URZ, 0x1 ;  /* 0x0000000404127291 */ /* 0x000fe2000f8f083f */
[C---:B-1----:R-:W-:Y:S01]  /*7ef0*/  SHF.L.U32 R44, R42.reuse, 0x10, RZ ;  /* 0x000000102a2c7819 */ /* 0x042fe200000006ff */
[----:B----4-:R-:W-:Y:S01]  /*7f00*/  IMAD.MOV.U32 R34, RZ, RZ, RZ ;  /* 0x000000ffff227224 */ /* 0x010fe200078e00ff */
        /* <DEDUP_REMOVED lines=16> */
[C---:B------:R-:W-:Y:S02]  /*8010*/  LEA R10, P0, R99.reuse, R154, 0x1 ;  /* 0x0000009a630a7211 */ /* 0x040fe400078008ff */
        /* <DEDUP_REMOVED lines=61> */
.L_x_3802:
[----:B------:R-:W-:Y:S05]  /*83f0*/  BSYNC B0 ;  /* 0x0000000000007941 */ /* 0x000fea0003800000 */
.L_x_3801:
[----:B-----5:R2:W-:Y:S02]  /*8400*/  STG.E.128 desc[UR6][R160.64], R40 ;  /* 0x00000028a0007986 */ /* 0x0205e4000c101d06 */
.L_x_3796:
[----:B------:R-:W-:Y:S05]  /*8410*/  BSYNC B1 ;  /* 0x0000000000017941 */ /* 0x000fea0003800000 */
.L_x_3795:
[C---:B------:R-:W-:Y:S01]  /*8420*/  ISETP.GE.AND P0, PT, R72.reuse, R153, PT ;  /* 0x000000994800720c */ /* 0x040fe20003f06270 */
[----:B------:R-:W-:Y:S03]  /*8430*/  BSSY B1, `(.L_x_3803) ;  /* 0x0000120000017945 */ /* 0x000fe60003800000 */
[----:B------:R-:W-:Y:S11]  /*8440*/  ISETP.GE.AND P0, PT, R72, R151, !P0 ;  /* 0x000000974800720c */ /* 0x000ff60004706270 */
[----:B------:R-:W-:Y:S02]  /*8450*/  @!UPT UIADD3 URZ, URZ, URZ, URZ ;  /* 0x0000003f3f3ff290 */ /* 0x000fe4000fffe03f */
[----:B------:R-:W-:Y:S05]  /*8460*/  @!P0 BRA `(.L_x_3804) ;  /* 0x0000001000708947 */ /* 0x000fea0003800000 */
[----:B----4-:R-:W4:Y:S01]  /*8470*/  LDC.64 R4, c[0x0][0x338] ;  /* 0x0000ce00ff047b82 */ /* 0x010f220000000a00 */
[----:B-1-3--:R-:W-:Y:S01]  /*8480*/  MOV R131, R127 ;  /* 0x0000007f00837202 */ /* 0x00afe20000000f00 */
[----:B------:R-:W-:Y:S01]  /*8490*/  BSSY B0, `(.L_x_3805) ;  /* 0x000005e000007945 */ /* 0x000fe20003800000 */
[----:B------:R-:W-:Y:S02]  /*84a0*/  ISETP.GE.AND P0, PT, R18, UR4, PT ;  /* 0x0000000412007c0c */ /* 0x000fe4000bf06270 */
[----:B--2---:R-:W-:Y:S03]  /*84b0*/  MOV R99, R95 ;  /* 0x0000005f00637202 */ /* 0x004fe60000000f00 */
[----:B------:R-:W1:Y:S01]  /*84c0*/  LDC.64 R2, c[0x0][0x248] ;  /* 0x00009200ff027b82 */ /* 0x000e620000000a00 */
[----:B----4-:R-:W-:Y:S04]  /*84d0*/  IMAD.WIDE.U32 R6, R4, 0x60, R130 ;  /* 0x0000006004067825 */ /* 0x010fe800078e0082 */
[----:B------:R-:W-:Y:S02]  /*84e0*/  IMAD R5, R5, 0x60, RZ ;  /* 0x0000006005057824 */ /* 0x000fe400078e02ff */
[----:B-1----:R-:W-:Y:S03]  /*84f0*/  IMAD.WIDE.U32 R58, R2, 0x60, R98 ;  /* 0x00000060023a7825 */ /* 0x002fe600078e0062 */
[----:B------:R-:W-:Y:S01]  /*8500*/  IADD3 R7, R7, R5, RZ ;  /* 0x0000000507077210 */ /* 0x000fe20007ffe0ff */
[----:B------:R-:W-:Y:S04]  /*8510*/  IMAD R32, R3, 0x60, RZ ;  /* 0x0000006003207824 */ /* 0x000fe800078e02ff */
[----:B------:R1:W5:Y:S01]  /*8520*/  LDG.E.128 R8, desc[UR6][R6.64] ;  /* 0x0000000606087981 */ /* 0x000362000c1e1d00 */
[----:B------:R-:W-:Y:S05]  /*8530*/  @P0 BRA `(.L_x_3806) ;  /* 0x00000004004c0947 */ /* 0x000fea0003800000 */
[----:B-----5:R-:W-:Y:S01]  /*8540*/  LOP3.LUT R35, R9, 0xffff0000, RZ, 0xc0, !PT ;  /* 0xffff000009237812 */ /* 0x020fe200078ec0ff */
[----:B------:R-:W-:Y:S01]  /*8550*/  ULEA.HI UR18, UR4, UR4, URZ, 0x1 ;  /* 0x0000000404127291 */ /* 0x000fe2000f8f083f */
[C---:B------:R-:W-:Y:S01]  /*8560*/  SHF.L.U32 R28, R10.reuse, 0x10, RZ ;  /* 0x000000100a1c7819 */ /* 0x040fe200000006ff */
[----:B------:R-:W-:Y:S01]  /*8570*/  IMAD.MOV.U32 R4, RZ, RZ, RZ ;  /* 0x000000ffff047224 */ /* 0x000fe200078e00ff */
[----:B------:R-:W-:Y:S01]  /*8580*/  LOP3.LUT R37, R10, 0xffff0000, RZ, 0xc0, !PT ;  /* 0xffff00000a257812 */ /* 0x000fe200078ec0ff */
[----:B------:R-:W-:Y:S01]  /*8590*/  USHF.R.S32.HI UR18, URZ, 0x1, UR18 ;  /* 0x000000013f127899 */ /* 0x000fe20008011412 */
[----:B------:R-:W-:Y:S01]  /*85a0*/  LOP3.LUT R39, R11, 0xffff0000, RZ, 0xc0, !PT ;  /* 0xffff00000b277812 */ /* 0x000fe200078ec0ff */
[----:B------:R-:W-:Y:S01]  /*85b0*/  IMAD.U32 R26, R9, 0x10000, RZ ;  /* 0x00010000091a7824 */ /* 0x000fe200078e00ff */
[----:B------:R-:W-:Y:S01]  /*85c0*/  LOP3.LUT R33, R8, 0xffff0000, RZ, 0xc0, !PT ;  /* 0xffff000008217812 */ /* 0x000fe200078ec0ff */
[----:B------:R-:W-:Y:S02]  /*85d0*/  IMAD.U32 R30, R11, 0x10000, RZ ;  /* 0x000100000b1e7824 */ /* 0x000fe400078e00ff */
[----:B------:R-:W-:Y:S01]  /*85e0*/  ISETP.GE.AND P1, PT, R18, UR18, PT ;  /* 0x0000001212007c0c */ /* 0x000fe2000bf26270 */
[----:B------:R-:W-:Y:S01]  /*85f0*/  IMAD.U32 R31, R8, 0x10000, RZ ;  /* 0x00010000081f7824 */ /* 0x000fe200078e00ff */
[----:B------:R-:W-:Y:S11]  /*8600*/  MOV R0, UR18 ;  /* 0x0000001200007c02 */ /* 0x000ff60008000f00 */
[----:B------:R-:W-:Y:S02]  /*8610*/  @P1 IMAD R4, RZ, RZ, -UR18 ;  /* 0x80000012ff041e24 */ /* 0x000fe4000f8e02ff */
[----:B------:R-:W-:Y:S03]  /*8620*/  @P1 IMAD R0, RZ, RZ, -UR18 ;  /* 0x80000012ff001e24 */ /* 0x000fe6000f8e02ff */
[----:B------:R-:W-:Y:S04]  /*8630*/  IADD3 R5, P0, R87, R4, RZ ;  /* 0x0000000457057210 */ /* 0x000fe80007f1e0ff */
[----:B------:R-:W-:Y:S02]  /*8640*/  LEA.HI.X.SX32 R4, R4, R86, 0x1, P0 ;  /* 0x0000005604047211 */ /* 0x000fe400000f0eff */
[C---:B------:R-:W-:Y:S04]  /*8650*/  LEA R44, P0, R5.reuse, R134, 0x1 ;  /* 0x00000086052c7211 */ /* 0x040fe800078008ff */
[----:B------:R-:W-:Y:S02]  /*8660*/  LEA.HI.X R45, R5, R135, R4, 0x1, P0 ;  /* 0x00000087052d7211 */ /* 0x000fe400000f0c04 */
[C---:B------:R-:W-:Y:S04]  /*8670*/  LEA R2, P0, R0.reuse, R6, 0x1 ;  /* 0x0000000600027211 */ /* 0x040fe800078008ff */
[----:B------:R-:W-:Y:S01]  /*8680*/  LEA.HI.X.SX32 R3, R0, R7, 0x1, P0 ;  /* 0x0000000700037211 */ /* 0x000fe200000f0eff */
[----:B------:R-:W-:Y:S01]  /*8690*/  IMAD.MOV.U32 R0, RZ, RZ, RZ ;  /* 0x000000ffff007224 */ /* 0x000fe200078e00ff */
[----:B------:R-:W-:Y:S01]  /*86a0*/  @P1 IADD3 R0, RZ, -UR18, RZ ;  /* 0x80000012ff001c10 */ /* 0x000fe2000fffe0ff */
[----:B------:R-:W2:Y:S03]  /*86b0*/  LDG.E.128 R44, desc[UR6][R44.64] ;  /* 0x000000062c2c7981 */ /* 0x000ea6000c1e1d00 */
[----:B------:R-:W-:Y:S04]  /*86c0*/  IADD3 R25, P0, R87, R0, RZ ;  /* 0x0000000057197210 */ /* 0x000fe80007f1e0ff */
[----:B------:R-:W-:Y:S01]  /*86d0*/  LEA.HI.X.SX32 R0, R0, R86, 0x1, P0 ;  /* 0x0000005600007211 */ /* 0x000fe200000f0eff */
[----:B-1----:R2:W3:Y:S01]  /*86e0*/  LDG.E.128 R4, desc[UR6][R2.64] ;  /* 0x0000000602047981 */ /* 0x0024e2000c1e1d00 */
[C---:B------:R-:W-:Y:S04]  /*86f0*/  LEA R22, P0, R25.reuse, R136, 0x1 ;  /* 0x0000008819167211 */ /* 0x040fe800078008ff */
[----:B------:R-:W-:Y:S05]  /*8700*/  LEA.HI.X R23, R25, R137, R0, 0x1, P0 ;  /* 0x0000008919177211 */ /* 0x000fea00000f0c00 */
[----:B------:R1:W4:Y:S01]  /*8710*/  LDG.E.128 R40, desc[UR6][R22.64] ;  /* 0x0000000616287981 */ /* 0x000322000c1e1d00 */
[----:B--2---:R-:W-:Y:S01]  /*8720*/  SHF.L.U32 R3, R45, 0x10, RZ ;  /* 0x000000102d037819 */ /* 0x004fe200000006ff */
[----:B------:R-:W-:Y:S01]  /*8730*/  IMAD.U32 R9, R47, 0x10000, RZ ;  /* 0x000100002f097824 */ /* 0x000fe200078e00ff */
[----:B------:R-:W-:Y:S01]  /*8740*/  LOP3.LUT R10, R46, 0xffff0000, RZ, 0xc0, !PT ;  /* 0xffff00002e0a7812 */ /* 0x000fe200078ec0ff */
[----:B------:R-:W-:Y:S01]  /*8750*/  IMAD.U32 R0, R44, 0x10000, RZ ;  /* 0x000100002c007824 */ /* 0x000fe200078e00ff */
[----:B-1----:R-:W-:Y:S01]  /*8760*/  LOP3.LUT R22, R45, 0xffff0000, RZ, 0xc0, !PT ;  /* 0xffff00002d167812 */ /* 0x002fe200078ec0ff */
[----:B------:R-:W-:Y:S01]  /*8770*/  IMAD.U32 R11, R46, 0x10000, RZ ;  /* 0x000100002e0b7824 */ /* 0x000fe200078e00ff */
[----:B------:R-:W-:Y:S01]  /*8780*/  LOP3.LUT R2, R44, 0xffff0000, RZ, 0xc0, !PT ;  /* 0xffff00002c027812 */ /* 0x000fe200078ec0ff */
[----:B------:R-:W-:Y:S01]  /*8790*/  @!P1 FADD.FTZ R9, -R9, -RZ ;  /* 0x800000ff09099221 */ /* 0x000fe20000010100 */
[C---:B---3--:R-:W-:Y:S01]  /*87a0*/  SHF.L.U32 R29, R4.reuse, 0x10, RZ ;  /* 0x00000010041d7819 */ /* 0x048fe200000006ff */
[----:B------:R-:W-:Y:S01]  /*87b0*/  IMAD.U32 R12, R7, 0x10000, RZ ;  /* 0x00010000070c7824 */ /* 0x000fe200078e00ff */
        /* <DEDUP_REMOVED lines=12> */
[----:B------:R-:W-:Y:S01]  /*8880*/  @!P1 FADD.FTZ R11, -R11, -RZ ;  /* 0x800000ff0b0b9221 */ /* 0x000fe20000010100 */
[----:B------:R-:W-:Y:S01]  /*8890*/  FMUL.FTZ R7, R12, R9 ;  /* 0x000000090c077220 */ /* 0x000fe20000410000 */
[----:B----4-:R-:W-:Y:S01]  /*88a0*/  SHF.L.U32 R9, R40, 0x10, RZ ;  /* 0x0000001028097819 */ /* 0x010fe200000006ff */
[----:B------:R-:W-:Y:S01]  /*88b0*/  FMUL.FTZ R3, R4, R3 ;  /* 0x0000000304037220 */ /* 0x000fe20000410000 */
[----:B------:R-:W-:Y:S01]  /*88c0*/  LOP3.LUT R12, R41, 0xffff0000, RZ, 0xc0, !PT ;  /* 0xffff0000290c7812 */ /* 0x000fe200078ec0ff */
[----:B------:R-:W-:Y:S01]  /*88d0*/  @!P1 FADD.FTZ R8, -R8, -RZ ;  /* 0x800000ff08089221 */ /* 0x000fe20000010100 */
[----:B------:R-:W-:Y:S01]  /*88e0*/  FMUL.FTZ R6, R25, R10 ;  /* 0x0000000a19067220 */ /* 0x000fe20000410000 */
[----:B------:R-:W-:Y:S01]  /*88f0*/  LOP3.LUT R10, R40, 0xffff0000, RZ, 0xc0, !PT ;  /* 0xffff0000280a7812 */ /* 0x000fe200078ec0ff */
[----:B------:R-:W-:Y:S01]  /*8900*/  FMUL.FTZ R0, R29, R0 ;  /* 0x000000001d007220 */ /* 0x000fe20000410000 */
[----:B------:R-:W-:Y:S01]  /*8910*/  LOP3.LUT R25, R43, 0xffff0000, RZ, 0xc0, !PT ;  /* 0xffff00002b197812 */ /* 0x000fe200078ec0ff */
[----:B------:R-:W-:Y:S01]  /*8920*/  FMUL.FTZ R4, R5, R22 ;  /* 0x0000001605047220 */ /* 0x000fe20000410000 */
[----:B------:R-:W-:Y:S01]  /*8930*/  SHF.L.U32 R22, R42, 0x10, RZ ;  /* 0x000000102a167819 */ /* 0x000fe200000006ff */
[----:B------:R-:W-:Y:S01]  /*8940*/  FMUL.FTZ R2, R27, R2 ;  /* 0x000000021b027220 */ /* 0x000fe20000410000 */
[----:B------:R-:W-:Y:S01]  /*8950*/  FMUL.FTZ R5, R24, R11 ;  /* 0x0000000b18057220 */ /* 0x000fe20000410000 */
[----:B------:R-:W-:Y:S02]  /*8960*/  IMAD.U32 R11, R41, 0x10000, RZ ;  /* 0x00010000290b7824 */ /* 0x000fe400078e00ff */
[----:B------:R-:W-:Y:S01]  /*8970*/  FMUL.FTZ R8, R23, R8 ;  /* 0x0000000817087220 */ /* 0x000fe20000410000 */
[----:B------:R-:W-:Y:S01]  /*8980*/  LOP3.LUT R23, R42, 0xffff0000, RZ, 0xc0, !PT ;  /* 0xffff00002a177812 */ /* 0x000fe200078ec0ff */
[----:B------:R-:W-:Y:S01]  /*8990*/  FFMA.FTZ R0, R31, R9, R0 ;  /* 0x000000091f007223 */ /* 0x000fe20000010000 */
[----:B------:R-:W-:Y:S01]  /*89a0*/  FFMA.FTZ R2, R33, R10, R2 ;  /* 0x0000000a21027223 */ /* 0x000fe20000010002 */
[----:B------:R-:W-:Y:S02]  /*89b0*/  IMAD.U32 R24, R43, 0x10000, RZ ;  /* 0x000100002b187824 */ /* 0x000fe400078e00ff */
[----:B------:R-:W-:Y:S01]  /*89c0*/  FFMA.FTZ R3, R26, R11, R3 ;  /* 0x0000000b1a037223 */ /* 0x000fe20000010003 */
        /* <DEDUP_REMOVED lines=9> */
[----:B------:R-:W-:Y:S02]  /*8a60*/  MOV R8, R0 ;  /* 0x0000000000087202 */ /* 0x000fe40000000f00 */
.L_x_3806:
[----:B------:R-:W-:Y:S05]  /*8a70*/  BSYNC B0 ;  /* 0x0000000000007941 */ /* 0x000fea0003800000 */
.L_x_3805:
[C---:B------:R-:W-:Y:S01]  /*8a80*/  LEA R2, P4, R116.reuse, R130, 0x1 ;  /* 0x0000008274027211 */ /* 0x040fe200078808ff */
[----:B------:R-:W-:Y:S01]  /*8a90*/  IMAD.IADD R59, R59, 0x1, R32 ;  /* 0x000000013b3b7824 */ /* 0x000fe200078e0220 */
[----:B------:R-:W-:Y:S01]  /*8aa0*/  ISETP.GE.AND P2, PT, R15, UR4, PT ;  /* 0x000000040f007c0c */ /* 0x000fe2000bf46270 */
[----:B------:R-:W-:Y:S01]  /*8ab0*/  BSSY B0, `(.L_x_3807) ;  /* 0x000005b000007945 */ /* 0x000fe20003800000 */
[----:B------:R-:W-:Y:S02]  /*8ac0*/  LEA.HI.X R3, R116, R127, R115, 0x1, P4 ;  /* 0x0000007f74037211 */ /* 0x000fe400020f0c73 */
[----:B-----5:R2:W-:Y:S01]  /*8ad0*/  STG.E.128 desc[UR6][R58.64], R8 ;  /* 0x000000083a007986 */ /* 0x0205e2000c101d06 */
[C---:B------:R-:W-:Y:S02]  /*8ae0*/  LEA R56, P1, R117.reuse, R98, 0x1 ;  /* 0x0000006275387211 */ /* 0x040fe400078208ff */
[C---:B------:R-:W-:Y:S02]  /*8af0*/  LEA R48, P0, R120.reuse, R130, 0x1 ;  /* 0x0000008278307211 */ /* 0x040fe400078008ff */
[----:B------:R2:W5:Y:S01]  /*8b00*/  LDG.E.128 R36, desc[UR6][R2.64] ;  /* 0x0000000602247981 */ /* 0x000562000c1e1d00 */
[----:B------:R-:W-:Y:S02]  /*8b10*/  LEA.HI.X R57, R117, R95, R118, 0x1, P1 ;  /* 0x0000005f75397211 */ /* 0x000fe400008f0c76 */
[----:B------:R-:W-:Y:S01]  /*8b20*/  LEA.HI.X R49, R120, R127, R119, 0x1, P0 ;  /* 0x0000007f78317211 */ /* 0x000fe200000f0c77 */
[----:B------:R-:W-:Y:S07]  /*8b30*/  @P2 BRA `(.L_x_3808) ;  /* 0x0000000400482947 */ /* 0x000fee0003800000 */
[----:B-----5:R-:W-:Y:S01]  /*8b40*/  LOP3.LUT R33, R36, 0xffff0000, RZ, 0xc0, !PT ;  /* 0xffff000024217812 */ /* 0x020fe200078ec0ff */
[----:B------:R-:W-:Y:S01]  /*8b50*/  ULEA.HI UR18, UR4, UR4, URZ, 0x1 ;  /* 0x0000000404127291 */ /* 0x000fe2000f8f083f */
[C---:B------:R-:W-:Y:S01]  /*8b60*/  LOP3.LUT R35, R37.reuse, 0xffff0000, RZ, 0xc0, !PT ;  /* 0xffff000025237812 */ /* 0x040fe200078ec0ff */
[----:B------:R-:W-:Y:S01]  /*8b70*/  IMAD.MOV.U32 R4, RZ, RZ, RZ ;  /* 0x000000ffff047224 */ /* 0x000fe200078e00ff */
[----:B------:R-:W-:Y:S01]  /*8b80*/  SHF.L.U32 R28, R38, 0x10, RZ ;  /* 0x00000010261c7819 */ /* 0x000fe200000006ff */
[----:B------:R-:W-:Y:S01]  /*8b90*/  USHF.R.S32.HI UR18, URZ, 0x1, UR18 ;  /* 0x000000013f127899 */ /* 0x000fe20008011412 */
[----:B------:R-:W-:Y:S02]  /*8ba0*/  IMAD.U32 R31, R36, 0x10000, RZ ;  /* 0x00010000241f7824 */ /* 0x000fe400078e00ff */
[----:B------:R-:W-:Y:S01]  /*8bb0*/  IMAD.U32 R26, R37, 0x10000, RZ ;  /* 0x00010000251a7824 */ /* 0x000fe200078e00ff */
[----:B------:R-:W-:Y:S01]  /*8bc0*/  LOP3.LUT R37, R38, 0xffff0000, RZ, 0xc0, !PT ;  /* 0xffff000026257812 */ /* 0x000fe200078ec0ff */
[----:B------:R-:W-:Y:S01]  /*8bd0*/  IMAD.U32 R30, R39, 0x10000, RZ ;  /* 0x00010000271e7824 */ /* 0x000fe200078e00ff */
[----:B------:R-:W-:Y:S02]  /*8be0*/  ISETP.GE.AND P1, PT, R15, UR18, PT ;  /* 0x000000120f007c0c */ /* 0x000fe4000bf26270 */
[----:B------:R-:W-:Y:S02]  /*8bf0*/  MOV R0, UR18 ;  /* 0x0000001200007c02 */ /* 0x000fe40008000f00 */
[----:B------:R-:W-:Y:S09]  /*8c00*/  LOP3.LUT R39, R39, 0xffff0000, RZ, 0xc0, !PT ;  /* 0xffff000027277812 */ /* 0x000ff200078ec0ff */
[----:B------:R-:W-:Y:S02]  /*8c10*/  @P1 IMAD R4, RZ, RZ, -UR18 ;  /* 0x80000012ff041e24 */ /* 0x000fe4000f8e02ff */
[----:B------:R-:W-:Y:S03]  /*8c20*/  @P1 IMAD R0, RZ, RZ, -UR18 ;  /* 0x80000012ff001e24 */ /* 0x000fe6000f8e02ff */
[----:B------:R-:W-:Y:S04]  /*8c30*/  IADD3 R5, P0, R79, R4, RZ ;  /* 0x000000044f057210 */ /* 0x000fe80007f1e0ff */
[----:B------:R-:W-:Y:S02]  /*8c40*/  LEA.HI.X.SX32 R4, R4, R78, 0x1, P0 ;  /* 0x0000004e04047211 */ /* 0x000fe400000f0eff */
[C---:B------:R-:W-:Y:S04]  /*8c50*/  LEA R44, P0, R5.reuse, R134, 0x1 ;  /* 0x00000086052c7211 */ /* 0x040fe800078008ff */
[----:B------:R-:W-:Y:S02]  /*8c60*/  LEA.HI.X R45, R5, R135, R4, 0x1, P0 ;  /* 0x00000087052d7211 */ /* 0x000fe400000f0c04 */
[C---:B--2---:R-:W-:Y:S04]  /*8c70*/  LEA R2, P0, R0.reuse, R2, 0x1 ;  /* 0x0000000200027211 */ /* 0x044fe800078008ff */
        /* <DEDUP_REMOVED lines=10> */
[C---:B--2---:R-:W-:Y:S01]  /*8d20*/  SHF.L.U32 R3, R45.reuse, 0x10, RZ ;  /* 0x000000102d037819 */ /* 0x044fe200000006ff */
[----:B------:R-:W-:Y:S01]  /*8d30*/  IMAD.U32 R0, R44, 0x10000, RZ ;  /* 0x000100002c007824 */ /* 0x000fe200078e00ff */
[----:B------:R-:W-:Y:S01]  /*8d40*/  LOP3.LUT R22, R45, 0xffff0000, RZ, 0xc0, !PT ;  /* 0xffff00002d167812 */ /* 0x000fe200078ec0ff */
[C---:B------:R-:W-:Y:S01]  /*8d50*/  IMAD.U32 R11, R46.reuse, 0x10000, RZ ;  /* 0x000100002e0b7824 */ /* 0x040fe200078e00ff */
[----:B------:R-:W-:Y:S01]  /*8d60*/  LOP3.LUT R10, R46, 0xffff0000, RZ, 0xc0, !PT ;  /* 0xffff00002e0a7812 */ /* 0x000fe200078ec0ff */
[----:B------:R-:W-:Y:S01]  /*8d70*/  @!P1 FADD.FTZ R3, -R3, -RZ ;  /* 0x800000ff03039221 */ /* 0x000fe20000010100 */
[----:B-1----:R-:W-:Y:S01]  /*8d80*/  SHF.L.U32 R9, R47, 0x10, RZ ;  /* 0x000000102f097819 */ /* 0x002fe200000006ff */
[----:B------:R-:W-:Y:S01]  /*8d90*/  @!P1 FADD.FTZ R22, -R22, -RZ ;  /* 0x800000ff16169221 */ /* 0x000fe20000010100 */
[----:B------:R-:W-:Y:S01]  /*8da0*/  LOP3.LUT R2, R44, 0xffff0000, RZ, 0xc0, !PT ;  /* 0xffff00002c027812 */ /* 0x000fe200078ec0ff */
[C---:B---3--:R-:W-:Y:S01]  /*8db0*/  IMAD.U32 R29, R4.reuse, 0x10000, RZ ;  /* 0x00010000041d7824 */ /* 0x048fe200078e00ff */
[----:B------:R-:W-:Y:S01]  /*8dc0*/  LOP3.LUT R27, R4, 0xffff0000, RZ, 0xc0, !PT ;  /* 0xffff0000041b7812 */ /* 0x000fe200078ec0ff */
[----:B------:R-:W-:Y:S01]  /*8dd0*/  @!P1 FADD.FTZ R10, -R10, -RZ ;  /* 0x800000ff0a0a9221 */ /* 0x000fe20000010100 */
[----:B------:R-:W-:Y:S01]  /*8de0*/  SHF.L.U32 R4, R5, 0x10, RZ ;  /* 0x0000001005047819 */ /* 0x000fe200000006ff */
[----:B------:R-:W-:Y:S01]  /*8df0*/  @!P1 FADD.FTZ R9, -R9, -RZ ;  /* 0x800000ff09099221 */ /* 0x000fe20000010100 */
[----:B------:R-:W-:Y:S01]  /*8e00*/  LOP3.LUT R8, R47, 0xffff0000, RZ, 0xc0, !PT ;  /* 0xffff00002f087812 */ /* 0x000fe200078ec0ff */
[----:B------:R-:W-:Y:S01]  /*8e10*/  IMAD.U32 R24, R6, 0x10000, RZ ;  /* 0x0001000006187824 */ /* 0x000fe200078e00ff */
[----:B------:R-:W-:Y:S01]  /*8e20*/  LOP3.LUT R5, R5, 0xffff0000, RZ, 0xc0, !PT ;  /* 0xffff000005057812 */ /* 0x000fe200078ec0ff */
[----:B------:R-:W-:Y:S01]  /*8e30*/  @!P1 FADD.FTZ R0, -R0, -RZ ;  /* 0x800000ff00009221 */ /* 0x000fe20000010100 */
[----:B------:R-:W-:Y:S01]  /*8e40*/  LOP3.LUT R25, R6, 0xffff0000, RZ, 0xc0, !PT ;  /* 0xffff000006197812 */ /* 0x000fe200078ec0ff */
[----:B------:R-:W-:Y:S01]  /*8e50*/  @!P1 FADD.FTZ R11, -R11, -RZ ;  /* 0x800000ff0b0b9221 */ /* 0x000fe20000010100 */
[C---:B------:R-:W-:Y:S01]  /*8e60*/  SHF.L.U32 R12, R7.reuse, 0x10, RZ ;  /* 0x00000010070c7819 */ /* 0x040fe200000006ff */
[----:B------:R-:W-:Y:S01]  /*8e70*/  @!P1 FADD.FTZ R2, -R2, -RZ ;  /* 0x800000ff02029221 */ /* 0x000fe20000010100 */
[----:B------:R-:W-:Y:S01]  /*8e80*/  LOP3.LUT R23, R7, 0xffff0000, RZ, 0xc0, !PT ;  /* 0xffff000007177812 */ /* 0x000fe200078ec0ff */
[----:B------:R-:W-:Y:S01]  /*8e90*/  FMUL.FTZ R3, R4, R3 ;  /* 0x0000000304037220 */ /* 0x000fe20000410000 */
[----:B------:R-:W-:Y:S01]  /*8ea0*/  FMUL.FTZ R4, R5, R22 ;  /* 0x0000001605047220 */ /* 0x000fe20000410000 */
[----:B------:R-:W-:Y:S01]  /*8eb0*/  @!P1 FADD.FTZ R8, -R8, -RZ ;  /* 0x800000ff08089221 */ /* 0x000fe20000010100 */
[----:B------:R-:W-:Y:S01]  /*8ec0*/  FMUL.FTZ R6, R25, R10 ;  /* 0x0000000a19067220 */ /* 0x000fe20000410000 */
[----:B----4-:R-:W-:Y:S01]  /*8ed0*/  LOP3.LUT R10, R40, 0xffff0000, RZ, 0xc0, !PT ;  /* 0xffff0000280a7812 */ /* 0x010fe200078ec0ff */
[----:B------:R-:W-:Y:S01]  /*8ee0*/  FMUL.FTZ R7, R12, R9 ;  /* 0x000000090c077220 */ /* 0x000fe20000410000 */
[----:B------:R-:W-:Y:S01]  /*8ef0*/  LOP3.LUT R12, R41, 0xffff0000, RZ, 0xc0, !PT ;  /* 0xffff0000290c7812 */ /* 0x000fe200078ec0ff */
[----:B------:R-:W-:Y:S01]  /*8f00*/  FMUL.FTZ R0, R29, R0 ;  /* 0x000000001d007220 */ /* 0x000fe20000410000 */
[----:B------:R-:W-:Y:S01]  /*8f10*/  LOP3.LUT R25, R43, 0xffff0000, RZ, 0xc0, !PT ;  /* 0xffff00002b197812 */ /* 0x000fe200078ec0ff */
[----:B------:R-:W-:Y:S01]  /*8f20*/  FMUL.FTZ R5, R24, R11 ;  /* 0x0000000b18057220 */ /* 0x000fe20000410000 */
[----:B------:R-:W-:Y:S01]  /*8f30*/  SHF.L.U32 R11, R41, 0x10, RZ ;  /* 0x00000010290b7819 */ /* 0x000fe200000006ff */
[----:B------:R-:W-:Y:S01]  /*8f40*/  IMAD.U32 R9, R40, 0x10000, RZ ;  /* 0x0001000028097824 */ /* 0x000fe200078e00ff */
[----:B------:R-:W-:Y:S01]  /*8f50*/  SHF.L.U32 R24, R43, 0x10, RZ ;  /* 0x000000102b187819 */ /* 0x000fe200000006ff */
[----:B------:R-:W-:Y:S01]  /*8f60*/  FMUL.FTZ R2, R27, R2 ;  /* 0x000000021b027220 */ /* 0x000fe20000410000 */
[----:B------:R-:W-:Y:S01]  /*8f70*/  FMUL.FTZ R8, R23, R8 ;  /* 0x0000000817087220 */ /* 0x000fe20000410000 */
[C---:B------:R-:W-:Y:S01]  /*8f80*/  LOP3.LUT R23, R42.reuse, 0xffff0000, RZ, 0xc0, !PT ;  /* 0xffff00002a177812 */ /* 0x040fe200078ec0ff */
[----:B------:R-:W-:Y:S02]  /*8f90*/  IMAD.U32 R22, R42, 0x10000, RZ ;  /* 0x000100002a167824 */ /* 0x000fe400078e00ff */
[----:B------:R-:W-:Y:S01]  /*8fa0*/  FFMA.FTZ R0, R31, R9, R0 ;  /* 0x000000091f007223 */ /* 0x000fe20000010000 */
[----:B------:R-:W-:Y:S01]  /*8fb0*/  FFMA.FTZ R2, R33, R10, R2 ;  /* 0x0000000a21027223 */ /* 0x000fe20000010002 */
[----:B------:R-:W-:Y:S01]  /*8fc0*/  FFMA.FTZ R3, R26, R11, R3 ;  /* 0x0000000b1a037223 */ /* 0x000fe20000010003 */
        /* <DEDUP_REMOVED lines=9> */
.L_x_3808:
[----:B------:R-:W-:Y:S05]  /*9060*/  BSYNC B0 ;  /* 0x0000000000007941 */ /* 0x000fea0003800000 */
.L_x_3807:
        /* <DEDUP_REMOVED lines=9> */
[C---:B------:R-:W-:Y:S01]  /*9100*/  SHF.L.U32 R28, R10.reuse, 0x10, RZ ;  /* 0x000000100a1c7819 */ /* 0x040fe200000006ff */
[----:B------:R-:W-:Y:S01]  /*9110*/  IMAD.MOV.U32 R0, RZ, RZ, RZ ;  /* 0x000000ffff007224 */ /* 0x000fe200078e00ff */
[----:B---3--:R-:W-:Y:S01]  /*9120*/  LOP3.LUT R37, R10, 0xffff0000, RZ, 0xc0, !PT ;  /* 0xffff00000a257812 */ /* 0x008fe200078ec0ff */
        /* <DEDUP_REMOVED lines=10> */
[----:B-1----:R-:W-:Y:S04]  /*91d0*/  IADD3 R7, P0, R77, R0, RZ ;  /* 0x000000004d077210 */ /* 0x002fe80007f1e0ff */
        /* <DEDUP_REMOVED lines=67> */
.L_x_3810:
[----:B------:R-:W-:Y:S05]  /*9610*/  BSYNC B0 ;  /* 0x0000000000007941 */ /* 0x000fea0003800000 */
.L_x_3809:
[----:B-----5:R2:W-:Y:S02]  /*9620*/  STG.E.128 desc[UR6][R58.64], R8 ;  /* 0x000000083a007986 */ /* 0x0205e4000c101d06 */
.L_x_3804:
[----:B------:R-:W-:Y:S05]  /*9630*/  BSYNC B1 ;  /* 0x0000000000017941 */ /* 0x000fea0003800000 */
.L_x_3803:
[----:B------:R-:W5:Y:S01]  /*9640*/  LDC R3, c[0x0][0x2e0] ;  /* 0x0000b800ff037b82 */ /* 0x000f620000000800 */
[----:B------:R-:W-:Y:S01]  /*9650*/  UMOV UR4, UR5 ;  /* 0x0000000500047c82 */ /* 0x000fe20008000000 */
[----:B-----5:R-:W-:Y:S05]  /*9660*/  IMAD.U32 R3, R3, -0x20, RZ ;  /* 0xffffffe003037824 */ /* 0x020fea00078e00ff */
[C---:B------:R-:W-:Y:S02]  /*9670*/  LEA R136, P1, R3.reuse, R136, 0x1 ;  /* 0x0000008803887211 */ /* 0x040fe400078208ff */
[C---:B------:R-:W-:Y:S02]  /*9680*/  LEA R134, P0, R3.reuse, R134, 0x1 ;  /* 0x0000008603867211 */ /* 0x040fe400078008ff */
[C---:B------:R-:W-:Y:S02]  /*9690*/  LEA.HI.X.SX32 R137, R3.reuse, R137, 0x1, P1 ;  /* 0x0000008903897211 */ /* 0x040fe400008f0eff */
[----:B------:R-:W-:Y:S01]  /*96a0*/  LEA.HI.X.SX32 R135, R3, R135, 0x1, P0 ;  /* 0x0000008703877211 */ /* 0x000fe200000f0eff */
[----:B------:R-:W-:Y:S08]  /*96b0*/  BRA `(.L_x_3778) ;  /* 0x0000000000c87947 */ /* 0x000ff00003800000 */
.L_x_3768:
[----:B------:R-:W-:Y:S01]  /*96c0*/  @P6 IMAD.MOV.U32 R131, RZ, RZ, R127 ;  /* 0x000000ffff836224 */ /* 0x000fe200078e007f */
[C---:B------:R-:W-:Y:S01]  /*96d0*/  @P5 LEA R2, P0, R103.reuse, R130, 0x1 ;  /* 0x0000008267025211 */ /* 0x040fe200078008ff */
[----:B------:R-:W-:Y:S01]  /*96e0*/  @P6 IMAD.MOV.U32 R99, RZ, RZ, R95 ;  /* 0x000000ffff636224 */ /* 0x000fe200078e005f */
[----:B------:R-:W-:Y:S02]  /*96f0*/  UMOV UR4, URZ ;  /* 0x0000003f00047c82 */ /* 0x000fe40008000000 */
[----:B----4-:R-:W2:Y:S01]  /*9700*/  @P6 LDG.E.128 R4, desc[UR6][R130.64] ;  /* 0x0000000682046981 */ /* 0x010ea2000c1e1d00 */
[----:B------:R-:W-:Y:S02]  /*9710*/  @P5 LEA.HI.X R3, R103, R127, R102, 0x1, P0 ;  /* 0x0000007f67035211 */ /* 0x000fe400000f0c66 */
[C---:B------:R-:W-:Y:S04]  /*9720*/  @P5 LEA R34, P0, R55.reuse, R98, 0x1 ;  /* 0x0000006237225211 */ /* 0x040fe800078008ff */
[----:B------:R-:W-:Y:S02]  /*9730*/  @P5 LEA.HI.X R35, R55, R95, R54, 0x1, P0 ;  /* 0x0000005f37235211 */ /* 0x000fe400000f0c36 */
[C---:B------:R-:W-:Y:S04]  /*9740*/  ISETP.GE.AND P0, PT, R74.reuse, R153, PT ;  /* 0x000000994a00720c */ /* 0x040fe80003f06270 */
[----:B------:R-:W-:Y:S11]  /*9750*/  ISETP.GE.AND P0, PT, R74, R151, !P0 ;  /* 0x000000974a00720c */ /* 0x000ff60004706270 */
[----:B------:R-:W-:Y:S02]  /*9760*/  @!UPT UIADD3 URZ, URZ, URZ, URZ ;  /* 0x0000003f3f3ff290 */ /* 0x000fe4000fffe03f */
[C---:B------:R-:W-:Y:S04]  /*9770*/  @P0 LEA R32, P1, R105.reuse, R130, 0x1 ;  /* 0x0000008269200211 */ /* 0x040fe800078208ff */
[----:B------:R-:W-:Y:S02]  /*9780*/  @P0 LEA.HI.X R33, R105, R127, R104, 0x1, P1 ;  /* 0x0000007f69210211 */ /* 0x000fe400008f0c68 */
[C---:B------:R-:W-:Y:S04]  /*9790*/  @P0 LEA R22, P1, R148.reuse, R98, 0x1 ;  /* 0x0000006294160211 */ /* 0x040fe800078208ff */
[----:B------:R-:W-:Y:S02]  /*97a0*/  @P0 LEA.HI.X R23, R148, R95, R106, 0x1, P1 ;  /* 0x0000005f94170211 */ /* 0x000fe400008f0c6a */
[C---:B------:R-:W-:Y:S04]  /*97b0*/  ISETP.GE.AND P1, PT, R72.reuse, R153, PT ;  /* 0x000000994800720c */ /* 0x040fe80003f26270 */
[----:B------:R-:W-:Y:S01]  /*97c0*/  ISETP.GE.AND P1, PT, R72, R151, !P1 ;  /* 0x000000974800720c */ /* 0x000fe20004f26270 */
[----:B--2---:R-:W-:Y:S04]  /*97d0*/  @P6 STG.E.128 desc[UR6][R98.64], R4 ;  /* 0x0000000462006986 */ /* 0x004fe8000c101d06 */
[----:B------:R-:W2:Y:S04]  /*97e0*/  @P6 LDG.E.128 R28, desc[UR6][R130.64+0x80] ;  /* 0x00008006821c6981 */ /* 0x000ea8000c1e1d00 */
[----:B--2---:R-:W-:Y:S04]  /*97f0*/  @P6 STG.E.128 desc[UR6][R98.64+0x80], R28 ;  /* 0x0000801c62006986 */ /* 0x004fe8000c101d06 */
[----:B------:R1:W2:Y:S02]  /*9800*/  @P6 LDG.E.128 R24, desc[UR6][R130.64+0x100] ;  /* 0x0001000682186981 */ /* 0x0002a4000c1e1d00 */
[----:B-1----:R-:W-:Y:S02]  /*9810*/  @P1 IMAD.MOV.U32 R131, RZ, RZ, R127 ;  /* 0x000000ffff831224 */ /* 0x002fe400078e007f */
[----:B--2---:R1:W-:Y:S04]  /*9820*/  @P6 STG.E.128 desc[UR6][R98.64+0x100], R24 ;  /* 0x0001001862006986 */ /* 0x0043e8000c101d06 */
[----:B------:R-:W2:Y:S01]  /*9830*/  @P5 LDG.E.128 R8, desc[UR6][R2.64] ;  /* 0x0000000602085981 */ /* 0x000ea2000c1e1d00 */
[----:B-1----:R-:W-:Y:S03]  /*9840*/  @P1 IMAD.MOV.U32 R99, RZ, RZ, R95 ;  /* 0x000000ffff631224 */ /* 0x002fe600078e005f */
[----:B--2---:R-:W-:Y:S04]  /*9850*/  @P5 STG.E.128 desc[UR6][R34.64], R8 ;  /* 0x0000000822005986 */ /* 0x004fe8000c101d06 */
[----:B------:R-:W2:Y:S04]  /*9860*/  @P5 LDG.E.128 R4, desc[UR6][R2.64+0x80] ;  /* 0x0000800602045981 */ /* 0x000ea8000c1e1d00 */
[----:B--2---:R-:W-:Y:S04]  /*9870*/  @P5 STG.E.128 desc[UR6][R34.64+0x80], R4 ;  /* 0x0000800422005986 */ /* 0x004fe8000c101d06 */
[----:B------:R1:W2:Y:S02]  /*9880*/  @P5 LDG.E.128 R28, desc[UR6][R2.64+0x100] ;  /* 0x00010006021c5981 */ /* 0x0002a4000c1e1d00 */
[----:B-1----:R-:W1:Y:S02]  /*9890*/  @P1 LDC.64 R2, c[0x0][0x338] ;  /* 0x0000ce00ff021b82 */ /* 0x002e640000000a00 */
[----:B-1----:R-:W-:Y:S01]  /*98a0*/  @P1 IMAD R3, R3, 0x60, RZ ;  /* 0x0000006003031824 */ /* 0x002fe200078e02ff */
[----:B--2---:R1:W-:Y:S04]  /*98b0*/  @P5 STG.E.128 desc[UR6][R34.64+0x100], R28 ;  /* 0x0001001c22005986 */ /* 0x0043e8000c101d06 */
[----:B------:R-:W2:Y:S01]  /*98c0*/  @P0 LDG.E.128 R24, desc[UR6][R32.64] ;  /* 0x0000000620180981 */ /* 0x000ea2000c1e1d00 */
[----:B-1----:R-:W-:Y:S04]  /*98d0*/  @P1 IMAD.WIDE.U32 R28, R2, 0x60, R130 ;  /* 0x00000060021c1825 */ /* 0x002fe800078e0082 */
[----:B------:R-:W-:Y:S02]  /*98e0*/  @P1 IMAD.IADD R29, R29, 0x1, R3 ;  /* 0x000000011d1d1824 */ /* 0x000fe400078e0203 */
[----:B------:R-:W1:Y:S02]  /*98f0*/  @P1 LDC.64 R2, c[0x0][0x248] ;  /* 0x00009200ff021b82 */ /* 0x000e640000000a00 */
[----:B-1----:R-:W-:Y:S04]  /*9900*/  @P1 IMAD.WIDE.U32 R30, R2, 0x60, R98 ;  /* 0x00000060021e1825 */ /* 0x002fe800078e0062 */
[----:B------:R-:W-:Y:S04]  /*9910*/  @P1 IMAD R3, R3, 0x60, RZ ;  /* 0x0000006003031824 */ /* 0x000fe800078e02ff */
[----:B------:R-:W-:Y:S01]  /*9920*/  @P1 IMAD.IADD R31, R31, 0x1, R3 ;  /* 0x000000011f1f1824 */ /* 0x000fe200078e0203 */
[----:B--2---:R-:W-:Y:S04]  /*9930*/  @P0 STG.E.128 desc[UR6][R22.64], R24 ;  /* 0x0000001816000986 */ /* 0x004fe8000c101d06 */
[----:B------:R-:W2:Y:S04]  /*9940*/  @P0 LDG.E.128 R8, desc[UR6][R32.64+0x80] ;  /* 0x0000800620080981 */ /* 0x000ea8000c1e1d00 */
[----:B--2---:R1:W-:Y:S04]  /*9950*/  @P0 STG.E.128 desc[UR6][R22.64+0x80], R8 ;  /* 0x0000800816000986 */ /* 0x0043e8000c101d06 */
[----:B------:R-:W2:Y:S04]  /*9960*/  @P0 LDG.E.128 R4, desc[UR6][R32.64+0x100] ;  /* 0x0001000620040981 */ /* 0x000ea8000c1e1d00 */
[----:B--2---:R2:W-:Y:S04]  /*9970*/  @P0 STG.E.128 desc[UR6][R22.64+0x100], R4 ;  /* 0x0001000416000986 */ /* 0x0045e8000c101d06 */
[----:B-1----:R-:W3:Y:S04]  /*9980*/  @P1 LDG.E.128 R8, desc[UR6][R28.64] ;  /* 0x000000061c081981 */ /* 0x002ee8000c1e1d00 */
[----:B---3--:R1:W-:Y:S04]  /*9990*/  @P1 STG.E.128 desc[UR6][R30.64], R8 ;  /* 0x000000081e001986 */ /* 0x0083e8000c101d06 */
[----:B------:R-:W3:Y:S04]  /*99a0*/  @P1 LDG.E.128 R24, desc[UR6][R28.64+0x80] ;  /* 0x000080061c181981 */ /* 0x000ee8000c1e1d00 */
[----:B---3--:R1:W-:Y:S04]  /*99b0*/  @P1 STG.E.128 desc[UR6][R30.64+0x80], R24 ;  /* 0x000080181e001986 */ /* 0x0083e8000c101d06 */
[----:B--2---:R-:W2:Y:S04]  /*99c0*/  @P1 LDG.E.128 R4, desc[UR6][R28.64+0x100] ;  /* 0x000100061c041981 */ /* 0x004ea8000c1e1d00 */
[----:B--2---:R1:W-:Y:S02]  /*99d0*/  @P1 STG.E.128 desc[UR6][R30.64+0x100], R4 ;  /* 0x000100041e001986 */ /* 0x0043e4000c101d06 */
.L_x_3778:
[----:B------:R-:W5:Y:S01]  /*99e0*/  LDC R0, c[0x0][0x338] ;  /* 0x0000ce00ff007b82 */ /* 0x000f620000000800 */
[----:B-1-3--:R-:W-:Y:S02]  /*99f0*/  IMAD.MOV.U32 R131, RZ, RZ, R127 ;  /* 0x000000ffff837224 */ /* 0x00afe400078e007f */
[----:B-----5:R-:W-:Y:S05]  /*9a00*/  IMAD.U32 R3, R0, -0x40, RZ ;  /* 0xffffffc000037824 */ /* 0x020fea00078e00ff */
[C---:B------:R-:W-:Y:S04]  /*9a10*/  LEA R130, P0, R3.reuse, R130, 0x1 ;  /* 0x0000008203827211 */ /* 0x040fe800078008ff */
[----:B------:R-:W-:Y:S01]  /*9a20*/  LEA.HI.X.SX32 R127, R3, R131, 0x1, P0 ;  /* 0x00000083037f7211 */ /* 0x000fe200000f0eff */
[----:B------:R-:W-:Y:S08]  /*9a30*/  @!P3 BRA `(.L_x_3811) ;  /* 0x000000040034b947 */ /* 0x000ff00003800000 */
[----:B------:R-:W-:Y:S04]  /*9a40*/  IADD3 R3, R13, -0x1, RZ ;  /* 0xffffffff0d037810 */ /* 0x000fe80007ffe0ff */
[----:B------:R-:W-:Y:S11]  /*9a50*/  ISETP.GT.AND P0, PT, R3, R96, PT ;  /* 0x000000600300720c */ /* 0x000ff60003f04270 */
[----:B------:R-:W-:Y:S02]  /*9a60*/  @!UPT UIADD3 URZ, URZ, URZ, URZ ;  /* 0x0000003f3f3ff290 */ /* 0x000fe4000fffe03f */
[----:B------:R-:W-:Y:S05]  /*9a70*/  @!P0 BRA `(.L_x_3812) ;  /* 0x00000004004c8947 */ /* 0x000fea0003800000 */
[----:B--2-4-:R-:W-:Y:S01]  /*9a80*/  IMAD.MOV.U32 R8, RZ, RZ, RZ ;  /* 0x000000ffff087224 */ /* 0x014fe200078e00ff */
[----:B------:R-:W1:Y:S01]  /*9a90*/  LDC R2, c[0x0][0x380] ;  /* 0x0000e000ff027b82 */ /* 0x000e620000000800 */
[----:B------:R-:W-:Y:S02]  /*9aa0*/  IADD3 R17, R17, -0x80, RZ ;  /* 0xffffff8011117810 */ /* 0x000fe40007ffe0ff */
[----:B------:R-:W-:Y:S02]  /*9ab0*/  IABS R7, R16 ;  /* 0x0000001000077213 */ /* 0x000fe40000000000 */
[----:B------:R-:W-:Y:S02]  /*9ac0*/  IABS R5, R17 ;  /* 0x0000001100057213 */ /* 0x000fe40000000000 */
[----:B-1----:R-:W-:Y:S04]  /*9ad0*/  IABS R3, R2 ;  /* 0x0000000200037213 */ /* 0x002fe80000000000 */
[----:B------:R-:W1:Y:S10]  /*9ae0*/  I2F.RP R6, R3 ;  /* 0x0000000300067306 */ /* 0x000e740000209400 */
[----:B-1----:R-:W1:Y:S02]  /*9af0*/  MUFU.RCP R0, R6 ;  /* 0x0000000600007308 */ /* 0x002e640000001000 */
[----:B-1----:R-:W-:Y:S08]  /*9b00*/  VIADD R4, R0, 0xffffffe ;  /* 0x0ffffffe00047836 */ /* 0x002ff00000000000 */
[----:B------:R-:W1:Y:S02]  /*9b10*/  F2I.FTZ.U32.TRUNC.NTZ R9, R4 ;  /* 0x0000000400097305 */ /* 0x000e64000021f000 */
[--C-:B-1----:R-:W-:Y:S04]  /*9b20*/  IMAD.MOV R0, RZ, RZ, -R9.reuse ;  /* 0x000000ffff007224 */ /* 0x102fe800078e0a09 */
[----:B------:R-:W-:Y:S04]  /*9b30*/  IMAD R0, R0, R3, RZ ;  /* 0x0000000300007224 */ /* 0x000fe800078e02ff */
[----:B------:R-:W-:Y:S06]  /*9b40*/  IMAD.HI.U32 R0, R9, R0, R8 ;  /* 0x0000000009007227 */ /* 0x000fec00078e0008 */
[C---:B------:R-:W-:Y:S04]  /*9b50*/  IMAD.HI.U32 R4, R0.reuse, R5, RZ ;  /* 0x0000000500047227 */ /* 0x040fe800078e00ff */
[----:B------:R-:W-:Y:S04]  /*9b60*/  IMAD.HI.U32 R0, R0, R7, RZ ;  /* 0x0000000700007227 */ /* 0x000fe800078e00ff */
[----:B------:R-:W-:Y:S01]  /*9b70*/  IMAD.MOV R6, RZ, RZ, -R4 ;  /* 0x000000ffff067224 */ /* 0x000fe200078e0a04 */
[----:B------:R-:W-:Y:S03]  /*9b80*/  IADD3 R8, -R0, RZ, RZ ;  /* 0x000000ff00087210 */ /* 0x000fe60007ffe1ff */
[C---:B------:R-:W-:Y:S02]  /*9b90*/  IMAD R5, R3.reuse, R6, R5 ;  /* 0x0000000603057224 */ /* 0x040fe400078e0205 */
[C---:B------:R-:W-:Y:S03]  /*9ba0*/  IMAD R7, R3.reuse, R8, R7 ;  /* 0x0000000803077224 */ /* 0x040fe600078e0207 */
[C---:B------:R-:W-:Y:S02]  /*9bb0*/  ISETP.GT.U32.AND P0, PT, R3.reuse, R5, PT ;  /* 0x000000050300720c */ /* 0x040fe40003f04070 */
[----:B------:R-:W-:Y:S11]  /*9bc0*/  ISETP.GT.U32.AND P4, PT, R3, R7, PT ;  /* 0x000000070300720c */ /* 0x000ff60003f84070 */
[----:B------:R-:W-:Y:S01]  /*9bd0*/  @!P0 IADD3 R4, R4, 0x1, RZ ;  /* 0x0000000104048810 */ /* 0x000fe20007ffe0ff */
[--C-:B------:R-:W-:Y:S01]  /*9be0*/  @!P0 IMAD.IADD R5, R5, 0x1, -R3.reuse ;  /* 0x0000000105058824 */ /* 0x100fe200078e0a03 */
[----:B------:R-:W-:Y:S01]  /*9bf0*/  ISETP.NE.AND P0, PT, R2, RZ, PT ;  /* 0x000000ff0200720c */ /* 0x000fe20003f05270 */
[----:B------:R-:W-:Y:S02]  /*9c00*/  @!P4 IMAD.IADD R7, R7, 0x1, -R3 ;  /* 0x000000010707c824 */ /* 0x000fe400078e0a03 */
[----:B------:R-:W-:Y:S01]  /*9c10*/  @!P4 VIADD R0, R0, 0x1 ;  /* 0x000000010000c836 */ /* 0x000fe20000000000 */
[-C--:B------:R-:W-:Y:S02]  /*9c20*/  ISETP.GE.U32.AND P5, PT, R5, R3.reuse, PT ;  /* 0x000000030500720c */ /* 0x080fe40003fa6070 */
[----:B------:R-:W-:Y:S02]  /*9c30*/  ISETP.GE.U32.AND P6, PT, R7, R3, PT ;  /* 0x000000030700720c */ /* 0x000fe40003fc6070 */
[-C--:B------:R-:W-:Y:S02]  /*9c40*/  LOP3.LUT R3, R17, R2.reuse, RZ, 0x3c, !PT ;  /* 0x0000000211037212 */ /* 0x080fe400078e3cff */
[-C--:B------:R-:W-:Y:S02]  /*9c50*/  LOP3.LUT R5, R16, R2.reuse, RZ, 0x3c, !PT ;  /* 0x0000000210057212 */ /* 0x080fe400078e3cff */
[----:B------:R-:W-:Y:S02]  /*9c60*/  ISETP.GE.AND P1, PT, R3, RZ, PT ;  /* 0x000000ff0300720c */ /* 0x000fe40003f26270 */
[----:B------:R-:W-:Y:S02]  /*9c70*/  ISETP.GE.AND P2, PT, R5, RZ, PT ;  /* 0x000000ff0500720c */ /* 0x000fe40003f46270 */
[----:B------:R-:W-:Y:S01]  /*9c80*/  LOP3.LUT R3, RZ, R2, RZ, 0x33, !PT ;  /* 0x00000002ff037212 */ /* 0x000fe200078e33ff */
[----:B------:R-:W-:Y:S02]  /*9c90*/  @P5 VIADD R4, R4, 0x1 ;  /* 0x0000000104045836 */ /* 0x000fe40000000000 */
[----:B------:R-:W-:Y:S06]  /*9ca0*/  @P6 IADD3 R0, R0, 0x1, RZ ;  /* 0x0000000100006810 */ /* 0x000fec0007ffe0ff */
[----:B------:R-:W-:Y:S02]  /*9cb0*/  @!P1 IMAD.MOV R4, RZ, RZ, -R4 ;  /* 0x000000ffff049224 */ /* 0x000fe400078e0a04 */
[----:B------:R-:W-:Y:S03]  /*9cc0*/  @!P2 IADD3 R0, -R0, RZ, RZ ;  /* 0x000000ff0000a210 */ /* 0x000fe60007ffe1ff */
[C---:B------:R-:W-:Y:S02]  /*9cd0*/  SEL R4, R3.reuse, R4, !P0 ;  /* 0x0000000403047207 */ /* 0x040fe40004000000 */
[----:B------:R-:W-:Y:S01]  /*9ce0*/  SEL R3, R3, R0, !P0 ;  /* 0x0000000003037207 */ /* 0x000fe20004000000 */
[----:B------:R-:W-:Y:S01]  /*9cf0*/  IMAD.IADD R0, R17, 0x1, -R16 ;  /* 0x0000000111007824 */ /* 0x000fe200078e0a10 */
[CC--:B------:R-:W-:Y:S02]  /*9d00*/  LEA R24, P1, R4.reuse, R208.reuse, 0x2 ;  /* 0x000000d004187211 */ /* 0x0c0fe400078210ff */
[C---:B------:R-:W-:Y:S02]  /*9d10*/  LEA R22, P0, R3.reuse, R208, 0x2 ;  /* 0x000000d003167211 */ /* 0x040fe400078010ff */
[-C--:B------:R-:W-:Y:S02]  /*9d20*/  LEA.HI.X.SX32 R25, R4, R209.reuse, 0x2, P1 ;  /* 0x000000d104197211 */ /* 0x080fe400008f16ff */
[C---:B------:R-:W-:Y:S02]  /*9d30*/  LEA.HI.X.SX32 R23, R3.reuse, R209, 0x2, P0 ;  /* 0x000000d103177211 */ /* 0x040fe400000f16ff */
[----:B------:R-:W-:Y:S01]  /*9d40*/  IADD3 R3, R3, -R4, RZ ;  /* 0x8000000403037210 */ /* 0x000fe20007ffe0ff */
[----:B------:R-:W2:Y:S04]  /*9d50*/  LDG.E R5, desc[UR6][R24.64] ;  /* 0x0000000618057981 */ /* 0x000ea8000c1e1900 */
[----:B------:R-:W-:Y:S01]  /*9d60*/  IMAD R0, R3, R2, R0 ;  /* 0x0000000203007224 */ /* 0x000fe200078e0200 */
[----:B------:R-:W2:Y:S03]  /*9d70*/  LDG.E R6, desc[UR6][R22.64] ;  /* 0x0000000616067981 */ /* 0x000ea6000c1e1900 */
[----:B------:R-:W-:Y:S04]  /*9d80*/  IMAD.WIDE.U32 R10, R0, UR16, RZ ;  /* 0x00000010000a7c25 */ /* 0x000fe8000f8e00ff */
[----:B--2---:R-:W-:Y:S01]  /*9d90*/  IMAD.IADD R8, R5, 0x1, -R6 ;  /* 0x0000000105087824 */ /* 0x004fe200078e0a06 */
[----:B------:R-:W-:Y:S03]  /*9da0*/  SHF.R.S32.HI R5, RZ, 0x1f, R0 ;  /* 0x0000001fff057819 */ /* 0x000fe60000011400 */
[----:B------:R-:W-:Y:S01]  /*9db0*/  IMAD.WIDE.U32 R16, R8, UR12, RZ ;  /* 0x0000000c08107c25 */ /* 0x000fe2000f8e00ff */
[----:B------:R-:W-:Y:S03]  /*9dc0*/  SHF.R.S32.HI R6, RZ, 0x1f, R8 ;  /* 0x0000001fff067819 */ /* 0x000fe60000011408 */
[C---:B------:R-:W-:Y:S02]  /*9dd0*/  IMAD R4, R5.reuse, UR16, RZ ;  /* 0x0000001005047c24 */ /* 0x040fe4000f8e02ff */
[----:B------:R-:W-:Y:S02]  /*9de0*/  IMAD R3, R6, UR12, RZ ;  /* 0x0000000c06037c24 */ /* 0x000fe4000f8e02ff */
[----:B------:R-:W-:Y:S02]  /*9df0*/  IMAD R4, R0, UR17, R4 ;  /* 0x0000001100047c24 */ /* 0x000fe4000f8e0204 */
[----:B------:R-:W-:Y:S02]  /*9e00*/  IMAD R3, R8, UR13, R3 ;  /* 0x0000000d08037c24 */ /* 0x000fe4000f8e0203 */
[----:B------:R-:W-:Y:S01]  /*9e10*/  IMAD R5, R5, UR10, RZ ;  /* 0x0000000a05057c24 */ /* 0x000fe2000f8e02ff */
[----:B------:R-:W-:Y:S01]  /*9e20*/  IADD3 R11, R11, R4, RZ ;  /* 0x000000040b0b7210 */ /* 0x000fe20007ffe0ff */
[----:B------:R-:W-:Y:S02]  /*9e30*/  IMAD.IADD R7, R17, 0x1, R3 ;  /* 0x0000000111077824 */ /* 0x000fe400078e0203 */
[----:B------:R-:W-:Y:S01]  /*9e40*/  IMAD R3, R6, UR14, RZ ;  /* 0x0000000e06037c24 */ /* 0x000fe2000f8e02ff */
[----:B------:R-:W-:Y:S01]  /*9e50*/  MOV R6, R16 ;  /* 0x0000001000067202 */ /* 0x000fe20000000f00 */
[----:B------:R-:W-:Y:S04]  /*9e60*/  IMAD.WIDE.U32 R10, R8, UR14, R10 ;  /* 0x0000000e080a7c25 */ /* 0x000fe8000f8e000a */
[----:B------:R-:W-:Y:S01]  /*9e70*/  IMAD.WIDE.U32 R6, R0, UR10, R6 ;  /* 0x0000000a00067c25 */ /* 0x000fe2000f8e0006 */
[----:B------:R-:W-:Y:S03]  /*9e80*/  LEA R100, P1, R10, R100, 0x1 ;  /* 0x000000640a647211 */ /* 0x000fe600078208ff */
[----:B------:R-:W-:Y:S01]  /*9e90*/  IMAD R3, R8, UR15, R3 ;  /* 0x0000000f08037c24 */ /* 0x000fe2000f8e0203 */
[----:B------:R-:W-:Y:S01]  /*9ea0*/  LEA R98, P0, R6, R98, 0x1 ;  /* 0x0000006206627211 */ /* 0x000fe200078008ff */
[----:B------:R-:W-:Y:S02]  /*9eb0*/  IMAD R5, R0, UR11, R5 ;  /* 0x0000000b00057c24 */ /* 0x000fe4000f8e0205 */
[----:B------:R-:W-:Y:S03]  /*9ec0*/  IMAD.IADD R0, R11, 0x1, R3 ;  /* 0x000000010b007824 */ /* 0x000fe600078e0203 */
[----:B------:R-:W-:Y:S02]  /*9ed0*/  IADD3 R4, R7, R5, RZ ;  /* 0x0000000507047210 */ /* 0x000fe40007ffe0ff */
[----:B------:R-:W-:Y:S02]  /*9ee0*/  LEA.HI.X R97, R10, R97, R0, 0x1, P1 ;  /* 0x000000610a617211 */ /* 0x000fe400008f0c00 */
[----:B------:R-:W-:Y:S01]  /*9ef0*/  LEA.HI.X R95, R6, R95, R4, 0x1, P0 ;  /* 0x0000005f065f7211 */ /* 0x000fe200000f0c04 */
[----:B------:R-:W-:Y:S06]  /*9f00*/  BRA `(.L_x_3812) ;  /* 0x0000000000287947 */ /* 0x000fec0003800000 */
.L_x_3811:
[----:B------:R-:W1:Y:S01]  /*9f10*/  LDC R2, c[0x0][0x250] ;  /* 0x00009400ff027b82 */ /* 0x000e620000000800 */
[----:B------:R-:W-:Y:S02]  /*9f20*/  IMAD.MOV.U32 R101, RZ, RZ, R97 ;  /* 0x000000ffff657224 */ /* 0x000fe400078e0061 */
[----:B--2---:R-:W-:Y:S05]  /*9f30*/  IMAD.MOV.U32 R99, RZ, RZ, R95 ;  /* 0x000000ffff637224 */ /* 0x004fea00078e005f */
[----:B------:R-:W4:Y:S02]  /*9f40*/  LDC R0, c[0x0][0x248] ;  /* 0x00009200ff007b82 */ /* 0x000f240000000800 */
[----:B----4-:R-:W-:Y:S02]  /*9f50*/  IMAD.U32 R5, R0, -0x40, RZ ;  /* 0xffffffc000057824 */ /* 0x010fe400078e00ff */
[----:B-1----:R-:W-:Y:S03]  /*9f60*/  IMAD.U32 R3, R2, -0x40, RZ ;  /* 0xffffffc002037824 */ /* 0x002fe600078e00ff */
[----:B------:R-:W-:Y:S02]  /*9f70*/  LEA R98, P0, R5, R98, 0x1 ;  /* 0x0000006205627211 */ /* 0x000fe400078008ff */
[----:B------:R-:W-:Y:S02]  /*9f80*/  LEA R100, P1, R3, R100, 0x1 ;  /* 0x0000006403647211 */ /* 0x000fe400078208ff */
[----:B------:R-:W-:Y:S02]  /*9f90*/  LEA.HI.X.SX32 R95, R5, R99, 0x1, P0 ;  /* 0x00000063055f7211 */ /* 0x000fe400000f0eff */
[----:B------:R-:W-:Y:S09]  /*9fa0*/  LEA.HI.X.SX32 R97, R3, R101, 0x1, P1 ;  /* 0x0000006503617211 */ /* 0x000ff200008f0eff */
.L_x_3812:
[----:B------:R-:W-:Y:S04]  /*9fb0*/  IADD3 R13, R13, -0x1, RZ ;  /* 0xffffffff0d0d7810 */ /* 0x000fe80007ffe0ff */
[----:B------:R-:W-:Y:S11]  /*9fc0*/  ISETP.GT.AND P0, PT, R13, R96, PT ;  /* 0x000000600d00720c */ /* 0x000ff60003f04270 */
[----:B------:R-:W-:Y:S02]  /*9fd0*/  @!UPT UIADD3 URZ, URZ, URZ, URZ ;  /* 0x0000003f3f3ff290 */ /* 0x000fe4000fffe03f */
[----:B------:R-:W-:Y:S05]  /*9fe0*/  @P0 BRA `(.L_x_3813) ;  /* 0xffffff8400a80947 */ /* 0x000fea000383ffff */
.L_x_3767:
[----:B------:R-:W1:Y:S01]  /*9ff0*/  S2UR UR4, SR_CgaCtaId ;  /* 0x00000000000479c3 */ /* 0x000e620000008800 */
[----:B------:R-:W-:Y:S01]  /*a000*/  ULDC UR5, c[0x0][0x2e0] ;  /* 0x0000b80000057ab9 */ /* 0x000fe20000000800 */
[----:B------:R-:W-:-:S06]  /*a010*/  UMOV UR10, 0x400 ;  /* 0x00000400000a7882 */ /* 0x000fcc0000000000 */
[----:B------:R-:W-:Y:S01]  /*a020*/  BAR.SYNC.DEFER_BLOCKING 0x0 ;  /* 0x0000000000007b1d */ /* 0x000fe20000010000 */
[----:B------:R-:W-:-:S07]  /*a030*/  ISETP.NE.AND P0, PT, RZ, UR5, PT ;  /* 0x00000005ff007c0c */ /* 0x000fce000bf05270 */
[----:B------:R-:W3:Y:S01]  /*a040*/  LDC.64 R2, c[0x0][0x240] ;  /* 0x00009000ff027b82 */ /* 0x000ee20000000a00 */
[----:B------:R-:W-:Y:S01]  /*a050*/  BSSY B2, `(.L_x_3814) ;  /* 0x00006e9000027945 */ /* 0x000fe20003800000 */
[----:B-1----:R-:W-:-:S06]  /*a060*/  ULEA UR4, UR4, UR10, 0x18 ;  /* 0x0000000a04047291 */ /* 0x002fcc000f8ec03f */
[----:B------:R-:W-:Y:S02]  /*a070*/  LEA R211, R132, UR4, 0x1 ;  /* 0x0000000484d37c11 */ /* 0x000fe4000f8e08ff */
[C---:B---3--:R-:W-:Y:S01]  /*a080*/  SHF.L.U64.HI R13, R2.reuse, 0x4, R3 ;  /* 0x00000004020d7819 */ /* 0x048fe20000010203 */
[----:B------:R-:W-:Y:S01]  /*a090*/  IMAD.SHL.U32 R15, R2, 0x10, RZ ;  /* 0x00000010020f7824 */ /* 0x000fe200078e00ff */
[----:B------:R-:W-:Y:S06]  /*a0a0*/  @!P0 BRA `(.L_x_3815) ;  /* 0x0000006800dc8947 */ /* 0x000fec0003800000 */
[----:B------:R-:W-:Y:S01]  /*a0b0*/  ISETP.NE.U32.AND P0, PT, RZ, UR8, PT ;  /* 0x00000008ff007c0c */ /* 0x000fe2000bf05070 */
[----:B----4-:R-:W-:-:S03]  /*a0c0*/  IMAD.MOV.U32 R4, RZ, RZ, RZ ;  /* 0x000000ffff047224 */ /* 0x010fc600078e00ff */
[----:B------:R-:W-:Y:S01]  /*a0d0*/  ISETP.NE.AND.EX P0, PT, RZ, UR9, PT, P0 ;  /* 0x00000009ff007c0c */ /* 0x000fe2000bf05300 */
[----:B------:R-:W-:Y:S01]  /*a0e0*/  ULDC.U8 UR10, c[0x0][0x3c3] ;  /* 0x0000f0c0000a7ab9 */ /* 0x000fe20000000000 */
[----:B------:R-:W-:Y:S01]  /*a0f0*/  IMAD.MOV.U32 R142, RZ, RZ, R140 ;  /* 0x000000ffff8e7224 */ /* 0x000fe200078e008c */
[----:B------:R-:W-:Y:S01]  /*a100*/  IADD3 R15, P1, R15, R140, RZ ;  /* 0x0000008c0f0f7210 */ /* 0x000fe20007f3e0ff */
[----:B------:R-:W-:-:S09]  /*a110*/  ULDC.64 UR8, c[0x0][0x210] ;  /* 0x0000840000087ab9 */ /* 0x000fd20000000a00 */
[----:B------:R-:W3:Y:S01]  /*a120*/  @P0 LDG.E R4, desc[UR6][R144.64] ;  /* 0x0000000690040981 */ /* 0x000ee2000c1e1900 */
[C---:B------:R-:W-:Y:S01]  /*a130*/  LEA R0, P0, R2.reuse, R140, 0x5 ;  /* 0x0000008c02007211 */ /* 0x040fe200078028ff */
[----:B--2---:R-:W-:Y:S01]  /*a140*/  IMAD.WIDE.U32 R8, R2, 0x30, R142 ;  /* 0x0000003002087825 */ /* 0x004fe200078e008e */
[----:B------:R-:W-:Y:S02]  /*a150*/  LEA R40, P2, R140, UR8, 0x1 ;  /* 0x000000088c287c11 */ /* 0x000fe4000f8408ff */
[----:B------:R-:W-:Y:S01]  /*a160*/  LEA.HI.X R5, R2, R143, R3, 0x5, P0 ;  /* 0x0000008f02057211 */ /* 0x000fe200000f2c03 */
[----:B------:R-:W-:Y:S01]  /*a170*/  IMAD R3, R3, 0x30, RZ ;  /* 0x0000003003037824 */ /* 0x000fe200078e02ff */
[----:B------:R-:W-:Y:S01]  /*a180*/  ISETP.NE.AND P0, PT, RZ, UR10, PT ;  /* 0x0000000aff007c0c */ /* 0x000fe2000bf05270 */
[----:B------:R-:W-:Y:S01]  /*a190*/  IMAD.X R6, R13, 0x1, R143, P1 ;  /* 0x000000010d067824 */ /* 0x000fe200008e068f */
[----:B------:R-:W-:Y:S01]  /*a1a0*/  LEA R36, P1, R15, UR8, 0x1 ;  /* 0x000000080f247c11 */ /* 0x000fe2000f8208ff */
[----:B------:R-:W-:Y:S01]  /*a1b0*/  IMAD.IADD R17, R204, 0x1, -R73 ;  /* 0x00000001cc117824 */ /* 0x000fe200078e0a49 */
[----:B------:R-:W-:Y:S01]  /*a1c0*/  LEA.HI.X R41, R140, UR9, R143, 0x1, P2 ;  /* 0x000000098c297c11 */ /* 0x000fe200090f0c8f */
[----:B------:R-:W-:Y:S01]  /*a1d0*/  IMAD.IADD R3, R9, 0x1, R3 ;  /* 0x0000000109037824 */ /* 0x000fe200078e0203 */
[----:B------:R-:W-:-:S02]  /*a1e0*/  LEA R32, P4, R0, UR8, 0x1 ;  /* 0x0000000800207c11 */ /* 0x000fc4000f8808ff */
[----:B------:R-:W-:Y:S02]  /*a1f0*/  LEA R34, P2, R8, UR8, 0x1 ;  /* 0x0000000808227c11 */ /* 0x000fe4000f8408ff */
[----:B------:R-:W-:Y:S02]  /*a200*/  LEA.HI.X R37, R15, UR9, R6, 0x1, P1 ;  /* 0x000000090f257c11 */ /* 0x000fe400088f0c06 */
[----:B------:R-:W-:Y:S02]  /*a210*/  ISETP.GE.AND P1, PT, R206, R17, PT ;  /* 0x00000011ce00720c */ /* 0x000fe40003f26270 */
[----:B------:R-:W-:Y:S02]  /*a220*/  LEA.HI.X R33, R0, UR9, R5, 0x1, P4 ;  /* 0x0000000900217c11 */ /* 0x000fe4000a0f0c05 */
[----:B------:R-:W-:Y:S02]  /*a230*/  LEA.HI.X R35, R8, UR9, R3, 0x1, P2 ;  /* 0x0000000908237c11 */ /* 0x000fe400090f0c03 */
[----:B------:R-:W-:Y:S01]  /*a240*/  ISETP.GT.AND P1, PT, R60, -0x8, !P1 ;  /* 0xfffffff83c00780c */ /* 0x000fe20004f24270 */
[----:B---3--:R-:W-:-:S04]  /*a250*/  IMAD.IADD R4, R65, 0x1, R4 ;  /* 0x0000000141047824 */ /* 0x008fc800078e0204 */
[----:B------:R-:W-:-:S05]  /*a260*/  IMAD R11, R69, R4, RZ ;  /* 0x00000004450b7224 */ /* 0x000fca00078e02ff */
[----:B------:R-:W-:Y:S02]  /*a270*/  SHF.R.S32.HI R7, RZ, 0x1f, R11 ;  /* 0x0000001fff077819 */ /* 0x000fe4000001140b */
[-C--:B------:R-:W-:Y:S02]  /*a280*/  IADD3 R2, P5, R18, R11.reuse, RZ ;  /* 0x0000000b12027210 */ /* 0x080fe40007fbe0ff */
[----:B------:R-:W-:-:S03]  /*a290*/  IADD3 R4, P6, R66, R11, RZ ;  /* 0x0000000b42047210 */ /* 0x000fc60007fde0ff */
[----:B------:R-:W-:Y:S01]  /*a2a0*/  IMAD.X R3, R19, 0x1, R7, P5 ;  /* 0x0000000113037824 */ /* 0x000fe200028e0607 */
[----:B------:R-:W-:Y:S01]  /*a2b0*/  LEA.HI.X.SX32 R5, R66, R7, 0x1, P6 ;  /* 0x0000000742057211 */ /* 0x000fe200030f0eff */
[----:B------:R-:W-:Y:S08]  /*a2c0*/  @!P0 BRA `(.L_x_3816) ;  /* 0x0000002000e48947 */ /* 0x000ff00003800000 */
[C---:B------:R-:W-:Y:S01]  /*a2d0*/  IMAD.SHL.U32 R6, R4.reuse, 0x2, RZ ;  /* 0x0000000204067824 */ /* 0x040fe200078e00ff */
[----:B------:R-:W-:Y:S01]  /*a2e0*/  ULDC.64 UR10, c[0x0][0x358] ;  /* 0x0000d600000a7ab9 */ /* 0x000fe20000000a00 */
[----:B------:R-:W-:Y:S01]  /*a2f0*/  ULDC.64 UR8, c[0x0][0x360] ;  /* 0x0000d80000087ab9 */ /* 0x000fe20000000a00 */
[----:B------:R-:W-:Y:S01]  /*a300*/  SHF.L.U64.HI R5, R4, 0x1, R5 ;  /* 0x0000000104057819 */ /* 0x000fe20000010205 */
[----:B------:R-:W-:Y:S01]  /*a310*/  BSSY B1, `(.L_x_3817) ;  /* 0x000008d000017945 */ /* 0x000fe20003800000 */
[C---:B------:R-:W-:Y:S02]  /*a320*/  IADD3 R20, P2, R6.reuse, UR10, RZ ;  /* 0x0000000a06147c10 */ /* 0x040fe4000ff5e0ff */
[----:B------:R-:W-:Y:S02]  /*a330*/  IADD3 R6, P0, R6, UR8, RZ ;  /* 0x0000000806067c10 */ /* 0x000fe4000ff1e0ff */
[C---:B------:R-:W-:Y:S02]  /*a340*/  IADD3.X R21, R5.reuse, UR11, RZ, P2, !PT ;  /* 0x0000000b05157c10 */ /* 0x040fe400097fe4ff */
[----:B------:R-:W-:Y:S01]  /*a350*/  IADD3.X R7, R5, UR9, RZ, P0, !PT ;  /* 0x0000000905077c10 */ /* 0x000fe200087fe4ff */
[----:B------:R-:W-:Y:S08]  /*a360*/  @!P1 BRA `(.L_x_3818) ;  /* 0x00000008001c9947 */ /* 0x000ff00003800000 */
[----:B------:R1:W5:Y:S04]  /*a370*/  LDG.E.128 R12, desc[UR6][R40.64+0x80] ;  /* 0x00008006280c7981 */ /* 0x000368000c1e1d00 */
[----:B------:R1:W5:Y:S04]  /*a380*/  LDG.E.128 R8, desc[UR6][R40.64+0x100] ;  /* 0x0001000628087981 */ /* 0x000368000c1e1d00 */
[----:B------:R1:W5:Y:S01]  /*a390*/  LDG.E.128 R24, desc[UR6][R40.64] ;  /* 0x0000000628187981 */ /* 0x000362000c1e1d00 */
[----:B------:R-:W-:Y:S01]  /*a3a0*/  ISETP.GE.AND P0, PT, R18, UR5, PT ;  /* 0x0000000512007c0c */ /* 0x000fe2000bf06270 */
[----:B------:R-:W-:-:S12]  /*a3b0*/  BSSY B0, `(.L_x_3819) ;  /* 0x0000028000007945 */ /* 0x000fd80003800000 */
[----:B------:R-:W-:Y:S05]  /*a3c0*/  @P0 BRA `(.L_x_3820) ;  /* 0x0000000000980947 */ /* 0x000fea0003800000 */
[----:B------:R-:W2:Y:S04]  /*a3d0*/  LDG.E.64 R2, desc[UR6][R6.64] ;  /* 0x0000000606027981 */ /* 0x000ea8000c1e1b00 */
[----:B------:R-:W3:Y:S01]  /*a3e0*/  LDG.E.64 R4, desc[UR6][R20.64] ;  /* 0x0000000614047981 */ /* 0x000ee2000c1e1b00 */
[C---:B-----5:R-:W-:Y:S02]  /*a3f0*/  LOP3.LUT R0, R25.reuse, 0xffff0000, RZ, 0xc0, !PT ;  /* 0xffff000019007812 */ /* 0x060fe400078ec0ff */
[----:B------:R-:W-:Y:S02]  /*a400*/  SHF.L.U32 R16, R25, 0x10, RZ ;  /* 0x0000001019107819 */ /* 0x000fe400000006ff */
[C---:B------:R-:W-:Y:S02]  /*a410*/  SHF.L.U32 R22, R24.reuse, 0x10, RZ ;  /* 0x0000001018167819 */ /* 0x040fe400000006ff */
[----:B------:R-:W-:-:S02]  /*a420*/  LOP3.LUT R28, R24, 0xffff0000, RZ, 0xc0, !PT ;  /* 0xffff0000181c7812 */ /* 0x000fc400078ec0ff */
[C---:B------:R-:W-:Y:S02]  /*a430*/  SHF.L.U32 R25, R27.reuse, 0x10, RZ ;  /* 0x000000101b197819 */ /* 0x040fe400000006ff */
[----:B------:R-:W-:Y:S01]  /*a440*/  LOP3.LUT R24, R27, 0xffff0000, RZ, 0xc0, !PT ;  /* 0xffff00001b187812 */ /* 0x000fe200078ec0ff */
[C---:B------:R-:W-:Y:S01]  /*a450*/  IMAD.U32 R27, R26.reuse, 0x10000, RZ ;  /* 0x000100001a1b7824 */ /* 0x040fe200078e00ff */
[----:B------:R-:W-:Y:S02]  /*a460*/  LOP3.LUT R38, R26, 0xffff0000, RZ, 0xc0, !PT ;  /* 0xffff00001a267812 */ /* 0x000fe400078ec0ff */
[----:B--2---:R-:W-:Y:S02]  /*a470*/  LOP3.LUT R23, R2, 0xffff0000, RZ, 0xc0, !PT ;  /* 0xffff000002177812 */ /* 0x004fe400078ec0ff */
[C---:B------:R-:W-:Y:S01]  /*a480*/  LOP3.LUT R26, R3.reuse, 0xffff0000, RZ, 0xc0, !PT ;  /* 0xffff0000031a7812 */ /* 0x040fe200078ec0ff */
[----:B------:R-:W-:Y:S01]  /*a490*/  IMAD.U32 R3, R3, 0x10000, RZ ;  /* 0x0001000003037824 */ /* 0x000fe200078e00ff */
[----:B---3--:R-:W-:Y:S01]  /*a4a0*/  LOP3.LUT R31, R4, 0xffff0000, RZ, 0xc0, !PT ;  /* 0xffff0000041f7812 */ /* 0x008fe200078ec0ff */
[-C--:B------:R-:W-:Y:S01]  /*a4b0*/  FMUL.FTZ R29, R0, R23.reuse ;  /* 0x00000017001d7220 */ /* 0x080fe20000410000 */
[----:B------:R-:W-:Y:S01]  /*a4c0*/  FMUL.FTZ R23, R16, R23 ;  /* 0x0000001710177220 */ /* 0x000fe20000410000 */
[----:B------:R-:W-:Y:S01]  /*a4d0*/  LOP3.LUT R30, R5, 0xffff0000, RZ, 0xc0, !PT ;  /* 0xffff0000051e7812 */ /* 0x000fe200078ec0ff */
[-C--:B-1----:R-:W-:Y:S01]  /*a4e0*/  FMUL.FTZ R40, R24, R26.reuse ;  /* 0x0000001a18287220 */ /* 0x082fe20000410000 */
[C---:B------:R-:W-:Y:S01]  /*a4f0*/  FMUL.FTZ R39, R25.reuse, R26 ;  /* 0x0000001a19277220 */ /* 0x040fe20000410000 */
[----:B------:R-:W-:Y:S01]  /*a500*/  FFMA.FTZ R0, R0, R31, R23 ;  /* 0x0000001f00007223 */ /* 0x000fe20000010017 */
[----:B------:R-:W-:Y:S01]  /*a510*/  SHF.L.U32 R23, R2, 0x10, RZ ;  /* 0x0000001002177819 */ /* 0x000fe200000006ff */
[-C--:B------:R-:W-:Y:S01]  /*a520*/  FFMA.FTZ R40, R25, R30.reuse, -R40 ;  /* 0x0000001e19287223 */ /* 0x080fe20000010828 */
[----:B------:R-:W-:Y:S01]  /*a530*/  SHF.L.U32 R25, R4, 0x10, RZ ;  /* 0x0000001004197819 */ /* 0x000fe200000006ff */
[----:B------:R-:W-:Y:S01]  /*a540*/  FMUL.FTZ R4, R38, R3 ;  /* 0x0000000326047220 */ /* 0x000fe20000410000 */
[----:B------:R-:W-:Y:S01]  /*a550*/  SHF.L.U32 R2, R5, 0x10, RZ ;  /* 0x0000001005027819 */ /* 0x000fe200000006ff */
[-C--:B------:R-:W-:Y:S01]  /*a560*/  FMUL.FTZ R5, R28, R23.reuse ;  /* 0x000000171c057220 */ /* 0x080fe20000410000 */
[----:B------:R-:W-:Y:S01]  /*a570*/  FMUL.FTZ R23, R22, R23 ;  /* 0x0000001716177220 */ /* 0x000fe20000410000 */
[C---:B------:R-:W-:Y:S01]  /*a580*/  FMUL.FTZ R3, R27.reuse, R3 ;  /* 0x000000031b037220 */ /* 0x040fe20000410000 */
[----:B------:R-:W-:Y:S01]  /*a590*/  FFMA.FTZ R29, R16, R31, -R29 ;  /* 0x0000001f101d7223 */ /* 0x000fe2000001081d */
[----:B------:R-:W-:Y:S01]  /*a5a0*/  FFMA.FTZ R39, R24, R30, R39 ;  /* 0x0000001e18277223 */ /* 0x000fe20000010027 */
[-C--:B------:R-:W-:Y:S01]  /*a5b0*/  FFMA.FTZ R5, R22, R25.reuse, -R5 ;  /* 0x0000001916057223 */ /* 0x080fe20000010805 */
[----:B------:R-:W-:Y:S01]  /*a5c0*/  FFMA.FTZ R28, R28, R25, R23 ;  /* 0x000000191c1c7223 */ /* 0x000fe20000010017 */
[-C--:B------:R-:W-:Y:S01]  /*a5d0*/  FFMA.FTZ R4, R27, R2.reuse, -R4 ;  /* 0x000000021b047223 */ /* 0x080fe20000010804 */
[----:B------:R-:W-:Y:S01]  /*a5e0*/  FFMA.FTZ R3, R38, R2, R3 ;  /* 0x0000000226037223 */ /* 0x000fe20000010003 */
[----:B------:R-:W-:-:S02]  /*a5f0*/  F2FP.BF16.F32.PACK_AB R25, R0, R29 ;  /* 0x0000001d0019723e */ /* 0x000fc400000010ff */
[----:B------:R-:W-:Y:S02]  /*a600*/  F2FP.BF16.F32.PACK_AB R27, R39, R40 ;  /* 0x00000028271b723e */ /* 0x000fe400000010ff */
[----:B------:R-:W-:Y:S02]  /*a610*/  F2FP.BF16.F32.PACK_AB R24, R28, R5 ;  /* 0x000000051c18723e */ /* 0x000fe400000010ff */
[----:B------:R-:W-:Y:S02]  /*a620*/  F2FP.BF16.F32.PACK_AB R26, R3, R4 ;  /* 0x00000004031a723e */ /* 0x000fe400000010ff */
.L_x_3820:
[----:B------:R-:W-:Y:S05]  /*a630*/  BSYNC B0 ;  /* 0x0000000000007941 */ /* 0x000fea0003800000 */
.L_x_3819:
[----:B-----5:R2:W-:Y:S01]  /*a640*/  STS.128 [R211], R24 ;  /* 0x00000018d3007388 */ /* 0x0205e20000000c00 */
[----:B------:R-:W-:Y:S01]  /*a650*/  IADD3 R0, R18, 0x40, RZ ;  /* 0x0000004012007810 */ /* 0x000fe20007ffe0ff */
[----:B------:R-:W-:Y:S03]  /*a660*/  BSSY B0, `(.L_x_3821) ;  /* 0x0000029000007945 */ /* 0x000fe60003800000 */
[----:B------:R-:W-:-:S13]  /*a670*/  ISETP.GE.AND P0, PT, R0, UR5, PT ;  /* 0x0000000500007c0c */ /* 0x000fda000bf06270 */
[----:B------:R-:W-:Y:S05]  /*a680*/  @P0 BRA `(.L_x_3822) ;  /* 0x0000000000980947 */ /* 0x000fea0003800000 */
[----:B------:R-:W3:Y:S04]  /*a690*/  LDG.E.64 R2, desc[UR6][R6.64+0x40] ;  /* 0x0000400606027981 */ /* 0x000ee8000c1e1b00 */
[----:B------:R-:W4:Y:S01]  /*a6a0*/  LDG.E.64 R4, desc[UR6][R20.64+0x40] ;  /* 0x0000400614047981 */ /* 0x000f22000c1e1b00 */
[C---:B------:R-:W-:Y:S01]  /*a6b0*/  SHF.L.U32 R16, R13.reuse, 0x10, RZ ;  /* 0x000000100d107819 */ /* 0x040fe200000006ff */
[----:B------:R-:W-:Y:S01]  /*a6c0*/  IMAD.U32 R23, R14, 0x10000, RZ ;  /* 0x000100000e177824 */ /* 0x000fe200078e00ff */
[----:B------:R-:W-:Y:S02]  /*a6d0*/  LOP3.LUT R0, R13, 0xffff0000, RZ, 0xc0, !PT ;  /* 0xffff00000d007812 */ /* 0x000fe400078ec0ff */
[C---:B------:R-:W-:Y:S02]  /*a6e0*/  SHF.L.U32 R13, R12.reuse, 0x10, RZ ;  /* 0x000000100c0d7819 */ /* 0x040fe400000006ff */
[----:B--2---:R-:W-:-:S02]  /*a6f0*/  LOP3.LUT R24, R12, 0xffff0000, RZ, 0xc0, !PT ;  /* 0xffff00000c187812 */ /* 0x004fc400078ec0ff */
[C---:B------:R-:W-:Y:S02]  /*a700*/  SHF.L.U32 R22, R15.reuse, 0x10, RZ ;  /* 0x000000100f167819 */ /* 0x040fe400000006ff */
[----:B------:R-:W-:Y:S02]  /*a710*/  LOP3.LUT R12, R15, 0xffff0000, RZ, 0xc0, !PT ;  /* 0xffff00000f0c7812 */ /* 0x000fe400078ec0ff */
[----:B------:R-:W-:Y:S02]  /*a720*/  LOP3.LUT R14, R14, 0xffff0000, RZ, 0xc0, !PT ;  /* 0xffff00000e0e7812 */ /* 0x000fe400078ec0ff */
[----:B---3--:R-:W-:Y:S02]  /*a730*/  LOP3.LUT R15, R2, 0xffff0000, RZ, 0xc0, !PT ;  /* 0xffff0000020f7812 */ /* 0x008fe400078ec0ff */
[C---:B------:R-:W-:Y:S01]  /*a740*/  LOP3.LUT R27, R3.reuse, 0xffff0000, RZ, 0xc0, !PT ;  /* 0xffff0000031b7812 */ /* 0x040fe200078ec0ff */
[----:B------:R-:W-:Y:S01]  /*a750*/  IMAD.U32 R3, R3, 0x10000, RZ ;  /* 0x0001000003037824 */ /* 0x000fe200078e00ff */
[----:B----4-:R-:W-:Y:S01]  /*a760*/  LOP3.LUT R31, R4, 0xffff0000, RZ, 0xc0, !PT ;  /* 0xffff0000041f7812 */ /* 0x010fe200078ec0ff */
[-C--:B------:R-:W-:Y:S01]  /*a770*/  FMUL.FTZ R25, R0, R15.reuse ;  /* 0x0000000f00197220 */ /* 0x080fe20000410000 */
[----:B------:R-:W-:Y:S01]  /*a780*/  FMUL.FTZ R39, R16, R15 ;  /* 0x0000000f10277220 */ /* 0x000fe20000410000 */
[C---:B------:R-:W-:Y:S01]  /*a790*/  LOP3.LUT R29, R5.reuse, 0xffff0000, RZ, 0xc0, !PT ;  /* 0xffff0000051d7812 */ /* 0x040fe200078ec0ff */
[-C--:B------:R-:W-:Y:S01]  /*a7a0*/  FMUL.FTZ R15, R12, R27.reuse ;  /* 0x0000001b0c0f7220 */ /* 0x080fe20000410000 */
[----:B------:R-:W-:Y:S01]  /*a7b0*/  FMUL.FTZ R27, R22, R27 ;  /* 0x0000001b161b7220 */ /* 0x000fe20000410000 */
[----:B------:R-:W-:Y:S01]  /*a7c0*/  SHF.L.U32 R2, R2, 0x10, RZ ;  /* 0x0000001002027819 */ /* 0x000fe200000006ff */
[----:B------:R-:W-:Y:S01]  /*a7d0*/  FFMA.FTZ R25, R16, R31, -R25 ;  /* 0x0000001f10197223 */ /* 0x000fe20000010819 */
[----:B------:R-:W-:Y:S01]  /*a7e0*/  SHF.L.U32 R4, R4, 0x10, RZ ;  /* 0x0000001004047819 */ /* 0x000fe200000006ff */
[----:B------:R-:W-:Y:S01]  /*a7f0*/  FFMA.FTZ R12, R12, R29, R27 ;  /* 0x0000001d0c0c7223 */ /* 0x000fe2000001001b */
[----:B------:R-:W-:Y:S01]  /*a800*/  SHF.L.U32 R5, R5, 0x10, RZ ;  /* 0x0000001005057819 */ /* 0x000fe200000006ff */
[-C--:B------:R-:W-:Y:S01]  /*a810*/  FMUL.FTZ R16, R24, R2.reuse ;  /* 0x0000000218107220 */ /* 0x080fe20000410000 */
[----:B------:R-:W-:Y:S01]  /*a820*/  FMUL.FTZ R27, R13, R2 ;  /* 0x000000020d1b7220 */ /* 0x000fe20000410000 */
[-C--:B------:R-:W-:Y:S01]  /*a830*/  FMUL.FTZ R2, R14, R3.reuse ;  /* 0x000000030e027220 */ /* 0x080fe20000410000 */
[----:B------:R-:W-:Y:S01]  /*a840*/  FMUL.FTZ R3, R23, R3 ;  /* 0x0000000317037220 */ /* 0x000fe20000410000 */
        /* <DEDUP_REMOVED lines=10> */
.L_x_3822:
[----:B------:R-:W-:Y:S05]  /*a8f0*/  BSYNC B0 ;  /* 0x0000000000007941 */ /* 0x000fea0003800000 */
.L_x_3821:
[----:B------:R3:W-:Y:S01]  /*a900*/  STS.128 [R211+0x2000], R12 ;  /* 0x0020000cd3007388 */ /* 0x0007e20000000c00 */
[----:B------:R-:W-:Y:S01]  /*a910*/  IADD3 R0, R18, 0x80, RZ ;  /* 0x0000008012007810 */ /* 0x000fe20007ffe0ff */
[----:B------:R-:W-:Y:S03]  /*a920*/  BSSY B0, `(.L_x_3823) ;  /* 0x000002a000007945 */ /* 0x000fe60003800000 */
[----:B------:R-:W-:-:S13]  /*a930*/  ISETP.GE.AND P0, PT, R0, UR5, PT ;  /* 0x0000000500007c0c */ /* 0x000fda000bf06270 */
[----:B------:R-:W-:Y:S05]  /*a940*/  @P0 BRA `(.L_x_3824) ;  /* 0x00000000009c0947 */ /* 0x000fea0003800000 */
[----:B------:R-:W4:Y:S04]  /*a950*/  LDG.E.64 R2, desc[UR6][R6.64+0x80] ;  /* 0x0000800606027981 */ /* 0x000f28000c1e1b00 */
[----:B------:R-:W2:Y:S01]  /*a960*/  LDG.E.64 R4, desc[UR6][R20.64+0x80] ;  /* 0x0000800614047981 */ /* 0x000ea2000c1e1b00 */
[C---:B---3--:R-:W-:Y:S01]  /*a970*/  SHF.L.U32 R12, R9.reuse, 0x10, RZ ;  /* 0x00000010090c7819 */ /* 0x048fe200000006ff */
[----:B------:R-:W-:Y:S01]  /*a980*/  IMAD.U32 R14, R10, 0x10000, RZ ;  /* 0x000100000a0e7824 */ /* 0x000fe200078e00ff */
[----:B------:R-:W-:Y:S02]  /*a990*/  LOP3.LUT R0, R9, 0xffff0000, RZ, 0xc0, !PT ;  /* 0xffff000009007812 */ /* 0x000fe400078ec0ff */
[C---:B------:R-:W-:Y:S02]  /*a9a0*/  SHF.L.U32 R9, R8.reuse, 0x10, RZ ;  /* 0x0000001008097819 */ /* 0x040fe400000006ff */
[----:B------:R-:W-:-:S02]  /*a9b0*/  LOP3.LUT R15, R8, 0xffff0000, RZ, 0xc0, !PT ;  /* 0xffff0000080f7812 */ /* 0x000fc400078ec0ff */
[C---:B------:R-:W-:Y:S02]  /*a9c0*/  SHF.L.U32 R13, R11.reuse, 0x10, RZ ;  /* 0x000000100b0d7819 */ /* 0x040fe400000006ff */
[----:B------:R-:W-:Y:S02]  /*a9d0*/  LOP3.LUT R8, R11, 0xffff0000, RZ, 0xc0, !PT ;  /* 0xffff00000b087812 */ /* 0x000fe400078ec0ff */
[----:B------:R-:W-:Y:S02]  /*a9e0*/  LOP3.LUT R22, R10, 0xffff0000, RZ, 0xc0, !PT ;  /* 0xffff00000a167812 */ /* 0x000fe400078ec0ff */
[----:B----4-:R-:W-:Y:S02]  /*a9f0*/  LOP3.LUT R11, R2, 0xffff0000, RZ, 0xc0, !PT ;  /* 0xffff0000020b7812 */ /* 0x010fe400078ec0ff */
[----:B------:R-:W-:Y:S02]  /*aa00*/  LOP3.LUT R10, R3, 0xffff0000, RZ, 0xc0, !PT ;  /* 0xffff0000030a7812 */ /* 0x000fe400078ec0ff */
[----:B--2---:R-:W-:Y:S01]  /*aa10*/  LOP3.LUT R25, R4, 0xffff0000, RZ, 0xc0, !PT ;  /* 0xffff000004197812 */ /* 0x004fe200078ec0ff */
[-C--:B------:R-:W-:Y:S01]  /*aa20*/  FMUL.FTZ R23, R0, R11.reuse ;  /* 0x0000000b00177220 */ /* 0x080fe20000410000 */
[----:B------:R-:W-:Y:S01]  /*aa30*/  LOP3.LUT R16, R5, 0xffff0000, RZ, 0xc0, !PT ;  /* 0xffff000005107812 */ /* 0x000fe200078ec0ff */
[----:B------:R-:W-:Y:S01]  /*aa40*/  FMUL.FTZ R11, R12, R11 ;  /* 0x0000000b0c0b7220 */ /* 0x000fe20000410000 */
[----:B------:R-:W-:Y:S01]  /*aa50*/  SHF.L.U32 R3, R3, 0x10, RZ ;  /* 0x0000001003037819 */ /* 0x000fe200000006ff */
[-C--:B------:R-:W-:Y:S01]  /*aa60*/  FMUL.FTZ R27, R13, R10.reuse ;  /* 0x0000000a0d1b7220 */ /* 0x080fe20000410000 */
[----:B------:R-:W-:Y:S01]  /*aa70*/  SHF.L.U32 R2, R2, 0x10, RZ ;  /* 0x0000001002027819 */ /* 0x000fe200000006ff */
[----:B------:R-:W-:Y:S01]  /*aa80*/  FMUL.FTZ R24, R8, R10 ;  /* 0x0000000a08187220 */ /* 0x000fe20000410000 */
[----:B------:R-:W-:Y:S01]  /*aa90*/  FFMA.FTZ R0, R0, R25, R11 ;  /* 0x0000001900007223 */ /* 0x000fe2000001000b */
[----:B------:R-:W-:Y:S01]  /*aaa0*/  FFMA.FTZ R27, R8, R16, R27 ;  /* 0x00000010081b7223 */ /* 0x000fe2000001001b */
[----:B------:R-:W-:Y:S01]  /*aab0*/  SHF.L.U32 R5, R5, 0x10, RZ ;  /* 0x0000001005057819 */ /* 0x000fe200000006ff */
[-C--:B------:R-:W-:Y:S01]  /*aac0*/  FMUL.FTZ R11, R22, R3.reuse ;  /* 0x00000003160b7220 */ /* 0x080fe20000410000 */
[----:B------:R-:W-:Y:S01]  /*aad0*/  FMUL.FTZ R8, R15, R2 ;  /* 0x000000020f087220 */ /* 0x000fe20000410000 */
[----:B------:R-:W-:Y:S01]  /*aae0*/  FMUL.FTZ R3, R14, R3 ;  /* 0x000000030e037220 */ /* 0x000fe20000410000 */
[----:B------:R-:W-:Y:S01]  /*aaf0*/  FFMA.FTZ R24, R13, R16, -R24 ;  /* 0x000000100d187223 */ /* 0x000fe20000010818 */
[----:B------:R-:W-:-:S02]  /*ab00*/  IMAD.U32 R4, R4, 0x10000, RZ ;  /* 0x0001000004047824 */ /* 0x000fc400078e00ff */
[C---:B------:R-:W-:Y:S01]  /*ab10*/  FMUL.FTZ R2, R9.reuse, R2 ;  /* 0x0000000209027220 */ /* 0x040fe20000410000 */
[-C--:B------:R-:W-:Y:S01]  /*ab20*/  FFMA.FTZ R11, R14, R5.reuse, -R11 ;  /* 0x000000050e0b7223 */ /* 0x080fe2000001080b */
[----:B------:R-:W-:Y:S01]  /*ab30*/  FFMA.FTZ R22, R22, R5, R3 ;  /* 0x0000000516167223 */ /* 0x000fe20000010003 */
[----:B------:R-:W-:Y:S01]  /*ab40*/  FFMA.FTZ R23, R12, R25, -R23 ;  /* 0x000000190c177223 */ /* 0x000fe20000010817 */
[-C--:B------:R-:W-:Y:S01]  /*ab50*/  FFMA.FTZ R8, R9, R4.reuse, -R8 ;  /* 0x0000000409087223 */ /* 0x080fe20000010808 */
[----:B------:R-:W-:Y:S01]  /*ab60*/  FFMA.FTZ R15, R15, R4, R2 ;  /* 0x000000040f0f7223 */ /* 0x000fe20000010002 */
[----:B------:R-:W-:Y:S02]  /*ab70*/  F2FP.BF16.F32.PACK_AB R24, R27, R24 ;  /* 0x000000181b18723e */ /* 0x000fe400000010ff */
[----:B------:R-:W-:Y:S02]  /*ab80*/  F2FP.BF16.F32.PACK_AB R10, R22, R11 ;  /* 0x0000000b160a723e */ /* 0x000fe400000010ff */
[----:B------:R-:W-:-:S02]  /*ab90*/  F2FP.BF16.F32.PACK_AB R9, R0, R23 ;  /* 0x000000170009723e */ /* 0x000fc400000010ff */
[----:B------:R-:W-:Y:S02]  /*aba0*/  F2FP.BF16.F32.PACK_AB R8, R15, R8 ;  /* 0x000000080f08723e */ /* 0x000fe400000010ff */
[----:B------:R-:W-:Y:S02]  /*abb0*/  MOV R11, R24 ;  /* 0x00000018000b7202 */ /* 0x000fe40000000f00 */
.L_x_3824:
[----:B------:R-:W-:Y:S05]  /*abc0*/  BSYNC B0 ;  /* 0x0000000000007941 */ /* 0x000fea0003800000 */
.L_x_3823:
[----:B------:R4:W-:Y:S02]  /*abd0*/  STS.128 [R211+0x4000], R8 ;  /* 0x00400008d3007388 */ /* 0x0009e40000000c00 */
.L_x_3818:
[----:B------:R-:W-:Y:S05]  /*abe0*/  BSYNC B1 ;  /* 0x0000000000017941 */ /* 0x000fea0003800000 */
.L_x_3817:
[----:B------:R-:W-:Y:S01]  /*abf0*/  VIADD R16, R206, 0x10 ;  /* 0x00000010ce107836 */ /* 0x000fe20000000000 */
[----:B------:R-:W-:Y:S04]  /*ac00*/  BSSY B1, `(.L_x_3825) ;  /* 0x000008a000017945 */ /* 0x000fe80003800000 */
[----:B------:R-:W-:-:S04]  /*ac10*/  ISETP.GE.AND P0, PT, R16, R17, PT ;  /* 0x000000111000720c */ /* 0x000fc80003f06270 */
[----:B------:R-:W-:-:S13]  /*ac20*/  ISETP.LT.OR P0, PT, R60, -0x87, P0 ;  /* 0xffffff793c00780c */ /* 0x000fda0000701670 */
[----:B------:R-:W-:Y:S05]  /*ac30*/  @P0 BRA `(.L_x_3826) ;  /* 0x0000000800180947 */ /* 0x000fea0003800000 */
[----:B---3--:R3:W5:Y:S04]  /*ac40*/  LDG.E.128 R12, desc[UR6][R36.64+0x80] ;  /* 0x00008006240c7981 */ /* 0x008768000c1e1d00 */
[----:B----4-:R3:W5:Y:S04]  /*ac50*/  LDG.E.128 R8, desc[UR6][R36.64+0x100] ;  /* 0x0001000624087981 */ /* 0x010768000c1e1d00 */
[----:B--2---:R3:W5:Y:S01]  /*ac60*/  LDG.E.128 R24, desc[UR6][R36.64] ;  /* 0x0000000624187981 */ /* 0x004762000c1e1d00 */
[----:B------:R-:W-:Y:S01]  /*ac70*/  ISETP.GE.AND P0, PT, R18, UR5, PT ;  /* 0x0000000512007c0c */ /* 0x000fe2000bf06270 */
[----:B------:R-:W-:-:S12]  /*ac80*/  BSSY B0, `(.L_x_3827) ;  /* 0x0000028000007945 */ /* 0x000fd80003800000 */
[----:B------:R-:W-:Y:S05]  /*ac90*/  @P0 BRA `(.L_x_3828) ;  /* 0x0000000000980947 */ /* 0x000fea0003800000 */
[----:B------:R-:W2:Y:S04]  /*aca0*/  LDG.E.64 R2, desc[UR6][R6.64] ;  /* 0x0000000606027981 */ /* 0x000ea8000c1e1b00 */
[----:B------:R-:W4:Y:S01]  /*acb0*/  LDG.E.64 R4, desc[UR6][R20.64] ;  /* 0x0000000614047981 */ /* 0x000f22000c1e1b00 */
        /* <DEDUP_REMOVED lines=8> */
[----:B--2---:R-:W-:Y:S02]  /*ad40*/  LOP3.LUT R25, R2, 0xffff0000, RZ, 0xc0, !PT ;  /* 0xffff000002197812 */ /* 0x004fe400078ec0ff */
[C---:B------:R-:W-:Y:S01]  /*ad50*/  LOP3.LUT R31, R3.reuse, 0xffff0000, RZ, 0xc0, !PT ;  /* 0xffff0000031f7812 */ /* 0x040fe200078ec0ff */
[----:B------:R-:W-:Y:S01]  /*ad60*/  IMAD.U32 R3, R3, 0x10000, RZ ;  /* 0x0001000003037824 */ /* 0x000fe200078e00ff */
[----:B----4-:R-:W-:Y:S01]  /*ad70*/  LOP3.LUT R39, R4, 0xffff0000, RZ, 0xc0, !PT ;  /* 0xffff000004277812 */ /* 0x010fe200078ec0ff */
[----:B------:R-:W-:Y:S01]  /*ad80*/  FMUL.FTZ R26, R25, R0 ;  /* 0x00000000191a7220 */ /* 0x000fe20000410000 */
[----:B---3--:R-:W-:Y:S01]  /*ad90*/  LOP3.LUT R37, R5, 0xffff0000, RZ, 0xc0, !PT ;  /* 0xffff000005257812 */ /* 0x008fe200078ec0ff */
[----:B------:R-:W-:Y:S01]  /*ada0*/  FMUL.FTZ R36, R31, R24 ;  /* 0x000000181f247220 */ /* 0x000fe20000410000 */
[----:B------:R-:W-:Y:S01]  /*adb0*/  FMUL.FTZ R25, R25, R22 ;  /* 0x0000001619197220 */ /* 0x000fe20000410000 */
[-C--:B------:R-:W-:Y:S01]  /*adc0*/  FMUL.FTZ R31, R31, R28.reuse ;  /* 0x0000001c1f1f7220 */ /* 0x080fe20000410000 */
[----:B------:R-:W-:Y:S01]  /*add0*/  SHF.L.U32 R2, R2, 0x10, RZ ;  /* 0x0000001002027819 */ /* 0x000fe200000006ff */
[----:B------:R-:W-:Y:S01]  /*ade0*/  FFMA.FTZ R36, R37, R28, -R36 ;  /* 0x0000001c25247223 */ /* 0x000fe20000010824 */
[----:B------:R-:W-:Y:S01]  /*adf0*/  FFMA.FTZ R25, R39, R0, R25 ;  /* 0x0000000027197223 */ /* 0x000fe20000010019 */
[----:B------:R-:W-:Y:S01]  /*ae00*/  FFMA.FTZ R31, R37, R24, R31 ;  /* 0x00000018251f7223 */ /* 0x000fe2000001001f */
[----:B------:R-:W-:Y:S01]  /*ae10*/  SHF.L.U32 R4, R4, 0x10, RZ ;  /* 0x0000001004047819 */ /* 0x000fe200000006ff */
[C---:B------:R-:W-:Y:S01]  /*ae20*/  FMUL.FTZ R37, R2.reuse, R29 ;  /* 0x0000001d02257220 */ /* 0x040fe20000410000 */
[----:B------:R-:W-:Y:S01]  /*ae30*/  SHF.L.U32 R5, R5, 0x10, RZ ;  /* 0x0000001005057819 */ /* 0x000fe200000006ff */
[C---:B------:R-:W-:Y:S01]  /*ae40*/  FMUL.FTZ R0, R3.reuse, R30 ;  /* 0x0000001e03007220 */ /* 0x040fe20000410000 */
        /* <DEDUP_REMOVED lines=11> */
.L_x_3828:
[----:B------:R-:W-:Y:S05]  /*af00*/  BSYNC B0 ;  /* 0x0000000000007941 */ /* 0x000fea0003800000 */
.L_x_3827:
[----:B-----5:R2:W-:Y:S01]  /*af10*/  STS.128 [R211+0x800], R24 ;  /* 0x00080018d3007388 */ /* 0x0205e20000000c00 */
[----:B------:R-:W-:Y:S01]  /*af20*/  IADD3 R0, R18, 0x40, RZ ;  /* 0x0000004012007810 */ /* 0x000fe20007ffe0ff */
[----:B------:R-:W-:Y:S03]  /*af30*/  BSSY B0, `(.L_x_3829) ;  /* 0x0000029000007945 */ /* 0x000fe60003800000 */
[----:B------:R-:W-:-:S13]  /*af40*/  ISETP.GE.AND P0, PT, R0, UR5, PT ;  /* 0x0000000500007c0c */ /* 0x000fda000bf06270 */
[----:B------:R-:W-:Y:S05]  /*af50*/  @P0 BRA `(.L_x_3830) ;  /* 0x0000000000980947 */ /* 0x000fea0003800000 */
[----:B------:R-:W4:Y:S04]  /*af60*/  LDG.E.64 R2, desc[UR6][R6.64+0x40] ;  /* 0x0000400606027981 */ /* 0x000f28000c1e1b00 */
[----:B------:R-:W5:Y:S01]  /*af70*/  LDG.E.64 R4, desc[UR6][R20.64+0x40] ;  /* 0x0000400614047981 */ /* 0x000f62000c1e1b00 */
[C---:B------:R-:W-:Y:S01]  /*af80*/  SHF.L.U32 R22, R13.reuse, 0x10, RZ ;  /* 0x000000100d167819 */ /* 0x040fe200000006ff */
[----:B--2---:R-:W-:Y:S01]  /*af90*/  IMAD.U32 R24, R14, 0x10000, RZ ;  /* 0x000100000e187824 */ /* 0x004fe200078e00ff */
[----:B------:R-:W-:Y:S02]  /*afa0*/  LOP3.LUT R0, R13, 0xffff0000, RZ, 0xc0, !PT ;  /* 0xffff00000d007812 */ /* 0x000fe400078ec0ff */
[C---:B------:R-:W-:Y:S02]  /*afb0*/  SHF.L.U32 R13, R12.reuse, 0x10, RZ ;  /* 0x000000100c0d7819 */ /* 0x040fe400000006ff */
[----:B------:R-:W-:-:S02]  /*afc0*/  LOP3.LUT R25, R12, 0xffff0000, RZ, 0xc0, !PT ;  /* 0xffff00000c197812 */ /* 0x000fc400078ec0ff */
[C---:B------:R-:W-:Y:S02]  /*afd0*/  SHF.L.U32 R23, R15.reuse, 0x10, RZ ;  /* 0x000000100f177819 */ /* 0x040fe400000006ff */
[----:B------:R-:W-:Y:S02]  /*afe0*/  LOP3.LUT R12, R15, 0xffff0000, RZ, 0xc0, !PT ;  /* 0xffff00000f0c7812 */ /* 0x000fe400078ec0ff */
[----:B------:R-:W-:Y:S02]  /*aff0*/  LOP3.LUT R29, R14, 0xffff0000, RZ, 0xc0, !PT ;  /* 0xffff00000e1d7812 */ /* 0x000fe400078ec0ff */
[----:B----4-:R-:W-:Y:S02]  /*b000*/  LOP3.LUT R15, R2, 0xffff0000, RZ, 0xc0, !PT ;  /* 0xffff0000020f7812 */ /* 0x010fe400078ec0ff */
[C---:B------:R-:W-:Y:S01]  /*b010*/  LOP3.LUT R14, R3.reuse, 0xffff0000, RZ, 0xc0, !PT ;  /* 0xffff0000030e7812 */ /* 0x040fe200078ec0ff */
[----:B------:R-:W-:Y:S01]  /*b020*/  IMAD.U32 R3, R3, 0x10000, RZ ;  /* 0x0001000003037824 */ /* 0x000fe200078e00ff */
[----:B-----5:R-:W-:Y:S01]  /*b030*/  LOP3.LUT R27, R4, 0xffff0000, RZ, 0xc0, !PT ;  /* 0xffff0000041b7812 */ /* 0x020fe200078ec0ff */
[----:B------:R-:W-:Y:S01]  /*b040*/  FMUL.FTZ R28, R15, R0 ;  /* 0x000000000f1c7220 */ /* 0x000fe20000410000 */
[----:B------:R-:W-:Y:S01]  /*b050*/  LOP3.LUT R26, R5, 0xffff0000, RZ, 0xc0, !PT ;  /* 0xffff0000051a7812 */ /* 0x000fe200078ec0ff */
[----:B------:R-:W-:Y:S01]  /*b060*/  FMUL.FTZ R31, R15, R22 ;  /* 0x000000160f1f7220 */ /* 0x000fe20000410000 */
[----:B------:R-:W-:Y:S01]  /*b070*/  FMUL.FTZ R15, R14, R12 ;  /* 0x0000000c0e0f7220 */ /* 0x000fe20000410000 */
[----:B------:R-:W-:Y:S01]  /*b080*/  SHF.L.U32 R2, R2, 0x10, RZ ;  /* 0x0000001002027819 */ /* 0x000fe200000006ff */
[-C--:B---3--:R-:W-:Y:S01]  /*b090*/  FMUL.FTZ R37, R14, R23.reuse ;  /* 0x000000170e257220 */ /* 0x088fe20000410000 */
[----:B------:R-:W-:Y:S01]  /*b0a0*/  FFMA.FTZ R31, R27, R0, R31 ;  /* 0x000000001b1f7223 */ /* 0x000fe2000001001f */
[----:B------:R-:W-:Y:S01]  /*b0b0*/  FFMA.FTZ R15, R26, R23, -R15 ;  /* 0x000000171a0f7223 */ /* 0x000fe2000001080f */
[----:B------:R-:W-:Y:S01]  /*b0c0*/  SHF.L.U32 R5, R5, 0x10, RZ ;  /* 0x0000001005057819 */ /* 0x000fe200000006ff */
[----:B------:R-:W-:Y:S01]  /*b0d0*/  FMUL.FTZ R23, R2, R25 ;  /* 0x0000001902177220 */ /* 0x000fe20000410000 */
[----:B------:R-:W-:Y:S01]  /*b0e0*/  SHF.L.U32 R4, R4, 0x10, RZ ;  /* 0x0000001004047819 */ /* 0x000fe200000006ff */
[C---:B------:R-:W-:Y:S01]  /*b0f0*/  FMUL.FTZ R0, R3.reuse, R29 ;  /* 0x0000001d03007220 */ /* 0x040fe20000410000 */
[-C--:B------:R-:W-:Y:S01]  /*b100*/  FMUL.FTZ R2, R2, R13.reuse ;  /* 0x0000000d02027220 */ /* 0x080fe20000410000 */
[----:B------:R-:W-:Y:S01]  /*b110*/  FMUL.FTZ R14, R3, R24 ;  /* 0x00000018030e7220 */ /* 0x000fe20000410000 */
[----:B------:R-:W-:Y:S01]  /*b120*/  FFMA.FTZ R12, R26, R12, R37 ;  /* 0x0000000c1a0c7223 */ /* 0x000fe20000010025 */
[----:B------:R-:W-:Y:S01]  /*b130*/  FFMA.FTZ R0, R5, R24, -R0 ;  /* 0x0000001805007223 */ /* 0x000fe20000010800 */
        /* <DEDUP_REMOVED lines=8> */
.L_x_3830:
[----:B------:R-:W-:Y:S05]  /*b1c0*/  BSYNC B0 ;  /* 0x0000000000007941 */ /* 0x000fea0003800000 */
.L_x_3829:
[----:B------:R4:W-:Y:S01]  /*b1d0*/  STS.128 [R211+0x2800], R12 ;  /* 0x0028000cd3007388 */ /* 0x0009e20000000c00 */
[----:B------:R-:W-:Y:S01]  /*b1e0*/  IADD3 R0, R18, 0x80, RZ ;  /* 0x0000008012007810 */ /* 0x000fe20007ffe0ff */
[----:B------:R-:W-:Y:S03]  /*b1f0*/  BSSY B0, `(.L_x_3831) ;  /* 0x0000029000007945 */ /* 0x000fe60003800000 */
[----:B------:R-:W-:-:S13]  /*b200*/  ISETP.GE.AND P0, PT, R0, UR5, PT ;  /* 0x0000000500007c0c */ /* 0x000fda000bf06270 */
[----:B------:R-:W-:Y:S05]  /*b210*/  @P0 BRA `(.L_x_3832) ;  /* 0x0000000000980947 */ /* 0x000fea0003800000 */
[----:B------:R-:W5:Y:S04]  /*b220*/  LDG.E.64 R2, desc[UR6][R6.64+0x80] ;  /* 0x0000800606027981 */ /* 0x000f68000c1e1b00 */
[----:B------:R-:W3:Y:S01]  /*b230*/  LDG.E.64 R4, desc[UR6][R20.64+0x80] ;  /* 0x0000800614047981 */ /* 0x000ee2000c1e1b00 */
[C---:B----4-:R-:W-:Y:S01]  /*b240*/  SHF.L.U32 R12, R9.reuse, 0x10, RZ ;  /* 0x00000010090c7819 */ /* 0x050fe200000006ff */
[----:B------:R-:W-:Y:S01]  /*b250*/  IMAD.U32 R14, R10, 0x10000, RZ ;  /* 0x000100000a0e7824 */ /* 0x000fe200078e00ff */
[----:B------:R-:W-:Y:S02]  /*b260*/  LOP3.LUT R0, R9, 0xffff0000, RZ, 0xc0, !PT ;  /* 0xffff000009007812 */ /* 0x000fe400078ec0ff */
[C---:B------:R-:W-:Y:S02]  /*b270*/  SHF.L.U32 R9, R8.reuse, 0x10, RZ ;  /* 0x0000001008097819 */ /* 0x040fe400000006ff */
[----:B------:R-:W-:-:S02]  /*b280*/  LOP3.LUT R15, R8, 0xffff0000, RZ, 0xc0, !PT ;  /* 0xffff0000080f7812 */ /* 0x000fc400078ec0ff */
[C---:B------:R-:W-:Y:S02]  /*b290*/  SHF.L.U32 R13, R11.reuse, 0x10, RZ ;  /* 0x000000100b0d7819 */ /* 0x040fe400000006ff */
[----:B------:R-:W-:Y:S02]  /*b2a0*/  LOP3.LUT R8, R11, 0xffff0000, RZ, 0xc0, !PT ;  /* 0xffff00000b087812 */ /* 0x000fe400078ec0ff */
[----:B--2---:R-:W-:Y:S02]  /*b2b0*/  LOP3.LUT R25, R10, 0xffff0000, RZ, 0xc0, !PT ;  /* 0xffff00000a197812 */ /* 0x004fe400078ec0ff */
[----:B-----5:R-:W-:Y:S02]  /*b2c0*/  LOP3.LUT R11, R2, 0xffff0000, RZ, 0xc0, !PT ;  /* 0xffff0000020b7812 */ /* 0x020fe400078ec0ff */
[C---:B------:R-:W-:Y:S01]  /*b2d0*/  LOP3.LUT R10, R3.reuse, 0xffff0000, RZ, 0xc0, !PT ;  /* 0xffff0000030a7812 */ /* 0x040fe200078ec0ff */
[----:B------:R-:W-:Y:S01]  /*b2e0*/  IMAD.U32 R3, R3, 0x10000, RZ ;  /* 0x0001000003037824 */ /* 0x000fe200078e00ff */
[----:B---3--:R-:W-:Y:S01]  /*b2f0*/  LOP3.LUT R23, R4, 0xffff0000, RZ, 0xc0, !PT ;  /* 0xffff000004177812 */ /* 0x008fe200078ec0ff */
[----:B------:R-:W-:Y:S01]  /*b300*/  FMUL.FTZ R24, R11, R0 ;  /* 0x000000000b187220 */ /* 0x000fe20000410000 */
[----:B------:R-:W-:Y:S01]  /*b310*/  LOP3.LUT R22, R5, 0xffff0000, RZ, 0xc0, !PT ;  /* 0xffff000005167812 */ /* 0x000fe200078ec0ff */
[----:B------:R-:W-:Y:S01]  /*b320*/  FMUL.FTZ R27, R11, R12 ;  /* 0x0000000c0b1b7220 */ /* 0x000fe20000410000 */
[----:B------:R-:W-:Y:S01]  /*b330*/  FMUL.FTZ R11, R10, R8 ;  /* 0x000000080a0b7220 */ /* 0x000fe20000410000 */
[----:B------:R-:W-:Y:S01]  /*b340*/  SHF.L.U32 R2, R2, 0x10, RZ ;  /* 0x0000001002027819 */ /* 0x000fe200000006ff */
[-C--:B------:R-:W-:Y:S01]  /*b350*/  FMUL.FTZ R29, R10, R13.reuse ;  /* 0x0000000d0a1d7220 */ /* 0x080fe20000410000 */
        /* <DEDUP_REMOVED lines=18> */
.L_x_3832:
[----:B------:R-:W-:Y:S05]  /*b480*/  BSYNC B0 ;  /* 0x0000000000007941 */ /* 0x000fea0003800000 */
.L_x_3831:
[----:B------:R1:W-:Y:S02]  /*b490*/  STS.128 [R211+0x4800], R8 ;  /* 0x00480008d3007388 */ /* 0x0003e40000000c00 */
.L_x_3826:
[----:B------:R-:W-:Y:S05]  /*b4a0*/  BSYNC B1 ;  /* 0x0000000000017941 */ /* 0x000fea0003800000 */
.L_x_3825:
[----:B------:R-:W-:Y:S01]  /*b4b0*/  VIADD R0, R206, 0x20 ;  /* 0x00000020ce007836 */ /* 0x000fe20000000000 */
[----:B------:R-:W-:Y:S04]  /*b4c0*/  BSSY B1, `(.L_x_3833) ;  /* 0x000008c000017945 */ /* 0x000fe80003800000 */
[----:B------:R-:W-:-:S04]  /*b4d0*/  ISETP.GE.AND P0, PT, R0, R17, PT ;  /* 0x000000110000720c */ /* 0x000fc80003f06270 */
[----:B------:R-:W-:-:S13]  /*b4e0*/  ISETP.LT.OR P0, PT, R60, -0x107, P0 ;  /* 0xfffffef93c00780c */ /* 0x000fda0000701670 */
[----:B------:R-:W-:Y:S05]  /*b4f0*/  @P0 BRA `(.L_x_3834) ;  /* 0x0000000800200947 */ /* 0x000fea0003800000 */
[----:B---34-:R3:W5:Y:S04]  /*b500*/  LDG.E.128 R12, desc[UR6][R32.64+0x80] ;  /* 0x00008006200c7981 */ /* 0x018768000c1e1d00 */
[----:B-1----:R3:W5:Y:S04]  /*b510*/  LDG.E.128 R8, desc[UR6][R32.64+0x100] ;  /* 0x0001000620087981 */ /* 0x002768000c1e1d00 */
[----:B--2---:R3:W5:Y:S01]  /*b520*/  LDG.E.128 R24, desc[UR6][R32.64] ;  /* 0x0000000620187981 */ /* 0x004762000c1e1d00 */
[----:B------:R-:W-:Y:S01]  /*b530*/  ISETP.GE.AND P0, PT, R18, UR5, PT ;  /* 0x0000000512007c0c */ /* 0x000fe2000bf06270 */
[----:B------:R-:W-:-:S12]  /*b540*/  BSSY B0, `(.L_x_3835) ;  /* 0x0000028000007945 */ /* 0x000fd80003800000 */
[----:B------:R-:W-:Y:S05]  /*b550*/  @P0 BRA `(.L_x_3836) ;  /* 0x0000000000980947 */ /* 0x000fea0003800000 */
[----:B------:R-:W2:Y:S04]  /*b560*/  LDG.E.64 R2, desc[UR6][R6.64] ;  /* 0x0000000606027981 */ /* 0x000ea8000c1e1b00 */
[----:B------:R-:W3:Y:S01]  /*b570*/  LDG.E.64 R4, desc[UR6][R20.64] ;  /* 0x0000000614047981 */ /* 0x000ee2000c1e1b00 */
[C---:B-----5:R-:W-:Y:S01]  /*b580*/  SHF.L.U32 R23, R25.reuse, 0x10, RZ ;  /* 0x0000001019177819 */ /* 0x060fe200000006ff */
[----:B------:R-:W-:Y:S01]  /*b590*/  IMAD.U32 R29, R26, 0x10000, RZ ;  /* 0x000100001a1d7824 */ /* 0x000fe200078e00ff */
[----:B------:R-:W-:Y:S02]  /*b5a0*/  LOP3.LUT R22, R25, 0xffff0000, RZ, 0xc0, !PT ;  /* 0xffff000019167812 */ /* 0x000fe400078ec0ff */
[C---:B------:R-:W-:Y:S02]  /*b5b0*/  SHF.L.U32 R25, R24.reuse, 0x10, RZ ;  /* 0x0000001018197819 */ /* 0x040fe400000006ff */
[----:B------:R-:W-:-:S02]  /*b5c0*/  LOP3.LUT R30, R24, 0xffff0000, RZ, 0xc0, !PT ;  /* 0xffff0000181e7812 */ /* 0x000fc400078ec0ff */
[C---:B------:R-:W-:Y:S02]  /*b5d0*/  SHF.L.U32 R28, R27.reuse, 0x10, RZ ;  /* 0x000000101b1c7819 */ /* 0x040fe400000006ff */
[----:B------:R-:W-:Y:S02]  /*b5e0*/  LOP3.LUT R36, R26, 0xffff0000, RZ, 0xc0, !PT ;  /* 0xffff00001a247812 */ /* 0x000fe400078ec0ff */
[----:B------:R-:W-:Y:S02]  /*b5f0*/  LOP3.LUT R27, R27, 0xffff0000, RZ, 0xc0, !PT ;  /* 0xffff00001b1b7812 */ /* 0x000fe400078ec0ff */
[----:B--2---:R-:W-:Y:S02]  /*b600*/  LOP3.LUT R24, R2, 0xffff0000, RZ, 0xc0, !PT ;  /* 0xffff000002187812 */ /* 0x004fe400078ec0ff */
[C---:B------:R-:W-:Y:S01]  /*b610*/  LOP3.LUT R26, R3.reuse, 0xffff0000, RZ, 0xc0, !PT ;  /* 0xffff0000031a7812 */ /* 0x040fe200078ec0ff */
[----:B------:R-:W-:Y:S01]  /*b620*/  IMAD.U32 R3, R3, 0x10000, RZ ;  /* 0x0001000003037824 */ /* 0x000fe200078e00ff */
[----:B---3--:R-:W-:Y:S01]  /*b630*/  LOP3.LUT R32, R4, 0xffff0000, RZ, 0xc0, !PT ;  /* 0xffff000004207812 */ /* 0x008fe200078ec0ff */
[C---:B------:R-:W-:Y:S01]  /*b640*/  FMUL.FTZ R33, R24.reuse, R22 ;  /* 0x0000001618217220 */ /* 0x040fe20000410000 */
[----:B------:R-:W-:Y:S01]  /*b650*/  FMUL.FTZ R37, R24, R23 ;  /* 0x0000001718257220 */ /* 0x000fe20000410000 */
[----:B------:R-:W-:Y:S01]  /*b660*/  LOP3.LUT R31, R5, 0xffff0000, RZ, 0xc0, !PT ;  /* 0xffff0000051f7812 */ /* 0x000fe200078ec0ff */
[C---:B------:R-:W-:Y:S01]  /*b670*/  FMUL.FTZ R24, R26.reuse, R27 ;  /* 0x0000001b1a187220 */ /* 0x040fe20000410000 */
[-C--:B------:R-:W-:Y:S01]  /*b680*/  FMUL.FTZ R26, R26, R28.reuse ;  /* 0x0000001c1a1a7220 */ /* 0x080fe20000410000 */
[----:B------:R-:W-:Y:S01]  /*b690*/  SHF.L.U32 R2, R2, 0x10, RZ ;  /* 0x0000001002027819 */ /* 0x000fe200000006ff */
[----:B------:R-:W-:Y:S01]  /*b6a0*/  FFMA.FTZ R33, R32, R23, -R33 ;  /* 0x0000001720217223 */ /* 0x000fe20000010821 */
[C---:B------:R-:W-:Y:S01]  /*b6b0*/  FFMA.FTZ R24, R31.reuse, R28, -R24 ;  /* 0x0000001c1f187223 */ /* 0x040fe20000010818 */
[----:B------:R-:W-:Y:S01]  /*b6c0*/  FFMA.FTZ R27, R31, R27, R26 ;  /* 0x0000001b1f1b7223 */ /* 0x000fe2000001001a */
[----:B------:R-:W-:Y:S01]  /*b6d0*/  SHF.L.U32 R4, R4, 0x10, RZ ;  /* 0x0000001004047819 */ /* 0x000fe200000006ff */
[C---:B------:R-:W-:Y:S01]  /*b6e0*/  FMUL.FTZ R23, R2.reuse, R30 ;  /* 0x0000001e02177220 */ /* 0x040fe20000410000 */
[----:B------:R-:W-:Y:S01]  /*b6f0*/  FMUL.FTZ R31, R2, R25 ;  /* 0x00000019021f7220 */ /* 0x000fe20000410000 */
[----:B------:R-:W-:Y:S01]  /*b700*/  SHF.L.U32 R5, R5, 0x10, RZ ;  /* 0x0000001005057819 */ /* 0x000fe200000006ff */
[C---:B------:R-:W-:Y:S01]  /*b710*/  FMUL.FTZ R2, R3.reuse, R36 ;  /* 0x0000002403027220 */ /* 0x040fe20000410000 */
[----:B------:R-:W-:Y:S01]  /*b720*/  FMUL.FTZ R3, R3, R29 ;  /* 0x0000001d03037220 */ /* 0x000fe20000410000 */
[----:B------:R-:W-:Y:S01]  /*b730*/  FFMA.FTZ R23, R4, R25, -R23 ;  /* 0x0000001904177223 */ /* 0x000fe20000010817 */
[----:B------:R-:W-:Y:S01]  /*b740*/  FFMA.FTZ R22, R32, R22, R37 ;  /* 0x0000001620167223 */ /* 0x000fe20000010025 */
[----:B------:R-:W-:Y:S01]  /*b750*/  FFMA.FTZ R4, R4, R30, R31 ;  /* 0x0000001e04047223 */ /* 0x000fe2000001001f */
[C---:B------:R-:W-:Y:S01]  /*b760*/  FFMA.FTZ R2, R5.reuse, R29, -R2 ;  /* 0x0000001d05027223 */ /* 0x040fe20000010802 */
[----:B------:R-:W-:Y:S01]  /*b770*/  FFMA.FTZ R3, R5, R36, R3 ;  /* 0x0000002405037223 */ /* 0x000fe20000010003 */
[----:B------:R-:W-:-:S02]  /*b780*/  F2FP.BF16.F32.PACK_AB R27, R27, R24 ;  /* 0x000000181b1b723e */ /* 0x000fc400000010ff */
[----:B------:R-:W-:Y:S02]  /*b790*/  F2FP.BF16.F32.PACK_AB R25, R22, R33 ;  /* 0x000000211619723e */ /* 0x000fe400000010ff */
[----:B------:R-:W-:Y:S02]  /*b7a0*/  F2FP.BF16.F32.PACK_AB R24, R4, R23 ;  /* 0x000000170418723e */ /* 0x000fe400000010ff */
[----:B------:R-:W-:Y:S02]  /*b7b0*/  F2FP.BF16.F32.PACK_AB R26, R3, R2 ;  /* 0x00000002031a723e */ /* 0x000fe400000010ff */
.L_x_3836:
[----:B------:R-:W-:Y:S05]  /*b7c0*/  BSYNC B0 ;  /* 0x0000000000007941 */ /* 0x000fea0003800000 */
.L_x_3835:
[----:B-----5:R1:W-:Y:S01]  /*b7d0*/  STS.128 [R211+0x1000], R24 ;  /* 0x00100018d3007388 */ /* 0x0203e20000000c00 */
[----:B------:R-:W-:Y:S01]  /*b7e0*/  IADD3 R2, R18, 0x40, RZ ;  /* 0x0000004012027810 */ /* 0x000fe20007ffe0ff */
[----:B------:R-:W-:Y:S03]  /*b7f0*/  BSSY B0, `(.L_x_3837) ;  /* 0x000002a000007945 */ /* 0x000fe60003800000 */
[----:B------:R-:W-:-:S13]  /*b800*/  ISETP.GE.AND P0, PT, R2, UR5, PT ;  /* 0x0000000502007c0c */ /* 0x000fda000bf06270 */
[----:B------:R-:W-:Y:S05]  /*b810*/  @P0 BRA `(.L_x_3838) ;  /* 0x00000000009c0947 */ /* 0x000fea0003800000 */
[----:B------:R-:W2:Y:S04]  /*b820*/  LDG.E.64 R2, desc[UR6][R6.64+0x40] ;  /* 0x0000400606027981 */ /* 0x000ea8000c1e1b00 */
[----:B------:R-:W4:Y:S01]  /*b830*/  LDG.E.64 R4, desc[UR6][R20.64+0x40] ;  /* 0x0000400614047981 */ /* 0x000f22000c1e1b00 */
[C---:B------:R-:W-:Y:S01]  /*b840*/  SHF.L.U32 R22, R13.reuse, 0x10, RZ ;  /* 0x000000100d167819 */ /* 0x040fe200000006ff */
[----:B-1----:R-:W-:Y:S01]  /*b850*/  IMAD.U32 R25, R14, 0x10000, RZ ;  /* 0x000100000e197824 */ /* 0x002fe200078e00ff */
[C---:B------:R-:W-:Y:S02]  /*b860*/  SHF.L.U32 R23, R12.reuse, 0x10, RZ ;  /* 0x000000100c177819 */ /* 0x040fe400000006ff */
[----:B------:R-:W-:Y:S02]  /*b870*/  LOP3.LUT R26, R12, 0xffff0000, RZ, 0xc0, !PT ;  /* 0xffff00000c1a7812 */ /* 0x000fe400078ec0ff */
        /* <DEDUP_REMOVED lines=8> */
[----:B---3--:R-:W-:Y:S01]  /*b900*/  FMUL.FTZ R32, R12, R22 ;  /* 0x000000160c207220 */ /* 0x008fe20000410000 */
[----:B------:R-:W-:Y:S01]  /*b910*/  LOP3.LUT R27, R5, 0xffff0000, RZ, 0xc0, !PT ;  /* 0xffff0000051b7812 */ /* 0x000fe200078ec0ff */
[C---:B------:R-:W-:Y:S01]  /*b920*/  FMUL.FTZ R12, R14.reuse, R15 ;  /* 0x0000000f0e0c7220 */ /* 0x040fe20000410000 */
[-C--:B------:R-:W-:Y:S01]  /*b930*/  FMUL.FTZ R14, R14, R24.reuse ;  /* 0x000000180e0e7220 */ /* 0x080fe20000410000 */
[----:B------:R-:W-:Y:S01]  /*b940*/  SHF.L.U32 R2, R2, 0x10, RZ ;  /* 0x0000001002027819 */ /* 0x000fe200000006ff */
[----:B------:R-:W-:Y:S01]  /*b950*/  FFMA.FTZ R32, R28, R13, R32 ;  /* 0x0000000d1c207223 */ /* 0x000fe20000010020 */
[----:B------:R-:W-:Y:S01]  /*b960*/  SHF.L.U32 R3, R3, 0x10, RZ ;  /* 0x0000001003037819 */ /* 0x000fe200000006ff */
[C---:B------:R-:W-:Y:S01]  /*b970*/  FFMA.FTZ R12, R27.reuse, R24, -R12 ;  /* 0x000000181b0c7223 */ /* 0x040fe2000001080c */
[----:B------:R-:W-:Y:S01]  /*b980*/  FFMA.FTZ R15, R27, R15, R14 ;  /* 0x0000000f1b0f7223 */ /* 0x000fe2000001000e */
[----:B------:R-:W-:-:S02]  /*b990*/  IMAD.U32 R4, R4, 0x10000, RZ ;  /* 0x0001000004047824 */ /* 0x000fc400078e00ff */
[C---:B------:R-:W-:Y:S01]  /*b9a0*/  FMUL.FTZ R13, R2.reuse, R26 ;  /* 0x0000001a020d7220 */ /* 0x040fe20000410000 */
[----:B------:R-:W-:Y:S01]  /*b9b0*/  FMUL.FTZ R27, R2, R23 ;  /* 0x00000017021b7220 */ /* 0x000fe20000410000 */
[----:B------:R-:W-:Y:S01]  /*b9c0*/  SHF.L.U32 R5, R5, 0x10, RZ ;  /* 0x0000001005057819 */ /* 0x000fe200000006ff */
[C---:B------:R-:W-:Y:S01]  /*b9d0*/  FMUL.FTZ R2, R3.reuse, R30 ;  /* 0x0000001e03027220 */ /* 0x040fe20000410000 */
[----:B------:R-:W-:Y:S01]  /*b9e0*/  FFMA.FTZ R29, R28, R22, -R29 ;  /* 0x000000161c1d7223 */ /* 0x000fe2000001081d */
[----:B------:R-:W-:Y:S01]  /*b9f0*/  FMUL.FTZ R3, R3, R25 ;  /* 0x0000001903037220 */ /* 0x000fe20000410000 */
        /* <DEDUP_REMOVED lines=9> */
.L_x_3838:
[----:B------:R-:W-:Y:S05]  /*ba90*/  BSYNC B0 ;  /* 0x0000000000007941 */ /* 0x000fea0003800000 */
.L_x_3837:
[----:B------:R2:W-:Y:S01]  /*baa0*/  STS.128 [R211+0x3000], R12 ;  /* 0x0030000cd3007388 */ /* 0x0005e20000000c00 */
[----:B------:R-:W-:Y:S01]  /*bab0*/  IADD3 R2, R18, 0x80, RZ ;  /* 0x0000008012027810 */ /* 0x000fe20007ffe0ff */
[----:B------:R-:W-:Y:S03]  /*bac0*/  BSSY B0, `(.L_x_3839) ;  /* 0x000002a000007945 */ /* 0x000fe60003800000 */
[----:B------:R-:W-:-:S13]  /*bad0*/  ISETP.GE.AND P0, PT, R2, UR5, PT ;  /* 0x0000000502007c0c */ /* 0x000fda000bf06270 */
[----:B------:R-:W-:Y:S05]  /*bae0*/  @P0 BRA `(.L_x_3840) ;  /* 0x00000000009c0947 */ /* 0x000fea0003800000 */
[----:B------:R-:W4:Y:S04]  /*baf0*/  LDG.E.64 R2, desc[UR6][R6.64+0x80] ;  /* 0x0000800606027981 */ /* 0x000f28000c1e1b00 */
[----:B------:R-:W5:Y:S01]  /*bb00*/  LDG.E.64 R4, desc[UR6][R20.64+0x80] ;  /* 0x0000800614047981 */ /* 0x000f62000c1e1b00 */
[C---:B--2---:R-:W-:Y:S01]  /*bb10*/  SHF.L.U32 R12, R9.reuse, 0x10, RZ ;  /* 0x00000010090c7819 */ /* 0x044fe200000006ff */
[----:B------:R-:W-:Y:S01]  /*bb20*/  IMAD.U32 R15, R10, 0x10000, RZ ;  /* 0x000100000a0f7824 */ /* 0x000fe200078e00ff */
[C---:B------:R-:W-:Y:S02]  /*bb30*/  SHF.L.U32 R13, R8.reuse, 0x10, RZ ;  /* 0x00000010080d7819 */ /* 0x040fe400000006ff */
[----:B------:R-:W-:Y:S02]  /*bb40*/  LOP3.LUT R22, R8, 0xffff0000, RZ, 0xc0, !PT ;  /* 0xffff000008167812 */ /* 0x000fe400078ec0ff */
[----:B------:R-:W-:-:S02]  /*bb50*/  LOP3.LUT R9, R9, 0xffff0000, RZ, 0xc0, !PT ;  /* 0xffff000009097812 */ /* 0x000fc400078ec0ff */
[C---:B------:R-:W-:Y:S02]  /*bb60*/  SHF.L.U32 R14, R11.reuse, 0x10, RZ ;  /* 0x000000100b0e7819 */ /* 0x040fe400000006ff */
[----:B-1----:R-:W-:Y:S02]  /*bb70*/  LOP3.LUT R26, R10, 0xffff0000, RZ, 0xc0, !PT ;  /* 0xffff00000a1a7812 */ /* 0x002fe400078ec0ff */
[----:B------:R-:W-:Y:S02]  /*bb80*/  LOP3.LUT R11, R11, 0xffff0000, RZ, 0xc0, !PT ;  /* 0xffff00000b0b7812 */ /* 0x000fe400078ec0ff */
[----:B----4-:R-:W-:Y:S02]  /*bb90*/  LOP3.LUT R8, R2, 0xffff0000, RZ, 0xc0, !PT ;  /* 0xffff000002087812 */ /* 0x010fe400078ec0ff */
[----:B------:R-:W-:Y:S02]  /*bba0*/  LOP3.LUT R10, R3, 0xffff0000, RZ, 0xc0, !PT ;  /* 0xffff0000030a7812 */ /* 0x000fe400078ec0ff */
[----:B-----5:R-:W-:Y:S01]  /*bbb0*/  LOP3.LUT R24, R4, 0xffff0000, RZ, 0xc0, !PT ;  /* 0xffff000004187812 */ /* 0x020fe200078ec0ff */
[C---:B------:R-:W-:Y:S01]  /*bbc0*/  FMUL.FTZ R25, R8.reuse, R9 ;  /* 0x0000000908197220 */ /* 0x040fe20000410000 */
[----:B------:R-:W-:Y:S01]  /*bbd0*/  FMUL.FTZ R28, R8, R12 ;  /* 0x0000000c081c7220 */ /* 0x000fe20000410000 */
        /* <DEDUP_REMOVED lines=24> */
.L_x_3840:
[----:B------:R-:W-:Y:S05]  /*bd60*/  BSYNC B0 ;  /* 0x0000000000007941 */ /* 0x000fea0003800000 */
.L_x_3839:
[----:B------:R4:W-:Y:S02]  /*bd70*/  STS.128 [R211+0x5000], R8 ;  /* 0x00500008d3007388 */ /* 0x0009e40000000c00 */
.L_x_3834:
[----:B------:R-:W-:Y:S05]  /*bd80*/  BSYNC B1 ;  /* 0x0000000000017941 */ /* 0x000fea0003800000 */
.L_x_3833:
[----:B---3--:R-:W-:-:S05]  /*bd90*/  VIADD R32, R206, 0x30 ;  /* 0x00000030ce207836 */ /* 0x008fca0000000000 */
[----:B------:R-:W-:-:S04]  /*bda0*/  ISETP.GE.AND P0, PT, R32, R17, PT ;  /* 0x000000112000720c */ /* 0x000fc80003f06270 */
[----:B------:R-:W-:-:S13]  /*bdb0*/  ISETP.LT.OR P0, PT, R60, -0x187, P0 ;  /* 0xfffffe793c00780c */ /* 0x000fda0000701670 */
[----:B------:R-:W-:Y:S05]  /*bdc0*/  @P0 BRA `(.L_x_3841) ;  /* 0x0000005000440947 */ /* 0x000fea0003800000 */
[----:B--2-4-:R2:W5:Y:S04]  /*bdd0*/  LDG.E.128 R12, desc[UR6][R34.64+0x80] ;  /* 0x00008006220c7981 */ /* 0x014568000c1e1d00 */
[----:B-1----:R2:W5:Y:S04]  /*bde0*/  LDG.E.128 R8, desc[UR6][R34.64+0x100] ;  /* 0x0001000622087981 */ /* 0x002568000c1e1d00 */
[----:B------:R2:W5:Y:S01]  /*bdf0*/  LDG.E.128 R24, desc[UR6][R34.64] ;  /* 0x0000000622187981 */ /* 0x000562000c1e1d00 */
[----:B------:R-:W-:Y:S01]  /*be00*/  ISETP.GE.AND P0, PT, R18, UR5, PT ;  /* 0x0000000512007c0c */ /* 0x000fe2000bf06270 */
[----:B------:R-:W-:-:S12]  /*be10*/  BSSY B0, `(.L_x_3842) ;  /* 0x0000028000007945 */ /* 0x000fd80003800000 */
[----:B------:R-:W-:Y:S05]  /*be20*/  @P0 BRA `(.L_x_3843) ;  /* 0x0000000000980947 */ /* 0x000fea0003800000 */
[----:B------:R-:W3:Y:S04]  /*be30*/  LDG.E.64 R2, desc[UR6][R6.64] ;  /* 0x0000000606027981 */ /* 0x000ee8000c1e1b00 */
[----:B------:R-:W4:Y:S01]  /*be40*/  LDG.E.64 R4, desc[UR6][R20.64] ;  /* 0x0000000614047981 */ /* 0x000f22000c1e1b00 */
[C---:B-----5:R-:W-:Y:S02]  /*be50*/  SHF.L.U32 R23, R24.reuse, 0x10, RZ ;  /* 0x0000001018177819 */ /* 0x060fe400000006ff */
[----:B------:R-:W-:Y:S02]  /*be60*/  LOP3.LUT R29, R24, 0xffff0000, RZ, 0xc0, !PT ;  /* 0xffff0000181d7812 */ /* 0x000fe400078ec0ff */
[C---:B------:R-:W-:Y:S02]  /*be70*/  LOP3.LUT R17, R25.reuse, 0xffff0000, RZ, 0xc0, !PT ;  /* 0xffff000019117812 */ /* 0x040fe400078ec0ff */
[----:B------:R-:W-:-:S02]  /*be80*/  SHF.L.U32 R22, R25, 0x10, RZ ;  /* 0x0000001019167819 */ /* 0x000fc400000006ff */
[C---:B------:R-:W-:Y:S02]  /*be90*/  SHF.L.U32 R28, R27.reuse, 0x10, RZ ;  /* 0x000000101b1c7819 */ /* 0x040fe400000006ff */
[----:B------:R-:W-:Y:S01]  /*bea0*/  LOP3.LUT R25, R27, 0xffff0000, RZ, 0xc0, !PT ;  /* 0xffff00001b197812 */ /* 0x000fe200078ec0ff */
[C---:B------:R-:W-:Y:S01]  /*beb0*/  IMAD.U32 R27, R26.reuse, 0x10000, RZ ;  /* 0x000100001a1b7824 */ /* 0x040fe200078e00ff */
[----:B------:R-:W-:Y:S02]  /*bec0*/  LOP3.LUT R33, R26, 0xffff0000, RZ, 0xc0, !PT ;  /* 0xffff00001a217812 */ /* 0x000fe400078ec0ff */
[----:B---3--:R-:W-:Y:S02]  /*bed0*/  LOP3.LUT R24, R2, 0xffff0000, RZ, 0xc0, !PT ;  /* 0xffff000002187812 */ /* 0x008fe400078ec0ff */
[----:B------:R-:W-:Y:S02]  /*bee0*/  LOP3.LUT R26, R3, 0xffff0000, RZ, 0xc0, !PT ;  /* 0xffff0000031a7812 */ /* 0x000fe400078ec0ff */
[----:B----4-:R-:W-:Y:S01]  /*bef0*/  LOP3.LUT R31, R4, 0xffff0000, RZ, 0xc0, !PT ;  /* 0xffff0000041f7812 */ /* 0x010fe200078ec0ff */
[C---:B--2---:R-:W-:Y:S01]  /*bf00*/  FMUL.FTZ R34, R24.reuse, R17 ;  /* 0x0000001118227220 */ /* 0x044fe20000410000 */
[-C--:B------:R-:W-:Y:S01]  /*bf10*/  FMUL.FTZ R24, R24, R22.reuse ;  /* 0x0000001618187220 */ /* 0x080fe20000410000 */
[----:B------:R-:W-:Y:S01]  /*bf20*/  SHF.L.U32 R2, R2, 0x10, RZ ;  /* 0x0000001002027819 */ /* 0x000fe200000006ff */
[----:B------:R-:W-:Y:S01]  /*bf30*/  FMUL.FTZ R35, R26, R25 ;  /* 0x000000191a237220 */ /* 0x000fe20000410000 */
[----:B------:R-:W-:Y:S01]  /*bf40*/  FFMA.FTZ R34, R31, R22, -R34 ;  /* 0x000000161f227223 */ /* 0x000fe20000010822 */
[----:B------:R-:W-:-:S02]  /*bf50*/  IMAD.U32 R22, R3, 0x10000, RZ ;  /* 0x0001000003167824 */ /* 0x000fc400078e00ff */
[----:B------:R-:W-:Y:S01]  /*bf60*/  FFMA.FTZ R17, R31, R17, R24 ;  /* 0x000000111f117223 */ /* 0x000fe20000010018 */
[C---:B------:R-:W-:Y:S01]  /*bf70*/  LOP3.LUT R30, R5.reuse, 0xffff0000, RZ, 0xc0, !PT ;  /* 0xffff0000051e7812 */ /* 0x040fe200078ec0ff */
[-C--:B------:R-:W-:Y:S01]  /*bf80*/  FMUL.FTZ R26, R26, R28.reuse ;  /* 0x0000001c1a1a7220 */ /* 0x080fe20000410000 */
[----:B------:R-:W-:Y:S01]  /*bf90*/  SHF.L.U32 R24, R5, 0x10, RZ ;  /* 0x0000001005187819 */ /* 0x000fe200000006ff */
[----:B------:R-:W-:Y:S01]  /*bfa0*/  FMUL.FTZ R3, R2, R29 ;  /* 0x0000001d02037220 */ /* 0x000fe20000410000 */
[----:B------:R-:W-:Y:S01]  /*bfb0*/  SHF.L.U32 R4, R4, 0x10, RZ ;  /* 0x0000001004047819 */ /* 0x000fe200000006ff */
[----:B------:R-:W-:Y:S01]  /*bfc0*/  FMUL.FTZ R5, R22, R33 ;  /* 0x0000002116057220 */ /* 0x000fe20000410000 */
[----:B------:R-:W-:Y:S01]  /*bfd0*/  FMUL.FTZ R2, R2, R23 ;  /* 0x0000001702027220 */ /* 0x000fe20000410000 */
[----:B------:R-:W-:Y:S01]  /*bfe0*/  FMUL.FTZ R22, R22, R27 ;  /* 0x0000001b16167220 */ /* 0x000fe20000410000 */
[C---:B------:R-:W-:Y:S01]  /*bff0*/  FFMA.FTZ R35, R30.reuse, R28, -R35 ;  /* 0x0000001c1e237223 */ /* 0x040fe20000010823 */
        /* <DEDUP_REMOVED lines=9> */
.L_x_3843:
[----:B------:R-:W-:Y:S05]  /*c090*/  BSYNC B0 ;  /* 0x0000000000007941 */ /* 0x000fea0003800000 */
.L_x_3842:
[----:B-----5:R1:W-:Y:S01]  /*c0a0*/  STS.128 [R211+0x1800], R24 ;  /* 0x00180018d3007388 */ /* 0x0203e20000000c00 */
[----:B------:R-:W-:Y:S01]  /*c0b0*/  IADD3 R2, R18, 0x40, RZ ;  /* 0x0000004012027810 */ /* 0x000fe20007ffe0ff */
[----:B------:R-:W-:Y:S03]  /*c0c0*/  BSSY B0, `(.L_x_3844) ;  /* 0x000002a000007945 */ /* 0x000fe60003800000 */
[----:B------:R-:W-:-:S13]  /*c0d0*/  ISETP.GE.AND P0, PT, R2, UR5, PT ;  /* 0x0000000502007c0c */ /* 0x000fda000bf06270 */
[----:B------:R-:W-:Y:S05]  /*c0e0*/  @P0 BRA `(.L_x_3845) ;  /* 0x00000000009c0947 */ /* 0x000fea0003800000 */
[----:B------:R-:W3:Y:S04]  /*c0f0*/  LDG.E.64 R2, desc[UR6][R6.64+0x40] ;  /* 0x0000400606027981 */ /* 0x000ee8000c1e1b00 */
[----:B------:R-:W4:Y:S01]  /*c100*/  LDG.E.64 R4, desc[UR6][R20.64+0x40] ;  /* 0x0000400614047981 */ /* 0x000f22000c1e1b00 */
[----:B------:R-:W-:Y:S01]  /*c110*/  SHF.L.U32 R17, R13, 0x10, RZ ;  /* 0x000000100d117819 */ /* 0x000fe200000006ff */
[----:B-1----:R-:W-:Y:S01]  /*c120*/  IMAD.U32 R24, R14, 0x10000, RZ ;  /* 0x000100000e187824 */ /* 0x002fe200078e00ff */
[C---:B------:R-:W-:Y:S02]  /*c130*/  SHF.L.U32 R22, R12.reuse, 0x10, RZ ;  /* 0x000000100c167819 */ /* 0x040fe400000006ff */
[----:B------:R-:W-:Y:S02]  /*c140*/  LOP3.LUT R25, R12, 0xffff0000, RZ, 0xc0, !PT ;  /* 0xffff00000c197812 */ /* 0x000fe400078ec0ff */
[----:B------:R-:W-:-:S02]  /*c150*/  SHF.L.U32 R23, R15, 0x10, RZ ;  /* 0x000000100f177819 */ /* 0x000fc400000006ff */
[----:B------:R-:W-:Y:S02]  /*c160*/  LOP3.LUT R29, R14, 0xffff0000, RZ, 0xc0, !PT ;  /* 0xffff00000e1d7812 */ /* 0x000fe400078ec0ff */
[----:B------:R-:W-:Y:S02]  /*c170*/  LOP3.LUT R13, R13, 0xffff0000, RZ, 0xc0, !PT ;  /* 0xffff00000d0d7812 */ /* 0x000fe400078ec0ff */
[----:B------:R-:W-:Y:S02]  /*c180*/  LOP3.LUT R15, R15, 0xffff0000, RZ, 0xc0, !PT ;  /* 0xffff00000f0f7812 */ /* 0x000fe400078ec0ff */
[----:B---3--:R-:W-:Y:S02]  /*c190*/  LOP3.LUT R12, R2, 0xffff0000, RZ, 0xc0, !PT ;  /* 0xffff0000020c7812 */ /* 0x008fe400078ec0ff */
[----:B------:R-:W-:Y:S02]  /*c1a0*/  LOP3.LUT R14, R3, 0xffff0000, RZ, 0xc0, !PT ;  /* 0xffff0000030e7812 */ /* 0x000fe400078ec0ff */
[----:B----4-:R-:W-:Y:S01]  /*c1b0*/  LOP3.LUT R28, R4, 0xffff0000, RZ, 0xc0, !PT ;  /* 0xffff0000041c7812 */ /* 0x010fe200078ec0ff */
[----:B------:R-:W-:Y:S01]  /*c1c0*/  FMUL.FTZ R27, R12, R13 ;  /* 0x0000000d0c1b7220 */ /* 0x000fe20000410000 */
[----:B------:R-:W-:Y:S01]  /*c1d0*/  LOP3.LUT R26, R5, 0xffff0000, RZ, 0xc0, !PT ;  /* 0xffff0000051a7812 */ /* 0x000fe200078ec0ff */
[----:B------:R-:W-:Y:S01]  /*c1e0*/  FMUL.FTZ R31, R14, R15 ;  /* 0x0000000f0e1f7220 */ /* 0x000fe20000410000 */
[----:B------:R-:W-:Y:S01]  /*c1f0*/  FMUL.FTZ R12, R12, R17 ;  /* 0x000000110c0c7220 */ /* 0x000fe20000410000 */
[-C--:B------:R-:W-:Y:S01]  /*c200*/  FMUL.FTZ R14, R14, R23.reuse ;  /* 0x000000170e0e7220 */ /* 0x080fe20000410000 */
[----:B------:R-:W-:Y:S01]  /*c210*/  SHF.L.U32 R2, R2, 0x10, RZ ;  /* 0x0000001002027819 */ /* 0x000fe200000006ff */
[----:B------:R-:W-:Y:S01]  /*c220*/  FFMA.FTZ R31, R26, R23, -R31 ;  /* 0x000000171a1f7223 */ /* 0x000fe2000001081f */
[----:B------:R-:W-:Y:S01]  /*c230*/  SHF.L.U32 R3, R3, 0x10, RZ ;  /* 0x0000001003037819 */ /* 0x000fe200000006ff */
[----:B------:R-:W-:Y:S01]  /*c240*/  FFMA.FTZ R12, R28, R13, R12 ;  /* 0x0000000d1c0c7223 */ /* 0x000fe2000001000c */
[----:B------:R-:W-:Y:S01]  /*c250*/  FFMA.FTZ R14, R26, R15, R14 ;  /* 0x0000000f1a0e7223 */ /* 0x000fe2000001000e */
[----:B------:R-:W-:Y:S01]  /*c260*/  SHF.L.U32 R5, R5, 0x10, RZ ;  /* 0x0000001005057819 */ /* 0x000fe200000006ff */
[C---:B------:R-:W-:Y:S01]  /*c270*/  FMUL.FTZ R13, R2.reuse, R25 ;  /* 0x00000019020d7220 */ /* 0x040fe20000410000 */
[----:B------:R-:W-:Y:S01]  /*c280*/  FMUL.FTZ R26, R2, R22 ;  /* 0x00000016021a7220 */ /* 0x000fe20000410000 */
[----:B------:R-:W-:Y:S01]  /*c290*/  FFMA.FTZ R27, R28, R17, -R27 ;  /* 0x000000111c1b7223 */ /* 0x000fe2000001081b */
[----:B------:R-:W-:-:S02]  /*c2a0*/  IMAD.U32 R4, R4, 0x10000, RZ ;  /* 0x0001000004047824 */ /* 0x000fc400078e00ff */
[C---:B------:R-:W-:Y:S01]  /*c2b0*/  FMUL.FTZ R2, R3.reuse, R29 ;  /* 0x0000001d03027220 */ /* 0x040fe20000410000 */
[----:B------:R-:W-:Y:S01]  /*c2c0*/  FMUL.FTZ R28, R3, R24 ;  /* 0x00000018031c7220 */ /* 0x000fe20000410000 */
[----:B------:R-:W-:Y:S01]  /*c2d0*/  F2FP.BF16.F32.PACK_AB R15, R14, R31 ;  /* 0x0000001f0e0f723e */ /* 0x000fe200000010ff */
[C---:B------:R-:W-:Y:S01]  /*c2e0*/  FFMA.FTZ R13, R4.reuse, R22, -R13 ;  /* 0x00000016040d7223 */ /* 0x040fe2000001080d */
[----:B------:R-:W-:Y:S01]  /*c2f0*/  FFMA.FTZ R26, R4, R25, R26 ;  /* 0x00000019041a7223 */ /* 0x000fe2000001001a */
[C---:B------:R-:W-:Y:S01]  /*c300*/  FFMA.FTZ R2, R5.reuse, R24, -R2 ;  /* 0x0000001805027223 */ /* 0x040fe20000010802 */
[----:B------:R-:W-:Y:S01]  /*c310*/  FFMA.FTZ R5, R5, R29, R28 ;  /* 0x0000001d05057223 */ /* 0x000fe2000001001c */
[----:B------:R-:W-:Y:S02]  /*c320*/  F2FP.BF16.F32.PACK_AB R27, R12, R27 ;  /* 0x0000001b0c1b723e */ /* 0x000fe400000010ff */
[----:B------:R-:W-:Y:S02]  /*c330*/  F2FP.BF16.F32.PACK_AB R12, R26, R13 ;  /* 0x0000000d1a0c723e */ /* 0x000fe400000010ff */
[----:B------:R-:W-:-:S02]  /*c340*/  F2FP.BF16.F32.PACK_AB R14, R5, R2 ;  /* 0x00000002050e723e */ /* 0x000fc400000010ff */
[----:B------:R-:W-:Y:S02]  /*c350*/  MOV R13, R27 ;  /* 0x0000001b000d7202 */ /* 0x000fe40000000f00 */
.L_x_3845:
[----:B------:R-:W-:Y:S05]  /*c360*/  BSYNC B0 ;  /* 0x0000000000007941 */ /* 0x000fea0003800000 */
.L_x_3844:
[----:B------:R3:W-:Y:S01]  /*c370*/  STS.128 [R211+0x3800], R12 ;  /* 0x0038000cd3007388 */ /* 0x0007e20000000c00 */
[----:B------:R-:W-:Y:S01]  /*c380*/  IADD3 R18, R18, 0x80, RZ ;  /* 0x0000008012127810 */ /* 0x000fe20007ffe0ff */
[----:B------:R-:W-:Y:S03]  /*c390*/  BSSY B0, `(.L_x_3846) ;  /* 0x000002a000007945 */ /* 0x000fe60003800000 */
[----:B------:R-:W-:-:S13]  /*c3a0*/  ISETP.GE.AND P0, PT, R18, UR5, PT ;  /* 0x0000000512007c0c */ /* 0x000fda000bf06270 */
[----:B------:R-:W-:Y:S05]  /*c3b0*/  @P0 BRA `(.L_x_3847) ;  /* 0x00000000009c0947 */ /* 0x000fea0003800000 */
[----:B------:R-:W4:Y:S04]  /*c3c0*/  LDG.E.64 R6, desc[UR6][R6.64+0x80] ;  /* 0x0000800606067981 */ /* 0x000f28000c1e1b00 */
[----:B------:R-:W5:Y:S01]  /*c3d0*/  LDG.E.64 R20, desc[UR6][R20.64+0x80] ;  /* 0x0000800614147981 */ /* 0x000f62000c1e1b00 */
[C---:B------:R-:W-:Y:S02]  /*c3e0*/  LOP3.LUT R2, R9.reuse, 0xffff0000, RZ, 0xc0, !PT ;  /* 0xffff000009027812 */ /* 0x040fe400078ec0ff */
[----:B------:R-:W-:Y:S02]  /*c3f0*/  SHF.L.U32 R3, R9, 0x10, RZ ;  /* 0x0000001009037819 */ /* 0x000fe400000006ff */
[C---:B------:R-:W-:Y:S02]  /*c400*/  SHF.L.U32 R4, R8.reuse, 0x10, RZ ;  /* 0x0000001008047819 */ /* 0x040fe400000006ff */
[----:B---3--:R-:W-:-:S02]  /*c410*/  LOP3.LUT R12, R8, 0xffff0000, RZ, 0xc0, !PT ;  /* 0xffff0000080c7812 */ /* 0x008fc400078ec0ff */
[C---:B------:R-:W-:Y:S02]  /*c420*/  SHF.L.U32 R9, R11.reuse, 0x10, RZ ;  /* 0x000000100b097819 */ /* 0x040fe400000006ff */
[----:B------:R-:W-:Y:S01]  /*c430*/  LOP3.LUT R8, R11, 0xffff0000, RZ, 0xc0, !PT ;  /* 0xffff00000b087812 */ /* 0x000fe200078ec0ff */
[C---:B------:R-:W-:Y:S01]  /*c440*/  IMAD.U32 R11, R10.reuse, 0x10000, RZ ;  /* 0x000100000a0b7824 */ /* 0x040fe200078e00ff */
[----:B------:R-:W-:Y:S02]  /*c450*/  LOP3.LUT R17, R10, 0xffff0000, RZ, 0xc0, !PT ;  /* 0xffff00000a117812 */ /* 0x000fe400078ec0ff */
[----:B----4-:R-:W-:Y:S02]  /*c460*/  LOP3.LUT R5, R6, 0xffff0000, RZ, 0xc0, !PT ;  /* 0xffff000006057812 */ /* 0x010fe400078ec0ff */
[----:B------:R-:W-:Y:S02]  /*c470*/  LOP3.LUT R10, R7, 0xffff0000, RZ, 0xc0, !PT ;  /* 0xffff0000070a7812 */ /* 0x000fe400078ec0ff */
[----:B-----5:R-:W-:Y:S01]  /*c480*/  LOP3.LUT R14, R20, 0xffff0000, RZ, 0xc0, !PT ;  /* 0xffff0000140e7812 */ /* 0x020fe200078ec0ff */
[C---:B------:R-:W-:Y:S01]  /*c490*/  FMUL.FTZ R15, R5.reuse, R2 ;  /* 0x00000002050f7220 */ /* 0x040fe20000410000 */
[-C--:B------:R-:W-:Y:S01]  /*c4a0*/  FMUL.FTZ R5, R5, R3.reuse ;  /* 0x0000000305057220 */ /* 0x080fe20000410000 */
[----:B------:R-:W-:Y:S01]  /*c4b0*/  LOP3.LUT R13, R21, 0xffff0000, RZ, 0xc0, !PT ;  /* 0xffff0000150d7812 */ /* 0x000fe200078ec0ff */
[----:B------:R-:W-:Y:S01]  /*c4c0*/  FMUL.FTZ R18, R10, R8 ;  /* 0x000000080a127220 */ /* 0x000fe20000410000 */
[C---:B------:R-:W-:Y:S01]  /*c4d0*/  FFMA.FTZ R15, R14.reuse, R3, -R15 ;  /* 0x000000030e0f7223 */ /* 0x040fe2000001080f */
[----:B------:R-:W-:Y:S01]  /*c4e0*/  FFMA.FTZ R2, R14, R2, R5 ;  /* 0x000000020e027223 */ /* 0x000fe20000010005 */
[----:B------:R-:W-:Y:S01]  /*c4f0*/  SHF.L.U32 R5, R6, 0x10, RZ ;  /* 0x0000001006057819 */ /* 0x000fe200000006ff */
[-C--:B------:R-:W-:Y:S01]  /*c500*/  FMUL.FTZ R3, R10, R9.reuse ;  /* 0x000000090a037220 */ /* 0x080fe20000410000 */
[----:B------:R-:W-:Y:S01]  /*c510*/  SHF.L.U32 R6, R7, 0x10, RZ ;  /* 0x0000001007067819 */ /* 0x000fe200000006ff */
[----:B------:R-:W-:Y:S01]  /*c520*/  FFMA.FTZ R18, R13, R9, -R18 ;  /* 0x000000090d127223 */ /* 0x000fe20000010812 */
[----:B------:R-:W-:-:S02]  /*c530*/  IMAD.U32 R7, R20, 0x10000, RZ ;  /* 0x0001000014077824 */ /* 0x000fc400078e00ff */
[----:B------:R-:W-:Y:S01]  /*c540*/  FFMA.FTZ R3, R13, R8, R3 ;  /* 0x000000080d037223 */ /* 0x000fe20000010003 */
[C---:B------:R-:W-:Y:S01]  /*c550*/  FMUL.FTZ R10, R5.reuse, R12 ;  /* 0x0000000c050a7220 */ /* 0x040fe20000410000 */
[-C--:B------:R-:W-:Y:S01]  /*c560*/  FMUL.FTZ R9, R5, R4.reuse ;  /* 0x0000000405097220 */ /* 0x080fe20000410000 */
[----:B------:R-:W-:Y:S01]  /*c570*/  SHF.L.U32 R8, R21, 0x10, RZ ;  /* 0x0000001015087819 */ /* 0x000fe200000006ff */
        /* <DEDUP_REMOVED lines=11> */
.L_x_3847:
[----:B------:R-:W-:Y:S05]  /*c630*/  BSYNC B0 ;  /* 0x0000000000007941 */ /* 0x000fea0003800000 */
.L_x_3846:
[----:B------:R4:W-:Y:S01]  /*c640*/  STS.128 [R211+0x5800], R8 ;  /* 0x00580008d3007388 */ /* 0x0009e20000000c00 */
[----:B------:R-:W-:Y:S05]  /*c650*/  BRA `(.L_x_3841) ;  /* 0x0000004800207947 */ /* 0x000fea0003800000 */
.L_x_3816:
[----:B------:R-:W-:Y:S04]  /*c660*/  BSSY B1, `(.L_x_3848) ;  /* 0x0000114000017945 */ /* 0x000fe80003800000 */
[----:B------:R-:W-:Y:S05]  /*c670*/  @!P1 BRA `(.L_x_3849) ;  /* 0x0000001000489947 */ /* 0x000fea0003800000 */
[----:B------:R1:W5:Y:S04]  /*c680*/  LDG.E.128 R12, desc[UR6][R40.64+0x80] ;  /* 0x00008006280c7981 */ /* 0x000368000c1e1d00 */
[----:B------:R1:W5:Y:S04]  /*c690*/  LDG.E.128 R8, desc[UR6][R40.64+0x100] ;  /* 0x0001000628087981 */ /* 0x000368000c1e1d00 */
[----:B------:R1:W5:Y:S01]  /*c6a0*/  LDG.E.128 R28, desc[UR6][R40.64] ;  /* 0x00000006281c7981 */ /* 0x000362000c1e1d00 */
[----:B------:R-:W-:Y:S01]  /*c6b0*/  ISETP.GE.AND P0, PT, R18, UR5, PT ;  /* 0x0000000512007c0c */ /* 0x000fe2000bf06270 */
[----:B------:R-:W-:-:S12]  /*c6c0*/  BSSY B0, `(.L_x_3850) ;  /* 0x0000056000007945 */ /* 0x000fd80003800000 */
[----:B------:R-:W-:Y:S05]  /*c6d0*/  @P0 BRA `(.L_x_3851) ;  /* 0x0000000400500947 */ /* 0x000fea0003800000 */
[----:B------:R-:W-:Y:S01]  /*c6e0*/  ISETP.GE.AND P0, PT, R18, R69, PT ;  /* 0x000000451200720c */ /* 0x000fe20003f06270 */
[----:B------:R-:W-:Y:S01]  /*c6f0*/  IMAD.MOV.U32 R0, RZ, RZ, RZ ;  /* 0x000000ffff007224 */ /* 0x000fe200078e00ff */
[----:B------:R-:W-:Y:S01]  /*c700*/  ULDC.64 UR8, c[0x0][0x360] ;  /* 0x0000d80000087ab9 */ /* 0x000fe20000000a00 */
[----:B------:R-:W-:-:S10]  /*c710*/  IMAD.MOV.U32 R5, RZ, RZ, R69 ;  /* 0x000000ffff057224 */ /* 0x000fd400078e0045 */
[--C-:B------:R-:W-:Y:S02]  /*c720*/  @P0 SHF.R.S32.HI R4, RZ, 0x1, R68.reuse ;  /* 0x00000001ff040819 */ /* 0x100fe40000011444 */
[----:B------:R-:W-:Y:S02]  /*c730*/  @P0 SHF.R.S32.HI R6, RZ, 0x1, R68 ;  /* 0x00000001ff060819 */ /* 0x000fe40000011444 */
[----:B------:R-:W-:-:S03]  /*c740*/  @P0 IADD3 R0, -R4, RZ, RZ ;  /* 0x000000ff04000210 */ /* 0x000fc60007ffe1ff */
[----:B------:R-:W-:Y:S01]  /*c750*/  @P0 IMAD.MOV R5, RZ, RZ, -R6 ;  /* 0x000000ffff050224 */ /* 0x000fe200078e0a06 */
[C---:B------:R-:W-:Y:S01]  /*c760*/  IADD3 R21, P1, R0.reuse, R2, RZ ;  /* 0x0000000200157210 */ /* 0x040fe20007f3e0ff */
[----:B------:R-:W-:Y:S02]  /*c770*/  IMAD.MOV.U32 R16, RZ, RZ, RZ ;  /* 0x000000ffff107224 */ /* 0x000fe400078e00ff */
[----:B------:R-:W-:Y:S01]  /*c780*/  IMAD.WIDE R4, R5, 0x2, R40 ;  /* 0x0000000205047825 */ /* 0x000fe200078e0228 */
[----:B------:R-:W-:Y:S02]  /*c790*/  LEA.HI.X.SX32 R0, R0, R3, 0x1, P1 ;  /* 0x0000000300007211 */ /* 0x000fe400008f0eff */
[----:B------:R-:W-:-:S03]  /*c7a0*/  LEA R20, P1, R21, UR8, 0x1 ;  /* 0x0000000815147c11 */ /* 0x000fc6000f8208ff */
[----:B------:R-:W2:Y:S01]  /*c7b0*/  LDG.E.128 R4, desc[UR6][R4.64] ;  /* 0x0000000604047981 */ /* 0x000ea2000c1e1d00 */
[----:B------:R-:W-:Y:S01]  /*c7c0*/  LEA.HI.X R21, R21, UR9, R0, 0x1, P1 ;  /* 0x0000000915157c11 */ /* 0x000fe200088f0c00 */
[----:B------:R-:W-:Y:S01]  /*c7d0*/  ULDC.64 UR8, c[0x0][0x358] ;  /* 0x0000d60000087ab9 */ /* 0x000fe20000000a00 */
[----:B------:R-:W-:-:S04]  /*c7e0*/  @P0 SHF.R.S32.HI R0, RZ, 0x1, R68 ;  /* 0x00000001ff000819 */ /* 0x000fc80000011444 */
[----:B------:R-:W-:Y:S01]  /*c7f0*/  @P0 IADD3 R16, -R0, RZ, RZ ;  /* 0x000000ff00100210 */ /* 0x000fe20007ffe1ff */
[----:B------:R-:W3:Y:S03]  /*c800*/  LDG.E.128 R20, desc[UR6][R20.64] ;  /* 0x0000000614147981 */ /* 0x000ee6000c1e1d00 */
[----:B------:R-:W-:-:S04]  /*c810*/  IADD3 R0, P1, R16, R2, RZ ;  /* 0x0000000210007210 */ /* 0x000fc80007f3e0ff */
[----:B------:R-:W-:Y:S02]  /*c820*/  LEA.HI.X.SX32 R25, R16, R3, 0x1, P1 ;  /* 0x0000000310197211 */ /* 0x000fe400008f0eff */
[----:B------:R-:W-:-:S04]  /*c830*/  LEA R24, P1, R0, UR8, 0x1 ;  /* 0x0000000800187c11 */ /* 0x000fc8000f8208ff */
[----:B------:R-:W-:-:S06]  /*c840*/  LEA.HI.X R25, R0, UR9, R25, 0x1, P1 ;  /* 0x0000000900197c11 */ /* 0x000fcc00088f0c19 */
[----:B------:R-:W4:Y:S01]  /*c850*/  LDG.E.128 R24, desc[UR6][R24.64] ;  /* 0x0000000618187981 */ /* 0x000f22000c1e1d00 */
[C---:B-----5:R-:W-:Y:S01]  /*c860*/  IMAD.U32 R38, R28.reuse, 0x10000, RZ ;  /* 0x000100001c267824 */ /* 0x060fe200078e00ff */
[----:B------:R-:W-:Y:S01]  /*c870*/  LOP3.LUT R16, R28, 0xffff0000, RZ, 0xc0, !PT ;  /* 0xffff00001c107812 */ /* 0x000fe200078ec0ff */
[C---:B------:R-:W-:Y:S01]  /*c880*/  IMAD.U32 R42, R29.reuse, 0x10000, RZ ;  /* 0x000100001d2a7824 */ /* 0x040fe200078e00ff */
[----:B------:R-:W-:Y:S01]  /*c890*/  LOP3.LUT R0, R29, 0xffff0000, RZ, 0xc0, !PT ;  /* 0xffff00001d007812 */ /* 0x000fe200078ec0ff */
[C---:B------:R-:W-:Y:S01]  /*c8a0*/  IMAD.U32 R43, R31.reuse, 0x10000, RZ ;  /* 0x000100001f2b7824 */ /* 0x040fe200078e00ff */
[C---:B------:R-:W-:Y:S02]  /*c8b0*/  SHF.L.U32 R39, R30.reuse, 0x10, RZ ;  /* 0x000000101e277819 */ /* 0x040fe400000006ff */
[----:B------:R-:W-:Y:S02]  /*c8c0*/  LOP3.LUT R29, R30, 0xffff0000, RZ, 0xc0, !PT ;  /* 0xffff00001e1d7812 */ /* 0x000fe400078ec0ff */
[----:B------:R-:W-:Y:S01]  /*c8d0*/  LOP3.LUT R28, R31, 0xffff0000, RZ, 0xc0, !PT ;  /* 0xffff00001f1c7812 */ /* 0x000fe200078ec0ff */
[C---:B--2---:R-:W-:Y:S01]  /*c8e0*/  IMAD.U32 R31, R4.reuse, 0x10000, RZ ;  /* 0x00010000041f7824 */ /* 0x044fe200078e00ff */
[----:B------:R-:W-:Y:S01]  /*c8f0*/  LOP3.LUT R30, R4, 0xffff0000, RZ, 0xc0, !PT ;  /* 0xffff0000041e7812 */ /* 0x000fe200078ec0ff */
[----:B------:R-:W-:Y:S01]  /*c900*/  IMAD.U32 R44, R6, 0x10000, RZ ;  /* 0x00010000062c7824 */ /* 0x000fe200078e00ff */
[----:B------:R-:W-:-:S02]  /*c910*/  SHF.L.U32 R4, R5, 0x10, RZ ;  /* 0x0000001005047819 */ /* 0x000fc400000006ff */
[----:B------:R-:W-:Y:S02]  /*c920*/  LOP3.LUT R45, R5, 0xffff0000, RZ, 0xc0, !PT ;  /* 0xffff0000052d7812 */ /* 0x000fe400078ec0ff */
[C---:B------:R-:W-:Y:S01]  /*c930*/  SHF.L.U32 R5, R7.reuse, 0x10, RZ ;  /* 0x0000001007057819 */ /* 0x040fe200000006ff */
[----:B---3--:R-:W-:Y:S01]  /*c940*/  IMAD.U32 R46, R20, 0x10000, RZ ;  /* 0x00010000142e7824 */ /* 0x008fe200078e00ff */
[----:B------:R-:W-:Y:S01]  /*c950*/  LOP3.LUT R48, R7, 0xffff0000, RZ, 0xc0, !PT ;  /* 0xffff000007307812 */ /* 0x000fe200078ec0ff */
[----:B------:R-:W-:Y:S01]  /*c960*/  IMAD.U32 R49, R22, 0x10000, RZ ;  /* 0x0001000016317824 */ /* 0x000fe200078e00ff */
        /* <DEDUP_REMOVED lines=16> */
[----:B------:R-:W-:Y:S01]  /*ca70*/  FMUL.FTZ R6, R6, R21 ;  /* 0x0000001506067220 */ /* 0x000fe20000410000 */
[----:B------:R-:W-:Y:S01]  /*ca80*/  @!P0 FADD.FTZ R23, -R23, -RZ ;  /* 0x800000ff17178221 */ /* 0x000fe20000010100 */
[----:B------:R-:W-:Y:S01]  /*ca90*/  FMUL.FTZ R20, R5, R20 ;  /* 0x0000001405147220 */ /* 0x000fe20000410000 */
[C---:B----4-:R-:W-:Y:S01]  /*caa0*/  IMAD.U32 R21, R24.reuse, 0x10000, RZ ;  /* 0x0001000018157824 */ /* 0x050fe200078e00ff */
        /* <DEDUP_REMOVED lines=23> */
.L_x_3851:
[----:B------:R-:W-:Y:S05]  /*cc20*/  BSYNC B0 ;  /* 0x0000000000007941 */ /* 0x000fea0003800000 */
.L_x_3850:
[----:B-----5:R2:W-:Y:S01]  /*cc30*/  STS.128 [R211], R28 ;  /* 0x0000001cd3007388 */ /* 0x0205e20000000c00 */
[----:B------:R-:W-:Y:S01]  /*cc40*/  IADD3 R0, R18, 0x40, RZ ;  /* 0x0000004012007810 */ /* 0x000fe20007ffe0ff */
[----:B------:R-:W-:Y:S03]  /*cc50*/  BSSY B0, `(.L_x_3852) ;  /* 0x0000058000007945 */ /* 0x000fe60003800000 */
[----:B------:R-:W-:-:S13]  /*cc60*/  ISETP.GE.AND P0, PT, R0, UR5, PT ;  /* 0x0000000500007c0c */ /* 0x000fda000bf06270 */
        /* <DEDUP_REMOVED lines=14> */
[----:B------:R-:W3:Y:S01]  /*cd50*/  LDG.E.128 R4, desc[UR6][R4.64+0x80] ;  /* 0x0000800604047981 */ /* 0x000ee2000c1e1d00 */
[----:B------:R-:W-:Y:S01]  /*cd60*/  LEA.HI.X R21, R21, UR9, R0, 0x1, P1 ;  /* 0x0000000915157c11 */ /* 0x000fe200088f0c00 */
[----:B------:R-:W-:Y:S01]  /*cd70*/  ULDC.64 UR8, c[0x0][0x358] ;  /* 0x0000d60000087ab9 */ /* 0x000fe20000000a00 */
[----:B------:R-:W-:-:S04]  /*cd80*/  @P0 SHF.R.S32.HI R0, RZ, 0x1, R68 ;  /* 0x00000001ff000819 */ /* 0x000fc80000011444 */
[----:B------:R-:W-:Y:S01]  /*cd90*/  @P0 IADD3 R16, -R0, RZ, RZ ;  /* 0x000000ff00100210 */ /* 0x000fe20007ffe1ff */
[----:B------:R-:W4:Y:S03]  /*cda0*/  LDG.E.128 R20, desc[UR6][R20.64+0x80] ;  /* 0x0000800614147981 */ /* 0x000f26000c1e1d00 */
[----:B------:R-:W-:-:S04]  /*cdb0*/  IADD3 R0, P1, R16, R2, RZ ;  /* 0x0000000210007210 */ /* 0x000fc80007f3e0ff */
[----:B------:R-:W-:Y:S02]  /*cdc0*/  LEA.HI.X.SX32 R25, R16, R3, 0x1, P1 ;  /* 0x0000000310197211 */ /* 0x000fe400008f0eff */
[----:B------:R-:W-:-:S04]  /*cdd0*/  LEA R24, P1, R0, UR8, 0x1 ;  /* 0x0000000800187c11 */ /* 0x000fc8000f8208ff */
[----:B------:R-:W-:-:S06]  /*cde0*/  LEA.HI.X R25, R0, UR9, R25, 0x1, P1 ;  /* 0x0000000900197c11 */ /* 0x000fcc00088f0c19 */
[----:B------:R-:W5:Y:S01]  /*cdf0*/  LDG.E.128 R24, desc[UR6][R24.64+0x80] ;  /* 0x0000800618187981 */ /* 0x000f62000c1e1d00 */
[C---:B------:R-:W-:Y:S01]  /*ce00*/  LOP3.LUT R0, R13.reuse, 0xffff0000, RZ, 0xc0, !PT ;  /* 0xffff00000d007812 */ /* 0x040fe200078ec0ff */
[----:B--2---:R-:W-:Y:S01]  /*ce10*/  IMAD.U32 R29, R13, 0x10000, RZ ;  /* 0x000100000d1d7824 */ /* 0x004fe200078e00ff */
[C---:B------:R-:W-:Y:S01]  /*ce20*/  LOP3.LUT R13, R15.reuse, 0xffff0000, RZ, 0xc0, !PT ;  /* 0xffff00000f0d7812 */ /* 0x040fe200078ec0ff */
[----:B------:R-:W-:Y:S01]  /*ce30*/  IMAD.U32 R31, R15, 0x10000, RZ ;  /* 0x000100000f1f7824 */ /* 0x000fe200078e00ff */
[----:B------:R-:W-:Y:S01]  /*ce40*/  SHF.L.U32 R28, R14, 0x10, RZ ;  /* 0x000000100e1c7819 */ /* 0x000fe200000006ff */
[C---:B------:R-:W-:Y:S01]  /*ce50*/  IMAD.U32 R16, R12.reuse, 0x10000, RZ ;  /* 0x000100000c107824 */ /* 0x040fe200078e00ff */
[----:B------:R-:W-:Y:S02]  /*ce60*/  LOP3.LUT R12, R12, 0xffff0000, RZ, 0xc0, !PT ;  /* 0xffff00000c0c7812 */ /* 0x000fe400078ec0ff */
[----:B------:R-:W-:Y:S01]  /*ce70*/  LOP3.LUT R14, R14, 0xffff0000, RZ, 0xc0, !PT ;  /* 0xffff00000e0e7812 */ /* 0x000fe200078ec0ff */
[C---:B---3--:R-:W-:Y:S01]  /*ce80*/  IMAD.U32 R30, R4.reuse, 0x10000, RZ ;  /* 0x00010000041e7824 */ /* 0x048fe200078e00ff */
[----:B------:R-:W-:Y:S01]  /*ce90*/  LOP3.LUT R15, R4, 0xffff0000, RZ, 0xc0, !PT ;  /* 0xffff0000040f7812 */ /* 0x000fe200078ec0ff */
[----:B------:R-:W-:Y:S01]  /*cea0*/  IMAD.U32 R38, R6, 0x10000, RZ ;  /* 0x0001000006267824 */ /* 0x000fe200078e00ff */
[----:B------:R-:W-:-:S02]  /*ceb0*/  SHF.L.U32 R4, R5, 0x10, RZ ;  /* 0x0000001005047819 */ /* 0x000fc400000006ff */
[----:B------:R-:W-:Y:S01]  /*cec0*/  LOP3.LUT R39, R5, 0xffff0000, RZ, 0xc0, !PT ;  /* 0xffff000005277812 */ /* 0x000fe200078ec0ff */
[C---:B------:R-:W-:Y:S01]  /*ced0*/  IMAD.U32 R5, R7.reuse, 0x10000, RZ ;  /* 0x0001000007057824 */ /* 0x040fe200078e00ff */
[----:B------:R-:W-:Y:S01]  /*cee0*/  LOP3.LUT R42, R7, 0xffff0000, RZ, 0xc0, !PT ;  /* 0xffff0000072a7812 */ /* 0x000fe200078ec0ff */
[C---:B----4-:R-:W-:Y:S01]  /*cef0*/  IMAD.U32 R7, R21.reuse, 0x10000, RZ ;  /* 0x0001000015077824 */ /* 0x050fe200078e00ff */
[----:B------:R-:W-:Y:S02]  /*cf00*/  LOP3.LUT R44, R21, 0xffff0000, RZ, 0xc0, !PT ;  /* 0xffff0000152c7812 */ /* 0x000fe400078ec0ff */
        /* <DEDUP_REMOVED lines=14> */
[----:B------:R-:W-:Y:S01]  /*cff0*/  FMUL.FTZ R4, R4, R7 ;  /* 0x0000000704047220 */ /* 0x000fe20000410000 */
[----:B------:R-:W-:Y:S01]  /*d000*/  FMUL.FTZ R21, R6, R21 ;  /* 0x0000001506157220 */ /* 0x000fe20000410000 */
[C---:B-----5:R-:W-:Y:S01]  /*d010*/  IMAD.U32 R5, R25.reuse, 0x10000, RZ ;  /* 0x0001000019057824 */ /* 0x060fe200078e00ff */
        /* <DEDUP_REMOVED lines=27> */
.L_x_3853:
[----:B------:R-:W-:Y:S05]  /*d1d0*/  BSYNC B0 ;  /* 0x0000000000007941 */ /* 0x000fea0003800000 */
.L_x_3852:
[----:B------:R3:W-:Y:S01]  /*d1e0*/  STS.128 [R211+0x2000], R12 ;  /* 0x0020000cd3007388 */ /* 0x0007e20000000c00 */
        /* <DEDUP_REMOVED lines=15> */
[----:B---3--:R-:W-:Y:S02]  /*d2e0*/  LEA.HI.X.SX32 R13, R4, R3, 0x1, P1 ;  /* 0x00000003040d7211 */ /* 0x008fe400008f0eff */
        /* <DEDUP_REMOVED lines=13> */
[----:B------:R-:W-:Y:S01]  /*d3c0*/  IMAD.U32 R25, R9, 0x10000, RZ ;  /* 0x0001000009197824 */ /* 0x000fe200078e00ff */
        /* <DEDUP_REMOVED lines=8> */
[----:B--2---:R-:W-:Y:S01]  /*d450*/  IMAD.U32 R28, R6, 0x10000, RZ ;  /* 0x00010000061c7824 */ /* 0x004fe200078e00ff */
        /* <DEDUP_REMOVED lines=50> */
.L_x_3855:
[----:B------:R-:W-:Y:S05]  /*d780*/  BSYNC B0 ;  /* 0x0000000000007941 */ /* 0x000fea0003800000 */
.L_x_3854:
[----:B------:R4:W-:Y:S02]  /*d790*/  STS.128 [R211+0x4000], R8 ;  /* 0x00400008d3007388 */ /* 0x0009e40000000c00 */
.L_x_3849:
[----:B------:R-:W-:Y:S05]  /*d7a0*/  BSYNC B1 ;  /* 0x0000000000017941 */ /* 0x000fea0003800000 */
.L_x_3848:
        /* <DEDUP_REMOVED lines=34> */
[----:B------:R-:W3:Y:S01]  /*d9d0*/  LDG.E.128 R24, desc[UR6][R24.64] ;  /* 0x0000000618187981 */ /* 0x000ee2000c1e1d00 */
[C---:B-----5:R-:W-:Y:S01]  /*d9e0*/  LOP3.LUT R0, R29.reuse, 0xffff0000, RZ, 0xc0, !PT ;  /* 0xffff00001d007812 */ /* 0x060fe200078ec0ff */
[----:B-1----:R-:W-:Y:S01]  /*d9f0*/  IMAD.U32 R40, R29, 0x10000, RZ ;  /* 0x000100001d287824 */ /* 0x002fe200078e00ff */
[C---:B------:R-:W-:Y:S01]  /*da00*/  LOP3.LUT R29, R31.reuse, 0xffff0000, RZ, 0xc0, !PT ;  /* 0xffff00001f1d7812 */ /* 0x040fe200078ec0ff */
[----:B------:R-:W-:Y:S01]  /*da10*/  IMAD.U32 R42, R31, 0x10000, RZ ;  /* 0x000100001f2a7824 */ /* 0x000fe200078e00ff */
[----:B------:R-:W-:Y:S01]  /*da20*/  SHF.L.U32 R39, R30, 0x10, RZ ;  /* 0x000000101e277819 */ /* 0x000fe200000006ff */
[C---:B------:R-:W-:Y:S01]  /*da30*/  IMAD.U32 R38, R28.reuse, 0x10000, RZ ;  /* 0x000100001c267824 */ /* 0x040fe200078e00ff */
        /* <DEDUP_REMOVED lines=8> */
[----:B----4-:R-:W-:Y:S01]  /*dac0*/  IMAD.U32 R46, R20, 0x10000, RZ ;  /* 0x00010000142e7824 */ /* 0x010fe200078e00ff */
        /* <DEDUP_REMOVED lines=20> */
[C---:B---3--:R-:W-:Y:S01]  /*dc10*/  IMAD.U32 R20, R24.reuse, 0x10000, RZ ;  /* 0x0001000018147824 */ /* 0x048fe200078e00ff */
        /* <DEDUP_REMOVED lines=24> */
.L_x_3859:
[----:B------:R-:W-:Y:S05]  /*dda0*/  BSYNC B0 ;  /* 0x0000000000007941 */ /* 0x000fea0003800000 */
.L_x_3858:
[----:B-----5:R2:W-:Y:S01]  /*ddb0*/  STS.128 [R211+0x800], R28 ;  /* 0x0008001cd3007388 */ /* 0x0205e20000000c00 */
        /* <DEDUP_REMOVED lines=17> */
[----:B------:R-:W4:Y:S01]  /*ded0*/  LDG.E.128 R4, desc[UR6][R4.64+0x80] ;  /* 0x0000800604047981 */ /* 0x000f22000c1e1d00 */
[----:B------:R-:W-:Y:S01]  /*dee0*/  LEA.HI.X R21, R21, UR9, R0, 0x1, P1 ;  /* 0x0000000915157c11 */ /* 0x000fe200088f0c00 */
[----:B------:R-:W-:Y:S01]  /*def0*/  ULDC.64 UR8, c[0x0][0x358] ;  /* 0x0000d60000087ab9 */ /* 0x000fe20000000a00 */
[----:B------:R-:W-:-:S04]  /*df00*/  @P0 SHF.R.S32.HI R0, RZ, 0x1, R68 ;  /* 0x00000001ff000819 */ /* 0x000fc80000011444 */
[----:B------:R-:W-:Y:S01]  /*df10*/  @P0 IADD3 R24, -R0, RZ, RZ ;  /* 0x000000ff00180210 */ /* 0x000fe20007ffe1ff */
[----:B------:R-:W5:Y:S03]  /*df20*/  LDG.E.128 R20, desc[UR6][R20.64+0x80] ;  /* 0x0000800614147981 */ /* 0x000f66000c1e1d00 */
[----:B------:R-:W-:-:S04]  /*df30*/  IADD3 R0, P1, R24, R2, RZ ;  /* 0x0000000218007210 */ /* 0x000fc80007f3e0ff */
[----:B------:R-:W-:Y:S02]  /*df40*/  LEA.HI.X.SX32 R25, R24, R3, 0x1, P1 ;  /* 0x0000000318197211 */ /* 0x000fe400008f0eff */
[----:B------:R-:W-:-:S04]  /*df50*/  LEA R24, P1, R0, UR8, 0x1 ;  /* 0x0000000800187c11 */ /* 0x000fc8000f8208ff */
[----:B------:R-:W-:-:S06]  /*df60*/  LEA.HI.X R25, R0, UR9, R25, 0x1, P1 ;  /* 0x0000000900197c11 */ /* 0x000fcc00088f0c19 */
[----:B------:R-:W3:Y:S01]  /*df70*/  LDG.E.128 R24, desc[UR6][R24.64+0x80] ;  /* 0x0000800618187981 */ /* 0x000ee2000c1e1d00 */
        /* <DEDUP_REMOVED lines=8> */
[C---:B----4-:R-:W-:Y:S01]  /*e000*/  IMAD.U32 R31, R4.reuse, 0x10000, RZ ;  /* 0x00010000041f7824 */ /* 0x050fe200078e00ff */
[----:B------:R-:W-:Y:S01]  /*e010*/  LOP3.LUT R15, R4, 0xffff0000, RZ, 0xc0, !PT ;  /* 0xffff0000040f7812 */ /* 0x000fe200078ec0ff */
[----:B------:R-:W-:Y:S01]  /*e020*/  IMAD.U32 R39, R6, 0x10000, RZ ;  /* 0x0001000006277824 */ /* 0x000fe200078e00ff */
[----:B------:R-:W-:-:S02]  /*e030*/  SHF.L.U32 R4, R5, 0x10, RZ ;  /* 0x0000001005047819 */ /* 0x000fc400000006ff */
[----:B-1----:R-:W-:Y:S02]  /*e040*/  LOP3.LUT R40, R5, 0xffff0000, RZ, 0xc0, !PT ;  /* 0xffff000005287812 */ /* 0x002fe400078ec0ff */
[C---:B------:R-:W-:Y:S01]  /*e050*/  SHF.L.U32 R5, R7.reuse, 0x10, RZ ;  /* 0x0000001007057819 */ /* 0x040fe200000006ff */
[----:B-----5:R-:W-:Y:S01]  /*e060*/  IMAD.U32 R42, R20, 0x10000, RZ ;  /* 0x00010000142a7824 */ /* 0x020fe200078e00ff */
        /* <DEDUP_REMOVED lines=45> */
.L_x_3861:
[----:B------:R-:W-:Y:S05]  /*e340*/  BSYNC B0 ;  /* 0x0000000000007941 */ /* 0x000fea0003800000 */
.L_x_3860:
        /* <DEDUP_REMOVED lines=16> */
[----:B----4-:R-:W-:Y:S02]  /*e450*/  LEA.HI.X.SX32 R13, R4, R3, 0x1, P1 ;  /* 0x00000003040d7211 */ /* 0x010fe400008f0eff */
[----:B------:R-:W-:-:S03]  /*e460*/  LEA R12, P1, R0, UR8, 0x1 ;  /* 0x00000008000c7c11 */ /* 0x000fc6000f8208ff */
[----:B------:R-:W4:Y:S01]  /*e470*/  LDG.E.128 R4, desc[UR6][R6.64+0x100] ;  /* 0x0001000606047981 */ /* 0x000f22000c1e1d00 */
        /* <DEDUP_REMOVED lines=13> */
[----:B--2---:R-:W-:Y:S01]  /*e550*/  IMAD.U32 R28, R11, 0x10000, RZ ;  /* 0x000100000b1c7824 */ /* 0x004fe200078e00ff */
        /* <DEDUP_REMOVED lines=25> */
[----:B-1----:R-:W-:Y:S01]  /*e6f0*/  LOP3.LUT R40, R15, 0xffff0000, RZ, 0xc0, !PT ;  /* 0xffff00000f287812 */ /* 0x002fe200078ec0ff */
[----:B------:R-:W-:Y:S01]  /*e700*/  @!P0 FADD.FTZ R14, -R14, -RZ ;  /* 0x800000ff0e0e8221 */ /* 0x000fe20000010100 */
[----:B------:R-:W-:Y:S01]  /*e710*/  FMUL.FTZ R11, R11, R12 ;  /* 0x0000000c0b0b7220 */ /* 0x000fe20000410000 */
[----:B------:R-:W-:Y:S01]  /*e720*/  FMUL.FTZ R13, R6, R13 ;  /* 0x0000000d060d7220 */ /* 0x000fe20000410000 */
[----:B------:R-:W-:Y:S01]  /*e730*/  FMUL.FTZ R7, R4, R7 ;  /* 0x0000000704077220 */ /* 0x000fe20000410000 */
[----:B------:R-:W-:Y:S01]  /*e740*/  @!P0 FADD.FTZ R40, -R40, -RZ ;  /* 0x800000ff28288221 */ /* 0x000fe20000010100 */
[C---:B-----5:R-:W-:Y:S01]  /*e750*/  IMAD.U32 R12, R20.reuse, 0x10000, RZ ;  /* 0x00010000140c7824 */ /* 0x060fe200078e00ff */
        /* <DEDUP_REMOVED lines=24> */
.L_x_3863:
[----:B------:R-:W-:Y:S05]  /*e8e0*/  BSYNC B0 ;  /* 0x0000000000007941 */ /* 0x000fea0003800000 */
.L_x_3862:
[----:B------:R1:W-:Y:S02]  /*e8f0*/  STS.128 [R211+0x4800], R8 ;  /* 0x00480008d3007388 */ /* 0x0003e40000000c00 */
.L_x_3857:
[----:B------:R-:W-:Y:S05]  /*e900*/  BSYNC B1 ;  /* 0x0000000000017941 */ /* 0x000fea0003800000 */
.L_x_3856:
        /* <DEDUP_REMOVED lines=16> */
[--C-:B------:R-:W-:Y:S02]  /*ea10*/  @P0 SHF.R.S32.HI R6, RZ, 0x1, R68.reuse ;  /* 0x00000001ff060819 */ /* 0x100fe40000011444 */
[----:B------:R-:W-:Y:S02]  /*ea20*/  @P0 IADD3 R20, -R4, RZ, RZ ;  /* 0x000000ff04140210 */ /* 0x000fe40007ffe1ff */
[----:B------:R-:W-:Y:S01]  /*ea30*/  @P0 SHF.R.S32.HI R24, RZ, 0x1, R68 ;  /* 0x00000001ff180819 */ /* 0x000fe20000011444 */
[----:B------:R-:W-:Y:S01]  /*ea40*/  @P0 IMAD.MOV R5, RZ, RZ, -R6 ;  /* 0x000000ffff050224 */ /* 0x000fe200078e0a06 */
[C---:B------:R-:W-:Y:S01]  /*ea50*/  IADD3 R21, P1, R20.reuse, R2, RZ ;  /* 0x0000000214157210 */ /* 0x040fe20007f3e0ff */
[----:B------:R-:W-:Y:S02]  /*ea60*/  IMAD.MOV.U32 R25, RZ, RZ, RZ ;  /* 0x000000ffff197224 */ /* 0x000fe400078e00ff */
[----:B------:R-:W-:Y:S01]  /*ea70*/  IMAD.WIDE R4, R5, 0x2, R32 ;  /* 0x0000000205047825 */ /* 0x000fe200078e0220 */
[----:B------:R-:W-:-:S02]  /*ea80*/  LEA.HI.X.SX32 R20, R20, R3, 0x1, P1 ;  /* 0x0000000314147211 */ /* 0x000fc400008f0eff */
[C---:B------:R-:W-:Y:S02]  /*ea90*/  LEA R22, P1, R21.reuse, UR8, 0x1 ;  /* 0x0000000815167c11 */ /* 0x040fe4000f8208ff */
[----:B------:R-:W-:Y:S01]  /*eaa0*/  @P0 IADD3 R25, -R24, RZ, RZ ;  /* 0x000000ff18190210 */ /* 0x000fe20007ffe1ff */
[----:B------:R-:W2:Y:S01]  /*eab0*/  LDG.E.128 R4, desc[UR6][R4.64] ;  /* 0x0000000604047981 */ /* 0x000ea2000c1e1d00 */
[----:B------:R-:W-:Y:S01]  /*eac0*/  LEA.HI.X R23, R21, UR9, R20, 0x1, P1 ;  /* 0x0000000915177c11 */ /* 0x000fe200088f0c14 */
[----:B------:R-:W-:Y:S01]  /*ead0*/  ULDC.64 UR8, c[0x0][0x358] ;  /* 0x0000d60000087ab9 */ /* 0x000fe20000000a00 */
[----:B------:R-:W-:-:S04]  /*eae0*/  IADD3 R24, P1, R25, R2, RZ ;  /* 0x0000000219187210 */ /* 0x000fc80007f3e0ff */
[----:B------:R-:W4:Y:S01]  /*eaf0*/  LDG.E.128 R20, desc[UR6][R22.64] ;  /* 0x0000000616147981 */ /* 0x000f22000c1e1d00 */
[----:B------:R-:W-:Y:S02]  /*eb00*/  LEA.HI.X.SX32 R25, R25, R3, 0x1, P1 ;  /* 0x0000000319197211 */ /* 0x000fe400008f0eff */
[----:B------:R-:W-:-:S04]  /*eb10*/  LEA R26, P1, R24, UR8, 0x1 ;  /* 0x00000008181a7c11 */ /* 0x000fc8000f8208ff */
[----:B------:R-:W-:-:S06]  /*eb20*/  LEA.HI.X R27, R24, UR9, R25, 0x1, P1 ;  /* 0x00000009181b7c11 */ /* 0x000fcc00088f0c19 */
[----:B------:R-:W3:Y:S01]  /*eb30*/  LDG.E.128 R24, desc[UR6][R26.64] ;  /* 0x000000061a187981 */ /* 0x000ee2000c1e1d00 */
[C---:B-----5:R-:W-:Y:S01]  /*eb40*/  IMAD.U32 R37, R28.reuse, 0x10000, RZ ;  /* 0x000100001c257824 */ /* 0x060fe200078e00ff */
[----:B------:R-:W-:Y:S01]  /*eb50*/  LOP3.LUT R36, R28, 0xffff0000, RZ, 0xc0, !PT ;  /* 0xffff00001c247812 */ /* 0x000fe200078ec0ff */
[C---:B------:R-:W-:Y:S01]  /*eb60*/  IMAD.U32 R39, R29.reuse, 0x10000, RZ ;  /* 0x000100001d277824 */ /* 0x040fe200078e00ff */
[----:B------:R-:W-:Y:S01]  /*eb70*/  LOP3.LUT R28, R29, 0xffff0000, RZ, 0xc0, !PT ;  /* 0xffff00001d1c7812 */ /* 0x000fe200078ec0ff */
[C---:B------:R-:W-:Y:S01]  /*eb80*/  IMAD.U32 R41, R31.reuse, 0x10000, RZ ;  /* 0x000100001f297824 */ /* 0x040fe200078e00ff */
[----:B------:R-:W-:Y:S02]  /*eb90*/  LOP3.LUT R29, R31, 0xffff0000, RZ, 0xc0, !PT ;  /* 0xffff00001f1d7812 */ /* 0x000fe400078ec0ff */
[C---:B------:R-:W-:Y:S02]  /*eba0*/  SHF.L.U32 R38, R30.reuse, 0x10, RZ ;  /* 0x000000101e267819 */ /* 0x040fe400000006ff */
[----:B------:R-:W-:Y:S01]  /*ebb0*/  LOP3.LUT R30, R30, 0xffff0000, RZ, 0xc0, !PT ;  /* 0xffff00001e1e7812 */ /* 0x000fe200078ec0ff */
[C---:B--2---:R-:W-:Y:S01]  /*ebc0*/  IMAD.U32 R40, R4.reuse, 0x10000, RZ ;  /* 0x0001000004287824 */ /* 0x044fe200078e00ff */
        /* <DEDUP_REMOVED lines=52> */
.L_x_3867:
[----:B------:R-:W-:Y:S05]  /*ef10*/  BSYNC B0 ;  /* 0x0000000000007941 */ /* 0x000fea0003800000 */
.L_x_3866:
        /* <DEDUP_REMOVED lines=28> */
[----:B------:R-:W5:Y:S01]  /*f0e0*/  LDG.E.128 R24, desc[UR6][R26.64+0x80] ;  /* 0x000080061a187981 */ /* 0x000f62000c1e1d00 */
[C---:B-1----:R-:W-:Y:S01]  /*f0f0*/  IMAD.U32 R29, R12.reuse, 0x10000, RZ ;  /* 0x000100000c1d7824 */ /* 0x042fe200078e00ff */
        /* <DEDUP_REMOVED lines=30> */
[----:B-----5:R-:W-:-:S02]  /*f2e0*/  IMAD.U32 R5, R25, 0x10000, RZ ;  /* 0x0001000019057824 */ /* 0x020fc400078e00ff */
        /* <DEDUP_REMOVED lines=29> */
.L_x_3869:
[----:B------:R-:W-:Y:S05]  /*f4c0*/  BSYNC B0 ;  /* 0x0000000000007941 */ /* 0x000fea0003800000 */
.L_x_3868:
        /* <DEDUP_REMOVED lines=14> */
[C---:B--2---:R-:W-:Y:S01]  /*f5b0*/  IADD3 R12, P1, R4.reuse, R2, RZ ;  /* 0x00000002040c7210 */ /* 0x044fe20007f3e0ff */
[----:B------:R-:W-:Y:S02]  /*f5c0*/  IMAD.MOV.U32 R21, RZ, RZ, RZ ;  /* 0x000000ffff157224 */ /* 0x000fe400078e00ff */
[----:B------:R-:W-:Y:S01]  /*f5d0*/  IMAD.WIDE R6, R5, 0x2, R32 ;  /* 0x0000000205067825 */ /* 0x000fe200078e0220 */
[----:B------:R-:W-:-:S02]  /*f5e0*/  LEA.HI.X.SX32 R13, R4, R3, 0x1, P1 ;  /* 0x00000003040d7211 */ /* 0x000fc400008f0eff */
[----:B------:R-:W-:Y:S02]  /*f5f0*/  LEA R14, P1, R12, UR8, 0x1 ;  /* 0x000000080c0e7c11 */ /* 0x000fe4000f8208ff */
        /* <DEDUP_REMOVED lines=10> */
[C---:B------:R-:W-:Y:S01]  /*f6a0*/  IMAD.U32 R25, R8.reuse, 0x10000, RZ ;  /* 0x0001000008197824 */ /* 0x040fe200078e00ff */
[----:B------:R-:W-:Y:S01]  /*f6b0*/  LOP3.LUT R24, R8, 0xffff0000, RZ, 0xc0, !PT ;  /* 0xffff000008187812 */ /* 0x000fe200078ec0ff */
[C---:B------:R-:W-:Y:S01]  /*f6c0*/  IMAD.U32 R27, R9.reuse, 0x10000, RZ ;  /* 0x00010000091b7824 */ /* 0x040fe200078e00ff */
[----:B------:R-:W-:Y:S01]  /*f6d0*/  LOP3.LUT R8, R9, 0xffff0000, RZ, 0xc0, !PT ;  /* 0xffff000009087812 */ /* 0x000fe200078ec0ff */
[C---:B-1----:R-:W-:Y:S01]  /*f6e0*/  IMAD.U32 R29, R11.reuse, 0x10000, RZ ;  /* 0x000100000b1d7824 */ /* 0x042fe200078e00ff */
        /* <DEDUP_REMOVED lines=9> */
[----:B---3--:R-:W-:Y:S01]  /*f780*/  LOP3.LUT R32, R7, 0xffff0000, RZ, 0xc0, !PT ;  /* 0xffff000007207812 */ /* 0x008fe200078ec0ff */
        /* <DEDUP_REMOVED lines=46> */
.L_x_3871:
[----:B------:R-:W-:Y:S05]  /*fa70*/  BSYNC B0 ;  /* 0x0000000000007941 */ /* 0x000fea0003800000 */
.L_x_3870:
[----:B------:R4:W-:Y:S02]  /*fa80*/  STS.128 [R211+0x5000], R8 ;  /* 0x00500008d3007388 */ /* 0x0009e40000000c00 */
.L_x_3865:
[----:B------:R-:W-:Y:S05]  /*fa90*/  BSYNC B1 ;  /* 0x0000000000017941 */ /* 0x000fea0003800000 */
.L_x_3864:
        /* <DEDUP_REMOVED lines=18> */
[----:B------:R-:W-:Y:S01]  /*fbc0*/  IADD3 R20, P1, R17, R2, RZ ;  /* 0x0000000211147210 */ /* 0x000fe20007f3e0ff */
        /* <DEDUP_REMOVED lines=14> */
[----:B------:R-:W2:Y:S01]  /*fcb0*/  LDG.E.128 R24, desc[UR6][R26.64] ;  /* 0x000000061a187981 */ /* 0x000ea2000c1e1d00 */
[C---:B-----5:R-:W-:Y:S01]  /*fcc0*/  LOP3.LUT R17, R29.reuse, 0xffff0000, RZ, 0xc0, !PT ;  /* 0xffff00001d117812 */ /* 0x060fe200078ec0ff */
        /* <DEDUP_REMOVED lines=32> */
[C---:B--2---:R-:W-:Y:S01]  /*fed0*/  IMAD.U32 R5, R25.reuse, 0x10000, RZ ;  /* 0x0001000019057824 */ /* 0x044fe200078e00ff */
        /* <DEDUP_REMOVED lines=27> */
.L_x_3873:
[----:B------:R-:W-:Y:S05]  /*10090*/  BSYNC B0 ;  /* 0x0000000000007941 */ /* 0x000fea0003800000 */
.L_x_3872:
        /* <DEDUP_REMOVED lines=37> */
[C---:B---3--:R-:W-:Y:S01]  /*102f0*/  IMAD.U32 R31, R4.reuse, 0x10000, RZ ;  /* 0x00010000041f7824 */ /* 0x048fe200078e00ff */
        /* <DEDUP_REMOVED lines=51> */
.L_x_3875:
[----:B------:R-:W-:Y:S05]  /*10630*/  BSYNC B0 ;  /* 0x0000000000007941 */ /* 0x000fea0003800000 */
.L_x_3874:
[----:B------:R3:W-:Y:S01]  /*10640*/  STS.128 [R211+0x3800], R12 ;  /* 0x0038000cd3007388 */ /* 0x0007e20000000c00 */
[----:B------:R-:W-:Y:S01]  /*10650*/  IADD3 R18, R18, 0x80, RZ ;  /* 0x0000008012127810 */ /* 0x000fe20007ffe0ff */
[----:B------:R-:W-:Y:S03]  /*10660*/  BSSY B0, `(.L_x_3876) ;  /* 0x0000059000007945 */ /* 0x000fe60003800000 */
[----:B------:R-:W-:-:S13]  /*10670*/  ISETP.GE.AND P0, PT, R18, UR5, PT ;  /* 0x0000000512007c0c */ /* 0x000fda000bf06270 */
[----:B------:R-:W-:Y:S05]  /*10680*/  @P0 BRA `(.L_x_3877) ;  /* 0x0000000400580947 */ /* 0x000fea0003800000 */
[----:B------:R-:W-:Y:S01]  /*10690*/  ISETP.GE.AND P0, PT, R18, R69, PT ;  /* 0x000000451200720c */ /* 0x000fe20003f06270 */
[----:B------:R-:W-:Y:S01]  /*106a0*/  IMAD.MOV.U32 R4, RZ, RZ, RZ ;  /* 0x000000ffff047224 */ /* 0x000fe200078e00ff */
[----:B------:R-:W-:Y:S01]  /*106b0*/  IADD3 R2, P1, R2, 0x80, RZ ;  /* 0x0000008002027810 */ /* 0x000fe20007f3e0ff */
[----:B------:R-:W-:-:S04]  /*106c0*/  ULDC.64 UR8, c[0x0][0x360] ;  /* 0x0000d80000087ab9 */ /* 0x000fc80000000a00 */
[----:B------:R-:W-:-:S06]  /*106d0*/  IMAD.X R3, RZ, RZ, R3, P1 ;  /* 0x000000ffff037224 */ /* 0x000fcc00008e0603 */
[--C-:B------:R-:W-:Y:S02]  /*106e0*/  @P0 SHF.R.S32.HI R5, RZ, 0x1, R68.reuse ;  /* 0x00000001ff050819 */ /* 0x100fe40000011444 */
[----:B------:R-:W-:-:S03]  /*106f0*/  @P0 SHF.R.S32.HI R6, RZ, 0x1, R68 ;  /* 0x00000001ff060819 */ /* 0x000fc60000011444 */
[----:B------:R-:W-:Y:S01]  /*10700*/  @P0 IMAD.MOV R4, RZ, RZ, -R5 ;  /* 0x000000ffff040224 */ /* 0x000fe200078e0a05 */
[----:B------:R-:W-:Y:S02]  /*10710*/  @P0 IADD3 R69, -R6, RZ, RZ ;  /* 0x000000ff06450210 */ /* 0x000fe40007ffe1ff */
[----:B------:R-:W-:Y:S02]  /*10720*/  @P0 SHF.R.S32.HI R68, RZ, 0x1, R68 ;  /* 0x00000001ff440819 */ /* 0x000fe40000011444 */
[----:B---3--:R-:W-:Y:S01]  /*10730*/  IADD3 R12, P1, R4, R2, RZ ;  /* 0x00000002040c7210 */ /* 0x008fe20007f3e0ff */
[----:B------:R-:W-:Y:S01]  /*10740*/  IMAD.MOV.U32 R17, RZ, RZ, RZ ;  /* 0x000000ffff117224 */ /* 0x000fe200078e00ff */
[----:B------:R-:W-:Y:S01]  /*10750*/  @P0 IADD3 R17, -R68, RZ, RZ ;  /* 0x000000ff44110210 */ /* 0x000fe20007ffe1ff */
[----:B------:R-:W-:Y:S01]  /*10760*/  IMAD.WIDE R6, R69, 0x2, R34 ;  /* 0x0000000245067825 */ /* 0x000fe200078e0222 */
[----:B------:R-:W-:Y:S02]  /*10770*/  LEA.HI.X.SX32 R13, R4, R3, 0x1, P1 ;  /* 0x00000003040d7211 */ /* 0x000fe400008f0eff */
[----:B------:R-:W-:-:S03]  /*10780*/  LEA R14, P1, R12, UR8, 0x1 ;  /* 0x000000080c0e7c11 */ /* 0x000fc6000f8208ff */
[----:B------:R-:W3:Y:S01]  /*10790*/  LDG.E.128 R4, desc[UR6][R6.64+0x100] ;  /* 0x0001000606047981 */ /* 0x000ee2000c1e1d00 */
[----:B------:R-:W-:Y:S01]  /*107a0*/  LEA.HI.X R15, R12, UR9, R13, 0x1, P1 ;  /* 0x000000090c0f7c11 */ /* 0x000fe200088f0c0d */
[----:B------:R-:W-:Y:S01]  /*107b0*/  ULDC.64 UR8, c[0x0][0x358] ;  /* 0x0000d60000087ab9 */ /* 0x000fe20000000a00 */
[----:B------:R-:W-:-:S04]  /*107c0*/  IADD3 R2, P1, R17, R2, RZ ;  /* 0x0000000211027210 */ /* 0x000fc80007f3e0ff */
[----:B------:R-:W-:Y:S01]  /*107d0*/  LEA.HI.X.SX32 R3, R17, R3, 0x1, P1 ;  /* 0x0000000311037211 */ /* 0x000fe200008f0eff */
[----:B------:R-:W4:Y:S01]  /*107e0*/  LDG.E.128 R12, desc[UR6][R14.64] ;  /* 0x000000060e0c7981 */ /* 0x000f22000c1e1d00 */
[----:B------:R-:W-:-:S04]  /*107f0*/  LEA R20, P1, R2, UR8, 0x1 ;  /* 0x0000000802147c11 */ /* 0x000fc8000f8208ff */
[----:B------:R-:W-:-:S06]  /*10800*/  LEA.HI.X R21, R2, UR9, R3, 0x1, P1 ;  /* 0x0000000902157c11 */ /* 0x000fcc00088f0c03 */
[----:B------:R-:W5:Y:S01]  /*10810*/  LDG.E.128 R20, desc[UR6][R20.64] ;  /* 0x0000000614147981 */ /* 0x000f62000c1e1d00 */
[C---:B------:R-:W-:Y:S01]  /*10820*/  IMAD.U32 R17, R8.reuse, 0x10000, RZ ;  /* 0x0001000008117824 */ /* 0x040fe200078e00ff */
[----:B------:R-:W-:Y:S01]  /*10830*/  LOP3.LUT R3, R8, 0xffff0000, RZ, 0xc0, !PT ;  /* 0xffff000008037812 */ /* 0x000fe200078ec0ff */
[C---:B------:R-:W-:Y:S01]  /*10840*/  IMAD.U32 R19, R9.reuse, 0x10000, RZ ;  /* 0x0001000009137824 */ /* 0x040fe200078e00ff */
[----:B------:R-:W-:Y:S01]  /*10850*/  LOP3.LUT R2, R9, 0xffff0000, RZ, 0xc0, !PT ;  /* 0xffff000009027812 */ /* 0x000fe200078ec0ff */
[C---:B------:R-:W-:Y:S01]  /*10860*/  IMAD.U32 R24, R11.reuse, 0x10000, RZ ;  /* 0x000100000b187824 */ /* 0x040fe200078e00ff */
[C---:B------:R-:W-:Y:S02]  /*10870*/  SHF.L.U32 R18, R10.reuse, 0x10, RZ ;  /* 0x000000100a127819 */ /* 0x040fe400000006ff */
        /* <DEDUP_REMOVED lines=8> */
[----:B-1----:R-:W-:Y:S01]  /*10900*/  LOP3.LUT R29, R7, 0xffff0000, RZ, 0xc0, !PT ;  /* 0xffff0000071d7812 */ /* 0x002fe200078ec0ff */
[----:B----4-:R-:W-:Y:S01]  /*10910*/  IMAD.U32 R7, R13, 0x10000, RZ ;  /* 0x000100000d077824 */ /* 0x010fe200078e00ff */
[C---:B------:R-:W-:Y:S02]  /*10920*/  SHF.L.U32 R28, R12.reuse, 0x10, RZ ;  /* 0x000000100c1c7819 */ /* 0x040fe400000006ff */
        /* <DEDUP_REMOVED lines=9> */
[----:B------:R-:W-:Y:S01]  /*109c0*/  FMUL.FTZ R28, R11, R28 ;  /* 0x0000001c0b1c7220 */ /* 0x000fe20000410000 */
[----:B------:R-:W-:Y:S01]  /*109d0*/  LOP3.LUT R6, R6, 0xffff0000, RZ, 0xc0, !PT ;  /* 0xffff000006067812 */ /* 0x000fe200078ec0ff */
[----:B------:R-:W-:Y:S01]  /*109e0*/  @!P0 FADD.FTZ R13, -R13, -RZ ;  /* 0x800000ff0d0d8221 */ /* 0x000fe20000010100 */
[----:B------:R-:W-:Y:S01]  /*109f0*/  FMUL.FTZ R5, R5, R12 ;  /* 0x0000000c05057220 */ /* 0x000fe20000410000 */
[----:B------:R-:W-:Y:S01]  /*10a00*/  @!P0 FADD.FTZ R14, -R14, -RZ ;  /* 0x800000ff0e0e8221 */ /* 0x000fe20000010100 */
[----:B------:R-:W-:Y:S01]  /*10a10*/  @!P0 FADD.FTZ R7, -R7, -RZ ;  /* 0x800000ff07078221 */ /* 0x000fe20000010100 */
[C---:B-----5:R-:W-:Y:S01]  /*10a20*/  SHF.L.U32 R12, R20.reuse, 0x10, RZ ;  /* 0x00000010140c7819 */ /* 0x060fe200000006ff */
[----:B------:R-:W-:Y:S01]  /*10a30*/  @!P0 FADD.FTZ R31, -R31, -RZ ;  /* 0x800000ff1f1f8221 */ /* 0x000fe20000010100 */
[----:B------:R-:W-:Y:S01]  /*10a40*/  LOP3.LUT R11, R20, 0xffff0000, RZ, 0xc0, !PT ;  /* 0xffff0000140b7812 */ /* 0x000fe200078ec0ff */
[----:B------:R-:W-:Y:S01]  /*10a50*/  FMUL.FTZ R10, R10, R27 ;  /* 0x0000001b0a0a7220 */ /* 0x000fe20000410000 */
[----:B------:R-:W-:Y:S01]  /*10a60*/  @!P0 FADD.FTZ R30, -R30, -RZ ;  /* 0x800000ff1e1e8221 */ /* 0x000fe20000010100 */
[----:B------:R-:W-:Y:S01]  /*10a70*/  FMUL.FTZ R29, R29, R14 ;  /* 0x0000000e1d1d7220 */ /* 0x000fe20000410000 */
[----:B------:R-:W-:Y:S01]  /*10a80*/  SHF.L.U32 R15, R22, 0x10, RZ ;  /* 0x00000010160f7819 */ /* 0x000fe200000006ff */
[----:B------:R-:W-:Y:S01]  /*10a90*/  FMUL.FTZ R6, R6, R13 ;  /* 0x0000000d06067220 */ /* 0x000fe20000410000 */
[----:B------:R-:W-:Y:S01]  /*10aa0*/  LOP3.LUT R14, R22, 0xffff0000, RZ, 0xc0, !PT ;  /* 0xffff0000160e7812 */ /* 0x000fe200078ec0ff */
[----:B------:R-:W-:Y:S01]  /*10ab0*/  FMUL.FTZ R4, R4, R7 ;  /* 0x0000000704047220 */ /* 0x000fe20000410000 */
[C---:B------:R-:W-:Y:S01]  /*10ac0*/  LOP3.LUT R22, R23.reuse, 0xffff0000, RZ, 0xc0, !PT ;  /* 0xffff000017167812 */ /* 0x040fe200078ec0ff */
[----:B------:R-:W-:Y:S01]  /*10ad0*/  IMAD.U32 R13, R23, 0x10000, RZ ;  /* 0x00010000170d7824 */ /* 0x000fe200078e00ff */
[----:B------:R-:W-:Y:S01]  /*10ae0*/  LOP3.LUT R20, R21, 0xffff0000, RZ, 0xc0, !PT ;  /* 0xffff000015147812 */ /* 0x000fe200078ec0ff */
[----:B------:R-:W-:Y:S01]  /*10af0*/  FMUL.FTZ R31, R26, R31 ;  /* 0x0000001f1a1f7220 */ /* 0x000fe20000410000 */
        /* <DEDUP_REMOVED lines=15> */
.L_x_3877:
[----:B------:R-:W-:Y:S05]  /*10bf0*/  BSYNC B0 ;  /* 0x0000000000007941 */ /* 0x000fea0003800000 */
.L_x_3876:
[----:B------:R4:W-:Y:S01]  /*10c00*/  STS.128 [R211+0x5800], R8 ;  /* 0x00580008d3007388 */ /* 0x0009e20000000c00 */
[----:B------:R-:W-:Y:S05]  /*10c10*/  BRA `(.L_x_3841) ;  /* 0x0000000000b07947 */ /* 0x000fea0003800000 */
.L_x_3815:
[----:B------:R-:W-:Y:S02]  /*10c20*/  IMAD.IADD R73, R204, 0x1, -R73 ;  /* 0x00000001cc497824 */ /* 0x000fe400078e0a49 */
[C---:B------:R-:W-:Y:S02]  /*10c30*/  VIADD R16, R206.reuse, 0x10 ;  /* 0x00000010ce107836 */ /* 0x040fe40000000000 */
[C---:B------:R-:W-:Y:S01]  /*10c40*/  VIADD R0, R206.reuse, 0x20 ;  /* 0x00000020ce007836 */ /* 0x040fe20000000000 */
[CC--:B------:R-:W-:Y:S01]  /*10c50*/  ISETP.GE.AND P6, PT, R206.reuse, R73.reuse, PT ;  /* 0x00000049ce00720c */ /* 0x0c0fe20003fc6270 */
[----:B------:R-:W-:Y:S01]  /*10c60*/  VIADD R32, R206, 0x30 ;  /* 0x00000030ce207836 */ /* 0x000fe20000000000 */
[-C--:B------:R-:W-:Y:S02]  /*10c70*/  ISETP.GE.AND P5, PT, R16, R73.reuse, PT ;  /* 0x000000491000720c */ /* 0x080fe40003fa6270 */
[-C--:B------:R-:W-:Y:S02]  /*10c80*/  ISETP.GE.AND P4, PT, R0, R73.reuse, PT ;  /* 0x000000490000720c */ /* 0x080fe40003f86270 */
[----:B------:R-:W-:-:S07]  /*10c90*/  ISETP.GE.AND P2, PT, R32, R73, PT ;  /* 0x000000492000720c */ /* 0x000fce0003f46270 */
[----:B--2-4-:R-:W1:Y:S02]  /*10ca0*/  @!P6 LDC.64 R10, c[0x0][0x210] ;  /* 0x00008400ff0aeb82 */ /* 0x014e640000000a00 */
[----:B------:R-:W-:-:S04]  /*10cb0*/  @!P5 IADD3 R15, P1, R15, R140, RZ ;  /* 0x0000008c0f0fd210 */ /* 0x000fc80007f3e0ff */
[----:B------:R-:W-:Y:S02]  /*10cc0*/  @!P2 IMAD.MOV.U32 R20, RZ, RZ, R140 ;  /* 0x000000ffff14a224 */ /* 0x000fe400078e008c */
[----:B------:R-:W2:Y:S01]  /*10cd0*/  @!P5 LDC.64 R8, c[0x0][0x210] ;  /* 0x00008400ff08db82 */ /* 0x000ea20000000a00 */
[--C-:B------:R-:W-:Y:S02]  /*10ce0*/  @!P2 IMAD.MOV.U32 R21, RZ, RZ, R143.reuse ;  /* 0x000000ffff15a224 */ /* 0x100fe400078e008f */
[----:B------:R-:W-:Y:S02]  /*10cf0*/  @!P5 IMAD.X R12, R13, 0x1, R143, P1 ;  /* 0x000000010d0cd824 */ /* 0x000fe400008e068f */
[----:B------:R-:W-:-:S03]  /*10d00*/  @!P2 IMAD.WIDE.U32 R20, R2, 0x30, R20 ;  /* 0x000000300214a825 */ /* 0x000fc600078e0014 */
[----:B------:R-:W3:Y:S08]  /*10d10*/  @!P4 LDC.64 R6, c[0x0][0x210] ;  /* 0x00008400ff06cb82 */ /* 0x000ef00000000a00 */
[----:B------:R-:W4:Y:S01]  /*10d20*/  @!P2 LDC.64 R4, c[0x0][0x210] ;  /* 0x00008400ff04ab82 */ /* 0x000f220000000a00 */
[----:B-1----:R-:W-:-:S04]  /*10d30*/  @!P6 LEA R18, P0, R140, R10, 0x1 ;  /* 0x0000000a8c12e211 */ /* 0x002fc800078008ff */
[----:B------:R-:W-:Y:S01]  /*10d40*/  @!P6 LEA.HI.X R19, R140, R11, R143, 0x1, P0 ;  /* 0x0000000b8c13e211 */ /* 0x000fe200000f0c8f */
[----:B------:R-:W-:Y:S01]  /*10d50*/  @!P2 IMAD R11, R3, 0x30, RZ ;  /* 0x00000030030ba824 */ /* 0x000fe200078e02ff */
[C---:B------:R-:W-:Y:S02]  /*10d60*/  @!P4 LEA R10, P0, R2.reuse, R140, 0x5 ;  /* 0x0000008c020ac211 */ /* 0x040fe400078028ff */
[----:B--2---:R-:W-:Y:S01]  /*10d70*/  @!P5 LEA R8, P1, R15, R8, 0x1 ;  /* 0x000000080f08d211 */ /* 0x004fe200078208ff */
[----:B------:R-:W-:Y:S01]  /*10d80*/  @!P2 IMAD.IADD R11, R21, 0x1, R11 ;  /* 0x00000001150ba824 */ /* 0x000fe200078e020b */
[----:B------:R-:W-:Y:S01]  /*10d90*/  @!P4 LEA.HI.X R2, R2, R143, R3, 0x5, P0 ;  /* 0x0000008f0202c211 */ /* 0x000fe200000f2c03 */
[----:B------:R-:W-:Y:S01]  /*10da0*/  @!PT LDS RZ, [RZ] ;  /* 0x00000000fffff984 */ /* 0x000fe20000000800 */
[----:B------:R-:W-:Y:S01]  /*10db0*/  @!PT LDS RZ, [RZ] ;  /* 0x00000000fffff984 */ /* 0x000fe20000000800 */
[----:B------:R-:W-:Y:S01]  /*10dc0*/  @!PT LDS RZ, [RZ] ;  /* 0x00000000fffff984 */ /* 0x000fe20000000800 */
[----:B------:R1:W-:Y:S01]  /*10dd0*/  @!P6 LDGSTS.E.BYPASS.LTC128B.128 [R211], desc[UR6][R18.64] ;  /* 0x0000000012d3efae */ /* 0x0003e2000b901d46 */
[----:B------:R-:W-:Y:S02]  /*10de0*/  @!P5 LEA.HI.X R9, R15, R9, R12, 0x1, P1 ;  /* 0x000000090f09d211 */ /* 0x000fe400008f0c0c */
[C---:B---3--:R-:W-:Y:S01]  /*10df0*/  @!P4 LEA R6, P1, R10.reuse, R6, 0x1 ;  /* 0x000000060a06c211 */ /* 0x048fe200078208ff */
[----:B------:R1:W-:Y:S03]  /*10e00*/  @!P6 LDGSTS.E.BYPASS.LTC128B.128 [R211+0x2000], desc[UR6][R18.64+0x80] ;  /* 0x0200008012d3efae */ /* 0x0003e6000b901d46 */
[----:B------:R-:W-:Y:S01]  /*10e10*/  @!P4 LEA.HI.X R7, R10, R7, R2, 0x1, P1 ;  /* 0x000000070a07c211 */ /* 0x000fe200008f0c02 */
[----:B------:R1:W-:Y:S01]  /*10e20*/  @!P6 LDGSTS.E.BYPASS.LTC128B.128 [R211+0x4000], desc[UR6][R18.64+0x100] ;  /* 0x0400010012d3efae */ /* 0x0003e2000b901d46 */
[----:B----4-:R-:W-:-:S03]  /*10e30*/  @!P2 LEA R4, P0, R20, R4, 0x1 ;  /* 0x000000041404a211 */ /* 0x010fc600078008ff */
[----:B------:R1:W-:Y:S01]  /*10e40*/  @!P5 LDGSTS.E.BYPASS.LTC128B.128 [R211+0x800], desc[UR6][R8.64] ;  /* 0x0080000008d3dfae */ /* 0x0003e2000b901d46 */
[----:B------:R-:W-:-:S03]  /*10e50*/  @!P2 LEA.HI.X R5, R20, R5, R11, 0x1, P0 ;  /* 0x000000051405a211 */ /* 0x000fc600000f0c0b */
[----:B------:R1:W-:Y:S04]  /*10e60*/  @!P5 LDGSTS.E.BYPASS.LTC128B.128 [R211+0x2800], desc[UR6][R8.64+0x80] ;  /* 0x0280008008d3dfae */ /* 0x0003e8000b901d46 */
[----:B------:R1:W-:Y:S04]  /*10e70*/  @!P5 LDGSTS.E.BYPASS.LTC128B.128 [R211+0x4800], desc[UR6][R8.64+0x100] ;  /* 0x0480010008d3dfae */ /* 0x0003e8000b901d46 */
[----:B------:R1:W-:Y:S04]  /*10e80*/  @!P4 LDGSTS.E.BYPASS.LTC128B.128 [R211+0x1000], desc[UR6][R6.64] ;  /* 0x0100000006d3cfae */ /* 0x0003e8000b901d46 */
[----:B------:R1:W-:Y:S04]  /*10e90*/  @!P4 LDGSTS.E.BYPASS.LTC128B.128 [R211+0x3000], desc[UR6][R6.64+0x80] ;  /* 0x0300008006d3cfae */ /* 0x0003e8000b901d46 */
[----:B------:R1:W-:Y:S04]  /*10ea0*/  @!P4 LDGSTS.E.BYPASS.LTC128B.128 [R211+0x5000], desc[UR6][R6.64+0x100] ;  /* 0x0500010006d3cfae */ /* 0x0003e8000b901d46 */
[----:B------:R1:W-:Y:S04]  /*10eb0*/  @!P2 LDGSTS.E.BYPASS.LTC128B.128 [R211+0x1800], desc[UR6][R4.64] ;  /* 0x0180000004d3afae */ /* 0x0003e8000b901d46 */
[----:B------:R1:W-:Y:S04]  /*10ec0*/  @!P2 LDGSTS.E.BYPASS.LTC128B.128 [R211+0x3800], desc[UR6][R4.64+0x80] ;  /* 0x0380008004d3afae */ /* 0x0003e8000b901d46 */
[----:B------:R1:W-:Y:S02]  /*10ed0*/  @!P2 LDGSTS.E.BYPASS.LTC128B.128 [R211+0x5800], desc[UR6][R4.64+0x100] ;  /* 0x0580010004d3afae */ /* 0x0003e4000b901d46 */
.L_x_3841:
[----:B------:R-:W-:Y:S05]  /*10ee0*/  BSYNC B2 ;  /* 0x0000000000027941 */ /* 0x000fea0003800000 */
.L_x_3814:
[----:B-1----:R-:W-:Y:S01]  /*10ef0*/  LEA R4, R133, 0xffffffc0, 0x6 ;  /* 0xffffffc085047811 */ /* 0x002fe200078e30ff */
[----:B------:R-:W-:Y:S01]  /*10f00*/  IMAD.SHL.U32 R49, R63, 0x40, RZ ;  /* 0x000000403f317824 */ /* 0x000fe200078e00ff */
[----:B--234-:R-:W-:-:S03]  /*10f10*/  SHF.R.S32.HI R12, RZ, 0x4, R71 ;  /* 0x00000004ff0c7819 */ /* 0x01cfc60000011447 */
[----:B------:R-:W-:Y:S01]  /*10f20*/  IMAD.IADD R5, R61, 0x1, -R4 ;  /* 0x000000013d057824 */ /* 0x000fe200078e0a04 */
[----:B------:R-:W-:-:S04]  /*10f30*/  LOP3.LUT R49, R49, 0xfffffe00, RZ, 0xc0, !PT ;  /* 0xfffffe0031317812 */ /* 0x000fc800078ec0ff */
[-C--:B------:R-:W-:Y:S02]  /*10f40*/  ISETP.GE.AND P2, PT, R32, R5.reuse, PT ;  /* 0x000000052000720c */ /* 0x080fe40003f46270 */
[-C--:B------:R-:W-:Y:S02]  /*10f50*/  ISETP.GE.AND P4, PT, R0, R5.reuse, PT ;  /* 0x000000050000720c */ /* 0x080fe40003f86270 */
[-C--:B------:R-:W-:Y:S02]  /*10f60*/  ISETP.GE.AND P5, PT, R16, R5.reuse, PT ;  /* 0x000000051000720c */ /* 0x080fe40003fa6270 */
[----:B------:R-:W-:-:S07]  /*10f70*/  ISETP.GE.AND P6, PT, R206, R5, PT ;  /* 0x00000005ce00720c */ /* 0x000fce0003fc6270 */
[----:B------:R-:W1:Y:S01]  /*10f80*/  @!P2 LDC.64 R2, c[0x0][0x248] ;  /* 0x00009200ff02ab82 */ /* 0x000e620000000a00 */
[----:B------:R-:W-:-:S03]  /*10f90*/  @!P2 IMAD.MOV.U32 R198, RZ, RZ, R200 ;  /* 0x000000ffffc6a224 */ /* 0x000fc600078e00c8 */
[----:B------:R-:W-:-:S04]  /*10fa0*/  @!P5 LEA R10, P1, R55, R200, 0x1 ;  /* 0x000000c8370ad211 */ /* 0x000fc800078208ff */
[----:B------:R-:W2:Y:S01]  /*10fb0*/  @!P4 LDC.64 R6, c[0x0][0x248] ;  /* 0x00009200ff06cb82 */ /* 0x000ea20000000a00 */
[----:B------:R-:W-:Y:S01]  /*10fc0*/  @!P5 LEA.HI.X R11, R55, R199, R54, 0x1, P1 ;  /* 0x000000c7370bd211 */ /* 0x000fe200008f0c36 */
[----:B-1----:R-:W-:-:S04]  /*10fd0*/  @!P2 IMAD.WIDE.U32 R8, R2, 0x60, R198 ;  /* 0x000000600208a825 */ /* 0x002fc800078e00c6 */
[----:B------:R-:W-:Y:S02]  /*10fe0*/  @!P6 IMAD.MOV.U32 R198, RZ, RZ, R200 ;  /* 0x000000ffffc6e224 */ /* 0x000fe400078e00c8 */
[----:B------:R-:W-:Y:S01]  /*10ff0*/  @!P2 IMAD R3, R3, 0x60, RZ ;  /* 0x000000600303a824 */ /* 0x000fe200078e02ff */
[C---:B--2---:R-:W-:Y:S02]  /*11000*/  @!P4 LEA R2, P0, R6.reuse, R200, 0x6 ;  /* 0x000000c80602c211 */ /* 0x044fe400078030ff */
[----:B------:R-:W-:Y:S01]  /*11010*/  @!PT LDS RZ, [RZ] ;  /* 0x00000000fffff984 */ /* 0x000fe20000000800 */
[----:B------:R-:W-:Y:S01]  /*11020*/  @!PT LDS RZ, [RZ] ;  /* 0x00000000fffff984 */ /* 0x000fe20000000800 */
[----:B------:R-:W-:Y:S01]  /*11030*/  @!PT LDS RZ, [RZ] ;  /* 0x00000000fffff984 */ /* 0x000fe20000000800 */
[----:B------:R-:W-:Y:S01]  /*11040*/  @!P6 LDGSTS.E.BYPASS.LTC128B.128 [R211+0x6000], desc[UR6][R198.64] ;  /* 0x06000000c6d3efae */ /* 0x000fe2000b901d46 */
[----:B------:R-:W-:Y:S01]  /*11050*/  @!P2 IMAD.IADD R9, R3, 0x1, R9 ;  /* 0x000000010309a824 */ /* 0x000fe200078e0209 */
[----:B------:R-:W-:Y:S02]  /*11060*/  @!P4 LEA.HI.X R3, R6, R199, R7, 0x6, P0 ;  /* 0x000000c70603c211 */ /* 0x000fe400000f3407 */
[----:B------:R-:W-:Y:S01]  /*11070*/  @!P6 LDGSTS.E.BYPASS.LTC128B.128 [R211+0x8000], desc[UR6][R198.64+0x80] ;  /* 0x08000080c6d3efae */ /* 0x000fe2000b901d46 */
[----:B------:R-:W-:-:S02]  /*11080*/  LOP3.LUT R7, R71, 0xfffffff0, RZ, 0xc0, !PT ;  /* 0xfffffff047077812 */ /* 0x000fc400078ec0ff */
[----:B------:R-:W-:Y:S01]  /*11090*/  LOP3.LUT R6, R63, 0xfffffff8, RZ, 0xc0, !PT ;  /* 0xfffffff83f067812 */ /* 0x000fe200078ec0ff */
[----:B------:R-:W-:Y:S01]  /*110a0*/  @!P6 LDGSTS.E.BYPASS.LTC128B.128 [R211+0xa000], desc[UR6][R198.64+0x100] ;  /* 0x0a000100c6d3efae */ /* 0x000fe2000b901d46 */
[----:B------:R-:W-:Y:S02]  /*110b0*/  LEA.HI R71, R71, R12, RZ, 0x1 ;  /* 0x0000000c47477211 */ /* 0x000fe400078f08ff */
[----:B------:R-:W-:Y:S01]  /*110c0*/  IADD3 R6, -R6, R60, -R7 ;  /* 0x0000003c06067210 */ /* 0x000fe20007ffe907 */
[----:B------:R-:W-:Y:S01]  /*110d0*/  @!P5 LDGSTS.E.BYPASS.LTC128B.128 [R211+0x6800], desc[UR6][R10.64] ;  /* 0x068000000ad3dfae */ /* 0x000fe2000b901d46 */
[-C--:B------:R-:W-:Y:S02]  /*110e0*/  ISETP.GE.AND P0, PT, R206, R5.reuse, PT ;  /* 0x00000005ce00720c */ /* 0x080fe40003f06270 */
[----:B------:R-:W-:Y:S01]  /*110f0*/  ISETP.GE.AND P6, PT, R16, R5, PT ;  /* 0x000000051000720c */ /* 0x000fe20003fc6270 */
[----:B------:R-:W-:Y:S01]  /*11100*/  @!P5 LDGSTS.E.BYPASS.LTC128B.128 [R211+0x8800], desc[UR6][R10.64+0x80] ;  /* 0x088000800ad3dfae */ /* 0x000fe2000b901d46 */
[----:B------:R-:W-:-:S03]  /*11110*/  LOP3.LUT R71, R71, 0xfffffffe, RZ, 0xc0, !PT ;  /* 0xfffffffe47477812 */ /* 0x000fc600078ec0ff */
[----:B------:R-:W-:Y:S01]  /*11120*/  @!P5 LDGSTS.E.BYPASS.LTC128B.128 [R211+0xa800], desc[UR6][R10.64+0x100] ;  /* 0x0a8001000ad3dfae */ /* 0x000fe2000b901d46 */
[----:B------:R-:W-:Y:S01]  /*11130*/  ISETP.GE.AND P5, PT, R0, R5, PT ;  /* 0x000000050000720c */ /* 0x000fe20003fa6270 */
[----:B------:R-:W-:Y:S02]  /*11140*/  IMAD.SHL.U32 R0, R62, 0x40, RZ ;  /* 0x000000403e007824 */ /* 0x000fe400078e00ff */
[----:B------:R-:W-:Y:S01]  /*11150*/  @!P4 LDGSTS.E.BYPASS.LTC128B.128 [R211+0x7000], desc[UR6][R2.64] ;  /* 0x0700000002d3cfae */ /* 0x000fe2000b901d46 */
[----:B------:R-:W-:-:S03]  /*11160*/  IMAD.IADD R197, R12, 0x1, -R71 ;  /* 0x000000010cc57824 */ /* 0x000fc600078e0a47 */
[----:B------:R-:W-:Y:S04]  /*11170*/  @!P4 LDGSTS.E.BYPASS.LTC128B.128 [R211+0x9000], desc[UR6][R2.64+0x80] ;  /* 0x0900008002d3cfae */ /* 0x000fe8000b901d46 */
[----:B------:R1:W-:Y:S01]  /*11180*/  @!P4 LDGSTS.E.BYPASS.LTC128B.128 [R211+0xb000], desc[UR6][R2.64+0x100] ;  /* 0x0b00010002d3cfae */ /* 0x0003e2000b901d46 */
[----:B------:R-:W-:Y:S02]  /*11190*/  ISETP.GE.AND P4, PT, R32, R5, PT ;  /* 0x000000052000720c */ /* 0x000fe40003f86270 */
[----:B------:R-:W-:Y:S01]  /*111a0*/  LOP3.LUT R5, R0, 0x1c0, RZ, 0xc0, !PT ;  /* 0x000001c000057812 */ /* 0x000fe200078ec0ff */
[----:B------:R-:W-:Y:S01]  /*111b0*/  @!P2 LDGSTS.E.BYPASS.LTC128B.128 [R211+0x7800], desc[UR6][R8.64] ;  /* 0x0780000008d3afae */ /* 0x000fe2000b901d46 */
[----:B------:R-:W-:-:S03]  /*111c0*/  IMAD.SHL.U32 R0, R197, 0x8, RZ ;  /* 0x00000008c5007824 */ /* 0x000fc600078e00ff */
[----:B------:R-:W-:Y:S04]  /*111d0*/  @!P2 LDGSTS.E.BYPASS.LTC128B.128 [R211+0x9800], desc[UR6][R8.64+0x80] ;  /* 0x0980008008d3afae */ /* 0x000fe8000b901d46 */
[----:B------:R2:W-:Y:S01]  /*111e0*/  @!P2 LDGSTS.E.BYPASS.LTC128B.128 [R211+0xb800], desc[UR6][R8.64+0x100] ;  /* 0x0b80010008d3afae */ /* 0x0005e2000b901d46 */
[----:B------:R-:W-:Y:S02]  /*111f0*/  R2P PR, R6, 0x6 ;  /* 0x0000000606007804 */ /* 0x000fe40000000000 */
[----:B------:R-:W3:Y:S01]  /*11200*/  @!P4 LDC.64 R6, c[0x0][0x250] ;  /* 0x00009400ff06cb82 */ /* 0x000ee20000000a00 */
[----:B------:R-:W0:Y:S01]  /*11210*/  LDGDEPBAR ;  /* 0x00000000000079af */ /* 0x000e220000000000 */
[----:B-1----:R-:W-:Y:S02]  /*11220*/  IMAD.SHL.U32 R2, R206, 0x8, RZ ;  /* 0x00000008ce027824 */ /* 0x002fe400078e00ff */
[----:B------:R-:W-:-:S03]  /*11230*/  IMAD.SHL.U32 R3, R70, 0x40, RZ ;  /* 0x0000004046037824 */ /* 0x000fc600078e00ff */
[----:B------:R-:W-:Y:S02]  /*11240*/  LOP3.LUT R2, R5, 0x8, R2, 0xf8, !PT ;  /* 0x0000000805027812 */ /* 0x000fe400078ef802 */
[----:B------:R-:W-:Y:S02]  /*11250*/  SHF.R.U32.HI R5, RZ, 0x3, R5 ;  /* 0x00000003ff057819 */ /* 0x000fe40000011605 */
[----:B------:R-:W-:Y:S02]  /*11260*/  LOP3.LUT R3, R3, 0x1c0, RZ, 0xc0, !PT ;  /* 0x000001c003037812 */ /* 0x000fe400078ec0ff */
[----:B------:R-:W-:Y:S01]  /*11270*/  LOP3.LUT R2, R2, R5, RZ, 0x3c, !PT ;  /* 0x0000000502027212 */ /* 0x000fe200078e3cff */
[----:B--2---:R-:W1:Y:S01]  /*11280*/  @!P5 LDC.64 R8, c[0x0][0x250] ;  /* 0x00009400ff08db82 */ /* 0x004e620000000a00 */
[----:B------:R-:W-:-:S07]  /*11290*/  DEPBAR.LE SB0, 0x0 ;  /* 0x000080000000791a */ /* 0x000fce0000000000 */
[----:B------:R-:W-:Y:S01]  /*112a0*/  BAR.SYNC.DEFER_BLOCKING 0x0 ;  /* 0x0000000000007b1d */ /* 0x000fe20000010000 */
[----:B------:R-:W-:Y:S01]  /*112b0*/  SHF.R.S32.HI R5, RZ, 0x1f, R60 ;  /* 0x0000001fff057819 */ /* 0x000fe2000001143c */
[----:B------:R-:W-:Y:S01]  /*112c0*/  IMAD R197, R197, 0x200, R2 ;  /* 0x00000200c5c57824 */ /* 0x000fe200078e0202 */
[----:B------:R-:W-:Y:S01]  /*112d0*/  LOP3.LUT R0, R3, 0x8, R0, 0xf8, !PT ;  /* 0x0000000803007812 */ /* 0x000fe200078ef800 */
[----:B---3--:R-:W-:Y:S01]  /*112e0*/  @!P4 IMAD R7, R7, 0x60, RZ ;  /* 0x000000600707c824 */ /* 0x008fe200078e02ff */
[----:B------:R-:W-:Y:S02]  /*112f0*/  SHF.R.U32.HI R3, RZ, 0x3, R3 ;  /* 0x00000003ff037819 */ /* 0x000fe40000011603 */
[----:B------:R-:W-:Y:S02]  /*11300*/  LEA.HI R5, R5, R60, RZ, 0x5 ;  /* 0x0000003c05057211 */ /* 0x000fe400078f28ff */
[----:B------:R-:W-:Y:S02]  /*11310*/  LOP3.LUT R2, R0, R3, RZ, 0x3c, !PT ;  /* 0x0000000300027212 */ /* 0x000fe400078e3cff */
[----:B------:R-:W-:Y:S01]  /*11320*/  SHF.R.S32.HI R0, RZ, 0x5, R5 ;  /* 0x00000005ff007819 */ /* 0x000fe20000011405 */
[----:B------:R-:W-:Y:S01]  /*11330*/  IMAD.MOV.U32 R5, RZ, RZ, 0x20 ;  /* 0x00000020ff057424 */ /* 0x000fe200078e00ff */
[----:B------:R-:W-:-:S03]  /*11340*/  LEA R197, R197, UR4, 0x1 ;  /* 0x00000004c5c57c11 */ /* 0x000fc6000f8e08ff */
[----:B------:R-:W-:Y:S01]  /*11350*/  IMAD R3, R0, 0x400, R49 ;  /* 0x0000040000037824 */ /* 0x000fe200078e0231 */
[----:B------:R-:W-:Y:S01]  /*11360*/  SEL R5, R5, 0xffffffe0, !P2 ;  /* 0xffffffe005057807 */ /* 0x000fe20005000000 */
[C---:B------:R-:W-:Y:S02]  /*11370*/  VIADD R0, R197.reuse, 0x6000 ;  /* 0x00006000c5007836 */ /* 0x040fe40000000000 */
[----:B------:R-:W-:Y:S02]  /*11380*/  IMAD.IADD R198, R2, 0x1, R3 ;  /* 0x0000000102c67824 */ /* 0x000fe400078e0203 */
[----:B------:R-:W-:Y:S01]  /*11390*/  VIADD R195, R197, 0x6020 ;  /* 0x00006020c5c37836 */ /* 0x000fe20000000000 */
[----:B------:R-:W-:Y:S02]  /*113a0*/  @P0 STS.128 [R211+0xc000], RZ ;  /* 0x00c000ffd3000388 */ /* 0x000fe40000000c00 */
[----:B------:R-:W-:Y:S02]  /*113b0*/  LEA R198, R198, UR4, 0x1 ;  /* 0x00000004c6c67c11 */ /* 0x000fe4000f8e08ff */
[----:B------:R-:W-:Y:S03]  /*113c0*/  @P0 STS.128 [R211+0xe000], RZ ;  /* 0x00e000ffd3000388 */ /* 0x000fe60000000c00 */
[----:B------:R-:W-:Y:S01]  /*113d0*/  IMAD R194, R5, 0x2, R198 ;  /* 0x0000000205c27824 */ /* 0x000fe200078e02c6 */
[----:B------:R-:W-:Y:S04]  /*113e0*/  @P0 STS.128 [R211+0x10000], RZ ;  /* 0x010000ffd3000388 */ /* 0x000fe80000000c00 */
[----:B------:R-:W-:Y:S01]  /*113f0*/  @!PT LDS RZ, [RZ] ;  /* 0x00000000fffff984 */ /* 0x000fe20000000800 */
[----:B------:R-:W-:Y:S01]  /*11400*/  @!PT LDS RZ, [RZ] ;  /* 0x00000000fffff984 */ /* 0x000fe20000000800 */
[----:B------:R-:W-:Y:S01]  /*11410*/  @!PT LDS RZ, [RZ] ;  /* 0x00000000fffff984 */ /* 0x000fe20000000800 */
[----:B------:R-:W-:Y:S04]  /*11420*/  @!P0 LDGSTS.E.BYPASS.LTC128B.128 [R211+0xc000], desc[UR6][R202.64] ;  /* 0x0c000000cad38fae */ /* 0x000fe8000b901d46 */
[----:B------:R-:W-:Y:S04]  /*11430*/  @!P0 LDGSTS.E.BYPASS.LTC128B.128 [R211+0xe000], desc[UR6][R202.64+0x80] ;  /* 0x0e000080cad38fae */ /* 0x000fe8000b901d46 */
[----:B------:R-:W-:Y:S01]  /*11440*/  @!P0 LDGSTS.E.BYPASS.LTC128B.128 [R211+0x10000], desc[UR6][R202.64+0x100] ;  /* 0x10000100cad38fae */ /* 0x000fe2000b901d46 */
[----:B------:R-:W-:-:S03]  /*11450*/  @!P6 LEA R10, P0, R67, R202, 0x1 ;  /* 0x000000ca430ae211 */ /* 0x000fc600078008ff */
[----:B------:R-:W-:Y:S01]  /*11460*/  @P6 STS.128 [R211+0xc800], RZ ;  /* 0x00c800ffd3006388 */ /* 0x000fe20000000c00 */
[-C--:B------:R-:W-:Y:S02]  /*11470*/  @!P6 LEA.HI.X R11, R67, R203.reuse, R64, 0x1, P0 ;  /* 0x000000cb430be211 */ /* 0x080fe400000f0c40 */
[C---:B-1----:R-:W-:Y:S01]  /*11480*/  @!P5 LEA R12, P0, R8.reuse, R202, 0x6 ;  /* 0x000000ca080cd211 */ /* 0x042fe200078030ff */
[----:B------:R-:W-:Y:S03]  /*11490*/  @P6 STS.128 [R211+0xe800], RZ ;  /* 0x00e800ffd3006388 */ /* 0x000fe60000000c00 */
[----:B------:R-:W-:Y:S01]  /*114a0*/  @!P5 LEA.HI.X R13, R8, R203, R9, 0x6, P0 ;  /* 0x000000cb080dd211 */ /* 0x000fe200000f3409 */
[----:B------:R-:W-:Y:S01]  /*114b0*/  @!P4 IMAD.WIDE.U32 R8, R6, 0x60, R202 ;  /* 0x000000600608c825 */ /* 0x000fe200078e00ca */
[----:B------:R-:W-:Y:S03]  /*114c0*/  @P6 STS.128 [R211+0x10800], RZ ;  /* 0x010800ffd3006388 */ /* 0x000fe60000000c00 */
[----:B------:R-:W-:Y:S01]  /*114d0*/  @!P4 IMAD.IADD R15, R7, 0x1, R9 ;  /* 0x00000001070fc824 */ /* 0x000fe200078e0209 */
[----:B------:R-:W-:Y:S01]  /*114e0*/  @!PT LDS RZ, [RZ] ;  /* 0x00000000fffff984 */ /* 0x000fe20000000800 */
[----:B------:R-:W-:Y:S01]  /*114f0*/  @!PT LDS RZ, [RZ] ;  /* 0x00000000fffff984 */ /* 0x000fe20000000800 */
[----:B------:R-:W-:Y:S01]  /*11500*/  @!PT LDS RZ, [RZ] ;  /* 0x00000000fffff984 */ /* 0x000fe20000000800 */
[----:B------:R-:W-:Y:S01]  /*11510*/  @!P6 LDGSTS.E.BYPASS.LTC128B.128 [R211+0xc800], desc[UR6][R10.64] ;  /* 0x0c8000000ad3efae */ /* 0x000fe2000b901d46 */
[----:B------:R-:W-:-:S02]  /*11520*/  @!P4 IMAD.MOV.U32 R14, RZ, RZ, R8 ;  /* 0x000000ffff0ec224 */ /* 0x000fc400078e0008 */
[----:B------:R-:W-:Y:S01]  /*11530*/  IMAD.MOV.U32 R7, RZ, RZ, 0x10 ;  /* 0x00000010ff077424 */ /* 0x000fe200078e00ff */
[----:B------:R-:W-:Y:S04]  /*11540*/  @!P6 LDGSTS.E.BYPASS.LTC128B.128 [R211+0xe800], desc[UR6][R10.64+0x80] ;  /* 0x0e8000800ad3efae */ /* 0x000fe8000b901d46 */
[----:B------:R1:W-:Y:S01]  /*11550*/  @!P6 LDGSTS.E.BYPASS.LTC128B.128 [R211+0x10800], desc[UR6][R10.64+0x100] ;  /* 0x108001000ad3efae */ /* 0x0003e2000b901d46 */
[----:B------:R-:W-:Y:S02]  /*11560*/  SEL R7, R7, 0xfffffff0, !P1 ;  /* 0xfffffff007077807 */ /* 0x000fe40004800000 */
[----:B------:R-:W-:Y:S01]  /*11570*/  R2P PR, R62, 0x6 ;  /* 0x000000063e007804 */ /* 0x000fe20000000000 */
[----:B------:R-:W-:Y:S02]  /*11580*/  @P5 STS.128 [R211+0xd000], RZ ;  /* 0x00d000ffd3005388 */ /* 0x000fe40000000c00 */
[----:B------:R-:W-:-:S02]  /*11590*/  IMAD R196, R7, 0x2, R198 ;  /* 0x0000000207c47824 */ /* 0x000fc400078e02c6 */
[----:B------:R-:W-:Y:S02]  /*115a0*/  @P5 STS.128 [R211+0xf000], RZ ;  /* 0x00f000ffd3005388 */ /* 0x000fe40000000c00 */
[----:B------:R-:W-:Y:S02]  /*115b0*/  IMAD R193, R5, 0x2, R196 ;  /* 0x0000000205c17824 */ /* 0x000fe400078e02c4 */
[----:B------:R-:W-:Y:S04]  /*115c0*/  @P5 STS.128 [R211+0x11000], RZ ;  /* 0x011000ffd3005388 */ /* 0x000fe80000000c00 */
[----:B------:R-:W-:Y:S01]  /*115d0*/  @!PT LDS RZ, [RZ] ;  /* 0x00000000fffff984 */ /* 0x000fe20000000800 */
[----:B------:R-:W-:Y:S01]  /*115e0*/  @!PT LDS RZ, [RZ] ;  /* 0x00000000fffff984 */ /* 0x000fe20000000800 */
[----:B------:R-:W-:Y:S01]  /*115f0*/  @!PT LDS RZ, [RZ] ;  /* 0x00000000fffff984 */ /* 0x000fe20000000800 */
[----:B------:R-:W-:Y:S01]  /*11600*/  @!P5 LDGSTS.E.BYPASS.LTC128B.128 [R211+0xd000], desc[UR6][R12.64] ;  /* 0x0d0000000cd3dfae */ /* 0x000fe2000b901d46 */
[----:B------:R-:W-:Y:S02]  /*11610*/  @P1 VIADD R195, R0, 0xffffffe0 ;  /* 0xffffffe000c31836 */ /* 0x000fe40000000000 */
[----:B------:R-:W-:Y:S01]  /*11620*/  IMAD.MOV.U32 R0, RZ, RZ, 0x40 ;  /* 0x00000040ff007424 */ /* 0x000fe200078e00ff */
[----:B------:R-:W-:Y:S01]  /*11630*/  @!P5 LDGSTS.E.BYPASS.LTC128B.128 [R211+0xf000], desc[UR6][R12.64+0x80] ;  /* 0x0f0000800cd3dfae */ /* 0x000fe2000b901d46 */
[----:B------:R-:W-:-:S02]  /*11640*/  VIADD R187, R195, 0x800 ;  /* 0x00000800c3bb7836 */ /* 0x000fc40000000000 */
[C---:B------:R-:W-:Y:S01]  /*11650*/  VIADD R186, R195.reuse, 0x1000 ;  /* 0x00001000c3ba7836 */ /* 0x040fe20000000000 */
[----:B------:R-:W-:Y:S01]  /*11660*/  @!P5 LDGSTS.E.BYPASS.LTC128B.128 [R211+0x11000], desc[UR6][R12.64+0x100] ;  /* 0x110001000cd3dfae */ /* 0x000fe2000b901d46 */
[----:B------:R-:W-:Y:S01]  /*11670*/  SEL R0, R0, 0xffffffc0, !P2 ;  /* 0xffffffc000007807 */ /* 0x000fe20005000000 */
[C---:B------:R-:W-:Y:S02]  /*11680*/  VIADD R185, R195.reuse, 0x1800 ;  /* 0x00001800c3b97836 */ /* 0x040fe40000000000 */
[----:B------:R-:W-:Y:S01]  /*11690*/  @P4 STS.128 [R211+0xd800], RZ ;  /* 0x00d800ffd3004388 */ /* 0x000fe20000000c00 */
[----:B------:R-:W-:Y:S02]  /*116a0*/  VIADD R183, R195, 0x2000 ;  /* 0x00002000c3b77836 */ /* 0x000fe40000000000 */
[----:B------:R-:W-:Y:S01]  /*116b0*/  IMAD.IADD R191, R197, 0x1, R0 ;  /* 0x00000001c5bf7824 */ /* 0x000fe200078e0200 */
[----:B------:R-:W-:Y:S01]  /*116c0*/  @P4 STS.128 [R211+0xf800], RZ ;  /* 0x00f800ffd3004388 */ /* 0x000fe20000000c00 */
[----:B------:R-:W-:-:S02]  /*116d0*/  IMAD.IADD R184, R0, 0x1, R195 ;  /* 0x0000000100b87824 */ /* 0x000fc400078e02c3 */
[----:B------:R-:W-:Y:S01]  /*116e0*/  IMAD.SHL.U32 R0, R60, 0x2, RZ ;  /* 0x000000023c007824 */ /* 0x000fe200078e00ff */
[----:B------:R-:W-:Y:S01]  /*116f0*/  @P4 STS.128 [R211+0x11800], RZ ;  /* 0x011800ffd3004388 */ /* 0x000fe20000000c00 */
[C---:B------:R-:W-:Y:S02]  /*11700*/  VIADD R182, R195.reuse, 0x2800 ;  /* 0x00002800c3b67836 */ /* 0x040fe40000000000 */
[C---:B------:R-:W-:Y:S01]  /*11710*/  VIADD R181, R195.reuse, 0x3000 ;  /* 0x00003000c3b57836 */ /* 0x040fe20000000000 */
[----:B------:R-:W-:Y:S01]  /*11720*/  @!PT LDS RZ, [RZ] ;  /* 0x00000000fffff984 */ /* 0x000fe20000000800 */
[----:B------:R-:W-:Y:S01]  /*11730*/  @!PT LDS RZ, [RZ] ;  /* 0x00000000fffff984 */ /* 0x000fe20000000800 */
[----:B------:R-:W-:Y:S01]  /*11740*/  @!PT LDS RZ, [RZ] ;  /* 0x00000000fffff984 */ /* 0x000fe20000000800 */
[----:B------:R-:W-:Y:S01]  /*11750*/  @!P4 LDGSTS.E.BYPASS.LTC128B.128 [R211+0xd800], desc[UR6][R14.64] ;  /* 0x0d8000000ed3cfae */ /* 0x000fe2000b901d46 */
[----:B------:R-:W-:Y:S01]  /*11760*/  LOP3.LUT R0, R0, 0x6, RZ, 0xc0, !PT ;  /* 0x0000000600007812 */ /* 0x000fe200078ec0ff */
[C---:B------:R-:W-:Y:S02]  /*11770*/  VIADD R180, R195.reuse, 0x3800 ;  /* 0x00003800c3b47836 */ /* 0x040fe40000000000 */
[----:B------:R-:W-:Y:S01]  /*11780*/  @!P4 LDGSTS.E.BYPASS.LTC128B.128 [R211+0xf800], desc[UR6][R14.64+0x80] ;  /* 0x0f8000800ed3cfae */ /* 0x000fe2000b901d46 */
[----:B------:R-:W-:-:S02]  /*11790*/  VIADD R179, R195, 0x4000 ;  /* 0x00004000c3b37836 */ /* 0x000fc40000000000 */
[----:B------:R-:W-:Y:S01]  /*117a0*/  IMAD R3, R133, 0x40, R0 ;  /* 0x0000004085037824 */ /* 0x000fe200078e0200 */
[----:B------:R2:W-:Y:S01]  /*117b0*/  @!P4 LDGSTS.E.BYPASS.LTC128B.128 [R211+0x11800], desc[UR6][R14.64+0x100] ;  /* 0x118001000ed3cfae */ /* 0x0005e2000b901d46 */
[----:B------:R-:W-:Y:S02]  /*117c0*/  VIADD R178, R195, 0x4800 ;  /* 0x00004800c3b27836 */ /* 0x000fe40000000000 */
[C---:B------:R-:W-:Y:S01]  /*117d0*/  VIADD R0, R3.reuse, 0xffffffc1 ;  /* 0xffffffc103007836 */ /* 0x040fe20000000000 */
[----:B-1----:R-:W-:Y:S01]  /*117e0*/  LDSM.16.M88.4 R8, [R198] ;  /* 0x00000000c608783b */ /* 0x002fe20000000200 */
[----:B------:R-:W-:Y:S02]  /*117f0*/  VIADD R6, R3, 0xffffffc0 ;  /* 0xffffffc003067836 */ /* 0x000fe40000000000 */
[----:B------:R-:W-:Y:S01]  /*11800*/  VIADD R177, R195, 0x5000 ;  /* 0x00005000c3b17836 */ /* 0x000fe20000000000 */
[----:B------:R-:W1:Y:S01]  /*11810*/  LDSM.16.M88.4 R16, [R197+0x6800] ;  /* 0x00680000c510783b */ /* 0x000e620000000200 */
[-C--:B------:R-:W-:Y:S01]  /*11820*/  ISETP.GE.AND P2, PT, R0, R61.reuse, PT ;  /* 0x0000003d0000720c */ /* 0x080fe20003f46270 */
[C---:B------:R-:W-:Y:S01]  /*11830*/  VIADD R0, R3.reuse, 0xffffffd1 ;  /* 0xffffffd103007836 */ /* 0x040fe20000000000 */
[----:B------:R-:W-:Y:S01]  /*11840*/  ISETP.GE.AND P4, PT, R6, R61, PT ;  /* 0x0000003d0600720c */ /* 0x000fe20003f86270 */
[----:B------:R-:W3:Y:S01]  /*11850*/  LDSM.16.M88.4 R24, [R197+0x6000] ;  /* 0x00600000c518783b */ /* 0x000ee20000000200 */
[----:B------:R-:W-:-:S02]  /*11860*/  VIADD R6, R3, 0xffffffd0 ;  /* 0xffffffd003067836 */ /* 0x000fc40000000000 */
[-C--:B------:R-:W-:Y:S01]  /*11870*/  ISETP.GE.AND P5, PT, R0, R61.reuse, PT ;  /* 0x0000003d0000720c */ /* 0x080fe20003fa6270 */
[----:B------:R-:W4:Y:S01]  /*11880*/  LDSM.16.M88.4 R72, [R197+0x7000] ;  /* 0x00700000c548783b */ /* 0x000f220000000200 */
[C---:B------:R-:W-:Y:S01]  /*11890*/  VIADD R0, R3.reuse, 0xffffffd9 ;  /* 0xffffffd903007836 */ /* 0x040fe20000000000 */
[----:B------:R-:W-:Y:S01]  /*118a0*/  ISETP.GE.AND P6, PT, R6, R61, PT ;  /* 0x0000003d0600720c */ /* 0x000fe20003fc6270 */
[----:B------:R-:W-:Y:S01]  /*118b0*/  VIADD R6, R3, 0xffffffd8 ;  /* 0xffffffd803067836 */ /* 0x000fe20000000000 */
[----:B------:R-:W5:Y:S01]  /*118c0*/  LDSM.16.M88.4 R36, [R197+0x7800] ;  /* 0x00780000c524783b */ /* 0x000f620000000200 */
[----:B------:R-:W-:-:S03]  /*118d0*/  VIADD R176, R195, 0x5800 ;  /* 0x00005800c3b07836 */ /* 0x000fc60000000000 */
        /* <DEDUP_REMOVED lines=8> */
[----:B------:R-:W1:Y:S01]  /*11960*/  LDSM.16.M88.4 R80, [R191+0x6800] ;  /* 0x00680000bf50783b */ /* 0x000e620000000200 */
[C---:B------:R-:W-:Y:S03]  /*11970*/  HMMA.16816.F32.BF16 R16, R8.reuse, R18, RZ ;  /* 0x000000120810723c */ /* 0x040fe600000418ff */
[----:B------:R-:W-:Y:S03]  /*11980*/  LDSM.16.M88.4 R56, [R184] ;  /* 0x00000000b838783b */ /* 0x000fe60000000200 */
[C---:B---3--:R-:W-:Y:S01]  /*11990*/  HMMA.16816.F32.BF16 R28, R8.reuse, R24, RZ ;  /* 0x00000018081c723c */ /* 0x048fe200000418ff */
[----:B------:R-:W0:Y:S05]  /*119a0*/  LDGDEPBAR ;  /* 0x00000000000079af */ /* 0x000e2a0000000000 */
[C---:B------:R-:W-:Y:S06]  /*119b0*/  HMMA.16816.F32.BF16 R24, R8.reuse, R26, RZ ;  /* 0x0000001a0818723c */ /* 0x040fec00000418ff */
[C---:B----4-:R-:W-:Y:S06]  /*119c0*/  HMMA.16816.F32.BF16 R76, R8.reuse, R72, RZ ;  /* 0x00000048084c723c */ /* 0x050fec00000418ff */
[C---:B------:R-:W-:Y:S06]  /*119d0*/  HMMA.16816.F32.BF16 R72, R8.reuse, R74, RZ ;  /* 0x0000004a0848723c */ /* 0x040fec00000418ff */
[C---:B-----5:R-:W-:Y:S06]  /*119e0*/  HMMA.16816.F32.BF16 R68, R8.reuse, R36, RZ ;  /* 0x000000240844723c */ /* 0x060fec00000418ff */
        /* <DEDUP_REMOVED lines=21> */
[C---:B---3--:R-:W-:Y:S06]  /*11b40*/  HMMA.16816.F32.BF16 R76, R64.reuse, R36, R76 ;  /* 0x00000024404c723c */ /* 0x048fec000004184c */
[C---:B------:R-:W-:Y:S01]  /*11b50*/  HMMA.16816.F32.BF16 R72, R64.reuse, R38, R72 ;  /* 0x000000264048723c */ /* 0x040fe20000041848 */
[----:B------:R-:W3:Y:S05]  /*11b60*/  LDSM.16.M88.4 R36, [R184+0x1800] ;  /* 0x00180000b824783b */ /* 0x000eea0000000200 */
[C---:B--2---:R-:W-:Y:S06]  /*11b70*/  HMMA.16816.F32.BF16 R68, R64.reuse, R12, R68 ;  /* 0x0000000c4044723c */ /* 0x044fec0000041844 */
[----:B------:R-:W-:Y:S01]  /*11b80*/  HMMA.16816.F32.BF16 R64, R64, R14, R8 ;  /* 0x0000000e4040723c */ /* 0x000fe20000041808 */
[----:B------:R-:W2:Y:S04]  /*11b90*/  LDSM.16.M88.4 R12, [R197+0x8000] ;  /* 0x00800000c50c783b */ /* 0x000ea80000000200 */
[----:B------:R-:W2:Y:S01]  /*11ba0*/  LDSM.16.M88.4 R8, [R197+0x8800] ;  /* 0x00880000c508783b */ /* 0x000ea20000000200 */
        /* <DEDUP_REMOVED lines=12> */
[----:B------:R-:W5:Y:S01]  /*11c70*/  LDSM.16.M88.4 R32, [R195+0x3800] ;  /* 0x00380000c320783b */ /* 0x000f620000000200 */
        /* <DEDUP_REMOVED lines=21> */
[----:B------:R-:W-:Y:S05]  /*11dd0*/  LDSM.16.M88.4 R36, [R184+0x3000] ;  /* 0x00300000b824783b */ /* 0x000fea0000000200 */
[C---:B-----5:R-:W-:Y:S06]  /*11de0*/  HMMA.16816.F32.BF16 R68, R56.reuse, R32, R68 ;  /* 0x000000203844723c */ /* 0x060fec0000041844 */
[----:B------:R-:W-:Y:S01]  /*11df0*/  HMMA.16816.F32.BF16 R80, R56, R34, R80 ;  /* 0x000000223850723c */ /* 0x000fe20000041850 */
[----:B------:R-:W3:Y:S04]  /*11e00*/  LDSM.16.M88.4 R32, [R184+0x2800] ;  /* 0x00280000b820783b */ /* 0x000ee80000000200 */
[----:B------:R-:W-:Y:S01]  /*11e10*/  LDSM.16.M88.4 R56, [R197+0xa000] ;  /* 0x00a00000c538783b */ /* 0x000fe20000000200 */
[C---:B--2---:R-:W-:Y:S06]  /*11e20*/  HMMA.16816.F32.BF16 R28, R12.reuse, R8, R28 ;  /* 0x000000080c1c723c */ /* 0x044fec000004181c */
[C---:B------:R-:W-:Y:S01]  /*11e30*/  HMMA.16816.F32.BF16 R24, R12.reuse, R10, R24 ;  /* 0x0000000a0c18723c */ /* 0x040fe20000041818 */
[----:B------:R-:W2:Y:S05]  /*11e40*/  LDSM.16.M88.4 R8, [R184+0x3800] ;  /* 0x00380000b808783b */ /* 0x000eaa0000000200 */
        /* <DEDUP_REMOVED lines=12> */
[C---:B---3--:R-:W-:Y:S06]  /*11f10*/  HMMA.16816.F32.BF16 R20, R44.reuse, R32, R20 ;  /* 0x000000202c14723c */ /* 0x048fec0000041814 */
[C---:B------:R-:W-:Y:S01]  /*11f20*/  HMMA.16816.F32.BF16 R16, R44.reuse, R34, R16 ;  /* 0x000000222c10723c */ /* 0x040fe20000041810 */
[----:B------:R-:W-:Y:S05]  /*11f30*/  LDSM.16.M88.4 R32, [R197+0xb800] ;  /* 0x00b80000c520783b */ /* 0x000fea0000000200 */
[C---:B------:R-:W-:Y:S01]  /*11f40*/  HMMA.16816.F32.BF16 R88, R44.reuse, R36, R76 ;  /* 0x000000242c58723c */ /* 0x040fe2000004184c */
[----:B------:R-:W3:Y:S05]  /*11f50*/  LDSM.16.M88.4 R76, [R195+0x4000] ;  /* 0x00400000c34c783b */ /* 0x000eea0000000200 */
[C---:B------:R-:W-:Y:S01]  /*11f60*/  HMMA.16816.F32.BF16 R72, R44.reuse, R38, R72 ;  /* 0x000000262c48723c */ /* 0x040fe20000041848 */
[----:B------:R-:W3:Y:S05]  /*11f70*/  LDSM.16.M88.4 R36, [R195+0x4800] ;  /* 0x00480000c324783b */ /* 0x000eea0000000200 */
[C---:B--2---:R-:W-:Y:S06]  /*11f80*/  HMMA.16816.F32.BF16 R68, R44.reuse, R8, R68 ;  /* 0x000000082c44723c */ /* 0x044fec0000041844 */
[----:B------:R-:W-:Y:S01]  /*11f90*/  HMMA.16816.F32.BF16 R80, R44, R10, R80 ;  /* 0x0000000a2c50723c */ /* 0x000fe20000041850 */
[----:B------:R-:W2:Y:S04]  /*11fa0*/  LDSM.16.M88.4 R8, [R195+0x5000] ;  /* 0x00500000c308783b */ /* 0x000ea80000000200 */
        /* <DEDUP_REMOVED lines=10> */
[C---:B---3--:R-:W-:Y:S06]  /*12050*/  HMMA.16816.F32.BF16 R28, R84.reuse, R76, R28 ;  /* 0x0000004c541c723c */ /* 0x048fec000004181c */
[C---:B------:R-:W-:Y:S06]  /*12060*/  HMMA.16816.F32.BF16 R24, R84.reuse, R78, R24 ;  /* 0x0000004e5418723c */ /* 0x040fec0000041818 */
[C---:B------:R-:W-:Y:S06]  /*12070*/  HMMA.16816.F32.BF16 R20, R84.reuse, R36, R20 ;  /* 0x000000245414723c */ /* 0x040fec0000041814 */
[C---:B------:R-:W-:Y:S01]  /*12080*/  HMMA.16816.F32.BF16 R16, R84.reuse, R38, R16 ;  /* 0x000000265410723c */ /* 0x040fe20000041810 */
[----:B------:R-:W-:Y:S05]  /*12090*/  LDSM.16.M88.4 R36, [R193+0x4000] ;  /* 0x00400000c124783b */ /* 0x000fea0000000200 */
[C---:B--2---:R-:W-:Y:S06]  /*120a0*/  HMMA.16816.F32.BF16 R88, R84.reuse, R8, R88 ;  /* 0x000000085458723c */ /* 0x044fec0000041858 */
[----:B------:R-:W-:Y:S01]  /*120b0*/  HMMA.16816.F32.BF16 R72, R84, R10, R72 ;  /* 0x0000000a5448723c */ /* 0x000fe20000041848 */
[----:B------:R-:W2:Y:S05]  /*120c0*/  LDSM.16.M88.4 R8, [R184+0x4000] ;  /* 0x00400000b808783b */ /* 0x000eaa0000000200 */
[C---:B------:R-:W-:Y:S06]  /*120d0*/  HMMA.16816.F32.BF16 R80, R64.reuse, R34, R80 ;  /* 0x000000224050723c */ /* 0x040fec0000041850 */
[----:B------:R-:W-:Y:S01]  /*120e0*/  HMMA.16816.F32.BF16 R68, R64, R32, R68 ;  /* 0x000000204044723c */ /* 0x000fe20000041844 */
[----:B------:R-:W3:Y:S04]  /*120f0*/  LDSM.16.M88.4 R32, [R191+0xb000] ;  /* 0x00b00000bf20783b */ /* 0x000ee80000000200 */
[----:B------:R-:W4:Y:S01]  /*12100*/  LDSM.16.M88.4 R64, [R191+0xb800] ;  /* 0x00b80000bf40783b */ /* 0x000f220000000200 */
[C---:B-1----:R-:W-:Y:S06]  /*12110*/  HMMA.16816.F32.BF16 R28, R40.reuse, R12, R28 ;  /* 0x0000000c281c723c */ /* 0x042fec000004181c */
[----:B------:R-:W-:Y:S01]  /*12120*/  HMMA.16816.F32.BF16 R24, R40, R14, R24 ;  /* 0x0000000e2818723c */ /* 0x000fe20000041818 */
[----:B------:R-:W-:Y:S05]  /*12130*/  LDSM.16.M88.4 R12, [R184+0x5000] ;  /* 0x00500000b80c783b */ /* 0x000fea0000000200 */
[C---:B------:R-:W-:Y:S06]  /*12140*/  HMMA.16816.F32.BF16 R80, R84.reuse, R46, R80 ;  /* 0x0000002e5450723c */ /* 0x040fec0000041850 */
[----:B------:R-:W-:Y:S01]  /*12150*/  HMMA.16816.F32.BF16 R68, R84, R44, R68 ;  /* 0x0000002c5444723c */ /* 0x000fe20000041844 */
[----:B------:R-:W1:Y:S05]  /*12160*/  LDSM.16.M88.4 R44, [R184+0x4800] ;  /* 0x00480000b82c783b */ /* 0x000e6a0000000200 */
[C---:B--2---:R-:W-:Y:S06]  /*12170*/  HMMA.16816.F32.BF16 R28, R36.reuse, R8, R28 ;  /* 0x00000008241c723c */ /* 0x044fec000004181c */
[----:B------:R-:W-:Y:S01]  /*12180*/  HMMA.16816.F32.BF16 R24, R36, R10, R24 ;  /* 0x0000000a2418723c */ /* 0x000fe20000041818 */
[----:B------:R-:W2:Y:S01]  /*12190*/  LDSM.16.M88.4 R8, [R184+0x5800] ;  /* 0x00580000b808783b */ /* 0x000ea20000000200 */
[----:B------:R-:W-:-:S04]  /*121a0*/  DEPBAR.LE SB0, 0x0 ;  /* 0x000080000000791a */ /* 0x000fc80000000000 */
[C---:B------:R-:W-:Y:S06]  /*121b0*/  HMMA.16816.F32.BF16 R20, R40.reuse, R56, R20 ;  /* 0x000000382814723c */ /* 0x040fec0000041814 */
[C---:B---3--:R-:W-:Y:S06]  /*121c0*/  HMMA.16816.F32.BF16 R88, R40.reuse, R32, R88 ;  /* 0x000000202858723c */ /* 0x048fec0000041858 */
[----:B----4-:R-:W-:Y:S01]  /*121d0*/  HMMA.16816.F32.BF16 R80, R40, R66, R80 ;  /* 0x000000422850723c */ /* 0x010fe20000041850 */
[----:B------:R-:W-:Y:S01]  /*121e0*/  VIADD R32, R3, 0xffffffc9 ;  /* 0xffffffc903207836 */ /* 0x000fe20000000000 */
[----:B------:R-:W-:-:S04]  /*121f0*/  FSEL R30, R30, -INF , !P4 ;  /* 0xff8000001e1e7808 */ /* 0x000fc80006000000 */
[C---:B------:R-:W-:Y:S01]  /*12200*/  HMMA.16816.F32.BF16 R16, R40.reuse, R58, R16 ;  /* 0x0000003a2810723c */ /* 0x040fe20000041810 */
[----:B------:R-:W-:Y:S01]  /*12210*/  BAR.SYNC.DEFER_BLOCKING 0x0 ;  /* 0x0000000000007b1d */ /* 0x000fe20000010000 */
[-C--:B------:R-:W-:Y:S02]  /*12220*/  ISETP.GE.AND P0, PT, R32, R61.reuse, PT ;  /* 0x0000003d2000720c */ /* 0x080fe40003f06270 */
[----:B------:R-:W-:Y:S02]  /*12230*/  FSEL R32, R28, -INF , !P4 ;  /* 0xff8000001c207808 */ /* 0x000fe40006000000 */
[----:B------:R-:W-:Y:S01]  /*12240*/  HMMA.16816.F32.BF16 R72, R40, R34, R72 ;  /* 0x000000222848723c */ /* 0x000fe20000041848 */
[----:B------:R-:W-:Y:S02]  /*12250*/  FSEL R28, R31, -INF , !P2 ;  /* 0xff8000001f1c7808 */ /* 0x000fe40005000000 */
[----:B------:R-:W-:Y:S01]  /*12260*/  ISETP.GE.AND P4, PT, R6, R61, PT ;  /* 0x0000003d0600720c */ /* 0x000fe20003f86270 */
[----:B------:R-:W-:-:S02]  /*12270*/  VIADD R6, R3, 0xffffffe0 ;  /* 0xffffffe003067836 */ /* 0x000fc40000000000 */
[----:B------:R-:W-:Y:S01]  /*12280*/  HMMA.16816.F32.BF16 R68, R40, R64, R68 ;  /* 0x000000402844723c */ /* 0x000fe20000041844 */
[----:B------:R-:W-:-:S05]  /*12290*/  VIADD R34, R3, 0xffffffc8 ;  /* 0xffffffc803227836 */ /* 0x000fca0000000000 */
[C---:B-1----:R-:W-:Y:S01]  /*122a0*/  HMMA.16816.F32.BF16 R20, R36.reuse, R44, R20 ;  /* 0x0000002c2414723c */ /* 0x042fe20000041814 */
[-C--:B------:R-:W-:Y:S02]  /*122b0*/  ISETP.GE.AND P1, PT, R34, R61.reuse, PT ;  /* 0x0000003d2200720c */ /* 0x080fe40003f26270 */
[----:B------:R-:W-:Y:S02]  /*122c0*/  FSEL R34, R29, -INF , !P2 ;  /* 0xff8000001d227808 */ /* 0x000fe40005000000 */
[----:B------:R-:W-:Y:S01]  /*122d0*/  ISETP.GE.AND P2, PT, R0, R61, PT ;  /* 0x0000003d0000720c */ /* 0x000fe20003f46270 */
[----:B------:R-:W-:Y:S01]  /*122e0*/  HMMA.16816.F32.BF16 R88, R36, R12, R88 ;  /* 0x0000000c2458723c */ /* 0x000fe20000041858 */
[----:B------:R-:W-:Y:S01]  /*122f0*/  VIADD R0, R3, 0xffffffe1 ;  /* 0xffffffe103007836 */ /* 0x000fe20000000000 */
[----:B------:R-:W-:Y:S02]  /*12300*/  FSEL R40, R24, -INF , !P1 ;  /* 0xff80000018287808 */ /* 0x000fe40004800000 */
[----:B------:R-:W-:-:S02]  /*12310*/  FSEL R24, R27, -INF , !P0 ;  /* 0xff8000001b187808 */ /* 0x000fc40004000000 */
[C---:B--2---:R-:W-:Y:S01]  /*12320*/  HMMA.16816.F32.BF16 R80, R36.reuse, R10, R80 ;  /* 0x0000000a2450723c */ /* 0x044fe20000041850 */
[----:B------:R-:W-:Y:S02]  /*12330*/  FSEL R42, R25, -INF , !P0 ;  /* 0xff800000192a7808 */ /* 0x000fe40004000000 */
[-C--:B------:R-:W-:Y:S01]  /*12340*/  ISETP.GE.AND P0, PT, R0, R61.reuse, PT ;  /* 0x0000003d0000720c */ /* 0x080fe20003f06270 */
[C---:B------:R-:W-:Y:S01]  /*12350*/  VIADD R0, R3.reuse, 0xffffffe8 ;  /* 0xffffffe803007836 */ /* 0x040fe20000000000 */
[----:B------:R-:W-:Y:S01]  /*12360*/  FSEL R26, R26, -INF , !P1 ;  /* 0xff8000001a1a7808 */ /* 0x000fe20004800000 */
[----:B------:R-:W-:Y:S01]  /*12370*/  HMMA.16816.F32.BF16 R16, R36, R46, R16 ;  /* 0x0000002e2410723c */ /* 0x000fe20000041810 */
[C---:B------:R-:W-:Y:S01]  /*12380*/  VIADD R10, R3.reuse, 0xfffffff9 ;  /* 0xfffffff9030a7836 */ /* 0x040fe20000000000 */
[----:B------:R-:W-:Y:S01]  /*12390*/  ISETP.GE.AND P1, PT, R6, R61, PT ;  /* 0x0000003d0600720c */ /* 0x000fe20003f26270 */
[----:B------:R-:W-:-:S03]  /*123a0*/  VIADD R6, R3, 0xffffffe9 ;  /* 0xffffffe903067836 */ /* 0x000fc60000000000 */
[C---:B------:R-:W-:Y:S01]  /*123b0*/  HMMA.16816.F32.BF16 R72, R36.reuse, R14, R72 ;  /* 0x0000000e2448723c */ /* 0x040fe20000041848 */
[----:B------:R-:W-:Y:S02]  /*123c0*/  FSEL R22, R22, -INF , !P6 ;  /* 0xff80000016167808 */ /* 0x000fe40007000000 */
[----:B------:R-:W-:Y:S02]  /*123d0*/  FSEL R20, R20, -INF , !P6 ;  /* 0xff80000014147808 */ /* 0x000fe40007000000 */
[-C--:B------:R-:W-:Y:S01]  /*123e0*/  ISETP.GE.AND P6, PT, R0, R61.reuse, PT ;  /* 0x0000003d0000720c */ /* 0x080fe20003fc6270 */
[----:B------:R-:W-:Y:S01]  /*123f0*/  HMMA.16816.F32.BF16 R68, R36, R8, R68 ;  /* 0x000000082444723c */ /* 0x000fe20000041844 */
[----:B------:R-:W-:Y:S01]  /*12400*/  FSEL R212, R91, -INF , !P0 ;  /* 0xff8000005bd47808 */ /* 0x000fe20004000000 */
[----:B------:R-:W-:Y:S01]  /*12410*/  VIADD R14, R3, 0xfffffff1 ;  /* 0xfffffff1030e7836 */ /* 0x000fe20000000000 */
[----:B------:R-:W-:Y:S02]  /*12420*/  FSEL R216, R89, -INF , !P0 ;  /* 0xff80000059d87808 */ /* 0x000fe40004000000 */
[----:B------:R-:W-:-:S02]  /*12430*/  ISETP.GE.AND P0, PT, R10, R61, PT ;  /* 0x0000003d0a00720c */ /* 0x000fc40003f06270 */
[----:B------:R-:W-:Y:S02]  /*12440*/  FSEL R12, R23, -INF , !P5 ;  /* 0xff800000170c7808 */ /* 0x000fe40006800000 */
[----:B------:R-:W-:Y:S02]  /*12450*/  FSEL R0, R21, -INF , !P5 ;  /* 0xff80000015007808 */ /* 0x000fe40006800000 */
[----:B------:R-:W-:Y:S01]  /*12460*/  ISETP.GE.AND P5, PT, R6, R61, PT ;  /* 0x0000003d0600720c */ /* 0x000fe20003fa6270 */
[----:B------:R-:W-:Y:S01]  /*12470*/  VIADD R6, R3, 0xfffffff0 ;  /* 0xfffffff003067836 */ /* 0x000fe20000000000 */
[----:B------:R-:W-:Y:S02]  /*12480*/  FSEL R158, R83, -INF , !P0 ;  /* 0xff800000539e7808 */ /* 0x000fe40004000000 */
[----:B------:R-:W-:Y:S02]  /*12490*/  FSEL R169, R81, -INF , !P0 ;  /* 0xff80000051a97808 */ /* 0x000fe40004000000 */
[----:B------:R-:W-:-:S02]  /*124a0*/  ISETP.GE.AND P0, PT, R133, 0x2, PT ;  /* 0x000000028500780c */ /* 0x000fc40003f06270 */
[----:B------:R-:W-:Y:S02]  /*124b0*/  FSEL R18, R18, -INF , !P4 ;  /* 0xff80000012127808 */ /* 0x000fe40006000000 */
[----:B------:R-:W-:Y:S02]  /*124c0*/  FSEL R16, R16, -INF , !P4 ;  /* 0xff80000010107808 */ /* 0x000fe40006000000 */
[-C--:B------:R-:W-:Y:S02]  /*124d0*/  ISETP.GE.AND P4, PT, R6, R61.reuse, PT ;  /* 0x0000003d0600720c */ /* 0x080fe40003f86270 */
[----:B------:R-:W-:Y:S02]  /*124e0*/  FSEL R6, R19, -INF , !P2 ;  /* 0xff80000013067808 */ /* 0x000fe40005000000 */
[----:B------:R-:W-:Y:S02]  /*124f0*/  FSEL R8, R17, -INF , !P2 ;  /* 0xff80000011087808 */ /* 0x000fe40005000000 */
[----:B------:R-:W-:Y:S01]  /*12500*/  ISETP.GE.AND P2, PT, R14, R61, PT ;  /* 0x0000003d0e00720c */ /* 0x000fe20003f46270 */
[----:B------:R-:W-:Y:S01]  /*12510*/  VIADD R14, R3, 0xfffffff8 ;  /* 0xfffffff8030e7836 */ /* 0x000fe20000000000 */
[----:B------:R-:W-:-:S02]  /*12520*/  FSEL R160, R90, -INF , !P1 ;  /* 0xff8000005aa07808 */ /* 0x000fc40004800000 */
[----:B------:R-:W-:Y:S02]  /*12530*/  FSEL R154, R88, -INF , !P1 ;  /* 0xff800000589a7808 */ /* 0x000fe40004800000 */
        /* <DEDUP_REMOVED lines=14> */
[C---:B------:R-:W-:Y:S01]  /*12620*/  VIADD R36, R4.reuse, 0xffffffc0 ;  /* 0xffffffc004247836 */ /* 0x040fe20000000000 */
[----:B------:R-:W-:Y:S01]  /*12630*/  IABS R13, R4 ;  /* 0x00000004000d7213 */ /* 0x000fe20000000000 */
[----:B------:R-:W-:Y:S01]  /*12640*/  ULDC.64 UR10, c[0x0][0x248] ;  /* 0x00009200000a7ab9 */ /* 0x000fe20000000a00 */
[----:B------:R-:W-:Y:S02]  /*12650*/  ULDC.64 UR8, c[0x0][0x230] ;  /* 0x00008c0000087ab9 */ /* 0x000fe40000000a00 */
[----:B------:R-:W-:Y:S02]  /*12660*/  IABS R11, R36 ;  /* 0x00000024000b7213 */ /* 0x000fe40000000000 */
[-C--:B-1----:R-:W-:Y:S02]  /*12670*/  IABS R3, R9.reuse ;  /* 0x0000000900037213 */ /* 0x082fe40000000000 */
[----:B------:R-:W-:-:S02]  /*12680*/  LOP3.LUT R4, R4, R9, RZ, 0x3c, !PT ;  /* 0x0000000904047212 */ /* 0x000fc400078e3cff */
[----:B------:R-:W1:Y:S01]  /*12690*/  I2F.RP R17, R3 ;  /* 0x0000000300117306 */ /* 0x000e620000209400 */
[----:B------:R-:W-:Y:S02]  /*126a0*/  LOP3.LUT R36, R36, R9, RZ, 0x3c, !PT ;  /* 0x0000000924247212 */ /* 0x000fe400078e3cff */
[----:B------:R-:W-:-:S05]  /*126b0*/  ISETP.GE.AND P4, PT, R4, RZ, PT ;  /* 0x000000ff0400720c */ /* 0x000fca0003f86270 */
        /* <DEDUP_REMOVED lines=18> */
[----:B------:R-:W-:Y:S02]  /*127e0*/  ISETP.GE.AND P1, PT, R36, RZ, PT ;  /* 0x000000ff2400720c */ /* 0x000fe40003f26270 */
[-C--:B------:R-:W-:Y:S02]  /*127f0*/  ISETP.GE.U32.AND P6, PT, R14, R3.reuse, PT ;  /* 0x000000030e00720c */ /* 0x080fe40003fc6070 */
[----:B------:R-:W-:Y:S02]  /*12800*/  ISETP.GE.U32.AND P5, PT, R10, R3, PT ;  /* 0x000000030a00720c */ /* 0x000fe40003fa6070 */
[----:B------:R-:W-:-:S02]  /*12810*/  @!P2 IADD3 R15, R15, 0x1, RZ ;  /* 0x000000010f0fa810 */ /* 0x000fc40007ffe0ff */
[----:B------:R-:W-:Y:S02]  /*12820*/  ISETP.NE.AND P2, PT, R9, RZ, PT ;  /* 0x000000ff0900720c */ /* 0x000fe40003f45270 */
[----:B------:R-:W-:-:S05]  /*12830*/  LOP3.LUT R10, RZ, R9, RZ, 0x33, !PT ;  /* 0x00000009ff0a7212 */ /* 0x000fca00078e33ff */
        /* <DEDUP_REMOVED lines=12> */
[----:B------:R-:W-:Y:S01]  /*12900*/  IMAD.WIDE.U32 R14, R9, UR10, RZ ;  /* 0x0000000a090e7c25 */ /* 0x000fe2000f8e00ff */
[----:B------:R-:W-:-:S05]  /*12910*/  SHF.R.S32.HI R3, RZ, 0x1f, R9 ;  /* 0x0000001fff037819 */ /* 0x000fca0000011409 */
[----:B------:R-:W-:-:S04]  /*12920*/  IMAD R10, R3, UR10, RZ ;  /* 0x0000000a030a7c24 */ /* 0x000fc8000f8e02ff */
[----:B------:R-:W-:-:S04]  /*12930*/  IMAD R10, R9, UR11, R10 ;  /* 0x0000000b090a7c24 */ /* 0x000fc8000f8e020a */
        /* <DEDUP_REMOVED lines=9> */
.L_x_3879:
[----:B------:R-:W-:Y:S02]  /*129d0*/  ULDC UR10, c[0x0][0x248] ;  /* 0x00009200000a7ab9 */ /* 0x000fe40000000800 */
[----:B------:R-:W-:-:S06]  /*129e0*/  USHF.L.U32 UR5, UR10, 0x6, URZ ;  /* 0x000000060a057899 */ /* 0x000fcc000800063f */
[----:B------:R-:W-:-:S04]  /*129f0*/  IADD3 R3, RZ, -UR5, RZ ;  /* 0x80000005ff037c10 */ /* 0x000fc8000fffe0ff */
[----:B------:R-:W-:-:S07]  /*12a00*/  SHF.R.S32.HI R4, RZ, 0x1f, R3 ;  /* 0x0000001fff047819 */ /* 0x000fce0000011403 */
.L_x_3880:
[----:B------:R-:W-:Y:S01]  /*12a10*/  IADD3 R55, P2, P1, R138, R3, R55 ;  /* 0x000000038a377210 */ /* 0x000fe2000795e037 */
[----:B------:R-:W-:Y:S01]  /*12a20*/  ULDC.64 UR8, c[0x0][0x218] ;  /* 0x0000860000087ab9 */ /* 0x000fe20000000a00 */
[----:B------:R-:W-:Y:S01]  /*12a30*/  IADD3 R138, P4, R3, R138, RZ ;  /* 0x0000008a038a7210 */ /* 0x000fe20007f9e0ff */
[----:B------:R-:W-:Y:S01]  /*12a40*/  USHF.L.U32 UR11, UR10, 0x5, URZ ;  /* 0x000000050a0b7899 */ /* 0x000fe2000800063f */
[----:B------:R-:W-:Y:S01]  /*12a50*/  IADD3.X R54, R51, R4, R54, P2, P1 ;  /* 0x0000000433367210 */ /* 0x000fe200017e2436 */
[----:B------:R-:W-:Y:S01]  /*12a60*/  ULDC UR5, c[0x0][0x24c] ;  /* 0x0000930000057ab9 */ /* 0x000fe20000000800 */
[----:B------:R-:W-:Y:S01]  /*12a70*/  LEA R14, P2, R138, UR8, 0x1 ;  /* 0x000000088a0e7c11 */ /* 0x000fe2000f8408ff */
[----:B------:R-:W-:Y:S01]  /*12a80*/  IMAD.X R51, R4, 0x1, R51, P4 ;  /* 0x0000000104337824 */ /* 0x000fe200020e0633 */
[----:B------:R-:W-:Y:S01]  /*12a90*/  LEA R200, P5, R3, R200, 0x1 ;  /* 0x000000c803c87211 */ /* 0x000fe200078a08ff */
[----:B------:R-:W-:Y:S01]  /*12aa0*/  USHF.L.U64.HI UR5, UR10, 0x5, UR5 ;  /* 0x000000050a057899 */ /* 0x000fe20008010205 */
[----:B------:R-:W-:-:S02]  /*12ab0*/  LEA R10, P1, R55, UR8, 0x1 ;  /* 0x00000008370a7c11 */ /* 0x000fc4000f8208ff */
[----:B------:R-:W-:Y:S02]  /*12ac0*/  LEA.HI.X R15, R138, UR9, R51, 0x1, P2 ;  /* 0x000000098a0f7c11 */ /* 0x000fe400090f0c33 */
[----:B------:R-:W-:Y:S02]  /*12ad0*/  LEA.HI.X R199, R3, R199, R4, 0x1, P5 ;  /* 0x000000c703c77211 */ /* 0x000fe400028f0c04 */
[----:B------:R-:W-:Y:S02]  /*12ae0*/  IADD3 R36, P2, R200, UR11, RZ ;  /* 0x0000000bc8247c10 */ /* 0x000fe4000ff5e0ff */
[----:B------:R-:W-:Y:S01]  /*12af0*/  LEA.HI.X R11, R55, UR9, R54, 0x1, P1 ;  /* 0x00000009370b7c11 */ /* 0x000fe200088f0c36 */
[----:B------:R-:W-:Y:S01]  /*12b00*/  IMAD.MOV.U32 R201, RZ, RZ, R199 ;  /* 0x000000ffffc97224 */ /* 0x000fe200078e00c7 */
[----:B------:R-:W-:Y:S02]  /*12b10*/  IADD3.X R37, R199, UR5, RZ, P2, !PT ;  /* 0x00000005c7257c10 */ /* 0x000fe400097fe4ff */
[----:B------:R-:W-:-:S02]  /*12b20*/  IADD3 R44, P2, R36, UR11, RZ ;  /* 0x0000000b242c7c10 */ /* 0x000fc4000ff5e0ff */
[----:B------:R-:W-:Y:S01]  /*12b30*/  IADD3 R38, P1, R10, UR11, RZ ;  /* 0x0000000b0a267c10 */ /* 0x000fe2000ff3e0ff */
[----:B------:R-:W-:Y:S01]  /*12b40*/  @!PT LDS RZ, [RZ] ;  /* 0x00000000fffff984 */ /* 0x000fe20000000800 */
[----:B------:R-:W-:Y:S01]  /*12b50*/  @!PT LDS RZ, [RZ] ;  /* 0x00000000fffff984 */ /* 0x000fe20000000800 */
[----:B------:R-:W-:Y:S01]  /*12b60*/  @!PT LDS RZ, [RZ] ;  /* 0x00000000fffff984 */ /* 0x000fe20000000800 */
[----:B------:R1:W-:Y:S01]  /*12b70*/  LDGSTS.E.BYPASS.LTC128B.128 [R211+0x6000], desc[UR6][R200.64] ;  /* 0x06000000c8d37fae */ /* 0x0003e2000b901d46 */
[----:B------:R-:W-:Y:S02]  /*12b80*/  IADD3.X R45, R37, UR5, RZ, P2, !PT ;  /* 0x00000005252d7c10 */ /* 0x000fe400097fe4ff */
[----:B------:R-:W-:Y:S01]  /*12b90*/  IADD3.X R39, R11, UR5, RZ, P1, !PT ;  /* 0x000000050b277c10 */ /* 0x000fe20008ffe4ff */
[----:B------:R1:W-:Y:S01]  /*12ba0*/  LDGSTS.E.BYPASS.LTC128B.128 [R211+0x8000], desc[UR6][R14.64+0x80] ;  /* 0x080000800ed37fae */ /* 0x0003e2000b901d46 */
[----:B------:R-:W-:Y:S02]  /*12bb0*/  IADD3 R46, P2, R44, UR11, RZ ;  /* 0x0000000b2c2e7c10 */ /* 0x000fe4000ff5e0ff */
[----:B------:R-:W-:Y:S01]  /*12bc0*/  IADD3 R50, P1, R38, UR11, RZ ;  /* 0x0000000b26327c10 */ /* 0x000fe2000ff3e0ff */
[----:B------:R1:W-:Y:S01]  /*12bd0*/  LDGSTS.E.BYPASS.LTC128B.128 [R211+0xa000], desc[UR6][R14.64+0x100] ;  /* 0x0a0001000ed37fae */ /* 0x0003e2000b901d46 */
[----:B------:R-:W-:-:S02]  /*12be0*/  IADD3.X R47, R45, UR5, RZ, P2, !PT ;  /* 0x000000052d2f7c10 */ /* 0x000fc400097fe4ff */
[----:B------:R-:W-:Y:S01]  /*12bf0*/  IADD3.X R51, R39, UR5, RZ, P1, !PT ;  /* 0x0000000527337c10 */ /* 0x000fe20008ffe4ff */
        /* <DEDUP_REMOVED lines=10> */
.L_x_3878:
        /* <DEDUP_REMOVED lines=31> */
[----:B------:R-:W-:Y:S01]  /*12e90*/  IADD3 R192, R49, R2, RZ ;  /* 0x0000000231c07210 */ /* 0x000fe20007ffe0ff */
[----:B------:R-:W1:Y:S03]  /*12ea0*/  SHFL.BFLY PT, R9, R10, 0x2, 0x1f ;  /* 0x0c401f000a097f89 */ /* 0x000e6600000e0000 */
[----:B------:R-:W-:Y:S01]  /*12eb0*/  LEA R192, R192, UR4, 0x1 ;  /* 0x00000004c0c07c11 */ /* 0x000fe2000f8e08ff */
[----:B------:R-:W2:Y:S03]  /*12ec0*/  SHFL.BFLY PT, R4, R11, 0x2, 0x1f ;  /* 0x0c401f000b047f89 */ /* 0x000ea600000e0000 */
[-C--:B------:R-:W-:Y:S01]  /*12ed0*/  LEA R190, R7, R192.reuse, 0x1 ;  /* 0x000000c007be7211 */ /* 0x080fe200078e08ff */
[----:B------:R-:W-:Y:S01]  /*12ee0*/  LDSM.16.MT88.4 R68, [R192+0xe000] ;  /* 0x00e00000c044783b */ /* 0x000fe20000004200 */
[----:B------:R-:W-:-:S02]  /*12ef0*/  LEA R189, R5, R192, 0x1 ;  /* 0x000000c005bd7211 */ /* 0x000fc400078e08ff */
[----:B------:R-:W-:Y:S01]  /*12f00*/  LEA R188, R5, R190, 0x1 ;  /* 0x000000be05bc7211 */ /* 0x000fe200078e08ff */
        /* <DEDUP_REMOVED lines=18> */
[----:B------:R-:W-:Y:S01]  /*13030*/  FMUL.FTZ R165, R3, UR5 ;  /* 0x0000000503a57c20 */ /* 0x000fe20008410000 */
        /* <DEDUP_REMOVED lines=8> */
[----:B------:R-:W-:Y:S01]  /*130c0*/  FFMA.FTZ R144, R0, UR5, -R171 ;  /* 0x0000000500907c23 */ /* 0x000fe200080108ab */
[--C-:B------:R-:W-:Y:S01]  /*130d0*/  FFMA.FTZ R152, R30, UR5, -R165.reuse ;  /* 0x000000051e987c23 */ /* 0x100fe200080108a5 */
[--C-:B------:R-:W-:Y:S01]  /*130e0*/  FFMA.FTZ R157, R28, UR5, -R165.reuse ;  /* 0x000000051c9d7c23 */ /* 0x100fe200080108a5 */
[--C-:B------:R-:W-:Y:S01]  /*130f0*/  FFMA.FTZ R153, R26, UR5, -R165.reuse ;  /* 0x000000051a997c23 */ /* 0x100fe200080108a5 */
[----:B------:R-:W-:Y:S01]  /*13100*/  FFMA.FTZ R148, R24, UR5, -R165 ;  /* 0x0000000518947c23 */ /* 0x000fe200080108a5 */
[----:B------:R-:W-:Y:S01]  /*13110*/  MUFU.EX2 R155, R155 ;  /* 0x0000009b009b7308 */ /* 0x000fe20000000800 */
[----:B------:R-:W-:Y:S01]  /*13120*/  FFMA.FTZ R0, R8, UR5, -R171 ;  /* 0x0000000508007c23 */ /* 0x000fe200080108ab */
[----:B------:R-:W-:Y:S01]  /*13130*/  FFMA.FTZ R134, R12, UR5, -R165 ;  /* 0x000000050c867c23 */ /* 0x000fe200080108a5 */
[----:B------:R-:W-:Y:S01]  /*13140*/  LDSM.16.MT88.4 R8, [R192+0xe800] ;  /* 0x00e80000c008783b */ /* 0x000fe20000004200 */
[--C-:B------:R-:W-:Y:S01]  /*13150*/  FFMA.FTZ R149, R20, UR5, -R171.reuse ;  /* 0x0000000514957c23 */ /* 0x100fe200080108ab */
[----:B------:R-:W-:Y:S01]  /*13160*/  FFMA.FTZ R145, R16, UR5, -R171 ;  /* 0x0000000510917c23 */ /* 0x000fe200080108ab */
[--C-:B------:R-:W-:Y:S01]  /*13170*/  FFMA.FTZ R147, R22, UR5, -R165.reuse ;  /* 0x0000000516937c23 */ /* 0x100fe200080108a5 */
[----:B------:R-:W1:Y:S01]  /*13180*/  LDSM.16.MT88.4 R12, [R190+0xc800] ;  /* 0x00c80000be0c783b */ /* 0x000e620000004200 */
[----:B------:R-:W2:Y:S01]  /*13190*/  MUFU.EX2 R150, R150 ;  /* 0x0000009600967308 */ /* 0x000ea20000000800 */
[--C-:B------:R-:W-:Y:S01]  /*131a0*/  FFMA.FTZ R135, R18, UR5, -R165.reuse ;  /* 0x0000000512877c23 */ /* 0x100fe200080108a5 */
[----:B------:R-:W-:Y:S01]  /*131b0*/  FFMA.FTZ R2, R6, UR5, -R165 ;  /* 0x0000000506027c23 */ /* 0x000fe200080108a5 */
[----:B------:R-:W4:Y:S01]  /*131c0*/  LDSM.16.MT88.4 R20, [R189+0xe800] ;  /* 0x00e80000bd14783b */ /* 0x000f220000004200 */
[--C-:B------:R-:W-:Y:S01]  /*131d0*/  FFMA.FTZ R154, R154, UR5, -R171.reuse ;  /* 0x000000059a9a7c23 */ /* 0x100fe200080108ab */
[--C-:B------:R-:W-:Y:S01]  /*131e0*/  FFMA.FTZ R159, R216, UR5, -R171.reuse ;  /* 0x00000005d89f7c23 */ /* 0x100fe200080108ab */
[--C-:B------:R-:W-:Y:S01]  /*131f0*/  FFMA.FTZ R156, R156, UR5, -R171.reuse ;  /* 0x000000059c9c7c23 */ /* 0x100fe200080108ab */
[----:B------:R-:W5:Y:S01]  /*13200*/  LDSM.16.MT88.4 R16, [R188+0xe800] ;  /* 0x00e80000bc10783b */ /* 0x000f620000004200 */
[----:B------:R-:W-:Y:S01]  /*13210*/  MUFU.EX2 R151, R151 ;  /* 0x0000009700977308 */ /* 0x000fe20000000800 */
[----:B------:R-:W-:Y:S01]  /*13220*/  FFMA.FTZ R161, R214, UR5, -R171 ;  /* 0x00000005d6a17c23 */ /* 0x000fe200080108ab */
[--C-:B------:R-:W-:Y:S01]  /*13230*/  FFMA.FTZ R160, R160, UR5, -R165.reuse ;  /* 0x00000005a0a07c23 */ /* 0x100fe200080108a5 */
[----:B------:R-:W-:Y:S01]  /*13240*/  LDSM.16.MT88.4 R32, [R189+0xc800] ;  /* 0x00c80000bd20783b */ /* 0x000fe20000004200 */
[--C-:B------:R-:W-:Y:S01]  /*13250*/  FFMA.FTZ R163, R212, UR5, -R165.reuse ;  /* 0x00000005d4a37c23 */ /* 0x100fe200080108a5 */
[--C-:B------:R-:W-:Y:S01]  /*13260*/  FFMA.FTZ R166, R166, UR5, -R165.reuse ;  /* 0x00000005a6a67c23 */ /* 0x100fe200080108a5 */
[----:B------:R-:W-:Y:S01]  /*13270*/  FFMA.FTZ R167, R210, UR5, -R165 ;  /* 0x00000005d2a77c23 */ /* 0x000fe200080108a5 */
[----:B------:R-:W-:Y:S01]  /*13280*/  LDSM.16.MT88.4 R136, [R192+0xc800] ;  /* 0x00c80000c088783b */ /* 0x000fe20000004200 */
[----:B------:R-:W3:Y:S01]  /*13290*/  MUFU.EX2 R146, R146 ;  /* 0x0000009200927308 */ /* 0x000ee20000000800 */
[----:B--2---:R-:W-:Y:S01]  /*132a0*/  F2FP.BF16.F32.PACK_AB R116, R150, R155 ;  /* 0x0000009b9674723e */ /* 0x004fe200000010ff */
        /* <DEDUP_REMOVED lines=11> */
[----:B------:R-:W-:-:S03]  /*13360*/  FADD.FTZ R150, R155, R150 ;  /* 0x000000969b967221 */ /* 0x000fc60000010000 */
[----:B------:R-:W2:Y:S01]  /*13370*/  MUFU.EX2 R157, R157 ;  /* 0x0000009d009d7308 */ /* 0x000ea20000000800 */
[----:B---3--:R-:W-:Y:S01]  /*13380*/  F2FP.BF16.F32.PACK_AB R118, R146, R151 ;  /* 0x000000979276723e */ /* 0x008fe200000010ff */
[----:B------:R-:W-:-:S04]  /*13390*/  FADD.FTZ R151, R151, R150 ;  /* 0x0000009697977221 */ /* 0x000fc80000010000 */
[----:B------:R-:W-:Y:S02]  /*133a0*/  FADD.FTZ R146, R146, R151 ;  /* 0x0000009792927221 */ /* 0x000fe40000010000 */
        /* <DEDUP_REMOVED lines=45> */
[C---:B------:R-:W-:Y:S05]  /*13680*/  HMMA.16816.F32.BF16 R64, R4.reuse, R8, R64 ;  /* 0x000000080440723c */ /* 0x040fea0000041840 */
[----:B------:R-:W-:Y:S01]  /*13690*/  MUFU.EX2 R160, R160 ;  /* 0x000000a000a07308 */ /* 0x000fe20000000800 */
[----:B------:R-:W-:Y:S01]  /*136a0*/  HMMA.16816.F32.BF16 R68, R4, R10, R68 ;  /* 0x0000000a0444723c */ /* 0x000fe20000041844 */
[----:B------:R-:W3:Y:S05]  /*136b0*/  LDSM.16.MT88.4 R8, [R190+0x10800] ;  /* 0x01080000be08783b */ /* 0x000eea0000004200 */
        /* <DEDUP_REMOVED lines=144> */
[----:B------:R-:W-:Y:S01]  /*13fc0*/  ULDC.64 UR4, c[0x0][0x250] ;  /* 0x0000940000047ab9 */ /* 0x000fe20000000a00 */
[----:B------:R-:W-:Y:S01]  /*13fd0*/  ULDC UR8, c[0x0][0x250] ;  /* 0x0000940000087ab9 */ /* 0x000fe20000000800 */
[----:B------:R-:W-:Y:S01]  /*13fe0*/  USHF.L.U64.HI UR12, UR4, 0x5, UR5 ;  /* 0x00000005040c7899 */ /* 0x000fe20008010205 */
[----:B------:R-:W-:Y:S01]  /*13ff0*/  IADD3 R213, R133, -0x2, RZ ;  /* 0xfffffffe85d57810 */ /* 0x000fe20007ffe0ff */
[----:B------:R-:W-:Y:S01]  /*14000*/  USHF.L.U32 UR13, UR4, 0x5, URZ ;  /* 0x00000005040d7899 */ /* 0x000fe2000800063f */
[----:B------:R-:W-:Y:S01]  /*14010*/  MOV R0, R3 ;  /* 0x0000000300007202 */ /* 0x000fe20000000f00 */
[----:B------:R-:W-:Y:S01]  /*14020*/  ULEA UR4, -UR8, URZ, 0x6 ;  /* 0x0000003f08047291 */ /* 0x000fe2000f8e313f */
[----:B------:R-:W-:Y:S01]  /*14030*/  IMAD.MOV.U32 R133, RZ, RZ, R132 ;  /* 0x000000ffff857224 */ /* 0x000fe200078e0084 */
[----:B------:R-:W-:Y:S01]  /*14040*/  ULDC UR11, c[0x0][0x248] ;  /* 0x00009200000b7ab9 */ /* 0x000fe20000000800 */
[----:B------:R-:W-:Y:S01]  /*14050*/  ULDC UR8, c[0x0][0x24c] ;  /* 0x0000930000087ab9 */ /* 0x000fe20000000800 */
[----:B------:R-:W-:-:S02]  /*14060*/  USHF.R.S32.HI UR9, URZ, 0x1f, UR4 ;  /* 0x0000001f3f097899 */ /* 0x000fc40008011404 */
[----:B------:R-:W-:Y:S01]  /*14070*/  MOV R212, UR4 ;  /* 0x0000000400d47c02 */ /* 0x000fe20008000f00 */
[----:B------:R-:W-:Y:S02]  /*14080*/  USHF.L.U64.HI UR8, UR11, 0x5, UR8 ;  /* 0x000000050b087899 */ /* 0x000fe40008010208 */
[----:B------:R-:W-:Y:S01]  /*14090*/  USHF.L.U32 UR5, UR11, 0x5, URZ ;  /* 0x000000050b057899 */ /* 0x000fe2000800063f */
[----:B------:R-:W-:Y:S01]  /*140a0*/  IMAD.U32 R210, RZ, RZ, UR9 ;  /* 0x00000009ffd27e24 */ /* 0x000fe2000f8e00ff */
[----:B------:R-:W-:-:S10]  /*140b0*/  ULDC UR4, c[0x0][0x2ec] ;  /* 0x0000bb0000047ab9 */ /* 0x000fd40000000800 */
.L_x_3885:
        /* <DEDUP_REMOVED lines=66> */
.L_x_3882:
        /* <DEDUP_REMOVED lines=8> */
[----:B------:R-:W-:Y:S01]  /*14560*/  IADD3 R4, P0, R6, UR13, RZ ;  /* 0x0000000d06047c10 */ /* 0x000fe2000ff1e0ff */
[----:B------:R-:W-:Y:S03]  /*14570*/  LDGSTS.E.BYPASS.LTC128B.128 [R211+0xe000], desc[UR6][R202.64+0x80] ;  /* 0x0e000080cad37fae */ /* 0x000fe6000b901d46 */
[----:B------:R-:W-:Y:S01]  /*14580*/  IADD3.X R5, R7, UR12, RZ, P0, !PT ;  /* 0x0000000c07057c10 */ /* 0x000fe200087fe4ff */
[----:B------:R-:W-:Y:S01]  /*14590*/  LDGSTS.E.BYPASS.LTC128B.128 [R211+0x10000], desc[UR6][R202.64+0x100] ;  /* 0x10000100cad37fae */ /* 0x000fe2000b901d46 */
[----:B------:R-:W-:Y:S03]  /*145a0*/  IADD3 R2, P0, R4, UR13, RZ ;  /* 0x0000000d04027c10 */ /* 0x000fe6000ff1e0ff */
[----:B------:R-:W-:Y:S01]  /*145b0*/  LDGSTS.E.BYPASS.LTC128B.128 [R211+0xc800], desc[UR6][R6.64] ;  /* 0x0c80000006d37fae */ /* 0x000fe2000b901d46 */
[----:B------:R-:W-:Y:S02]  /*145c0*/  IADD3.X R3, R5, UR12, RZ, P0, !PT ;  /* 0x0000000c05037c10 */ /* 0x000fe400087fe4ff */
[----:B------:R-:W-:Y:S01]  /*145d0*/  ISETP.GE.AND P0, PT, R213, 0x1, PT ;  /* 0x00000001d500780c */ /* 0x000fe20003f06270 */
[----:B------:R-:W-:Y:S04]  /*145e0*/  LDGSTS.E.BYPASS.LTC128B.128 [R211+0xe800], desc[UR6][R6.64+0x80] ;  /* 0x0e80008006d37fae */ /* 0x000fe8000b901d46 */
[----:B------:R-:W-:Y:S04]  /*145f0*/  LDGSTS.E.BYPASS.LTC128B.128 [R211+0x10800], desc[UR6][R6.64+0x100] ;  /* 0x1080010006d37fae */ /* 0x000fe8000b901d46 */
[----:B------:R-:W-:Y:S04]  /*14600*/  LDGSTS.E.BYPASS.LTC128B.128 [R211+0xd000], desc[UR6][R4.64] ;  /* 0x0d00000004d37fae */ /* 0x000fe8000b901d46 */
[----:B------:R-:W-:Y:S04]  /*14610*/  LDGSTS.E.BYPASS.LTC128B.128 [R211+0xf000], desc[UR6][R4.64+0x80] ;  /* 0x0f00008004d37fae */ /* 0x000fe8000b901d46 */
[----:B------:R1:W-:Y:S04]  /*14620*/  LDGSTS.E.BYPASS.LTC128B.128 [R211+0x11000], desc[UR6][R4.64+0x100] ;  /* 0x1100010004d37fae */ /* 0x0003e8000b901d46 */
[----:B------:R2:W-:Y:S04]  /*14630*/  LDGSTS.E.BYPASS.LTC128B.128 [R211+0xd800], desc[UR6][R2.64] ;  /* 0x0d80000002d37fae */ /* 0x0005e8000b901d46 */
[----:B------:R2:W-:Y:S04]  /*14640*/  LDGSTS.E.BYPASS.LTC128B.128 [R211+0xf800], desc[UR6][R2.64+0x80] ;  /* 0x0f80008002d37fae */ /* 0x0005e8000b901d46 */
[----:B------:R2:W-:Y:S04]  /*14650*/  LDGSTS.E.BYPASS.LTC128B.128 [R211+0x11800], desc[UR6][R2.64+0x100] ;  /* 0x1180010002d37fae */ /* 0x0005e8000b901d46 */
[----:B------:R-:W-:Y:S04]  /*14660*/  LDSM.16.M88.4 R32, [R198] ;  /* 0x00000000c620783b */ /* 0x000fe80000000200 */
[----:B------:R-:W1:Y:S04]  /*14670*/  LDSM.16.M88.4 R8, [R197+0x6000] ;  /* 0x00600000c508783b */ /* 0x000e680000000200 */
[----:B------:R-:W3:Y:S04]  /*14680*/  LDSM.16.M88.4 R16, [R197+0x6800] ;  /* 0x00680000c510783b */ /* 0x000ee80000000200 */
[----:B------:R-:W4:Y:S04]  /*14690*/  LDSM.16.M88.4 R24, [R197+0x7000] ;  /* 0x00700000c518783b */ /* 0x000f280000000200 */
[----:B------:R-:W5:Y:S04]  /*146a0*/  LDSM.16.M88.4 R136, [R197+0x7800] ;  /* 0x00780000c588783b */ /* 0x000f680000000200 */
[----:B------:R-:W0:Y:S04]  /*146b0*/  LDGDEPBAR ;  /* 0x00000000000079af */ /* 0x000e280000000000 */
[----:B------:R-:W-:Y:S04]  /*146c0*/  LDSM.16.M88.4 R140, [R196] ;  /* 0x00000000c48c783b */ /* 0x000fe80000000200 */
[----:B------:R-:W2:Y:S04]  /*146d0*/  LDSM.16.M88.4 R144, [R195] ;  /* 0x00000000c390783b */ /* 0x000ea80000000200 */
[----:B------:R-:W2:Y:S04]  /*146e0*/  LDSM.16.M88.4 R148, [R187] ;  /* 0x00000000bb94783b */ /* 0x000ea80000000200 */
[----:B------:R-:W2:Y:S04]  /*146f0*/  LDSM.16.M88.4 R152, [R186] ;  /* 0x00000000ba98783b */ /* 0x000ea80000000200 */
[----:B------:R-:W2:Y:S01]  /*14700*/  LDSM.16.M88.4 R156, [R185] ;  /* 0x00000000b99c783b */ /* 0x000ea20000000200 */
[C---:B-1----:R-:W-:Y:S03]  /*14710*/  HMMA.16816.F32.BF16 R4, R32.reuse, R8, RZ ;  /* 0x000000082004723c */ /* 0x042fe600000418ff */
[----:B------:R-:W-:Y:S04]  /*14720*/  LDSM.16.M88.4 R160, [R194] ;  /* 0x00000000c2a0783b */ /* 0x000fe80000000200 */
[----:B------:R-:W1:Y:S01]  /*14730*/  LDSM.16.M88.4 R164, [R191+0x6000] ;  /* 0x00600000bfa4783b */ /* 0x000e620000000200 */
[C---:B------:R-:W-:Y:S03]  /*14740*/  HMMA.16816.F32.BF16 R8, R32.reuse, R10, RZ ;  /* 0x0000000a2008723c */ /* 0x040fe600000418ff */
[----:B------:R-:W1:Y:S03]  /*14750*/  LDSM.16.M88.4 R168, [R191+0x6800] ;  /* 0x00680000bfa8783b */ /* 0x000e660000000200 */
[C---:B---3--:R-:W-:Y:S01]  /*14760*/  HMMA.16816.F32.BF16 R12, R32.reuse, R16, RZ ;  /* 0x00000010200c723c */ /* 0x048fe200000418ff */
[----:B------:R-:W-:Y:S05]  /*14770*/  LDSM.16.M88.4 R172, [R191+0x7800] ;  /* 0x00780000bfac783b */ /* 0x000fea0000000200 */
        /* <DEDUP_REMOVED lines=8> */
[----:B------:R-:W-:Y:S05]  /*14800*/  LDSM.16.M88.4 R144, [R193] ;  /* 0x00000000c190783b */ /* 0x000fea0000000200 */
[C---:B------:R-:W-:Y:S06]  /*14810*/  HMMA.16816.F32.BF16 R12, R140.reuse, R148, R12 ;  /* 0x000000948c0c723c */ /* 0x040fec000004180c */
[C---:B------:R-:W-:Y:S01]  /*14820*/  HMMA.16816.F32.BF16 R16, R140.reuse, R150, R16 ;  /* 0x000000968c10723c */ /* 0x040fe20000041810 */
[----:B------:R-:W2:Y:S05]  /*14830*/  LDSM.16.M88.4 R148, [R184] ;  /* 0x00000000b894783b */ /* 0x000eaa0000000200 */
[C---:B------:R-:W-:Y:S06]  /*14840*/  HMMA.16816.F32.BF16 R20, R140.reuse, R152, R20 ;  /* 0x000000988c14723c */ /* 0x040fec0000041814 */
        /* <DEDUP_REMOVED lines=12> */
[C---:B---3--:R-:W-:Y:S06]  /*14910*/  HMMA.16816.F32.BF16 R20, R160.reuse, R136, R20 ;  /* 0x00000088a014723c */ /* 0x048fec0000041814 */
[C---:B------:R-:W-:Y:S01]  /*14920*/  HMMA.16816.F32.BF16 R24, R160.reuse, R138, R24 ;  /* 0x0000008aa018723c */ /* 0x040fe20000041818 */
[----:B------:R-:W1:Y:S05]  /*14930*/  LDSM.16.M88.4 R136, [R198+0x2000] ;  /* 0x00200000c688783b */ /* 0x000e6a0000000200 */
[C---:B------:R-:W-:Y:S06]  /*14940*/  HMMA.16816.F32.BF16 R28, R160.reuse, R172, R28 ;  /* 0x000000aca01c723c */ /* 0x040fec000004181c */
[----:B------:R-:W-:Y:S01]  /*14950*/  HMMA.16816.F32.BF16 R32, R160, R174, R32 ;  /* 0x000000aea020723c */ /* 0x000fe20000041820 */
[----:B------:R-:W3:Y:S04]  /*14960*/  LDSM.16.M88.4 R160, [R197+0x9000] ;  /* 0x00900000c5a0783b */ /* 0x000ee80000000200 */
[----:B------:R-:W3:Y:S01]  /*14970*/  LDSM.16.M88.4 R172, [R197+0x9800] ;  /* 0x00980000c5ac783b */ /* 0x000ee20000000200 */
[C---:B--2---:R-:W-:Y:S06]  /*14980*/  HMMA.16816.F32.BF16 R4, R144.reuse, R148, R4 ;  /* 0x000000949004723c */ /* 0x044fec0000041804 */
[C---:B------:R-:W-:Y:S01]  /*14990*/  HMMA.16816.F32.BF16 R8, R144.reuse, R150, R8 ;  /* 0x000000969008723c */ /* 0x040fe20000041808 */
[----:B------:R-:W-:Y:S05]  /*149a0*/  LDSM.16.M88.4 R148, [R183] ;  /* 0x00000000b794783b */ /* 0x000fea0000000200 */
[C---:B----4-:R-:W-:Y:S06]  /*149b0*/  HMMA.16816.F32.BF16 R12, R144.reuse, R152, R12 ;  /* 0x00000098900c723c */ /* 0x050fec000004180c */
[C---:B------:R-:W-:Y:S01]  /*149c0*/  HMMA.16816.F32.BF16 R16, R144.reuse, R154, R16 ;  /* 0x0000009a9010723c */ /* 0x040fe20000041810 */
[----:B------:R-:W-:Y:S05]  /*149d0*/  LDSM.16.M88.4 R152, [R182] ;  /* 0x00000000b698783b */ /* 0x000fea0000000200 */
[C---:B-----5:R-:W-:Y:S06]  /*149e0*/  HMMA.16816.F32.BF16 R20, R144.reuse, R140, R20 ;  /* 0x0000008c9014723c */ /* 0x060fec0000041814 */
[C---:B------:R-:W-:Y:S01]  /*149f0*/  HMMA.16816.F32.BF16 R24, R144.reuse, R142, R24 ;  /* 0x0000008e9018723c */ /* 0x040fe20000041818 */
[----:B------:R-:W2:Y:S05]  /*14a00*/  LDSM.16.M88.4 R140, [R196+0x2000] ;  /* 0x00200000c48c783b */ /* 0x000eaa0000000200 */
[C---:B------:R-:W-:Y:S06]  /*14a10*/  HMMA.16816.F32.BF16 R28, R144.reuse, R156, R28 ;  /* 0x0000009c901c723c */ /* 0x040fec000004181c */
[----:B------:R-:W-:Y:S01]  /*14a20*/  HMMA.16816.F32.BF16 R32, R144, R158, R32 ;  /* 0x0000009e9020723c */ /* 0x000fe20000041820 */
[----:B------:R-:W4:Y:S04]  /*14a30*/  LDSM.16.M88.4 R144, [R181] ;  /* 0x00000000b590783b */ /* 0x000f280000000200 */
[----:B------:R-:W5:Y:S01]  /*14a40*/  LDSM.16.M88.4 R156, [R180] ;  /* 0x00000000b49c783b */ /* 0x000f620000000200 */
        /* <DEDUP_REMOVED lines=18> */
[----:B------:R-:W-:Y:S05]  /*14b70*/  LDSM.16.M88.4 R152, [R184+0x2800] ;  /* 0x00280000b898783b */ /* 0x000fea0000000200 */
[C---:B----4-:R-:W-:Y:S06]  /*14b80*/  HMMA.16816.F32.BF16 R20, R140.reuse, R144, R20 ;  /* 0x000000908c14723c */ /* 0x050fec0000041814 */
[C---:B------:R-:W-:Y:S01]  /*14b90*/  HMMA.16816.F32.BF16 R24, R140.reuse, R146, R24 ;  /* 0x000000928c18723c */ /* 0x040fe20000041818 */
[----:B------:R-:W2:Y:S05]  /*14ba0*/  LDSM.16.M88.4 R144, [R193+0x2000] ;  /* 0x00200000c190783b */ /* 0x000eaa0000000200 */
[C---:B-----5:R-:W-:Y:S06]  /*14bb0*/  HMMA.16816.F32.BF16 R28, R140.reuse, R156, R28 ;  /* 0x0000009c8c1c723c */ /* 0x060fec000004181c */
[----:B------:R-:W-:Y:S01]  /*14bc0*/  HMMA.16816.F32.BF16 R32, R140, R158, R32 ;  /* 0x0000009e8c20723c */ /* 0x000fe20000041820 */
[----:B------:R-:W4:Y:S04]  /*14bd0*/  LDSM.16.M88.4 R140, [R184+0x3000] ;  /* 0x00300000b88c783b */ /* 0x000f280000000200 */
        /* <DEDUP_REMOVED lines=17> */
[C---:B------:R-:W-:Y:S06]  /*14cf0*/  HMMA.16816.F32.BF16 R12, R144.reuse, R152, R12 ;  /* 0x00000098900c723c */ /* 0x040fec000004180c */
[C---:B------:R-:W-:Y:S01]  /*14d00*/  HMMA.16816.F32.BF16 R16, R144.reuse, R154, R16 ;  /* 0x0000009a9010723c */ /* 0x040fe20000041810 */
[----:B------:R-:W-:Y:S05]  /*14d10*/  LDSM.16.M88.4 R152, [R178] ;  /* 0x00000000b298783b */ /* 0x000fea0000000200 */
[C---:B----4-:R-:W-:Y:S06]  /*14d20*/  HMMA.16816.F32.BF16 R20, R144.reuse, R140, R20 ;  /* 0x0000008c9014723c */ /* 0x050fec0000041814 */
[C---:B------:R-:W-:Y:S01]  /*14d30*/  HMMA.16816.F32.BF16 R24, R144.reuse, R142, R24 ;  /* 0x0000008e9018723c */ /* 0x040fe20000041818 */
[----:B------:R-:W2:Y:S05]  /*14d40*/  LDSM.16.M88.4 R140, [R196+0x4000] ;  /* 0x00400000c48c783b */ /* 0x000eaa0000000200 */
[C---:B-----5:R-:W-:Y:S06]  /*14d50*/  HMMA.16816.F32.BF16 R28, R144.reuse, R156, R28 ;  /* 0x0000009c901c723c */ /* 0x060fec000004181c */
        /* <DEDUP_REMOVED lines=29> */
[C---:B-1----:R-:W-:Y:S01]  /*14f30*/  HMMA.16816.F32.BF16 R4, R160.reuse, R164, R4 ;  /* 0x000000a4a004723c */ /* 0x042fe20000041804 */
[----:B------:R-:W-:Y:S04]  /*14f40*/  DEPBAR.LE SB0, 0x0 ;  /* 0x000080000000791a */ /* 0x000fe80000000000 */
[----:B------:R-:W-:Y:S01]  /*14f50*/  BAR.SYNC.DEFER_BLOCKING 0x0 ;  /* 0x0000000000007b1d */ /* 0x000fe20000010000 */
[C---:B------:R-:W-:Y:S06]  /*14f60*/  HMMA.16816.F32.BF16 R8, R160.reuse, R166, R8 ;  /* 0x000000a6a008723c */ /* 0x040fec0000041808 */
[C---:B------:R-:W-:Y:S06]  /*14f70*/  HMMA.16816.F32.BF16 R12, R160.reuse, R168, R12 ;  /* 0x000000a8a00c723c */ /* 0x040fec000004180c */
[C---:B------:R-:W-:Y:S06]  /*14f80*/  HMMA.16816.F32.BF16 R16, R160.reuse, R170, R16 ;  /* 0x000000aaa010723c */ /* 0x040fec0000041810 */
[C---:B---3--:R-:W-:Y:S06]  /*14f90*/  HMMA.16816.F32.BF16 R20, R160.reuse, R136, R20 ;  /* 0x00000088a014723c */ /* 0x048fec0000041814 */
[C---:B------:R-:W-:Y:S06]  /*14fa0*/  HMMA.16816.F32.BF16 R24, R160.reuse, R138, R24 ;  /* 0x0000008aa018723c */ /* 0x040fec0000041818 */
[C---:B------:R-:W-:Y:S06]  /*14fb0*/  HMMA.16816.F32.BF16 R28, R160.reuse, R172, R28 ;  /* 0x000000aca01c723c */ /* 0x040fec000004181c */
[----:B------:R-:W-:Y:S06]  /*14fc0*/  HMMA.16816.F32.BF16 R32, R160, R174, R32 ;  /* 0x000000aea020723c */ /* 0x000fec0000041820 */
[C---:B--2---:R-:W-:Y:S06]  /*14fd0*/  HMMA.16816.F32.BF16 R4, R144.reuse, R148, R4 ;  /* 0x000000949004723c */ /* 0x044fec0000041804 */
[C---:B------:R-:W-:Y:S06]  /*14fe0*/  HMMA.16816.F32.BF16 R8, R144.reuse, R150, R8 ;  /* 0x000000969008723c */ /* 0x040fec0000041808 */
[C---:B------:R-:W-:Y:S06]  /*14ff0*/  HMMA.16816.F32.BF16 R12, R144.reuse, R152, R12 ;  /* 0x00000098900c723c */ /* 0x040fec000004180c */
[C---:B------:R-:W-:Y:S06]  /*15000*/  HMMA.16816.F32.BF16 R16, R144.reuse, R154, R16 ;  /* 0x0000009a9010723c */ /* 0x040fec0000041810 */
[C---:B----4-:R-:W-:Y:S06]  /*15010*/  HMMA.16816.F32.BF16 R20, R144.reuse, R140, R20 ;  /* 0x0000008c9014723c */ /* 0x050fec0000041814 */
[C---:B------:R-:W-:Y:S06]  /*15020*/  HMMA.16816.F32.BF16 R24, R144.reuse, R142, R24 ;  /* 0x0000008e9018723c */ /* 0x040fec0000041818 */
[C---:B-----5:R-:W-:Y:S06]  /*15030*/  HMMA.16816.F32.BF16 R28, R144.reuse, R156, R28 ;  /* 0x0000009c901c723c */ /* 0x060fec000004181c */
        /* <DEDUP_REMOVED lines=70> */
.L_x_3884:
[C---:B------:R-:W-:Y:S04]  /*154a0*/  LEA R200, P0, R140.reuse, R200, 0x1 ;  /* 0x000000c88cc87211 */ /* 0x040fe800078008ff */
[----:B------:R-:W-:Y:S02]  /*154b0*/  LEA.HI.X R199, R140, R199, R132, 0x1, P0 ;  /* 0x000000c78cc77211 */ /* 0x000fe400000f0c84 */
[----:B------:R-:W-:Y:S03]  /*154c0*/  IADD3 R136, P0, R200, UR5, RZ ;  /* 0x00000005c8887c10 */ /* 0x000fe6000ff1e0ff */
[----:B------:R-:W-:Y:S01]  /*154d0*/  IMAD.MOV.U32 R201, RZ, RZ, R199 ;  /* 0x000000ffffc97224 */ /* 0x000fe200078e00c7 */
[----:B------:R-:W-:Y:S02]  /*154e0*/  IADD3.X R137, R199, UR8, RZ, P0, !PT ;  /* 0x00000008c7897c10 */ /* 0x000fe400087fe4ff */
[----:B------:R-:W-:Y:S02]  /*154f0*/  IADD3 R134, P0, R136, UR5, RZ ;  /* 0x0000000588867c10 */ /* 0x000fe4000ff1e0ff */
[----:B------:R-:W-:Y:S01]  /*15500*/  @!PT LDS RZ, [RZ] ;  /* 0x00000000fffff984 */ /* 0x000fe20000000800 */
[----:B------:R-:W-:Y:S01]  /*15510*/  @!PT LDS RZ, [RZ] ;  /* 0x00000000fffff984 */ /* 0x000fe20000000800 */
[----:B------:R-:W-:Y:S01]  /*15520*/  @!PT LDS RZ, [RZ] ;  /* 0x00000000fffff984 */ /* 0x000fe20000000800 */
[----:B------:R1:W-:Y:S02]  /*15530*/  LDGSTS.E.BYPASS.LTC128B.128 [R211+0x6000], desc[UR6][R200.64] ;  /* 0x06000000c8d37fae */ /* 0x0003e4000b901d46 */
[----:B------:R-:W-:Y:S02]  /*15540*/  IADD3.X R135, R137, UR8, RZ, P0, !PT ;  /* 0x0000000889877c10 */ /* 0x000fe400087fe4ff */
        /* <DEDUP_REMOVED lines=14> */
.L_x_3883:
        /* <DEDUP_REMOVED lines=412> */
.L_x_3881:
        /* <DEDUP_REMOVED lines=255> */
[----:B---3--:R-:W1:Y:S01]  /*17fe0*/  S2R R21, SR_CTAID.Y ;  /* 0x0000000000157919 */ /* 0x008e620000002600 */
[----:B------:R-:W1:Y:S01]  /*17ff0*/  LDC R2, c[0x0][0x2c4] ;  /* 0x0000b100ff027b82 */ /* 0x000e620000000800 */
[----:B------:R-:W-:Y:S01]  /*18000*/  ISETP.NE.AND P0, PT, R205, -0x1, PT ;  /* 0xffffffffcd00780c */ /* 0x000fe20003f05270 */
[----:B------:R-:W2:Y:S06]  /*18010*/  S2R R32, SR_CTAID.Z ;  /* 0x0000000000207919 */ /* 0x000eac0000002700 */
[----:B------:R-:W2:Y:S01]  /*18020*/  LDC R3, c[0x0][0x2e4] ;  /* 0x0000b900ff037b82 */ /* 0x000ea20000000800 */
[----:B-1----:R-:W-:-:S05]  /*18030*/  IMAD R2, R21, R2, RZ ;  /* 0x0000000215027224 */ /* 0x002fca00078e02ff */
[----:B------:R-:W-:-:S05]  /*18040*/  SEL R2, R2, R205, !P0 ;  /* 0x000000cd02027207 */ /* 0x000fca0004000000 */
[----:B--2---:R-:W-:Y:S01]  /*18050*/  IMAD R2, R32, R3, R2 ;  /* 0x0000000320027224 */ /* 0x004fe200078e0202 */
[----:B------:R-:W-:Y:S06]  /*18060*/  BRA `(.L_x_3887) ;  /* 0x0000000000187947 */ /* 0x000fec0003800000 */
.L_x_3886:
[----:B------:R-:W1:Y:S01]  /*18070*/  S2R R32, SR_CTAID.Z ;  /* 0x0000000000207919 */ /* 0x000e620000002700 */
[----:B------:R-:W1:Y:S01]  /*18080*/  LDC R3, c[0x0][0x270] ;  /* 0x00009c00ff037b82 */ /* 0x000e620000000800 */
[----:B---3--:R-:W1:Y:S07]  /*18090*/  S2R R21, SR_CTAID.Y ;  /* 0x0000000000157919 */ /* 0x008e6e0000002600 */
[----:B------:R-:W2:Y:S01]  /*180a0*/  LDC R2, c[0x0][0x2c4] ;  /* 0x0000b100ff027b82 */ /* 0x000ea20000000800 */
[----:B-1----:R-:W-:-:S04]  /*180b0*/  IMAD R3, R21, R3, R32 ;  /* 0x0000000315037224 */ /* 0x002fc800078e0220 */
[----:B--2---:R-:W-:-:S07]  /*180c0*/  IMAD R2, R3, R2, RZ ;  /* 0x0000000203027224 */ /* 0x004fce00078e02ff */
.L_x_3887:
        /* <DEDUP_REMOVED lines=16> */
[----:B------:R-:W-:Y:S01]  /*181d0*/  VIADD R5, R13, 0x8 ;  /* 0x000000080d057836 */ /* 0x000fe20000000000 */
[----:B------:R-:W-:Y:S01]  /*181e0*/  ULDC.64 UR4, c[0x0][0x2b0] ;  /* 0x0000ac0000047ab9 */ /* 0x000fe20000000a00 */
[C---:B--2---:R-:W-:Y:S02]  /*181f0*/  IMAD R8, R3.reuse, 0x40, R2 ;  /* 0x0000004003087824 */ /* 0x044fe400078e0202 */
[----:B------:R-:W-:-:S03]  /*18200*/  IMAD R2, R3, -0x40, R204 ;  /* 0xffffffc003027824 */ /* 0x000fc600078e02cc */
[----:B------:R-:W-:Y:S02]  /*18210*/  SHF.R.S32.HI R4, RZ, 0x1f, R8 ;  /* 0x0000001fff047819 */ /* 0x000fe40000011408 */
[----:B------:R-:W-:Y:S02]  /*18220*/  IADD3 R3, P0, R13, R8, RZ ;  /* 0x000000080d037210 */ /* 0x000fe40007f1e0ff */
[-C--:B------:R-:W-:Y:S02]  /*18230*/  ISETP.GE.AND P1, PT, R5, R2.reuse, PT ;  /* 0x000000020500720c */ /* 0x080fe40003f26270 */
[C---:B------:R-:W-:Y:S02]  /*18240*/  ISETP.GE.AND P2, PT, R13.reuse, R2, PT ;  /* 0x000000020d00720c */ /* 0x040fe40003f46270 */
[----:B------:R-:W-:Y:S02]  /*18250*/  LEA.HI.X.SX32 R4, R13, R4, 0x1, P0 ;  /* 0x000000040d047211 */ /* 0x000fe400000f0eff */
[----:B------:R-:W-:-:S04]  /*18260*/  LEA R2, P0, R3, UR4, 0x2 ;  /* 0x0000000403027c11 */ /* 0x000fc8000f8010ff */
[----:B------:R-:W-:-:S05]  /*18270*/  LEA.HI.X R3, R3, UR5, R4, 0x2, P0 ;  /* 0x0000000503037c11 */ /* 0x000fca00080f1404 */
[----:B------:R2:W-:Y:S04]  /*18280*/  @!P2 STG.E desc[UR6][R2.64], R9 ;  /* 0x000000090200a986 */ /* 0x0005e8000c101906 */
[----:B------:R2:W-:Y:S02]  /*18290*/  @!P1 STG.E desc[UR6][R2.64+0x20], R11 ;  /* 0x0000200b02009986 */ /* 0x0005e4000c101906 */
.L_x_3889:
[----:B------:R-:W-:Y:S05]  /*182a0*/  BSYNC B0 ;  /* 0x0000000000007941 */ /* 0x000fea0003800000 */
.L_x_3888:
[----:B------:R-:W3:Y:S01]  /*182b0*/  S2UR UR5, SR_CTAID.X ;  /* 0x00000000000579c3 */ /* 0x000ee20000002500 */
[----:B------:R-:W-:Y:S01]  /*182c0*/  LEA.HI R7, R7, R0, RZ, 0x3 ;  /* 0x0000000007077211 */ /* 0x000fe200078f18ff */
[----:B------:R4:W4:Y:S01]  /*182d0*/  LDS.128 R12, [R211+0x1800] ;  /* 0x00180000d30c7984 */ /* 0x0009220000000c00 */
[----:B-12---:R-:W-:Y:S01]  /*182e0*/  SHF.R.S32.HI R9, RZ, 0x1f, R6 ;  /* 0x0000001fff097819 */ /* 0x006fe20000011406 */
[----:B------:R-:W-:Y:S01]  /*182f0*/  BSSY B0, `(.L_x_3890) ;  /* 0x0000038000007945 */ /* 0x000fe20003800000 */
[----:B------:R-:W-:Y:S01]  /*18300*/  LOP3.LUT R7, R7, 0xfffffff8, RZ, 0xc0, !PT ;  /* 0xfffffff807077812 */ /* 0x000fe200078ec0ff */
[----:B------:R1:W2:Y:S01]  /*18310*/  LDS.128 R16, [R211+0x5800] ;  /* 0x00580000d3107984 */ /* 0x0002a20000000c00 */
[----:B------:R-:W-:Y:S01]  /*18320*/  LEA.HI R6, R9, R6, RZ, 0x3 ;  /* 0x0000000609067211 */ /* 0x000fe200078f18ff */
[----:B------:R-:W5:Y:S01]  /*18330*/  LDC.64 R2, c[0x0][0x290] ;  /* 0x0000a400ff027b82 */ /* 0x000f620000000a00 */
[----:B------:R-:W-:Y:S01]  /*18340*/  SHF.R.S32.HI R23, RZ, 0x1f, R21 ;  /* 0x0000001fff177819 */ /* 0x000fe20000011415 */
[----:B------:R-:W-:Y:S01]  /*18350*/  IMAD.IADD R7, R0, 0x1, -R7 ;  /* 0x0000000100077824 */ /* 0x000fe200078e0a07 */
[----:B------:R-:W-:Y:S01]  /*18360*/  SHF.R.S32.HI R0, RZ, 0x3, R6 ;  /* 0x00000003ff007819 */ /* 0x000fe20000011406 */
[----:B------:R1:W1:Y:S01]  /*18370*/  LDS.128 R8, [R211+0x3800] ;  /* 0x00380000d3087984 */ /* 0x0002620000000c00 */
[----:B------:R-:W-:Y:S01]  /*18380*/  ISETP.NE.AND P0, PT, R205, -0x1, PT ;  /* 0xffffffffcd00780c */ /* 0x000fe20003f05270 */
[----:B------:R-:W-:Y:S01]  /*18390*/  IMAD.SHL.U32 R22, R7, 0x8, RZ ;  /* 0x0000000807167824 */ /* 0x000fe200078e00ff */
[----:B------:R-:W-:Y:S01]  /*183a0*/  SHF.R.S32.HI R7, RZ, 0x1f, R32 ;  /* 0x0000001fff077819 */ /* 0x000fe20000011420 */
[----:B------:R-:W4:Y:S01]  /*183b0*/  LDC.64 R4, c[0x0][0x298] ;  /* 0x0000a600ff047b82 */ /* 0x000f220000000a00 */
[----:B------:R-:W-:Y:S01]  /*183c0*/  VIADD R6, R0, 0x10 ;  /* 0x0000001000067836 */ /* 0x000fe20000000000 */
[----:B---3--:R-:W-:-:S04]  /*183d0*/  USHF.L.U32 UR5, UR5, 0x6, URZ ;  /* 0x0000000605057899 */ /* 0x008fc8000800063f */
[----:B------:R-:W-:Y:S02]  /*183e0*/  USHF.R.S32.HI UR4, URZ, 0x1f, UR5 ;  /* 0x0000001f3f047899 */ /* 0x000fe40008011405 */
[----:B------:R-:W-:Y:S01]  /*183f0*/  IADD3 R25, R204, -UR5, RZ ;  /* 0x80000005cc197c10 */ /* 0x000fe2000fffe0ff */
[----:B-----5:R-:W-:-:S03]  /*18400*/  IMAD.WIDE.U32 R28, R21, R2, RZ ;  /* 0x00000002151c7225 */ /* 0x020fc600078e00ff */
[----:B------:R-:W-:Y:S01]  /*18410*/  ISETP.GE.AND P3, PT, R6, R25, PT ;  /* 0x000000190600720c */ /* 0x000fe20003f66270 */
[----:B------:R-:W-:Y:S01]  /*18420*/  IMAD R6, R23, R2, RZ ;  /* 0x0000000217067224 */ /* 0x000fe200078e02ff */
[----:B------:R-:W-:Y:S01]  /*18430*/  SHF.R.S32.HI R23, RZ, 0x1f, R22 ;  /* 0x0000001fff177819 */ /* 0x000fe20000011416 */
[----:B----4-:R-:W-:-:S04]  /*18440*/  IMAD.WIDE.U32 R26, R205, R4, RZ ;  /* 0x00000004cd1a7225 */ /* 0x010fc800078e00ff */
[----:B------:R-:W-:Y:S01]  /*18450*/  IMAD R3, R21, R3, R6 ;  /* 0x0000000315037224 */ /* 0x000fe200078e0206 */
[----:B------:R-:W-:Y:S01]  /*18460*/  SEL R2, R28, R26, !P0 ;  /* 0x0000001a1c027207 */ /* 0x000fe20004000000 */
[----:B------:R-:W-:-:S04]  /*18470*/  IMAD.WIDE.U32 R22, R4, UR5, R22 ;  /* 0x0000000504167c25 */ /* 0x000fc8000f8e0016 */
[----:B------:R-:W-:Y:S02]  /*18480*/  IMAD R6, R4, UR4, RZ ;  /* 0x0000000404067c24 */ /* 0x000fe4000f8e02ff */
[----:B------:R-:W-:Y:S02]  /*18490*/  IMAD R20, R205, R5, R27 ;  /* 0x00000005cd147224 */ /* 0x000fe400078e021b */
[----:B------:R-:W-:Y:S01]  /*184a0*/  @!P0 IMAD.IADD R20, R29, 0x1, R3 ;  /* 0x000000011d148824 */ /* 0x000fe200078e0203 */
[----:B------:R-:W-:Y:S01]  /*184b0*/  IADD3 R22, P0, R2, R22, RZ ;  /* 0x0000001602167210 */ /* 0x000fe20007f1e0ff */
[----:B------:R-:W-:Y:S01]  /*184c0*/  IMAD R3, R5, UR5, R6 ;  /* 0x0000000505037c24 */ /* 0x000fe2000f8e0206 */
[----:B------:R-:W-:Y:S01]  /*184d0*/  ULDC.64 UR4, c[0x0][0x2a0] ;  /* 0x0000a80000047ab9 */ /* 0x000fe20000000a00 */
[C---:B------:R-:W-:Y:S01]  /*184e0*/  VIADD R2, R0.reuse, 0x30 ;  /* 0x0000003000027836 */ /* 0x040fe20000000000 */
[----:B------:R-:W-:Y:S01]  /*184f0*/  IADD3 R6, R0, 0x20, RZ ;  /* 0x0000002000067810 */ /* 0x000fe20007ffe0ff */
[----:B------:R-:W-:Y:S01]  /*18500*/  IMAD R7, R7, UR4, RZ ;  /* 0x0000000407077c24 */ /* 0x000fe2000f8e02ff */
[----:B------:R-:W-:Y:S01]  /*18510*/  IADD3.X R23, R20, R3, R23, P0, !PT ;  /* 0x0000000314177210 */ /* 0x000fe200007fe417 */
[----:B------:R3:W4:Y:S01]  /*18520*/  LDS.128 R28, [R211] ;  /* 0x00000000d31c7984 */ /* 0x0007220000000c00 */
[-C--:B------:R-:W-:Y:S01]  /*18530*/  ISETP.GE.AND P2, PT, R6, R25.reuse, PT ;  /* 0x000000190600720c */ /* 0x080fe20003f46270 */
[----:B------:R-:W-:Y:S01]  /*18540*/  IMAD R35, R32, UR5, R7 ;  /* 0x0000000520237c24 */ /* 0x000fe2000f8e0207 */
[-C--:B------:R-:W-:Y:S01]  /*18550*/  ISETP.GE.AND P1, PT, R2, R25.reuse, PT ;  /* 0x000000190200720c */ /* 0x080fe20003f26270 */
[----:B------:R-:W-:Y:S01]  /*18560*/  IMAD.WIDE.U32 R32, R32, UR4, R22 ;  /* 0x0000000420207c25 */ /* 0x000fe2000f8e0016 */
[----:B------:R-:W-:Y:S01]  /*18570*/  ISETP.GE.AND P0, PT, R0, R25, PT ;  /* 0x000000190000720c */ /* 0x000fe20003f06270 */
[----:B------:R3:W1:Y:S03]  /*18580*/  LDS.128 R20, [R211+0x4000] ;  /* 0x00400000d3147984 */ /* 0x0006660000000c00 */
[----:B------:R-:W-:Y:S01]  /*18590*/  IADD3 R35, R35, R33, RZ ;  /* 0x0000002123237210 */ /* 0x000fe20007ffe0ff */
[----:B------:R3:W1:Y:S08]  /*185a0*/  LDS.128 R24, [R211+0x2000] ;  /* 0x00200000d3187984 */ /* 0x0006700000000c00 */
[----:B--2---:R-:W-:Y:S05]  /*185b0*/  @P0 BRA `(.L_x_3891) ;  /* 0x00000000002c0947 */ /* 0x004fea0003800000 */
        /* <DEDUP_REMOVED lines=8> */
[----:B----4-:R2:W-:Y:S04]  /*18640*/  STG.E.128 desc[UR6][R36.64], R28 ;  /* 0x0000001c24007986 */ /* 0x0105e8000c101d06 */
[----:B-1----:R2:W-:Y:S04]  /*18650*/  STG.E.128 desc[UR6][R36.64+0x80], R24 ;  /* 0x0000801824007986 */ /* 0x0025e8000c101d06 */
[----:B------:R2:W-:Y:S02]  /*18660*/  STG.E.128 desc[UR6][R36.64+0x100], R20 ;  /* 0x0001001424007986 */ /* 0x0005e4000c101d06 */
.L_x_3891:
[----:B------:R-:W-:Y:S05]  /*18670*/  BSYNC B0 ;  /* 0x0000000000007941 */ /* 0x000fea0003800000 */
.L_x_3890:
[----:B--2-4-:R2:W4:Y:S01]  /*18680*/  LDS.128 R28, [R211+0x800] ;  /* 0x00080000d31c7984 */ /* 0x0145220000000c00 */
[----:B------:R-:W-:Y:S03]  /*18690*/  BSSY B0, `(.L_x_3892) ;  /* 0x0000012000007945 */ /* 0x000fe60003800000 */
[----:B-1----:R2:W1:Y:S04]  /*186a0*/  LDS.128 R24, [R211+0x2800] ;  /* 0x00280000d3187984 */ /* 0x0024680000000c00 */
        /* <DEDUP_REMOVED lines=13> */
[----:B----4-:R4:W-:Y:S04]  /*18780*/  STG.E.128 desc[UR6][R36.64], R28 ;  /* 0x0000001c24007986 */ /* 0x0109e8000c101d06 */
[----:B-1----:R4:W-:Y:S04]  /*18790*/  STG.E.128 desc[UR6][R36.64+0x80], R24 ;  /* 0x0000801824007986 */ /* 0x0029e8000c101d06 */
[----:B------:R4:W-:Y:S02]  /*187a0*/  STG.E.128 desc[UR6][R36.64+0x100], R20 ;  /* 0x0001001424007986 */ /* 0x0009e4000c101d06 */
.L_x_3893:
[----:B------:R-:W-:Y:S05]  /*187b0*/  BSYNC B0 ;  /* 0x0000000000007941 */ /* 0x000fea0003800000 */
.L_x_3892:
[----:B-1--4-:R1:W4:Y:S01]  /*187c0*/  LDS.128 R24, [R211+0x1000] ;  /* 0x00100000d3187984 */ /* 0x0123220000000c00 */
        /* <DEDUP_REMOVED lines=18> */
.L_x_3895:
[----:B------:R-:W-:Y:S05]  /*188f0*/  BSYNC B0 ;  /* 0x0000000000007941 */ /* 0x000fea0003800000 */
.L_x_3894:
[----:B------:R-:W-:Y:S05]  /*18900*/  @P1 EXIT ;  /* 0x000000000000194d */ /* 0x000fea0003800000 */
[----:B------:R-:W-:Y:S01]  /*18910*/  IADD3 R0, P0, R0, 0x30, RZ ;  /* 0x0000003000007810 */ /* 0x000fe20007f1e0ff */
[----:B------:R-:W-:Y:S01]  /*18920*/  IMAD.MOV.U32 R6, RZ, RZ, R32 ;  /* 0x000000ffff067224 */ /* 0x000fe200078e0020 */
        /* <DEDUP_REMOVED lines=13> */
.L_x_3896:
        /* <DEDUP_REMOVED lines=16> */
.L_x_7952:


//--------------------- .text._ZN5flash24flash_fwd_splitkv_kernelI23Flash_fwd_kernel_traitsILi192ELi64ELi64ELi4ELb0ELb0EN7cutlass10bfloat16_tE19Flash_kernel_traitsILi192ELi64ELi64ELi4ES3_EELb0ELb0ELb0ELb0ELb1ELb1ELb0ELb1EEEvNS_16Flash_fwd_paramsE --------------------------
	.section	.text._ZN5flash24flash_fwd_splitkv_kernelI23Flash_fwd_kernel_traitsILi192ELi64ELi64ELi4ELb0ELb0EN7cutlass10bfloat16_tE19Flash_kernel_traitsILi192ELi64ELi64ELi4ES3_EELb0ELb0ELb0ELb0ELb1ELb1ELb0ELb1EEEvNS_16Flash_fwd_paramsE,"ax",@progbits
	.align	128
        .global         _ZN5flash24flash_fwd_splitkv_kernelI23Flash_fwd_kernel_traitsILi192ELi64ELi64ELi4ELb0ELb0EN7cutlass10bfloat16_tE19Flash_kernel_traitsILi192ELi64ELi64ELi4ES3_EELb0ELb0ELb0ELb0ELb1ELb1ELb0ELb1EEEvNS_16Flash_fwd_paramsE
        .type           _ZN5flash24flash_fwd_splitkv_kernelI23Flash_fwd_kernel_traitsILi192ELi64ELi64ELi4ELb0ELb0EN7cutlass10bfloat16_tE19Flash_kernel_traitsILi192ELi64ELi64ELi4ES3_EELb0ELb0ELb0ELb0ELb1ELb1ELb0ELb1EEEvNS_16Flash_fwd_paramsE,@function
        .size           _ZN5flash24flash_fwd_splitkv_kernelI23Flash_fwd_kernel_traitsILi192ELi64ELi64ELi4ELb0ELb0EN7cutlass10bfloat16_tE19Flash_kernel_traitsILi192ELi64ELi64ELi4ES3_EELb0ELb0ELb0ELb0ELb1ELb1ELb0ELb1EEEvNS_16Flash_fwd_paramsE,(.L_x_7953 - _ZN5flash24flash_fwd_splitkv_kernelI23Flash_fwd_kernel_traitsILi192ELi64ELi64ELi4ELb0ELb0EN7cutlass10bfloat16_tE19Flash_kernel_traitsILi192ELi64ELi64ELi4ES3_EELb0ELb0ELb0ELb0ELb1ELb1ELb0ELb1EEEvNS_16Flash_fwd_paramsE)
        .other          _ZN5flash24flash_fwd_splitkv_kernelI23Flash_fwd_kernel_traitsILi192ELi64ELi64ELi4ELb0ELb0EN7cutlass10bfloat16_tE19Flash_kernel_traitsILi192ELi64ELi64ELi4ES3_EELb0ELb0ELb0ELb0ELb1ELb1ELb0ELb1EEEvNS_16Flash_fwd_paramsE,@"STO_CUDA_ENTRY STV_DEFAULT"
_ZN5flash24flash_fwd_splitkv_kernelI23Flash_fwd_kernel_traitsILi192ELi64ELi64ELi4ELb0ELb0EN7cutlass10bfloat16_tE19Flash_kernel_traitsILi192ELi64ELi64ELi4ES3_EELb0ELb0ELb0ELb0ELb1ELb1ELb0ELb1EEEvNS_16Flash_fwd_paramsE:
.text._ZN5flash24flash_fwd_splitkv_kernelI23Flash_fwd_kernel_traitsILi192ELi64ELi64ELi4ELb0ELb0EN7cutlass10bfloat16_tE19Flash_kernel_traitsILi192ELi64ELi64ELi4ES3_EELb0ELb0ELb0ELb0ELb1ELb1ELb0ELb1EEEvNS_16Flash_fwd_paramsE:
        /* <DEDUP_REMOVED lines=41> */
.L_x_3897:
[----:B------:R-:W2:Y:S02]  /*0290*/  LDC R65, c[0x0][0x2c8] ;  /* 0x0000b200ff417b82 */ /* 0x000ea40000000800 */
.L_x_3898:
        /* <DEDUP_REMOVED lines=86> */
.L_x_3901:
[----:B------:R-:W-:Y:S05]  /*0800*/  BSYNC B0 ;  /* 0x0000000000007941 */ /* 0x000fea0003800000 */
.L_x_3900:
        /* <DEDUP_REMOVED lines=18> */
.L_x_3903:
[----:B------:R-:W-:Y:S05]  /*0930*/  BSYNC B0 ;  /* 0x0000000000007941 */ /* 0x000fea0003800000 */
.L_x_3902:
        /* <DEDUP_REMOVED lines=17> */
.L_x_3905:
[----:B------:R-:W-:Y:S05]  /*0a50*/  BSYNC B0 ;  /* 0x0000000000007941 */ /* 0x000fea0003800000 */
.L_x_3904:
        /* <DEDUP_REMOVED lines=15> */
.L_x_3907:
[----:B------:R-:W-:Y:S05]  /*0b50*/  BSYNC B0 ;  /* 0x0000000000007941 */ /* 0x000fea0003800000 */
.L_x_3906:
        /* <DEDUP_REMOVED lines=15> */
.L_x_3899:
        /* <DEDUP_REMOVED lines=22> */
.L_x_3908:
        /* <DEDUP_REMOVED lines=81> */
.L_x_3909:
        /* <DEDUP_REMOVED lines=48> */
.L_x_3911:
        /* <DEDUP_REMOVED lines=28> */
.L_x_3910:
        /* <DEDUP_REMOVED lines=241> */
.L_x_3958:
        /* <DEDUP_REMOVED lines=206> */
.L_x_3916:
[----:B------:R-:W-:Y:S05]  /*3370*/  BSYNC B0 ;  /* 0x0000000000007941 */ /* 0x000fea0003800000 */
.L_x_3915:
        /* <DEDUP_REMOVED lines=147> */
.L_x_3918:
[----:B------:R-:W-:Y:S05]  /*3cb0*/  BSYNC B0 ;  /* 0x0000000000007941 */ /* 0x000fea0003800000 */
.L_x_3917:
        /* <DEDUP_REMOVED lines=155> */
.L_x_3920:
[----:B------:R-:W-:Y:S05]  /*4670*/  BSYNC B0 ;  /* 0x0000000000007941 */ /* 0x000fea0003800000 */
.L_x_3919:
        /* <DEDUP_REMOVED lines=161> */
.L_x_3922:
[----:B------:R-:W-:Y:S05]  /*5090*/  BSYNC B0 ;  /* 0x0000000000007941 */ /* 0x000fea0003800000 */
.L_x_3921:
[----:B-1----:R-:W-:Y:S01]  /*50a0*/  MOV R20, R47 ;  /* 0x0000002f00147202 */ /* 0x002fe20000000f00 */
[----:B------:R-:W-:Y:S01]  /*50b0*/  IMAD.MOV.U32 R52, RZ, RZ, R49 ;  /* 0x000000ffff347224 */ /* 0x000fe200078e0031 */
[----:B------:R-:W-:Y:S01]  /*50c0*/  MOV R21, R46 ;  /* 0x0000002e00157202 */ /* 0x000fe20000000f00 */
[----:B------:R-:W-:Y:S01]  /*50d0*/  IMAD.MOV.U32 R53, RZ, RZ, R48 ;  /* 0x000000ffff357224 */ /* 0x000fe200078e0030 */
[----:B------:R-:W-:Y:S01]  /*50e0*/  UMOV UR4, UR19 ;  /* 0x0000001300047c82 */ /* 0x000fe20008000000 */
[----:B------:R-:W-:Y:S05]  /*50f0*/  BRA `(.L_x_3923) ;  /* 0x0000004800387947 */ /* 0x000fea0003800000 */
.L_x_3914:
        /* <DEDUP_REMOVED lines=89> */
.L_x_3927:
[----:B------:R-:W-:Y:S05]  /*5690*/  BSYNC B0 ;  /* 0x0000000000007941 */ /* 0x000fea0003800000 */
.L_x_3926:
        /* <DEDUP_REMOVED lines=82> */
.L_x_3929:
[----:B------:R-:W-:Y:S05]  /*5bc0*/  BSYNC B0 ;  /* 0x0000000000007941 */ /* 0x000fea0003800000 */
.L_x_3928:
        /* <DEDUP_REMOVED lines=85> */
.L_x_3931:
[----:B------:R-:W-:Y:S05]  /*6120*/  BSYNC B0 ;  /* 0x0000000000007941 */ /* 0x000fea0003800000 */
.L_x_3930:
[----:B-----5:R2:W-:Y:S02]  /*6130*/  STG.E.128 desc[UR6][R98.64+0x100], R40 ;  /* 0x0001002862007986 */ /* 0x0205e4000c101d06 */
.L_x_3925:
[----:B------:R-:W-:Y:S05]  /*6140*/  BSYNC B1 ;  /* 0x0000000000017941 */ /* 0x000fea0003800000 */
.L_x_3924:
        /* <DEDUP_REMOVED lines=95> */
.L_x_3935:
[----:B------:R-:W-:Y:S05]  /*6740*/  BSYNC B0 ;  /* 0x0000000000007941 */ /* 0x000fea0003800000 */
.L_x_3934:
        /* <DEDUP_REMOVED lines=86> */
.L_x_3937:
[----:B------:R-:W-:Y:S05]  /*6cb0*/  BSYNC B0 ;  /* 0x0000000000007941 */ /* 0x000fea0003800000 */
.L_x_3936:
        /* <DEDUP_REMOVED lines=89> */
.L_x_3939:
[----:B------:R-:W-:Y:S05]  /*7250*/  BSYNC B0 ;  /* 0x0000000000007941 */ /* 0x000fea0003800000 */
.L_x_3938:
[----:B-----5:R1:W-:Y:S02]  /*7260*/  STG.E.128 desc[UR6][R154.64+0x100], R40 ;  /* 0x000100289a007986 */ /* 0x0203e4000c101d06 */
.L_x_3933:
[----:B------:R-:W-:Y:S05]  /*7270*/  BSYNC B1 ;  /* 0x0000000000017941 */ /* 0x000fea0003800000 */
.L_x_3932:
        /* <DEDUP_REMOVED lines=95> */
.L_x_3943:
[----:B------:R-:W-:Y:S05]  /*7870*/  BSYNC B0 ;  /* 0x0000000000007941 */ /* 0x000fea0003800000 */
.L_x_3942:
        /* <DEDUP_REMOVED lines=93> */
.L_x_3945:
[----:B------:R-:W-:Y:S05]  /*7e50*/  BSYNC B0 ;  /* 0x0000000000007941 */ /* 0x000fea0003800000 */
.L_x_3944:
        /* <DEDUP_REMOVED lines=89> */
.L_x_3947:
[----:B------:R-:W-:Y:S05]  /*83f0*/  BSYNC B0 ;  /* 0x0000000000007941 */ /* 0x000fea0003800000 */
.L_x_3946:
[----:B-----5:R2:W-:Y:S02]  /*8400*/  STG.E.128 desc[UR6][R160.64], R40 ;  /* 0x00000028a0007986 */ /* 0x0205e4000c101d06 */
.L_x_3941:
[----:B------:R-:W-:Y:S05]  /*8410*/  BSYNC B1 ;  /* 0x0000000000017941 */ /* 0x000fea0003800000 */
.L_x_3940:
        /* <DEDUP_REMOVED lines=101> */
.L_x_3951:
[----:B------:R-:W-:Y:S05]  /*8a70*/  BSYNC B0 ;  /* 0x0000000000007941 */ /* 0x000fea0003800000 */
.L_x_3950:
        /* <DEDUP_REMOVED lines=94> */
.L_x_3953:
[----:B------:R-:W-:Y:S05]  /*9060*/  BSYNC B0 ;  /* 0x0000000000007941 */ /* 0x000fea0003800000 */
.L_x_3952:
        /* <DEDUP_REMOVED lines=90> */
.L_x_3955:
[----:B------:R-:W-:Y:S05]  /*9610*/  BSYNC B0 ;  /* 0x0000000000007941 */ /* 0x000fea0003800000 */
.L_x_3954:
[----:B-----5:R2:W-:Y:S02]  /*9620*/  STG.E.128 desc[UR6][R58.64], R8 ;  /* 0x000000083a007986 */ /* 0x0205e4000c101d06 */
.L_x_3949:
[----:B------:R-:W-:Y:S05]  /*9630*/  BSYNC B1 ;  /* 0x0000000000017941 */ /* 0x000fea0003800000 */
.L_x_3948:
        /* <DEDUP_REMOVED lines=8> */
.L_x_3913:
        /* <DEDUP_REMOVED lines=50> */
.L_x_3923:
        /* <DEDUP_REMOVED lines=83> */
.L_x_3956:
        /* <DEDUP_REMOVED lines=10> */
.L_x_3957:
[----:B------:R-:W-:Y:S04]  /*9fb0*/  IADD3 R13, R13, -0x1, RZ ;  /* 0xffffffff0d0d7810 */ /* 0x000fe80007ffe0ff */
[----:B------:R-:W-:Y:S11]  /*9fc0*/  ISETP.GT.AND P0, PT, R13, R96, PT ;  /* 0x000000600d00720c */ /* 0x000ff60003f04270 */
[----:B------:R-:W-:Y:S02]  /*9fd0*/  @!UPT UIADD3 URZ, URZ, URZ, URZ ;  /* 0x0000003f3f3ff290 */ /* 0x000fe4000fffe03f */
[----:B------:R-:W-:Y:S05]  /*9fe0*/  @P0 BRA `(.L_x_3958) ;  /* 0xffffff8400a80947 */ /* 0x000fea000383ffff */
.L_x_3912:
        /* <DEDUP_REMOVED lines=100> */
.L_x_3965:
[----:B------:R-:W-:Y:S05]  /*a630*/  BSYNC B0 ;  /* 0x0000000000007941 */ /* 0x000fea0003800000 */
.L_x_3964:
        /* <DEDUP_REMOVED lines=43> */
.L_x_3967:
[----:B------:R-:W-:Y:S05]  /*a8f0*/  BSYNC B0 ;  /* 0x0000000000007941 */ /* 0x000fea0003800000 */
.L_x_3966:
        /* <DEDUP_REMOVED lines=44> */
.L_x_3969:
[----:B------:R-:W-:Y:S05]  /*abc0*/  BSYNC B0 ;  /* 0x0000000000007941 */ /* 0x000fea0003800000 */
.L_x_3968:
[----:B------:R4:W-:Y:S02]  /*abd0*/  STS.128 [R219+0x4000], R8 ;  /* 0x00400008db007388 */ /* 0x0009e40000000c00 */
.L_x_3963:
[----:B------:R-:W-:Y:S05]  /*abe0*/  BSYNC B1 ;  /* 0x0000000000017941 */ /* 0x000fea0003800000 */
.L_x_3962:
        /* <DEDUP_REMOVED lines=49> */
.L_x_3973:
[----:B------:R-:W-:Y:S05]  /*af00*/  BSYNC B0 ;  /* 0x0000000000007941 */ /* 0x000fea0003800000 */
.L_x_3972:
        /* <DEDUP_REMOVED lines=43> */
.L_x_3975:
[----:B------:R-:W-:Y:S05]  /*b1c0*/  BSYNC B0 ;  /* 0x0000000000007941 */ /* 0x000fea0003800000 */
.L_x_3974:
        /* <DEDUP_REMOVED lines=43> */
.L_x_3977:
[----:B------:R-:W-:Y:S05]  /*b480*/  BSYNC B0 ;  /* 0x0000000000007941 */ /* 0x000fea0003800000 */
.L_x_3976:
[----:B------:R1:W-:Y:S02]  /*b490*/  STS.128 [R219+0x4800], R8 ;  /* 0x00480008db007388 */ /* 0x0003e40000000c00 */
.L_x_3971:
[----:B------:R-:W-:Y:S05]  /*b4a0*/  BSYNC B1 ;  /* 0x0000000000017941 */ /* 0x000fea0003800000 */
.L_x_3970:
        /* <DEDUP_REMOVED lines=49> */
.L_x_3981:
[----:B------:R-:W-:Y:S05]  /*b7c0*/  BSYNC B0 ;  /* 0x0000000000007941 */ /* 0x000fea0003800000 */
.L_x_3980:
        /* <DEDUP_REMOVED lines=44> */
.L_x_3983:
[----:B------:R-:W-:Y:S05]  /*ba90*/  BSYNC B0 ;  /* 0x0000000000007941 */ /* 0x000fea0003800000 */
.L_x_3982:
        /* <DEDUP_REMOVED lines=44> */
.L_x_3985:
[----:B------:R-:W-:Y:S05]  /*bd60*/  BSYNC B0 ;  /* 0x0000000000007941 */ /* 0x000fea0003800000 */
.L_x_3984:
[----:B------:R4:W-:Y:S02]  /*bd70*/  STS.128 [R219+0x5000], R8 ;  /* 0x00500008db007388 */ /* 0x0009e40000000c00 */
.L_x_3979:
[----:B------:R-:W-:Y:S05]  /*bd80*/  BSYNC B1 ;  /* 0x0000000000017941 */ /* 0x000fea0003800000 */
.L_x_3978:
        /* <DEDUP_REMOVED lines=48> */
.L_x_3988:
[----:B------:R-:W-:Y:S05]  /*c090*/  BSYNC B0 ;  /* 0x0000000000007941 */ /* 0x000fea0003800000 */
.L_x_3987:
        /* <DEDUP_REMOVED lines=44> */
.L_x_3990:
[----:B------:R-:W-:Y:S05]  /*c360*/  BSYNC B0 ;  /* 0x0000000000007941 */ /* 0x000fea0003800000 */
.L_x_3989:
        /* <DEDUP_REMOVED lines=44> */
.L_x_3992:
[----:B------:R-:W-:Y:S05]  /*c630*/  BSYNC B0 ;  /* 0x0000000000007941 */ /* 0x000fea0003800000 */
.L_x_3991:
[----:B------:R4:W-:Y:S01]  /*c640*/  STS.128 [R219+0x5800], R8 ;  /* 0x00580008db007388 */ /* 0x0009e20000000c00 */
[----:B------:R-:W-:Y:S05]  /*c650*/  BRA `(.L_x_3986) ;  /* 0x0000004800207947 */ /* 0x000fea0003800000 */
.L_x_3961:
        /* <DEDUP_REMOVED lines=92> */
.L_x_3996:
[----:B------:R-:W-:Y:S05]  /*cc20*/  BSYNC B0 ;  /* 0x0000000000007941 */ /* 0x000fea0003800000 */
.L_x_3995:
        /* <DEDUP_REMOVED lines=90> */
.L_x_3998:
[----:B------:R-:W-:Y:S05]  /*d1d0*/  BSYNC B0 ;  /* 0x0000000000007941 */ /* 0x000fea0003800000 */
.L_x_3997:
        /* <DEDUP_REMOVED lines=90> */
.L_x_4000:
[----:B------:R-:W-:Y:S05]  /*d780*/  BSYNC B0 ;  /* 0x0000000000007941 */ /* 0x000fea0003800000 */
.L_x_3999:
[----:B------:R4:W-:Y:S02]  /*d790*/  STS.128 [R219+0x4000], R8 ;  /* 0x00400008db007388 */ /* 0x0009e40000000c00 */
.L_x_3994:
[----:B------:R-:W-:Y:S05]  /*d7a0*/  BSYNC B1 ;  /* 0x0000000000017941 */ /* 0x000fea0003800000 */
.L_x_3993:
        /* <DEDUP_REMOVED lines=95> */
.L_x_4004:
[----:B------:R-:W-:Y:S05]  /*dda0*/  BSYNC B0 ;  /* 0x0000000000007941 */ /* 0x000fea0003800000 */
.L_x_4003:
        /* <DEDUP_REMOVED lines=89> */
.L_x_4006:
[----:B------:R-:W-:Y:S05]  /*e340*/  BSYNC B0 ;  /* 0x0000000000007941 */ /* 0x000fea0003800000 */
.L_x_4005:
        /* <DEDUP_REMOVED lines=89> */
.L_x_4008:
[----:B------:R-:W-:Y:S05]  /*e8e0*/  BSYNC B0 ;  /* 0x0000000000007941 */ /* 0x000fea0003800000 */
.L_x_4007:
[----:B------:R1:W-:Y:S02]  /*e8f0*/  STS.128 [R219+0x4800], R8 ;  /* 0x00480008db007388 */ /* 0x0003e40000000c00 */
.L_x_4002:
[----:B------:R-:W-:Y:S05]  /*e900*/  BSYNC B1 ;  /* 0x0000000000017941 */ /* 0x000fea0003800000 */
.L_x_4001:
        /* <DEDUP_REMOVED lines=96> */
.L_x_4012:
[----:B------:R-:W-:Y:S05]  /*ef10*/  BSYNC B0 ;  /* 0x0000000000007941 */ /* 0x000fea0003800000 */
.L_x_4011:
        /* <DEDUP_REMOVED lines=90> */
.L_x_4014:
[----:B------:R-:W-:Y:S05]  /*f4c0*/  BSYNC B0 ;  /* 0x0000000000007941 */ /* 0x000fea0003800000 */
.L_x_4013:
        /* <DEDUP_REMOVED lines=90> */
.L_x_4016:
[----:B------:R-:W-:Y:S05]  /*fa70*/  BSYNC B0 ;  /* 0x0000000000007941 */ /* 0x000fea0003800000 */
.L_x_4015:
[----:B------:R4:W-:Y:S02]  /*fa80*/  STS.128 [R219+0x5000], R8 ;  /* 0x00500008db007388 */ /* 0x0009e40000000c00 */
.L_x_4010:
[----:B------:R-:W-:Y:S05]  /*fa90*/  BSYNC B1 ;  /* 0x0000000000017941 */ /* 0x000fea0003800000 */
.L_x_4009:
        /* <DEDUP_REMOVED lines=95> */
.L_x_4018:
[----:B------:R-:W-:Y:S05]  /*10090*/  BSYNC B0 ;  /* 0x0000000000007941 */ /* 0x000fea0003800000 */
.L_x_4017:
        /* <DEDUP_REMOVED lines=89> */
.L_x_4020:
[----:B------:R-:W-:Y:S05]  /*10630*/  BSYNC B0 ;  /* 0x0000000000007941 */ /* 0x000fea0003800000 */
.L_x_4019:
        /* <DEDUP_REMOVED lines=91> */
.L_x_4022:
[----:B------:R-:W-:Y:S05]  /*10bf0*/  BSYNC B0 ;  /* 0x0000000000007941 */ /* 0x000fea0003800000 */
.L_x_4021:
[----:B------:R4:W-:Y:S01]  /*10c00*/  STS.128 [R219+0x5800], R8 ;  /* 0x00580008db007388 */ /* 0x0009e20000000c00 */
[----:B------:R-:W-:Y:S05]  /*10c10*/  BRA `(.L_x_3986) ;  /* 0x0000000000b07947 */ /* 0x000fea0003800000 */
.L_x_3960:
        /* <DEDUP_REMOVED lines=44> */
.L_x_3986:
[----:B------:R-:W-:Y:S05]  /*10ee0*/  BSYNC B2 ;  /* 0x0000000000027941 */ /* 0x000fea0003800000 */
.L_x_3959:
[----:B-1----:R-:W-:Y:S01]  /*10ef0*/  LEA R4, R133, 0xffffffc0, 0x6 ;  /* 0xffffffc085047811 */ /* 0x002fe200078e30ff */
[----:B------:R-:W-:Y:S01]  /*10f00*/  IMAD.SHL.U32 R49, R63, 0x40, RZ ;  /* 0x000000403f317824 */ /* 0x000fe200078e00ff */
[----:B--234-:R-:W-:Y:S01]  /*10f10*/  SHF.R.S32.HI R12, RZ, 0x4, R71 ;  /* 0x00000004ff0c7819 */ /* 0x01cfe20000011447 */
[----:B------:R-:W-:Y:S02]  /*10f20*/  ULDC UR5, c[0x0][0x39c] ;  /* 0x0000e70000057ab9 */ /* 0x000fe40000000800 */
        /* <DEDUP_REMOVED lines=96> */
[----:B------:R-:W-:-:S03]  /*11530*/  IMAD.MOV.U32 R7, RZ, RZ, 0x10 ;  /* 0x00000010ff077424 */ /* 0x000fc600078e00ff */
[----:B------:R-:W-:Y:S02]  /*11540*/  @!P6 LDGSTS.E.BYPASS.LTC128B.128 [R219+0xe800], desc[UR6][R10.64+0x80] ;  /* 0x0e8000800adbefae */ /* 0x000fe4000b901d46 */
[----:B------:R-:W-:Y:S02]  /*11550*/  SEL R7, R7, 0xfffffff0, !P1 ;  /* 0xfffffff007077807 */ /* 0x000fe40004800000 */
[----:B------:R-:W-:Y:S01]  /*11560*/  @!P6 LDGSTS.E.BYPASS.LTC128B.128 [R219+0x10800], desc[UR6][R10.64+0x100] ;  /* 0x108001000adbefae */ /* 0x000fe2000b901d46 */
[----:B------:R-:W-:Y:S02]  /*11570*/  R2P PR, R62, 0x6 ;  /* 0x000000063e007804 */ /* 0x000fe40000000000 */
[----:B------:R-:W-:Y:S01]  /*11580*/  IMAD R204, R7, 0x2, R206 ;  /* 0x0000000207cc7824 */ /* 0x000fe200078e02ce */
[----:B------:R-:W-:Y:S03]  /*11590*/  @P5 STS.128 [R219+0xd000], RZ ;  /* 0x00d000ffdb005388 */ /* 0x000fe60000000c00 */
[----:B------:R-:W-:Y:S01]  /*115a0*/  IMAD R201, R5, 0x2, R204 ;  /* 0x0000000205c97824 */ /* 0x000fe200078e02cc */
[----:B------:R-:W-:Y:S04]  /*115b0*/  @P5 STS.128 [R219+0xf000], RZ ;  /* 0x00f000ffdb005388 */ /* 0x000fe80000000c00 */
[----:B------:R-:W-:Y:S02]  /*115c0*/  @P5 STS.128 [R219+0x11000], RZ ;  /* 0x011000ffdb005388 */ /* 0x000fe40000000c00 */
[----:B------:R-:W-:-:S02]  /*115d0*/  @P1 VIADD R203, R0, 0xffffffe0 ;  /* 0xffffffe000cb1836 */ /* 0x000fc40000000000 */
[----:B------:R-:W-:Y:S01]  /*115e0*/  @!PT LDS RZ, [RZ] ;  /* 0x00000000fffff984 */ /* 0x000fe20000000800 */
[----:B------:R-:W-:Y:S01]  /*115f0*/  @!PT LDS RZ, [RZ] ;  /* 0x00000000fffff984 */ /* 0x000fe20000000800 */
[----:B------:R-:W-:Y:S01]  /*11600*/  @!PT LDS RZ, [RZ] ;  /* 0x00000000fffff984 */ /* 0x000fe20000000800 */
[----:B------:R-:W-:Y:S01]  /*11610*/  @!P5 LDGSTS.E.BYPASS.LTC128B.128 [R219+0xd000], desc[UR6][R12.64] ;  /* 0x0d0000000cdbdfae */ /* 0x000fe2000b901d46 */
[----:B------:R-:W-:Y:S02]  /*11620*/  IMAD.MOV.U32 R0, RZ, RZ, 0x40 ;  /* 0x00000040ff007424 */ /* 0x000fe400078e00ff */
[C---:B------:R-:W-:Y:S01]  /*11630*/  VIADD R195, R203.reuse, 0x800 ;  /* 0x00000800cbc37836 */ /* 0x040fe20000000000 */
[----:B------:R-:W-:Y:S01]  /*11640*/  @!P5 LDGSTS.E.BYPASS.LTC128B.128 [R219+0xf000], desc[UR6][R12.64+0x80] ;  /* 0x0f0000800cdbdfae */ /* 0x000fe2000b901d46 */
[C---:B------:R-:W-:Y:S01]  /*11650*/  VIADD R194, R203.reuse, 0x1000 ;  /* 0x00001000cbc27836 */ /* 0x040fe20000000000 */
[----:B------:R-:W-:Y:S01]  /*11660*/  SEL R0, R0, 0xffffffc0, !P2 ;  /* 0xffffffc000007807 */ /* 0x000fe20005000000 */
[C---:B------:R-:W-:Y:S01]  /*11670*/  VIADD R193, R203.reuse, 0x1800 ;  /* 0x00001800cbc17836 */ /* 0x040fe20000000000 */
[----:B------:R1:W-:Y:S01]  /*11680*/  @!P5 LDGSTS.E.BYPASS.LTC128B.128 [R219+0x11000], desc[UR6][R12.64+0x100] ;  /* 0x110001000cdbdfae */ /* 0x0003e2000b901d46 */
[----:B------:R-:W-:Y:S02]  /*11690*/  VIADD R191, R203, 0x2000 ;  /* 0x00002000cbbf7836 */ /* 0x000fe40000000000 */
[----:B------:R-:W-:Y:S01]  /*116a0*/  IMAD.IADD R199, R205, 0x1, R0 ;  /* 0x00000001cdc77824 */ /* 0x000fe200078e0200 */
[----:B------:R-:W-:Y:S01]  /*116b0*/  @P4 STS.128 [R219+0xd800], RZ ;  /* 0x00d800ffdb004388 */ /* 0x000fe20000000c00 */
[----:B------:R-:W-:-:S02]  /*116c0*/  IMAD.IADD R192, R0, 0x1, R203 ;  /* 0x0000000100c07824 */ /* 0x000fc400078e02cb */
[C---:B------:R-:W-:Y:S01]  /*116d0*/  VIADD R190, R203.reuse, 0x2800 ;  /* 0x00002800cbbe7836 */ /* 0x040fe20000000000 */
[----:B------:R-:W-:Y:S01]  /*116e0*/  @P4 STS.128 [R219+0xf800], RZ ;  /* 0x00f800ffdb004388 */ /* 0x000fe20000000c00 */
[C---:B------:R-:W-:Y:S02]  /*116f0*/  VIADD R189, R203.reuse, 0x3000 ;  /* 0x00003000cbbd7836 */ /* 0x040fe40000000000 */
[C---:B------:R-:W-:Y:S01]  /*11700*/  VIADD R188, R203.reuse, 0x3800 ;  /* 0x00003800cbbc7836 */ /* 0x040fe20000000000 */
[----:B------:R-:W-:Y:S01]  /*11710*/  @P4 STS.128 [R219+0x11800], RZ ;  /* 0x011800ffdb004388 */ /* 0x000fe20000000c00 */
[C---:B------:R-:W-:Y:S02]  /*11720*/  VIADD R187, R203.reuse, 0x4000 ;  /* 0x00004000cbbb7836 */ /* 0x040fe40000000000 */
[C---:B------:R-:W-:Y:S01]  /*11730*/  VIADD R186, R203.reuse, 0x4800 ;  /* 0x00004800cbba7836 */ /* 0x040fe20000000000 */
[----:B------:R-:W-:Y:S01]  /*11740*/  @!PT LDS RZ, [RZ] ;  /* 0x00000000fffff984 */ /* 0x000fe20000000800 */
[----:B------:R-:W-:Y:S01]  /*11750*/  @!PT LDS RZ, [RZ] ;  /* 0x00000000fffff984 */ /* 0x000fe20000000800 */
[----:B------:R-:W-:Y:S01]  /*11760*/  @!PT LDS RZ, [RZ] ;  /* 0x00000000fffff984 */ /* 0x000fe20000000800 */
[----:B------:R-:W-:Y:S01]  /*11770*/  @!P4 LDGSTS.E.BYPASS.LTC128B.128 [R219+0xd800], desc[UR6][R8.64] ;  /* 0x0d80000008dbcfae */ /* 0x000fe2000b901d46 */
[----:B------:R-:W-:-:S02]  /*11780*/  VIADD R185, R203, 0x5000 ;  /* 0x00005000cbb97836 */ /* 0x000fc40000000000 */
[----:B------:R-:W-:Y:S01]  /*11790*/  VIADD R184, R203, 0x5800 ;  /* 0x00005800cbb87836 */ /* 0x000fe20000000000 */
[----:B------:R-:W-:Y:S04]  /*117a0*/  @!P4 LDGSTS.E.BYPASS.LTC128B.128 [R219+0xf800], desc[UR6][R8.64+0x80] ;  /* 0x0f80008008dbcfae */ /* 0x000fe8000b901d46 */
[----:B------:R2:W-:Y:S04]  /*117b0*/  @!P4 LDGSTS.E.BYPASS.LTC128B.128 [R219+0x11800], desc[UR6][R8.64+0x100] ;  /* 0x1180010008dbcfae */ /* 0x0005e8000b901d46 */
[----:B-1----:R-:W-:Y:S04]  /*117c0*/  LDSM.16.M88.4 R12, [R206] ;  /* 0x00000000ce0c783b */ /* 0x002fe80000000200 */
[----:B------:R-:W1:Y:S04]  /*117d0*/  LDSM.16.M88.4 R28, [R205+0x6000] ;  /* 0x00600000cd1c783b */ /* 0x000e680000000200 */
[----:B------:R-:W-:Y:S04]  /*117e0*/  LDSM.16.M88.4 R80, [R204] ;  /* 0x00000000cc50783b */ /* 0x000fe80000000200 */
[----:B------:R-:W-:Y:S04]  /*117f0*/  LDSM.16.M88.4 R76, [R203] ;  /* 0x00000000cb4c783b */ /* 0x000fe80000000200 */
[----:B------:R-:W3:Y:S04]  /*11800*/  LDSM.16.M88.4 R72, [R205+0x6800] ;  /* 0x00680000cd48783b */ /* 0x000ee80000000200 */
[----:B------:R-:W4:Y:S04]  /*11810*/  LDSM.16.M88.4 R64, [R205+0x7000] ;  /* 0x00700000cd40783b */ /* 0x000f280000000200 */
[----:B------:R-:W5:Y:S04]  /*11820*/  LDSM.16.M88.4 R36, [R205+0x7800] ;  /* 0x00780000cd24783b */ /* 0x000f680000000200 */
[----:B------:R-:W-:Y:S04]  /*11830*/  LDSM.16.M88.4 R88, [R202] ;  /* 0x00000000ca58783b */ /* 0x000fe80000000200 */
[----:B------:R-:W5:Y:S04]  /*11840*/  LDSM.16.M88.4 R100, [R199+0x6000] ;  /* 0x00600000c764783b */ /* 0x000f680000000200 */
[----:B------:R-:W5:Y:S04]  /*11850*/  LDSM.16.M88.4 R24, [R203+0x800] ;  /* 0x00080000cb18783b */ /* 0x000f680000000200 */
[----:B------:R-:W5:Y:S01]  /*11860*/  LDSM.16.M88.4 R32, [R203+0x1000] ;  /* 0x00100000cb20783b */ /* 0x000f620000000200 */
[C---:B-1----:R-:W-:Y:S03]  /*11870*/  HMMA.16816.F32.BF16 R16, R12.reuse, R28, RZ ;  /* 0x0000001c0c10723c */ /* 0x042fe600000418ff */
[----:B------:R-:W1:Y:S04]  /*11880*/  LDSM.16.M88.4 R56, [R203+0x1800] ;  /* 0x00180000cb38783b */ /* 0x000e680000000200 */
[----:B------:R-:W-:Y:S01]  /*11890*/  LDSM.16.M88.4 R20, [R201] ;  /* 0x00000000c914783b */ /* 0x000fe20000000200 */
[C---:B------:R-:W-:Y:S03]  /*118a0*/  HMMA.16816.F32.BF16 R28, R12.reuse, R30, RZ ;  /* 0x0000001e0c1c723c */ /* 0x040fe600000418ff */
[----:B------:R-:W1:Y:S03]  /*118b0*/  LDSM.16.M88.4 R96, [R192] ;  /* 0x00000000c060783b */ /* 0x000e660000000200 */
[C---:B---3--:R-:W-:Y:S01]  /*118c0*/  HMMA.16816.F32.BF16 R40, R12.reuse, R72, RZ ;  /* 0x000000480c28723c */ /* 0x048fe200000418ff */
[----:B--2---:R-:W2:Y:S04]  /*118d0*/  LDSM.16.M88.4 R8, [R199+0x6800] ;  /* 0x00680000c708783b */ /* 0x004ea80000000200 */
[----:B------:R-:W3:Y:S01]  /*118e0*/  LDSM.16.M88.4 R44, [R199+0x7000] ;  /* 0x00700000c72c783b */ /* 0x000ee20000000200 */
[----:B----4-:R-:W-:Y:S03]  /*118f0*/  HMMA.16816.F32.BF16 R68, R12, R64, RZ ;  /* 0x000000400c44723c */ /* 0x010fe600000418ff */
[----:B------:R-:W4:Y:S03]  /*11900*/  LDSM.16.M88.4 R84, [R199+0x7800] ;  /* 0x00780000c754783b */ /* 0x000f260000000200 */
[C---:B------:R-:W-:Y:S01]  /*11910*/  HMMA.16816.F32.BF16 R16, R80.reuse, R76, R16 ;  /* 0x0000004c5010723c */ /* 0x040fe20000041810 */
[----:B------:R-:W-:Y:S04]  /*11920*/  LDSM.16.M88.4 R108, [R199+0x8800] ;  /* 0x00880000c76c783b */ /* 0x000fe80000000200 */
[----:B------:R-:W-:Y:S01]  /*11930*/  LDSM.16.M88.4 R104, [R205+0xa000] ;  /* 0x00a00000cd68783b */ /* 0x000fe20000000200 */
[----:B------:R-:W-:Y:S03]  /*11940*/  HMMA.16816.F32.BF16 R28, R80, R78, R28 ;  /* 0x0000004e501c723c */ /* 0x000fe6000004181c */
[----:B------:R-:W-:Y:S03]  /*11950*/  LDSM.16.M88.4 R76, [R205+0x8000] ;  /* 0x00800000cd4c783b */ /* 0x000fe60000000200 */
[C---:B------:R-:W-:Y:S01]  /*11960*/  HMMA.16816.F32.BF16 R72, R12.reuse, R74, RZ ;  /* 0x0000004a0c48723c */ /* 0x040fe200000418ff */
[----:B------:R-:W0:Y:S05]  /*11970*/  LDGDEPBAR ;  /* 0x00000000000079af */ /* 0x000e2a0000000000 */
[C---:B------:R-:W-:Y:S06]  /*11980*/  HMMA.16816.F32.BF16 R64, R12.reuse, R66, RZ ;  /* 0x000000420c40723c */ /* 0x040fec00000418ff */
[C---:B-----5:R-:W-:Y:S06]  /*11990*/  HMMA.16816.F32.BF16 R92, R12.reuse, R36, RZ ;  /* 0x000000240c5c723c */ /* 0x060fec00000418ff */
        /* <DEDUP_REMOVED lines=26> */
[----:B------:R-:W-:Y:S04]  /*11b40*/  LDSM.16.M88.4 R84, [R202+0x2000] ;  /* 0x00200000ca54783b */ /* 0x000fe80000000200 */
[----:B------:R-:W-:Y:S01]  /*11b50*/  LDSM.16.M88.4 R80, [R199+0x9000] ;  /* 0x00900000c750783b */ /* 0x000fe20000000200 */
[C---:B-----5:R-:W-:Y:S06]  /*11b60*/  HMMA.16816.F32.BF16 R16, R32.reuse, R76, R16 ;  /* 0x0000004c2010723c */ /* 0x060fec0000041810 */
        /* <DEDUP_REMOVED lines=32> */
[----:B------:R-:W-:Y:S01]  /*11d70*/  HMMA.16816.F32.BF16 R72, R100, R22, R72 ;  /* 0x000000166448723c */ /* 0x000fe20000041848 */
[----:B------:R-:W1:Y:S05]  /*11d80*/  LDSM.16.M88.4 R20, [R203+0x4000] ;  /* 0x00400000cb14783b */ /* 0x000e6a0000000200 */
[----:B------:R-:W-:Y:S06]  /*11d90*/  HMMA.16816.F32.BF16 R40, R84, R108, R40 ;  /* 0x0000006c5428723c */ /* 0x000fec0000041828 */
[C---:B----4-:R-:W-:Y:S06]  /*11da0*/  HMMA.16816.F32.BF16 R68, R100.reuse, R8, R68 ;  /* 0x000000086444723c */ /* 0x050fec0000041844 */
        /* <DEDUP_REMOVED lines=20> */
[C---:B------:R-:W-:Y:S06]  /*11ef0*/  HMMA.16816.F32.BF16 R92, R84.reuse, R76, R92 ;  /* 0x0000004c545c723c */ /* 0x040fec000004185c */
[----:B------:R-:W-:Y:S01]  /*11f00*/  HMMA.16816.F32.BF16 R88, R84, R78, R88 ;  /* 0x0000004e5458723c */ /* 0x000fe20000041858 */
[----:B------:R-:W4:Y:S05]  /*11f10*/  LDSM.16.M88.4 R76, [R192+0x3800] ;  /* 0x00380000c04c783b */ /* 0x000f2a0000000200 */
[C---:B--2---:R-:W-:Y:S06]  /*11f20*/  HMMA.16816.F32.BF16 R108, R56.reuse, R96, R108 ;  /* 0x00000060386c723c */ /* 0x044fec000004186c */
[----:B------:R-:W-:Y:S06]  /*11f30*/  HMMA.16816.F32.BF16 R64, R56, R98, R64 ;  /* 0x000000623840723c */ /* 0x000fec0000041840 */
[C---:B------:R-:W-:Y:S06]  /*11f40*/  HMMA.16816.F32.BF16 R16, R12.reuse, R8, R16 ;  /* 0x000000080c10723c */ /* 0x040fec0000041810 */
[----:B------:R-:W-:Y:S01]  /*11f50*/  HMMA.16816.F32.BF16 R28, R12, R10, R28 ;  /* 0x0000000a0c1c723c */ /* 0x000fe2000004181c */
[----:B------:R-:W2:Y:S05]  /*11f60*/  LDSM.16.M88.4 R8, [R203+0x5000] ;  /* 0x00500000cb08783b */ /* 0x000eaa0000000200 */
[----:B------:R-:W-:Y:S01]  /*11f70*/  HMMA.16816.F32.BF16 R72, R36, R34, R72 ;  /* 0x000000222448723c */ /* 0x000fe20000041848 */
[----:B------:R-:W-:Y:S05]  /*11f80*/  LDSM.16.M88.4 R32, [R192+0x4800] ;  /* 0x00480000c020783b */ /* 0x000fea0000000200 */
[----:B---3--:R-:W-:Y:S06]  /*11f90*/  HMMA.16816.F32.BF16 R40, R24, R100, R40 ;  /* 0x000000641828723c */ /* 0x008fec0000041828 */
[C---:B-1----:R-:W-:Y:S06]  /*11fa0*/  HMMA.16816.F32.BF16 R108, R36.reuse, R20, R108 ;  /* 0x00000014246c723c */ /* 0x042fec000004186c */
[----:B------:R-:W-:Y:S01]  /*11fb0*/  HMMA.16816.F32.BF16 R64, R36, R22, R64 ;  /* 0x000000162440723c */ /* 0x000fe20000041840 */
[----:B------:R-:W1:Y:S05]  /*11fc0*/  LDSM.16.M88.4 R20, [R205+0xb800] ;  /* 0x00b80000cd14783b */ /* 0x000e6a0000000200 */
[C---:B----4-:R-:W-:Y:S06]  /*11fd0*/  HMMA.16816.F32.BF16 R92, R56.reuse, R76, R92 ;  /* 0x0000004c385c723c */ /* 0x050fec000004185c */
[----:B------:R-:W-:Y:S06]  /*11fe0*/  HMMA.16816.F32.BF16 R88, R56, R78, R88 ;  /* 0x0000004e3858723c */ /* 0x000fec0000041858 */
[----:B------:R-:W-:Y:S06]  /*11ff0*/  HMMA.16816.F32.BF16 R28, R104, R70, R28 ;  /* 0x00000046681c723c */ /* 0x000fec000004181c */
[----:B------:R-:W-:Y:S06]  /*12000*/  HMMA.16816.F32.BF16 R72, R24, R102, R72 ;  /* 0x000000661848723c */ /* 0x000fec0000041848 */
[----:B------:R-:W-:Y:S06]  /*12010*/  HMMA.16816.F32.BF16 R40, R12, R44, R40 ;  /* 0x0000002c0c28723c */ /* 0x000fec0000041828 */
[C---:B--2---:R-:W-:Y:S06]  /*12020*/  HMMA.16816.F32.BF16 R108, R24.reuse, R8, R108 ;  /* 0x00000008186c723c */ /* 0x044fec000004186c */
[----:B------:R-:W-:Y:S01]  /*12030*/  HMMA.16816.F32.BF16 R64, R24, R10, R64 ;  /* 0x0000000a1840723c */ /* 0x000fe20000041840 */
[----:B------:R-:W2:Y:S01]  /*12040*/  LDSM.16.M88.4 R8, [R203+0x5800] ;  /* 0x00580000cb08783b */ /* 0x000ea20000000200 */
[----:B------:R-:W-:Y:S01]  /*12050*/  FMUL.FTZ R28, R28, UR5 ;  /* 0x000000051c1c7c20 */ /* 0x000fe20008410000 */
[----:B------:R-:W-:Y:S01]  /*12060*/  FMUL.FTZ R29, R29, UR5 ;  /* 0x000000051d1d7c20 */ /* 0x000fe20008410000 */
[----:B------:R-:W-:-:S02]  /*12070*/  FMUL.FTZ R30, R30, UR5 ;  /* 0x000000051e1e7c20 */ /* 0x000fc40008410000 */
[----:B------:R-:W-:Y:S01]  /*12080*/  HMMA.16816.F32.BF16 R16, R104, R68, R16 ;  /* 0x000000446810723c */ /* 0x000fe20000041810 */
[----:B------:R-:W3:Y:S01]  /*12090*/  LDSM.16.M88.4 R68, [R199+0xb000] ;  /* 0x00b00000c744783b */ /* 0x000ee20000000200 */
[----:B------:R-:W-:Y:S04]  /*120a0*/  MUFU.TANH R45, R30 ;  /* 0x0000001e002d7308 */ /* 0x000fe80000002400 */
[C---:B-1----:R-:W-:Y:S06]  /*120b0*/  HMMA.16816.F32.BF16 R92, R36.reuse, R20, R92 ;  /* 0x00000014245c723c */ /* 0x042fec000004185c */
[----:B------:R-:W-:Y:S01]  /*120c0*/  HMMA.16816.F32.BF16 R88, R36, R22, R88 ;  /* 0x000000162458723c */ /* 0x000fe20000041858 */
[----:B------:R-:W-:Y:S05]  /*120d0*/  LDSM.16.M88.4 R20, [R192+0x5800] ;  /* 0x00580000c014783b */ /* 0x000fea0000000200 */
[----:B------:R-:W-:Y:S06]  /*120e0*/  HMMA.16816.F32.BF16 R72, R12, R46, R72 ;  /* 0x0000002e0c48723c */ /* 0x000fec0000041848 */
[----:B------:R-:W-:Y:S01]  /*120f0*/  HMMA.16816.F32.BF16 R40, R104, R32, R40 ;  /* 0x000000206828723c */ /* 0x000fe20000041828 */
[----:B------:R-:W-:Y:S01]  /*12100*/  MUFU.TANH R32, R28 ;  /* 0x0000001c00207308 */ /* 0x000fe20000002400 */
[----:B------:R-:W-:Y:S01]  /*12110*/  FMUL.FTZ R46, R31, UR5 ;  /* 0x000000051f2e7c20 */ /* 0x000fe20008410000 */
[----:B------:R-:W-:Y:S01]  /*12120*/  FMUL.FTZ R0, R16, UR5 ;  /* 0x0000000510007c20 */ /* 0x000fe20008410000 */
[----:B------:R-:W-:Y:S01]  /*12130*/  FMUL.FTZ R3, R17, UR5 ;  /* 0x0000000511037c20 */ /* 0x000fe20008410000 */
[----:B------:R-:W-:Y:S01]  /*12140*/  FMUL.FTZ R6, R18, UR5 ;  /* 0x0000000512067c20 */ /* 0x000fe20008410000 */
[----:B------:R-:W-:-:S02]  /*12150*/  FMUL.FTZ R44, R19, UR5 ;  /* 0x00000005132c7c20 */ /* 0x000fc40008410000 */
[----:B------:R-:W1:Y:S01]  /*12160*/  LDSM.16.M88.4 R16, [R192+0x5000] ;  /* 0x00500000c010783b */ /* 0x000e620000000200 */
[----:B------:R4:W-:Y:S01]  /*12170*/  MUFU.TANH R33, R29 ;  /* 0x0000001d00217308 */ /* 0x0009e20000002400 */
[C---:B--2---:R-:W-:Y:S06]  /*12180*/  HMMA.16816.F32.BF16 R92, R24.reuse, R8, R92 ;  /* 0x00000008185c723c */ /* 0x044fec000004185c */
[----:B------:R-:W-:Y:S01]  /*12190*/  HMMA.16816.F32.BF16 R88, R24, R10, R88 ;  /* 0x0000000a1858723c */ /* 0x000fe20000041858 */
[----:B------:R-:W2:Y:S05]  /*121a0*/  MUFU.TANH R0, R0 ;  /* 0x0000000000007308 */ /* 0x000eaa0000002400 */
[----:B---3--:R-:W-:Y:S01]  /*121b0*/  HMMA.16816.F32.BF16 R64, R12, R70, R64 ;  /* 0x000000460c40723c */ /* 0x008fe20000041840 */
[----:B------:R-:W-:Y:S01]  /*121c0*/  IMAD.SHL.U32 R10, R60, 0x2, RZ ;  /* 0x000000023c0a7824 */ /* 0x000fe200078e00ff */
[----:B----4-:R-:W3:Y:S01]  /*121d0*/  LDSM.16.M88.4 R28, [R199+0xb800] ;  /* 0x00b80000c71c783b */ /* 0x010ee20000000200 */
[----:B------:R-:W-:Y:S01]  /*121e0*/  MUFU.TANH R3, R3 ;  /* 0x0000000300037308 */ /* 0x000fe20000002400 */
[----:B------:R-:W-:-:S04]  /*121f0*/  DEPBAR.LE SB0, 0x0 ;  /* 0x000080000000791a */ /* 0x000fc80000000000 */
[----:B------:R-:W-:Y:S01]  /*12200*/  HMMA.16816.F32.BF16 R108, R12, R68, R108 ;  /* 0x000000440c6c723c */ /* 0x000fe2000004186c */
[----:B------:R-:W-:Y:S02]  /*12210*/  LOP3.LUT R10, R10, 0x6, RZ, 0xc0, !PT ;  /* 0x000000060a0a7812 */ /* 0x000fe400078ec0ff */
[----:B------:R-:W4:Y:S03]  /*12220*/  MUFU.TANH R44, R44 ;  /* 0x0000002c002c7308 */ /* 0x000f260000002400 */
[----:B------:R-:W-:Y:S01]  /*12230*/  IMAD R11, R133, 0x40, R10 ;  /* 0x00000040850b7824 */ /* 0x000fe200078e020a */
[C---:B------:R-:W-:Y:S03]  /*12240*/  HMMA.16816.F32.BF16 R72, R104.reuse, R34, R72 ;  /* 0x000000226848723c */ /* 0x040fe60000041848 */
[----:B------:R-:W-:Y:S01]  /*12250*/  VIADD R10, R11, 0xffffffc0 ;  /* 0xffffffc00b0a7836 */ /* 0x000fe20000000000 */
[----:B------:R-:W5:Y:S03]  /*12260*/  MUFU.TANH R46, R46 ;  /* 0x0000002e002e7308 */ /* 0x000f660000002400 */
[----:B------:R-:W-:Y:S01]  /*12270*/  FMUL.FTZ R34, R40, UR5 ;  /* 0x0000000528227c20 */ /* 0x000fe20008410000 */
[-C--:B------:R-:W-:Y:S01]  /*12280*/  ISETP.GE.AND P5, PT, R10, R61.reuse, PT ;  /* 0x0000003d0a00720c */ /* 0x080fe20003fa6270 */
[C---:B-1----:R-:W-:Y:S01]  /*12290*/  HMMA.16816.F32.BF16 R64, R104.reuse, R18, R64 ;  /* 0x000000126840723c */ /* 0x042fe20000041840 */
[----:B------:R-:W-:Y:S01]  /*122a0*/  FMUL.FTZ R40, R42, UR5 ;  /* 0x000000052a287c20 */ /* 0x000fe20008410000 */
[----:B------:R-:W-:Y:S01]  /*122b0*/  FMUL.FTZ R35, R41, UR5 ;  /* 0x0000000529237c20 */ /* 0x000fe20008410000 */
[----:B--2---:R-:W-:Y:S01]  /*122c0*/  FSEL R26, R0, -INF , !P5 ;  /* 0xff800000001a7808 */ /* 0x004fe20006800000 */
[----:B------:R-:W-:Y:S01]  /*122d0*/  VIADD R0, R11, 0xffffffd9 ;  /* 0xffffffd90b007836 */ /* 0x000fe20000000000 */
[----:B------:R-:W-:Y:S01]  /*122e0*/  MUFU.TANH R34, R34 ;  /* 0x0000002200227308 */ /* 0x000fe20000002400 */
[----:B------:R-:W-:Y:S01]  /*122f0*/  FMUL.FTZ R41, R43, UR5 ;  /* 0x000000052b297c20 */ /* 0x000fe20008410000 */
[C---:B------:R-:W-:Y:S01]  /*12300*/  VIADD R10, R11.reuse, 0xffffffd1 ;  /* 0xffffffd10b0a7836 */ /* 0x040fe20000000000 */
[----:B------:R-:W-:Y:S04]  /*12310*/  HMMA.16816.F32.BF16 R108, R104, R16, R108 ;  /* 0x00000010686c723c */ /* 0x000fe8000004186c */
[----:B------:R-:W-:Y:S01]  /*12320*/  ISETP.GE.AND P6, PT, R10, R61, PT ;  /* 0x0000003d0a00720c */ /* 0x000fe20003fc6270 */
[----:B------:R-:W-:Y:S01]  /*12330*/  MUFU.TANH R40, R40 ;  /* 0x0000002800287308 */ /* 0x000fe20000002400 */
[----:B------:R-:W-:-:S02]  /*12340*/  VIADD R10, R11, 0xffffffd8 ;  /* 0xffffffd80b0a7836 */ /* 0x000fc40000000000 */
[----:B------:R-:W-:Y:S01]  /*12350*/  FMUL.FTZ R17, R72, UR5 ;  /* 0x0000000548117c20 */ /* 0x000fe20008410000 */
[----:B------:R-:W-:Y:S01]  /*12360*/  FMUL.FTZ R8, R74, UR5 ;  /* 0x000000054a087c20 */ /* 0x000fe20008410000 */
[----:B------:R-:W-:Y:S01]  /*12370*/  FMUL.FTZ R9, R73, UR5 ;  /* 0x0000000549097c20 */ /* 0x000fe20008410000 */
[C---:B---3--:R-:W-:Y:S01]  /*12380*/  HMMA.16816.F32.BF16 R92, R12.reuse, R28, R92 ;  /* 0x0000001c0c5c723c */ /* 0x048fe2000004185c */
[----:B------:R-:W-:Y:S01]  /*12390*/  FMUL.FTZ R36, R75, UR5 ;  /* 0x000000054b247c20 */ /* 0x000fe20008410000 */
[----:B------:R-:W1:Y:S04]  /*123a0*/  MUFU.TANH R6, R6 ;  /* 0x0000000600067308 */ /* 0x000e680000002400 */
[----:B------:R-:W-:Y:S01]  /*123b0*/  HMMA.16816.F32.BF16 R88, R12, R30, R88 ;  /* 0x0000001e0c58723c */ /* 0x000fe20000041858 */
[----:B------:R-:W-:Y:S01]  /*123c0*/  FMUL.FTZ R64, R64, UR5 ;  /* 0x0000000540407c20 */ /* 0x000fe20008410000 */
[----:B------:R-:W-:Y:S01]  /*123d0*/  FMUL.FTZ R66, R66, UR5 ;  /* 0x0000000542427c20 */ /* 0x000fe20008410000 */
[----:B------:R-:W-:Y:S01]  /*123e0*/  FMUL.FTZ R65, R65, UR5 ;  /* 0x0000000541417c20 */ /* 0x000fe20008410000 */
[----:B------:R-:W-:Y:S01]  /*123f0*/  FMUL.FTZ R67, R67, UR5 ;  /* 0x0000000543437c20 */ /* 0x000fe20008410000 */
[----:B------:R-:W-:Y:S02]  /*12400*/  MUFU.TANH R35, R35 ;  /* 0x0000002300237308 */ /* 0x000fe40000002400 */
[----:B------:R-:W-:-:S02]  /*12410*/  VIADD R14, R11, 0xffffffc1 ;  /* 0xffffffc10b0e7836 */ /* 0x000fc40000000000 */
[----:B------:R-:W-:Y:S01]  /*12420*/  FMUL.FTZ R108, R108, UR5 ;  /* 0x000000056c6c7c20 */ /* 0x000fe20008410000 */
[----:B------:R-:W-:Y:S02]  /*12430*/  VIADD R12, R11, 0xffffffc8 ;  /* 0xffffffc80b0c7836 */ /* 0x000fe40000000000 */
[----:B------:R-:W-:Y:S01]  /*12440*/  FMUL.FTZ R110, R110, UR5 ;  /* 0x000000056e6e7c20 */ /* 0x000fe20008410000 */
[----:B------:R-:W-:Y:S01]  /*12450*/  FMUL.FTZ R109, R109, UR5 ;  /* 0x000000056d6d7c20 */ /* 0x000fe20008410000 */
[-C--:B------:R-:W-:Y:S01]  /*12460*/  ISETP.GE.AND P4, PT, R14, R61.reuse, PT ;  /* 0x0000003d0e00720c */ /* 0x080fe20003f86270 */
[C---:B------:R-:W-:Y:S01]  /*12470*/  VIADD R14, R11.reuse, 0xffffffc9 ;  /* 0xffffffc90b0e7836 */ /* 0x040fe20000000000 */
[-C--:B------:R-:W-:Y:S01]  /*12480*/  ISETP.GE.AND P2, PT, R12, R61.reuse, PT ;  /* 0x0000003d0c00720c */ /* 0x080fe20003f46270 */
[----:B------:R-:W2:Y:S01]  /*12490*/  MUFU.TANH R41, R41 ;  /* 0x0000002900297308 */ /* 0x000ea20000002400 */
[----:B----4-:R-:W-:Y:S01]  /*124a0*/  FSEL R44, R44, -INF , !P4 ;  /* 0xff8000002c2c7808 */ /* 0x010fe20006000000 */
[----:B------:R-:W-:Y:S01]  /*124b0*/  VIADD R12, R11, 0xffffffd0 ;  /* 0xffffffd00b0c7836 */ /* 0x000fe20000000000 */
[----:B------:R-:W-:Y:S01]  /*124c0*/  FSEL R28, R3, -INF , !P4 ;  /* 0xff800000031c7808 */ /* 0x000fe20006000000 */
[C---:B------:R-:W-:Y:S01]  /*124d0*/  HMMA.16816.F32.BF16 R92, R104.reuse, R20, R92 ;  /* 0x00000014685c723c */ /* 0x040fe2000004185c */
[-C--:B------:R-:W-:Y:S01]  /*124e0*/  ISETP.GE.AND P4, PT, R0, R61.reuse, PT ;  /* 0x0000003d0000720c */ /* 0x080fe20003f86270 */
[----:B------:R-:W-:Y:S01]  /*124f0*/  VIADD R0, R11, 0xffffffe0 ;  /* 0xffffffe00b007836 */ /* 0x000fe20000000000 */
[----:B------:R-:W-:Y:S01]  /*12500*/  FSEL R32, R32, -INF , !P2 ;  /* 0xff80000020207808 */ /* 0x000fe20005000000 */
[----:B------:R-:W-:Y:S01]  /*12510*/  MUFU.TANH R17, R17 ;  /* 0x0000001100117308 */ /* 0x000fe20000002400 */
[-C--:B------:R-:W-:Y:S01]  /*12520*/  ISETP.GE.AND P1, PT, R14, R61.reuse, PT ;  /* 0x0000003d0e00720c */ /* 0x080fe20003f26270 */
[----:B------:R-:W-:Y:S01]  /*12530*/  HMMA.16816.F32.BF16 R88, R104, R22, R88 ;  /* 0x000000166858723c */ /* 0x000fe20000041858 */
[----:B------:R-:W-:Y:S01]  /*12540*/  FSEL R20, R45, -INF , !P2 ;  /* 0xff8000002d147808 */ /* 0x000fe20005000000 */
[----:B------:R-:W-:Y:S01]  /*12550*/  FMUL.FTZ R111, R111, UR5 ;  /* 0x000000056f6f7c20 */ /* 0x000fe20008410000 */
[-C--:B------:R-:W-:Y:S01]  /*12560*/  ISETP.GE.AND P2, PT, R0, R61.reuse, PT ;  /* 0x0000003d0000720c */ /* 0x080fe20003f46270 */
[----:B------:R-:W-:Y:S01]  /*12570*/  VIADD R0, R11, 0xffffffe1 ;  /* 0xffffffe10b007836 */ /* 0x000fe20000000000 */
[----:B-----5:R-:W-:Y:S01]  /*12580*/  FSEL R46, R46, -INF , !P1 ;  /* 0xff8000002e2e7808 */ /* 0x020fe20004800000 */
[----:B------:R-:W3:Y:S01]  /*12590*/  MUFU.TANH R8, R8 ;  /* 0x0000000800087308 */ /* 0x000ee20000002400 */
[----:B------:R-:W-:Y:S01]  /*125a0*/  FSEL R22, R33, -INF , !P1 ;  /* 0xff80000021167808 */ /* 0x000fe20004800000 */
[C---:B------:R-:W-:Y:S01]  /*125b0*/  VIADD R30, R11.reuse, 0xfffffff1 ;  /* 0xfffffff10b1e7836 */ /* 0x040fe20000000000 */
[-C--:B------:R-:W-:Y:S01]  /*125c0*/  ISETP.GE.AND P1, PT, R0, R61.reuse, PT ;  /* 0x0000003d0000720c */ /* 0x080fe20003f26270 */
[----:B------:R-:W-:Y:S01]  /*125d0*/  VIADD R0, R11, 0xffffffe8 ;  /* 0xffffffe80b007836 */ /* 0x000fe20000000000 */
[----:B------:R-:W-:-:S02]  /*125e0*/  ISETP.GE.AND P0, PT, R12, R61, PT ;  /* 0x0000003d0c00720c */ /* 0x000fc40003f06270 */
[----:B-1----:R-:W-:Y:S01]  /*125f0*/  FSEL R24, R6, -INF , !P5 ;  /* 0xff80000006187808 */ /* 0x002fe20006800000 */
[----:B------:R-:W-:Y:S01]  /*12600*/  MUFU.TANH R9, R9 ;  /* 0x0000000900097308 */ /* 0x000fe20000002400 */
[----:B------:R-:W-:Y:S02]  /*12610*/  FSEL R12, R40, -INF , !P0 ;  /* 0xff800000280c7808 */ /* 0x000fe40004000000 */
[----:B------:R-:W-:Y:S01]  /*12620*/  FSEL R18, R34, -INF , !P0 ;  /* 0xff80000022127808 */ /* 0x000fe20004000000 */
[----:B------:R-:W-:Y:S01]  /*12630*/  FMUL.FTZ R92, R92, UR5 ;  /* 0x000000055c5c7c20 */ /* 0x000fe20008410000 */
[-C--:B------:R-:W-:Y:S01]  /*12640*/  ISETP.GE.AND P0, PT, R0, R61.reuse, PT ;  /* 0x0000003d0000720c */ /* 0x080fe20003f06270 */
[----:B------:R-:W-:Y:S01]  /*12650*/  VIADD R0, R11, 0xffffffe9 ;  /* 0xffffffe90b007836 */ /* 0x000fe20000000000 */
[-C--:B------:R-:W-:Y:S01]  /*12660*/  ISETP.GE.AND P5, PT, R10, R61.reuse, PT ;  /* 0x0000003d0a00720c */ /* 0x080fe20003fa6270 */
[----:B------:R-:W1:Y:S01]  /*12670*/  MUFU.TANH R36, R36 ;  /* 0x0000002400247308 */ /* 0x000e620000002400 */
[----:B--2---:R-:W-:Y:S01]  /*12680*/  FSEL R10, R41, -INF , !P6 ;  /* 0xff800000290a7808 */ /* 0x004fe20007000000 */
[----:B------:R-:W-:Y:S01]  /*12690*/  FMUL.FTZ R94, R94, UR5 ;  /* 0x000000055e5e7c20 */ /* 0x000fe20008410000 */
[----:B------:R-:W-:Y:S01]  /*126a0*/  FSEL R16, R35, -INF , !P6 ;  /* 0xff80000023107808 */ /* 0x000fe20007000000 */
[----:B------:R-:W-:Y:S01]  /*126b0*/  FMUL.FTZ R93, R93, UR5 ;  /* 0x000000055d5d7c20 */ /* 0x000fe20008410000 */
[----:B------:R-:W-:Y:S01]  /*126c0*/  ISETP.GE.AND P6, PT, R0, R61, PT ;  /* 0x0000003d0000720c */ /* 0x000fe20003fc6270 */
[----:B------:R-:W-:-:S02]  /*126d0*/  VIADD R0, R11, 0xfffffff0 ;  /* 0xfffffff00b007836 */ /* 0x000fc40000000000 */
[----:B------:R-:W-:Y:S01]  /*126e0*/  FMUL.FTZ R95, R95, UR5 ;  /* 0x000000055f5f7c20 */ /* 0x000fe20008410000 */
[----:B------:R-:W2:Y:S01]  /*126f0*/  MUFU.TANH R156, R64 ;  /* 0x00000040009c7308 */ /* 0x000ea20000002400 */
[----:B------:R-:W-:Y:S01]  /*12700*/  FMUL.FTZ R88, R88, UR5 ;  /* 0x0000000558587c20 */ /* 0x000fe20008410000 */
[----:B------:R-:W-:Y:S01]  /*12710*/  FMUL.FTZ R90, R90, UR5 ;  /* 0x000000055a5a7c20 */ /* 0x000fe20008410000 */
[----:B------:R-:W-:Y:S01]  /*12720*/  FMUL.FTZ R89, R89, UR5 ;  /* 0x0000000559597c20 */ /* 0x000fe20008410000 */
[----:B------:R-:W-:Y:S01]  /*12730*/  FMUL.FTZ R91, R91, UR5 ;  /* 0x000000055b5b7c20 */ /* 0x000fe20008410000 */
[----:B---3--:R-:W-:Y:S02]  /*12740*/  FSEL R8, R8, -INF , !P5 ;  /* 0xff80000008087808 */ /* 0x008fe40006800000 */
[----:B------:R-:W-:Y:S01]  /*12750*/  FSEL R14, R17, -INF , !P5 ;  /* 0xff800000110e7808 */ /* 0x000fe20006800000 */
[----:B------:R-:W3:Y:S01]  /*12760*/  MUFU.TANH R166, R66 ;  /* 0x0000004200a67308 */ /* 0x000ee20000002400 */
[----:B------:R-:W-:-:S02]  /*12770*/  ISETP.GE.AND P5, PT, R0, R61, PT ;  /* 0x0000003d0000720c */ /* 0x000fc40003fa6270 */
[----:B-1----:R-:W-:Y:S02]  /*12780*/  FSEL R6, R36, -INF , !P4 ;  /* 0xff80000024067808 */ /* 0x002fe40006000000 */
[----:B------:R-:W-:Y:S02]  /*12790*/  FSEL R0, R9, -INF , !P4 ;  /* 0xff80000009007808 */ /* 0x000fe40006000000 */
[----:B------:R-:W-:Y:S01]  /*127a0*/  ISETP.GE.AND P4, PT, R30, R61, PT ;  /* 0x0000003d1e00720c */ /* 0x000fe20003f86270 */
[----:B------:R-:W1:Y:S01]  /*127b0*/  MUFU.TANH R154, R108 ;  /* 0x0000006c009a7308 */ /* 0x000e620000002400 */
[----:B--2---:R-:W-:Y:S01]  /*127c0*/  FSEL R156, R156, -INF , !P0 ;  /* 0xff8000009c9c7808 */ /* 0x004fe20004000000 */
[----:B------:R-:W-:-:S06]  /*127d0*/  VIADD R30, R11, 0xfffffff8 ;  /* 0xfffffff80b1e7836 */ /* 0x000fcc0000000000 */
[----:B------:R-:W2:Y:S01]  /*127e0*/  MUFU.TANH R160, R110 ;  /* 0x0000006e00a07308 */ /* 0x000ea20000002400 */
[----:B---3--:R-:W-:Y:S02]  /*127f0*/  FSEL R166, R166, -INF , !P0 ;  /* 0xff800000a6a67808 */ /* 0x008fe40004000000 */
[----:B------:R-:W-:-:S05]  /*12800*/  ISETP.GE.AND P0, PT, R133, 0x2, PT ;  /* 0x000000028500780c */ /* 0x000fca0003f06270 */
[----:B------:R-:W3:Y:S01]  /*12810*/  MUFU.TANH R182, R109 ;  /* 0x0000006d00b67308 */ /* 0x000ee20000002400 */
[----:B-1----:R-:W-:-:S07]  /*12820*/  FSEL R154, R154, -INF , !P2 ;  /* 0xff8000009a9a7808 */ /* 0x002fce0005000000 */
[----:B------:R-:W1:Y:S01]  /*12830*/  MUFU.TANH R178, R111 ;  /* 0x0000006f00b27308 */ /* 0x000e620000002400 */
[----:B--2---:R-:W-:Y:S02]  /*12840*/  FSEL R160, R160, -INF , !P2 ;  /* 0xff800000a0a07808 */ /* 0x004fe40005000000 */
[----:B------:R-:W-:Y:S01]  /*12850*/  ISETP.GE.AND P2, PT, R30, R61, PT ;  /* 0x0000003d1e00720c */ /* 0x000fe20003f46270 */
[----:B------:R-:W-:-:S04]  /*12860*/  VIADD R30, R11, 0xfffffff9 ;  /* 0xfffffff90b1e7836 */ /* 0x000fc80000000000 */
        /* <DEDUP_REMOVED lines=48> */
[C---:B------:R-:W-:Y:S01]  /*12b70*/  IMAD R34, R3.reuse, R34, R13 ;  /* 0x0000002203227224 */ /* 0x040fe200078e020d */
[----:B------:R-:W-:Y:S01]  /*12b80*/  LOP3.LUT R13, RZ, R9, RZ, 0x33, !PT ;  /* 0x00000009ff0d7212 */ /* 0x000fe200078e33ff */
        /* <DEDUP_REMOVED lines=10> */
[----:B------:R-:W-:-:S07]  /*12c30*/  ISETP.NE.AND P2, PT, R9, RZ, PT ;  /* 0x000000ff0900720c */ /* 0x000fce0003f45270 */
        /* <DEDUP_REMOVED lines=25> */
.L_x_4024:
[----:B------:R-:W-:Y:S02]  /*12dd0*/  ULDC UR10, c[0x0][0x248] ;  /* 0x00009200000a7ab9 */ /* 0x000fe40000000800 */
[----:B------:R-:W-:-:S06]  /*12de0*/  USHF.L.U32 UR5, UR10, 0x6, URZ ;  /* 0x000000060a057899 */ /* 0x000fcc000800063f */
[----:B------:R-:W-:-:S04]  /*12df0*/  IADD3 R3, RZ, -UR5, RZ ;  /* 0x80000005ff037c10 */ /* 0x000fc8000fffe0ff */
[----:B------:R-:W-:-:S07]  /*12e00*/  SHF.R.S32.HI R4, RZ, 0x1f, R3 ;  /* 0x0000001fff047819 */ /* 0x000fce0000011403 */
.L_x_4025:
        /* <DEDUP_REMOVED lines=41> */
.L_x_4023:
[----:B------:R-:W-:Y:S01]  /*130a0*/  FMNMX.FTZ R3, R26, R28, !PT ;  /* 0x0000001c1a037209 */ /* 0x000fe20007810000 */
        /* <DEDUP_REMOVED lines=26> */
[----:B-1----:R-:W-:Y:S02]  /*13250*/  FMNMX.FTZ R30, R170, R3, !PT ;  /* 0x00000003aa1e7209 */ /* 0x002fe40007810000 */
        /* <DEDUP_REMOVED lines=42> */
[--C-:B------:R-:W-:Y:S01]  /*13500*/  FFMA.FTZ R148, R46, UR5, -R165.reuse ;  /* 0x000000052e947c23 */ /* 0x100fe200080108a5 */
[----:B------:R-:W-:Y:S01]  /*13510*/  MUFU.EX2 R155, R155 ;  /* 0x0000009b009b7308 */ /* 0x000fe20000000800 */
[--C-:B------:R-:W-:Y:S01]  /*13520*/  FFMA.FTZ R147, R12, UR5, -R165.reuse ;  /* 0x000000050c937c23 */ /* 0x100fe200080108a5 */
[--C-:B------:R-:W-:Y:S01]  /*13530*/  FFMA.FTZ R134, R10, UR5, -R165.reuse ;  /* 0x000000050a867c23 */ /* 0x100fe200080108a5 */
[----:B------:R-:W-:Y:S01]  /*13540*/  FFMA.FTZ R135, R8, UR5, -R165 ;  /* 0x0000000508877c23 */ /* 0x000fe200080108a5 */
[----:B------:R-:W1:Y:S01]  /*13550*/  LDSM.16.MT88.4 R12, [R198+0xc800] ;  /* 0x00c80000c60c783b */ /* 0x000e620000004200 */
[--C-:B------:R-:W-:Y:S01]  /*13560*/  FFMA.FTZ R149, R18, UR5, -R171.reuse ;  /* 0x0000000512957c23 */ /* 0x100fe200080108ab */
[--C-:B------:R-:W-:Y:S01]  /*13570*/  FFMA.FTZ R144, R16, UR5, -R171.reuse ;  /* 0x0000000510907c23 */ /* 0x100fe200080108ab */
[----:B------:R-:W-:Y:S01]  /*13580*/  FFMA.FTZ R0, R0, UR5, -R171 ;  /* 0x0000000500007c23 */ /* 0x000fe200080108ab */
[----:B------:R-:W2:Y:S01]  /*13590*/  MUFU.EX2 R150, R150 ;  /* 0x0000009600967308 */ /* 0x000ea20000000800 */
[----:B------:R-:W4:Y:S01]  /*135a0*/  LDSM.16.MT88.4 R8, [R200+0xe800] ;  /* 0x00e80000c808783b */ /* 0x000f220000004200 */
[----:B------:R-:W-:Y:S01]  /*135b0*/  FFMA.FTZ R2, R6, UR5, -R165 ;  /* 0x0000000506027c23 */ /* 0x000fe200080108a5 */
[--C-:B------:R-:W-:Y:S01]  /*135c0*/  FFMA.FTZ R154, R154, UR5, -R171.reuse ;  /* 0x000000059a9a7c23 */ /* 0x100fe200080108ab */
[--C-:B------:R-:W-:Y:S01]  /*135d0*/  FFMA.FTZ R159, R182, UR5, -R171.reuse ;  /* 0x00000005b69f7c23 */ /* 0x100fe200080108ab */
[----:B------:R-:W5:Y:S01]  /*135e0*/  LDSM.16.MT88.4 R20, [R197+0xe800] ;  /* 0x00e80000c514783b */ /* 0x000f620000004200 */
[--C-:B------:R-:W-:Y:S01]  /*135f0*/  FFMA.FTZ R156, R156, UR5, -R171.reuse ;  /* 0x000000059c9c7c23 */ /* 0x100fe200080108ab */
[----:B------:R-:W-:Y:S01]  /*13600*/  FFMA.FTZ R161, R180, UR5, -R171 ;  /* 0x00000005b4a17c23 */ /* 0x000fe200080108ab */
[----:B------:R-:W-:Y:S01]  /*13610*/  MUFU.EX2 R151, R151 ;  /* 0x0000009700977308 */ /* 0x000fe20000000800 */
[----:B------:R-:W5:Y:S01]  /*13620*/  LDSM.16.MT88.4 R16, [R196+0xe800] ;  /* 0x00e80000c410783b */ /* 0x000f620000004200 */
[--C-:B------:R-:W-:Y:S01]  /*13630*/  FFMA.FTZ R160, R160, UR5, -R165.reuse ;  /* 0x00000005a0a07c23 */ /* 0x100fe200080108a5 */
[--C-:B------:R-:W-:Y:S01]  /*13640*/  FFMA.FTZ R163, R178, UR5, -R165.reuse ;  /* 0x00000005b2a37c23 */ /* 0x100fe200080108a5 */
[--C-:B------:R-:W-:Y:S01]  /*13650*/  FFMA.FTZ R166, R166, UR5, -R165.reuse ;  /* 0x00000005a6a67c23 */ /* 0x100fe200080108a5 */
[----:B------:R-:W-:Y:S01]  /*13660*/  LDSM.16.MT88.4 R32, [R197+0xc800] ;  /* 0x00c80000c520783b */ /* 0x000fe20000004200 */
[----:B------:R-:W-:Y:S01]  /*13670*/  FFMA.FTZ R167, R176, UR5, -R165 ;  /* 0x00000005b0a77c23 */ /* 0x000fe200080108a5 */
        /* <DEDUP_REMOVED lines=212> */
[----:B------:R-:W-:Y:S01]  /*143c0*/  ULDC UR4, c[0x0][0x250] ;  /* 0x0000940000047ab9 */ /* 0x000fe20000000800 */
[----:B------:R-:W-:Y:S01]  /*143d0*/  ULDC.64 UR12, c[0x0][0x250] ;  /* 0x00009400000c7ab9 */ /* 0x000fe20000000a00 */
[----:B------:R-:W-:Y:S01]  /*143e0*/  ULEA UR4, -UR4, URZ, 0x6 ;  /* 0x0000003f04047291 */ /* 0x000fe2000f8e313f */
[----:B------:R-:W-:Y:S01]  /*143f0*/  IADD3 R221, R133, -0x2, RZ ;  /* 0xfffffffe85dd7810 */ /* 0x000fe20007ffe0ff */
[----:B------:R-:W-:Y:S01]  /*14400*/  IMAD.MOV.U32 R135, RZ, RZ, R132 ;  /* 0x000000ffff877224 */ /* 0x000fe200078e0084 */
[----:B------:R-:W-:Y:S01]  /*14410*/  MOV R0, R3 ;  /* 0x0000000300007202 */ /* 0x000fe20000000f00 */
[----:B------:R-:W-:Y:S01]  /*14420*/  USHF.R.S32.HI UR9, URZ, 0x1f, UR4 ;  /* 0x0000001f3f097899 */ /* 0x000fe20008011404 */
[----:B------:R-:W-:Y:S01]  /*14430*/  ULDC UR11, c[0x0][0x248] ;  /* 0x00009200000b7ab9 */ /* 0x000fe20000000800 */
[----:B------:R-:W-:Y:S01]  /*14440*/  ULDC UR8, c[0x0][0x24c] ;  /* 0x0000930000087ab9 */ /* 0x000fe20000000800 */
[----:B------:R-:W-:Y:S01]  /*14450*/  USHF.L.U64.HI UR13, UR12, 0x5, UR13 ;  /* 0x000000050c0d7899 */ /* 0x000fe2000801020d */
[----:B------:R-:W-:-:S02]  /*14460*/  MOV R220, UR4 ;  /* 0x0000000400dc7c02 */ /* 0x000fc40008000f00 */
[----:B------:R-:W-:Y:S01]  /*14470*/  IMAD.U32 R218, RZ, RZ, UR9 ;  /* 0x00000009ffda7e24 */ /* 0x000fe2000f8e00ff */
[----:B------:R-:W-:Y:S02]  /*14480*/  USHF.L.U32 UR14, UR12, 0x5, URZ ;  /* 0x000000050c0e7899 */ /* 0x000fe4000800063f */
[----:B------:R-:W-:Y:S02]  /*14490*/  USHF.L.U64.HI UR8, UR11, 0x5, UR8 ;  /* 0x000000050b087899 */ /* 0x000fe40008010208 */
[----:B------:R-:W-:Y:S01]  /*144a0*/  USHF.L.U32 UR5, UR11, 0x5, URZ ;  /* 0x000000050b057899 */ /* 0x000fe2000800063f */
[----:B------:R-:W-:Y:S01]  /*144b0*/  ULDC UR12, c[0x0][0x39c] ;  /* 0x0000e700000c7ab9 */ /* 0x000fe20000000800 */
[----:B------:R-:W-:-:S10]  /*144c0*/  ULDC UR4, c[0x0][0x2ec] ;  /* 0x0000bb0000047ab9 */ /* 0x000fd40000000800 */
.L_x_4030:
        /* <DEDUP_REMOVED lines=66> */
.L_x_4027:
        /* <DEDUP_REMOVED lines=17> */
[----:B------:R-:W-:Y:S05]  /*14a00*/  LDGSTS.E.BYPASS.LTC128B.128 [R219+0x10800], desc[UR6][R6.64+0x100] ;  /* 0x1080010006db7fae */ /* 0x000fea000b901d46 */
[----:B------:R-:W-:Y:S05]  /*14a10*/  LDGSTS.E.BYPASS.LTC128B.128 [R219+0xd000], desc[UR6][R4.64] ;  /* 0x0d00000004db7fae */ /* 0x000fea000b901d46 */
[----:B------:R-:W-:Y:S05]  /*14a20*/  LDGSTS.E.BYPASS.LTC128B.128 [R219+0xf000], desc[UR6][R4.64+0x80] ;  /* 0x0f00008004db7fae */ /* 0x000fea000b901d46 */
[----:B------:R1:W-:Y:S05]  /*14a30*/  LDGSTS.E.BYPASS.LTC128B.128 [R219+0x11000], desc[UR6][R4.64+0x100] ;  /* 0x1100010004db7fae */ /* 0x0003ea000b901d46 */
[----:B------:R2:W-:Y:S05]  /*14a40*/  LDGSTS.E.BYPASS.LTC128B.128 [R219+0xd800], desc[UR6][R2.64] ;  /* 0x0d80000002db7fae */ /* 0x0005ea000b901d46 */
[----:B------:R2:W-:Y:S05]  /*14a50*/  LDGSTS.E.BYPASS.LTC128B.128 [R219+0xf800], desc[UR6][R2.64+0x80] ;  /* 0x0f80008002db7fae */ /* 0x0005ea000b901d46 */
[----:B------:R2:W-:Y:S05]  /*14a60*/  LDGSTS.E.BYPASS.LTC128B.128 [R219+0x11800], desc[UR6][R2.64+0x100] ;  /* 0x1180010002db7fae */ /* 0x0005ea000b901d46 */
[----:B------:R-:W-:Y:S05]  /*14a70*/  LDSM.16.M88.4 R32, [R206] ;  /* 0x00000000ce20783b */ /* 0x000fea0000000200 */
[----:B------:R-:W1:Y:S05]  /*14a80*/  LDSM.16.M88.4 R8, [R205+0x6000] ;  /* 0x00600000cd08783b */ /* 0x000e6a0000000200 */
[----:B------:R-:W3:Y:S05]  /*14a90*/  LDSM.16.M88.4 R16, [R205+0x6800] ;  /* 0x00680000cd10783b */ /* 0x000eea0000000200 */
[----:B------:R-:W4:Y:S05]  /*14aa0*/  LDSM.16.M88.4 R24, [R205+0x7000] ;  /* 0x00700000cd18783b */ /* 0x000f2a0000000200 */
[----:B------:R-:W5:Y:S05]  /*14ab0*/  LDSM.16.M88.4 R136, [R205+0x7800] ;  /* 0x00780000cd88783b */ /* 0x000f6a0000000200 */
[----:B------:R-:W0:Y:S05]  /*14ac0*/  LDGDEPBAR ;  /* 0x00000000000079af */ /* 0x000e2a0000000000 */
[----:B------:R-:W-:Y:S05]  /*14ad0*/  LDSM.16.M88.4 R140, [R204] ;  /* 0x00000000cc8c783b */ /* 0x000fea0000000200 */
[----:B------:R-:W2:Y:S05]  /*14ae0*/  LDSM.16.M88.4 R144, [R203] ;  /* 0x00000000cb90783b */ /* 0x000eaa0000000200 */
[----:B------:R-:W2:Y:S05]  /*14af0*/  LDSM.16.M88.4 R148, [R195] ;  /* 0x00000000c394783b */ /* 0x000eaa0000000200 */
[----:B------:R-:W2:Y:S01]  /*14b00*/  LDSM.16.M88.4 R152, [R194] ;  /* 0x00000000c298783b */ /* 0x000ea20000000200 */
[C---:B-1----:R-:W-:Y:S04]  /*14b10*/  HMMA.16816.F32.BF16 R4, R32.reuse, R8, RZ ;  /* 0x000000082004723c */ /* 0x042fe800000418ff */
[----:B------:R-:W1:Y:S02]  /*14b20*/  LDSM.16.M88.4 R156, [R193] ;  /* 0x00000000c19c783b */ /* 0x000e640000000200 */
[C---:B------:R-:W-:Y:S03]  /*14b30*/  HMMA.16816.F32.BF16 R8, R32.reuse, R10, RZ ;  /* 0x0000000a2008723c */ /* 0x040fe600000418ff */
[----:B------:R-:W-:Y:S03]  /*14b40*/  LDSM.16.M88.4 R160, [R202] ;  /* 0x00000000caa0783b */ /* 0x000fe60000000200 */
[C---:B---3--:R-:W-:Y:S02]  /*14b50*/  HMMA.16816.F32.BF16 R12, R32.reuse, R16, RZ ;  /* 0x00000010200c723c */ /* 0x048fe400000418ff */
[----:B------:R-:W3:Y:S04]  /*14b60*/  LDSM.16.M88.4 R164, [R199+0x6000] ;  /* 0x00600000c7a4783b */ /* 0x000ee80000000200 */
[C---:B------:R-:W-:Y:S01]  /*14b70*/  HMMA.16816.F32.BF16 R16, R32.reuse, R18, RZ ;  /* 0x000000122010723c */ /* 0x040fe200000418ff */
[----:B------:R-:W-:Y:S05]  /*14b80*/  LDSM.16.M88.4 R168, [R199+0x7000] ;  /* 0x00700000c7a8783b */ /* 0x000fea0000000200 */
[C---:B----4-:R-:W-:Y:S01]  /*14b90*/  HMMA.16816.F32.BF16 R20, R32.reuse, R24, RZ ;  /* 0x000000182014723c */ /* 0x050fe200000418ff */
[----:B------:R-:W-:Y:S05]  /*14ba0*/  LDSM.16.M88.4 R172, [R199+0x7800] ;  /* 0x00780000c7ac783b */ /* 0x000fea0000000200 */
[C---:B------:R-:W-:Y:S01]  /*14bb0*/  HMMA.16816.F32.BF16 R24, R32.reuse, R26, RZ ;  /* 0x0000001a2018723c */ /* 0x040fe200000418ff */
[----:B------:R-:W-:Y:S05]  /*14bc0*/  LDSM.16.M88.4 R176, [R201] ;  /* 0x00000000c9b0783b */ /* 0x000fea0000000200 */
[C---:B-----5:R-:W-:Y:S01]  /*14bd0*/  HMMA.16816.F32.BF16 R28, R32.reuse, R136, RZ ;  /* 0x00000088201c723c */ /* 0x060fe200000418ff */
[----:B------:R-:W-:Y:S05]  /*14be0*/  LDSM.16.M88.4 R180, [R192] ;  /* 0x00000000c0b4783b */ /* 0x000fea0000000200 */
[----:B------:R-:W-:Y:S01]  /*14bf0*/  HMMA.16816.F32.BF16 R32, R32, R138, RZ ;  /* 0x0000008a2020723c */ /* 0x000fe200000418ff */
[----:B------:R-:W4:Y:S05]  /*14c00*/  LDSM.16.M88.4 R136, [R199+0x6800] ;  /* 0x00680000c788783b */ /* 0x000f2a0000000200 */
[C---:B--2---:R-:W-:Y:S06]  /*14c10*/  HMMA.16816.F32.BF16 R4, R140.reuse, R144, R4 ;  /* 0x000000908c04723c */ /* 0x044fec0000041804 */
        /* <DEDUP_REMOVED lines=11> */
[C---:B---3--:R-:W-:Y:S01]  /*14cd0*/  HMMA.16816.F32.BF16 R4, R160.reuse, R164, R4 ;  /* 0x000000a4a004723c */ /* 0x048fe20000041804 */
[----:B------:R-:W2:Y:S05]  /*14ce0*/  LDSM.16.M88.4 R156, [R205+0x8000] ;  /* 0x00800000cd9c783b */ /* 0x000eaa0000000200 */
[C---:B------:R-:W-:Y:S01]  /*14cf0*/  HMMA.16816.F32.BF16 R8, R160.reuse, R166, R8 ;  /* 0x000000a6a008723c */ /* 0x040fe20000041808 */
[----:B------:R-:W-:Y:S05]  /*14d00*/  LDSM.16.M88.4 R164, [R205+0x9800] ;  /* 0x00980000cda4783b */ /* 0x000fea0000000200 */
[C---:B----4-:R-:W-:Y:S06]  /*14d10*/  HMMA.16816.F32.BF16 R12, R160.reuse, R136, R12 ;  /* 0x00000088a00c723c */ /* 0x050fec000004180c */
[C---:B------:R-:W-:Y:S01]  /*14d20*/  HMMA.16816.F32.BF16 R16, R160.reuse, R138, R16 ;  /* 0x0000008aa010723c */ /* 0x040fe20000041810 */
[----:B------:R-:W3:Y:S05]  /*14d30*/  LDSM.16.M88.4 R136, [R205+0x8800] ;  /* 0x00880000cd88783b */ /* 0x000eea0000000200 */
[C---:B------:R-:W-:Y:S06]  /*14d40*/  HMMA.16816.F32.BF16 R20, R160.reuse, R168, R20 ;  /* 0x000000a8a014723c */ /* 0x040fec0000041814 */
[C---:B------:R-:W-:Y:S01]  /*14d50*/  HMMA.16816.F32.BF16 R24, R160.reuse, R170, R24 ;  /* 0x000000aaa018723c */ /* 0x040fe20000041818 */
[----:B------:R-:W-:Y:S05]  /*14d60*/  LDSM.16.M88.4 R168, [R204+0x2000] ;  /* 0x00200000cca8783b */ /* 0x000fea0000000200 */
[C---:B------:R-:W-:Y:S06]  /*14d70*/  HMMA.16816.F32.BF16 R28, R160.reuse, R172, R28 ;  /* 0x000000aca01c723c */ /* 0x040fec000004181c */
[----:B------:R-:W-:Y:S01]  /*14d80*/  HMMA.16816.F32.BF16 R32, R160, R174, R32 ;  /* 0x000000aea020723c */ /* 0x000fe20000041820 */
[----:B------:R-:W4:Y:S05]  /*14d90*/  LDSM.16.M88.4 R160, [R205+0x9000] ;  /* 0x00900000cda0783b */ /* 0x000f2a0000000200 */
[C---:B------:R-:W-:Y:S01]  /*14da0*/  HMMA.16816.F32.BF16 R4, R176.reuse, R180, R4 ;  /* 0x000000b4b004723c */ /* 0x040fe20000041804 */
[----:B------:R-:W5:Y:S05]  /*14db0*/  LDSM.16.M88.4 R172, [R191] ;  /* 0x00000000bfac783b */ /* 0x000f6a0000000200 */
        /* <DEDUP_REMOVED lines=10> */
[----:B------:R-:W1:Y:S05]  /*14e60*/  LDSM.16.M88.4 R148, [R188] ;  /* 0x00000000bc94783b */ /* 0x000e6a0000000200 */
[C---:B--2---:R-:W-:Y:S01]  /*14e70*/  HMMA.16816.F32.BF16 R4, R152.reuse, R156, R4 ;  /* 0x0000009c9804723c */ /* 0x044fe20000041804 */
[----:B------:R-:W2:Y:S05]  /*14e80*/  LDSM.16.M88.4 R176, [R202+0x2000] ;  /* 0x00200000cab0783b */ /* 0x000eaa0000000200 */
[C---:B------:R-:W-:Y:S01]  /*14e90*/  HMMA.16816.F32.BF16 R8, R152.reuse, R158, R8 ;  /* 0x0000009e9808723c */ /* 0x040fe20000041808 */
[----:B------:R-:W-:Y:S05]  /*14ea0*/  LDSM.16.M88.4 R156, [R199+0x9800] ;  /* 0x00980000c79c783b */ /* 0x000fea0000000200 */
        /* <DEDUP_REMOVED lines=21> */
[----:B------:R-:W1:Y:S05]  /*15000*/  LDSM.16.M88.4 R148, [R192+0x3800] ;  /* 0x00380000c094783b */ /* 0x000e6a0000000200 */
[C---:B--2---:R-:W-:Y:S01]  /*15010*/  HMMA.16816.F32.BF16 R4, R176.reuse, R180, R4 ;  /* 0x000000b4b004723c */ /* 0x044fe20000041804 */
[----:B------:R-:W2:Y:S05]  /*15020*/  LDSM.16.M88.4 R168, [R206+0x4000] ;  /* 0x00400000cea8783b */ /* 0x000eaa0000000200 */
[C---:B------:R-:W-:Y:S01]  /*15030*/  HMMA.16816.F32.BF16 R8, R176.reuse, R182, R8 ;  /* 0x000000b6b008723c */ /* 0x040fe20000041808 */
[----:B------:R-:W-:Y:S05]  /*15040*/  LDSM.16.M88.4 R180, [R187] ;  /* 0x00000000bbb4783b */ /* 0x000fea0000000200 */
[C---:B---3--:R-:W-:Y:S06]  /*15050*/  HMMA.16816.F32.BF16 R12, R176.reuse, R136, R12 ;  /* 0x00000088b00c723c */ /* 0x048fec000004180c */
[C---:B------:R-:W-:Y:S01]  /*15060*/  HMMA.16816.F32.BF16 R16, R176.reuse, R138, R16 ;  /* 0x0000008ab010723c */ /* 0x040fe20000041810 */
[----:B------:R-:W3:Y:S05]  /*15070*/  LDSM.16.M88.4 R136, [R205+0xa800] ;  /* 0x00a80000cd88783b */ /* 0x000eea0000000200 */
[C---:B----4-:R-:W-:Y:S06]  /*15080*/  HMMA.16816.F32.BF16 R20, R176.reuse, R152, R20 ;  /* 0x00000098b014723c */ /* 0x050fec0000041814 */
        /* <DEDUP_REMOVED lines=40> */
[C---:B--2---:R-:W-:Y:S06]  /*15310*/  HMMA.16816.F32.BF16 R4, R160.reuse, R164, R4 ;  /* 0x000000a4a004723c */ /* 0x044fec0000041804 */
[C---:B------:R-:W-:Y:S06]  /*15320*/  HMMA.16816.F32.BF16 R8, R160.reuse, R166, R8 ;  /* 0x000000a6a008723c */ /* 0x040fec0000041808 */
[C---:B---3--:R-:W-:Y:S06]  /*15330*/  HMMA.16816.F32.BF16 R12, R160.reuse, R136, R12 ;  /* 0x00000088a00c723c */ /* 0x048fec000004180c */
[C---:B------:R-:W-:Y:S01]  /*15340*/  HMMA.16816.F32.BF16 R16, R160.reuse, R138, R16 ;  /* 0x0000008aa010723c */ /* 0x040fe20000041810 */
[----:B------:R-:W1:Y:S05]  /*15350*/  LDSM.16.M88.4 R136, [R192+0x4800] ;  /* 0x00480000c088783b */ /* 0x000e6a0000000200 */
[C---:B----4-:R-:W-:Y:S06]  /*15360*/  HMMA.16816.F32.BF16 R20, R160.reuse, R152, R20 ;  /* 0x00000098a014723c */ /* 0x050fec0000041814 */
[C---:B------:R-:W-:Y:S06]  /*15370*/  HMMA.16816.F32.BF16 R24, R160.reuse, R154, R24 ;  /* 0x0000009aa018723c */ /* 0x040fec0000041818 */
[C---:B------:R-:W-:Y:S06]  /*15380*/  HMMA.16816.F32.BF16 R28, R160.reuse, R156, R28 ;  /* 0x0000009ca01c723c */ /* 0x040fec000004181c */
[----:B------:R-:W-:Y:S06]  /*15390*/  HMMA.16816.F32.BF16 R32, R160, R158, R32 ;  /* 0x0000009ea020723c */ /* 0x000fec0000041820 */
[C---:B------:R-:W-:Y:S06]  /*153a0*/  HMMA.16816.F32.BF16 R4, R168.reuse, R172, R4 ;  /* 0x000000aca804723c */ /* 0x040fec0000041804 */
[C---:B------:R-:W-:Y:S06]  /*153b0*/  HMMA.16816.F32.BF16 R8, R168.reuse, R174, R8 ;  /* 0x000000aea808723c */ /* 0x040fec0000041808 */
[C---:B-1----:R-:W-:Y:S06]  /*153c0*/  HMMA.16816.F32.BF16 R12, R168.reuse, R136, R12 ;  /* 0x00000088a80c723c */ /* 0x042fec000004180c */
[C---:B------:R-:W-:Y:S06]  /*153d0*/  HMMA.16816.F32.BF16 R16, R168.reuse, R138, R16 ;  /* 0x0000008aa810723c */ /* 0x040fec0000041810 */
[----:B------:R-:W-:Y:S01]  /*153e0*/  FMUL.FTZ R173, R4, UR12 ;  /* 0x0000000c04ad7c20 */ /* 0x000fe20008410000 */
[----:B------:R-:W-:Y:S01]  /*153f0*/  FMUL.FTZ R167, R5, UR12 ;  /* 0x0000000c05a77c20 */ /* 0x000fe20008410000 */
[----:B------:R-:W-:Y:S03]  /*15400*/  FMUL.FTZ R165, R6, UR12 ;  /* 0x0000000c06a57c20 */ /* 0x000fe60008410000 */
[----:B------:R-:W-:Y:S01]  /*15410*/  FMUL.FTZ R239, R7, UR12 ;  /* 0x0000000c07ef7c20 */ /* 0x000fe20008410000 */
[----:B------:R-:W1:Y:S01]  /*15420*/  MUFU.TANH R173, R173 ;  /* 0x000000ad00ad7308 */ /* 0x000e620000002400 */
[----:B------:R-:W2:Y:S01]  /*15430*/  LDSM.16.M88.4 R4, [R192+0x5000] ;  /* 0x00500000c004783b */ /* 0x000ea20000000200 */
[----:B------:R-:W-:Y:S01]  /*15440*/  FMUL.FTZ R8, R8, UR12 ;  /* 0x0000000c08087c20 */ /* 0x000fe20008410000 */
[----:B------:R-:W-:Y:S01]  /*15450*/  FMUL.FTZ R9, R9, UR12 ;  /* 0x0000000c09097c20 */ /* 0x000fe20008410000 */
[----:B------:R-:W-:Y:S01]  /*15460*/  FMUL.FTZ R10, R10, UR12 ;  /* 0x0000000c0a0a7c20 */ /* 0x000fe20008410000 */
[----:B------:R-:W-:Y:S01]  /*15470*/  FMUL.FTZ R11, R11, UR12 ;  /* 0x0000000c0b0b7c20 */ /* 0x000fe20008410000 */
        /* <DEDUP_REMOVED lines=8> */
[----:B------:R-:W-:Y:S04]  /*15500*/  FMUL.FTZ R19, R19, UR12 ;  /* 0x0000000c13137c20 */ /* 0x000fe80008410000 */
        /* <DEDUP_REMOVED lines=12> */
[----:B------:R-:W-:Y:S01]  /*155d0*/  FMUL.FTZ R20, R20, UR12 ;  /* 0x0000000c14147c20 */ /* 0x000fe20008410000 */
[----:B------:R-:W-:Y:S01]  /*155e0*/  FMUL.FTZ R21, R21, UR12 ;  /* 0x0000000c15157c20 */ /* 0x000fe20008410000 */
[----:B------:R-:W-:Y:S01]  /*155f0*/  FMUL.FTZ R22, R22, UR12 ;  /* 0x0000000c16167c20 */ /* 0x000fe20008410000 */
[----:B------:R-:W-:Y:S01]  /*15600*/  FMUL.FTZ R23, R23, UR12 ;  /* 0x0000000c17177c20 */ /* 0x000fe20008410000 */
[----:B------:R-:W-:Y:S01]  /*15610*/  FMUL.FTZ R24, R24, UR12 ;  /* 0x0000000c18187c20 */ /* 0x000fe20008410000 */
[----:B------:R-:W-:Y:S04]  /*15620*/  FMUL.FTZ R25, R25, UR12 ;  /* 0x0000000c19197c20 */ /* 0x000fe80008410000 */
[----:B------:R1:W1:Y:S01]  /*15630*/  MUFU.TANH R231, R13 ;  /* 0x0000000d00e77308 */ /* 0x0002620000002400 */
[----:B------:R-:W-:Y:S01]  /*15640*/  FMUL.FTZ R26, R26, UR12 ;  /* 0x0000000c1a1a7c20 */ /* 0x000fe20008410000 */
[----:B------:R-:W-:Y:S08]  /*15650*/  FMUL.FTZ R27, R27, UR12 ;  /* 0x0000000c1b1b7c20 */ /* 0x000ff00008410000 */
[----:B------:R1:W1:Y:S10]  /*15660*/  MUFU.TANH R175, R14 ;  /* 0x0000000e00af7308 */ /* 0x0002740000002400 */
[----:B------:R1:W1:Y:S01]  /*15670*/  MUFU.TANH R177, R15 ;  /* 0x0000000f00b17308 */ /* 0x0002620000002400 */
[C---:B-----5:R-:W-:Y:S06]  /*15680*/  HMMA.16816.F32.BF16 R28, R168.reuse, R8, R28 ;  /* 0x00000008a81c723c */ /* 0x060fec000004181c */
[----:B------:R-:W-:Y:S03]  /*15690*/  HMMA.16816.F32.BF16 R32, R168, R10, R32 ;  /* 0x0000000aa820723c */ /* 0x000fe60000041820 */
[----:B------:R1:W1:Y:S10]  /*156a0*/  MUFU.TANH R181, R16 ;  /* 0x0000001000b57308 */ /* 0x0002740000002400 */
[----:B------:R1:W1:Y:S10]  /*156b0*/  MUFU.TANH R179, R17 ;  /* 0x0000001100b37308 */ /* 0x0002740000002400 */
        /* <DEDUP_REMOVED lines=8> */
[----:B------:R-:W-:Y:S01]  /*15740*/  FMUL.FTZ R34, R34, UR12 ;  /* 0x0000000c22227c20 */ /* 0x000fe20008410000 */
[----:B------:R-:W-:Y:S07]  /*15750*/  FMUL.FTZ R35, R35, UR12 ;  /* 0x0000000c23237c20 */ /* 0x000fee0008410000 */
        /* <DEDUP_REMOVED lines=25> */
[----:B--2---:R-:W1:Y:S02]  /*158f0*/  MUFU.RCP R3, R7 ;  /* 0x0000000700037308 */ /* 0x004e640000001000 */
        /* <DEDUP_REMOVED lines=20> */
[----:B------:R-:W1:Y:S02]  /*15a40*/  LDC R5, c[0x0][0x24c] ;  /* 0x00009300ff057b82 */ /* 0x000e640000000800 */
        /* <DEDUP_REMOVED lines=26> */
[----:B------:R-:W-:Y:S04]  /*15bf0*/  IMAD R4, R4, UR11, RZ ;  /* 0x0000000b04047c24 */ /* 0x000fe8000f8e02ff */
[C---:B-1----:R-:W-:Y:S02]  /*15c00*/  IMAD R4, R8.reuse, R5, R4 ;  /* 0x0000000508047224 */ /* 0x042fe400078e0204 */
[----:B------:R-:W-:Y:S04]  /*15c10*/  IMAD.WIDE.U32 R8, R8, UR11, RZ ;  /* 0x0000000b08087c25 */ /* 0x000fe8000f8e00ff */
[----:B------:R-:W-:Y:S01]  /*15c20*/  IMAD.IADD R9, R9, 0x1, R4 ;  /* 0x0000000109097824 */ /* 0x000fe200078e0204 */
[----:B--2---:R-:W-:Y:S04]  /*15c30*/  IADD3 R6, -R7, R6, RZ ;  /* 0x0000000607067210 */ /* 0x004fe80007ffe1ff */
[----:B------:R-:W-:Y:S01]  /*15c40*/  SHF.R.S32.HI R5, RZ, 0x1f, R6 ;  /* 0x0000001fff057819 */ /* 0x000fe20000011406 */
[CC--:B---3--:R-:W-:Y:S04]  /*15c50*/  IMAD.WIDE.U32 R8, R6.reuse, R2.reuse, R8 ;  /* 0x0000000206087225 */ /* 0x0c8fe800078e0008 */
[----:B------:R-:W-:Y:S04]  /*15c60*/  IMAD R5, R5, R2, RZ ;  /* 0x0000000205057224 */ /* 0x000fe800078e02ff */
[----:B------:R-:W-:Y:S05]  /*15c70*/  IMAD R5, R6, R3, R5 ;  /* 0x0000000306057224 */ /* 0x000fea00078e0205 */
[----:B------:R-:W-:Y:S07]  /*15c80*/  IADD3 R5, R9, R5, RZ ;  /* 0x0000000509057210 */ /* 0x000fee0007ffe0ff */
.L_x_4029:
        /* <DEDUP_REMOVED lines=25> */
.L_x_4028:
[----:B-12---:R-:W-:Y:S01]  /*15e20*/  FMNMX.FTZ R2, R173, R135, !PT ;  /* 0x00000087ad027209 */ /* 0x006fe20007810000 */
        /* <DEDUP_REMOVED lines=43> */
[C---:B------:R-:W-:Y:S01]  /*160e0*/  FADD.FTZ R0, -R3.reuse, R0 ;  /* 0x0000000003007221 */ /* 0x040fe20000010100 */
[C---:B------:R-:W-:Y:S01]  /*160f0*/  FSETP.NEU.FTZ.AND P0, PT, R132.reuse, -INF , PT ;  /* 0xff8000008400780b */ /* 0x040fe20003f1d000 */
[C---:B------:R-:W-:Y:S01]  /*16100*/  FMUL.FTZ R148, R132.reuse, UR4 ;  /* 0x0000000484947c20 */ /* 0x040fe20008410000 */
[----:B------:R-:W-:Y:S01]  /*16110*/  FADD.FTZ R2, -R132, R135 ;  /* 0x0000008784027221 */ /* 0x000fe20000010100 */
[----:B------:R-:W-:Y:S01]  /*16120*/  FMUL.FTZ R6, R0, UR4 ;  /* 0x0000000400067c20 */ /* 0x000fe20008410000 */
[----:B------:R-:W-:Y:S02]  /*16130*/  MOV R135, R132 ;  /* 0x0000008400877202 */ /* 0x000fe40000000f00 */
[----:B------:R-:W-:Y:S01]  /*16140*/  FSEL R148, R148, RZ, P0 ;  /* 0x000000ff94947208 */ /* 0x000fe20000000000 */
[----:B------:R-:W-:Y:S01]  /*16150*/  FMUL.FTZ R5, R2, UR4 ;  /* 0x0000000402057c20 */ /* 0x000fe20008410000 */
[----:B------:R-:W-:Y:S01]  /*16160*/  FSETP.NEU.FTZ.AND P0, PT, R3, -INF , PT ;  /* 0xff8000000300780b */ /* 0x000fe20003f1d000 */
[----:B------:R-:W1:Y:S02]  /*16170*/  MUFU.EX2 R0, R6 ;  /* 0x0000000600007308 */ /* 0x000e640000000800 */
        /* <DEDUP_REMOVED lines=10> */
[----:B------:R-:W2:Y:S01]  /*16220*/  MUFU.EX2 R2, R5 ;  /* 0x0000000500027308 */ /* 0x000ea20000000800 */
[----:B------:R-:W3:Y:S01]  /*16230*/  LDSM.16.MT88.4 R136, [R196+0xc000] ;  /* 0x00c00000c488783b */ /* 0x000ee20000004200 */
[--C-:B------:R-:W-:Y:S01]  /*16240*/  FFMA.FTZ R172, R175, UR4, -R144.reuse ;  /* 0x00000004afac7c23 */ /* 0x100fe20008010890 */
[--C-:B------:R-:W-:Y:S01]  /*16250*/  FFMA.FTZ R177, R177, UR4, -R144.reuse ;  /* 0x00000004b1b17c23 */ /* 0x100fe20008010890 */
[--C-:B------:R-:W-:Y:S01]  /*16260*/  FFMA.FTZ R176, R143, UR4, -R144.reuse ;  /* 0x000000048fb07c23 */ /* 0x100fe20008010890 */
        /* <DEDUP_REMOVED lines=24> */
[--C-:B------:R-:W-:Y:S01]  /*163f0*/  FFMA.FTZ R180, R183, UR4, -R144.reuse ;  /* 0x00000004b7b47c23 */ /* 0x100fe20008010890 */
[--C-:B------:R-:W-:Y:S01]  /*16400*/  FFMA.FTZ R183, R163, UR4, -R144.reuse ;  /* 0x00000004a3b77c23 */ /* 0x100fe20008010890 */
[----:B------:R-:W-:Y:S03]  /*16410*/  FFMA.FTZ R222, R157, UR4, -R144 ;  /* 0x000000049dde7c23 */ /* 0x000fe60008010890 */
[----:B------:R-:W4:Y:S01]  /*16420*/  MUFU.EX2 R166, R166 ;  /* 0x000000a600a67308 */ /* 0x000f220000000800 */
[----:B-1----:R-:W-:Y:S01]  /*16430*/  F2FP.BF16.F32.PACK_AB R128, R169, R173 ;  /* 0x000000ada980723e */ /* 0x002fe200000010ff */
[----:B------:R-:W1:Y:S01]  /*16440*/  LDSM.16.MT88.4 R104, [R198+0xe000] ;  /* 0x00e00000c668783b */ /* 0x000e620000004200 */
[----:B------:R-:W-:Y:S01]  /*16450*/  FFMA.FTZ R224, R153, UR4, -R148 ;  /* 0x0000000499e07c23 */ /* 0x000fe20008010894 */
[----:B------:R-:W-:Y:S01]  /*16460*/  FFMA.FTZ R226, R149, UR4, -R144 ;  /* 0x0000000495e27c23 */ /* 0x000fe20008010890 */
[----:B------:R-:W-:Y:S01]  /*16470*/  FFMA.FTZ R228, R146, UR4, -R148 ;  /* 0x0000000492e47c23 */ /* 0x000fe20008010894 */
[--C-:B------:R-:W-:Y:S01]  /*16480*/  FFMA.FTZ R134, R134, UR4, -R144.reuse ;  /* 0x0000000486867c23 */ /* 0x100fe20008010890 */
[----:B------:R-:W-:Y:S03]  /*16490*/  FFMA.FTZ R133, R133, UR4, -R144 ;  /* 0x0000000485857c23 */ /* 0x000fe60008010890 */
        /* <DEDUP_REMOVED lines=8> */
[----:B------:R-:W5:Y:S01]  /*16520*/  MUFU.EX2 R167, R167 ;  /* 0x000000a700a77308 */ /* 0x000f620000000800 */
[----:B----4-:R-:W-:Y:S01]  /*16530*/  F2FP.BF16.F32.PACK_AB R129, R166, R171 ;  /* 0x000000aba681723e */ /* 0x010fe200000010ff */
        /* <DEDUP_REMOVED lines=15> */
[----:B-----5:R-:W-:Y:S01]  /*16630*/  F2FP.BF16.F32.PACK_AB R130, R167, R168 ;  /* 0x000000a8a782723e */ /* 0x020fe200000010ff */
        /* <DEDUP_REMOVED lines=37> */
[----:B------:R-:W-:Y:S01]  /*16890*/  FMUL.FTZ R75, R0, R75 ;  /* 0x0000004b004b7220 */ /* 0x000fe20000410000 */
[C---:B------:R-:W-:Y:S01]  /*168a0*/  FMUL.FTZ R76, R2.reuse, R76 ;  /* 0x0000004c024c7220 */ /* 0x040fe20000410000 */
[C---:B------:R-:W-:Y:S03]  /*168b0*/  HMMA.16816.F32.BF16 R16, R128.reuse, R26, R16 ;  /* 0x0000001a8010723c */ /* 0x040fe60000041810 */
[----:B------:R-:W-:Y:S01]  /*168c0*/  FMUL.FTZ R77, R2, R77 ;  /* 0x0000004d024d7220 */ /* 0x000fe20000410000 */
[C---:B------:R-:W-:Y:S01]  /*168d0*/  FMUL.FTZ R78, R0.reuse, R78 ;  /* 0x0000004e004e7220 */ /* 0x040fe20000410000 */
        /* <DEDUP_REMOVED lines=8> */
[C---:B------:R-:W-:Y:S01]  /*16960*/  FMUL.FTZ R33, R2.reuse, R101 ;  /* 0x0000006502217220 */ /* 0x040fe20000410000 */
[C---:B------:R-:W-:Y:S01]  /*16970*/  FMUL.FTZ R80, R2.reuse, R80 ;  /* 0x0000005002507220 */ /* 0x040fe20000410000 */
[C---:B------:R-:W-:Y:S03]  /*16980*/  HMMA.16816.F32.BF16 R24, R128.reuse, R34, R24 ;  /* 0x000000228018723c */ /* 0x040fe60000041818 */
[----:B------:R-:W-:Y:S01]  /*16990*/  FMUL.FTZ R81, R2, R81 ;  /* 0x0000005102517220 */ /* 0x000fe20000410000 */
[C---:B------:R-:W-:Y:S01]  /*169a0*/  FMUL.FTZ R82, R0.reuse, R82 ;  /* 0x0000005200527220 */ /* 0x040fe20000410000 */
[C---:B------:R-:W-:Y:S01]  /*169b0*/  FMUL.FTZ R83, R0.reuse, R83 ;  /* 0x0000005300537220 */ /* 0x040fe20000410000 */
[C---:B---3--:R-:W-:Y:S01]  /*169c0*/  HMMA.16816.F32.BF16 R28, R128.reuse, R136, R28 ;  /* 0x00000088801c723c */ /* 0x048fe2000004181c */
[----:B------:R-:W-:Y:S04]  /*169d0*/  MUFU.EX2 R182, R182 ;  /* 0x000000b600b67308 */ /* 0x000fe80000000800 */
[C---:B------:R-:W-:Y:S01]  /*169e0*/  FMUL.FTZ R34, R0.reuse, R102 ;  /* 0x0000006600227220 */ /* 0x040fe20000410000 */
[----:B------:R-:W-:Y:S01]  /*169f0*/  FMUL.FTZ R35, R0, R103 ;  /* 0x0000006700237220 */ /* 0x000fe20000410000 */
[----:B------:R-:W-:Y:S01]  /*16a00*/  FFMA.FTZ R174, R181, UR4, -R148 ;  /* 0x00000004b5ae7c23 */ /* 0x000fe20008010894 */
[----:B------:R-:W3:Y:S03]  /*16a10*/  LDSM.16.MT88.4 R100, [R196+0xe000] ;  /* 0x00e00000c464783b */ /* 0x000ee60000004200 */
[----:B------:R-:W-:Y:S01]  /*16a20*/  MUFU.EX2 R222, R222 ;  /* 0x000000de00de7308 */ /* 0x000fe20000000800 */
[----:B------:R-:W-:Y:S01]  /*16a30*/  FFMA.FTZ R181, R141, UR4, -R144 ;  /* 0x000000048db57c23 */ /* 0x000fe20008010890 */
[C---:B------:R-:W-:Y:S01]  /*16a40*/  FMUL.FTZ R84, R2.reuse, R84 ;  /* 0x0000005402547220 */ /* 0x040fe20000410000 */
[C---:B------:R-:W-:Y:S02]  /*16a50*/  HMMA.16816.F32.BF16 R32, R128.reuse, R138, R32 ;  /* 0x0000008a8020723c */ /* 0x040fe40000041820 */
[----:B------:R-:W-:Y:S01]  /*16a60*/  LDSM.16.MT88.4 R136, [R198+0xe800] ;  /* 0x00e80000c688783b */ /* 0x000fe20000004200 */
[----:B------:R-:W-:Y:S01]  /*16a70*/  FMUL.FTZ R85, R2, R85 ;  /* 0x0000005502557220 */ /* 0x000fe20000410000 */
[C---:B------:R-:W-:Y:S02]  /*16a80*/  FMUL.FTZ R86, R0.reuse, R86 ;  /* 0x0000005600567220 */ /* 0x040fe40000410000 */
[C---:B--2---:R-:W-:Y:S01]  /*16a90*/  HMMA.16816.F32.BF16 R36, R128.reuse, R120, R36 ;  /* 0x000000788024723c */ /* 0x044fe20000041824 */
[----:B------:R-:W-:Y:S03]  /*16aa0*/  MUFU.EX2 R174, R174 ;  /* 0x000000ae00ae7308 */ /* 0x000fe60000000800 */
[----:B------:R-:W-:Y:S02]  /*16ab0*/  LDSM.16.MT88.4 R140, [R197+0xe800] ;  /* 0x00e80000c58c783b */ /* 0x000fe40000004200 */
[C---:B------:R-:W-:Y:S05]  /*16ac0*/  HMMA.16816.F32.BF16 R40, R128.reuse, R122, R40 ;  /* 0x0000007a8028723c */ /* 0x040fea0000041828 */
[----:B------:R-:W-:Y:S01]  /*16ad0*/  MUFU.EX2 R181, R181 ;  /* 0x000000b500b57308 */ /* 0x000fe20000000800 */
[----:B------:R-:W-:Y:S01]  /*16ae0*/  FMUL.FTZ R87, R0, R87 ;  /* 0x0000005700577220 */ /* 0x000fe20000410000 */
[C---:B-1----:R-:W-:Y:S01]  /*16af0*/  HMMA.16816.F32.BF16 R44, R128.reuse, R104, R44 ;  /* 0x00000068802c723c */ /* 0x042fe2000004182c */
[----:B------:R-:W-:Y:S03]  /*16b00*/  LDSM.16.MT88.4 R120, [R196+0xc800] ;  /* 0x00c80000c478783b */ /* 0x000fe60000004200 */
[----:B------:R-:W-:Y:S02]  /*16b10*/  FFMA.FTZ R170, R233, UR4, -R148 ;  /* 0x00000004e9aa7c23 */ /* 0x000fe40008010894 */
[C---:B------:R-:W-:Y:S02]  /*16b20*/  HMMA.16816.F32.BF16 R48, R128.reuse, R106, R48 ;  /* 0x0000006a8030723c */ /* 0x040fe40000041830 */
[----:B------:R-:W-:Y:S01]  /*16b30*/  MUFU.EX2 R224, R224 ;  /* 0x000000e000e07308 */ /* 0x000fe20000000800 */
[----:B------:R-:W1:Y:S02]  /*16b40*/  LDSM.16.MT88.4 R104, [R198+0x10000] ;  /* 0x01000000c668783b */ /* 0x000e640000004200 */
[----:B------:R-:W-:Y:S01]  /*16b50*/  FFMA.FTZ R233, R147, UR4, -R144 ;  /* 0x0000000493e97c23 */ /* 0x000fe20008010890 */
[C---:B----4-:R-:W-:Y:S06]  /*16b60*/  HMMA.16816.F32.BF16 R52, R128.reuse, R108, R52 ;  /* 0x0000006c8034723c */ /* 0x050fec0000041834 */
[----:B------:R-:W-:Y:S01]  /*16b70*/  MUFU.EX2 R170, R170 ;  /* 0x000000aa00aa7308 */ /* 0x000fe20000000800 */
[--C-:B------:R-:W-:Y:S01]  /*16b80*/  FFMA.FTZ R179, R179, UR4, -R148.reuse ;  /* 0x00000004b3b37c23 */ /* 0x100fe20008010894 */
[C---:B------:R-:W-:Y:S01]  /*16b90*/  HMMA.16816.F32.BF16 R56, R128.reuse, R110, R56 ;  /* 0x0000006e8038723c */ /* 0x040fe20000041838 */
[----:B------:R-:W-:Y:S02]  /*16ba0*/  LDSM.16.MT88.4 R108, [R200+0xc800] ;  /* 0x00c80000c86c783b */ /* 0x000fe40000004200 */
[--C-:B------:R-:W-:Y:S03]  /*16bb0*/  FFMA.FTZ R231, R231, UR4, -R148.reuse ;  /* 0x00000004e7e77c23 */ /* 0x100fe60008010894 */
[C---:B---3--:R-:W-:Y:S02]  /*16bc0*/  HMMA.16816.F32.BF16 R60, R128.reuse, R100, R60 ;  /* 0x00000064803c723c */ /* 0x048fe4000004183c */
[----:B------:R-:W-:Y:S03]  /*16bd0*/  MUFU.EX2 R179, R179 ;  /* 0x000000b300b37308 */ /* 0x000fe60000000800 */
[C---:B------:R-:W-:Y:S01]  /*16be0*/  FMUL.FTZ R88, R2.reuse, R88 ;  /* 0x0000005802587220 */ /* 0x040fe20000410000 */
[C---:B------:R-:W-:Y:S01]  /*16bf0*/  HMMA.16816.F32.BF16 R64, R128.reuse, R102, R64 ;  /* 0x000000668040723c */ /* 0x040fe20000041840 */
[----:B------:R-:W2:Y:S05]  /*16c00*/  LDSM.16.MT88.4 R100, [R197+0x10000] ;  /* 0x01000000c564783b */ /* 0x000eaa0000004200 */
[----:B------:R3:W4:Y:S01]  /*16c10*/  MUFU.EX2 R175, R231 ;  /* 0x000000e700af7308 */ /* 0x0007220000000800 */
[----:B------:R-:W-:Y:S01]  /*16c20*/  FMUL.FTZ R89, R2, R89 ;  /* 0x0000005902597220 */ /* 0x000fe20000410000 */
[C---:B------:R-:W-:Y:S03]  /*16c30*/  HMMA.16816.F32.BF16 R68, R128.reuse, R112, R68 ;  /* 0x000000708044723c */ /* 0x040fe60000041844 */
[C---:B------:R-:W-:Y:S03]  /*16c40*/  FMUL.FTZ R90, R0.reuse, R90 ;  /* 0x0000005a005a7220 */ /* 0x040fe60000410000 */
[C---:B------:R-:W-:Y:S01]  /*16c50*/  HMMA.16816.F32.BF16 R72, R128.reuse, R114, R72 ;  /* 0x000000728048723c */ /* 0x040fe20000041848 */
[----:B------:R-:W-:Y:S01]  /*16c60*/  LDSM.16.MT88.4 R112, [R198+0xc800] ;  /* 0x00c80000c670783b */ /* 0x000fe20000004200 */
[----:B------:R-:W-:Y:S03]  /*16c70*/  MUFU.EX2 R226, R226 ;  /* 0x000000e200e27308 */ /* 0x000fe60000000800 */
[----:B------:R-:W-:Y:S01]  /*16c80*/  FMUL.FTZ R91, R0, R91 ;  /* 0x0000005b005b7220 */ /* 0x000fe20000410000 */
[C---:B------:R-:W-:Y:S01]  /*16c90*/  FMUL.FTZ R92, R2.reuse, R92 ;  /* 0x0000005c025c7220 */ /* 0x040fe20000410000 */
[C---:B-1----:R-:W-:Y:S05]  /*16ca0*/  HMMA.16816.F32.BF16 R76, R128.reuse, R104, R76 ;  /* 0x00000068804c723c */ /* 0x042fea000004184c */
[----:B------:R-:W-:Y:S01]  /*16cb0*/  MUFU.EX2 R233, R233 ;  /* 0x000000e900e97308 */ /* 0x000fe20000000800 */
[--C-:B---3--:R-:W-:Y:S01]  /*16cc0*/  FFMA.FTZ R231, R151, UR4, -R148.reuse ;  /* 0x0000000497e77c23 */ /* 0x108fe20008010894 */
[----:B------:R-:W-:Y:S01]  /*16cd0*/  FMUL.FTZ R93, R2, R93 ;  /* 0x0000005d025d7220 */ /* 0x000fe20000410000 */
[C---:B------:R-:W-:Y:S01]  /*16ce0*/  HMMA.16816.F32.BF16 R80, R128.reuse, R106, R80 ;  /* 0x0000006a8050723c */ /* 0x040fe20000041850 */
[----:B------:R-:W1:Y:S02]  /*16cf0*/  LDSM.16.MT88.4 R104, [R196+0x10000] ;  /* 0x01000000c468783b */ /* 0x000e640000004200 */
[C---:B------:R-:W-:Y:S01]  /*16d00*/  FMUL.FTZ R94, R0.reuse, R94 ;  /* 0x0000005e005e7220 */ /* 0x040fe20000410000 */
[----:B------:R-:W-:Y:S01]  /*16d10*/  FMUL.FTZ R95, R0, R95 ;  /* 0x0000005f005f7220 */ /* 0x000fe20000410000 */
[C---:B------:R-:W-:Y:S01]  /*16d20*/  FMUL.FTZ R96, R2.reuse, R96 ;  /* 0x0000006002607220 */ /* 0x040fe20000410000 */
[----:B------:R-:W-:Y:S01]  /*16d30*/  FMUL.FTZ R97, R2, R97 ;  /* 0x0000006102617220 */ /* 0x000fe20000410000 */
[----:B------:R-:W-:Y:S01]  /*16d40*/  MUFU.EX2 R231, R231 ;  /* 0x000000e700e77308 */ /* 0x000fe20000000800 */
[C---:B------:R-:W-:Y:S03]  /*16d50*/  FMUL.FTZ R98, R0.reuse, R98 ;  /* 0x0000006200627220 */ /* 0x040fe60000410000 */
[----:B------:R-:W-:Y:S01]  /*16d60*/  FMUL.FTZ R99, R0, R99 ;  /* 0x0000006300637220 */ /* 0x000fe20000410000 */
[----:B------:R-:W-:Y:S01]  /*16d70*/  FFMA.FTZ R178, R229, UR4, -R148 ;  /* 0x00000004e5b27c23 */ /* 0x000fe20008010894 */
[----:B------:R-:W-:Y:S01]  /*16d80*/  FFMA.FTZ R229, R155, UR4, -R144 ;  /* 0x000000049be57c23 */ /* 0x000fe20008010890 */
[--C-:B------:R-:W-:Y:S01]  /*16d90*/  FFMA.FTZ R209, R227, UR4, -R148.reuse ;  /* 0x00000004e3d17c23 */ /* 0x100fe20008010894 */
[C---:B--2---:R-:W-:Y:S01]  /*16da0*/  HMMA.16816.F32.BF16 R84, R128.reuse, R100, R84 ;  /* 0x000000648054723c */ /* 0x044fe20000041854 */
[----:B------:R-:W-:Y:S01]  /*16db0*/  LDSM.16.MT88.4 R152, [R197+0xf800] ;  /* 0x00f80000c598783b */ /* 0x000fe20000004200 */
[----:B------:R-:W-:Y:S01]  /*16dc0*/  MUFU.EX2 R228, R228 ;  /* 0x000000e400e47308 */ /* 0x000fe20000000800 */
[--C-:B------:R-:W-:Y:S01]  /*16dd0*/  FFMA.FTZ R227, R159, UR4, -R148.reuse ;  /* 0x000000049fe37c23 */ /* 0x100fe20008010894 */
[----:B------:R-:W-:Y:S01]  /*16de0*/  FFMA.FTZ R148, R145, UR4, -R148 ;  /* 0x0000000491947c23 */ /* 0x000fe20008010894 */
[----:B------:R-:W-:Y:S01]  /*16df0*/  FFMA.FTZ R173, R2, R225, R173 ;  /* 0x000000e102ad7223 */ /* 0x000fe200000100ad */
[C---:B------:R-:W-:Y:S03]  /*16e00*/  HMMA.16816.F32.BF16 R88, R128.reuse, R102, R88 ;  /* 0x000000668058723c */ /* 0x040fe60000041858 */
[----:B------:R-:W-:Y:S03]  /*16e10*/  LDSM.16.MT88.4 R144, [R200+0xf800] ;  /* 0x00f80000c890783b */ /* 0x000fe60000004200 */
[----:B------:R2:W-:Y:S01]  /*16e20*/  MUFU.EX2 R235, R148 ;  /* 0x0000009400eb7308 */ /* 0x0005e20000000800 */
[----:B----4-:R-:W-:Y:S01]  /*16e30*/  F2FP.BF16.F32.PACK_AB R100, R175, R170 ;  /* 0x000000aaaf64723e */ /* 0x010fe200000010ff */
[----:B------:R-:W-:Y:S03]  /*16e40*/  FFMA.FTZ R171, R0, R223, R171 ;  /* 0x000000df00ab7223 */ /* 0x000fe600000100ab */
[----:B------:R-:W-:Y:S01]  /*16e50*/  F2FP.BF16.F32.PACK_AB R101, R177, R172 ;  /* 0x000000acb165723e */ /* 0x000fe200000010ff */
[----:B------:R-:W-:Y:S01]  /*16e60*/  FADD.FTZ R173, R169, R173 ;  /* 0x000000ada9ad7221 */ /* 0x000fe20000010000 */
[----:B------:R-:W-:Y:S01]  /*16e70*/  LDSM.16.MT88.4 R156, [R196+0xf800] ;  /* 0x00f80000c49c783b */ /* 0x000fe20000004200 */
[----:B------:R-:W-:Y:S02]  /*16e80*/  F2FP.BF16.F32.PACK_AB R102, R179, R174 ;  /* 0x000000aeb366723e */ /* 0x000fe400000010ff */
[----:B------:R-:W-:Y:S01]  /*16e90*/  MUFU.EX2 R178, R178 ;  /* 0x000000b200b27308 */ /* 0x000fe20000000800 */
[----:B------:R-:W-:Y:S01]  /*16ea0*/  F2FP.BF16.F32.PACK_AB R103, R181, R176 ;  /* 0x000000b0b567723e */ /* 0x000fe200000010ff */
[----:B------:R-:W-:Y:S01]  /*16eb0*/  FADD.FTZ R166, R166, R171 ;  /* 0x000000aba6a67221 */ /* 0x000fe20000010000 */
[----:B------:R-:W-:Y:S01]  /*16ec0*/  IADD3 R0, R221, -0x1, RZ ;  /* 0xffffffffdd007810 */ /* 0x000fe20007ffe0ff */
[----:B------:R-:W-:Y:S01]  /*16ed0*/  FADD.FTZ R168, R168, R173 ;  /* 0x000000ada8a87221 */ /* 0x000fe20000010000 */
[C---:B-1----:R-:W-:Y:S01]  /*16ee0*/  HMMA.16816.F32.BF16 R92, R128.reuse, R104, R92 ;  /* 0x00000068805c723c */ /* 0x042fe2000004185c */
[----:B--2---:R-:W-:Y:S04]  /*16ef0*/  LDSM.16.MT88.4 R148, [R198+0xf800] ;  /* 0x00f80000c694783b */ /* 0x004fe80000004200 */
[----:B------:R-:W1:Y:S01]  /*16f00*/  MUFU.EX2 R209, R209 ;  /* 0x000000d100d17308 */ /* 0x000e620000000800 */
[----:B------:R-:W-:Y:S01]  /*16f10*/  FADD.FTZ R165, R165, R166 ;  /* 0x000000a6a5a57221 */ /* 0x000fe20000010000 */
[----:B------:R-:W-:Y:S01]  /*16f20*/  FADD.FTZ R167, R167, R168 ;  /* 0x000000a8a7a77221 */ /* 0x000fe20000010000 */
[----:B------:R-:W-:Y:S01]  /*16f30*/  HMMA.16816.F32.BF16 R96, R128, R106, R96 ;  /* 0x0000006a8060723c */ /* 0x000fe20000041860 */
[----:B------:R-:W2:Y:S06]  /*16f40*/  LDSM.16.MT88.4 R104, [R196+0xe800] ;  /* 0x00e80000c468783b */ /* 0x000eac0000004200 */
        /* <DEDUP_REMOVED lines=17> */
[----:B------:R-:W5:Y:S04]  /*17060*/  LDSM.16.MT88.4 R116, [R197+0x10800] ;  /* 0x01080000c574783b */ /* 0x000f680000004200 */
        /* <DEDUP_REMOVED lines=119> */
.L_x_4026:
        /* <DEDUP_REMOVED lines=264> */
.L_x_4031:
[----:B------:R-:W1:Y:S01]  /*18860*/  S2R R32, SR_CTAID.Z ;  /* 0x0000000000207919 */ /* 0x000e620000002700 */
[----:B------:R-:W1:Y:S01]  /*18870*/  LDC R3, c[0x0][0x270] ;  /* 0x00009c00ff037b82 */ /* 0x000e620000000800 */
[----:B---3--:R-:W1:Y:S07]  /*18880*/  S2R R21, SR_CTAID.Y ;  /* 0x0000000000157919 */ /* 0x008e6e0000002600 */
[----:B------:R-:W2:Y:S01]  /*18890*/  LDC R2, c[0x0][0x2c4] ;  /* 0x0000b100ff027b82 */ /* 0x000ea20000000800 */
[----:B-1----:R-:W-:-:S04]  /*188a0*/  IMAD R3, R21, R3, R32 ;  /* 0x0000000315037224 */ /* 0x002fc800078e0220 */
[----:B--2---:R-:W-:-:S07]  /*188b0*/  IMAD R2, R3, R2, RZ ;  /* 0x0000000203027224 */ /* 0x004fce00078e02ff */
.L_x_4032:
        /* <DEDUP_REMOVED lines=29> */
.L_x_4034:
[----:B------:R-:W-:Y:S05]  /*18a90*/  BSYNC B0 ;  /* 0x0000000000007941 */ /* 0x000fea0003800000 */
.L_x_4033:
        /* <DEDUP_REMOVED lines=60> */
.L_x_4036:
[----:B------:R-:W-:Y:S05]  /*18e60*/  BSYNC B0 ;  /* 0x0000000000007941 */ /* 0x000fea0003800000 */
.L_x_4035:
        /* <DEDUP_REMOVED lines=19> */
.L_x_4038:
[----:B------:R-:W-:Y:S05]  /*18fa0*/  BSYNC B0 ;  /* 0x0000000000007941 */ /* 0x000fea0003800000 */
.L_x_4037:
        /* <DEDUP_REMOVED lines=19> */
.L_x_4040:
[----:B------:R-:W-:Y:S05]  /*190e0*/  BSYNC B0 ;  /* 0x0000000000007941 */ /* 0x000fea0003800000 */
.L_x_4039:
        /* <DEDUP_REMOVED lines=16> */
.L_x_4041:
        /* <DEDUP_REMOVED lines=9> */
.L_x_7953:


//--------------------- .text._ZN5flash24flash_fwd_splitkv_kernelI23Flash_fwd_kernel_traitsILi192ELi64ELi64ELi4ELb0ELb0EN7cutlass10bfloat16_tE19Flash_kernel_traitsILi192ELi64ELi64ELi4ES3_EELb0ELb0ELb1ELb0ELb0ELb0ELb0ELb1EEEvNS_16Flash_fwd_paramsE --------------------------
	.section	.text._ZN5flash24flash_fwd_splitkv_kernelI23Flash_fwd_kernel_traitsILi192ELi64ELi64ELi4ELb0ELb0EN7cutlass10bfloat16_tE19Flash_kernel_traitsILi192ELi64ELi64ELi4ES3_EELb0ELb0ELb1ELb0ELb0ELb0ELb0ELb1EEEvNS_16Flash_fwd_paramsE,"ax",@progbits
	.align	128
        .global         _ZN5flash24flash_fwd_splitkv_kernelI23Flash_fwd_kernel_traitsILi192ELi64ELi64ELi4ELb0ELb0EN7cutlass10bfloat16_tE19Flash_kernel_traitsILi192ELi64ELi64ELi4ES3_EELb0ELb0ELb1ELb0ELb0ELb0ELb0ELb1EEEvNS_16Flash_fwd_paramsE
        .type           _ZN5flash24flash_fwd_splitkv_kernelI23Flash_fwd_kernel_traitsILi192ELi64ELi64ELi4ELb0ELb0EN7cutlass10bfloat16_tE19Flash_kernel_traitsILi192ELi64ELi64ELi4ES3_EELb0ELb0ELb1ELb0ELb0ELb0ELb0ELb1EEEvNS_16Flash_fwd_paramsE,@function
        .size           _ZN5flash24flash_fwd_splitkv_kernelI23Flash_fwd_kernel_traitsILi192ELi64ELi64ELi4ELb0ELb0EN7cutlass10bfloat16_tE19Flash_kernel_traitsILi192ELi64ELi64ELi4ES3_EELb0ELb0ELb1ELb0ELb0ELb0ELb0ELb1EEEvNS_16Flash_fwd_paramsE,(.L_x_7906 - _ZN5flash24flash_fwd_splitkv_kernelI23Flash_fwd_kernel_traitsILi192ELi64ELi64ELi4ELb0ELb0EN7cutlass10bfloat16_tE19Flash_kernel_traitsILi192ELi64ELi64ELi4ES3_EELb0ELb0ELb1ELb0ELb0ELb0ELb0ELb1EEEvNS_16Flash_fwd_paramsE)
        .other          _ZN5flash24flash_fwd_splitkv_kernelI23Flash_fwd_kernel_traitsILi192ELi64ELi64ELi4ELb0ELb0EN7cutlass10bfloat16_tE19Flash_kernel_traitsILi192ELi64ELi64ELi4ES3_EELb0ELb0ELb1ELb0ELb0ELb0ELb0ELb1EEEvNS_16Flash_fwd_paramsE,@"STO_CUDA_ENTRY STV_DEFAULT"
_ZN5flash24flash_fwd_splitkv_kernelI23Flash_fwd_kernel_traitsILi192ELi64ELi64ELi4ELb0ELb0EN7cutlass10bfloat16_tE19Flash_kernel_traitsILi192ELi64ELi64ELi4ES3_EELb0ELb0ELb1ELb0ELb0ELb0ELb0ELb1EEEvNS_16Flash_fwd_paramsE:
.text._ZN5flash24flash_fwd_splitkv_kernelI23Flash_fwd_kernel_traitsILi192ELi64ELi64ELi4ELb0ELb0EN7cutlass10bfloat16_tE19Flash_kernel_traitsILi192ELi64ELi64ELi4ES3_EELb0ELb0ELb1ELb0ELb0ELb0ELb0ELb1EEEvNS_16Flash_fwd_paramsE:
[----:B------:R-:W-:Y:S01]  /*0000*/  LDC R1, c[0x0][0x28] ;  /* 0x00000a00ff017b82 */ /* 0x000fe20000000800 */
[----:B------:R-:W1:Y:S07]  /*0010*/  S2R R211, SR_CTAID.X ;  /* 0x0000000000d37919 */ /* 0x000e6e0000002500 */
[----:B------:R-:W2:Y:S01]  /*0020*/  LDC.64 R12, c[0x0][0x198] ;  /* 0x00006600ff0c7b82 */ /* 0x000ea20000000a00 */
[----:B------:R-:W-:Y:S01]  /*0030*/  BSSY B4, `(.L_x_4042) ;  /* 0x0000005000047945 */ /* 0x000fe20003800000 */
[----:B------:R-:W-:Y:S01]  /*0040*/  MOV R208, 0x80 ;  /* 0x0000008000d07802 */ /* 0x000fe20000000f00 */
[----:B------:R-:W3:Y:S01]  /*0050*/  S2R R209, SR_CTAID.Y ;  /* 0x0000000000d17919 */ /* 0x000ee20000002600 */
[----:B------:R-:W4:Y:S05]  /*0060*/  S2R R210, SR_CTAID.Z ;  /* 0x0000000000d27919 */ /* 0x000f2a0000002700 */
[----:B-1234-:R-:W-:Y:S05]  /*0070*/  CALL.REL.NOINC `($_ZN5flash24flash_fwd_splitkv_kernelI23Flash_fwd_kernel_traitsILi192ELi64ELi64ELi4ELb0ELb0EN7cutlass10bfloat16_tE19Flash_kernel_traitsILi192ELi64ELi64ELi4ES3_EELb0ELb0ELb1ELb0ELb0ELb0ELb0ELb1EEEvNS_16Flash_fwd_paramsE$_ZN5flash30compute_attn_1rowblock_splitkvI23Flash_fwd_kernel_traitsILi192ELi64ELi64ELi4ELb0ELb0EN7cutlass10bfloat16_tE19Flash_kernel_traitsILi192ELi64ELi64ELi4ES3_EELb0ELb0ELb1ELb0ELb0ELb0ELb0ELb1ENS_16Flash_fwd_paramsEEEvRKT8_iiiii) ;  /* 0x0000000000087944 */ /* 0x01efea0003c00000 */
[----:B------:R-:W-:Y:S05]  /*0080*/  BSYNC B4 ;  /* 0x0000000000047941 */ /* 0x000fea0003800000 */
.L_x_4042:
[----:B------:R-:W-:Y:S05]  /*0090*/  EXIT ;  /* 0x000000000000794d */ /* 0x000fea0003800000 */
        .type           $_ZN5flash24flash_fwd_splitkv_kernelI23Flash_fwd_kernel_traitsILi192ELi64ELi64ELi4ELb0ELb0EN7cutlass10bfloat16_tE19Flash_kernel_traitsILi192ELi64ELi64ELi4ES3_EELb0ELb0ELb1ELb0ELb0ELb0ELb0ELb1EEEvNS_16Flash_fwd_paramsE$_ZN5flash30compute_attn_1rowblock_splitkvI23Flash_fwd_kernel_traitsILi192ELi64ELi64ELi4ELb0ELb0EN7cutlass10bfloat16_tE19Flash_kernel_traitsILi192ELi64ELi64ELi4ES3_EELb0ELb0ELb1ELb0ELb0ELb0ELb0ELb1ENS_16Flash_fwd_paramsEEEvRKT8_iiiii,@function
        .size           $_ZN5flash24flash_fwd_splitkv_kernelI23Flash_fwd_kernel_traitsILi192ELi64ELi64ELi4ELb0ELb0EN7cutlass10bfloat16_tE19Flash_kernel_traitsILi192ELi64ELi64ELi4ES3_EELb0ELb0ELb1ELb0ELb0ELb0ELb0ELb1EEEvNS_16Flash_fwd_paramsE$_ZN5flash30compute_attn_1rowblock_splitkvI23Flash_fwd_kernel_traitsILi192ELi64ELi64ELi4ELb0ELb0EN7cutlass10bfloat16_tE19Flash_kernel_traitsILi192ELi64ELi64ELi4ES3_EELb0ELb0ELb1ELb0ELb0ELb0ELb0ELb1ENS_16Flash_fwd_paramsEEEvRKT8_iiiii,(.L_x_7906 - $_ZN5flash24flash_fwd_splitkv_kernelI23Flash_fwd_kernel_traitsILi192ELi64ELi64ELi4ELb0ELb0EN7cutlass10bfloat16_tE19Flash_kernel_traitsILi192ELi64ELi64ELi4ES3_EELb0ELb0ELb1ELb0ELb0ELb0ELb0ELb1EEEvNS_16Flash_fwd_paramsE$_ZN5flash30compute_attn_1rowblock_splitkvI23Flash_fwd_kernel_traitsILi192ELi64ELi64ELi4ELb0ELb0EN7cutlass10bfloat16_tE19Flash_kernel_traitsILi192ELi64ELi64ELi4ES3_EELb0ELb0ELb1ELb0ELb0ELb0ELb0ELb1ENS_16Flash_fwd_paramsEEEvRKT8_iiiii)
$_ZN5flash24flash_fwd_splitkv_kernelI23Flash_fwd_kernel_traitsILi192ELi64ELi64ELi4ELb0ELb0EN7cutlass10bfloat16_tE19Flash_kernel_traitsILi192ELi64ELi64ELi4ES3_EELb0ELb0ELb1ELb0ELb0ELb0ELb0ELb1EEEvNS_16Flash_fwd_paramsE$_ZN5flash30compute_attn_1rowblock_splitkvI23Flash_fwd_kernel_traitsILi192ELi64ELi64ELi4ELb0ELb0EN7cutlass10bfloat16_tE19Flash_kernel_traitsILi192ELi64ELi64ELi4ES3_EELb0ELb0ELb1ELb0ELb0ELb0ELb0ELb1ENS_16Flash_fwd_paramsEEEvRKT8_iiiii:
        /* <DEDUP_REMOVED lines=28> */
.L_x_4044:
[----:B------:R-:W-:Y:S05]  /*0260*/  BSYNC B0 ;  /* 0x0000000000007941 */ /* 0x000fea0003800000 */
.L_x_4043:
        /* <DEDUP_REMOVED lines=8> */
.L_x_4046:
[----:B------:R3:W5:Y:S02]  /*02f0*/  LD.E R0, desc[UR6][R12.64+0xb8] ;  /* 0x0000b8060c007980 */ /* 0x000764000c101900 */
.L_x_4047:
[----:B------:R-:W-:Y:S05]  /*0300*/  BSYNC B0 ;  /* 0x0000000000007941 */ /* 0x000fea0003800000 */
.L_x_4045:
        /* <DEDUP_REMOVED lines=10> */
.L_x_4049:
[----:B------:R-:W2:Y:S01]  /*03b0*/  LD.E.64 R2, desc[UR6][R12.64+0x108] ;  /* 0x000108060c027980 */ /* 0x000ea2000c101b00 */
[----:B------:R-:W-:Y:S01]  /*03c0*/  BSSY B0, `(.L_x_4051) ;  /* 0x0000006000007945 */ /* 0x000fe20003800000 */
[----:B------:R-:W-:Y:S01]  /*03d0*/  IMAD.MOV.U32 R0, RZ, RZ, RZ ;  /* 0x000000ffff007224 */ /* 0x000fe200078e00ff */
[----:B--2---:R-:W-:-:S04]  /*03e0*/  ISETP.NE.U32.AND P0, PT, R2, RZ, PT ;  /* 0x000000ff0200720c */ /* 0x004fc80003f05070 */
[----:B------:R-:W-:-:S13]  /*03f0*/  ISETP.NE.AND.EX P0, PT, R3, RZ, PT, P0 ;  /* 0x000000ff0300720c */ /* 0x000fda0003f05300 */
[----:B------:R-:W-:Y:S05]  /*0400*/  @!P0 BRA `(.L_x_4052) ;  /* 0x0000000000048947 */ /* 0x000fea0003800000 */
[----:B------:R2:W5:Y:S02]  /*0410*/  LD.E R0, desc[UR6][R12.64+0xbc] ;  /* 0x0000bc060c007980 */ /* 0x000564000c101900 */
.L_x_4052:
[----:B------:R-:W-:Y:S05]  /*0420*/  BSYNC B0 ;  /* 0x0000000000007941 */ /* 0x000fea0003800000 */
.L_x_4051:
[----:B-----5:R-:W-:Y:S02]  /*0430*/  IADD3 R137, R73, R0, RZ ;  /* 0x0000000049897210 */ /* 0x020fe40007ffe0ff */
.L_x_4050:
[----:B------:R-:W-:Y:S05]  /*0440*/  BSYNC B1 ;  /* 0x0000000000017941 */ /* 0x000fea0003800000 */
.L_x_4048:
[----:B------:R-:W-:Y:S01]  /*0450*/  IMAD.SHL.U32 R69, R211, 0x40, RZ ;  /* 0x00000040d3457824 */ /* 0x000fe200078e00ff */
[----:B------:R-:W-:Y:S01]  /*0460*/  MOV R2, R208 ;  /* 0x000000d000027202 */ /* 0x000fe20000000f00 */
[----:B------:R-:W-:-:S03]  /*0470*/  IMAD.MOV.U32 R3, RZ, RZ, 0x0 ;  /* 0x00000000ff037424 */ /* 0x000fc600078e00ff */
[----:B------:R-:W-:-:S13]  /*0480*/  ISETP.GT.AND P0, PT, R212, R69, PT ;  /* 0x00000045d400720c */ /* 0x000fda0003f04270 */
[----:B-1234-:R-:W-:Y:S05]  /*0490*/  @!P0 RET.REL.NODEC R2 `(_ZN5flash24flash_fwd_splitkv_kernelI23Flash_fwd_kernel_traitsILi192ELi64ELi64ELi4ELb0ELb0EN7cutlass10bfloat16_tE19Flash_kernel_traitsILi192ELi64ELi64ELi4ES3_EELb0ELb0ELb1ELb0ELb0ELb0ELb0ELb1EEEvNS_16Flash_fwd_paramsE) ;  /* 0xfffffff802d88950 */ /* 0x01efea0003c3ffff */
        /* <DEDUP_REMOVED lines=32> */
[----:B------:R-:W-:Y:S02]  /*06a0*/  ISETP.NE.AND P3, PT, R57, RZ, PT ;  /* 0x000000ff3900720c */ /* 0x000fe40003f65270 */
[----:B------:R-:W-:Y:S01]  /*06b0*/  IADD3 R21, R24, 0x40, RZ ;  /* 0x0000004018157810 */ /* 0x000fe20007ffe0ff */
[-C--:B--2---:R-:W-:Y:S02]  /*06c0*/  @P0 IMAD R11, R7, R213.reuse, RZ ;  /* 0x000000d5070b0224 */ /* 0x084fe400078e02ff */
[----:B------:R-:W-:-:S04]  /*06d0*/  @P0 IMAD.WIDE.U32 R18, R6, R213, RZ ;  /* 0x000000d506120225 */ /* 0x000fc800078e00ff */
[----:B------:R-:W-:Y:S01]  /*06e0*/  @P0 IMAD.MOV.U32 R10, RZ, RZ, R18 ;  /* 0x000000ffff0a0224 */ /* 0x000fe200078e0012 */
[----:B------:R-:W-:Y:S01]  /*06f0*/  @P0 IADD3 R11, R19, R11, RZ ;  /* 0x0000000b130b0210 */ /* 0x000fe20007ffe0ff */
[-C--:B----4-:R-:W-:Y:S02]  /*0700*/  @!P0 IMAD R15, R17, R209.reuse, RZ ;  /* 0x000000d1110f8224 */ /* 0x090fe400078e02ff */
[----:B------:R-:W-:-:S04]  /*0710*/  @!P0 IMAD.WIDE.U32 R18, R16, R209, RZ ;  /* 0x000000d110128225 */ /* 0x000fc800078e00ff */
[----:B------:R-:W-:Y:S02]  /*0720*/  @!P0 IMAD R14, R16, R14, R15 ;  /* 0x0000000e100e8224 */ /* 0x000fe400078e020f */
[----:B-1----:R-:W-:Y:S02]  /*0730*/  IMAD R13, R7, R69, RZ ;  /* 0x00000045070d7224 */ /* 0x002fe400078e02ff */
[----:B------:R-:W-:-:S04]  /*0740*/  IMAD.WIDE.U32 R16, R69, R6, R24 ;  /* 0x0000000645107225 */ /* 0x000fc800078e0018 */
        /* <DEDUP_REMOVED lines=14> */
[----:B------:R-:W-:Y:S01]  /*0830*/  SHF.R.S32.HI R15, RZ, 0x1f, R9 ;  /* 0x0000001fff0f7819 */ /* 0x000fe20000011409 */
[----:B------:R-:W-:Y:S01]  /*0840*/  VIADD R19, R24, 0x80 ;  /* 0x0000008018137836 */ /* 0x000fe20000000000 */
        /* <DEDUP_REMOVED lines=15> */
.L_x_4055:
[----:B------:R-:W-:Y:S05]  /*0940*/  BSYNC B0 ;  /* 0x0000000000007941 */ /* 0x000fea0003800000 */
.L_x_4054:
        /* <DEDUP_REMOVED lines=19> */
.L_x_4057:
[----:B------:R-:W-:Y:S05]  /*0a80*/  BSYNC B0 ;  /* 0x0000000000007941 */ /* 0x000fea0003800000 */
.L_x_4056:
        /* <DEDUP_REMOVED lines=21> */
.L_x_4059:
[----:B------:R-:W-:Y:S05]  /*0be0*/  BSYNC B0 ;  /* 0x0000000000007941 */ /* 0x000fea0003800000 */
.L_x_4058:
        /* <DEDUP_REMOVED lines=29> */
.L_x_4061:
[----:B------:R-:W-:Y:S05]  /*0dc0*/  BSYNC B0 ;  /* 0x0000000000007941 */ /* 0x000fea0003800000 */
.L_x_4060:
[----:B------:R-:W-:Y:S01]  /*0dd0*/  MOV R209, 0x0 ;  /* 0x0000000000d17802 */ /* 0x000fe20000000f00 */
[----:B------:R-:W-:Y:S04]  /*0de0*/  @!P6 ST.E desc[UR6][R10.64], R4 ;  /* 0x000000040a00e985 */ /* 0x000fe8000c101906 */
[----:B------:R-:W-:Y:S04]  /*0df0*/  @!P5 ST.E desc[UR6][R10.64+0x40], R3 ;  /* 0x000040030a00d985 */ /* 0x000fe8000c101906 */
[----:B------:R1:W-:Y:S02]  /*0e00*/  @!P4 ST.E desc[UR6][R10.64+0x80], R0 ;  /* 0x000080000a00c985 */ /* 0x0003e4000c101906 */
[----:B-12---:R-:W-:Y:S05]  /*0e10*/  @P3 RET.REL.NODEC R208 `(_ZN5flash24flash_fwd_splitkv_kernelI23Flash_fwd_kernel_traitsILi192ELi64ELi64ELi4ELb0ELb0EN7cutlass10bfloat16_tE19Flash_kernel_traitsILi192ELi64ELi64ELi4ES3_EELb0ELb0ELb1ELb0ELb0ELb0ELb0ELb1EEEvNS_16Flash_fwd_paramsE) ;  /* 0xfffffff0d0783950 */ /* 0x006fea0003c3ffff */
[----:B------:R-:W-:Y:S02]  /*0e20*/  MOV R3, 0x7f800000 ;  /* 0x7f80000000037802 */ /* 0x000fe40000000f00 */
[----:B------:R-:W-:-:S03]  /*0e30*/  MOV R209, 0x0 ;  /* 0x0000000000d17802 */ /* 0x000fc60000000f00 */
[----:B------:R1:W-:Y:S02]  /*0e40*/  ST.E desc[UR6][R10.64+0xc0], R3 ;  /* 0x0000c0030a007985 */ /* 0x0003e4000c101906 */
[----:B-1----:R-:W-:Y:S05]  /*0e50*/  RET.REL.NODEC R208 `(_ZN5flash24flash_fwd_splitkv_kernelI23Flash_fwd_kernel_traitsILi192ELi64ELi64ELi4ELb0ELb0EN7cutlass10bfloat16_tE19Flash_kernel_traitsILi192ELi64ELi64ELi4ES3_EELb0ELb0ELb1ELb0ELb0ELb0ELb0ELb1EEEvNS_16Flash_fwd_paramsE) ;  /* 0xfffffff0d0687950 */ /* 0x002fea0003c3ffff */
.L_x_4053:
        /* <DEDUP_REMOVED lines=40> */
[----:B------:R-:W-:-:S04]  /*10e0*/  IMAD R5, R5, R4, RZ ;  /* 0x0000000405057224 */ /* 0x000fc800078e02ff */
        /* <DEDUP_REMOVED lines=30> */
[----:B------:R-:W-:Y:S01]  /*12d0*/  ISETP.GT.U32.AND P1, PT, R6, R5, PT ;  /* 0x000000050600720c */ /* 0x000fe20003f24070 */
[----:B------:R-:W-:-:S12]  /*12e0*/  IMAD.MOV R11, RZ, RZ, -R11 ;  /* 0x000000ffff0b7224 */ /* 0x000fd800078e0a0b */
[----:B------:R-:W-:-:S04]  /*12f0*/  @!P1 IADD3 R5, R5, -R6, RZ ;  /* 0x8000000605059210 */ /* 0x000fc80007ffe0ff */
[----:B------:R-:W-:Y:S02]  /*1300*/  ISETP.GE.U32.AND P2, PT, R5, R6, PT ;  /* 0x000000060500720c */ /* 0x000fe40003f46070 */
[----:B------:R-:W-:Y:S02]  /*1310*/  LOP3.LUT R6, R210, R3, RZ, 0x3c, !PT ;  /* 0x00000003d2067212 */ /* 0x000fe400078e3cff */
[----:B------:R-:W-:Y:S01]  /*1320*/  @!P1 IADD3 R2, R2, 0x1, RZ ;  /* 0x0000000102029810 */ /* 0x000fe20007ffe0ff */
[----:B------:R-:W-:Y:S01]  /*1330*/  IMAD R7, R10, R11, R7 ;  /* 0x0000000b0a077224 */ /* 0x000fe200078e0207 */
[----:B------:R-:W-:Y:S02]  /*1340*/  ISETP.GE.AND P0, PT, R6, RZ, PT ;  /* 0x000000ff0600720c */ /* 0x000fe40003f06270 */
[----:B------:R-:W-:-:S05]  /*1350*/  ISETP.NE.AND P1, PT, R3, RZ, PT ;  /* 0x000000ff0300720c */ /* 0x000fca0003f25270 */
[----:B------:R-:W-:Y:S01]  /*1360*/  @P2 VIADD R2, R2, 0x1 ;  /* 0x0000000102022836 */ /* 0x000fe20000000000 */
[----:B------:R-:W-:Y:S01]  /*1370*/  SHF.R.S32.HI R23, RZ, 0x1f, R7 ;  /* 0x0000001fff177819 */ /* 0x000fe20000011407 */
[----:B----4-:R-:W-:-:S04]  /*1380*/  IMAD R6, R67, R7, RZ ;  /* 0x0000000743067224 */ /* 0x010fc800078e02ff */
[----:B------:R-:W-:Y:S01]  /*1390*/  IMAD R6, R66, R23, R6 ;  /* 0x0000001742067224 */ /* 0x000fe200078e0206 */
[----:B--2---:R-:W-:Y:S01]  /*13a0*/  SHF.R.S32.HI R5, RZ, 0x1f, R0 ;  /* 0x0000001fff057819 */ /* 0x004fe20000011400 */
[-C--:B------:R-:W-:Y:S02]  /*13b0*/  IMAD R4, R21, R0.reuse, RZ ;  /* 0x0000000015047224 */ /* 0x080fe400078e02ff */
[----:B------:R-:W-:-:S04]  /*13c0*/  IMAD.WIDE.U32 R10, R20, R0, RZ ;  /* 0x00000000140a7225 */ /* 0x000fc800078e00ff */
[----:B------:R-:W-:-:S05]  /*13d0*/  IMAD R4, R20, R5, R4 ;  /* 0x0000000514047224 */ /* 0x000fca00078e0204 */
[----:B------:R-:W-:Y:S01]  /*13e0*/  IADD3 R11, R11, R4, RZ ;  /* 0x000000040b0b7210 */ /* 0x000fe20007ffe0ff */
[----:B------:R-:W-:Y:S02]  /*13f0*/  IMAD.MOV.U32 R4, RZ, RZ, R2 ;  /* 0x000000ffff047224 */ /* 0x000fe400078e0002 */
[----:B------:R-:W-:-:S03]  /*1400*/  IMAD.WIDE.U32 R10, R7, R66, R10 ;  /* 0x00000042070a7225 */ /* 0x000fc600078e000a */
[----:B------:R-:W-:Y:S02]  /*1410*/  @!P0 IADD3 R4, -R4, RZ, RZ ;  /* 0x000000ff04048210 */ /* 0x000fe40007ffe1ff */
[----:B------:R-:W-:Y:S01]  /*1420*/  @!P1 LOP3.LUT R4, RZ, R3, RZ, 0x33, !PT ;  /* 0x00000003ff049212 */ /* 0x000fe200078e33ff */
[----:B------:R-:W-:-:S03]  /*1430*/  IMAD.IADD R11, R11, 0x1, R6 ;  /* 0x000000010b0b7824 */ /* 0x000fc600078e0206 */
[----:B------:R-:W-:Y:S01]  /*1440*/  SHF.R.S32.HI R3, RZ, 0x1f, R4 ;  /* 0x0000001fff037819 */ /* 0x000fe20000011404 */
[----:B------:R-:W-:Y:S02]  /*1450*/  IMAD R6, R19, R4, RZ ;  /* 0x0000000413067224 */ /* 0x000fe400078e02ff */
[-C--:B------:R-:W-:Y:S02]  /*1460*/  IMAD R2, R17, R0.reuse, RZ ;  /* 0x0000000011027224 */ /* 0x080fe400078e02ff */
[----:B------:R-:W-:Y:S02]  /*1470*/  IMAD R6, R18, R3, R6 ;  /* 0x0000000312067224 */ /* 0x000fe400078e0206 */
[----:B------:R-:W-:-:S04]  /*1480*/  IMAD.WIDE.U32 R14, R16, R0, RZ ;  /* 0x00000000100e7225 */ /* 0x000fc800078e00ff */
[----:B------:R-:W-:Y:S02]  /*1490*/  IMAD R5, R16, R5, R2 ;  /* 0x0000000510057224 */ /* 0x000fe400078e0202 */
[----:B------:R-:W-:Y:S01]  /*14a0*/  IMAD.WIDE.U32 R18, R4, R18, R10 ;  /* 0x0000001204127225 */ /* 0x000fe200078e000a */
[----:B------:R-:W-:-:S03]  /*14b0*/  MOV R2, R14 ;  /* 0x0000000e00027202 */ /* 0x000fc60000000f00 */
[----:B------:R-:W-:Y:S01]  /*14c0*/  IMAD.IADD R11, R15, 0x1, R5 ;  /* 0x000000010f0b7824 */ /* 0x000fe200078e0205 */
[----:B------:R-:W-:Y:S02]  /*14d0*/  IADD3 R5, R19, R6, RZ ;  /* 0x0000000613057210 */ /* 0x000fe40007ffe0ff */
[----:B------:R-:W-:Y:S01]  /*14e0*/  MOV R0, R18 ;  /* 0x0000001200007202 */ /* 0x000fe20000000f00 */
[----:B------:R-:W-:Y:S05]  /*14f0*/  BRA `(.L_x_4064) ;  /* 0x0000000400387947 */ /* 0x000fea0003800000 */
.L_x_4063:
        /* <DEDUP_REMOVED lines=8> */
[----:B------:R-:W-:-:S02]  /*1580*/  IMAD.MOV.U32 R26, RZ, RZ, RZ ;  /* 0x000000ffff1a7224 */ /* 0x000fc400078e00ff */
[----:B------:R-:W-:Y:S01]  /*1590*/  @P3 IMAD.IADD R6, R15, 0x1, R16 ;  /* 0x000000010f063824 */ /* 0x000fe200078e0210 */
        /* <DEDUP_REMOVED lines=18> */
[----:B-----5:R-:W-:-:S05]  /*16c0*/  @!P3 SHF.R.S32.HI R7, RZ, 0x1f, R14 ;  /* 0x0000001fff07b819 */ /* 0x020fca000001140e */
[-C--:B------:R-:W-:Y:S02]  /*16d0*/  @!P0 IADD3 R0, R0, -R3.reuse, RZ ;  /* 0x8000000300008210 */ /* 0x080fe40007ffe0ff */
        /* <DEDUP_REMOVED lines=9> */
[----:B------:R-:W-:Y:S02]  /*1770*/  ISETP.GE.AND P1, PT, R0, RZ, PT ;  /* 0x000000ff0000720c */ /* 0x000fe40003f26270 */
[----:B------:R-:W-:Y:S02]  /*1780*/  @!P0 IADD3 R2, R2, 0x1, RZ ;  /* 0x0000000102028810 */ /* 0x000fe40007ffe0ff */
[----:B------:R-:W-:Y:S01]  /*1790*/  @!P3 IADD3 R11, R23, R4, RZ ;  /* 0x00000004170bb210 */ /* 0x000fe20007ffe0ff */
[----:B------:R-:W-:Y:S01]  /*17a0*/  @!P3 IMAD R4, R65, R15, RZ ;  /* 0x0000000f4104b224 */ /* 0x000fe200078e02ff */
[----:B------:R-:W-:-:S02]  /*17b0*/  @!P3 SHF.R.S32.HI R3, RZ, 0x1f, R15 ;  /* 0x0000001fff03b819 */ /* 0x000fc4000001140f */
[----:B------:R-:W-:Y:S01]  /*17c0*/  ISETP.NE.AND P0, PT, R5, RZ, PT ;  /* 0x000000ff0500720c */ /* 0x000fe20003f05270 */
[----:B------:R-:W-:Y:S01]  /*17d0*/  @!P3 IMAD.WIDE.U32 R26, R64, R15, RZ ;  /* 0x0000000f401ab225 */ /* 0x000fe200078e00ff */
[----:B------:R-:W-:Y:S02]  /*17e0*/  @P2 IADD3 R2, R2, 0x1, RZ ;  /* 0x0000000102022810 */ /* 0x000fe40007ffe0ff */
[----:B------:R-:W-:Y:S01]  /*17f0*/  LEA R7, R134, 0xffffffc0, 0x6 ;  /* 0xffffffc086077811 */ /* 0x000fe200078e30ff */
[----:B------:R-:W-:Y:S01]  /*1800*/  @!P3 IMAD R3, R3, R64, R4 ;  /* 0x000000400303b224 */ /* 0x000fe200078e0204 */
[----:B------:R-:W-:Y:S01]  /*1810*/  MOV R4, R2 ;  /* 0x0000000200047202 */ /* 0x000fe20000000f00 */
[----:B------:R-:W-:Y:S01]  /*1820*/  @P3 IMAD.MOV.U32 R10, RZ, RZ, R28 ;  /* 0x000000ffff0a3224 */ /* 0x000fe200078e001c */
[----:B------:R-:W-:Y:S01]  /*1830*/  SHF.R.S32.HI R23, RZ, 0x1f, R7 ;  /* 0x0000001fff177819 */ /* 0x000fe20000011407 */
[----:B------:R-:W-:Y:S01]  /*1840*/  @!P3 IMAD.MOV.U32 R10, RZ, RZ, R22 ;  /* 0x000000ffff0ab224 */ /* 0x000fe200078e0016 */
[----:B------:R-:W-:Y:S01]  /*1850*/  @!P3 IADD3 R27, R27, R3, RZ ;  /* 0x000000031b1bb210 */ /* 0x000fe20007ffe0ff */
[-C--:B------:R-:W-:Y:S01]  /*1860*/  IMAD R6, R67, R7.reuse, RZ ;  /* 0x0000000743067224 */ /* 0x080fe200078e02ff */
[----:B------:R-:W-:Y:S01]  /*1870*/  @!P3 SHF.R.S32.HI R3, RZ, 0x1f, R14 ;  /* 0x0000001fff03b819 */ /* 0x000fe2000001140e */
[----:B------:R-:W-:Y:S01]  /*1880*/  IMAD.WIDE.U32 R10, R66, R7, R10 ;  /* 0x00000007420a7225 */ /* 0x000fe200078e000a */
[----:B------:R-:W-:-:S02]  /*1890*/  @!P1 IADD3 R4, -R4, RZ, RZ ;  /* 0x000000ff04049210 */ /* 0x000fc40007ffe1ff */
[----:B------:R-:W-:Y:S01]  /*18a0*/  @!P0 LOP3.LUT R4, RZ, R5, RZ, 0x33, !PT ;  /* 0x00000005ff048212 */ /* 0x000fe200078e33ff */
[----:B------:R-:W-:Y:S02]  /*18b0*/  @!P3 IMAD R0, R21, R14, RZ ;  /* 0x0000000e1500b224 */ /* 0x000fe400078e02ff */
[----:B------:R-:W-:Y:S02]  /*18c0*/  IMAD R6, R23, R66, R6 ;  /* 0x0000004217067224 */ /* 0x000fe400078e0206 */
[----:B------:R-:W-:Y:S01]  /*18d0*/  @P3 IMAD.IADD R15, R15, 0x1, R16 ;  /* 0x000000010f0f3824 */ /* 0x000fe200078e0210 */
[----:B------:R-:W-:Y:S01]  /*18e0*/  MOV R16, R10 ;  /* 0x0000000a00107202 */ /* 0x000fe20000000f00 */
[----:B------:R-:W-:Y:S01]  /*18f0*/  @!P3 IMAD R0, R20, R3, R0 ;  /* 0x000000031400b224 */ /* 0x000fe200078e0200 */
[----:B------:R-:W-:Y:S01]  /*1900*/  SHF.R.S32.HI R3, RZ, 0x1f, R4 ;  /* 0x0000001fff037819 */ /* 0x000fe20000011404 */
[----:B------:R-:W-:Y:S02]  /*1910*/  IMAD.IADD R17, R11, 0x1, R6 ;  /* 0x000000010b117824 */ /* 0x000fe400078e0206 */
[----:B------:R-:W-:-:S02]  /*1920*/  IMAD R5, R19, R4, RZ ;  /* 0x0000000413057224 */ /* 0x000fc400078e02ff */
[-C--:B------:R-:W-:Y:S02]  /*1930*/  @P3 IMAD R11, R65, R15.reuse, RZ ;  /* 0x0000000f410b3224 */ /* 0x080fe400078e02ff */
[----:B------:R-:W-:-:S04]  /*1940*/  @P3 IMAD.WIDE.U32 R28, R64, R15, RZ ;  /* 0x0000000f401c3225 */ /* 0x000fc800078e00ff */
[----:B------:R-:W-:-:S04]  /*1950*/  @!P3 IMAD.WIDE.U32 R20, R20, R14, R26 ;  /* 0x0000000e1414b225 */ /* 0x000fc800078e001a */
[----:B------:R-:W-:-:S04]  /*1960*/  IMAD.WIDE.U32 R16, R18, R4, R16 ;  /* 0x0000000412107225 */ /* 0x000fc800078e0010 */
[----:B------:R-:W-:Y:S01]  /*1970*/  IMAD R5, R18, R3, R5 ;  /* 0x0000000312057224 */ /* 0x000fe200078e0205 */
[----:B------:R-:W-:Y:S01]  /*1980*/  @P3 MOV R2, R28 ;  /* 0x0000001c00023202 */ /* 0x000fe20000000f00 */
[----:B------:R-:W-:Y:S01]  /*1990*/  @P3 IMAD.IADD R11, R29, 0x1, R11 ;  /* 0x000000011d0b3824 */ /* 0x000fe200078e020b */
[----:B------:R-:W-:Y:S01]  /*19a0*/  @!P3 IADD3 R11, R21, R0, RZ ;  /* 0x00000000150bb210 */ /* 0x000fe20007ffe0ff */
[----:B------:R-:W-:Y:S01]  /*19b0*/  @!P3 IMAD.MOV.U32 R2, RZ, RZ, R20 ;  /* 0x000000ffff02b224 */ /* 0x000fe200078e0014 */
[----:B------:R-:W-:Y:S02]  /*19c0*/  MOV R0, R16 ;  /* 0x0000001000007202 */ /* 0x000fe40000000f00 */
[----:B-1----:R-:W-:Y:S02]  /*19d0*/  IADD3 R5, R17, R5, RZ ;  /* 0x0000000511057210 */ /* 0x002fe40007ffe0ff */
.L_x_4064:
[----:B------:R-:W-:Y:S05]  /*19e0*/  BSYNC B0 ;  /* 0x0000000000007941 */ /* 0x000fea0003800000 */
.L_x_4062:
        /* <DEDUP_REMOVED lines=10> */
[----:B------:R-:W-:-:S04]  /*1a90*/  LEA.HI R71, R68, R57, RZ, 0x4 ;  /* 0x0000003944477211 */ /* 0x000fc800078f20ff */
[----:B------:R-:W-:Y:S02]  /*1aa0*/  LOP3.LUT R6, R71, 0xfffffff0, RZ, 0xc0, !PT ;  /* 0xfffffff047067812 */ /* 0x000fe400078ec0ff */
[----:B------:R-:W-:-:S03]  /*1ab0*/  LEA.HI R170, R68, R57, RZ, 0x3 ;  /* 0x0000003944aa7211 */ /* 0x000fc600078f18ff */
[----:B------:R-:W-:Y:S01]  /*1ac0*/  IMAD.IADD R19, R57, 0x1, -R6 ;  /* 0x0000000139137824 */ /* 0x000fe200078e0a06 */
[----:B------:R-:W-:-:S04]  /*1ad0*/  LOP3.LUT R70, R170, 0xfffffff8, RZ, 0xc0, !PT ;  /* 0xfffffff8aa467812 */ /* 0x000fc800078ec0ff */
[----:B------:R-:W-:Y:S01]  /*1ae0*/  SHF.R.S32.HI R6, RZ, 0x1f, R19 ;  /* 0x0000001fff067819 */ /* 0x000fe20000011413 */
[----:B------:R-:W-:Y:S01]  /*1af0*/  IMAD.IADD R70, R57, 0x1, -R70 ;  /* 0x0000000139467824 */ /* 0x000fe200078e0a46 */
[----:B------:R-:W-:Y:S02]  /*1b00*/  SHF.R.S32.HI R10, RZ, 0x4, R71 ;  /* 0x00000004ff0a7819 */ /* 0x000fe40000011447 */
[----:B-1----:R-:W-:Y:S01]  /*1b10*/  LEA.HI R9, R6, R19, RZ, 0x3 ;  /* 0x0000001306097211 */ /* 0x002fe200078f18ff */
[----:B------:R-:W-:Y:S01]  /*1b20*/  IMAD.SHL.U32 R16, R70, 0x8, RZ ;  /* 0x0000000846107824 */ /* 0x000fe200078e00ff */
[----:B------:R-:W-:Y:S02]  /*1b30*/  LEA.HI R71, R71, R10, RZ, 0x1 ;  /* 0x0000000a47477211 */ /* 0x000fe400078f08ff */
[----:B------:R-:W-:Y:S02]  /*1b40*/  LOP3.LUT R6, R9, 0xfffffff8, RZ, 0xc0, !PT ;  /* 0xfffffff809067812 */ /* 0x000fe400078ec0ff */
[----:B------:R-:W-:-:S02]  /*1b50*/  IADD3 R22, P1, R16, R2, RZ ;  /* 0x0000000210167210 */ /* 0x000fc40007f3e0ff */
[----:B------:R-:W-:Y:S01]  /*1b60*/  SHF.R.S32.HI R17, RZ, 0x1f, R16 ;  /* 0x0000001fff117819 */ /* 0x000fe20000011410 */
[----:B------:R-:W-:Y:S01]  /*1b70*/  IMAD.IADD R6, R19, 0x1, -R6 ;  /* 0x0000000113067824 */ /* 0x000fe200078e0a06 */
[----:B------:R-:W-:Y:S02]  /*1b80*/  SHF.R.S32.HI R170, RZ, 0x3, R170 ;  /* 0x00000003ffaa7819 */ /* 0x000fe400000114aa */
[----:B------:R-:W-:Y:S01]  /*1b90*/  LOP3.LUT R71, R71, 0xfffffffe, RZ, 0xc0, !PT ;  /* 0xfffffffe47477812 */ /* 0x000fe200078ec0ff */
[----:B------:R-:W-:Y:S02]  /*1ba0*/  IMAD R2, R23, R64, RZ ;  /* 0x0000004017027224 */ /* 0x000fe400078e02ff */
[----:B------:R-:W-:Y:S02]  /*1bb0*/  IMAD.X R23, R17, 0x1, R11, P1 ;  /* 0x0000000111177824 */ /* 0x000fe400008e060b */
[----:B------:R-:W-:Y:S02]  /*1bc0*/  IMAD.SHL.U32 R27, R170, 0x40, RZ ;  /* 0x00000040aa1b7824 */ /* 0x000fe400078e00ff */
[----:B------:R-:W-:-:S02]  /*1bd0*/  IMAD.IADD R71, R10, 0x1, -R71 ;  /* 0x000000010a477824 */ /* 0x000fc400078e0a47 */
[----:B------:R-:W-:Y:S02]  /*1be0*/  IMAD.SHL.U32 R18, R6, 0x40, RZ ;  /* 0x0000004006127824 */ /* 0x000fe400078e00ff */
[C---:B------:R-:W-:Y:S02]  /*1bf0*/  IMAD R2, R7.reuse, R65, R2 ;  /* 0x0000004107027224 */ /* 0x040fe400078e0202 */
[----:B------:R-:W-:Y:S01]  /*1c00*/  IMAD.WIDE.U32 R22, R7, R64, R22 ;  /* 0x0000004007167225 */ /* 0x000fe200078e0016 */
[----:B------:R-:W-:Y:S02]  /*1c10*/  LOP3.LUT R27, R27, 0x1c0, RZ, 0xc0, !PT ;  /* 0x000001c01b1b7812 */ /* 0x000fe400078ec0ff */
[----:B------:R-:W-:Y:S01]  /*1c20*/  LOP3.LUT R18, R18, 0x1c0, RZ, 0xc0, !PT ;  /* 0x000001c012127812 */ /* 0x000fe200078ec0ff */
[----:B------:R-:W-:Y:S01]  /*1c30*/  IMAD.SHL.U32 R7, R71, 0x8, RZ ;  /* 0x0000000847077824 */ /* 0x000fe200078e00ff */
[----:B------:R-:W-:Y:S01]  /*1c40*/  LEA.HI R155, R68, R57, RZ, 0x6 ;  /* 0x00000039449b7211 */ /* 0x000fe200078f30ff */
[----:B------:R-:W-:Y:S01]  /*1c50*/  IMAD.IADD R19, R23, 0x1, R2 ;  /* 0x0000000117137824 */ /* 0x000fe200078e0202 */
[----:B------:R-:W-:-:S02]  /*1c60*/  LOP3.LUT R21, R27, 0x38, R16, 0xf8, !PT ;  /* 0x000000381b157812 */ /* 0x000fc400078ef810 */
[----:B------:R-:W-:Y:S02]  /*1c70*/  SHF.R.U32.HI R10, RZ, 0x3, R27 ;  /* 0x00000003ff0a7819 */ /* 0x000fe4000001161b */
[----:B------:R-:W-:Y:S02]  /*1c80*/  LOP3.LUT R7, R18, 0x8, R7, 0xf8, !PT ;  /* 0x0000000812077812 */ /* 0x000fe400078ef807 */
[----:B------:R-:W-:Y:S02]  /*1c90*/  SHF.R.U32.HI R2, RZ, 0x3, R18 ;  /* 0x00000003ff027819 */ /* 0x000fe40000011612 */
[----:B------:R-:W-:Y:S01]  /*1ca0*/  SHF.R.S32.HI R72, RZ, 0x1f, R209 ;  /* 0x0000001fff487819 */ /* 0x000fe200000114d1 */
[----:B------:R-:W-:Y:S01]  /*1cb0*/  IMAD.SHL.U32 R155, R155, 0x8, RZ ;  /* 0x000000089b9b7824 */ /* 0x000fe200078e00ff */
[----:B------:R-:W-:Y:S02]  /*1cc0*/  LOP3.LUT R10, R21, R10, RZ, 0x3c, !PT ;  /* 0x0000000a150a7212 */ /* 0x000fe400078e3cff */
[----:B------:R-:W-:-:S02]  /*1cd0*/  LOP3.LUT R55, R7, R2, RZ, 0x3c, !PT ;  /* 0x0000000207377212 */ /* 0x000fc400078e3cff */
[C---:B------:R-:W-:Y:S02]  /*1ce0*/  LOP3.LUT P3, RZ, R6.reuse, 0x4, RZ, 0xc0, !PT ;  /* 0x0000000406ff7812 */ /* 0x040fe4000786c0ff */
[----:B------:R-:W-:Y:S02]  /*1cf0*/  LOP3.LUT P2, RZ, R6, 0x2, RZ, 0xc0, !PT ;  /* 0x0000000206ff7812 */ /* 0x000fe4000784c0ff */
[----:B------:R-:W-:Y:S01]  /*1d00*/  LOP3.LUT R155, R10, 0xfffffe00, R155, 0xf8, !PT ;  /* 0xfffffe000a9b7812 */ /* 0x000fe200078ef89b */
[----:B------:R-:W-:Y:S01]  /*1d10*/  IMAD.SHL.U32 R10, R9, 0x40, RZ ;  /* 0x00000040090a7824 */ /* 0x000fe200078e00ff */
[----:B------:R-:W-:-:S04]  /*1d20*/  SHF.R.S32.HI R173, RZ, 0x1f, R210 ;  /* 0x0000001fffad7819 */ /* 0x000fc800000114d2 */
[----:B------:R-:W-:Y:S01]  /*1d30*/  LOP3.LUT R55, R55, 0xfffffe00, R10, 0xf8, !PT ;  /* 0xfffffe0037377812 */ /* 0x000fe200078ef80a */
[----:B------:R-:W-:Y:S02]  /*1d40*/  VIADD R10, R16, 0x40 ;  /* 0x00000040100a7836 */ /* 0x000fe40000000000 */
[----:B------:R-:W-:Y:S02]  /*1d50*/  IMAD.MOV.U32 R18, RZ, RZ, R22 ;  /* 0x000000ffff127224 */ /* 0x000fe400078e0016 */
[----:B------:R-:W-:Y:S01]  /*1d60*/  IMAD R162, R25, R4, RZ ;  /* 0x0000000419a27224 */ /* 0x000fe200078e02ff */
[----:B------:R-:W-:Y:S01]  /*1d70*/  SHF.R.S32.HI R171, RZ, 0x1f, R170 ;  /* 0x0000001fffab7819 */ /* 0x000fe200000114aa */
[----:B------:R-:W-:-:S04]  /*1d80*/  IMAD.WIDE.U32 R18, R4, R24, R18 ;  /* 0x0000001804127225 */ /* 0x000fc800078e0012 */
[----:B------:R-:W-:Y:S02]  /*1d90*/  IMAD R162, R3, R24, R162 ;  /* 0x0000001803a27224 */ /* 0x000fe400078e02a2 */
[----:B------:R-:W-:-:S04]  /*1da0*/  IMAD.WIDE R174, R211, 0x40, R170 ;  /* 0x00000040d3ae7825 */ /* 0x000fc800078e02aa */
[----:B------:R-:W-:Y:S02]  /*1db0*/  IMAD.IADD R163, R19, 0x1, R162 ;  /* 0x0000000113a37824 */ /* 0x000fe400078e02a2 */
[----:B------:R-:W-:Y:S02]  /*1dc0*/  IMAD.MOV.U32 R162, RZ, RZ, R18 ;  /* 0x000000ffffa27224 */ /* 0x000fe400078e0012 */
[-C--:B------:R-:W-:Y:S02]  /*1dd0*/  IMAD R159, R67, R170.reuse, RZ ;  /* 0x000000aa439f7224 */ /* 0x080fe400078e02ff */
[----:B------:R-:W-:Y:S02]  /*1de0*/  IMAD R167, R65, R170, RZ ;  /* 0x000000aa41a77224 */ /* 0x000fe400078e02ff */
[C---:B------:R-:W-:Y:S02]  /*1df0*/  IMAD R159, R171.reuse, R66, R159 ;  /* 0x00000042ab9f7224 */ /* 0x040fe400078e029f */
[----:B------:R-:W-:-:S02]  /*1e00*/  IMAD R167, R171, R64, R167 ;  /* 0x00000040aba77224 */ /* 0x000fc400078e02a7 */
[----:B------:R-:W-:Y:S01]  /*1e10*/  IMAD.WIDE.U32 R162, R170, R64, R162 ;  /* 0x00000040aaa27225 */ /* 0x000fe200078e00a2 */
[----:B------:R-:W-:-:S03]  /*1e20*/  LEA.HI R68, R68, R57, RZ, 0x5 ;  /* 0x0000003944447211 */ /* 0x000fc600078f28ff */
[----:B------:R-:W-:Y:S02]  /*1e30*/  IMAD.MOV.U32 R56, RZ, RZ, 0x10 ;  /* 0x00000010ff387424 */ /* 0x000fe400078e00ff */
[----:B------:R-:W-:Y:S02]  /*1e40*/  IMAD.MOV.U32 R54, RZ, RZ, 0x20 ;  /* 0x00000020ff367424 */ /* 0x000fe400078e00ff */
[----:B------:R-:W-:Y:S01]  /*1e50*/  IMAD.IADD R167, R163, 0x1, R167 ;  /* 0x00000001a3a77824 */ /* 0x000fe200078e02a7 */
[----:B------:R-:W-:Y:S01]  /*1e60*/  SHF.L.U64.HI R205, R66, 0x4, R67 ;  /* 0x0000000442cd7819 */ /* 0x000fe20000010243 */
[----:B------:R-:W-:Y:S01]  /*1e70*/  IMAD.SHL.U32 R202, R64, 0x10, RZ ;  /* 0x0000001040ca7824 */ /* 0x000fe200078e00ff */
[----:B------:R-:W-:Y:S01]  /*1e80*/  SHF.L.U32 R204, R66, 0x4, RZ ;  /* 0x0000000442cc7819 */ /* 0x000fe200000006ff */
[----:B------:R-:W-:Y:S01]  /*1e90*/  IMAD.SHL.U32 R74, R70, 0x4, RZ ;  /* 0x00000004464a7824 */ /* 0x000fe200078e00ff */
[----:B------:R-:W-:Y:S02]  /*1ea0*/  SHF.L.U64.HI R203, R64, 0x4, R65 ;  /* 0x0000000440cb7819 */ /* 0x000fe40000010241 */
[----:B------:R-:W-:-:S02]  /*1eb0*/  SHF.R.S32.HI R68, RZ, 0x5, R68 ;  /* 0x00000005ff447819 */ /* 0x000fc40000011444 */
[----:B------:R-:W-:Y:S02]  /*1ec0*/  SEL R56, R56, 0xfffffff0, !P2 ;  /* 0xfffffff038387807 */ /* 0x000fe40005000000 */
        /* <DEDUP_REMOVED lines=10> */
[----:B------:R-:W-:Y:S01]  /*1f70*/  IADD3 R6, P1, R16, R6, RZ ;  /* 0x0000000610067210 */ /* 0x000fe20007f3e0ff */
[----:B------:R-:W-:Y:S01]  /*1f80*/  IMAD R9, R15, R210, RZ ;  /* 0x000000d20f097224 */ /* 0x000fe200078e02ff */
[----:B----4-:R-:W-:Y:S02]  /*1f90*/  ISETP.GE.AND P0, PT, R10, R77, PT ;  /* 0x0000004d0a00720c */ /* 0x010fe40003f06270 */
[----:B------:R-:W-:Y:S01]  /*1fa0*/  IADD3.X R7, R17, R7, RZ, P1, !PT ;  /* 0x0000000711077210 */ /* 0x000fe20000ffe4ff */
[----:B------:R-:W-:Y:S01]  /*1fb0*/  IMAD R2, R14, R173, R9 ;  /* 0x000000ad0e027224 */ /* 0x000fe200078e0209 */
[C---:B------:R-:W-:Y:S01]  /*1fc0*/  ISETP.GE.AND P1, PT, R16.reuse, R77, PT ;  /* 0x0000004d1000720c */ /* 0x040fe20003f26270 */
[----:B------:R-:W-:-:S02]  /*1fd0*/  VIADD R9, R16, 0x80 ;  /* 0x0000008010097836 */ /* 0x000fc40000000000 */
[----:B------:R-:W-:Y:S01]  /*1fe0*/  IMAD.WIDE.U32 R14, R210, R14, R6 ;  /* 0x0000000ed20e7225 */ /* 0x000fe200078e0006 */
[----:B------:R-:W-:Y:S02]  /*1ff0*/  SEL R6, RZ, 0xffffffff, P0 ;  /* 0xffffffffff067807 */ /* 0x000fe40000000000 */
[----:B------:R-:W-:Y:S02]  /*2000*/  ISETP.GE.AND P0, PT, R9, R77, PT ;  /* 0x0000004d0900720c */ /* 0x000fe40003f06270 */
[----:B------:R-:W-:Y:S01]  /*2010*/  SEL R7, RZ, 0x1, P1 ;  /* 0x00000001ff077807 */ /* 0x000fe20000800000 */
[----:B------:R-:W-:Y:S01]  /*2020*/  IMAD.SHL.U32 R6, R6, 0x2, RZ ;  /* 0x0000000206067824 */ /* 0x000fe200078e00ff */
[----:B------:R-:W-:Y:S01]  /*2030*/  SEL R75, RZ, 0x4, P0 ;  /* 0x00000004ff4b7807 */ /* 0x000fe20000000000 */
[----:B------:R-:W-:-:S03]  /*2040*/  IMAD.IADD R15, R15, 0x1, R2 ;  /* 0x000000010f0f7824 */ /* 0x000fc600078e0202 */
[----:B------:R-:W-:-:S04]  /*2050*/  LOP3.LUT R2, R6, 0x2, R7, 0xe2, !PT ;  /* 0x0000000206027812 */ /* 0x000fc800078ee207 */
[----:B------:R-:W-:Y:S02]  /*2060*/  LOP3.LUT R75, R2, R75, RZ, 0xfc, !PT ;  /* 0x0000004b024b7212 */ /* 0x000fe400078efcff */
[----:B------:R-:W-:-:S04]  /*2070*/  SHF.R.S32.HI R2, RZ, 0x1f, R73 ;  /* 0x0000001fff027819 */ /* 0x000fc80000011449 */
[----:B------:R-:W-:-:S04]  /*2080*/  LEA.HI R97, R2, R73, RZ, 0x6 ;  /* 0x0000004902617211 */ /* 0x000fc800078f30ff */
[----:B------:R-:W-:Y:S02]  /*2090*/  SHF.R.S32.HI R97, RZ, 0x6, R97 ;  /* 0x00000006ff617819 */ /* 0x000fe40000011461 */
[----:B------:R-:W-:Y:S02]  /*20a0*/  IADD3 R156, P0, R16, R0, RZ ;  /* 0x00000000109c7210 */ /* 0x000fe40007f1e0ff */
[----:B------:R-:W-:Y:S01]  /*20b0*/  VIMNMX R97, RZ, R97, !PT ;  /* 0x00000061ff617248 */ /* 0x000fe20007fe0100 */
        /* <DEDUP_REMOVED lines=28> */
[C---:B------:R-:W-:Y:S01]  /*2280*/  IMAD.WIDE.U32 R182, R64.reuse, 0x60, RZ ;  /* 0x0000006040b67825 */ /* 0x040fe200078e00ff */
[----:B------:R-:W-:Y:S02]  /*2290*/  LOP3.LUT R151, R75, 0xffff, RZ, 0xc0, !PT ;  /* 0x0000ffff4b977812 */ /* 0x000fe400078ec0ff */
[C---:B------:R-:W-:Y:S01]  /*22a0*/  SHF.L.U64.HI R82, R64.reuse, 0x5, R65 ;  /* 0x0000000540527819 */ /* 0x040fe20000010241 */
[----:B------:R-:W-:Y:S01]  /*22b0*/  IMAD.SHL.U32 R81, R64, 0x20, RZ ;  /* 0x0000002040517824 */ /* 0x000fe200078e00ff */
[C---:B------:R-:W-:Y:S01]  /*22c0*/  LOP3.LUT R153, R151.reuse, 0x1, RZ, 0xc0, !PT ;  /* 0x0000000197997812 */ /* 0x040fe200078ec0ff */
[C---:B------:R-:W-:Y:S01]  /*22d0*/  VIADD R78, R170.reuse, 0x20 ;  /* 0x00000020aa4e7836 */ /* 0x040fe20000000000 */
        /* <DEDUP_REMOVED lines=26> */
[----:B------:R-:W-:-:S03]  /*2480*/  IADD3 R29, R29, R5, RZ ;  /* 0x000000051d1d7210 */ /* 0x000fc60007ffe0ff */
[-C--:B------:R-:W-:Y:S02]  /*2490*/  IMAD R2, R27, R4.reuse, RZ ;  /* 0x000000041b027224 */ /* 0x080fe400078e02ff */
[----:B------:R-:W-:Y:S01]  /*24a0*/  IMAD R0, R25, R4, RZ ;  /* 0x0000000419007224 */ /* 0x000fe200078e02ff */
[----:B------:R-:W-:Y:S01]  /*24b0*/  IADD3 R5, P0, -R73, R170, RZ ;  /* 0x000000aa49057210 */ /* 0x000fe20007f1e1ff */
[----:B------:R-:W-:Y:S01]  /*24c0*/  IMAD.IADD R31, R31, 0x1, R7 ;  /* 0x000000011f1f7824 */ /* 0x000fe200078e0207 */
[----:B------:R-:W-:Y:S01]  /*24d0*/  SHF.R.S32.HI R7, RZ, 0x1f, R73 ;  /* 0x0000001fff077819 */ /* 0x000fe20000011449 */
[-C--:B------:R-:W-:Y:S02]  /*24e0*/  IMAD R2, R26, R3.reuse, R2 ;  /* 0x000000031a027224 */ /* 0x080fe400078e0202 */
[----:B------:R-:W-:Y:S01]  /*24f0*/  IMAD R0, R24, R3, R0 ;  /* 0x0000000318007224 */ /* 0x000fe200078e0200 */
[----:B------:R-:W-:Y:S01]  /*2500*/  LEA.HI R3, R6, R6, RZ, 0x1 ;  /* 0x0000000606037211 */ /* 0x000fe200078f08ff */
[----:B------:R-:W-:-:S03]  /*2510*/  IMAD.WIDE.U32 R24, R24, R4, R28 ;  /* 0x0000000418187225 */ /* 0x000fc600078e001c */
[----:B------:R-:W-:Y:S01]  /*2520*/  SHF.R.S32.HI R3, RZ, 0x1, R3 ;  /* 0x00000001ff037819 */ /* 0x000fe20000011403 */
[----:B------:R-:W-:-:S04]  /*2530*/  IMAD.WIDE.U32 R26, R26, R4, R30 ;  /* 0x000000041a1a7225 */ /* 0x000fc800078e001e */
[----:B------:R-:W-:Y:S01]  /*2540*/  IMAD.X R7, R171, 0x1, ~R7, P0 ;  /* 0x00000001ab077824 */ /* 0x000fe200000e0e07 */
[----:B------:R-:W-:Y:S01]  /*2550*/  IADD3 R29, R25, R0, RZ ;  /* 0x00000000191d7210 */ /* 0x000fe20007ffe0ff */
[----:B------:R-:W-:Y:S02]  /*2560*/  IMAD.IADD R27, R27, 0x1, R2 ;  /* 0x000000011b1b7824 */ /* 0x000fe400078e0202 */
[C---:B------:R-:W-:Y:S02]  /*2570*/  IMAD R119, R7.reuse, R184, RZ ;  /* 0x000000b807777224 */ /* 0x040fe400078e02ff */
[----:B------:R-:W-:Y:S02]  /*2580*/  IMAD R123, R7, R186, RZ ;  /* 0x000000ba077b7224 */ /* 0x000fe400078e02ff */
[----:B------:R-:W-:Y:S02]  /*2590*/  IMAD.MOV.U32 R28, RZ, RZ, R24 ;  /* 0x000000ffff1c7224 */ /* 0x000fe400078e0018 */
[----:B------:R-:W-:-:S02]  /*25a0*/  IMAD R7, R3, R8, RZ ;  /* 0x0000000803077224 */ /* 0x000fc400078e02ff */
[----:B------:R-:W-:Y:S02]  /*25b0*/  IMAD R0, R170, R3, R74 ;  /* 0x00000003aa007224 */ /* 0x000fe400078e024a */
[----:B------:R-:W-:Y:S01]  /*25c0*/  IMAD.WIDE.U32 R24, R184, R5, R26 ;  /* 0x00000005b8187225 */ /* 0x000fe200078e001a */
[----:B------:R-:W-:-:S03]  /*25d0*/  SHF.R.S32.HI R127, RZ, 0x1f, R7 ;  /* 0x0000001fff7f7819 */ /* 0x000fc60000011407 */
[-C--:B------:R-:W-:Y:S02]  /*25e0*/  IMAD R119, R185, R5.reuse, R119 ;  /* 0x00000005b9777224 */ /* 0x080fe400078e0277 */
[-C--:B------:R-:W-:Y:S02]  /*25f0*/  IMAD R123, R187, R5.reuse, R123 ;  /* 0x00000005bb7b7224 */ /* 0x080fe400078e027b */
[----:B------:R-:W-:Y:S01]  /*2600*/  IMAD.WIDE.U32 R26, R186, R5, R28 ;  /* 0x00000005ba1a7225 */ /* 0x000fe200078e001c */
[----:B------:R-:W-:Y:S02]  /*2610*/  IADD3 R5, P3, R7, R0, RZ ;  /* 0x0000000007057210 */ /* 0x000fe40007f7e0ff */
[----:B------:R-:W-:Y:S01]  /*2620*/  LEA R120, P1, R24, R18, 0x1 ;  /* 0x0000001218787211 */ /* 0x000fe200078208ff */
[----:B------:R-:W-:Y:S01]  /*2630*/  IMAD.IADD R4, R74, 0x1, R0 ;  /* 0x000000014a047824 */ /* 0x000fe200078e0200 */
[----:B------:R-:W-:Y:S01]  /*2640*/  IADD3 R119, R25, R119, RZ ;  /* 0x0000007719777210 */ /* 0x000fe20007ffe0ff */
[----:B------:R-:W-:Y:S01]  /*2650*/  IMAD.SHL.U32 R18, R5, 0x2, RZ ;  /* 0x0000000205127824 */ /* 0x000fe200078e00ff */
[----:B------:R-:W-:Y:S01]  /*2660*/  LEA.HI.X.SX32 R0, R0, R127, 0x1, P3 ;  /* 0x0000007f00007211 */ /* 0x000fe200018f0eff */
[----:B------:R-:W-:Y:S01]  /*2670*/  IMAD.IADD R123, R27, 0x1, R123 ;  /* 0x000000011b7b7824 */ /* 0x000fe200078e027b */
[----:B------:R-:W-:-:S02]  /*2680*/  LEA R122, P0, R26, R22, 0x1 ;  /* 0x000000161a7a7211 */ /* 0x000fc400078008ff */
[----:B------:R-:W-:Y:S02]  /*2690*/  LEA.HI.X R119, R24, R19, R119, 0x1, P1 ;  /* 0x0000001318777211 */ /* 0x000fe400008f0c77 */
[----:B------:R-:W-:Y:S02]  /*26a0*/  SHF.L.U64.HI R0, R5, 0x1, R0 ;  /* 0x0000000105007819 */ /* 0x000fe40000010200 */
[----:B------:R-:W-:Y:S02]  /*26b0*/  IADD3 R58, P1, R20, R18, RZ ;  /* 0x00000012143a7210 */ /* 0x000fe40007f3e0ff */
        /* <DEDUP_REMOVED lines=39> */
[----:B------:R-:W-:Y:S01]  /*2930*/  SHF.L.U64.HI R108, R186, 0x5, R187 ;  /* 0x00000005ba6c7819 */ /* 0x000fe200000102bb */
[----:B------:R-:W-:Y:S01]  /*2940*/  IMAD R5, R185, 0x60, RZ ;  /* 0x00000060b9057824 */ /* 0x000fe200078e02ff */
[-C--:B------:R-:W-:Y:S01]  /*2950*/  IADD3 R103, P3, R100, R99.reuse, RZ ;  /* 0x0000006364677210 */ /* 0x080fe20007f7e0ff */
[----:B------:R-:W-:Y:S01]  /*2960*/  IMAD.X R85, R92, 0x1, R205, P2 ;  /* 0x000000015c557824 */ /* 0x000fe200010e06cd */
[----:B------:R-:W-:Y:S01]  /*2970*/  IADD3 R107, P2, R104, R99, RZ ;  /* 0x00000063686b7210 */ /* 0x000fe20007f5e0ff */
[----:B------:R-:W-:Y:S01]  /*2980*/  IMAD.X R105, RZ, RZ, R98, P0 ;  /* 0x000000ffff697224 */ /* 0x000fe200000e0662 */
[----:B------:R-:W-:Y:S01]  /*2990*/  IADD3 R113, P0, R109, R104, RZ ;  /* 0x000000686d717210 */ /* 0x000fe20007f1e0ff */
[----:B------:R-:W-:Y:S01]  /*29a0*/  IMAD.WIDE.U32 R184, R184, 0x60, RZ ;  /* 0x00000060b8b87825 */ /* 0x000fe200078e00ff */
[----:B------:R-:W-:-:S02]  /*29b0*/  SHF.L.U32 R150, R3, 0x5, RZ ;  /* 0x0000000503967819 */ /* 0x000fc400000006ff */
        /* <DEDUP_REMOVED lines=24> */
.L_x_4159:
        /* <DEDUP_REMOVED lines=24> */
.L_x_4067:
[----:B------:R-:W-:Y:S05]  /*2cc0*/  BSYNC B0 ;  /* 0x0000000000007941 */ /* 0x000fea0003800000 */
.L_x_4066:
        /* <DEDUP_REMOVED lines=15> */
.L_x_4069:
[----:B------:R-:W-:Y:S05]  /*2dc0*/  BSYNC B0 ;  /* 0x0000000000007941 */ /* 0x000fea0003800000 */
.L_x_4068:
        /* <DEDUP_REMOVED lines=15> */
.L_x_4071:
[----:B------:R-:W-:Y:S05]  /*2ec0*/  BSYNC B0 ;  /* 0x0000000000007941 */ /* 0x000fea0003800000 */
.L_x_4070:
        /* <DEDUP_REMOVED lines=15> */
.L_x_4073:
[----:B------:R-:W-:Y:S05]  /*2fc0*/  BSYNC B0 ;  /* 0x0000000000007941 */ /* 0x000fea0003800000 */
.L_x_4072:
        /* <DEDUP_REMOVED lines=66> */
.L_x_4080:
[----:B------:R-:W-:Y:S05]  /*33f0*/  BSYNC B0 ;  /* 0x0000000000007941 */ /* 0x000fea0003800000 */
.L_x_4079:
        /* <DEDUP_REMOVED lines=48> */
.L_x_4082:
[----:B------:R-:W-:Y:S05]  /*3700*/  BSYNC B0 ;  /* 0x0000000000007941 */ /* 0x000fea0003800000 */
.L_x_4081:
        /* <DEDUP_REMOVED lines=47> */
.L_x_4078:
[----:B------:R-:W-:Y:S05]  /*3a00*/  BSYNC B1 ;  /* 0x0000000000017941 */ /* 0x000fea0003800000 */
.L_x_4077:
        /* <DEDUP_REMOVED lines=65> */
.L_x_4086:
[----:B------:R-:W-:Y:S05]  /*3e20*/  BSYNC B0 ;  /* 0x0000000000007941 */ /* 0x000fea0003800000 */
.L_x_4085:
        /* <DEDUP_REMOVED lines=51> */
.L_x_4088:
[----:B------:R-:W-:Y:S05]  /*4160*/  BSYNC B0 ;  /* 0x0000000000007941 */ /* 0x000fea0003800000 */
.L_x_4087:
        /* <DEDUP_REMOVED lines=50> */
.L_x_4084:
[----:B------:R-:W-:Y:S05]  /*4490*/  BSYNC B1 ;  /* 0x0000000000017941 */ /* 0x000fea0003800000 */
.L_x_4083:
        /* <DEDUP_REMOVED lines=65> */
.L_x_4092:
[----:B------:R-:W-:Y:S05]  /*48b0*/  BSYNC B0 ;  /* 0x0000000000007941 */ /* 0x000fea0003800000 */
.L_x_4091:
        /* <DEDUP_REMOVED lines=51> */
.L_x_4094:
[----:B------:R-:W-:Y:S05]  /*4bf0*/  BSYNC B0 ;  /* 0x0000000000007941 */ /* 0x000fea0003800000 */
.L_x_4093:
        /* <DEDUP_REMOVED lines=50> */
.L_x_4090:
[----:B------:R-:W-:Y:S05]  /*4f20*/  BSYNC B1 ;  /* 0x0000000000017941 */ /* 0x000fea0003800000 */
.L_x_4089:
        /* <DEDUP_REMOVED lines=67> */
.L_x_4098:
[----:B------:R-:W-:Y:S05]  /*5360*/  BSYNC B0 ;  /* 0x0000000000007941 */ /* 0x000fea0003800000 */
.L_x_4097:
        /* <DEDUP_REMOVED lines=51> */
.L_x_4100:
[----:B------:R-:W-:Y:S05]  /*56a0*/  BSYNC B0 ;  /* 0x0000000000007941 */ /* 0x000fea0003800000 */
.L_x_4099:
        /* <DEDUP_REMOVED lines=50> */
.L_x_4096:
[----:B------:R-:W-:Y:S05]  /*59d0*/  BSYNC B1 ;  /* 0x0000000000017941 */ /* 0x000fea0003800000 */
.L_x_4095:
[----:B------:R-:W2:Y:S02]  /*59e0*/  LD.E R3, desc[UR6][R12.64+0xd0] ;  /* 0x0000d0060c037980 */ /* 0x000ea4000c101900 */
[----:B--2---:R-:W-:Y:S05]  /*59f0*/  IMAD.U32 R3, R3, -0x20, RZ ;  /* 0xffffffe003037824 */ /* 0x004fea00078e00ff */
[C---:B------:R-:W-:Y:S02]  /*5a00*/  LEA R18, P1, R3.reuse, R18, 0x1 ;  /* 0x0000001203127211 */ /* 0x040fe400078208ff */
[C---:B------:R-:W-:Y:S02]  /*5a10*/  LEA R58, P0, R3.reuse, R58, 0x1 ;  /* 0x0000003a033a7211 */ /* 0x040fe400078008ff */
[C---:B------:R-:W-:Y:S02]  /*5a20*/  LEA.HI.X.SX32 R19, R3.reuse, R19, 0x1, P1 ;  /* 0x0000001303137211 */ /* 0x040fe400008f0eff */
[----:B------:R-:W-:Y:S01]  /*5a30*/  LEA.HI.X.SX32 R59, R3, R59, 0x1, P0 ;  /* 0x0000003b033b7211 */ /* 0x000fe200000f0eff */
[----:B------:R-:W-:Y:S05]  /*5a40*/  BRA `(.L_x_4101) ;  /* 0x0000004c00a87947 */ /* 0x000fea0003800000 */
.L_x_4076:
        /* <DEDUP_REMOVED lines=89> */
.L_x_4107:
[----:B------:R-:W-:Y:S05]  /*5fe0*/  BSYNC B0 ;  /* 0x0000000000007941 */ /* 0x000fea0003800000 */
.L_x_4106:
[----:B-----5:R2:W-:Y:S02]  /*5ff0*/  ST.E.128 desc[UR6][R128.64], R48 ;  /* 0x0000003080007985 */ /* 0x0205e4000c101d06 */
.L_x_4105:
[----:B------:R-:W-:Y:S05]  /*6000*/  BSYNC B1 ;  /* 0x0000000000017941 */ /* 0x000fea0003800000 */
.L_x_4104:
        /* <DEDUP_REMOVED lines=87> */
.L_x_4111:
[----:B------:R-:W-:Y:S05]  /*6580*/  BSYNC B0 ;  /* 0x0000000000007941 */ /* 0x000fea0003800000 */
.L_x_4110:
[----:B-----5:R3:W-:Y:S02]  /*6590*/  ST.E.128 desc[UR6][R128.64+0x80], R48 ;  /* 0x0000803080007985 */ /* 0x0207e4000c101d06 */
.L_x_4109:
[----:B------:R-:W-:Y:S05]  /*65a0*/  BSYNC B1 ;  /* 0x0000000000017941 */ /* 0x000fea0003800000 */
.L_x_4108:
        /* <DEDUP_REMOVED lines=86> */
.L_x_4113:
[----:B------:R-:W-:Y:S05]  /*6b10*/  BSYNC B0 ;  /* 0x0000000000007941 */ /* 0x000fea0003800000 */
.L_x_4112:
[----:B-----5:R4:W-:Y:S02]  /*6b20*/  ST.E.128 desc[UR6][R128.64+0x100], R48 ;  /* 0x0001003080007985 */ /* 0x0209e4000c101d06 */
.L_x_4103:
[----:B------:R-:W-:Y:S05]  /*6b30*/  BSYNC B2 ;  /* 0x0000000000027941 */ /* 0x000fea0003800000 */
.L_x_4102:
        /* <DEDUP_REMOVED lines=99> */
.L_x_4119:
[----:B------:R-:W-:Y:S05]  /*7170*/  BSYNC B0 ;  /* 0x0000000000007941 */ /* 0x000fea0003800000 */
.L_x_4118:
[----:B-----5:R3:W-:Y:S02]  /*7180*/  ST.E.128 desc[UR6][R196.64], R48 ;  /* 0x00000030c4007985 */ /* 0x0207e4000c101d06 */
.L_x_4117:
[----:B------:R-:W-:Y:S05]  /*7190*/  BSYNC B1 ;  /* 0x0000000000017941 */ /* 0x000fea0003800000 */
.L_x_4116:
        /* <DEDUP_REMOVED lines=94> */
.L_x_4123:
[----:B------:R-:W-:Y:S05]  /*7780*/  BSYNC B0 ;  /* 0x0000000000007941 */ /* 0x000fea0003800000 */
.L_x_4122:
[----:B-----5:R3:W-:Y:S02]  /*7790*/  ST.E.128 desc[UR6][R196.64], R48 ;  /* 0x00000030c4007985 */ /* 0x0207e4000c101d06 */
.L_x_4121:
[----:B------:R-:W-:Y:S05]  /*77a0*/  BSYNC B1 ;  /* 0x0000000000017941 */ /* 0x000fea0003800000 */
.L_x_4120:
        /* <DEDUP_REMOVED lines=93> */
.L_x_4125:
[----:B------:R-:W-:Y:S05]  /*7d80*/  BSYNC B0 ;  /* 0x0000000000007941 */ /* 0x000fea0003800000 */
.L_x_4124:
[----:B-----5:R3:W-:Y:S02]  /*7d90*/  ST.E.128 desc[UR6][R196.64], R48 ;  /* 0x00000030c4007985 */ /* 0x0207e4000c101d06 */
.L_x_4115:
[----:B------:R-:W-:Y:S05]  /*7da0*/  BSYNC B2 ;  /* 0x0000000000027941 */ /* 0x000fea0003800000 */
.L_x_4114:
        /* <DEDUP_REMOVED lines=99> */
.L_x_4131:
[----:B------:R-:W-:Y:S05]  /*83e0*/  BSYNC B0 ;  /* 0x0000000000007941 */ /* 0x000fea0003800000 */
.L_x_4130:
[----:B-----5:R3:W-:Y:S02]  /*83f0*/  ST.E.128 desc[UR6][R196.64], R48 ;  /* 0x00000030c4007985 */ /* 0x0207e4000c101d06 */
.L_x_4129:
[----:B------:R-:W-:Y:S05]  /*8400*/  BSYNC B1 ;  /* 0x0000000000017941 */ /* 0x000fea0003800000 */
.L_x_4128:
        /* <DEDUP_REMOVED lines=94> */
.L_x_4135:
[----:B------:R-:W-:Y:S05]  /*89f0*/  BSYNC B0 ;  /* 0x0000000000007941 */ /* 0x000fea0003800000 */
.L_x_4134:
[----:B-----5:R3:W-:Y:S02]  /*8a00*/  ST.E.128 desc[UR6][R196.64], R48 ;  /* 0x00000030c4007985 */ /* 0x0207e4000c101d06 */
.L_x_4133:
[----:B------:R-:W-:Y:S05]  /*8a10*/  BSYNC B1 ;  /* 0x0000000000017941 */ /* 0x000fea0003800000 */
.L_x_4132:
        /* <DEDUP_REMOVED lines=93> */
.L_x_4137:
[----:B------:R-:W-:Y:S05]  /*8ff0*/  BSYNC B0 ;  /* 0x0000000000007941 */ /* 0x000fea0003800000 */
.L_x_4136:
[----:B-----5:R3:W-:Y:S02]  /*9000*/  ST.E.128 desc[UR6][R196.64], R48 ;  /* 0x00000030c4007985 */ /* 0x0207e4000c101d06 */
.L_x_4127:
[----:B------:R-:W-:Y:S05]  /*9010*/  BSYNC B2 ;  /* 0x0000000000027941 */ /* 0x000fea0003800000 */
.L_x_4126:
        /* <DEDUP_REMOVED lines=34> */
[----:B------:R-:W-:Y:S01]  /*9240*/  LEA R22, P0, R190, R194, 0x1 ;  /* 0x000000c2be167211 */ /* 0x000fe200078008ff */
        /* <DEDUP_REMOVED lines=66> */
.L_x_4143:
[----:B------:R-:W-:Y:S05]  /*9670*/  BSYNC B0 ;  /* 0x0000000000007941 */ /* 0x000fea0003800000 */
.L_x_4142:
[----:B-----5:R3:W-:Y:S02]  /*9680*/  ST.E.128 desc[UR6][R192.64], R48 ;  /* 0x00000030c0007985 */ /* 0x0207e4000c101d06 */
.L_x_4141:
[----:B------:R-:W-:Y:S05]  /*9690*/  BSYNC B1 ;  /* 0x0000000000017941 */ /* 0x000fea0003800000 */
.L_x_4140:
        /* <DEDUP_REMOVED lines=94> */
.L_x_4147:
[----:B------:R-:W-:Y:S05]  /*9c80*/  BSYNC B0 ;  /* 0x0000000000007941 */ /* 0x000fea0003800000 */
.L_x_4146:
[----:B-----5:R3:W-:Y:S02]  /*9c90*/  ST.E.128 desc[UR6][R192.64], R48 ;  /* 0x00000030c0007985 */ /* 0x0207e4000c101d06 */
.L_x_4145:
[----:B------:R-:W-:Y:S05]  /*9ca0*/  BSYNC B1 ;  /* 0x0000000000017941 */ /* 0x000fea0003800000 */
.L_x_4144:
        /* <DEDUP_REMOVED lines=93> */
.L_x_4149:
[----:B------:R-:W-:Y:S05]  /*a280*/  BSYNC B0 ;  /* 0x0000000000007941 */ /* 0x000fea0003800000 */
.L_x_4148:
[----:B-----5:R3:W-:Y:S02]  /*a290*/  ST.E.128 desc[UR6][R192.64], R48 ;  /* 0x00000030c0007985 */ /* 0x0207e4000c101d06 */
.L_x_4139:
[----:B------:R-:W-:Y:S05]  /*a2a0*/  BSYNC B2 ;  /* 0x0000000000027941 */ /* 0x000fea0003800000 */
.L_x_4138:
[----:B------:R-:W4:Y:S02]  /*a2b0*/  LD.E R3, desc[UR6][R12.64+0xd0] ;  /* 0x0000d0060c037980 */ /* 0x000f24000c101900 */
[----:B----4-:R-:W-:Y:S05]  /*a2c0*/  IMAD.U32 R3, R3, -0x20, RZ ;  /* 0xffffffe003037824 */ /* 0x010fea00078e00ff */
[C---:B------:R-:W-:Y:S02]  /*a2d0*/  LEA R126, P1, R3.reuse, R126, 0x1 ;  /* 0x0000007e037e7211 */ /* 0x040fe400078208ff */
[C---:B------:R-:W-:Y:S02]  /*a2e0*/  LEA R124, P0, R3.reuse, R124, 0x1 ;  /* 0x0000007c037c7211 */ /* 0x040fe400078008ff */
[C---:B------:R-:W-:Y:S02]  /*a2f0*/  LEA.HI.X.SX32 R127, R3.reuse, R127, 0x1, P1 ;  /* 0x0000007f037f7211 */ /* 0x040fe400008f0eff */
[----:B------:R-:W-:Y:S01]  /*a300*/  LEA.HI.X.SX32 R125, R3, R125, 0x1, P0 ;  /* 0x0000007d037d7211 */ /* 0x000fe200000f0eff */
[----:B------:R-:W-:Y:S05]  /*a310*/  BRA `(.L_x_4101) ;  /* 0x0000000400747947 */ /* 0x000fea0003800000 */
.L_x_4075:
        /* <DEDUP_REMOVED lines=18> */
.L_x_4151:
[----:B------:R-:W-:Y:S05]  /*a440*/  BSYNC B0 ;  /* 0x0000000000007941 */ /* 0x000fea0003800000 */
.L_x_4150:
        /* <DEDUP_REMOVED lines=24> */
.L_x_4153:
[----:B------:R-:W-:Y:S05]  /*a5d0*/  BSYNC B0 ;  /* 0x0000000000007941 */ /* 0x000fea0003800000 */
.L_x_4152:
        /* <DEDUP_REMOVED lines=24> */
.L_x_4155:
[----:B------:R-:W-:Y:S05]  /*a760*/  BSYNC B0 ;  /* 0x0000000000007941 */ /* 0x000fea0003800000 */
.L_x_4154:
        /* <DEDUP_REMOVED lines=24> */
.L_x_4101:
[----:B------:R-:W-:Y:S05]  /*a8f0*/  BSYNC B3 ;  /* 0x0000000000037941 */ /* 0x000fea0003800000 */
.L_x_4074:
        /* <DEDUP_REMOVED lines=89> */
.L_x_4157:
        /* <DEDUP_REMOVED lines=8> */
.L_x_4158:
[----:B------:R-:W-:Y:S05]  /*af10*/  BSYNC B0 ;  /* 0x0000000000007941 */ /* 0x000fea0003800000 */
.L_x_4156:
[----:B------:R-:W-:Y:S04]  /*af20*/  IADD3 R11, R11, -0x1, RZ ;  /* 0xffffffff0b0b7810 */ /* 0x000fe80007ffe0ff */
[----:B------:R-:W-:Y:S11]  /*af30*/  ISETP.GT.AND P0, PT, R11, R97, PT ;  /* 0x000000610b00720c */ /* 0x000ff60003f04270 */
[----:B------:R-:W-:Y:S02]  /*af40*/  @!UPT UIADD3 URZ, URZ, URZ, URZ ;  /* 0x0000003f3f3ff290 */ /* 0x000fe4000fffe03f */
[----:B------:R-:W-:Y:S05]  /*af50*/  @P0 BRA `(.L_x_4159) ;  /* 0xffffff7800f80947 */ /* 0x000fea000383ffff */
.L_x_4065:
        /* <DEDUP_REMOVED lines=23> */
[-C--:B------:R-:W-:Y:S02]  /*b0d0*/  IADD3 R15, P1, R3, R174.reuse, RZ ;  /* 0x000000ae030f7210 */ /* 0x080fe40007f3e0ff */
[----:B------:R-:W-:Y:S01]  /*b0e0*/  LEA R3, P0, R178, R174, 0x5 ;  /* 0x000000aeb2037211 */ /* 0x000fe200078028ff */
[----:B------:R-:W-:Y:S01]  /*b0f0*/  IMAD.MOV.U32 R176, RZ, RZ, R174 ;  /* 0x000000ffffb07224 */ /* 0x000fe200078e00ae */
[-C--:B-----5:R-:W-:Y:S01]  /*b100*/  LEA R44, P2, R174, R180.reuse, 0x1 ;  /* 0x000000b4ae2c7211 */ /* 0x0a0fe200078408ff */
        /* <DEDUP_REMOVED lines=22> */
[C---:B------:R-:W-:Y:S01]  /*b270*/  IADD3 R0, P3, R74.reuse, R73, RZ ;  /* 0x000000494a007210 */ /* 0x040fe20007f7e0ff */
[----:B------:R-:W-:Y:S02]  /*b280*/  IMAD.MOV.U32 R5, RZ, RZ, R2 ;  /* 0x000000ffff057224 */ /* 0x000fe400078e0002 */
[----:B------:R-:W-:Y:S01]  /*b290*/  IMAD.X R4, R17, 0x1, R21, P2 ;  /* 0x0000000111047824 */ /* 0x000fe200010e0615 */
[----:B------:R-:W-:Y:S01]  /*b2a0*/  LEA.HI.X.SX32 R23, R74, R21, 0x1, P3 ;  /* 0x000000154a177211 */ /* 0x000fe200018f0eff */
[----:B------:R-:W-:Y:S08]  /*b2b0*/  @!P4 BRA `(.L_x_4162) ;  /* 0x000000240084c947 */ /* 0x000ff00003800000 */
        /* <DEDUP_REMOVED lines=54> */
.L_x_4168:
[----:B------:R-:W-:Y:S05]  /*b620*/  BSYNC B0 ;  /* 0x0000000000007941 */ /* 0x000fea0003800000 */
.L_x_4167:
[----:B-----5:R3:W-:Y:S02]  /*b630*/  STS.128 [R216], R20 ;  /* 0x00000014d8007388 */ /* 0x0207e40000000c00 */
.L_x_4166:
[----:B------:R-:W-:Y:S05]  /*b640*/  BSYNC B1 ;  /* 0x0000000000017941 */ /* 0x000fea0003800000 */
.L_x_4165:
        /* <DEDUP_REMOVED lines=46> */
.L_x_4172:
[----:B------:R-:W-:Y:S05]  /*b930*/  BSYNC B0 ;  /* 0x0000000000007941 */ /* 0x000fea0003800000 */
.L_x_4171:
[----:B-----5:R1:W-:Y:S02]  /*b940*/  STS.128 [R216+0x2000], R20 ;  /* 0x00200014d8007388 */ /* 0x0203e40000000c00 */
.L_x_4170:
[----:B------:R-:W-:Y:S05]  /*b950*/  BSYNC B1 ;  /* 0x0000000000017941 */ /* 0x000fea0003800000 */
.L_x_4169:
        /* <DEDUP_REMOVED lines=45> */
.L_x_4174:
[----:B------:R-:W-:Y:S05]  /*bc30*/  BSYNC B0 ;  /* 0x0000000000007941 */ /* 0x000fea0003800000 */
.L_x_4173:
[----:B-----5:R3:W-:Y:S02]  /*bc40*/  STS.128 [R216+0x4000], R20 ;  /* 0x00400014d8007388 */ /* 0x0207e40000000c00 */
.L_x_4164:
[----:B------:R-:W-:Y:S05]  /*bc50*/  BSYNC B2 ;  /* 0x0000000000027941 */ /* 0x000fea0003800000 */
.L_x_4163:
        /* <DEDUP_REMOVED lines=51> */
.L_x_4180:
[----:B------:R-:W-:Y:S05]  /*bf90*/  BSYNC B0 ;  /* 0x0000000000007941 */ /* 0x000fea0003800000 */
.L_x_4179:
[----:B-----5:R3:W-:Y:S02]  /*bfa0*/  STS.128 [R216+0x800], R20 ;  /* 0x00080014d8007388 */ /* 0x0207e40000000c00 */
.L_x_4178:
[----:B------:R-:W-:Y:S05]  /*bfb0*/  BSYNC B1 ;  /* 0x0000000000017941 */ /* 0x000fea0003800000 */
.L_x_4177:
        /* <DEDUP_REMOVED lines=46> */
.L_x_4184:
[----:B------:R-:W-:Y:S05]  /*c2a0*/  BSYNC B0 ;  /* 0x0000000000007941 */ /* 0x000fea0003800000 */
.L_x_4183:
[----:B-----5:R3:W-:Y:S02]  /*c2b0*/  STS.128 [R216+0x2800], R20 ;  /* 0x00280014d8007388 */ /* 0x0207e40000000c00 */
.L_x_4182:
[----:B------:R-:W-:Y:S05]  /*c2c0*/  BSYNC B1 ;  /* 0x0000000000017941 */ /* 0x000fea0003800000 */
.L_x_4181:
        /* <DEDUP_REMOVED lines=45> */
.L_x_4186:
[----:B------:R-:W-:Y:S05]  /*c5a0*/  BSYNC B0 ;  /* 0x0000000000007941 */ /* 0x000fea0003800000 */
.L_x_4185:
[----:B-----5:R1:W-:Y:S02]  /*c5b0*/  STS.128 [R216+0x4800], R40 ;  /* 0x00480028d8007388 */ /* 0x0203e40000000c00 */
.L_x_4176:
[----:B------:R-:W-:Y:S05]  /*c5c0*/  BSYNC B2 ;  /* 0x0000000000027941 */ /* 0x000fea0003800000 */
.L_x_4175:
        /* <DEDUP_REMOVED lines=51> */
.L_x_4192:
[----:B------:R-:W-:Y:S05]  /*c900*/  BSYNC B0 ;  /* 0x0000000000007941 */ /* 0x000fea0003800000 */
.L_x_4191:
[----:B-----5:R3:W-:Y:S02]  /*c910*/  STS.128 [R216+0x1000], R20 ;  /* 0x00100014d8007388 */ /* 0x0207e40000000c00 */
.L_x_4190:
[----:B------:R-:W-:Y:S05]  /*c920*/  BSYNC B1 ;  /* 0x0000000000017941 */ /* 0x000fea0003800000 */
.L_x_4189:
        /* <DEDUP_REMOVED lines=46> */
.L_x_4196:
[----:B------:R-:W-:Y:S05]  /*cc10*/  BSYNC B0 ;  /* 0x0000000000007941 */ /* 0x000fea0003800000 */
.L_x_4195:
[----:B-----5:R3:W-:Y:S02]  /*cc20*/  STS.128 [R216+0x3000], R20 ;  /* 0x00300014d8007388 */ /* 0x0207e40000000c00 */
.L_x_4194:
[----:B------:R-:W-:Y:S05]  /*cc30*/  BSYNC B1 ;  /* 0x0000000000017941 */ /* 0x000fea0003800000 */
.L_x_4193:
        /* <DEDUP_REMOVED lines=45> */
.L_x_4198:
[----:B------:R-:W-:Y:S05]  /*cf10*/  BSYNC B0 ;  /* 0x0000000000007941 */ /* 0x000fea0003800000 */
.L_x_4197:
[----:B-----5:R1:W-:Y:S02]  /*cf20*/  STS.128 [R216+0x5000], R36 ;  /* 0x00500024d8007388 */ /* 0x0203e40000000c00 */
.L_x_4188:
[----:B------:R-:W-:Y:S05]  /*cf30*/  BSYNC B2 ;  /* 0x0000000000027941 */ /* 0x000fea0003800000 */
.L_x_4187:
        /* <DEDUP_REMOVED lines=50> */
.L_x_4203:
[----:B------:R-:W-:Y:S05]  /*d260*/  BSYNC B0 ;  /* 0x0000000000007941 */ /* 0x000fea0003800000 */
.L_x_4202:
[----:B-----5:R3:W-:Y:S02]  /*d270*/  STS.128 [R216+0x1800], R20 ;  /* 0x00180014d8007388 */ /* 0x0207e40000000c00 */
.L_x_4201:
[----:B------:R-:W-:Y:S05]  /*d280*/  BSYNC B1 ;  /* 0x0000000000017941 */ /* 0x000fea0003800000 */
.L_x_4200:
        /* <DEDUP_REMOVED lines=32> */
[C---:B------:R-:W-:Y:S01]  /*d490*/  FFMA.FTZ R22, R31.reuse, R20, -R22 ;  /* 0x000000141f167223 */ /* 0x040fe20000010816 */
[----:B------:R-:W-:Y:S01]  /*d4a0*/  FMUL.FTZ R21, R32, R3 ;  /* 0x0000000320157220 */ /* 0x000fe20000410000 */
[C---:B------:R-:W-:Y:S01]  /*d4b0*/  FMUL.FTZ R23, R30.reuse, R4 ;  /* 0x000000041e177220 */ /* 0x040fe20000410000 */
        /* <DEDUP_REMOVED lines=13> */
.L_x_4207:
[----:B------:R-:W-:Y:S05]  /*d590*/  BSYNC B0 ;  /* 0x0000000000007941 */ /* 0x000fea0003800000 */
.L_x_4206:
[----:B-----5:R3:W-:Y:S02]  /*d5a0*/  STS.128 [R216+0x3800], R20 ;  /* 0x00380014d8007388 */ /* 0x0207e40000000c00 */
.L_x_4205:
[----:B------:R-:W-:Y:S05]  /*d5b0*/  BSYNC B1 ;  /* 0x0000000000017941 */ /* 0x000fea0003800000 */
.L_x_4204:
        /* <DEDUP_REMOVED lines=9> */
[C---:B-----5:R-:W-:Y:S02]  /*d650*/  SHF.L.U32 R10, R16.reuse, 0x10, RZ ;  /* 0x00000010100a7819 */ /* 0x060fe400000006ff */
[----:B---3--:R-:W-:Y:S02]  /*d660*/  LOP3.LUT R21, R16, 0xffff0000, RZ, 0xc0, !PT ;  /* 0xffff000010157812 */ /* 0x008fe400078ec0ff */
[C---:B------:R-:W-:Y:S02]  /*d670*/  LOP3.LUT R7, R17.reuse, 0xffff0000, RZ, 0xc0, !PT ;  /* 0xffff000011077812 */ /* 0x040fe400078ec0ff */
[----:B------:R-:W-:Y:S01]  /*d680*/  SHF.L.U32 R9, R17, 0x10, RZ ;  /* 0x0000001011097819 */ /* 0x000fe200000006ff */
[----:B------:R-:W-:Y:S01]  /*d690*/  IMAD.U32 R17, R18, 0x10000, RZ ;  /* 0x0001000012117824 */ /* 0x000fe200078e00ff */
[----:B------:R-:W-:-:S02]  /*d6a0*/  LOP3.LUT R22, R19, 0xffff0000, RZ, 0xc0, !PT ;  /* 0xffff000013167812 */ /* 0x000fc400078ec0ff */
[----:B------:R-:W-:Y:S02]  /*d6b0*/  SHF.L.U32 R28, R19, 0x10, RZ ;  /* 0x00000010131c7819 */ /* 0x000fe400000006ff */
[----:B------:R-:W-:Y:S02]  /*d6c0*/  LOP3.LUT R18, R18, 0xffff0000, RZ, 0xc0, !PT ;  /* 0xffff000012127812 */ /* 0x000fe400078ec0ff */
[----:B--2---:R-:W-:Y:S02]  /*d6d0*/  LOP3.LUT R16, R2, 0xffff0000, RZ, 0xc0, !PT ;  /* 0xffff000002107812 */ /* 0x004fe400078ec0ff */
[C---:B------:R-:W-:Y:S01]  /*d6e0*/  LOP3.LUT R11, R3.reuse, 0xffff0000, RZ, 0xc0, !PT ;  /* 0xffff0000030b7812 */ /* 0x040fe200078ec0ff */
[----:B------:R-:W-:Y:S01]  /*d6f0*/  IMAD.U32 R3, R3, 0x10000, RZ ;  /* 0x0001000003037824 */ /* 0x000fe200078e00ff */
[----:B----4-:R-:W-:Y:S01]  /*d700*/  LOP3.LUT R20, R4, 0xffff0000, RZ, 0xc0, !PT ;  /* 0xffff000004147812 */ /* 0x010fe200078ec0ff */
[----:B------:R-:W-:Y:S01]  /*d710*/  FMUL.FTZ R14, R7, R16 ;  /* 0x00000010070e7220 */ /* 0x000fe20000410000 */
[----:B------:R-:W-:Y:S01]  /*d720*/  LOP3.LUT R15, R5, 0xffff0000, RZ, 0xc0, !PT ;  /* 0xffff0000050f7812 */ /* 0x000fe200078ec0ff */
[----:B------:R-:W-:Y:S01]  /*d730*/  FMUL.FTZ R19, R22, R11 ;  /* 0x0000000b16137220 */ /* 0x000fe20000410000 */
[----:B------:R-:W-:Y:S01]  /*d740*/  SHF.L.U32 R2, R2, 0x10, RZ ;  /* 0x0000001002027819 */ /* 0x000fe200000006ff */
[-C--:B------:R-:W-:Y:S01]  /*d750*/  FMUL.FTZ R7, R7, R20.reuse ;  /* 0x0000001407077220 */ /* 0x080fe20000410000 */
[C---:B------:R-:W-:Y:S01]  /*d760*/  FFMA.FTZ R14, R9.reuse, R20, -R14 ;  /* 0x00000014090e7223 */ /* 0x040fe2000001080e */
[----:B------:R-:W-:Y:S01]  /*d770*/  SHF.L.U32 R4, R4, 0x10, RZ ;  /* 0x0000001004047819 */ /* 0x000fe200000006ff */
[-C--:B------:R-:W-:Y:S01]  /*d780*/  FFMA.FTZ R19, R28, R15.reuse, -R19 ;  /* 0x0000000f1c137223 */ /* 0x080fe20000010813 */
[----:B------:R-:W-:Y:S01]  /*d790*/  FFMA.FTZ R7, R9, R16, R7 ;  /* 0x0000001009077223 */ /* 0x000fe20000010007 */
[----:B------:R-:W-:Y:S01]  /*d7a0*/  FMUL.FTZ R9, R22, R15 ;  /* 0x0000000f16097220 */ /* 0x000fe20000410000 */
[----:B------:R-:W-:Y:S01]  /*d7b0*/  SHF.L.U32 R5, R5, 0x10, RZ ;  /* 0x0000001005057819 */ /* 0x000fe200000006ff */
[----:B------:R-:W-:-:S02]  /*d7c0*/  FMUL.FTZ R16, R18, R3 ;  /* 0x0000000312107220 */ /* 0x000fc40000410000 */
        /* <DEDUP_REMOVED lines=8> */
[----:B------:R-:W-:Y:S02]  /*d850*/  F2FP.BF16.F32.PACK_AB R17, R7, R14 ;  /* 0x0000000e0711723e */ /* 0x000fe400000010ff */
[----:B------:R-:W-:-:S02]  /*d860*/  F2FP.BF16.F32.PACK_AB R19, R28, R19 ;  /* 0x000000131c13723e */ /* 0x000fc400000010ff */
[----:B------:R-:W-:Y:S02]  /*d870*/  F2FP.BF16.F32.PACK_AB R2, R2, R9 ;  /* 0x000000090202723e */ /* 0x000fe400000010ff */
[----:B------:R-:W-:Y:S02]  /*d880*/  F2FP.BF16.F32.PACK_AB R18, R3, R16 ;  /* 0x000000100312723e */ /* 0x000fe400000010ff */
[----:B------:R-:W-:Y:S02]  /*d890*/  MOV R16, R2 ;  /* 0x0000000200107202 */ /* 0x000fe40000000f00 */
.L_x_4209:
[----:B------:R-:W-:Y:S05]  /*d8a0*/  BSYNC B0 ;  /* 0x0000000000007941 */ /* 0x000fea0003800000 */
.L_x_4208:
[----:B-----5:R1:W-:Y:S01]  /*d8b0*/  STS.128 [R216+0x5800], R16 ;  /* 0x00580010d8007388 */ /* 0x0203e20000000c00 */
[----:B------:R-:W-:Y:S05]  /*d8c0*/  BRA `(.L_x_4199) ;  /* 0x0000004c000c7947 */ /* 0x000fea0003800000 */
.L_x_4162:
        /* <DEDUP_REMOVED lines=89> */
.L_x_4215:
[----:B------:R-:W-:Y:S05]  /*de60*/  BSYNC B0 ;  /* 0x0000000000007941 */ /* 0x000fea0003800000 */
.L_x_4214:
[----:B-----5:R3:W-:Y:S02]  /*de70*/  STS.128 [R216], R32 ;  /* 0x00000020d8007388 */ /* 0x0207e40000000c00 */
.L_x_4213:
[----:B------:R-:W-:Y:S05]  /*de80*/  BSYNC B1 ;  /* 0x0000000000017941 */ /* 0x000fea0003800000 */
.L_x_4212:
        /* <DEDUP_REMOVED lines=87> */
.L_x_4219:
[----:B------:R-:W-:Y:S05]  /*e400*/  BSYNC B0 ;  /* 0x0000000000007941 */ /* 0x000fea0003800000 */
.L_x_4218:
[----:B-----5:R1:W-:Y:S02]  /*e410*/  STS.128 [R216+0x2000], R32 ;  /* 0x00200020d8007388 */ /* 0x0203e40000000c00 */
.L_x_4217:
[----:B------:R-:W-:Y:S05]  /*e420*/  BSYNC B1 ;  /* 0x0000000000017941 */ /* 0x000fea0003800000 */
.L_x_4216:
        /* <DEDUP_REMOVED lines=86> */
.L_x_4221:
[----:B------:R-:W-:Y:S05]  /*e990*/  BSYNC B0 ;  /* 0x0000000000007941 */ /* 0x000fea0003800000 */
.L_x_4220:
[----:B-----5:R3:W-:Y:S02]  /*e9a0*/  STS.128 [R216+0x4000], R32 ;  /* 0x00400020d8007388 */ /* 0x0207e40000000c00 */
.L_x_4211:
[----:B------:R-:W-:Y:S05]  /*e9b0*/  BSYNC B2 ;  /* 0x0000000000027941 */ /* 0x000fea0003800000 */
.L_x_4210:
        /* <DEDUP_REMOVED lines=92> */
.L_x_4227:
[----:B------:R-:W-:Y:S05]  /*ef80*/  BSYNC B0 ;  /* 0x0000000000007941 */ /* 0x000fea0003800000 */
.L_x_4226:
[----:B-----5:R3:W-:Y:S02]  /*ef90*/  STS.128 [R216+0x800], R32 ;  /* 0x00080020d8007388 */ /* 0x0207e40000000c00 */
.L_x_4225:
[----:B------:R-:W-:Y:S05]  /*efa0*/  BSYNC B1 ;  /* 0x0000000000017941 */ /* 0x000fea0003800000 */
.L_x_4224:
        /* <DEDUP_REMOVED lines=87> */
.L_x_4231:
[----:B------:R-:W-:Y:S05]  /*f520*/  BSYNC B0 ;  /* 0x0000000000007941 */ /* 0x000fea0003800000 */
.L_x_4230:
[----:B-----5:R3:W-:Y:S02]  /*f530*/  STS.128 [R216+0x2800], R32 ;  /* 0x00280020d8007388 */ /* 0x0207e40000000c00 */
.L_x_4229:
[----:B------:R-:W-:Y:S05]  /*f540*/  BSYNC B1 ;  /* 0x0000000000017941 */ /* 0x000fea0003800000 */
.L_x_4228:
        /* <DEDUP_REMOVED lines=86> */
.L_x_4233:
[----:B------:R-:W-:Y:S05]  /*fab0*/  BSYNC B0 ;  /* 0x0000000000007941 */ /* 0x000fea0003800000 */
.L_x_4232:
[----:B-----5:R3:W-:Y:S02]  /*fac0*/  STS.128 [R216+0x4800], R32 ;  /* 0x00480020d8007388 */ /* 0x0207e40000000c00 */
.L_x_4223:
[----:B------:R-:W-:Y:S05]  /*fad0*/  BSYNC B2 ;  /* 0x0000000000027941 */ /* 0x000fea0003800000 */
.L_x_4222:
        /* <DEDUP_REMOVED lines=92> */
.L_x_4239:
[----:B------:R-:W-:Y:S05]  /*100a0*/  BSYNC B0 ;  /* 0x0000000000007941 */ /* 0x000fea0003800000 */
.L_x_4238:
[----:B-----5:R3:W-:Y:S02]  /*100b0*/  STS.128 [R216+0x1000], R32 ;  /* 0x00100020d8007388 */ /* 0x0207e40000000c00 */
.L_x_4237:
[----:B------:R-:W-:Y:S05]  /*100c0*/  BSYNC B1 ;  /* 0x0000000000017941 */ /* 0x000fea0003800000 */
.L_x_4236:
        /* <DEDUP_REMOVED lines=87> */
.L_x_4243:
[----:B------:R-:W-:Y:S05]  /*10640*/  BSYNC B0 ;  /* 0x0000000000007941 */ /* 0x000fea0003800000 */
.L_x_4242:
[----:B-----5:R3:W-:Y:S02]  /*10650*/  STS.128 [R216+0x3000], R32 ;  /* 0x00300020d8007388 */ /* 0x0207e40000000c00 */
.L_x_4241:
[----:B------:R-:W-:Y:S05]  /*10660*/  BSYNC B1 ;  /* 0x0000000000017941 */ /* 0x000fea0003800000 */
.L_x_4240:
        /* <DEDUP_REMOVED lines=86> */
.L_x_4245:
[----:B------:R-:W-:Y:S05]  /*10bd0*/  BSYNC B0 ;  /* 0x0000000000007941 */ /* 0x000fea0003800000 */
.L_x_4244:
[----:B-----5:R3:W-:Y:S02]  /*10be0*/  STS.128 [R216+0x5000], R32 ;  /* 0x00500020d8007388 */ /* 0x0207e40000000c00 */
.L_x_4235:
[----:B------:R-:W-:Y:S05]  /*10bf0*/  BSYNC B2 ;  /* 0x0000000000027941 */ /* 0x000fea0003800000 */
.L_x_4234:
        /* <DEDUP_REMOVED lines=25> */
[----:B------:R-:W4:Y:S02]  /*10d90*/  LD.E.128 R28, desc[UR6][R28.64] ;  /* 0x000000061c1c7980 */ /* 0x000f24000c101d00 */
[----:B------:R-:W-:-:S04]  /*10da0*/  IADD3 R17, P1, R15, R3, RZ ;  /* 0x000000030f117210 */ /* 0x000fc80007f3e0ff */
[----:B------:R-:W-:Y:S02]  /*10db0*/  LEA.HI.X.SX32 R15, R15, R4, 0x1, P1 ;  /* 0x000000040f0f7211 */ /* 0x000fe400008f0eff */
[----:B-1-3--:R-:W-:-:S04]  /*10dc0*/  LEA R32, P1, R17, R40, 0x1 ;  /* 0x0000002811207211 */ /* 0x00afc800078208ff */
[----:B------:R-:W-:-:S06]  /*10dd0*/  LEA.HI.X R33, R17, R41, R15, 0x1, P1 ;  /* 0x0000002911217211 */ /* 0x000fcc00008f0c0f */
[----:B------:R-:W3:Y:S01]  /*10de0*/  LD.E.128 R32, desc[UR6][R32.64] ;  /* 0x0000000620207980 */ /* 0x000ee2000c101d00 */
[C---:B-----5:R-:W-:Y:S01]  /*10df0*/  SHF.L.U32 R16, R20.reuse, 0x10, RZ ;  /* 0x0000001014107819 */ /* 0x060fe200000006ff */
[----:B------:R-:W-:Y:S01]  /*10e00*/  IMAD.U32 R36, R21, 0x10000, RZ ;  /* 0x0001000015247824 */ /* 0x000fe200078e00ff */
[----:B------:R-:W-:Y:S01]  /*10e10*/  LOP3.LUT R15, R20, 0xffff0000, RZ, 0xc0, !PT ;  /* 0xffff0000140f7812 */ /* 0x000fe200078ec0ff */
[----:B------:R-:W-:Y:S01]  /*10e20*/  IMAD.U32 R42, R23, 0x10000, RZ ;  /* 0x00010000172a7824 */ /* 0x000fe200078e00ff */
[----:B------:R-:W-:Y:S02]  /*10e30*/  LOP3.LUT R14, R21, 0xffff0000, RZ, 0xc0, !PT ;  /* 0xffff0000150e7812 */ /* 0x000fe400078ec0ff */
[----:B------:R-:W-:Y:S02]  /*10e40*/  LOP3.LUT R17, R23, 0xffff0000, RZ, 0xc0, !PT ;  /* 0xffff000017117812 */ /* 0x000fe400078ec0ff */
[C---:B------:R-:W-:Y:S02]  /*10e50*/  SHF.L.U32 R21, R22.reuse, 0x10, RZ ;  /* 0x0000001016157819 */ /* 0x040fe400000006ff */
[----:B------:R-:W-:-:S02]  /*10e60*/  LOP3.LUT R20, R22, 0xffff0000, RZ, 0xc0, !PT ;  /* 0xffff000016147812 */ /* 0x000fc400078ec0ff */
[C---:B--2---:R-:W-:Y:S01]  /*10e70*/  SHF.L.U32 R37, R24.reuse, 0x10, RZ ;  /* 0x0000001018257819 */ /* 0x044fe200000006ff */
[----:B------:R-:W-:Y:S01]  /*10e80*/  IMAD.U32 R22, R25, 0x10000, RZ ;  /* 0x0001000019167824 */ /* 0x000fe200078e00ff */
[----:B------:R-:W-:Y:S01]  /*10e90*/  LOP3.LUT R23, R24, 0xffff0000, RZ, 0xc0, !PT ;  /* 0xffff000018177812 */ /* 0x000fe200078ec0ff */
[----:B------:R-:W-:Y:S01]  /*10ea0*/  IMAD.U32 R24, R27, 0x10000, RZ ;  /* 0x000100001b187824 */ /* 0x000fe200078e00ff */
[----:B------:R-:W-:Y:S02]  /*10eb0*/  LOP3.LUT R44, R25, 0xffff0000, RZ, 0xc0, !PT ;  /* 0xffff0000192c7812 */ /* 0x000fe400078ec0ff */
[----:B------:R-:W-:Y:S02]  /*10ec0*/  LOP3.LUT R45, R27, 0xffff0000, RZ, 0xc0, !PT ;  /* 0xffff00001b2d7812 */ /* 0x000fe400078ec0ff */
[C---:B------:R-:W-:Y:S01]  /*10ed0*/  SHF.L.U32 R43, R26.reuse, 0x10, RZ ;  /* 0x000000101a2b7819 */ /* 0x040fe200000006ff */
[----:B----4-:R-:W-:Y:S01]  /*10ee0*/  IMAD.U32 R27, R29, 0x10000, RZ ;  /* 0x000100001d1b7824 */ /* 0x010fe200078e00ff */
[----:B------:R-:W-:-:S02]  /*10ef0*/  LOP3.LUT R25, R26, 0xffff0000, RZ, 0xc0, !PT ;  /* 0xffff00001a197812 */ /* 0x000fc400078ec0ff */
[C---:B------:R-:W-:Y:S01]  /*10f00*/  LOP3.LUT R26, R28.reuse, 0xffff0000, RZ, 0xc0, !PT ;  /* 0xffff00001c1a7812 */ /* 0x040fe200078ec0ff */
[----:B------:R-:W-:Y:S01]  /*10f10*/  @!P0 FADD.FTZ R27, -R27, -RZ ;  /* 0x800000ff1b1b8221 */ /* 0x000fe20000010100 */
[----:B------:R-:W-:Y:S01]  /*10f20*/  LOP3.LUT R47, R29, 0xffff0000, RZ, 0xc0, !PT ;  /* 0xffff00001d2f7812 */ /* 0x000fe200078ec0ff */
[----:B------:R-:W-:Y:S01]  /*10f30*/  IMAD.U32 R29, R31, 0x10000, RZ ;  /* 0x000100001f1d7824 */ /* 0x000fe200078e00ff */
[----:B------:R-:W-:Y:S01]  /*10f40*/  SHF.L.U32 R46, R28, 0x10, RZ ;  /* 0x000000101c2e7819 */ /* 0x000fe200000006ff */
[----:B------:R-:W-:Y:S01]  /*10f50*/  @!P0 FADD.FTZ R26, -R26, -RZ ;  /* 0x800000ff1a1a8221 */ /* 0x000fe20000010100 */
[C---:B------:R-:W-:Y:S01]  /*10f60*/  SHF.L.U32 R48, R30.reuse, 0x10, RZ ;  /* 0x000000101e307819 */ /* 0x040fe200000006ff */
[----:B------:R-:W-:Y:S01]  /*10f70*/  @!P0 FADD.FTZ R29, -R29, -RZ ;  /* 0x800000ff1d1d8221 */ /* 0x000fe20000010100 */
[----:B------:R-:W-:Y:S01]  /*10f80*/  LOP3.LUT R28, R30, 0xffff0000, RZ, 0xc0, !PT ;  /* 0xffff00001e1c7812 */ /* 0x000fe200078ec0ff */
[----:B------:R-:W-:Y:S01]  /*10f90*/  @!P0 FADD.FTZ R47, -R47, -RZ ;  /* 0x800000ff2f2f8221 */ /* 0x000fe20000010100 */
[----:B------:R-:W-:Y:S01]  /*10fa0*/  LOP3.LUT R30, R31, 0xffff0000, RZ, 0xc0, !PT ;  /* 0xffff00001f1e7812 */ /* 0x000fe200078ec0ff */
[----:B------:R-:W-:Y:S01]  /*10fb0*/  FMUL.FTZ R27, R22, R27 ;  /* 0x0000001b161b7220 */ /* 0x000fe20000410000 */
[----:B------:R-:W-:Y:S01]  /*10fc0*/  @!P0 FADD.FTZ R46, -R46, -RZ ;  /* 0x800000ff2e2e8221 */ /* 0x000fe20000010100 */
[----:B------:R-:W-:Y:S01]  /*10fd0*/  @!P0 FADD.FTZ R48, -R48, -RZ ;  /* 0x800000ff30308221 */ /* 0x000fe20000010100 */
[----:B------:R-:W-:Y:S01]  /*10fe0*/  @!P0 FADD.FTZ R28, -R28, -RZ ;  /* 0x800000ff1c1c8221 */ /* 0x000fe20000010100 */
[----:B---3--:R-:W-:-:S02]  /*10ff0*/  IMAD.U32 R22, R33, 0x10000, RZ ;  /* 0x0001000021167824 */ /* 0x008fc400078e00ff */
[----:B------:R-:W-:Y:S01]  /*11000*/  FMUL.FTZ R26, R23, R26 ;  /* 0x0000001a171a7220 */ /* 0x000fe20000410000 */
[----:B------:R-:W-:Y:S01]  /*11010*/  FMUL.FTZ R29, R24, R29 ;  /* 0x0000001d181d7220 */ /* 0x000fe20000410000 */
[----:B------:R-:W-:Y:S01]  /*11020*/  LOP3.LUT R33, R33, 0xffff0000, RZ, 0xc0, !PT ;  /* 0xffff000021217812 */ /* 0x000fe200078ec0ff */
[----:B------:R-:W-:Y:S01]  /*11030*/  FMUL.FTZ R47, R44, R47 ;  /* 0x0000002f2c2f7220 */ /* 0x000fe20000410000 */
[C---:B------:R-:W-:Y:S01]  /*11040*/  SHF.L.U32 R24, R32.reuse, 0x10, RZ ;  /* 0x0000001020187819 */ /* 0x040fe200000006ff */
[----:B------:R-:W-:Y:S01]  /*11050*/  FMUL.FTZ R37, R37, R46 ;  /* 0x0000002e25257220 */ /* 0x000fe20000410000 */
[----:B------:R-:W-:Y:S01]  /*11060*/  LOP3.LUT R23, R32, 0xffff0000, RZ, 0xc0, !PT ;  /* 0xffff000020177812 */ /* 0x000fe200078ec0ff */
[----:B------:R-:W-:Y:S01]  /*11070*/  @!P0 FADD.FTZ R30, -R30, -RZ ;  /* 0x800000ff1e1e8221 */ /* 0x000fe20000010100 */
[C---:B------:R-:W-:Y:S01]  /*11080*/  SHF.L.U32 R32, R34.reuse, 0x10, RZ ;  /* 0x0000001022207819 */ /* 0x040fe200000006ff */
[----:B------:R-:W-:Y:S01]  /*11090*/  FMUL.FTZ R48, R43, R48 ;  /* 0x000000302b307220 */ /* 0x000fe20000410000 */
[----:B------:R-:W-:Y:S01]  /*110a0*/  LOP3.LUT R31, R34, 0xffff0000, RZ, 0xc0, !PT ;  /* 0xffff0000221f7812 */ /* 0x000fe200078ec0ff */
[----:B------:R-:W-:Y:S01]  /*110b0*/  FMUL.FTZ R25, R25, R28 ;  /* 0x0000001c19197220 */ /* 0x000fe20000410000 */
[----:B------:R-:W-:Y:S01]  /*110c0*/  FFMA.FTZ R22, R36, R22, R27 ;  /* 0x0000001624167223 */ /* 0x000fe2000001001b */
[----:B------:R-:W-:Y:S01]  /*110d0*/  FFMA.FTZ R33, R14, R33, R47 ;  /* 0x000000210e217223 */ /* 0x000fe2000001002f */
[----:B------:R-:W-:Y:S01]  /*110e0*/  LOP3.LUT R34, R35, 0xffff0000, RZ, 0xc0, !PT ;  /* 0xffff000023227812 */ /* 0x000fe200078ec0ff */
[----:B------:R-:W-:Y:S01]  /*110f0*/  FMUL.FTZ R30, R45, R30 ;  /* 0x0000001e2d1e7220 */ /* 0x000fe20000410000 */
[----:B------:R-:W-:-:S02]  /*11100*/  IMAD.U32 R28, R35, 0x10000, RZ ;  /* 0x00010000231c7824 */ /* 0x000fc400078e00ff */
[----:B------:R-:W-:Y:S01]  /*11110*/  FFMA.FTZ R16, R16, R24, R37 ;  /* 0x0000001810107223 */ /* 0x000fe20000010025 */
[----:B------:R-:W-:Y:S01]  /*11120*/  FFMA.FTZ R15, R15, R23, R26 ;  /* 0x000000170f0f7223 */ /* 0x000fe2000001001a */
[----:B------:R-:W-:Y:S01]  /*11130*/  FFMA.FTZ R21, R21, R32, R48 ;  /* 0x0000002015157223 */ /* 0x000fe20000010030 */
[----:B------:R-:W-:Y:S01]  /*11140*/  FFMA.FTZ R20, R20, R31, R25 ;  /* 0x0000001f14147223 */ /* 0x000fe20000010019 */
[----:B------:R-:W-:Y:S01]  /*11150*/  F2FP.BF16.F32.PACK_AB R22, R33, R22 ;  /* 0x000000162116723e */ /* 0x000fe200000010ff */
[----:B------:R-:W-:Y:S01]  /*11160*/  FFMA.FTZ R28, R42, R28, R29 ;  /* 0x0000001c2a1c7223 */ /* 0x000fe2000001001d */
[----:B------:R-:W-:Y:S01]  /*11170*/  FFMA.FTZ R17, R17, R34, R30 ;  /* 0x0000002211117223 */ /* 0x000fe2000001001e */
[----:B------:R-:W-:Y:S02]  /*11180*/  F2FP.BF16.F32.PACK_AB R15, R15, R16 ;  /* 0x000000100f0f723e */ /* 0x000fe400000010ff */
[----:B------:R-:W-:Y:S01]  /*11190*/  F2FP.BF16.F32.PACK_AB R14, R20, R21 ;  /* 0x00000015140e723e */ /* 0x000fe200000010ff */
[----:B------:R-:W-:Y:S01]  /*111a0*/  IMAD.MOV.U32 R21, RZ, RZ, R22 ;  /* 0x000000ffff157224 */ /* 0x000fe200078e0016 */
[----:B------:R-:W-:-:S02]  /*111b0*/  F2FP.BF16.F32.PACK_AB R23, R17, R28 ;  /* 0x0000001c1117723e */ /* 0x000fc400000010ff */
[----:B------:R-:W-:Y:S02]  /*111c0*/  MOV R20, R15 ;  /* 0x0000000f00147202 */ /* 0x000fe40000000f00 */
[----:B------:R-:W-:Y:S02]  /*111d0*/  MOV R22, R14 ;  /* 0x0000000e00167202 */ /* 0x000fe40000000f00 */
.L_x_4249:
[----:B------:R-:W-:Y:S05]  /*111e0*/  BSYNC B0 ;  /* 0x0000000000007941 */ /* 0x000fea0003800000 */
.L_x_4248:
[----:B-----5:R1:W-:Y:S02]  /*111f0*/  STS.128 [R216+0x1800], R20 ;  /* 0x00180014d8007388 */ /* 0x0203e40000000c00 */
.L_x_4247:
[----:B------:R-:W-:Y:S05]  /*11200*/  BSYNC B1 ;  /* 0x0000000000017941 */ /* 0x000fea0003800000 */
.L_x_4246:
        /* <DEDUP_REMOVED lines=24> */
[----:B---3--:R-:W-:-:S04]  /*11390*/  LEA R32, P1, R17, R40, 0x1 ;  /* 0x0000002811207211 */ /* 0x008fc800078208ff */
[----:B------:R-:W-:-:S06]  /*113a0*/  LEA.HI.X R33, R17, R41, R15, 0x1, P1 ;  /* 0x0000002911217211 */ /* 0x000fcc00008f0c0f */
[----:B------:R-:W3:Y:S01]  /*113b0*/  LD.E.128 R32, desc[UR6][R32.64+0x80] ;  /* 0x0000800620207980 */ /* 0x000ee2000c101d00 */
[C---:B-----5:R-:W-:Y:S01]  /*113c0*/  SHF.L.U32 R15, R20.reuse, 0x10, RZ ;  /* 0x00000010140f7819 */ /* 0x060fe200000006ff */
[C---:B------:R-:W-:Y:S01]  /*113d0*/  IMAD.U32 R37, R23.reuse, 0x10000, RZ ;  /* 0x0001000017257824 */ /* 0x040fe200078e00ff */
[----:B------:R-:W-:Y:S02]  /*113e0*/  LOP3.LUT R14, R20, 0xffff0000, RZ, 0xc0, !PT ;  /* 0xffff0000140e7812 */ /* 0x000fe400078ec0ff */
[C---:B------:R-:W-:Y:S02]  /*113f0*/  SHF.L.U32 R20, R22.reuse, 0x10, RZ ;  /* 0x0000001016147819 */ /* 0x040fe400000006ff */
[----:B------:R-:W-:Y:S02]  /*11400*/  LOP3.LUT R17, R22, 0xffff0000, RZ, 0xc0, !PT ;  /* 0xffff000016117812 */ /* 0x000fe400078ec0ff */
[----:B------:R-:W-:Y:S02]  /*11410*/  LOP3.LUT R16, R23, 0xffff0000, RZ, 0xc0, !PT ;  /* 0xffff000017107812 */ /* 0x000fe400078ec0ff */
[C---:B------:R-:W-:Y:S01]  /*11420*/  LOP3.LUT R10, R21.reuse, 0xffff0000, RZ, 0xc0, !PT ;  /* 0xffff0000150a7812 */ /* 0x040fe200078ec0ff */
[----:B------:R-:W-:-:S02]  /*11430*/  IMAD.U32 R21, R21, 0x10000, RZ ;  /* 0x0001000015157824 */ /* 0x000fc400078e00ff */
[C---:B--2---:R-:W-:Y:S01]  /*11440*/  IMAD.U32 R22, R25.reuse, 0x10000, RZ ;  /* 0x0001000019167824 */ /* 0x044fe200078e00ff */
[----:B------:R-:W-:Y:S02]  /*11450*/  LOP3.LUT R43, R25, 0xffff0000, RZ, 0xc0, !PT ;  /* 0xffff0000192b7812 */ /* 0x000fe400078ec0ff */
[C---:B------:R-:W-:Y:S02]  /*11460*/  SHF.L.U32 R36, R24.reuse, 0x10, RZ ;  /* 0x0000001018247819 */ /* 0x040fe400000006ff */
[----:B------:R-:W-:Y:S01]  /*11470*/  LOP3.LUT R23, R24, 0xffff0000, RZ, 0xc0, !PT ;  /* 0xffff000018177812 */ /* 0x000fe200078ec0ff */
[C---:B------:R-:W-:Y:S01]  /*11480*/  IMAD.U32 R24, R27.reuse, 0x10000, RZ ;  /* 0x000100001b187824 */ /* 0x040fe200078e00ff */
[C---:B------:R-:W-:Y:S02]  /*11490*/  SHF.L.U32 R42, R26.reuse, 0x10, RZ ;  /* 0x000000101a2a7819 */ /* 0x040fe400000006ff */
[----:B------:R-:W-:Y:S02]  /*114a0*/  LOP3.LUT R25, R26, 0xffff0000, RZ, 0xc0, !PT ;  /* 0xffff00001a197812 */ /* 0x000fe400078ec0ff */
[----:B------:R-:W-:Y:S01]  /*114b0*/  LOP3.LUT R44, R27, 0xffff0000, RZ, 0xc0, !PT ;  /* 0xffff00001b2c7812 */ /* 0x000fe200078ec0ff */
[----:B----4-:R-:W-:Y:S01]  /*114c0*/  IMAD.U32 R27, R29, 0x10000, RZ ;  /* 0x000100001d1b7824 */ /* 0x010fe200078e00ff */
[----:B------:R-:W-:-:S02]  /*114d0*/  LOP3.LUT R26, R28, 0xffff0000, RZ, 0xc0, !PT ;  /* 0xffff00001c1a7812 */ /* 0x000fc400078ec0ff */
[----:B------:R-:W-:Y:S01]  /*114e0*/  SHF.L.U32 R45, R28, 0x10, RZ ;  /* 0x000000101c2d7819 */ /* 0x000fe200000006ff */
[----:B------:R-:W-:Y:S01]  /*114f0*/  @!P0 FADD.FTZ R27, -R27, -RZ ;  /* 0x800000ff1b1b8221 */ /* 0x000fe20000010100 */
[----:B------:R-:W-:Y:S01]  /*11500*/  LOP3.LUT R28, R30, 0xffff0000, RZ, 0xc0, !PT ;  /* 0xffff00001e1c7812 */ /* 0x000fe200078ec0ff */
[----:B------:R-:W-:Y:S01]  /*11510*/  @!P0 FADD.FTZ R26, -R26, -RZ ;  /* 0x800000ff1a1a8221 */ /* 0x000fe20000010100 */
[----:B------:R-:W-:Y:S01]  /*11520*/  LOP3.LUT R46, R29, 0xffff0000, RZ, 0xc0, !PT ;  /* 0xffff00001d2e7812 */ /* 0x000fe200078ec0ff */
[----:B------:R-:W-:Y:S01]  /*11530*/  IMAD.U32 R29, R31, 0x10000, RZ ;  /* 0x000100001f1d7824 */ /* 0x000fe200078e00ff */
[----:B------:R-:W-:Y:S01]  /*11540*/  SHF.L.U32 R47, R30, 0x10, RZ ;  /* 0x000000101e2f7819 */ /* 0x000fe200000006ff */
        /* <DEDUP_REMOVED lines=11> */
[----:B------:R-:W-:Y:S01]  /*11600*/  @!P0 FADD.FTZ R31, -R31, -RZ ;  /* 0x800000ff1f1f8221 */ /* 0x000fe20000010100 */
[----:B------:R-:W-:Y:S01]  /*11610*/  FMUL.FTZ R28, R25, R28 ;  /* 0x0000001c191c7220 */ /* 0x000fe20000410000 */
[C---:B------:R-:W-:Y:S01]  /*11620*/  IMAD.U32 R25, R33.reuse, 0x10000, RZ ;  /* 0x0001000021197824 */ /* 0x040fe200078e00ff */
[----:B------:R-:W-:Y:S01]  /*11630*/  SHF.L.U32 R32, R34, 0x10, RZ ;  /* 0x0000001022207819 */ /* 0x000fe200000006ff */
[----:B------:R-:W-:Y:S01]  /*11640*/  FMUL.FTZ R47, R42, R47 ;  /* 0x0000002f2a2f7220 */ /* 0x000fe20000410000 */
[----:B------:R-:W-:Y:S01]  /*11650*/  LOP3.LUT R30, R34, 0xffff0000, RZ, 0xc0, !PT ;  /* 0xffff0000221e7812 */ /* 0x000fe200078ec0ff */
[----:B------:R-:W-:Y:S01]  /*11660*/  FMUL.FTZ R24, R24, R29 ;  /* 0x0000001d18187220 */ /* 0x000fe20000410000 */
[----:B------:R-:W-:Y:S01]  /*11670*/  LOP3.LUT R33, R33, 0xffff0000, RZ, 0xc0, !PT ;  /* 0xffff000021217812 */ /* 0x000fe200078ec0ff */
[----:B------:R-:W-:Y:S01]  /*11680*/  FMUL.FTZ R43, R43, R46 ;  /* 0x0000002e2b2b7220 */ /* 0x000fe20000410000 */
[C---:B------:R-:W-:Y:S01]  /*11690*/  LOP3.LUT R34, R35.reuse, 0xffff0000, RZ, 0xc0, !PT ;  /* 0xffff000023227812 */ /* 0x040fe200078ec0ff */
        /* <DEDUP_REMOVED lines=15> */
.L_x_4253:
[----:B------:R-:W-:Y:S05]  /*11790*/  BSYNC B0 ;  /* 0x0000000000007941 */ /* 0x000fea0003800000 */
.L_x_4252:
[----:B-----5:R1:W-:Y:S02]  /*117a0*/  STS.128 [R216+0x3800], R20 ;  /* 0x00380014d8007388 */ /* 0x0203e40000000c00 */
.L_x_4251:
[----:B------:R-:W-:Y:S05]  /*117b0*/  BSYNC B1 ;  /* 0x0000000000017941 */ /* 0x000fea0003800000 */
.L_x_4250:
        /* <DEDUP_REMOVED lines=19> */
[----:B-1----:R-:W2:Y:S03]  /*118f0*/  LD.E.128 R16, desc[UR6][R10.64] ;  /* 0x000000060a107980 */ /* 0x002ea6000c101d00 */
        /* <DEDUP_REMOVED lines=18> */
[----:B------:R-:W-:Y:S02]  /*11a20*/  LOP3.LUT R11, R16, 0xffff0000, RZ, 0xc0, !PT ;  /* 0xffff0000100b7812 */ /* 0x000fe400078ec0ff */
[C---:B------:R-:W-:Y:S02]  /*11a30*/  SHF.L.U32 R10, R17.reuse, 0x10, RZ ;  /* 0x00000010110a7819 */ /* 0x040fe400000006ff */
[----:B------:R-:W-:Y:S01]  /*11a40*/  LOP3.LUT R21, R17, 0xffff0000, RZ, 0xc0, !PT ;  /* 0xffff000011157812 */ /* 0x000fe200078ec0ff */
[C---:B------:R-:W-:Y:S01]  /*11a50*/  IMAD.U32 R17, R18.reuse, 0x10000, RZ ;  /* 0x0001000012117824 */ /* 0x040fe200078e00ff */
[----:B------:R-:W-:Y:S02]  /*11a60*/  LOP3.LUT R16, R18, 0xffff0000, RZ, 0xc0, !PT ;  /* 0xffff000012107812 */ /* 0x000fe400078ec0ff */
[C---:B------:R-:W-:Y:S01]  /*11a70*/  SHF.L.U32 R15, R19.reuse, 0x10, RZ ;  /* 0x00000010130f7819 */ /* 0x040fe200000006ff */
[----:B---3--:R-:W-:Y:S01]  /*11a80*/  IMAD.U32 R23, R24, 0x10000, RZ ;  /* 0x0001000018177824 */ /* 0x008fe200078e00ff */
        /* <DEDUP_REMOVED lines=16> */
[----:B------:R-:W-:Y:S01]  /*11b90*/  FMUL.FTZ R18, R11, R18 ;  /* 0x000000120b127220 */ /* 0x000fe20000410000 */
[----:B------:R-:W-:Y:S01]  /*11ba0*/  @!P0 FADD.FTZ R27, -R27, -RZ ;  /* 0x800000ff1b1b8221 */ /* 0x000fe20000010100 */
[----:B------:R-:W-:Y:S01]  /*11bb0*/  FMUL.FTZ R16, R16, R25 ;  /* 0x0000001910107220 */ /* 0x000fe20000410000 */
[----:B------:R-:W-:Y:S01]  /*11bc0*/  FMUL.FTZ R15, R15, R24 ;  /* 0x000000180f0f7220 */ /* 0x000fe20000410000 */
[----:B------:R-:W-:Y:S01]  /*11bd0*/  FMUL.FTZ R19, R10, R19 ;  /* 0x000000130a137220 */ /* 0x000fe20000410000 */
[----:B------:R-:W-:Y:S01]  /*11be0*/  FMUL.FTZ R34, R17, R34 ;  /* 0x0000002211227220 */ /* 0x000fe20000410000 */
[C---:B----4-:R-:W-:Y:S01]  /*11bf0*/  IMAD.U32 R14, R28.reuse, 0x10000, RZ ;  /* 0x000100001c0e7824 */ /* 0x050fe200078e00ff */
        /* <DEDUP_REMOVED lines=8> */
[----:B------:R-:W-:Y:S01]  /*11c80*/  SHF.L.U32 R17, R31, 0x10, RZ ;  /* 0x000000101f117819 */ /* 0x000fe200000006ff */
        /* <DEDUP_REMOVED lines=12> */
.L_x_4255:
[----:B------:R-:W-:Y:S05]  /*11d50*/  BSYNC B0 ;  /* 0x0000000000007941 */ /* 0x000fea0003800000 */
.L_x_4254:
[----:B-----5:R1:W-:Y:S01]  /*11d60*/  STS.128 [R216+0x5800], R20 ;  /* 0x00580014d8007388 */ /* 0x0203e20000000c00 */
[----:B------:R-:W-:Y:S05]  /*11d70*/  BRA `(.L_x_4199) ;  /* 0x0000000400e07947 */ /* 0x000fea0003800000 */
.L_x_4161:
[----:B------:R-:W-:Y:S01]  /*11d80*/  IMAD.IADD R7, R212, 0x1, -R69 ;  /* 0x00000001d4077824 */ /* 0x000fe200078e0a45 */
[----:B------:R-:W-:Y:S01]  /*11d90*/  BSSY B0, `(.L_x_4256) ;  /* 0x0000022000007945 */ /* 0x000fe20003800000 */
[C---:B------:R-:W-:Y:S01]  /*11da0*/  VIADD R0, R170.reuse, 0x10 ;  /* 0x00000010aa007836 */ /* 0x040fe20000000000 */
[----:B------:R-:W-:Y:S01]  /*11db0*/  ISETP.GE.AND P1, PT, R9, R77, PT ;  /* 0x0000004d0900720c */ /* 0x000fe20003f26270 */
[C---:B------:R-:W-:Y:S01]  /*11dc0*/  VIADD R6, R170.reuse, 0x20 ;  /* 0x00000020aa067836 */ /* 0x040fe20000000000 */
[CC--:B------:R-:W-:Y:S01]  /*11dd0*/  ISETP.GE.AND P2, PT, R170.reuse, R7.reuse, PT ;  /* 0x00000007aa00720c */ /* 0x0c0fe20003f46270 */
[----:B-----5:R-:W-:Y:S01]  /*11de0*/  VIADD R8, R170, 0x30 ;  /* 0x00000030aa087836 */ /* 0x020fe20000000000 */
[-C--:B------:R-:W-:Y:S02]  /*11df0*/  ISETP.GE.AND P6, PT, R0, R7.reuse, PT ;  /* 0x000000070000720c */ /* 0x080fe40003fc6270 */
[-C--:B------:R-:W-:Y:S02]  /*11e00*/  ISETP.GE.AND P5, PT, R6, R7.reuse, PT ;  /* 0x000000070600720c */ /* 0x080fe40003fa6270 */
[----:B------:R-:W-:-:S02]  /*11e10*/  ISETP.GE.AND P4, PT, R8, R7, PT ;  /* 0x000000070800720c */ /* 0x000fc40003f86270 */
[----:B------:R-:W-:-:S05]  /*11e20*/  ISETP.GE.AND P0, PT, R10, R77, PT ;  /* 0x0000004d0a00720c */ /* 0x000fca0003f06270 */
[----:B------:R-:W-:Y:S08]  /*11e30*/  @P2 BRA `(.L_x_4257) ;  /* 0x00000000005c2947 */ /* 0x000ff00003800000 */
[----:B------:R-:W-:-:S13]  /*11e40*/  ISETP.GE.AND P3, PT, R16, R77, PT ;  /* 0x0000004d1000720c */ /* 0x000fda0003f66270 */
[CC--:B------:R-:W-:Y:S01]  /*11e50*/  @!P3 LEA R14, P2, R174.reuse, R180.reuse, 0x1 ;  /* 0x000000b4ae0eb211 */ /* 0x0c0fe200078408ff */
        /* <DEDUP_REMOVED lines=21> */
.L_x_4257:
[----:B------:R-:W-:Y:S05]  /*11fb0*/  BSYNC B0 ;  /* 0x0000000000007941 */ /* 0x000fea0003800000 */
.L_x_4256:
[----:B------:R-:W-:Y:S04]  /*11fc0*/  BSSY B0, `(.L_x_4258) ;  /* 0x000001b000007945 */ /* 0x000fe80003800000 */
[----:B------:R-:W-:Y:S05]  /*11fd0*/  @P6 BRA `(.L_x_4259) ;  /* 0x0000000000646947 */ /* 0x000fea0003800000 */
[----:B------:R-:W-:Y:S02]  /*11fe0*/  ISETP.GE.AND P3, PT, R16, R77, PT ;  /* 0x0000004d1000720c */ /* 0x000fe40003f66270 */
[----:B------:R-:W-:-:S05]  /*11ff0*/  IADD3 R3, P2, R3, R174, RZ ;  /* 0x000000ae03037210 */ /* 0x000fca0007f5e0ff */
[----:B------:R-:W-:Y:S01]  /*12000*/  IMAD.X R5, R5, 0x1, R177, P2 ;  /* 0x0000000105057824 */ /* 0x000fe200010e06b1 */
[----:B-12---:R-:W-:-:S04]  /*12010*/  @!P0 LEA R10, P2, R3, R180, 0x1 ;  /* 0x000000b4030a8211 */ /* 0x006fc800078408ff */
        /* <DEDUP_REMOVED lines=21> */
.L_x_4259:
[----:B------:R-:W-:Y:S05]  /*12170*/  BSYNC B0 ;  /* 0x0000000000007941 */ /* 0x000fea0003800000 */
.L_x_4258:
[----:B------:R-:W-:Y:S04]  /*12180*/  BSSY B0, `(.L_x_4260) ;  /* 0x000001b000007945 */ /* 0x000fe80003800000 */
[----:B------:R-:W-:Y:S05]  /*12190*/  @P5 BRA `(.L_x_4261) ;  /* 0x0000000000645947 */ /* 0x000fea0003800000 */
[----:B------:R-:W-:Y:S02]  /*121a0*/  ISETP.GE.AND P3, PT, R16, R77, PT ;  /* 0x0000004d1000720c */ /* 0x000fe40003f66270 */
[----:B------:R-:W-:-:S04]  /*121b0*/  LEA R5, P2, R178, R174, 0x5 ;  /* 0x000000aeb2057211 */ /* 0x000fc800078428ff */
[----:B----4-:R-:W-:Y:S02]  /*121c0*/  LEA.HI.X R3, R178, R177, R179, 0x5, P2 ;  /* 0x000000b1b2037211 */ /* 0x010fe400010f2cb3 */
[----:B-123--:R-:W-:-:S04]  /*121d0*/  @!P0 LEA R10, P2, R5, R180, 0x1 ;  /* 0x000000b4050a8211 */ /* 0x00efc800078408ff */
        /* <DEDUP_REMOVED lines=21> */
.L_x_4261:
[----:B------:R-:W-:Y:S05]  /*12330*/  BSYNC B0 ;  /* 0x0000000000007941 */ /* 0x000fea0003800000 */
.L_x_4260:
[----:B------:R-:W-:Y:S05]  /*12340*/  @P4 BRA `(.L_x_4199) ;  /* 0x00000000006c4947 */ /* 0x000fea0003800000 */
[----:B------:R-:W-:Y:S01]  /*12350*/  ISETP.GE.AND P3, PT, R16, R77, PT ;  /* 0x0000004d1000720c */ /* 0x000fe20003f66270 */
[----:B------:R-:W-:Y:S02]  /*12360*/  IMAD.MOV.U32 R175, RZ, RZ, R177 ;  /* 0x000000ffffaf7224 */ /* 0x000fe400078e00b1 */
[----:B--2-4-:R-:W-:Y:S02]  /*12370*/  IMAD R2, R179, 0x30, RZ ;  /* 0x00000030b3027824 */ /* 0x014fe400078e02ff */
[----:B------:R-:W-:-:S04]  /*12380*/  IMAD.WIDE.U32 R178, R178, 0x30, R174 ;  /* 0x00000030b2b27825 */ /* 0x000fc800078e00ae */
[----:B------:R-:W-:Y:S01]  /*12390*/  IMAD.IADD R3, R2, 0x1, R179 ;  /* 0x0000000102037824 */ /* 0x000fe200078e02b3 */
[----:B------:R-:W-:-:S03]  /*123a0*/  @!P0 LEA R4, P2, R178, R180, 0x1 ;  /* 0x000000b4b2048211 */ /* 0x000fc600078408ff */
        /* <DEDUP_REMOVED lines=21> */
.L_x_4199:
[----:B------:R-:W-:Y:S05]  /*12500*/  BSYNC B3 ;  /* 0x0000000000037941 */ /* 0x000fea0003800000 */
.L_x_4160:
[----:B--2-4-:R-:W-:Y:S01]  /*12510*/  LEA R2, R134, 0xffffffc0, 0x6 ;  /* 0xffffffc086027811 */ /* 0x014fe200078e30ff */
[----:B------:R-:W-:Y:S01]  /*12520*/  BSSY B0, `(.L_x_4262) ;  /* 0x000001b000007945 */ /* 0x000fe20003800000 */
[----:B------:R-:W-:-:S03]  /*12530*/  LOP3.LUT R217, R75, 0xff, RZ, 0xc0, !PT ;  /* 0x000000ff4bd97812 */ /* 0x000fc600078ec0ff */
[----:B-1----:R-:W-:-:S05]  /*12540*/  IMAD.IADD R5, R137, 0x1, -R2 ;  /* 0x0000000189057824 */ /* 0x002fca00078e0a02 */
[----:B------:R-:W-:-:S13]  /*12550*/  ISETP.GE.AND P0, PT, R170, R5, PT ;  /* 0x00000005aa00720c */ /* 0x000fda0003f06270 */
[----:B------:R-:W-:Y:S05]  /*12560*/  @P0 BRA `(.L_x_4263) ;  /* 0x0000000000580947 */ /* 0x000fea0003800000 */
[C---:B------:R-:W-:Y:S02]  /*12570*/  LOP3.LUT R3, R217.reuse, 0x1, RZ, 0xc0, !PT ;  /* 0x00000001d9037812 */ /* 0x040fe400078ec0ff */
[----:B------:R-:W-:Y:S02]  /*12580*/  R2P PR, R217, 0x6 ;  /* 0x00000006d9007804 */ /* 0x000fe40000000000 */
[----:B------:R-:W-:-:S13]  /*12590*/  ISETP.NE.U32.AND P0, PT, R3, 0x1, PT ;  /* 0x000000010300780c */ /* 0x000fda0003f05070 */
[----:B---3--:R-:W-:Y:S02]  /*125a0*/  @!P0 IMAD.MOV.U32 R10, RZ, RZ, R206 ;  /* 0x000000ffff0a8224 */ /* 0x008fe400078e00ce */
        /* <DEDUP_REMOVED lines=17> */
.L_x_4264:
[----:B------:R4:W-:Y:S02]  /*126c0*/  STS.128 [R216+0xa000], RZ ;  /* 0x00a000ffd8007388 */ /* 0x0009e40000000c00 */
.L_x_4263:
[----:B------:R-:W-:Y:S05]  /*126d0*/  BSYNC B0 ;  /* 0x0000000000007941 */ /* 0x000fea0003800000 */
.L_x_4262:
        /* <DEDUP_REMOVED lines=31> */
.L_x_4267:
[----:B------:R3:W-:Y:S02]  /*128d0*/  STS.128 [R216+0xa800], RZ ;  /* 0x00a800ffd8007388 */ /* 0x0007e40000000c00 */
.L_x_4266:
[----:B------:R-:W-:Y:S05]  /*128e0*/  BSYNC B0 ;  /* 0x0000000000007941 */ /* 0x000fea0003800000 */
.L_x_4265:
        /* <DEDUP_REMOVED lines=33> */
.L_x_4270:
[----:B------:R3:W-:Y:S02]  /*12b00*/  STS.128 [R216+0xb000], RZ ;  /* 0x00b000ffd8007388 */ /* 0x0007e40000000c00 */
.L_x_4269:
[----:B------:R-:W-:Y:S05]  /*12b10*/  BSYNC B0 ;  /* 0x0000000000007941 */ /* 0x000fea0003800000 */
.L_x_4268:
        /* <DEDUP_REMOVED lines=33> */
.L_x_4272:
[----:B------:R-:W-:Y:S05]  /*12d30*/  BSYNC B0 ;  /* 0x0000000000007941 */ /* 0x000fea0003800000 */
.L_x_4271:
[----:B-1----:R-:W5:Y:S04]  /*12d40*/  LD.E.64 R16, desc[UR6][R12.64+0x1c0] ;  /* 0x0001c0060c107980 */ /* 0x002f68000c101b00 */
[----:B---3--:R-:W3:Y:S01]  /*12d50*/  LD.E.64 R10, desc[UR6][R12.64+0x1b8] ;  /* 0x0001b8060c0a7980 */ /* 0x008ee2000c101b00 */
[----:B------:R-:W-:-:S03]  /*12d60*/  MOV R172, R210 ;  /* 0x000000d200ac7202 */ /* 0x000fc60000000f00 */
[----:B------:R-:W2:Y:S04]  /*12d70*/  LD.E R4, desc[UR6][R12.64+0xd8] ;  /* 0x0000d8060c047980 */ /* 0x000ea8000c101900 */
[----:B------:R-:W0:Y:S01]  /*12d80*/  LDGDEPBAR ;  /* 0x00000000000079af */ /* 0x000e220000000000 */
[----:B-----5:R-:W-:Y:S02]  /*12d90*/  IMAD R3, R17, R209, RZ ;  /* 0x000000d111037224 */ /* 0x020fe400078e02ff */
[----:B------:R-:W-:-:S04]  /*12da0*/  IMAD.WIDE.U32 R14, R209, R16, R172 ;  /* 0x00000010d10e7225 */ /* 0x000fc800078e00ac */
[----:B------:R-:W-:Y:S01]  /*12db0*/  IMAD R3, R16, R72, R3 ;  /* 0x0000004810037224 */ /* 0x000fe200078e0203 */
[----:B---3--:R-:W-:-:S04]  /*12dc0*/  LEA R10, P0, R14, R10, 0x2 ;  /* 0x0000000a0e0a7211 */ /* 0x008fc800078010ff */
[----:B------:R-:W-:-:S04]  /*12dd0*/  IADD3 R3, R15, R3, RZ ;  /* 0x000000030f037210 */ /* 0x000fc80007ffe0ff */
[----:B------:R-:W-:-:S05]  /*12de0*/  LEA.HI.X R11, R14, R11, R3, 0x2, P0 ;  /* 0x0000000b0e0b7211 */ /* 0x000fca00000f1403 */
[----:B------:R-:W3:Y:S01]  /*12df0*/  LD.E R3, desc[UR6][R10.64] ;  /* 0x000000060a037980 */ /* 0x000ee2000c101900 */
[----:B------:R-:W-:-:S04]  /*12e00*/  DEPBAR.LE SB0, 0x0 ;  /* 0x000080000000791a */ /* 0x000fc80000000000 */
[----:B------:R-:W-:Y:S01]  /*12e10*/  BAR.SYNC.DEFER_BLOCKING 0x0 ;  /* 0x0000000000007b1d */ /* 0x000fe20000010000 */
[----:B------:R-:W-:-:S05]  /*12e20*/  ISETP.GE.AND P0, PT, R170, R5, PT ;  /* 0x00000005aa00720c */ /* 0x000fca0003f06270 */
[----:B--2---:R-:W3:Y:S01]  /*12e30*/  MUFU.RCP R4, R4 ;  /* 0x0000000400047308 */ /* 0x004ee20000001000 */
[----:B------:R-:W-:Y:S07]  /*12e40*/  BSSY B0, `(.L_x_4273) ;  /* 0x000001c000007945 */ /* 0x000fee0003800000 */
[----:B------:R1:W-:Y:S04]  /*12e50*/  @P0 STS.128 [R216+0xc000], RZ ;  /* 0x00c000ffd8000388 */ /* 0x0003e80000000c00 */
[----:B------:R1:W-:Y:S04]  /*12e60*/  @P0 STS.128 [R216+0xe000], RZ ;  /* 0x00e000ffd8000388 */ /* 0x0003e80000000c00 */
[----:B------:R1:W-:Y:S01]  /*12e70*/  @P0 STS.128 [R216+0x10000], RZ ;  /* 0x010000ffd8000388 */ /* 0x0003e20000000c00 */
[----:B---3--:R-:W-:Y:S01]  /*12e80*/  FMUL.FTZ R3, R3, R4 ;  /* 0x0000000403037220 */ /* 0x008fe20000410000 */
[----:B-1----:R-:W-:Y:S06]  /*12e90*/  @P0 BRA `(.L_x_4274) ;  /* 0x0000000000580947 */ /* 0x002fec0003800000 */
[C---:B------:R-:W-:Y:S02]  /*12ea0*/  LOP3.LUT R4, R217.reuse, 0x1, RZ, 0xc0, !PT ;  /* 0x00000001d9047812 */ /* 0x040fe400078ec0ff */
        /* <DEDUP_REMOVED lines=20> */
.L_x_4275:
[----:B------:R2:W-:Y:S02]  /*12ff0*/  STS.128 [R216+0x10000], RZ ;  /* 0x010000ffd8007388 */ /* 0x0005e40000000c00 */
.L_x_4274:
[----:B------:R-:W-:Y:S05]  /*13000*/  BSYNC B0 ;  /* 0x0000000000007941 */ /* 0x000fea0003800000 */
.L_x_4273:
        /* <DEDUP_REMOVED lines=11> */
[C---:B-1----:R-:W-:Y:S02]  /*130c0*/  @P0 LEA R10, P2, R9.reuse, R168, 0x1 ;  /* 0x000000a8090a0211 */ /* 0x042fe400078408ff */
        /* <DEDUP_REMOVED lines=22> */
.L_x_4278:
[----:B------:R1:W-:Y:S02]  /*13230*/  STS.128 [R216+0x10800], RZ ;  /* 0x010800ffd8007388 */ /* 0x0003e40000000c00 */
.L_x_4277:
[----:B------:R-:W-:Y:S05]  /*13240*/  BSYNC B0 ;  /* 0x0000000000007941 */ /* 0x000fea0003800000 */
.L_x_4276:
        /* <DEDUP_REMOVED lines=36> */
.L_x_4281:
[----:B------:R1:W-:Y:S02]  /*13490*/  STS.128 [R216+0x11000], RZ ;  /* 0x011000ffd8007388 */ /* 0x0003e40000000c00 */
.L_x_4280:
[----:B------:R-:W-:Y:S05]  /*134a0*/  BSYNC B0 ;  /* 0x0000000000007941 */ /* 0x000fea0003800000 */
.L_x_4279:
[----:B------:R-:W-:Y:S01]  /*134b0*/  ISETP.GE.AND P0, PT, R8, R5, PT ;  /* 0x000000050800720c */ /* 0x000fe20003f06270 */
[----:B------:R-:W-:Y:S01]  /*134c0*/  IMAD.SHL.U32 R0, R70, 0x40, RZ ;  /* 0x0000004046007824 */ /* 0x000fe200078e00ff */
[----:B------:R-:W-:Y:S01]  /*134d0*/  BSSY B0, `(.L_x_4282) ;  /* 0x000002c000007945 */ /* 0x000fe20003800000 */
[----:B------:R-:W-:Y:S02]  /*134e0*/  IMAD.SHL.U32 R170, R170, 0x8, RZ ;  /* 0x00000008aaaa7824 */ /* 0x000fe400078e00ff */
[----:B------:R-:W-:Y:S01]  /*134f0*/  IMAD R197, R68, 0x400, R55 ;  /* 0x0000040044c57824 */ /* 0x000fe200078e0237 */
[----:B-1----:R-:W-:-:S04]  /*13500*/  LOP3.LUT R7, R0, 0x1c0, RZ, 0xc0, !PT ;  /* 0x000001c000077812 */ /* 0x002fc800078ec0ff */
[----:B------:R-:W-:Y:S02]  /*13510*/  LOP3.LUT R170, R7, 0x8, R170, 0xf8, !PT ;  /* 0x0000000807aa7812 */ /* 0x000fe400078ef8aa */
[----:B------:R-:W-:Y:S01]  /*13520*/  SHF.R.U32.HI R7, RZ, 0x3, R7 ;  /* 0x00000003ff077819 */ /* 0x000fe20000011607 */
[----:B------:R1:W-:Y:S01]  /*13530*/  @P0 STS.128 [R216+0xd800], RZ ;  /* 0x00d800ffd8000388 */ /* 0x0003e20000000c00 */
[----:B------:R-:W-:Y:S02]  /*13540*/  LEA R197, R197, UR4, 0x1 ;  /* 0x00000004c5c57c11 */ /* 0x000fe4000f8e08ff */
[----:B------:R-:W-:Y:S01]  /*13550*/  LOP3.LUT R196, R170, R7, RZ, 0x3c, !PT ;  /* 0x00000007aac47212 */ /* 0x000fe200078e3cff */
[----:B------:R1:W-:Y:S04]  /*13560*/  @P0 STS.128 [R216+0xf800], RZ ;  /* 0x00f800ffd8000388 */ /* 0x0003e80000000c00 */
[----:B------:R1:W-:Y:S01]  /*13570*/  @P0 STS.128 [R216+0x11800], RZ ;  /* 0x011800ffd8000388 */ /* 0x0003e20000000c00 */
[----:B------:R-:W-:-:S05]  /*13580*/  IMAD R196, R71, 0x200, R196 ;  /* 0x0000020047c47824 */ /* 0x000fca00078e02c4 */
        /* <DEDUP_REMOVED lines=32> */
.L_x_4283:
[----:B------:R-:W-:Y:S05]  /*13790*/  BSYNC B0 ;  /* 0x0000000000007941 */ /* 0x000fea0003800000 */
.L_x_4282:
[----:B-1----:R-:W-:Y:S01]  /*137a0*/  LDSM.16.M88.4 R8, [R197] ;  /* 0x00000000c508783b */ /* 0x002fe20000000200 */
[----:B------:R-:W-:Y:S01]  /*137b0*/  R2P PR, R70, 0x6 ;  /* 0x0000000646007804 */ /* 0x000fe20000000000 */
[C---:B------:R-:W-:Y:S01]  /*137c0*/  VIADD R0, R196.reuse, 0x6000 ;  /* 0x00006000c4007836 */ /* 0x040fe20000000000 */
[----:B------:R-:W-:Y:S01]  /*137d0*/  BSSY B1, `(.L_x_4284) ;  /* 0x000022a000017945 */ /* 0x000fe20003800000 */
[----:B------:R-:W1:Y:S01]  /*137e0*/  LDSM.16.M88.4 R36, [R196+0x6000] ;  /* 0x00600000c424783b */ /* 0x000e620000000200 */
[----:B------:R-:W-:Y:S02]  /*137f0*/  VIADD R194, R196, 0x6020 ;  /* 0x00006020c4c27836 */ /* 0x000fe40000000000 */
[--C-:B------:R-:W-:Y:S01]  /*13800*/  IMAD R195, R56, 0x2, R197.reuse ;  /* 0x0000000238c37824 */ /* 0x100fe200078e02c5 */
[----:B------:R-:W5:Y:S01]  /*13810*/  LDSM.16.M88.4 R28, [R196+0x6800] ;  /* 0x00680000c41c783b */ /* 0x000f620000000200 */
[----:B------:R-:W-:Y:S02]  /*13820*/  IMAD.MOV.U32 R5, RZ, RZ, 0x40 ;  /* 0x00000040ff057424 */ /* 0x000fe400078e00ff */
[C---:B------:R-:W-:Y:S01]  /*13830*/  IMAD R193, R54.reuse, 0x2, R197 ;  /* 0x0000000236c17824 */ /* 0x040fe200078e02c5 */
[----:B------:R-:W2:Y:S01]  /*13840*/  LDSM.16.M88.4 R20, [R196+0x7000] ;  /* 0x00700000c414783b */ /* 0x000ea20000000200 */
[----:B------:R-:W-:Y:S01]  /*13850*/  IMAD R192, R54, 0x2, R195 ;  /* 0x0000000236c07824 */ /* 0x000fe200078e02c3 */
[----:B------:R-:W-:Y:S01]  /*13860*/  SEL R5, R5, 0xffffffc0, !P2 ;  /* 0xffffffc005057807 */ /* 0x000fe20005000000 */
[----:B------:R-:W-:Y:S01]  /*13870*/  @P1 VIADD R194, R0, 0xffffffe0 ;  /* 0xffffffe000c21836 */ /* 0x000fe20000000000 */
[----:B------:R-:W3:Y:S01]  /*13880*/  LDSM.16.M88.4 R72, [R196+0x7800] ;  /* 0x00780000c448783b */ /* 0x000ee20000000200 */
[----:B------:R-:W-:-:S02]  /*13890*/  SHF.R.S32.HI R0, RZ, 0x1f, R57 ;  /* 0x0000001fff007819 */ /* 0x000fc40000011439 */
[----:B------:R-:W-:Y:S01]  /*138a0*/  IMAD.IADD R191, R196, 0x1, R5 ;  /* 0x00000001c4bf7824 */ /* 0x000fe200078e0205 */
[----:B------:R-:W-:Y:S01]  /*138b0*/  LDSM.16.M88.4 R48, [R195] ;  /* 0x00000000c330783b */ /* 0x000fe20000000200 */
[----:B------:R-:W-:Y:S01]  /*138c0*/  IMAD.IADD R187, R5, 0x1, R194 ;  /* 0x0000000105bb7824 */ /* 0x000fe200078e02c2 */
[----:B------:R-:W-:Y:S01]  /*138d0*/  LEA.HI R0, R0, R57, RZ, 0x5 ;  /* 0x0000003900007211 */ /* 0x000fe200078f28ff */
[C---:B------:R-:W-:Y:S01]  /*138e0*/  VIADD R190, R194.reuse, 0x800 ;  /* 0x00000800c2be7836 */ /* 0x040fe20000000000 */
[----:B------:R-:W4:Y:S01]  /*138f0*/  LDSM.16.M88.4 R64, [R194] ;  /* 0x00000000c240783b */ /* 0x000f220000000200 */
[----:B------:R-:W-:Y:S01]  /*13900*/  VIADD R189, R194, 0x1000 ;  /* 0x00001000c2bd7836 */ /* 0x000fe20000000000 */
        /* <DEDUP_REMOVED lines=13> */
[C---:B------:R-:W-:Y:S01]  /*139e0*/  VIADD R180, R194.reuse, 0x5000 ;  /* 0x00005000c2b47836 */ /* 0x040fe20000000000 */
[----:B-1----:R-:W-:Y:S01]  /*139f0*/  HMMA.16816.F32.BF16 R40, R8, R36, RZ ;  /* 0x000000240828723c */ /* 0x002fe200000418ff */
[----:B------:R-:W1:Y:S01]  /*13a00*/  LDSM.16.M88.4 R84, [R191+0x6000] ;  /* 0x00600000bf54783b */ /* 0x000e620000000200 */
[----:B------:R-:W-:-:S03]  /*13a10*/  VIADD R138, R194, 0x5800 ;  /* 0x00005800c28a7836 */ /* 0x000fc60000000000 */
[----:B------:R-:W-:Y:S01]  /*13a20*/  LDSM.16.M88.4 R4, [R187] ;  /* 0x00000000bb04783b */ /* 0x000fe20000000200 */
[C---:B-----5:R-:W-:Y:S03]  /*13a30*/  HMMA.16816.F32.BF16 R32, R8.reuse, R28, RZ ;  /* 0x0000001c0820723c */ /* 0x060fe600000418ff */
[----:B------:R-:W-:Y:S03]  /*13a40*/  LDSM.16.M88.4 R88, [R197+0x2000] ;  /* 0x00200000c558783b */ /* 0x000fe60000000200 */
[C---:B------:R-:W-:Y:S01]  /*13a50*/  HMMA.16816.F32.BF16 R36, R8.reuse, R38, RZ ;  /* 0x000000260824723c */ /* 0x040fe200000418ff */
[----:B------:R-:W-:Y:S04]  /*13a60*/  LDSM.16.M88.4 R92, [R196+0x9000] ;  /* 0x00900000c45c783b */ /* 0x000fe80000000200 */
[----:B------:R-:W0:Y:S01]  /*13a70*/  LDGDEPBAR ;  /* 0x00000000000079af */ /* 0x000e220000000000 */
[C---:B------:R-:W-:Y:S06]  /*13a80*/  HMMA.16816.F32.BF16 R28, R8.reuse, R30, RZ ;  /* 0x0000001e081c723c */ /* 0x040fec00000418ff */
[C---:B--2---:R-:W-:Y:S06]  /*13a90*/  HMMA.16816.F32.BF16 R24, R8.reuse, R20, RZ ;  /* 0x000000140818723c */ /* 0x044fec00000418ff */
        /* <DEDUP_REMOVED lines=9> */
[----:B------:R-:W4:Y:S05]  /*13b30*/  LDSM.16.M88.4 R44, [R191+0x7800] ;  /* 0x00780000bf2c783b */ /* 0x000f2a0000000200 */
[C---:B------:R-:W-:Y:S06]  /*13b40*/  HMMA.16816.F32.BF16 R24, R48.reuse, R16, R24 ;  /* 0x000000103018723c */ /* 0x040fec0000041818 */
[C---:B------:R-:W-:Y:S01]  /*13b50*/  HMMA.16816.F32.BF16 R20, R48.reuse, R18, R20 ;  /* 0x000000123014723c */ /* 0x040fe20000041814 */
[----:B------:R-:W5:Y:S05]  /*13b60*/  LDSM.16.M88.4 R16, [R192] ;  /* 0x00000000c010783b */ /* 0x000f6a0000000200 */
        /* <DEDUP_REMOVED lines=12> */
[----:B------:R-:W-:Y:S05]  /*13c30*/  LDSM.16.M88.4 R64, [R194+0x2000] ;  /* 0x00200000c240783b */ /* 0x000fea0000000200 */
[C---:B----4-:R-:W-:Y:S06]  /*13c40*/  HMMA.16816.F32.BF16 R80, R76.reuse, R44, R80 ;  /* 0x0000002c4c50723c */ /* 0x050fec0000041850 */
[----:B------:R-:W-:Y:S01]  /*13c50*/  HMMA.16816.F32.BF16 R76, R76, R46, R8 ;  /* 0x0000002e4c4c723c */ /* 0x000fe20000041808 */
[----:B------:R-:W1:Y:S04]  /*13c60*/  LDSM.16.M88.4 R44, [R187+0x1800] ;  /* 0x00180000bb2c783b */ /* 0x000e680000000200 */
[----:B------:R-:W2:Y:S01]  /*13c70*/  LDSM.16.M88.4 R8, [R196+0x8000] ;  /* 0x00800000c408783b */ /* 0x000ea20000000200 */
[C---:B-----5:R-:W-:Y:S06]  /*13c80*/  HMMA.16816.F32.BF16 R40, R16.reuse, R4, R40 ;  /* 0x000000041028723c */ /* 0x060fec0000041828 */
[C---:B------:R-:W-:Y:S01]  /*13c90*/  HMMA.16816.F32.BF16 R36, R16.reuse, R6, R36 ;  /* 0x000000061024723c */ /* 0x040fe20000041824 */
[----:B------:R-:W3:Y:S05]  /*13ca0*/  LDSM.16.M88.4 R4, [R196+0x8800] ;  /* 0x00880000c404783b */ /* 0x000eea0000000200 */
[C---:B------:R-:W-:Y:S06]  /*13cb0*/  HMMA.16816.F32.BF16 R32, R16.reuse, R60, R32 ;  /* 0x0000003c1020723c */ /* 0x040fec0000041820 */
[C---:B------:R-:W-:Y:S01]  /*13cc0*/  HMMA.16816.F32.BF16 R28, R16.reuse, R62, R28 ;  /* 0x0000003e101c723c */ /* 0x040fe2000004181c */
[----:B------:R-:W4:Y:S05]  /*13cd0*/  LDSM.16.M88.4 R60, [R194+0x2800] ;  /* 0x00280000c23c783b */ /* 0x000f2a0000000200 */
[C---:B------:R-:W-:Y:S06]  /*13ce0*/  HMMA.16816.F32.BF16 R24, R16.reuse, R48, R24 ;  /* 0x000000301018723c */ /* 0x040fec0000041818 */
[C---:B------:R-:W-:Y:S01]  /*13cf0*/  HMMA.16816.F32.BF16 R20, R16.reuse, R50, R20 ;  /* 0x000000321014723c */ /* 0x040fe20000041814 */
[----:B------:R-:W5:Y:S05]  /*13d00*/  LDSM.16.M88.4 R48, [R194+0x3000] ;  /* 0x00300000c230783b */ /* 0x000f6a0000000200 */
[C---:B-1----:R-:W-:Y:S06]  /*13d10*/  HMMA.16816.F32.BF16 R80, R16.reuse, R44, R80 ;  /* 0x0000002c1050723c */ /* 0x042fec0000041850 */
        /* <DEDUP_REMOVED lines=10> */
[C---:B------:R-:W-:Y:S06]  /*13dc0*/  HMMA.16816.F32.BF16 R20, R88.reuse, R94, R20 ;  /* 0x0000005e5814723c */ /* 0x040fec0000041814 */
[C---:B------:R-:W-:Y:S06]  /*13dd0*/  HMMA.16816.F32.BF16 R80, R88.reuse, R84, R80 ;  /* 0x000000545850723c */ /* 0x040fec0000041850 */
[----:B------:R-:W-:Y:S01]  /*13de0*/  HMMA.16816.F32.BF16 R76, R88, R86, R76 ;  /* 0x00000056584c723c */ /* 0x000fe2000004184c */
[----:B------:R-:W-:Y:S05]  /*13df0*/  LDSM.16.M88.4 R84, [R192+0x2000] ;  /* 0x00200000c054783b */ /* 0x000fea0000000200 */
[C---:B------:R-:W-:Y:S06]  /*13e00*/  HMMA.16816.F32.BF16 R40, R72.reuse, R64, R40 ;  /* 0x000000404828723c */ /* 0x040fec0000041828 */
[C---:B------:R-:W-:Y:S01]  /*13e10*/  HMMA.16816.F32.BF16 R36, R72.reuse, R66, R36 ;  /* 0x000000424824723c */ /* 0x040fe20000041824 */
[----:B------:R-:W3:Y:S05]  /*13e20*/  LDSM.16.M88.4 R64, [R191+0x9000] ;  /* 0x00900000bf40783b */ /* 0x000eea0000000200 */
[C---:B----4-:R-:W-:Y:S06]  /*13e30*/  HMMA.16816.F32.BF16 R32, R72.reuse, R60, R32 ;  /* 0x0000003c4820723c */ /* 0x050fec0000041820 */
[C---:B------:R-:W-:Y:S01]  /*13e40*/  HMMA.16816.F32.BF16 R28, R72.reuse, R62, R28 ;  /* 0x0000003e481c723c */ /* 0x040fe2000004181c */
[----:B------:R-:W4:Y:S05]  /*13e50*/  LDSM.16.M88.4 R60, [R191+0x9800] ;  /* 0x00980000bf3c783b */ /* 0x000f2a0000000200 */
[C---:B-----5:R-:W-:Y:S01]  /*13e60*/  HMMA.16816.F32.BF16 R88, R72.reuse, R48, R24 ;  /* 0x000000304858723c */ /* 0x060fe20000041818 */
[----:B------:R-:W5:Y:S05]  /*13e70*/  LDSM.16.M88.4 R24, [R187+0x2000] ;  /* 0x00200000bb18783b */ /* 0x000f6a0000000200 */
[C---:B------:R-:W-:Y:S01]  /*13e80*/  HMMA.16816.F32.BF16 R20, R72.reuse, R50, R20 ;  /* 0x000000324814723c */ /* 0x040fe20000041814 */
[----:B------:R-:W-:Y:S05]  /*13e90*/  LDSM.16.M88.4 R48, [R196+0xa000] ;  /* 0x00a00000c430783b */ /* 0x000fea0000000200 */
        /* <DEDUP_REMOVED lines=12> */
[----:B------:R-:W-:Y:S05]  /*13f60*/  LDSM.16.M88.4 R64, [R196+0xb000] ;  /* 0x00b00000c440783b */ /* 0x000fea0000000200 */
[C---:B----4-:R-:W-:Y:S06]  /*13f70*/  HMMA.16816.F32.BF16 R80, R16.reuse, R60, R80 ;  /* 0x0000003c1050723c */ /* 0x050fec0000041850 */
[----:B------:R-:W-:Y:S01]  /*13f80*/  HMMA.16816.F32.BF16 R76, R16, R62, R76 ;  /* 0x0000003e104c723c */ /* 0x000fe2000004184c */
[----:B------:R-:W4:Y:S04]  /*13f90*/  LDSM.16.M88.4 R16, [R196+0xa800] ;  /* 0x00a80000c410783b */ /* 0x000f280000000200 */
[----:B------:R-:W4:Y:S01]  /*13fa0*/  LDSM.16.M88.4 R60, [R196+0xb800] ;  /* 0x00b80000c43c783b */ /* 0x000f220000000200 */
[C---:B-----5:R-:W-:Y:S06]  /*13fb0*/  HMMA.16816.F32.BF16 R40, R84.reuse, R24, R40 ;  /* 0x000000185428723c */ /* 0x060fec0000041828 */
[C---:B-1----:R-:W-:Y:S06]  /*13fc0*/  HMMA.16816.F32.BF16 R88, R84.reuse, R44, R88 ;  /* 0x0000002c5458723c */ /* 0x042fec0000041858 */
[C---:B------:R-:W-:Y:S01]  /*13fd0*/  HMMA.16816.F32.BF16 R36, R84.reuse, R26, R36 ;  /* 0x0000001a5424723c */ /* 0x040fe20000041824 */
[----:B------:R-:W-:Y:S05]  /*13fe0*/  LDSM.16.M88.4 R24, [R194+0x5000] ;  /* 0x00500000c218783b */ /* 0x000fea0000000200 */
[C---:B--2---:R-:W-:Y:S06]  /*13ff0*/  HMMA.16816.F32.BF16 R32, R84.reuse, R8, R32 ;  /* 0x000000085420723c */ /* 0x044fec0000041820 */
[C---:B------:R-:W-:Y:S01]  /*14000*/  HMMA.16816.F32.BF16 R28, R84.reuse, R10, R28 ;  /* 0x0000000a541c723c */ /* 0x040fe2000004181c */
[----:B------:R-:W-:Y:S05]  /*14010*/  LDSM.16.M88.4 R8, [R194+0x4000] ;  /* 0x00400000c208783b */ /* 0x000fea0000000200 */
[C---:B------:R-:W-:Y:S01]  /*14020*/  HMMA.16816.F32.BF16 R44, R84.reuse, R46, R20 ;  /* 0x0000002e542c723c */ /* 0x040fe20000041814 */
[----:B------:R-:W1:Y:S05]  /*14030*/  LDSM.16.M88.4 R20, [R195+0x4000] ;  /* 0x00400000c314783b */ /* 0x000e6a0000000200 */
[C---:B---3--:R-:W-:Y:S06]  /*14040*/  HMMA.16816.F32.BF16 R80, R84.reuse, R4, R80 ;  /* 0x000000045450723c */ /* 0x048fec0000041850 */
[----:B------:R-:W-:Y:S01]  /*14050*/  HMMA.16816.F32.BF16 R76, R84, R6, R76 ;  /* 0x00000006544c723c */ /* 0x000fe2000004184c */
[----:B------:R-:W2:Y:S05]  /*14060*/  LDSM.16.M88.4 R4, [R194+0x4800] ;  /* 0x00480000c204783b */ /* 0x000eaa0000000200 */
[C---:B------:R-:W-:Y:S06]  /*14070*/  HMMA.16816.F32.BF16 R40, R72.reuse, R48, R40 ;  /* 0x000000304828723c */ /* 0x040fec0000041828 */
[C---:B------:R-:W-:Y:S01]  /*14080*/  HMMA.16816.F32.BF16 R36, R72.reuse, R50, R36 ;  /* 0x000000324824723c */ /* 0x040fe20000041824 */
[----:B------:R-:W3:Y:S05]  /*14090*/  LDSM.16.M88.4 R48, [R194+0x5800] ;  /* 0x00580000c230783b */ /* 0x000eea0000000200 */
[C---:B----4-:R-:W-:Y:S06]  /*140a0*/  HMMA.16816.F32.BF16 R32, R72.reuse, R16, R32 ;  /* 0x000000104820723c */ /* 0x050fec0000041820 */
[C---:B------:R-:W-:Y:S01]  /*140b0*/  HMMA.16816.F32.BF16 R28, R72.reuse, R18, R28 ;  /* 0x00000012481c723c */ /* 0x040fe2000004181c */
[----:B------:R-:W-:Y:S05]  /*140c0*/  LDSM.16.M88.4 R16, [R191+0xa800] ;  /* 0x00a80000bf10783b */ /* 0x000fea0000000200 */
[C---:B------:R-:W-:Y:S06]  /*140d0*/  HMMA.16816.F32.BF16 R88, R72.reuse, R64, R88 ;  /* 0x000000404858723c */ /* 0x040fec0000041858 */
[C---:B------:R-:W-:Y:S01]  /*140e0*/  HMMA.16816.F32.BF16 R44, R72.reuse, R66, R44 ;  /* 0x00000042482c723c */ /* 0x040fe2000004182c */
[----:B------:R-:W-:Y:S05]  /*140f0*/  LDSM.16.M88.4 R64, [R191+0xa000] ;  /* 0x00a00000bf40783b */ /* 0x000fea0000000200 */
[----:B------:R-:W-:Y:S01]  /*14100*/  HMMA.16816.F32.BF16 R84, R72, R60, R80 ;  /* 0x0000003c4854723c */ /* 0x000fe20000041850 */
[----:B------:R-:W4:Y:S05]  /*14110*/  LDSM.16.M88.4 R80, [R193+0x4000] ;  /* 0x00400000c150783b */ /* 0x000f2a0000000200 */
[C---:B-1----:R-:W-:Y:S06]  /*14120*/  HMMA.16816.F32.BF16 R40, R20.reuse, R8, R40 ;  /* 0x000000081428723c */ /* 0x042fec0000041828 */
[C---:B------:R-:W-:Y:S01]  /*14130*/  HMMA.16816.F32.BF16 R36, R20.reuse, R10, R36 ;  /* 0x0000000a1424723c */ /* 0x040fe20000041824 */
[----:B------:R-:W-:Y:S05]  /*14140*/  LDSM.16.M88.4 R8, [R187+0x4000] ;  /* 0x00400000bb08783b */ /* 0x000fea0000000200 */
[C---:B--2---:R-:W-:Y:S06]  /*14150*/  HMMA.16816.F32.BF16 R32, R20.reuse, R4, R32 ;  /* 0x000000041420723c */ /* 0x044fec0000041820 */
[----:B------:R-:W-:Y:S01]  /*14160*/  HMMA.16816.F32.BF16 R28, R20, R6, R28 ;  /* 0x00000006141c723c */ /* 0x000fe2000004181c */
[----:B------:R-:W1:Y:S05]  /*14170*/  LDSM.16.M88.4 R4, [R192+0x4000] ;  /* 0x00400000c004783b */ /* 0x000e6a0000000200 */
[----:B------:R-:W-:Y:S01]  /*14180*/  HMMA.16816.F32.BF16 R76, R72, R62, R76 ;  /* 0x0000003e484c723c */ /* 0x000fe2000004184c */
[----:B------:R-:W2:Y:S04]  /*14190*/  LDSM.16.M88.4 R72, [R191+0xb800] ;  /* 0x00b80000bf48783b */ /* 0x000ea80000000200 */
[----:B------:R-:W5:Y:S01]  /*141a0*/  LDSM.16.M88.4 R60, [R191+0xb000] ;  /* 0x00b00000bf3c783b */ /* 0x000f620000000200 */
[----:B---3--:R-:W-:Y:S06]  /*141b0*/  HMMA.16816.F32.BF16 R84, R20, R48, R84 ;  /* 0x000000301454723c */ /* 0x008fec0000041854 */
[C---:B----4-:R-:W-:Y:S06]  /*141c0*/  HMMA.16816.F32.BF16 R40, R80.reuse, R64, R40 ;  /* 0x000000405028723c */ /* 0x050fec0000041828 */
[----:B------:R-:W-:Y:S06]  /*141d0*/  HMMA.16816.F32.BF16 R36, R80, R66, R36 ;  /* 0x000000425024723c */ /* 0x000fec0000041824 */
[C---:B------:R-:W-:Y:S06]  /*141e0*/  HMMA.16816.F32.BF16 R76, R20.reuse, R50, R76 ;  /* 0x00000032144c723c */ /* 0x040fec000004184c */
[C---:B------:R-:W-:Y:S06]  /*141f0*/  HMMA.16816.F32.BF16 R88, R20.reuse, R24, R88 ;  /* 0x000000181458723c */ /* 0x040fec0000041858 */
[----:B------:R-:W-:Y:S01]  /*14200*/  HMMA.16816.F32.BF16 R44, R20, R26, R44 ;  /* 0x0000001a142c723c */ /* 0x000fe2000004182c */
[----:B------:R-:W3:Y:S04]  /*14210*/  LDSM.16.M88.4 R20, [R187+0x4800] ;  /* 0x00480000bb14783b */ /* 0x000ee80000000200 */
[----:B------:R-:W4:Y:S01]  /*14220*/  LDSM.16.M88.4 R24, [R187+0x5800] ;  /* 0x00580000bb18783b */ /* 0x000f220000000200 */
[C---:B------:R-:W-:Y:S06]  /*14230*/  HMMA.16816.F32.BF16 R32, R80.reuse, R16, R32 ;  /* 0x000000105020723c */ /* 0x040fec0000041820 */
[----:B------:R-:W-:Y:S01]  /*14240*/  HMMA.16816.F32.BF16 R28, R80, R18, R28 ;  /* 0x00000012501c723c */ /* 0x000fe2000004181c */
[----:B------:R-:W4:Y:S01]  /*14250*/  LDSM.16.M88.4 R16, [R187+0x5000] ;  /* 0x00500000bb10783b */ /* 0x000f220000000200 */
[----:B------:R-:W-:-:S04]  /*14260*/  DEPBAR.LE SB0, 0x0 ;  /* 0x000080000000791a */ /* 0x000fc80000000000 */
[C---:B-1----:R-:W-:Y:S06]  /*14270*/  HMMA.16816.F32.BF16 R40, R4.reuse, R8, R40 ;  /* 0x000000080428723c */ /* 0x042fec0000041828 */
[----:B------:R-:W-:Y:S01]  /*14280*/  HMMA.16816.F32.BF16 R36, R4, R10, R36 ;  /* 0x0000000a0424723c */ /* 0x000fe20000041824 */
[----:B------:R-:W-:-:S04]  /*14290*/  SHF.R.S32.HI R9, RZ, 0x1f, R0 ;  /* 0x0000001fff097819 */ /* 0x000fc80000011400 */
[----:B------:R-:W-:Y:S01]  /*142a0*/  LEA.HI R0, R9, R0, RZ, 0x2 ;  /* 0x0000000009007211 */ /* 0x000fe200078f10ff */
[----:B------:R-:W-:Y:S01]  /*142b0*/  IMAD.SHL.U32 R9, R57, 0x2, RZ ;  /* 0x0000000239097824 */ /* 0x000fe200078e00ff */
[C---:B--2---:R-:W-:Y:S02]  /*142c0*/  HMMA.16816.F32.BF16 R76, R80.reuse, R74, R76 ;  /* 0x0000004a504c723c */ /* 0x044fe4000004184c */
[----:B------:R-:W-:Y:S02]  /*142d0*/  SHF.R.S32.HI R11, RZ, 0x2, R0 ;  /* 0x00000002ff0b7819 */ /* 0x000fe40000011400 */
[----:B------:R-:W-:Y:S02]  /*142e0*/  LOP3.LUT R9, R9, 0x6, RZ, 0xc0, !PT ;  /* 0x0000000609097812 */ /* 0x000fe400078ec0ff */
[----:B------:R-:W-:Y:S01]  /*142f0*/  HMMA.16816.F32.BF16 R84, R80, R72, R84 ;  /* 0x000000485054723c */ /* 0x000fe20000041854 */
[----:B------:R-:W-:Y:S02]  /*14300*/  IMAD R0, R68, 0x10, R11 ;  /* 0x0000001044007824 */ /* 0x000fe400078e020b */
[----:B------:R-:W-:-:S02]  /*14310*/  IMAD R8, R134, 0x40, R9 ;  /* 0x0000004086087824 */ /* 0x000fc400078e0209 */
[----:B------:R-:W-:Y:S01]  /*14320*/  IMAD.IADD R0, R69, 0x1, R0 ;  /* 0x0000000145007824 */ /* 0x000fe200078e0200 */
[C---:B-----5:R-:W-:Y:S01]  /*14330*/  HMMA.16816.F32.BF16 R88, R80.reuse, R60, R88 ;  /* 0x0000003c5058723c */ /* 0x060fe20000041858 */
[C---:B------:R-:W-:Y:S02]  /*14340*/  VIADD R10, R8.reuse, 0xffffffc8 ;  /* 0xffffffc8080a7836 */ /* 0x040fe40000000000 */
[C---:B------:R-:W-:Y:S01]  /*14350*/  VIADD R48, R8.reuse, 0xffffffd0 ;  /* 0xffffffd008307836 */ /* 0x040fe20000000000 */
[----:B------:R-:W-:Y:S01]  /*14360*/  IADD3 R9, R137, R0, -R212 ;  /* 0x0000000089097210 */ /* 0x000fe20007ffe8d4 */
[C---:B------:R-:W-:Y:S01]  /*14370*/  VIADD R14, R8.reuse, 0xffffffc1 ;  /* 0xffffffc1080e7836 */ /* 0x040fe20000000000 */
[----:B------:R-:W-:Y:S01]  /*14380*/  HMMA.16816.F32.BF16 R44, R80, R62, R44 ;  /* 0x0000003e502c723c */ /* 0x000fe2000004182c */
[----:B------:R-:W-:Y:S01]  /*14390*/  VIADD R50, R8, 0xffffffe0 ;  /* 0xffffffe008327836 */ /* 0x000fe20000000000 */
[-C--:B------:R-:W-:Y:S01]  /*143a0*/  ISETP.GE.AND P4, PT, R10, R137.reuse, PT ;  /* 0x000000890a00720c */ /* 0x080fe20003f86270 */
[C---:B------:R-:W-:Y:S01]  /*143b0*/  IMAD.IADD R11, R9.reuse, 0x1, -R10 ;  /* 0x00000001090b7824 */ /* 0x040fe200078e0a0a */
[----:B------:R-:W-:Y:S01]  /*143c0*/  ISETP.GE.AND P0, PT, R14, R137, PT ;  /* 0x000000890e00720c */ /* 0x000fe20003f06270 */
[----:B------:R-:W-:Y:S01]  /*143d0*/  IMAD.IADD R15, R9, 0x1, -R14 ;  /* 0x00000001090f7824 */ /* 0x000fe200078e0a0e */
[----:B---3--:R-:W-:Y:S01]  /*143e0*/  HMMA.16816.F32.BF16 R32, R4, R20, R32 ;  /* 0x000000140420723c */ /* 0x008fe20000041820 */
[C---:B------:R-:W-:Y:S01]  /*143f0*/  VIADD R52, R8.reuse, 0xffffffe1 ;  /* 0xffffffe108347836 */ /* 0x040fe20000000000 */
[----:B------:R-:W-:Y:S01]  /*14400*/  IABS R11, R11 ;  /* 0x0000000b000b7213 */ /* 0x000fe20000000000 */
[----:B------:R-:W-:Y:S01]  /*14410*/  VIADD R58, R8, 0xfffffff9 ;  /* 0xfffffff9083a7836 */ /* 0x000fe20000000000 */
[----:B------:R-:W-:-:S02]  /*14420*/  IABS R15, R15 ;  /* 0x0000000f000f7213 */ /* 0x000fc40000000000 */
[C---:B------:R-:W-:Y:S01]  /*14430*/  HMMA.16816.F32.BF16 R28, R4.reuse, R22, R28 ;  /* 0x00000016041c723c */ /* 0x040fe2000004181c */
[----:B------:R-:W-:Y:S01]  /*14440*/  I2FP.F32.S32 R11, R11 ;  /* 0x0000000b000b7245 */ /* 0x000fe20000201400 */
[----:B------:R-:W-:Y:S01]  /*14450*/  IMAD.IADD R21, R9, 0x1, -R52 ;  /* 0x0000000109157824 */ /* 0x000fe200078e0a34 */
[----:B------:R-:W-:Y:S01]  /*14460*/  BAR.SYNC.DEFER_BLOCKING 0x0 ;  /* 0x0000000000007b1d */ /* 0x000fe20000010000 */
[----:B------:R-:W-:Y:S02]  /*14470*/  ISETP.GE.AND P5, PT, R48, R137, PT ;  /* 0x000000893000720c */ /* 0x000fe40003fa6270 */
[----:B----4-:R-:W-:Y:S01]  /*14480*/  HMMA.16816.F32.BF16 R76, R4, R26, R76 ;  /* 0x0000001a044c723c */ /* 0x010fe2000004184c */
[----:B------:R-:W-:Y:S01]  /*14490*/  VIADD R22, R8, 0xffffffd9 ;  /* 0xffffffd908167836 */ /* 0x000fe20000000000 */
[----:B------:R-:W-:-:S04]  /*144a0*/  IABS R21, R21 ;  /* 0x0000001500157213 */ /* 0x000fc80000000000 */
[----:B------:R-:W-:Y:S01]  /*144b0*/  HMMA.16816.F32.BF16 R84, R4, R24, R84 ;  /* 0x000000180454723c */ /* 0x000fe20000041854 */
[----:B------:R-:W-:Y:S01]  /*144c0*/  VIADD R26, R8, 0xffffffc9 ;  /* 0xffffffc9081a7836 */ /* 0x000fe20000000000 */
[----:B------:R-:W-:-:S04]  /*144d0*/  I2FP.F32.S32 R60, R21 ;  /* 0x00000015003c7245 */ /* 0x000fc80000201400 */
[----:B------:R-:W-:Y:S01]  /*144e0*/  HMMA.16816.F32.BF16 R88, R4, R16, R88 ;  /* 0x000000100458723c */ /* 0x000fe20000041858 */
[----:B------:R-:W-:Y:S01]  /*144f0*/  VIADD R24, R8, 0xffffffd8 ;  /* 0xffffffd808187836 */ /* 0x000fe20000000000 */
[----:B------:R-:W-:-:S04]  /*14500*/  ISETP.GE.AND P6, PT, R26, R137, PT ;  /* 0x000000891a00720c */ /* 0x000fc80003fc6270 */
[----:B------:R-:W-:Y:S01]  /*14510*/  HMMA.16816.F32.BF16 R44, R4, R18, R44 ;  /* 0x00000012042c723c */ /* 0x000fe2000004182c */
[----:B------:R-:W-:Y:S01]  /*14520*/  VIADD R16, R8, 0xffffffc0 ;  /* 0xffffffc008107836 */ /* 0x000fe20000000000 */
[----:B------:R-:W-:-:S03]  /*14530*/  ISETP.GE.AND P2, PT, R24, R137, PT ;  /* 0x000000891800720c */ /* 0x000fc60003f46270 */
[----:B------:R-:W-:Y:S01]  /*14540*/  IMAD.IADD R17, R9, 0x1, -R16 ;  /* 0x0000000109117824 */ /* 0x000fe200078e0a10 */
[----:B------:R-:W-:Y:S01]  /*14550*/  ISETP.GE.AND P1, PT, R16, R137, PT ;  /* 0x000000891000720c */ /* 0x000fe20003f26270 */
[----:B------:R-:W-:Y:S01]  /*14560*/  FFMA.FTZ R6, -R3, R11, R36 ;  /* 0x0000000b03067223 */ /* 0x000fe20000010124 */
[C---:B------:R-:W-:Y:S02]  /*14570*/  IMAD.IADD R4, R9.reuse, 0x1, -R26 ;  /* 0x0000000109047824 */ /* 0x040fe400078e0a1a */
[C---:B------:R-:W-:Y:S01]  /*14580*/  IMAD.IADD R11, R9.reuse, 0x1, -R48 ;  /* 0x00000001090b7824 */ /* 0x040fe200078e0a30 */
[----:B------:R-:W-:Y:S01]  /*14590*/  IABS R17, R17 ;  /* 0x0000001100117213 */ /* 0x000fe20000000000 */
[C---:B------:R-:W-:Y:S01]  /*145a0*/  IMAD.IADD R5, R9.reuse, 0x1, -R24 ;  /* 0x0000000109057824 */ /* 0x040fe200078e0a18 */
[----:B------:R-:W-:Y:S01]  /*145b0*/  IABS R4, R4 ;  /* 0x0000000400047213 */ /* 0x000fe20000000000 */
[----:B------:R-:W-:Y:S01]  /*145c0*/  IMAD.IADD R36, R9, 0x1, -R22 ;  /* 0x0000000109247824 */ /* 0x000fe200078e0a16 */
[----:B------:R-:W-:Y:S01]  /*145d0*/  IABS R11, R11 ;  /* 0x0000000b000b7213 */ /* 0x000fe20000000000 */
[----:B------:R-:W-:Y:S01]  /*145e0*/  IMAD.MOV.U32 R18, RZ, RZ, R15 ;  /* 0x000000ffff127224 */ /* 0x000fe200078e000f */
[----:B------:R-:W-:Y:S01]  /*145f0*/  IABS R5, R5 ;  /* 0x0000000500057213 */ /* 0x000fe20000000000 */
[----:B------:R-:W-:Y:S01]  /*14600*/  FFMA.FTZ R89, -R3, R60, R89 ;  /* 0x0000003c03597223 */ /* 0x000fe20000010159 */
[----:B------:R-:W-:-:S02]  /*14610*/  I2FP.F32.S32 R4, R4 ;  /* 0x0000000400047245 */ /* 0x000fc40000201400 */
[----:B------:R-:W-:Y:S02]  /*14620*/  I2FP.F32.S32 R11, R11 ;  /* 0x0000000b000b7245 */ /* 0x000fe40000201400 */
[----:B------:R-:W-:Y:S01]  /*14630*/  I2FP.F32.S32 R5, R5 ;  /* 0x0000000500057245 */ /* 0x000fe20000201400 */
[C---:B------:R-:W-:Y:S01]  /*14640*/  FFMA.FTZ R37, -R3.reuse, R4, R37 ;  /* 0x0000000403257223 */ /* 0x040fe20000010125 */
[----:B------:R-:W-:Y:S01]  /*14650*/  I2FP.F32.S32 R15, R17 ;  /* 0x00000011000f7245 */ /* 0x000fe20000201400 */
[----:B------:R-:W-:Y:S01]  /*14660*/  FFMA.FTZ R20, -R3, R11, R32 ;  /* 0x0000000b03147223 */ /* 0x000fe20000010120 */
[----:B------:R-:W-:Y:S02]  /*14670*/  IMAD.IADD R11, R9, 0x1, -R50 ;  /* 0x00000001090b7824 */ /* 0x000fe400078e0a32 */
[----:B------:R-:W-:Y:S01]  /*14680*/  FFMA.FTZ R4, -R3, R5, R28 ;  /* 0x0000000503047223 */ /* 0x000fe2000001011c */
[----:B------:R-:W-:Y:S01]  /*14690*/  VIADD R5, R9, 0x8 ;  /* 0x0000000809057836 */ /* 0x000fe20000000000 */
[----:B------:R-:W-:Y:S01]  /*146a0*/  IABS R36, R36 ;  /* 0x0000002400247213 */ /* 0x000fe20000000000 */
[----:B------:R-:W-:Y:S01]  /*146b0*/  FFMA.FTZ R7, -R3, R15, R40 ;  /* 0x0000000f03077223 */ /* 0x000fe20000010128 */
[----:B------:R-:W-:Y:S01]  /*146c0*/  IABS R11, R11 ;  /* 0x0000000b000b7213 */ /* 0x000fe20000000000 */
[C---:B------:R-:W-:Y:S01]  /*146d0*/  IMAD.IADD R16, R5.reuse, 0x1, -R16 ;  /* 0x0000000105107824 */ /* 0x040fe200078e0a10 */
[----:B------:R-:W-:Y:S01]  /*146e0*/  I2FP.F32.S32 R36, R36 ;  /* 0x0000002400247245 */ /* 0x000fe20000201400 */
[C---:B------:R-:W-:Y:S01]  /*146f0*/  IMAD.IADD R14, R5.reuse, 0x1, -R14 ;  /* 0x00000001050e7824 */ /* 0x040fe200078e0a0e */
[----:B------:R-:W-:Y:S01]  /*14700*/  I2FP.F32.S32 R11, R11 ;  /* 0x0000000b000b7245 */ /* 0x000fe20000201400 */
[C---:B------:R-:W-:Y:S01]  /*14710*/  IMAD.IADD R26, R5.reuse, 0x1, -R26 ;  /* 0x00000001051a7824 */ /* 0x040fe200078e0a1a */
[----:B------:R-:W-:Y:S01]  /*14720*/  IABS R16, R16 ;  /* 0x0000001000107213 */ /* 0x000fe20000000000 */
[----:B------:R-:W-:Y:S01]  /*14730*/  IMAD.IADD R10, R5, 0x1, -R10 ;  /* 0x00000001050a7824 */ /* 0x000fe200078e0a0a */
[----:B------:R-:W-:Y:S01]  /*14740*/  IABS R14, R14 ;  /* 0x0000000e000e7213 */ /* 0x000fe20000000000 */
[----:B------:R-:W-:Y:S01]  /*14750*/  FFMA.FTZ R88, -R3, R11, R88 ;  /* 0x0000000b03587223 */ /* 0x000fe20000010158 */
[----:B------:R-:W-:Y:S01]  /*14760*/  I2FP.F32.S32 R15, R16 ;  /* 0x00000010000f7245 */ /* 0x000fe20000201400 */
[----:B------:R-:W-:Y:S01]  /*14770*/  IMAD.IADD R11, R5, 0x1, -R48 ;  /* 0x00000001050b7824 */ /* 0x000fe200078e0a30 */
[----:B------:R-:W-:Y:S01]  /*14780*/  IABS R26, R26 ;  /* 0x0000001a001a7213 */ /* 0x000fe20000000000 */
[C---:B------:R-:W-:Y:S01]  /*14790*/  FFMA.FTZ R29, -R3.reuse, R36, R29 ;  /* 0x00000024031d7223 */ /* 0x040fe2000001011d */
[----:B------:R-:W-:Y:S01]  /*147a0*/  I2FP.F32.S32 R14, R14 ;  /* 0x0000000e000e7245 */ /* 0x000fe20000201400 */
[C---:B------:R-:W-:Y:S01]  /*147b0*/  FFMA.FTZ R15, -R3.reuse, R15, R42 ;  /* 0x0000000f030f7223 */ /* 0x040fe2000001012a */
[----:B------:R-:W-:Y:S01]  /*147c0*/  IABS R10, R10 ;  /* 0x0000000a000a7213 */ /* 0x000fe20000000000 */
[----:B------:R-:W-:Y:S01]  /*147d0*/  VIADD R40, R8, 0xffffffd1 ;  /* 0xffffffd108287836 */ /* 0x000fe20000000000 */
[----:B------:R-:W-:Y:S01]  /*147e0*/  I2FP.F32.S32 R26, R26 ;  /* 0x0000001a001a7245 */ /* 0x000fe20000201400 */
[----:B------:R-:W-:Y:S01]  /*147f0*/  FFMA.FTZ R14, -R3, R14, R43 ;  /* 0x0000000e030e7223 */ /* 0x000fe2000001012b */
[----:B------:R-:W-:Y:S01]  /*14800*/  FSEL R36, R7, -INF , !P1 ;  /* 0xff80000007247808 */ /* 0x000fe20004800000 */
[----:B------:R-:W-:Y:S01]  /*14810*/  IMAD.IADD R7, R5, 0x1, -R24 ;  /* 0x0000000105077824 */ /* 0x000fe200078e0a18 */
[----:B------:R-:W-:Y:S01]  /*14820*/  I2FP.F32.S32 R18, R18 ;  /* 0x0000001200127245 */ /* 0x000fe20000201400 */
[----:B------:R-:W-:Y:S01]  /*14830*/  FFMA.FTZ R39, -R3, R26, R39 ;  /* 0x0000001a03277223 */ /* 0x000fe20000010127 */
[----:B------:R-:W-:Y:S01]  /*14840*/  I2FP.F32.S32 R17, R10 ;  /* 0x0000000a00117245 */ /* 0x000fe20000201400 */
[----:B------:R-:W-:Y:S01]  /*14850*/  IMAD.IADD R16, R5, 0x1, -R40 ;  /* 0x0000000105107824 */ /* 0x000fe200078e0a28 */
[----:B------:R-:W-:Y:S01]  /*14860*/  IABS R11, R11 ;  /* 0x0000000b000b7213 */ /* 0x000fe20000000000 */
[----:B------:R-:W-:Y:S01]  /*14870*/  FFMA.FTZ R41, -R3, R18, R41 ;  /* 0x0000001203297223 */ /* 0x000fe20000010129 */
[----:B------:R-:W-:Y:S01]  /*14880*/  FSEL R28, R15, -INF , !P1 ;  /* 0xff8000000f1c7808 */ /* 0x000fe20004800000 */
[----:B------:R-:W-:Y:S01]  /*14890*/  FFMA.FTZ R10, -R3, R17, R38 ;  /* 0x00000011030a7223 */ /* 0x000fe20000010126 */
[----:B------:R-:W-:Y:S01]  /*148a0*/  I2FP.F32.S32 R11, R11 ;  /* 0x0000000b000b7245 */ /* 0x000fe20000201400 */
[----:B------:R-:W-:Y:S01]  /*148b0*/  IMAD.IADD R15, R5, 0x1, -R50 ;  /* 0x00000001050f7824 */ /* 0x000fe200078e0a32 */
[----:B------:R-:W-:Y:S01]  /*148c0*/  FSEL R26, R14, -INF , !P0 ;  /* 0xff8000000e1a7808 */ /* 0x000fe20004000000 */
[----:B------:R-:W-:Y:S01]  /*148d0*/  IMAD.IADD R18, R9, 0x1, -R40 ;  /* 0x0000000109127824 */ /* 0x000fe200078e0a28 */
[----:B------:R-:W-:Y:S01]  /*148e0*/  IABS R7, R7 ;  /* 0x0000000700077213 */ /* 0x000fe20000000000 */
[----:B------:R-:W-:-:S02]  /*148f0*/  IMAD.IADD R14, R5, 0x1, -R22 ;  /* 0x00000001050e7824 */ /* 0x000fc400078e0a16 */
[C---:B------:R-:W-:Y:S01]  /*14900*/  FFMA.FTZ R11, -R3.reuse, R11, R34 ;  /* 0x0000000b030b7223 */ /* 0x040fe20000010122 */
[----:B------:R-:W-:Y:S01]  /*14910*/  IABS R15, R15 ;  /* 0x0000000f000f7213 */ /* 0x000fe20000000000 */
[C---:B------:R-:W-:Y:S01]  /*14920*/  VIADD R48, R8.reuse, 0xffffffe9 ;  /* 0xffffffe908307836 */ /* 0x040fe20000000000 */
[----:B------:R-:W-:Y:S01]  /*14930*/  I2FP.F32.S32 R7, R7 ;  /* 0x0000000700077245 */ /* 0x000fe20000201400 */
[----:B------:R-:W-:Y:S01]  /*14940*/  VIADD R42, R8, 0xfffffff0 ;  /* 0xfffffff0082a7836 */ /* 0x000fe20000000000 */
[----:B------:R-:W-:Y:S01]  /*14950*/  FSEL R34, R6, -INF , !P4 ;  /* 0xff80000006227808 */ /* 0x000fe20006000000 */
[----:B------:R-:W-:Y:S01]  /*14960*/  VIADD R38, R8, 0xfffffff8 ;  /* 0xfffffff808267836 */ /* 0x000fe20000000000 */
[----:B------:R-:W-:Y:S01]  /*14970*/  FSEL R24, R10, -INF , !P4 ;  /* 0xff8000000a187808 */ /* 0x000fe20006000000 */
[----:B------:R-:W-:Y:S01]  /*14980*/  FFMA.FTZ R7, -R3, R7, R30 ;  /* 0x0000000703077223 */ /* 0x000fe2000001011e */
[----:B------:R-:W-:Y:S01]  /*14990*/  IABS R18, R18 ;  /* 0x0000001200127213 */ /* 0x000fe20000000000 */
[----:B------:R-:W-:Y:S01]  /*149a0*/  IMAD.IADD R17, R9, 0x1, -R48 ;  /* 0x0000000109117824 */ /* 0x000fe200078e0a30 */
[----:B------:R-:W-:-:S02]  /*149b0*/  IABS R16, R16 ;  /* 0x0000001000107213 */ /* 0x000fc40000000000 */
[----:B------:R-:W-:Y:S02]  /*149c0*/  IABS R14, R14 ;  /* 0x0000000e000e7213 */ /* 0x000fe40000000000 */
[----:B------:R-:W-:Y:S01]  /*149d0*/  ISETP.GE.AND P4, PT, R52, R137, PT ;  /* 0x000000893400720c */ /* 0x000fe20003f86270 */
[----:B------:R-:W-:Y:S01]  /*149e0*/  IMAD.IADD R52, R5, 0x1, -R52 ;  /* 0x0000000105347824 */ /* 0x000fe200078e0a34 */
[----:B------:R-:W-:Y:S02]  /*149f0*/  FSEL R32, R41, -INF , !P0 ;  /* 0xff80000029207808 */ /* 0x000fe40004000000 */
[----:B------:R-:W-:Y:S02]  /*14a00*/  I2FP.F32.S32 R15, R15 ;  /* 0x0000000f000f7245 */ /* 0x000fe40000201400 */
[----:B------:R-:W-:Y:S02]  /*14a10*/  I2FP.F32.S32 R18, R18 ;  /* 0x0000001200127245 */ /* 0x000fe40000201400 */
[-C--:B------:R-:W-:Y:S01]  /*14a20*/  ISETP.GE.AND P3, PT, R40, R137.reuse, PT ;  /* 0x000000892800720c */ /* 0x080fe20003f66270 */
[----:B------:R-:W-:Y:S01]  /*14a30*/  VIADD R40, R8, 0xfffffff1 ;  /* 0xfffffff108287836 */ /* 0x000fe20000000000 */
[----:B------:R-:W-:Y:S01]  /*14a40*/  ISETP.GE.AND P0, PT, R50, R137, PT ;  /* 0x000000893200720c */ /* 0x000fe20003f06270 */
[----:B------:R-:W-:Y:S01]  /*14a50*/  VIADD R50, R8, 0xffffffe8 ;  /* 0xffffffe808327836 */ /* 0x000fe20000000000 */
[----:B------:R-:W-:Y:S01]  /*14a60*/  I2FP.F32.S32 R16, R16 ;  /* 0x0000001000107245 */ /* 0x000fe20000201400 */
[C---:B------:R-:W-:Y:S01]  /*14a70*/  FFMA.FTZ R90, -R3.reuse, R15, R90 ;  /* 0x0000000f035a7223 */ /* 0x040fe2000001015a */
[----:B------:R-:W-:Y:S01]  /*14a80*/  I2FP.F32.S32 R14, R14 ;  /* 0x0000000e000e7245 */ /* 0x000fe20000201400 */
[C---:B------:R-:W-:Y:S01]  /*14a90*/  FFMA.FTZ R18, -R3.reuse, R18, R33 ;  /* 0x0000001203127223 */ /* 0x040fe20000010121 */
[----:B------:R-:W-:Y:S01]  /*14aa0*/  IABS R52, R52 ;  /* 0x0000003400347213 */ /* 0x000fe20000000000 */
[C---:B------:R-:W-:Y:S01]  /*14ab0*/  FFMA.FTZ R35, -R3.reuse, R16, R35 ;  /* 0x0000001003237223 */ /* 0x040fe20000010123 */
[-C--:B------:R-:W-:Y:S01]  /*14ac0*/  ISETP.GE.AND P1, PT, R22, R137.reuse, PT ;  /* 0x000000891600720c */ /* 0x080fe20003f26270 */
[----:B------:R-:W-:Y:S01]  /*14ad0*/  FFMA.FTZ R31, -R3, R14, R31 ;  /* 0x0000000e031f7223 */ /* 0x000fe2000001011f */
[----:B------:R-:W-:Y:S01]  /*14ae0*/  FSEL R10, R11, -INF , !P5 ;  /* 0xff8000000b0a7808 */ /* 0x000fe20006800000 */
[----:B------:R-:W-:Y:S01]  /*14af0*/  IMAD.IADD R19, R9, 0x1, -R50 ;  /* 0x0000000109137824 */ /* 0x000fe200078e0a32 */
[----:B------:R-:W-:Y:S01]  /*14b00*/  FSEL R6, R7, -INF , !P2 ;  /* 0xff80000007067808 */ /* 0x000fe20005000000 */
[----:B------:R-:W-:Y:S01]  /*14b10*/  IMAD.IADD R15, R9, 0x1, -R42 ;  /* 0x00000001090f7824 */ /* 0x000fe200078e0a2a */
[----:B------:R-:W-:Y:S01]  /*14b20*/  FSEL R30, R37, -INF , !P6 ;  /* 0xff800000251e7808 */ /* 0x000fe20007000000 */
[----:B------:R-:W-:Y:S01]  /*14b30*/  IMAD.IADD R11, R9, 0x1, -R40 ;  /* 0x00000001090b7824 */ /* 0x000fe200078e0a28 */
[----:B------:R-:W-:Y:S01]  /*14b40*/  FSEL R22, R39, -INF , !P6 ;  /* 0xff80000027167808 */ /* 0x000fe20007000000 */
[C---:B------:R-:W-:Y:S01]  /*14b50*/  IMAD.IADD R7, R9.reuse, 0x1, -R38 ;  /* 0x0000000109077824 */ /* 0x040fe200078e0a26 */
[----:B------:R-:W-:Y:S01]  /*14b60*/  ISETP.GE.AND P6, PT, R50, R137, PT ;  /* 0x000000893200720c */ /* 0x000fe20003fc6270 */
[----:B------:R-:W-:Y:S01]  /*14b70*/  IMAD.IADD R9, R9, 0x1, -R58 ;  /* 0x0000000109097824 */ /* 0x000fe200078e0a3a */
[----:B------:R-:W-:Y:S01]  /*14b80*/  I2FP.F32.S32 R52, R52 ;  /* 0x0000003400347245 */ /* 0x000fe20000201400 */
[----:B------:R-:W-:Y:S01]  /*14b90*/  IMAD.IADD R50, R5, 0x1, -R50 ;  /* 0x0000000105327824 */ /* 0x000fe200078e0a32 */
[----:B------:R-:W-:-:S02]  /*14ba0*/  FSEL R16, R4, -INF , !P2 ;  /* 0xff80000004107808 */ /* 0x000fc40005000000 */
[----:B------:R-:W-:Y:S01]  /*14bb0*/  FSEL R20, R20, -INF , !P5 ;  /* 0xff80000014147808 */ /* 0x000fe20006800000 */
[----:B------:R-:W-:Y:S01]  /*14bc0*/  FFMA.FTZ R52, -R3, R52, R91 ;  /* 0x0000003403347223 */ /* 0x000fe2000001015b */
[----:B------:R-:W-:Y:S02]  /*14bd0*/  FSEL R18, R18, -INF , !P3 ;  /* 0xff80000012127808 */ /* 0x000fe40005800000 */
[----:B------:R-:W-:Y:S02]  /*14be0*/  FSEL R8, R35, -INF , !P3 ;  /* 0xff80000023087808 */ /* 0x000fe40005800000 */
[----:B------:R-:W-:Y:S02]  /*14bf0*/  FSEL R14, R29, -INF , !P1 ;  /* 0xff8000001d0e7808 */ /* 0x000fe40004800000 */
[----:B------:R-:W-:Y:S02]  /*14c00*/  FSEL R4, R31, -INF , !P1 ;  /* 0xff8000001f047808 */ /* 0x000fe40004800000 */
        /* <DEDUP_REMOVED lines=10> */
[----:B------:R-:W-:-:S02]  /*14cb0*/  IABS R9, R9 ;  /* 0x0000000900097213 */ /* 0x000fc40000000000 */
[----:B------:R-:W-:Y:S02]  /*14cc0*/  IABS R50, R50 ;  /* 0x0000003200327213 */ /* 0x000fe40000000000 */
[----:B------:R-:W-:Y:S02]  /*14cd0*/  I2FP.F32.S32 R7, R7 ;  /* 0x0000000700077245 */ /* 0x000fe40000201400 */
[----:B------:R-:W-:Y:S02]  /*14ce0*/  I2FP.F32.S32 R60, R9 ;  /* 0x00000009003c7245 */ /* 0x000fe40000201400 */
[----:B------:R-:W-:Y:S01]  /*14cf0*/  I2FP.F32.S32 R9, R50 ;  /* 0x0000003200097245 */ /* 0x000fe20000201400 */
[----:B------:R-:W-:Y:S01]  /*14d00*/  FFMA.FTZ R76, -R3, R7, R76 ;  /* 0x00000007034c7223 */ /* 0x000fe2000001014c */
[----:B------:R-:W-:Y:S01]  /*14d10*/  FSEL R226, R89, -INF , !P4 ;  /* 0xff80000059e27808 */ /* 0x000fe20006000000 */
[C---:B------:R-:W-:Y:S01]  /*14d20*/  FFMA.FTZ R77, -R3.reuse, R60, R77 ;  /* 0x0000003c034d7223 */ /* 0x040fe2000001014d */
[----:B------:R-:W-:Y:S01]  /*14d30*/  FSEL R172, R52, -INF , !P4 ;  /* 0xff80000034ac7808 */ /* 0x000fe20006000000 */
[----:B------:R-:W-:Y:S01]  /*14d40*/  FFMA.FTZ R46, -R3, R9, R46 ;  /* 0x00000009032e7223 */ /* 0x000fe2000001012e */
[----:B------:R-:W-:-:S02]  /*14d50*/  IABS R38, R38 ;  /* 0x0000002600267213 */ /* 0x000fc40000000000 */
[----:B------:R-:W-:Y:S02]  /*14d60*/  ISETP.GE.AND P4, PT, R134, 0x2, PT ;  /* 0x000000028600780c */ /* 0x000fe40003f86270 */
[----:B------:R-:W-:Y:S02]  /*14d70*/  IABS R19, R19 ;  /* 0x0000001300137213 */ /* 0x000fe40000000000 */
[----:B------:R-:W-:Y:S02]  /*14d80*/  IABS R17, R17 ;  /* 0x0000001100117213 */ /* 0x000fe40000000000 */
[----:B------:R-:W-:Y:S02]  /*14d90*/  IABS R15, R15 ;  /* 0x0000000f000f7213 */ /* 0x000fe40000000000 */
[----:B------:R-:W-:Y:S02]  /*14da0*/  IABS R11, R11 ;  /* 0x0000000b000b7213 */ /* 0x000fe40000000000 */
[----:B------:R-:W-:-:S02]  /*14db0*/  IABS R48, R48 ;  /* 0x0000003000307213 */ /* 0x000fc40000000000 */
[----:B------:R-:W-:Y:S02]  /*14dc0*/  IABS R42, R42 ;  /* 0x0000002a002a7213 */ /* 0x000fe40000000000 */
[----:B------:R-:W-:Y:S02]  /*14dd0*/  IABS R40, R40 ;  /* 0x0000002800287213 */ /* 0x000fe40000000000 */
[----:B------:R-:W-:Y:S02]  /*14de0*/  IABS R5, R5 ;  /* 0x0000000500057213 */ /* 0x000fe40000000000 */
[----:B------:R-:W-:Y:S02]  /*14df0*/  FSEL R228, R88, -INF , !P0 ;  /* 0xff80000058e47808 */ /* 0x000fe40004000000 */
[----:B------:R-:W-:Y:S02]  /*14e00*/  FSEL R222, R90, -INF , !P0 ;  /* 0xff8000005ade7808 */ /* 0x000fe40004000000 */
[----:B------:R-:W-:-:S02]  /*14e10*/  ISETP.GE.AND P0, PT, R58, R137, PT ;  /* 0x000000893a00720c */ /* 0x000fc40003f06270 */
[----:B------:R-:W-:Y:S02]  /*14e20*/  I2FP.F32.S32 R7, R38 ;  /* 0x0000002600077245 */ /* 0x000fe40000201400 */
[----:B------:R-:W-:Y:S02]  /*14e30*/  I2FP.F32.S32 R19, R19 ;  /* 0x0000001300137245 */ /* 0x000fe40000201400 */
[----:B------:R-:W-:Y:S01]  /*14e40*/  I2FP.F32.S32 R62, R17 ;  /* 0x00000011003e7245 */ /* 0x000fe20000201400 */
[C---:B------:R-:W-:Y:S01]  /*14e50*/  FFMA.FTZ R78, -R3.reuse, R7, R78 ;  /* 0x00000007034e7223 */ /* 0x040fe2000001014e */
        /* <DEDUP_REMOVED lines=12> */
[----:B------:R-:W-:Y:S01]  /*14f20*/  FSEL R162, R44, -INF , !P6 ;  /* 0xff8000002ca27808 */ /* 0x000fe20007000000 */
[C---:B------:R-:W-:Y:S01]  /*14f30*/  FFMA.FTZ R87, -R3.reuse, R40, R87 ;  /* 0x0000002803577223 */ /* 0x040fe20000010157 */
[----:B------:R-:W-:Y:S01]  /*14f40*/  FSEL R220, R46, -INF , !P6 ;  /* 0xff8000002edc7808 */ /* 0x000fe20007000000 */
[----:B------:R-:W-:Y:S01]  /*14f50*/  FFMA.FTZ R79, -R3, R38, R79 ;  /* 0x00000026034f7223 */ /* 0x000fe2000001014f */
        /* <DEDUP_REMOVED lines=75> */
.L_x_4287:
[----:B------:R-:W2:Y:S02]  /*15410*/  LD.E R5, desc[UR6][R12.64+0x38] ;  /* 0x000038060c057980 */ /* 0x000ea4000c101900 */
[----:B--2---:R-:W-:-:S04]  /*15420*/  LEA R5, -R5, RZ, 0x6 ;  /* 0x000000ff05057211 */ /* 0x004fc800078e31ff */
[----:B------:R-:W-:Y:S02]  /*15430*/  SHF.R.S32.HI R2, RZ, 0x1f, R5 ;  /* 0x0000001fff027819 */ /* 0x000fe40000011405 */
.L_x_4288:
[----:B------:R-:W-:Y:S05]  /*15440*/  BSYNC B0 ;  /* 0x0000000000007941 */ /* 0x000fea0003800000 */
.L_x_4286:
        /* <DEDUP_REMOVED lines=98> */
.L_x_4285:
[----:B------:R-:W-:Y:S05]  /*15a70*/  BSYNC B1 ;  /* 0x0000000000017941 */ /* 0x000fea0003800000 */
.L_x_4284:
        /* <DEDUP_REMOVED lines=24> */
[----:B--2---:R-:W-:-:S02]  /*15c00*/  FMNMX.FTZ R12, R174, R5, !PT ;  /* 0x00000005ae0c7209 */ /* 0x004fc40007810000 */
[----:B------:R-:W-:Y:S02]  /*15c10*/  FMNMX.FTZ R2, R178, R7, !PT ;  /* 0x00000007b2027209 */ /* 0x000fe40007810000 */
        /* <DEDUP_REMOVED lines=11> */
[----:B-1----:R-:W-:Y:S04]  /*15cd0*/  LDSM.16.MT88.4 R40, [R200+0xc000] ;  /* 0x00c00000c828783b */ /* 0x002fe80000004200 */
[----:B------:R-:W-:Y:S04]  /*15ce0*/  LDSM.16.MT88.4 R64, [R201+0xe000] ;  /* 0x00e00000c940783b */ /* 0x000fe80000004200 */
        /* <DEDUP_REMOVED lines=34> */
[-C--:B------:R-:W-:Y:S01]  /*15f10*/  FFMA.FTZ R139, R8, R170.reuse, -R171 ;  /* 0x000000aa088b7223 */ /* 0x080fe200000108ab */
[----:B------:R-:W1:Y:S01]  /*15f20*/  LDSM.16.MT88.4 R12, [R200+0xc800] ;  /* 0x00c80000c80c783b */ /* 0x000e620000004200 */
[-CC-:B------:R-:W-:Y:S01]  /*15f30*/  FFMA.FTZ R151, R20, R170.reuse, -R179.reuse ;  /* 0x000000aa14977223 */ /* 0x180fe200000108b3 */
[-CC-:B------:R-:W-:Y:S01]  /*15f40*/  FFMA.FTZ R148, R18, R170.reuse, -R179.reuse ;  /* 0x000000aa12947223 */ /* 0x180fe200000108b3 */
[-C--:B------:R-:W-:Y:S01]  /*15f50*/  FFMA.FTZ R149, R16, R170.reuse, -R179 ;  /* 0x000000aa10957223 */ /* 0x080fe200000108b3 */
[----:B------:R-:W2:Y:S01]  /*15f60*/  LDSM.16.MT88.4 R8, [R201+0xe800] ;  /* 0x00e80000c908783b */ /* 0x000ea20000004200 */
        /* <DEDUP_REMOVED lines=226> */
[----:B------:R-:W1:Y:S01]  /*16d90*/  S2R R2, SR_TID.X ;  /* 0x0000000000027919 */ /* 0x000e620000002100 */
[----:B------:R-:W-:Y:S01]  /*16da0*/  VIADD R219, R134, 0xfffffffe ;  /* 0xfffffffe86db7836 */ /* 0x000fe20000000000 */
[----:B------:R-:W-:Y:S02]  /*16db0*/  MOV R135, R132 ;  /* 0x0000008400877202 */ /* 0x000fe40000000f00 */
[----:B-1----:R-:W-:-:S05]  /*16dc0*/  LOP3.LUT R5, R2, 0x3, RZ, 0xc0, !PT ;  /* 0x0000000302057812 */ /* 0x002fca00078ec0ff */
[----:B------:R-:W-:Y:S02]  /*16dd0*/  IMAD R218, R5, -0x2, R0 ;  /* 0xfffffffe05da7824 */ /* 0x000fe400078e0200 */
[----:B------:R-:W-:-:S03]  /*16de0*/  IMAD.MOV.U32 R0, RZ, RZ, R133 ;  /* 0x000000ffff007224 */ /* 0x000fc600078e0085 */
[----:B------:R-:W-:-:S07]  /*16df0*/  IADD3 R218, R137, R218, -R212 ;  /* 0x000000da89da7210 */ /* 0x000fce0007ffe8d4 */
.L_x_4298:
        /* <DEDUP_REMOVED lines=81> */
.L_x_4291:
[----:B-1----:R-:W-:Y:S02]  /*17310*/  R2UR UR4, R136 ;  /* 0x00000000880472ca */ /* 0x002fe400000e0000 */
[----:B------:R-:W-:Y:S11]  /*17320*/  R2UR UR5, R137 ;  /* 0x00000000890572ca */ /* 0x000ff600000e0000 */
[----:B------:R-:W-:Y:S02]  /*17330*/  @!UPT UIADD3 URZ, URZ, URZ, URZ ;  /* 0x0000003f3f3ff290 */ /* 0x000fe4000fffe03f */
[----:B--2---:R-:W2:Y:S02]  /*17340*/  LD.E R8, desc[UR4][R132.64+0x40] ;  /* 0x0000400484087980 */ /* 0x004ea4000c101900 */
[----:B--2---:R-:W-:Y:S05]  /*17350*/  IMAD.U32 R8, R8, -0x40, RZ ;  /* 0xffffffc008087824 */ /* 0x004fea00078e00ff */
[----:B------:R-:W-:Y:S02]  /*17360*/  SHF.R.S32.HI R4, RZ, 0x1f, R8 ;  /* 0x0000001fff047819 */ /* 0x000fe40000011408 */
.L_x_4292:
[----:B------:R-:W-:Y:S05]  /*17370*/  BSYNC B0 ;  /* 0x0000000000007941 */ /* 0x000fea0003800000 */
.L_x_4290:
        /* <DEDUP_REMOVED lines=32> */
[-CC-:B------:R-:W-:Y:S02]  /*17580*/  @P3 LEA.HI.X R9, R7, R165.reuse, R4.reuse, 0x1, P1 ;  /* 0x000000a507093211 */ /* 0x180fe400008f0c04 */
[----:B------:R-:W-:Y:S01]  /*17590*/  @P2 R2UR UR9, R137 ;  /* 0x00000000890922ca */ /* 0x000fe200000e0000 */
[----:B------:R-:W-:Y:S01]  /*175a0*/  @!PT LDS RZ, [RZ] ;  /* 0x00000000fffff984 */ /* 0x000fe20000000800 */
[----:B------:R-:W-:Y:S01]  /*175b0*/  @!PT LDS RZ, [RZ] ;  /* 0x00000000fffff984 */ /* 0x000fe20000000800 */
[----:B------:R-:W-:Y:S01]  /*175c0*/  @!PT LDS RZ, [RZ] ;  /* 0x00000000fffff984 */ /* 0x000fe20000000800 */
[----:B------:R-:W-:Y:S01]  /*175d0*/  @P2 LDGSTS.E.BYPASS.LTC128B.128 [R216+0x10000], desc[UR4][R224.64+0x100] ;  /* 0x10000100e0d82fae */ /* 0x000fe2000b901d44 */
[C---:B------:R-:W-:Y:S02]  /*175e0*/  @P2 LEA R6, P0, R7.reuse, R164, 0x1 ;  /* 0x000000a407062211 */ /* 0x040fe400078008ff */
        /* <DEDUP_REMOVED lines=9> */
[--C-:B------:R-:W-:Y:S01]  /*17680*/  IMAD.X R4, R4, 0x1, R203.reuse, P5 ;  /* 0x0000000104047824 */ /* 0x100fe200028e06cb */
        /* <DEDUP_REMOVED lines=12> */
[-CC-:B------:R-:W-:Y:S01]  /*17750*/  @P3 LEA.HI.X R15, R5, R165.reuse, R4.reuse, 0x1, P1 ;  /* 0x000000a5050f3211 */ /* 0x180fe200008f0c04 */
[----:B------:R-:W-:Y:S01]  /*17760*/  @!PT LDS RZ, [RZ] ;  /* 0x00000000fffff984 */ /* 0x000fe20000000800 */
[----:B------:R-:W-:Y:S01]  /*17770*/  @!PT LDS RZ, [RZ] ;  /* 0x00000000fffff984 */ /* 0x000fe20000000800 */
[----:B------:R-:W-:Y:S01]  /*17780*/  @!PT LDS RZ, [RZ] ;  /* 0x00000000fffff984 */ /* 0x000fe20000000800 */
[----:B------:R1:W-:Y:S01]  /*17790*/  @P2 LDGSTS.E.BYPASS.LTC128B.128 [R216+0x10800], desc[UR8][R6.64+0x100] ;  /* 0x1080010006d82fae */ /* 0x0003e2000b901d48 */
[----:B------:R-:W-:Y:S02]  /*177a0*/  @P2 R2UR UR13, R137 ;  /* 0x00000000890d22ca */ /* 0x000fe400000e0000 */
[C---:B------:R-:W-:Y:S01]  /*177b0*/  @P2 LEA R12, P0, R5.reuse, R164, 0x1 ;  /* 0x000000a4050c2211 */ /* 0x040fe200078008ff */
        /* <DEDUP_REMOVED lines=285> */
.L_x_4296:
[----:B------:R-:W-:Y:S02]  /*18990*/  R2UR UR4, R136 ;  /* 0x00000000880472ca */ /* 0x000fe400000e0000 */
[----:B------:R-:W-:Y:S11]  /*189a0*/  R2UR UR5, R137 ;  /* 0x00000000890572ca */ /* 0x000ff600000e0000 */
[----:B------:R-:W-:Y:S02]  /*189b0*/  @!UPT UIADD3 URZ, URZ, URZ, URZ ;  /* 0x0000003f3f3ff290 */ /* 0x000fe4000fffe03f */
[----:B------:R-:W2:Y:S02]  /*189c0*/  LD.E R142, desc[UR4][R132.64+0x38] ;  /* 0x00003804848e7980 */ /* 0x000ea4000c101900 */
[----:B--2---:R-:W-:Y:S05]  /*189d0*/  IMAD.U32 R142, R142, -0x40, RZ ;  /* 0xffffffc08e8e7824 */ /* 0x004fea00078e00ff */
[----:B------:R-:W-:Y:S02]  /*189e0*/  SHF.R.S32.HI R134, RZ, 0x1f, R142 ;  /* 0x0000001fff867819 */ /* 0x000fe4000001148e */
.L_x_4297:
[----:B------:R-:W-:Y:S05]  /*189f0*/  BSYNC B0 ;  /* 0x0000000000007941 */ /* 0x000fea0003800000 */
.L_x_4295:
        /* <DEDUP_REMOVED lines=113> */
.L_x_4294:
[----:B------:R-:W-:Y:S05]  /*19110*/  BSYNC B1 ;  /* 0x0000000000017941 */ /* 0x000fea0003800000 */
.L_x_4293:
[----:B------:R-:W-:Y:S01]  /*19120*/  R2UR UR4, R136 ;  /* 0x00000000880472ca */ /* 0x000fe200000e0000 */
[----:B-1----:R-:W-:Y:S01]  /*19130*/  IMAD R154, R219, -0x40, R218 ;  /* 0xffffffc0db9a7824 */ /* 0x002fe200078e02da */
[----:B------:R-:W-:Y:S01]  /*19140*/  R2UR UR5, R137 ;  /* 0x00000000890572ca */ /* 0x000fe200000e0000 */
[----:B------:R-:W-:Y:S03]  /*19150*/  LDSM.16.MT88.4 R156, [R200+0xe800] ;  /* 0x00e80000c89c783b */ /* 0x000fe60000004200 */
[C---:B------:R-:W-:Y:S02]  /*19160*/  IADD3 R151, R154.reuse, 0x8, RZ ;  /* 0x000000089a977810 */ /* 0x040fe40007ffe0ff */
[C---:B------:R-:W-:Y:S02]  /*19170*/  IADD3 R150, R154.reuse, -0x1, RZ ;  /* 0xffffffff9a967810 */ /* 0x040fe40007ffe0ff */
[C---:B------:R-:W-:Y:S01]  /*19180*/  IADD3 R148, R154.reuse, -0x9, RZ ;  /* 0xfffffff79a947810 */ /* 0x040fe20007ffe0ff */
[----:B------:R-:W-:Y:S01]  /*19190*/  LDSM.16.MT88.4 R160, [R199+0xe800] ;  /* 0x00e80000c7a0783b */ /* 0x000fe20000004200 */
[----:B------:R-:W-:Y:S02]  /*191a0*/  ISETP.GE.AND P1, PT, R151, RZ, PT ;  /* 0x000000ff9700720c */ /* 0x000fe40003f26270 */
[C---:B------:R-:W-:Y:S02]  /*191b0*/  IADD3 R149, R154.reuse, -0x8, RZ ;  /* 0xfffffff89a957810 */ /* 0x040fe40007ffe0ff */
[----:B------:R-:W-:Y:S02]  /*191c0*/  IADD3 R147, R154, -0x10, RZ ;  /* 0xfffffff09a937810 */ /* 0x000fe40007ffe0ff */
[----:B------:R-:W-:Y:S01]  /*191d0*/  ISETP.GE.AND P6, PT, R150, RZ, PT ;  /* 0x000000ff9600720c */ /* 0x000fe20003fc6270 */
[----:B------:R1:W2:Y:S01]  /*191e0*/  LD.E R134, desc[UR4][R132.64+0xdc] ;  /* 0x0000dc0484867980 */ /* 0x0002a2000c101900 */
[----:B------:R-:W-:Y:S02]  /*191f0*/  ISETP.GE.AND P4, PT, R148, RZ, PT ;  /* 0x000000ff9400720c */ /* 0x000fe40003f86270 */
[C---:B------:R-:W-:Y:S02]  /*19200*/  IADD3 R152, R154.reuse, 0x7, RZ ;  /* 0x000000079a987810 */ /* 0x040fe40007ffe0ff */
[----:B------:R-:W-:Y:S02]  /*19210*/  IADD3 R146, R154, -0x11, RZ ;  /* 0xffffffef9a927810 */ /* 0x000fe40007ffe0ff */
[----:B------:R-:W-:Y:S02]  /*19220*/  ISETP.GE.AND P5, PT, R149, RZ, PT ;  /* 0x000000ff9500720c */ /* 0x000fe40003fa6270 */
[----:B------:R-:W-:Y:S02]  /*19230*/  ISETP.GE.AND P3, PT, R147, RZ, PT ;  /* 0x000000ff9300720c */ /* 0x000fe40003f66270 */
[----:B------:R-:W-:Y:S02]  /*19240*/  ISETP.GE.AND P0, PT, R152, RZ, PT ;  /* 0x000000ff9800720c */ /* 0x000fe40003f06270 */
[----:B------:R-:W-:Y:S02]  /*19250*/  ISETP.GE.AND P2, PT, R146, RZ, PT ;  /* 0x000000ff9200720c */ /* 0x000fe40003f46270 */
[C---:B------:R-:W-:Y:S02]  /*19260*/  IADD3 R145, R154.reuse, -0x18, RZ ;  /* 0xffffffe89a917810 */ /* 0x040fe40007ffe0ff */
[----:B------:R-:W-:Y:S02]  /*19270*/  IABS R153, R154 ;  /* 0x0000009a00997213 */ /* 0x000fe40000000000 */
[C---:B------:R-:W-:Y:S02]  /*19280*/  @!P1 IADD3 R151, -R154.reuse, -0x8, RZ ;  /* 0xfffffff89a979810 */ /* 0x040fe40007ffe1ff */
[----:B------:R-:W-:Y:S02]  /*19290*/  ISETP.GE.AND P1, PT, R145, RZ, PT ;  /* 0x000000ff9100720c */ /* 0x000fe40003f26270 */
[C---:B------:R-:W-:Y:S02]  /*192a0*/  @!P6 IADD3 R150, -R154.reuse, 0x1, RZ ;  /* 0x000000019a96e810 */ /* 0x040fe40007ffe1ff */
[C---:B------:R-:W-:Y:S02]  /*192b0*/  @!P4 IADD3 R148, -R154.reuse, 0x9, RZ ;  /* 0x000000099a94c810 */ /* 0x040fe40007ffe1ff */
[----:B------:R-:W-:Y:S02]  /*192c0*/  I2FP.F32.S32 R153, R153 ;  /* 0x0000009900997245 */ /* 0x000fe40000201400 */
[C---:B------:R-:W-:Y:S02]  /*192d0*/  IADD3 R144, R154.reuse, -0x19, RZ ;  /* 0xffffffe79a907810 */ /* 0x040fe40007ffe0ff */
[C---:B------:R-:W-:Y:S01]  /*192e0*/  @!P5 IADD3 R149, -R154.reuse, 0x8, RZ ;  /* 0x000000089a95d810 */ /* 0x040fe20007ffe1ff */
[CC--:B------:R-:W-:Y:S01]  /*192f0*/  FFMA.FTZ R4, -R3.reuse, R153.reuse, R4 ;  /* 0x0000009903047223 */ /* 0x0c0fe20000010104 */
[C---:B------:R-:W-:Y:S01]  /*19300*/  @!P3 IADD3 R147, -R154.reuse, 0x10, RZ ;  /* 0x000000109a93b810 */ /* 0x040fe20007ffe1ff */
[C---:B------:R-:W-:Y:S01]  /*19310*/  FFMA.FTZ R10, -R3.reuse, R153, R10 ;  /* 0x00000099030a7223 */ /* 0x040fe2000001010a */
[----:B------:R-:W-:Y:S02]  /*19320*/  I2FP.F32.S32 R150, R150 ;  /* 0x0000009600967245 */ /* 0x000fe40000201400 */
[----:B------:R-:W-:Y:S02]  /*19330*/  I2FP.F32.S32 R148, R148 ;  /* 0x0000009400947245 */ /* 0x000fe40000201400 */
[C---:B------:R-:W-:Y:S01]  /*19340*/  @!P0 IADD3 R152, -R154.reuse, -0x7, RZ ;  /* 0xfffffff99a988810 */ /* 0x040fe20007ffe1ff */
[C---:B------:R-:W-:Y:S01]  /*19350*/  FFMA.FTZ R5, -R3.reuse, R150, R5 ;  /* 0x0000009603057223 */ /* 0x040fe20000010105 */
[C---:B------:R-:W-:Y:S01]  /*19360*/  @!P2 IADD3 R146, -R154.reuse, 0x11, RZ ;  /* 0x000000119a92a810 */ /* 0x040fe20007ffe1ff */
[CC--:B------:R-:W-:Y:S01]  /*19370*/  FFMA.FTZ R9, -R3.reuse, R148.reuse, R9 ;  /* 0x0000009403097223 */ /* 0x0c0fe20000010109 */
[----:B------:R-:W-:Y:S01]  /*19380*/  I2FP.F32.S32 R151, R151 ;  /* 0x0000009700977245 */ /* 0x000fe20000201400 */
[C---:B------:R-:W-:Y:S01]  /*19390*/  FFMA.FTZ R15, -R3.reuse, R148, R15 ;  /* 0x00000094030f7223 */ /* 0x040fe2000001010f */
[----:B------:R-:W-:Y:S01]  /*193a0*/  IADD3 R143, R154, -0x20, RZ ;  /* 0xffffffe09a8f7810 */ /* 0x000fe20007ffe0ff */
[C---:B------:R-:W-:Y:S01]  /*193b0*/  FFMA.FTZ R11, -R3.reuse, R150, R11 ;  /* 0x00000096030b7223 */ /* 0x040fe2000001010b */
[----:B------:R-:W-:Y:S01]  /*193c0*/  I2FP.F32.S32 R149, R149 ;  /* 0x0000009500957245 */ /* 0x000fe20000201400 */
[C---:B------:R-:W-:Y:S01]  /*193d0*/  FFMA.FTZ R6, -R3.reuse, R151, R6 ;  /* 0x0000009703067223 */ /* 0x040fe20000010106 */
[----:B------:R-:W-:Y:S02]  /*193e0*/  ISETP.GE.AND P0, PT, R144, RZ, PT ;  /* 0x000000ff9000720c */ /* 0x000fe40003f06270 */
[----:B------:R-:W-:Y:S01]  /*193f0*/  I2FP.F32.S32 R147, R147 ;  /* 0x0000009300937245 */ /* 0x000fe20000201400 */
[CC--:B------:R-:W-:Y:S01]  /*19400*/  FFMA.FTZ R8, -R3.reuse, R149.reuse, R8 ;  /* 0x0000009503087223 */ /* 0x0c0fe20000010108 */
[----:B------:R-:W-:Y:S01]  /*19410*/  I2FP.F32.S32 R152, R152 ;  /* 0x0000009800987245 */ /* 0x000fe20000201400 */
[C---:B------:R-:W-:Y:S01]  /*19420*/  FFMA.FTZ R14, -R3.reuse, R149, R14 ;  /* 0x00000095030e7223 */ /* 0x040fe2000001010e */
[----:B------:R-:W-:Y:S01]  /*19430*/  I2FP.F32.S32 R146, R146 ;  /* 0x0000009200927245 */ /* 0x000fe20000201400 */
[CC--:B------:R-:W-:Y:S01]  /*19440*/  FFMA.FTZ R12, -R3.reuse, R147.reuse, R12 ;  /* 0x00000093030c7223 */ /* 0x0c0fe2000001010c */
[----:B------:R-:W-:Y:S01]  /*19450*/  FMNMX.FTZ R148, R4, R0, !PT ;  /* 0x0000000004947209 */ /* 0x000fe20007810000 */
[C---:B------:R-:W-:Y:S01]  /*19460*/  FFMA.FTZ R18, -R3.reuse, R147, R18 ;  /* 0x0000009303127223 */ /* 0x040fe20000010112 */
[C---:B------:R-:W-:Y:S01]  /*19470*/  IADD3 R142, R154.reuse, -0x21, RZ ;  /* 0xffffffdf9a8e7810 */ /* 0x040fe20007ffe0ff */
[C---:B------:R-:W-:Y:S01]  /*19480*/  FFMA.FTZ R7, -R3.reuse, R152, R7 ;  /* 0x0000009803077223 */ /* 0x040fe20000010107 */
[----:B------:R-:W-:Y:S01]  /*19490*/  @!P1 IADD3 R145, -R154, 0x18, RZ ;  /* 0x000000189a919810 */ /* 0x000fe20007ffe1ff */
[-C--:B------:R-:W-:Y:S01]  /*194a0*/  FFMA.FTZ R13, -R3, R146.reuse, R13 ;  /* 0x00000092030d7223 */ /* 0x080fe2000001010d */
[----:B------:R-:W-:Y:S01]  /*194b0*/  ISETP.GE.AND P6, PT, R143, RZ, PT ;  /* 0x000000ff8f00720c */ /* 0x000fe20003fc6270 */
[----:B------:R-:W-:Y:S01]  /*194c0*/  FFMA.FTZ R19, -R3, R146, R19 ;  /* 0x0000009203137223 */ /* 0x000fe20000010113 */
[----:B------:R-:W-:Y:S02]  /*194d0*/  FMNMX.FTZ R147, R5, R148, !PT ;  /* 0x0000009405937209 */ /* 0x000fe40007810000 */
[----:B------:R-:W-:Y:S02]  /*194e0*/  FMNMX.FTZ R146, R6, R135, !PT ;  /* 0x0000008706927209 */ /* 0x000fe40007810000 */
[----:B------:R-:W-:Y:S02]  /*194f0*/  ISETP.GE.AND P5, PT, R142, RZ, PT ;  /* 0x000000ff8e00720c */ /* 0x000fe40003fa6270 */
[----:B------:R-:W-:Y:S02]  /*19500*/  I2FP.F32.S32 R145, R145 ;  /* 0x0000009100917245 */ /* 0x000fe40000201400 */
[----:B------:R-:W-:Y:S02]  /*19510*/  FMNMX.FTZ R148, R8, R147, !PT ;  /* 0x0000009308947209 */ /* 0x000fe40007810000 */
[C---:B------:R-:W-:Y:S01]  /*19520*/  IADD3 R141, R154.reuse, -0x28, RZ ;  /* 0xffffffd89a8d7810 */ /* 0x040fe20007ffe0ff */
[-C--:B------:R-:W-:Y:S01]  /*19530*/  FFMA.FTZ R16, -R3, R145.reuse, R16 ;  /* 0x0000009103107223 */ /* 0x080fe20000010110 */
[----:B------:R-:W-:Y:S01]  /*19540*/  FMNMX.FTZ R147, R7, R146, !PT ;  /* 0x0000009207937209 */ /* 0x000fe20007810000 */
[----:B------:R-:W-:Y:S01]  /*19550*/  FFMA.FTZ R22, -R3, R145, R22 ;  /* 0x0000009103167223 */ /* 0x000fe20000010116 */
[C---:B------:R-:W-:Y:S02]  /*19560*/  @!P0 IADD3 R144, -R154.reuse, 0x19, RZ ;  /* 0x000000199a908810 */ /* 0x040fe40007ffe1ff */
[----:B------:R-:W-:Y:S02]  /*19570*/  FMNMX.FTZ R145, R9, R148, !PT ;  /* 0x0000009409917209 */ /* 0x000fe40007810000 */
[----:B------:R-:W-:Y:S02]  /*19580*/  IADD3 R140, R154, -0x29, RZ ;  /* 0xffffffd79a8c7810 */ /* 0x000fe40007ffe0ff */
[----:B------:R-:W-:Y:S02]  /*19590*/  ISETP.GE.AND P4, PT, R141, RZ, PT ;  /* 0x000000ff8d00720c */ /* 0x000fe40003f86270 */
[----:B------:R-:W-:Y:S02]  /*195a0*/  FMNMX.FTZ R146, R10, R147, !PT ;  /* 0x000000930a927209 */ /* 0x000fe40007810000 */
[----:B------:R-:W-:Y:S02]  /*195b0*/  @!P6 IADD3 R143, -R154, 0x20, RZ ;  /* 0x000000209a8fe810 */ /* 0x000fe40007ffe1ff */
[----:B------:R-:W-:Y:S02]  /*195c0*/  I2FP.F32.S32 R144, R144 ;  /* 0x0000009000907245 */ /* 0x000fe40000201400 */
[----:B------:R-:W-:Y:S02]  /*195d0*/  FMNMX.FTZ R148, R12, R145, !PT ;  /* 0x000000910c947209 */ /* 0x000fe40007810000 */
[----:B------:R-:W-:Y:S01]  /*195e0*/  IADD3 R139, R154, -0x30, RZ ;  /* 0xffffffd09a8b7810 */ /* 0x000fe20007ffe0ff */
[CC--:B------:R-:W-:Y:S01]  /*195f0*/  FFMA.FTZ R17, -R3.reuse, R144.reuse, R17 ;  /* 0x0000009003117223 */ /* 0x0c0fe20000010111 */
[----:B------:R-:W-:Y:S01]  /*19600*/  ISETP.GE.AND P3, PT, R140, RZ, PT ;  /* 0x000000ff8c00720c */ /* 0x000fe20003f66270 */
[----:B------:R-:W-:Y:S01]  /*19610*/  FFMA.FTZ R23, -R3, R144, R23 ;  /* 0x0000009003177223 */ /* 0x000fe20000010117 */
[----:B------:R-:W-:Y:S02]  /*19620*/  FMNMX.FTZ R145, R11, R146, !PT ;  /* 0x000000920b917209 */ /* 0x000fe40007810000 */
[C---:B------:R-:W-:Y:S02]  /*19630*/  @!P5 IADD3 R142, -R154.reuse, 0x21, RZ ;  /* 0x000000219a8ed810 */ /* 0x040fe40007ffe1ff */
[----:B------:R-:W-:Y:S02]  /*19640*/  I2FP.F32.S32 R143, R143 ;  /* 0x0000008f008f7245 */ /* 0x000fe40000201400 */
[----:B------:R-:W-:Y:S02]  /*19650*/  FMNMX.FTZ R147, R13, R148, !PT ;  /* 0x000000940d937209 */ /* 0x000fe40007810000 */
[----:B------:R-:W-:Y:S01]  /*19660*/  IADD3 R2, R154, -0x31, RZ ;  /* 0xffffffcf9a027810 */ /* 0x000fe20007ffe0ff */
[-C--:B------:R-:W-:Y:S01]  /*19670*/  FFMA.FTZ R26, -R3, R143.reuse, R26 ;  /* 0x0000008f031a7223 */ /* 0x080fe2000001011a */
[----:B------:R-:W-:Y:S01]  /*19680*/  ISETP.GE.AND P2, PT, R139, RZ, PT ;  /* 0x000000ff8b00720c */ /* 0x000fe20003f46270 */
[C---:B------:R-:W-:Y:S01]  /*19690*/  FFMA.FTZ R20, -R3.reuse, R143, R20 ;  /* 0x0000008f03147223 */ /* 0x040fe20000010114 */
[----:B------:R-:W-:Y:S01]  /*196a0*/  FMNMX.FTZ R144, R14, R145, !PT ;  /* 0x000000910e907209 */ /* 0x000fe20007810000 */
[----:B------:R-:W-:Y:S01]  /*196b0*/  LDSM.16.MT88.4 R148, [R199+0xc000] ;  /* 0x00c00000c794783b */ /* 0x000fe20000004200 */
[----:B------:R-:W-:Y:S02]  /*196c0*/  I2FP.F32.S32 R142, R142 ;  /* 0x0000008e008e7245 */ /* 0x000fe40000201400 */
[----:B------:R-:W-:Y:S02]  /*196d0*/  FMNMX.FTZ R146, R16, R147, !PT ;  /* 0x0000009310927209 */ /* 0x000fe40007810000 */
[----:B-1----:R-:W-:Y:S01]  /*196e0*/  IADD3 R133, R154, -0x38, RZ ;  /* 0xffffffc89a857810 */ /* 0x002fe20007ffe0ff */
[CC--:B------:R-:W-:Y:S01]  /*196f0*/  FFMA.FTZ R27, -R3.reuse, R142.reuse, R27 ;  /* 0x0000008e031b7223 */ /* 0x0c0fe2000001011b */
[----:B------:R-:W-:Y:S01]  /*19700*/  ISETP.GE.AND P1, PT, R2, RZ, PT ;  /* 0x000000ff0200720c */ /* 0x000fe20003f26270 */
[----:B------:R-:W-:Y:S01]  /*19710*/  FFMA.FTZ R21, -R3, R142, R21 ;  /* 0x0000008e03157223 */ /* 0x000fe20000010115 */
[----:B------:R-:W-:Y:S02]  /*19720*/  FMNMX.FTZ R143, R15, R144, !PT ;  /* 0x000000900f8f7209 */ /* 0x000fe40007810000 */
        /* <DEDUP_REMOVED lines=8> */
[----:B------:R-:W-:Y:S01]  /*197b0*/  ISETP.GE.AND P6, PT, R132, RZ, PT ;  /* 0x000000ff8400720c */ /* 0x000fe20003fc6270 */
[-C--:B------:R-:W-:Y:S01]  /*197c0*/  FFMA.FTZ R24, -R3, R141.reuse, R24 ;  /* 0x0000008d03187223 */ /* 0x080fe20000010118 */
[----:B------:R-:W-:Y:S01]  /*197d0*/  FMNMX.FTZ R143, R19, R142, !PT ;  /* 0x0000008e138f7209 */ /* 0x000fe20007810000 */
[----:B------:R-:W-:Y:S01]  /*197e0*/  FFMA.FTZ R30, -R3, R141, R30 ;  /* 0x0000008d031e7223 */ /* 0x000fe2000001011e */
[----:B------:R-:W-:Y:S02]  /*197f0*/  @!P2 IADD3 R139, -R154, 0x30, RZ ;  /* 0x000000309a8ba810 */ /* 0x000fe40007ffe1ff */
[----:B------:R-:W-:Y:S02]  /*19800*/  I2FP.F32.S32 R140, R140 ;  /* 0x0000008c008c7245 */ /* 0x000fe40000201400 */
[----:B------:R-:W-:Y:S02]  /*19810*/  FMNMX.FTZ R141, R21, R144, !PT ;  /* 0x00000090158d7209 */ /* 0x000fe40007810000 */
[----:B------:R-:W-:Y:S01]  /*19820*/  FMNMX.FTZ R142, R22, R143, !PT ;  /* 0x0000008f168e7209 */ /* 0x000fe20007810000 */
[CC--:B------:R-:W-:Y:S01]  /*19830*/  FFMA.FTZ R25, -R3.reuse, R140.reuse, R25 ;  /* 0x0000008c03197223 */ /* 0x0c0fe20000010119 */
[----:B------:R-:W-:Y:S01]  /*19840*/  @!P1 IADD3 R2, -R154, 0x31, RZ ;  /* 0x000000319a029810 */ /* 0x000fe20007ffe1ff */
[----:B------:R-:W-:Y:S01]  /*19850*/  FFMA.FTZ R31, -R3, R140, R31 ;  /* 0x0000008c031f7223 */ /* 0x000fe2000001011f */
        /* <DEDUP_REMOVED lines=12> */
[----:B------:R-:W-:Y:S01]  /*19920*/  I2FP.F32.S32 R133, R133 ;  /* 0x0000008500857245 */ /* 0x000fe20000201400 */
[----:B------:R-:W-:Y:S01]  /*19930*/  LDSM.16.MT88.4 R152, [R198+0xc000] ;  /* 0x00c00000c698783b */ /* 0x000fe20000004200 */
[----:B------:R-:W-:Y:S02]  /*19940*/  FMNMX.FTZ R144, R28, R143, !PT ;  /* 0x0000008f1c907209 */ /* 0x000fe40007810000 */
[----:B------:R-:W-:Y:S01]  /*19950*/  FMNMX.FTZ R141, R27, R142, !PT ;  /* 0x0000008e1b8d7209 */ /* 0x000fe20007810000 */
[----:B------:R-:W-:Y:S01]  /*19960*/  FFMA.FTZ R32, -R3, R133, R32 ;  /* 0x0000008503207223 */ /* 0x000fe20000010120 */
[----:B------:R-:W-:Y:S02]  /*19970*/  I2FP.F32.S32 R132, R132 ;  /* 0x0000008400847245 */ /* 0x000fe40000201400 */
[----:B------:R-:W-:Y:S02]  /*19980*/  FMNMX.FTZ R133, R29, R144, !PT ;  /* 0x000000901d857209 */ /* 0x000fe40007810000 */
[----:B------:R-:W-:Y:S01]  /*19990*/  FMNMX.FTZ R140, R30, R141, !PT ;  /* 0x0000008d1e8c7209 */ /* 0x000fe20007810000 */
[----:B------:R-:W-:Y:S01]  /*199a0*/  FFMA.FTZ R33, -R3, R132, R33 ;  /* 0x0000008403217223 */ /* 0x000fe20000010121 */
[----:B------:R-:W-:Y:S01]  /*199b0*/  FMNMX.FTZ R132, R32, R133, !PT ;  /* 0x0000008520847209 */ /* 0x000fe20007810000 */
[----:B------:R-:W-:Y:S01]  /*199c0*/  LDSM.16.MT88.4 R144, [R200+0xc000] ;  /* 0x00c00000c890783b */ /* 0x000fe20000004200 */
        /* <DEDUP_REMOVED lines=10> */
[----:B-1----:R-:W-:Y:S07]  /*19a70*/  FMNMX.FTZ R133, R140, R133, !PT ;  /* 0x000000858c857209 */ /* 0x002fee0007810000 */
[----:B------:R-:W1:Y:S01]  /*19a80*/  LDSM.16.MT88.4 R140, [R201+0xc000] ;  /* 0x00c00000c98c783b */ /* 0x000e620000004200 */
[C---:B------:R-:W-:Y:S01]  /*19a90*/  FSETP.NEU.FTZ.AND P0, PT, R133.reuse, -INF , PT ;  /* 0xff8000008500780b */ /* 0x040fe20003f1d000 */
[----:B------:R-:W-:Y:S01]  /*19aa0*/  FADD.FTZ R137, -R133, R0 ;  /* 0x0000000085897221 */ /* 0x000fe20000010100 */
[----:B---3--:R-:W-:Y:S05]  /*19ab0*/  FMNMX.FTZ R132, R139, R132, !PT ;  /* 0x000000848b847209 */ /* 0x008fea0007810000 */
[----:B------:R-:W-:Y:S01]  /*19ac0*/  FADD.FTZ R135, -R132, R135 ;  /* 0x0000008784877221 */ /* 0x000fe20000010100 */
[C---:B--2---:R-:W-:Y:S01]  /*19ad0*/  FMUL.FTZ R177, R134.reuse, R133 ;  /* 0x0000008586b17220 */ /* 0x044fe20000410000 */
[C---:B------:R-:W-:Y:S01]  /*19ae0*/  FMUL.FTZ R175, R134.reuse, R132 ;  /* 0x0000008486af7220 */ /* 0x040fe20000410000 */
[C---:B------:R-:W-:Y:S01]  /*19af0*/  FMUL.FTZ R2, R134.reuse, R137 ;  /* 0x0000008986027220 */ /* 0x040fe20000410000 */
[----:B------:R-:W-:Y:S02]  /*19b00*/  FMUL.FTZ R0, R134, R135 ;  /* 0x0000008786007220 */ /* 0x000fe40000410000 */
[----:B------:R-:W-:Y:S02]  /*19b10*/  FSEL R177, R177, RZ, P0 ;  /* 0x000000ffb1b17208 */ /* 0x000fe40000000000 */
[----:B------:R-:W-:Y:S01]  /*19b20*/  FSETP.NEU.FTZ.AND P0, PT, R132, -INF , PT ;  /* 0xff8000008400780b */ /* 0x000fe20003f1d000 */
[----:B------:R-:W2:Y:S02]  /*19b30*/  MUFU.EX2 R2, R2 ;  /* 0x0000000200027308 */ /* 0x000ea40000000800 */
        /* <DEDUP_REMOVED lines=10> */
[----:B------:R-:W3:Y:S01]  /*19be0*/  MUFU.EX2 R0, R0 ;  /* 0x0000000000007308 */ /* 0x000ee20000000800 */
[-C--:B------:R-:W-:Y:S01]  /*19bf0*/  FFMA.FTZ R231, R29, R134.reuse, -R177 ;  /* 0x000000861de77223 */ /* 0x080fe200000108b1 */
[-CC-:B------:R-:W-:Y:S01]  /*19c00*/  FFMA.FTZ R222, R30, R134.reuse, -R175.reuse ;  /* 0x000000861ede7223 */ /* 0x180fe200000108af */
[-C--:B------:R-:W-:Y:S01]  /*19c10*/  FFMA.FTZ R233, R31, R134.reuse, -R175 ;  /* 0x000000861fe97223 */ /* 0x080fe200000108af */
[----:B------:R-:W-:Y:S01]  /*19c20*/  FFMA.FTZ R220, R32, R134, -R177 ;  /* 0x0000008620dc7223 */ /* 0x000fe200000108b1 */
[C---:B--2---:R-:W-:Y:S01]  /*19c30*/  FMUL.FTZ R4, R2.reuse, R128 ;  /* 0x0000008002047220 */ /* 0x044fe20000410000 */
        /* <DEDUP_REMOVED lines=11> */
[C---:B---3--:R-:W-:Y:S01]  /*19cf0*/  FMUL.FTZ R6, R0.reuse, R130 ;  /* 0x0000008200067220 */ /* 0x048fe20000410000 */
[C---:B------:R-:W-:Y:S01]  /*19d00*/  FMUL.FTZ R7, R0.reuse, R131 ;  /* 0x0000008300077220 */ /* 0x040fe20000410000 */
[C---:B------:R-:W-:Y:S01]  /*19d10*/  FMUL.FTZ R10, R0.reuse, R126 ;  /* 0x0000007e000a7220 */ /* 0x040fe20000410000 */
[C---:B------:R-:W-:Y:S01]  /*19d20*/  FMUL.FTZ R11, R0.reuse, R127 ;  /* 0x0000007f000b7220 */ /* 0x040fe20000410000 */
[C---:B------:R-:W-:Y:S01]  /*19d30*/  FMUL.FTZ R38, R0.reuse, R38 ;  /* 0x0000002600267220 */ /* 0x040fe20000410000 */
[C---:B------:R-:W-:Y:S01]  /*19d40*/  FMUL.FTZ R39, R0.reuse, R39 ;  /* 0x0000002700277220 */ /* 0x040fe20000410000 */
[----:B------:R-:W3:Y:S03]  /*19d50*/  LDSM.16.MT88.4 R124, [R201+0xe000] ;  /* 0x00e00000c97c783b */ /* 0x000ee60000004200 */
[----:B------:R-:W-:Y:S01]  /*19d60*/  MUFU.EX2 R168, R168 ;  /* 0x000000a800a87308 */ /* 0x000fe20000000800 */
[C---:B------:R-:W-:Y:S01]  /*19d70*/  FMUL.FTZ R42, R0.reuse, R42 ;  /* 0x0000002a002a7220 */ /* 0x040fe20000410000 */
[C---:B------:R-:W-:Y:S01]  /*19d80*/  FMUL.FTZ R43, R0.reuse, R43 ;  /* 0x0000002b002b7220 */ /* 0x040fe20000410000 */
        /* <DEDUP_REMOVED lines=12> */
[----:B------:R-:W-:Y:S03]  /*19e50*/  LDSM.16.MT88.4 R28, [R201+0xd800] ;  /* 0x00d80000c91c783b */ /* 0x000fe60000004200 */
[----:B------:R-:W-:Y:S01]  /*19e60*/  MUFU.EX2 R171, R171 ;  /* 0x000000ab00ab7308 */ /* 0x000fe20000000800 */
[----:B------:R-:W-:Y:S01]  /*19e70*/  FFMA.FTZ R224, R34, R134, -R175 ;  /* 0x0000008622e07223 */ /* 0x000fe200000108af */
[C---:B------:R-:W-:Y:S01]  /*19e80*/  FMUL.FTZ R56, R2.reuse, R56 ;  /* 0x0000003802387220 */ /* 0x040fe20000410000 */
[----:B------:R-:W-:Y:S01]  /*19e90*/  FMUL.FTZ R57, R2, R57 ;  /* 0x0000003902397220 */ /* 0x000fe20000410000 */
[C---:B------:R-:W-:Y:S01]  /*19ea0*/  FMUL.FTZ R58, R0.reuse, R58 ;  /* 0x0000003a003a7220 */ /* 0x040fe20000410000 */
[----:B------:R-:W-:Y:S01]  /*19eb0*/  FMUL.FTZ R59, R0, R59 ;  /* 0x0000003b003b7220 */ /* 0x000fe20000410000 */
[C---:B------:R-:W-:Y:S01]  /*19ec0*/  FMUL.FTZ R60, R2.reuse, R60 ;  /* 0x0000003c023c7220 */ /* 0x040fe20000410000 */
[----:B------:R-:W-:Y:S03]  /*19ed0*/  FMUL.FTZ R61, R2, R61 ;  /* 0x0000003d023d7220 */ /* 0x000fe60000410000 */
[----:B------:R-:W2:Y:S01]  /*19ee0*/  MUFU.EX2 R139, R139 ;  /* 0x0000008b008b7308 */ /* 0x000ea20000000800 */
[----:B----4-:R-:W-:Y:S01]  /*19ef0*/  F2FP.BF16.F32.PACK_AB R130, R167, R168 ;  /* 0x000000a8a782723e */ /* 0x010fe200000010ff */
        /* <DEDUP_REMOVED lines=40> */
[C---:B------:R-:W-:Y:S01]  /*1a180*/  FMUL.FTZ R96, R2.reuse, R96 ;  /* 0x0000006002607220 */ /* 0x040fe20000410000 */
        /* <DEDUP_REMOVED lines=21> */
[----:B------:R-:W-:Y:S05]  /*1a2e0*/  LDSM.16.MT88.4 R152, [R201+0xe800] ;  /* 0x00e80000c998783b */ /* 0x000fea0000004200 */
[----:B------:R-:W-:Y:S01]  /*1a2f0*/  MUFU.EX2 R224, R224 ;  /* 0x000000e000e07308 */ /* 0x000fe20000000800 */
[----:B------:R-:W-:Y:S01]  /*1a300*/  FMUL.FTZ R103, R0, R103 ;  /* 0x0000006700677220 */ /* 0x000fe20000410000 */
[C---:B---3--:R-:W-:Y:S03]  /*1a310*/  HMMA.16816.F32.BF16 R60, R128.reuse, R124, R60 ;  /* 0x0000007c803c723c */ /* 0x048fe6000004183c */
[C---:B------:R-:W-:Y:S03]  /*1a320*/  FMUL.FTZ R104, R2.reuse, R104 ;  /* 0x0000006802687220 */ /* 0x040fe60000410000 */
        /* <DEDUP_REMOVED lines=9> */
[--C-:B------:R-:W-:Y:S01]  /*1a3c0*/  FFMA.FTZ R170, R12, R134, -R177.reuse ;  /* 0x000000860caa7223 */ /* 0x100fe200000108b1 */
[C---:B------:R-:W-:Y:S01]  /*1a3d0*/  HMMA.16816.F32.BF16 R80, R128.reuse, R146, R80 ;  /* 0x000000928050723c */ /* 0x040fe20000041850 */
[----:B------:R-:W2:Y:S04]  /*1a3e0*/  LDSM.16.MT88.4 R144, [R199+0x10000] ;  /* 0x01000000c790783b */ /* 0x000ea80000004200 */
[C---:B------:R-:W-:Y:S01]  /*1a3f0*/  FMUL.FTZ R12, R2.reuse, R120 ;  /* 0x00000078020c7220 */ /* 0x040fe20000410000 */
[C---:B----4-:R-:W-:Y:S01]  /*1a400*/  HMMA.16816.F32.BF16 R84, R128.reuse, R148, R84 ;  /* 0x000000948054723c */ /* 0x050fe20000041854 */
[----:B------:R-:W-:Y:S04]  /*1a410*/  MUFU.EX2 R170, R170 ;  /* 0x000000aa00aa7308 */ /* 0x000fe80000000800 */
[-C--:B------:R-:W-:Y:S01]  /*1a420*/  FFMA.FTZ R179, R13, R134.reuse, -R177 ;  /* 0x000000860db37223 */ /* 0x080fe200000108b1 */
[C---:B------:R-:W-:Y:S01]  /*1a430*/  HMMA.16816.F32.BF16 R88, R128.reuse, R150, R88 ;  /* 0x000000968058723c */ /* 0x040fe20000041858 */
[----:B------:R-:W-:Y:S04]  /*1a440*/  LDSM.16.MT88.4 R148, [R199+0xc800] ;  /* 0x00c80000c794783b */ /* 0x000fe80000004200 */
[----:B------:R-:W-:Y:S01]  /*1a450*/  FMUL.FTZ R13, R2, R121 ;  /* 0x00000079020d7220 */ /* 0x000fe20000410000 */
[C---:B---3--:R-:W-:Y:S01]  /*1a460*/  HMMA.16816.F32.BF16 R92, R128.reuse, R124, R92 ;  /* 0x0000007c805c723c */ /* 0x048fe2000004185c */
[----:B------:R-:W3:Y:S04]  /*1a470*/  MUFU.EX2 R179, R179 ;  /* 0x000000b300b37308 */ /* 0x000ee80000000800 */
[--C-:B------:R-:W-:Y:S01]  /*1a480*/  FFMA.FTZ R174, R14, R134, -R175.reuse ;  /* 0x000000860eae7223 */ /* 0x100fe200000108af */
[C---:B------:R-:W-:Y:S01]  /*1a490*/  HMMA.16816.F32.BF16 R96, R128.reuse, R126, R96 ;  /* 0x0000007e8060723c */ /* 0x040fe20000041860 */
[----:B------:R-:W4:Y:S04]  /*1a4a0*/  LDSM.16.MT88.4 R124, [R198+0x10000] ;  /* 0x01000000c67c783b */ /* 0x000f280000004200 */
[----:B------:R-:W-:Y:S01]  /*1a4b0*/  FMUL.FTZ R14, R0, R122 ;  /* 0x0000007a000e7220 */ /* 0x000fe20000410000 */
[C---:B-1----:R-:W-:Y:S01]  /*1a4c0*/  HMMA.16816.F32.BF16 R100, R128.reuse, R140, R100 ;  /* 0x0000008c8064723c */ /* 0x042fe20000041864 */
[----:B------:R-:W-:Y:S04]  /*1a4d0*/  MUFU.EX2 R174, R174 ;  /* 0x000000ae00ae7308 */ /* 0x000fe80000000800 */
[C---:B------:R-:W-:Y:S01]  /*1a4e0*/  FMUL.FTZ R108, R2.reuse, R108 ;  /* 0x0000006c026c7220 */ /* 0x040fe20000410000 */
[C---:B------:R-:W-:Y:S01]  /*1a4f0*/  HMMA.16816.F32.BF16 R104, R128.reuse, R142, R104 ;  /* 0x0000008e8068723c */ /* 0x040fe20000041868 */
[----:B------:R-:W1:Y:S04]  /*1a500*/  LDSM.16.MT88.4 R140, [R201+0xc800] ;  /* 0x00c80000c98c783b */ /* 0x000e680000004200 */
[----:B------:R-:W-:Y:S01]  /*1a510*/  FMUL.FTZ R109, R2, R109 ;  /* 0x0000006d026d7220 */ /* 0x000fe20000410000 */
[C---:B------:R-:W-:Y:S01]  /*1a520*/  FMUL.FTZ R110, R0.reuse, R110 ;  /* 0x0000006e006e7220 */ /* 0x040fe20000410000 */
[C---:B------:R-:W-:Y:S01]  /*1a530*/  FMUL.FTZ R111, R0.reuse, R111 ;  /* 0x0000006f006f7220 */ /* 0x040fe20000410000 */
[-C--:B------:R-:W-:Y:S03]  /*1a540*/  FFMA.FTZ R227, R15, R134.reuse, -R175 ;  /* 0x000000860fe37223 */ /* 0x080fe600000108af */
[----:B------:R-:W-:Y:S01]  /*1a550*/  FMUL.FTZ R15, R0, R123 ;  /* 0x0000007b000f7220 */ /* 0x000fe20000410000 */
[-CC-:B------:R-:W-:Y:S01]  /*1a560*/  FFMA.FTZ R172, R16, R134.reuse, -R177.reuse ;  /* 0x0000008610ac7223 */ /* 0x180fe200000108b1 */
[-C--:B------:R-:W-:Y:S01]  /*1a570*/  FFMA.FTZ R225, R17, R134.reuse, -R177 ;  /* 0x0000008611e17223 */ /* 0x080fe200000108b1 */
[C---:B--2---:R-:W-:Y:S01]  /*1a580*/  HMMA.16816.F32.BF16 R108, R128.reuse, R144, R108 ;  /* 0x00000090806c723c */ /* 0x044fe2000004186c */
[----:B------:R-:W2:Y:S01]  /*1a590*/  LDSM.16.MT88.4 R120, [R200+0xc800] ;  /* 0x00c80000c878783b */ /* 0x000ea20000004200 */
[----:B------:R-:W5:Y:S01]  /*1a5a0*/  MUFU.EX2 R227, R227 ;  /* 0x000000e300e37308 */ /* 0x000f620000000800 */
[-CC-:B------:R-:W-:Y:S01]  /*1a5b0*/  FFMA.FTZ R176, R18, R134.reuse, -R175.reuse ;  /* 0x0000008612b07223 */ /* 0x180fe200000108af */
[----:B------:R-:W-:Y:S01]  /*1a5c0*/  FFMA.FTZ R229, R19, R134, -R175 ;  /* 0x0000008613e57223 */ /* 0x000fe200000108af */
[C---:B------:R-:W-:Y:S01]  /*1a5d0*/  FMUL.FTZ R16, R2.reuse, R116 ;  /* 0x0000007402107220 */ /* 0x040fe20000410000 */
[C---:B------:R-:W-:Y:S03]  /*1a5e0*/  HMMA.16816.F32.BF16 R12, R128.reuse, R146, R12 ;  /* 0x00000092800c723c */ /* 0x040fe6000004180c */
[----:B------:R-:W2:Y:S03]  /*1a5f0*/  LDSM.16.MT88.4 R144, [R198+0xc800] ;  /* 0x00c80000c690783b */ /* 0x000ea60000004200 */
[----:B------:R-:W-:Y:S01]  /*1a600*/  MUFU.EX2 R172, R172 ;  /* 0x000000ac00ac7308 */ /* 0x000fe20000000800 */
[----:B------:R-:W-:Y:S01]  /*1a610*/  FMUL.FTZ R17, R2, R117 ;  /* 0x0000007502117220 */ /* 0x000fe20000410000 */
[C---:B------:R-:W-:Y:S03]  /*1a620*/  FMUL.FTZ R18, R0.reuse, R118 ;  /* 0x0000007600127220 */ /* 0x040fe60000410000 */
[----:B------:R-:W-:Y:S01]  /*1a630*/  FMUL.FTZ R19, R0, R119 ;  /* 0x0000007700137220 */ /* 0x000fe20000410000 */
[C---:B------:R-:W-:Y:S01]  /*1a640*/  FMUL.FTZ R112, R2.reuse, R112 ;  /* 0x0000007002707220 */ /* 0x040fe20000410000 */
[----:B------:R-:W-:Y:S03]  /*1a650*/  FMUL.FTZ R113, R2, R113 ;  /* 0x0000007102717220 */ /* 0x000fe60000410000 */
[----:B------:R-:W1:Y:S01]  /*1a660*/  MUFU.EX2 R225, R225 ;  /* 0x000000e100e17308 */ /* 0x000e620000000800 */
[C---:B------:R-:W-:Y:S01]  /*1a670*/  FMUL.FTZ R114, R0.reuse, R114 ;  /* 0x0000007200727220 */ /* 0x040fe20000410000 */
[C---:B----4-:R-:W-:Y:S03]  /*1a680*/  HMMA.16816.F32.BF16 R16, R128.reuse, R124, R16 ;  /* 0x0000007c8010723c */ /* 0x050fe60000041810 */
[----:B------:R-:W-:Y:S01]  /*1a690*/  FMUL.FTZ R115, R0, R115 ;  /* 0x0000007300737220 */ /* 0x000fe20000410000 */
[----:B---3--:R-:W-:Y:S01]  /*1a6a0*/  F2FP.BF16.F32.PACK_AB R116, R179, R170 ;  /* 0x000000aab374723e */ /* 0x008fe200000010ff */
[----:B------:R-:W-:Y:S03]  /*1a6b0*/  FFMA.FTZ R173, R2, R223, R173 ;  /* 0x000000df02ad7223 */ /* 0x000fe600000100ad */
[----:B------:R-:W-:Y:S03]  /*1a6c0*/  MUFU.EX2 R176, R176 ;  /* 0x000000b000b07308 */ /* 0x000fe60000000800 */
[----:B-----5:R-:W-:Y:S01]  /*1a6d0*/  F2FP.BF16.F32.PACK_AB R117, R227, R174 ;  /* 0x000000aee375723e */ /* 0x020fe200000010ff */
[----:B------:R-:W-:Y:S01]  /*1a6e0*/  FFMA.FTZ R171, R0, R221, R171 ;  /* 0x000000dd00ab7223 */ /* 0x000fe200000100ab */
[----:B------:R-:W-:Y:S01]  /*1a6f0*/  HMMA.16816.F32.BF16 R112, R128, R126, R112 ;  /* 0x0000007e8070723c */ /* 0x000fe20000041870 */
[----:B------:R-:W3:Y:S02]  /*1a700*/  LDSM.16.MT88.4 R124, [R198+0xe800] ;  /* 0x00e80000c67c783b */ /* 0x000ee40000004200 */
[----:B------:R-:W-:Y:S02]  /*1a710*/  IADD3 R0, R219, -0x1, RZ ;  /* 0xffffffffdb007810 */ /* 0x000fe40007ffe0ff */
[----:B------:R-:W4:Y:S01]  /*1a720*/  MUFU.EX2 R229, R229 ;  /* 0x000000e500e57308 */ /* 0x000f220000000800 */
[----:B-1----:R-:W-:Y:S01]  /*1a730*/  F2FP.BF16.F32.PACK_AB R118, R225, R172 ;  /* 0x000000ace176723e */ /* 0x002fe200000010ff */
[----:B------:R-:W-:Y:S01]  /*1a740*/  FADD.FTZ R173, R169, R173 ;  /* 0x000000ada9ad7221 */ /* 0x000fe20000010000 */
[----:B------:R-:W-:Y:S03]  /*1a750*/  MOV R219, R0 ;  /* 0x0000000000db7202 */ /* 0x000fe60000000f00 */
[----:B------:R-:W-:Y:S01]  /*1a760*/  FADD.FTZ R171, R139, R171 ;  /* 0x000000ab8bab7221 */ /* 0x000fe20000010000 */
[----:B------:R-:W-:Y:S01]  /*1a770*/  LDSM.16.MT88.4 R128, [R200+0x10800] ;  /* 0x01080000c880783b */ /* 0x000fe20000004200 */
[----:B------:R-:W-:Y:S02]  /*1a780*/  FADD.FTZ R168, R168, R173 ;  /* 0x000000ada8a87221 */ /* 0x000fe40000010000 */
[----:B------:R-:W-:Y:S01]  /*1a790*/  FADD.FTZ R166, R166, R171 ;  /* 0x000000aba6a67221 */ /* 0x000fe20000010000 */
[----:B------:R-:W-:Y:S01]  /*1a7a0*/  MOV R0, R133 ;  /* 0x0000008500007202 */ /* 0x000fe20000000f00 */
[----:B------:R-:W-:Y:S02]  /*1a7b0*/  FADD.FTZ R167, R167, R168 ;  /* 0x000000a8a7a77221 */ /* 0x000fe40000010000 */
[----:B------:R-:W-:Y:S02]  /*1a7c0*/  FADD.FTZ R135, R135, R166 ;  /* 0x000000a687877221 */ /* 0x000fe40000010000 */
[----:B------:R-:W-:Y:S02]  /*1a7d0*/  FADD.FTZ R170, R170, R167 ;  /* 0x000000a7aaaa7221 */ /* 0x000fe40000010000 */
[----:B------:R-:W-:Y:S01]  /*1a7e0*/  FADD.FTZ R174, R174, R135 ;  /* 0x00000087aeae7221 */ /* 0x000fe20000010000 */
[----:B----4-:R-:W-:Y:S02]  /*1a7f0*/  F2FP.BF16.F32.PACK_AB R119, R229, R176 ;  /* 0x000000b0e577723e */ /* 0x010fe400000010ff */
[----:B------:R-:W-:Y:S01]  /*1a800*/  MOV R135, R132 ;  /* 0x0000008400877202 */ /* 0x000fe20000000f00 */
[----:B------:R-:W-:Y:S01]  /*1a810*/  FADD.FTZ R179, R179, R170 ;  /* 0x000000aab3b37221 */ /* 0x000fe20000010000 */
[----:B------:R-:W-:Y:S03]  /*1a820*/  FADD.FTZ R227, R227, R174 ;  /* 0x000000aee3e37221 */ /* 0x000fe60000010000 */
[C---:B------:R-:W-:Y:S05]  /*1a830*/  HMMA.16816.F32.BF16 R4, R116.reuse, R140, R4 ;  /* 0x0000008c7404723c */ /* 0x040fea0000041804 */
[----:B------:R-:W-:Y:S01]  /*1a840*/  FADD.FTZ R172, R172, R179 ;  /* 0x000000b3acac7221 */ /* 0x000fe20000010000 */
[C---:B------:R-:W-:Y:S01]  /*1a850*/  HMMA.16816.F32.BF16 R8, R116.reuse, R142, R8 ;  /* 0x0000008e7408723c */ /* 0x040fe20000041808 */
[----:B------:R-:W-:Y:S04]  /*1a860*/  LDSM.16.MT88.4 R140, [R199+0x10800] ;  /* 0x01080000c78c783b */ /* 0x000fe80000004200 */
[----:B------:R-:W-:Y:S01]  /*1a870*/  FADD.FTZ R176, R176, R227 ;  /* 0x000000e3b0b07221 */ /* 0x000fe20000010000 */
[C---:B--2---:R-:W-:Y:S05]  /*1a880*/  HMMA.16816.F32.BF16 R36, R116.reuse, R120, R36 ;  /* 0x000000787424723c */ /* 0x044fea0000041824 */
[----:B------:R-:W-:Y:S01]  /*1a890*/  FADD.FTZ R225, R225, R172 ;  /* 0x000000ace1e17221 */ /* 0x000fe20000010000 */
[C---:B------:R-:W-:Y:S01]  /*1a8a0*/  HMMA.16816.F32.BF16 R40, R116.reuse, R122, R40 ;  /* 0x0000007a7428723c */ /* 0x040fe20000041828 */
[----:B------:R-:W1:Y:S04]  /*1a8b0*/  LDSM.16.MT88.4 R120, [R201+0x10800] ;  /* 0x01080000c978783b */ /* 0x000e680000004200 */
[----:B------:R-:W-:Y:S01]  /*1a8c0*/  FADD.FTZ R229, R229, R176 ;  /* 0x000000b0e5e57221 */ /* 0x000fe20000010000 */
        /* <DEDUP_REMOVED lines=10> */
[C---:B------:R-:W-:Y:S05]  /*1a970*/  HMMA.16816.F32.BF16 R72, R116.reuse, R158, R72 ;  /* 0x0000009e7448723c */ /* 0x040fea0000041848 */
[-CC-:B------:R-:W-:Y:S01]  /*1a980*/  FFMA.FTZ R156, R20, R134.reuse, -R177.reuse ;  /* 0x00000086149c7223 */ /* 0x180fe200000108b1 */
[C---:B------:R-:W-:Y:S05]  /*1a990*/  HMMA.16816.F32.BF16 R76, R116.reuse, R160, R76 ;  /* 0x000000a0744c723c */ /* 0x040fea000004184c */
[-CC-:B------:R-:W-:Y:S01]  /*1a9a0*/  FFMA.FTZ R158, R24, R134.reuse, -R177.reuse ;  /* 0x00000086189e7223 */ /* 0x180fe200000108b1 */
[C---:B------:R-:W-:Y:S01]  /*1a9b0*/  HMMA.16816.F32.BF16 R80, R116.reuse, R162, R80 ;  /* 0x000000a27450723c */ /* 0x040fe20000041850 */
[----:B------:R-:W-:Y:S04]  /*1a9c0*/  MUFU.EX2 R156, R156 ;  /* 0x0000009c009c7308 */ /* 0x000fe80000000800 */
[-C--:B------:R-:W-:Y:S01]  /*1a9d0*/  FFMA.FTZ R159, R25, R134.reuse, -R177 ;  /* 0x00000086199f7223 */ /* 0x080fe200000108b1 */
[C---:B---3--:R-:W-:Y:S05]  /*1a9e0*/  HMMA.16816.F32.BF16 R84, R116.reuse, R124, R84 ;  /* 0x0000007c7454723c */ /* 0x048fea0000041854 */
[----:B------:R-:W-:Y:S01]  /*1a9f0*/  MUFU.EX2 R158, R158 ;  /* 0x0000009e009e7308 */ /* 0x000fe20000000800 */
[-CC-:B------:R-:W-:Y:S01]  /*1aa00*/  FFMA.FTZ R162, R26, R134.reuse, -R175.reuse ;  /* 0x000000861aa27223 */ /* 0x180fe200000108af */
[C---:B------:R-:W-:Y:S01]  /*1aa10*/  HMMA.16816.F32.BF16 R88, R116.reuse, R126, R88 ;  /* 0x0000007e7458723c */ /* 0x040fe20000041858 */
[----:B------:R-:W2:Y:S03]  /*1aa20*/  LDSM.16.MT88.4 R124, [R198+0x10800] ;  /* 0x01080000c67c783b */ /* 0x000ea60000004200 */
[-C--:B------:R-:W-:Y:S02]  /*1aa30*/  FFMA.FTZ R163, R27, R134.reuse, -R175 ;  /* 0x000000861ba37223 */ /* 0x080fe400000108af */
[C---:B-1----:R-:W-:Y:S02]  /*1aa40*/  HMMA.16816.F32.BF16 R92, R116.reuse, R120, R92 ;  /* 0x00000078745c723c */ /* 0x042fe4000004185c */
[----:B------:R-:W-:Y:S01]  /*1aa50*/  MUFU.EX2 R159, R159 ;  /* 0x0000009f009f7308 */ /* 0x000fe20000000800 */
[----:B------:R-:W-:Y:S02]  /*1aa60*/  LDSM.16.MT88.4 R24, [R198+0xd000] ;  /* 0x00d00000c618783b */ /* 0x000fe40000004200 */
[-CC-:B------:R-:W-:Y:S01]  /*1aa70*/  FFMA.FTZ R157, R21, R134.reuse, -R177.reuse ;  /* 0x00000086159d7223 */ /* 0x180fe200000108b1 */
[C---:B------:R-:W-:Y:S06]  /*1aa80*/  HMMA.16816.F32.BF16 R96, R116.reuse, R122, R96 ;  /* 0x0000007a7460723c */ /* 0x040fec0000041860 */
[----:B------:R-:W-:Y:S01]  /*1aa90*/  MUFU.EX2 R162, R162 ;  /* 0x000000a200a27308 */ /* 0x000fe20000000800 */
[----:B------:R-:W1:Y:S01]  /*1aaa0*/  LDSM.16.MT88.4 R120, [R201+0xd000] ;  /* 0x00d00000c978783b */ /* 0x000e620000004200 */
[C---:B------:R-:W-:Y:S03]  /*1aab0*/  HMMA.16816.F32.BF16 R100, R116.reuse, R128, R100 ;  /* 0x000000807464723c */ /* 0x040fe60000041864 */
[-C--:B------:R-:W-:Y:S03]  /*1aac0*/  FFMA.FTZ R177, R33, R134.reuse, -R177 ;  /* 0x0000008621b17223 */ /* 0x080fe600000108b1 */
[C---:B------:R-:W-:Y:S01]  /*1aad0*/  HMMA.16816.F32.BF16 R104, R116.reuse, R130, R104 ;  /* 0x000000827468723c */ /* 0x040fe20000041868 */
[----:B------:R-:W3:Y:S01]  /*1aae0*/  LDSM.16.MT88.4 R128, [R199+0xd000] ;  /* 0x00d00000c780783b */ /* 0x000ee20000004200 */
[----:B------:R-:W4:Y:S03]  /*1aaf0*/  MUFU.EX2 R157, R157 ;  /* 0x0000009d009d7308 */ /* 0x000f260000000800 */
[-CC-:B------:R-:W-:Y:S01]  /*1ab00*/  FFMA.FTZ R160, R22, R134.reuse, -R175.reuse ;  /* 0x0000008616a07223 */ /* 0x180fe200000108af */
[C---:B------:R-:W-:Y:S06]  /*1ab10*/  HMMA.16816.F32.BF16 R108, R116.reuse, R140, R108 ;  /* 0x0000008c746c723c */ /* 0x040fec000004186c */
[----:B------:R-:W5:Y:S01]  /*1ab20*/  MUFU.EX2 R163, R163 ;  /* 0x000000a300a37308 */ /* 0x000f620000000800 */
[-CC-:B------:R-:W-:Y:S01]  /*1ab30*/  FFMA.FTZ R161, R23, R134.reuse, -R175.reuse ;  /* 0x0000008617a17223 */ /* 0x180fe200000108af */
[C---:B------:R-:W-:Y:S01]  /*1ab40*/  HMMA.16816.F32.BF16 R12, R116.reuse, R142, R12 ;  /* 0x0000008e740c723c */ /* 0x040fe2000004180c */
[----:B------:R-:W3:Y:S02]  /*1ab50*/  LDSM.16.MT88.4 R140, [R200+0xf000] ;  /* 0x00f00000c88c783b */ /* 0x000ee40000004200 */
[----:B------:R-:W-:Y:S03]  /*1ab60*/  FFMA.FTZ R175, R35, R134, -R175 ;  /* 0x0000008623af7223 */ /* 0x000fe600000108af */
[C---:B--2---:R-:W-:Y:S02]  /*1ab70*/  HMMA.16816.F32.BF16 R16, R116.reuse, R124, R16 ;  /* 0x0000007c7410723c */ /* 0x044fe40000041810 */
[----:B------:R-:W-:Y:S01]  /*1ab80*/  MUFU.EX2 R160, R160 ;  /* 0x000000a000a07308 */ /* 0x000fe20000000800 */
[----:B------:R-:W-:Y:S02]  /*1ab90*/  LDSM.16.MT88.4 R32, [R201+0xf800] ;  /* 0x00f80000c920783b */ /* 0x000fe40000004200 */
[----:B----4-:R-:W-:Y:S01]  /*1aba0*/  F2FP.BF16.F32.PACK_AB R20, R157, R156 ;  /* 0x0000009c9d14723e */ /* 0x010fe200000010ff */
[----:B------:R-:W-:Y:S06]  /*1abb0*/  HMMA.16816.F32.BF16 R112, R116, R126, R112 ;  /* 0x0000007e7470723c */ /* 0x000fec0000041870 */
[----:B------:R-:W2:Y:S01]  /*1abc0*/  MUFU.EX2 R161, R161 ;  /* 0x000000a100a17308 */ /* 0x000ea20000000800 */
[----:B------:R-:W-:Y:S01]  /*1abd0*/  F2FP.BF16.F32.PACK_AB R22, R159, R158 ;  /* 0x0000009e9f16723e */ /* 0x000fe200000010ff */
[----:B------:R-:W4:Y:S03]  /*1abe0*/  LDSM.16.MT88.4 R116, [R198+0xf000] ;  /* 0x00f00000c674783b */ /* 0x000f260000004200 */
[----:B-----5:R-:W-:Y:S01]  /*1abf0*/  F2FP.BF16.F32.PACK_AB R23, R163, R162 ;  /* 0x000000a2a317723e */ /* 0x020fe200000010ff */
[----:B------:R-:W-:Y:S04]  /*1ac00*/  FADD.FTZ R156, R156, R225 ;  /* 0x000000e19c9c7221 */ /* 0x000fe80000010000 */
[----:B------:R-:W5:Y:S01]  /*1ac10*/  MUFU.EX2 R177, R177 ;  /* 0x000000b100b17308 */ /* 0x000f620000000800 */
[----:B------:R-:W-:Y:S01]  /*1ac20*/  FADD.FTZ R157, R157, R156 ;  /* 0x0000009c9d9d7221 */ /* 0x000fe20000010000 */
[----:B------:R-:W-:Y:S03]  /*1ac30*/  LDSM.16.MT88.4 R124, [R199+0x11000] ;  /* 0x01100000c77c783b */ /* 0x000fe60000004200 */
[----:B------:R-:W-:Y:S05]  /*1ac40*/  FADD.FTZ R158, R158, R157 ;  /* 0x0000009d9e9e7221 */ /* 0x000fea0000010000 */
[----:B------:R-:W5:Y:S01]  /*1ac50*/  MUFU.EX2 R175, R175 ;  /* 0x000000af00af7308 */ /* 0x000f620000000800 */
[----:B--2---:R-:W-:Y:S01]  /*1ac60*/  F2FP.BF16.F32.PACK_AB R21, R161, R160 ;  /* 0x000000a0a115723e */ /* 0x004fe200000010ff */
[----:B------:R-:W-:Y:S01]  /*1ac70*/  FADD.FTZ R160, R160, R229 ;  /* 0x000000e5a0a07221 */ /* 0x000fe20000010000 */
[----:B------:R-:W-:Y:S03]  /*1ac80*/  FADD.FTZ R159, R159, R158 ;  /* 0x0000009e9f9f7221 */ /* 0x000fe60000010000 */
[----:B------:R-:W-:Y:S02]  /*1ac90*/  FADD.FTZ R161, R161, R160 ;  /* 0x000000a0a1a17221 */ /* 0x000fe40000010000 */
[C---:B-1----:R-:W-:Y:S05]  /*1aca0*/  HMMA.16816.F32.BF16 R4, R20.reuse, R120, R4 ;  /* 0x000000781404723c */ /* 0x042fea0000041804 */
[----:B------:R-:W-:Y:S01]  /*1acb0*/  FADD.FTZ R162, R162, R161 ;  /* 0x000000a1a2a27221 */ /* 0x000fe20000010000 */
[C---:B------:R-:W-:Y:S01]  /*1acc0*/  HMMA.16816.F32.BF16 R8, R20.reuse, R122, R8 ;  /* 0x0000007a1408723c */ /* 0x040fe20000041808 */
[----:B------:R-:W1:Y:S04]  /*1acd0*/  LDSM.16.MT88.4 R120, [R201+0x11000] ;  /* 0x01100000c978783b */ /* 0x000e680000004200 */
[----:B------:R-:W-:Y:S01]  /*1ace0*/  FADD.FTZ R163, R163, R162 ;  /* 0x000000a2a3a37221 */ /* 0x000fe20000010000 */
        /* <DEDUP_REMOVED lines=27> */
[C---:B------:R-:W-:Y:S06]  /*1aea0*/  HMMA.16816.F32.BF16 R108, R20.reuse, R124, R108 ;  /* 0x0000007c146c723c */ /* 0x040fec000004186c */
[C---:B------:R-:W-:Y:S06]  /*1aeb0*/  HMMA.16816.F32.BF16 R12, R20.reuse, R126, R12 ;  /* 0x0000007e140c723c */ /* 0x040fec000004180c */
[C---:B------:R-:W-:Y:S06]  /*1aec0*/  HMMA.16816.F32.BF16 R16, R20.reuse, R128, R16 ;  /* 0x000000801410723c */ /* 0x040fec0000041810 */
[----:B------:R-:W-:Y:S07]  /*1aed0*/  HMMA.16816.F32.BF16 R112, R20, R130, R112 ;  /* 0x000000821470723c */ /* 0x000fee0000041870 */
[----:B------:R-:W-:Y:S01]  /*1aee0*/  F2FP.BF16.F32.PACK_AB R20, R231, R178 ;  /* 0x000000b2e714723e */ /* 0x000fe200000010ff */
[----:B------:R-:W-:Y:S03]  /*1aef0*/  FADD.FTZ R178, R178, R159 ;  /* 0x0000009fb2b27221 */ /* 0x000fe60000010000 */
[----:B-----5:R-:W-:Y:S01]  /*1af00*/  F2FP.BF16.F32.PACK_AB R22, R177, R220 ;  /* 0x000000dcb116723e */ /* 0x020fe200000010ff */
[----:B------:R-:W-:Y:S01]  /*1af10*/  FADD.FTZ R231, R231, R178 ;  /* 0x000000b2e7e77221 */ /* 0x000fe20000010000 */
[----:B------:R-:W-:Y:S01]  /*1af20*/  F2FP.BF16.F32.PACK_AB R21, R233, R222 ;  /* 0x000000dee915723e */ /* 0x000fe200000010ff */
[----:B------:R-:W-:Y:S01]  /*1af30*/  FADD.FTZ R222, R222, R163 ;  /* 0x000000a3dede7221 */ /* 0x000fe20000010000 */
[----:B------:R-:W-:Y:S01]  /*1af40*/  F2FP.BF16.F32.PACK_AB R23, R175, R224 ;  /* 0x000000e0af17723e */ /* 0x000fe200000010ff */
[----:B------:R-:W-:Y:S02]  /*1af50*/  FADD.FTZ R220, R220, R231 ;  /* 0x000000e7dcdc7221 */ /* 0x000fe40000010000 */
[----:B------:R-:W-:Y:S02]  /*1af60*/  FADD.FTZ R233, R233, R222 ;  /* 0x000000dee9e97221 */ /* 0x000fe40000010000 */
[----:B------:R-:W-:Y:S02]  /*1af70*/  FADD.FTZ R223, R177, R220 ;  /* 0x000000dcb1df7221 */ /* 0x000fe40000010000 */
[C---:B------:R-:W-:Y:S01]  /*1af80*/  HMMA.16816.F32.BF16 R128, R20.reuse, R28, R4 ;  /* 0x0000001c1480723c */ /* 0x040fe20000041804 */
[----:B------:R-:W4:Y:S02]  /*1af90*/  LDSM.16.MT88.4 R4, [R200+0x11800] ;  /* 0x01180000c804783b */ /* 0x000f240000004200 */
[----:B------:R-:W-:Y:S03]  /*1afa0*/  FADD.FTZ R224, R224, R233 ;  /* 0x000000e9e0e07221 */ /* 0x000fe60000010000 */
[C---:B------:R-:W-:Y:S03]  /*1afb0*/  HMMA.16816.F32.BF16 R124, R20.reuse, R30, R8 ;  /* 0x0000001e147c723c */ /* 0x040fe60000041808 */
[----:B------:R-:W-:Y:S02]  /*1afc0*/  LDSM.16.MT88.4 R8, [R198+0x11800] ;  /* 0x01180000c608783b */ /* 0x000fe40000004200 */
[----:B------:R-:W-:Y:S01]  /*1afd0*/  FADD.FTZ R221, R175, R224 ;  /* 0x000000e0afdd7221 */ /* 0x000fe20000010000 */
[C---:B---3--:R-:W-:Y:S06]  /*1afe0*/  HMMA.16816.F32.BF16 R36, R20.reuse, R116, R36 ;  /* 0x000000741424723c */ /* 0x048fec0000041824 */
[C---:B------:R-:W-:Y:S06]  /*1aff0*/  HMMA.16816.F32.BF16 R40, R20.reuse, R118, R40 ;  /* 0x000000761428723c */ /* 0x040fec0000041828 */
[C---:B-1----:R-:W-:Y:S06]  /*1b000*/  HMMA.16816.F32.BF16 R44, R20.reuse, R120, R44 ;  /* 0x00000078142c723c */ /* 0x042fec000004182c */
[C---:B------:R-:W-:Y:S01]  /*1b010*/  HMMA.16816.F32.BF16 R48, R20.reuse, R122, R48 ;  /* 0x0000007a1430723c */ /* 0x040fe20000041830 */
[----:B------:R-:W1:Y:S05]  /*1b020*/  LDSM.16.MT88.4 R120, [R199+0x11800] ;  /* 0x01180000c778783b */ /* 0x000e6a0000004200 */
[C---:B--2---:R-:W-:Y:S06]  /*1b030*/  HMMA.16816.F32.BF16 R52, R20.reuse, R24, R52 ;  /* 0x000000181434723c */ /* 0x044fec0000041834 */
        /* <DEDUP_REMOVED lines=11> */
[C---:B----4-:R-:W-:Y:S06]  /*1b0f0*/  HMMA.16816.F32.BF16 R100, R20.reuse, R4, R100 ;  /* 0x000000041464723c */ /* 0x050fec0000041864 */
[C---:B------:R-:W-:Y:S06]  /*1b100*/  HMMA.16816.F32.BF16 R104, R20.reuse, R6, R104 ;  /* 0x000000061468723c */ /* 0x040fec0000041868 */
[C---:B-1----:R-:W-:Y:S06]  /*1b110*/  HMMA.16816.F32.BF16 R108, R20.reuse, R120, R108 ;  /* 0x00000078146c723c */ /* 0x042fec000004186c */
[C---:B------:R-:W-:Y:S06]  /*1b120*/  HMMA.16816.F32.BF16 R120, R20.reuse, R122, R12 ;  /* 0x0000007a1478723c */ /* 0x040fec000004180c */
[C---:B------:R-:W-:Y:S06]  /*1b130*/  HMMA.16816.F32.BF16 R116, R20.reuse, R8, R16 ;  /* 0x000000081474723c */ /* 0x040fec0000041810 */
[----:B------:R-:W-:Y:S01]  /*1b140*/  HMMA.16816.F32.BF16 R112, R20, R10, R112 ;  /* 0x0000000a1470723c */ /* 0x000fe20000041870 */
[----:B------:R-:W-:Y:S11]  /*1b150*/  @!UPT UIADD3 URZ, URZ, URZ, URZ ;  /* 0x0000003f3f3ff290 */ /* 0x000ff6000fffe03f */
[----:B------:R-:W-:Y:S01]  /*1b160*/  @!UPT UIADD3 URZ, URZ, URZ, URZ ;  /* 0x0000003f3f3ff290 */ /* 0x000fe2000fffe03f */
[----:B------:R-:W-:Y:S11]  /*1b170*/  @P0 BRA `(.L_x_4298) ;  /* 0xffffffbc00200947 */ /* 0x000ff6000383ffff */
.L_x_4289:
        /* <DEDUP_REMOVED lines=14> */
.L_x_4315:
        /* <DEDUP_REMOVED lines=26> */
[C---:B------:R-:W-:Y:S01]  /*1b400*/  FMUL.FTZ R48, R0.reuse, R48 ;  /* 0x0000003000307220 */ /* 0x040fe20000410000 */
[----:B------:R-:W-:Y:S01]  /*1b410*/  LEA.HI R9, R9, R14, RZ, 0x3 ;  /* 0x0000000e09097211 */ /* 0x000fe200078f18ff */
[C---:B------:R-:W-:Y:S01]  /*1b420*/  FMUL.FTZ R49, R0.reuse, R49 ;  /* 0x0000003100317220 */ /* 0x040fe20000410000 */
[C---:B------:R-:W-:Y:S01]  /*1b430*/  FMUL.FTZ R52, R0.reuse, R52 ;  /* 0x0000003400347220 */ /* 0x040fe20000410000 */
[C---:B------:R-:W-:Y:S01]  /*1b440*/  FMUL.FTZ R53, R0.reuse, R53 ;  /* 0x0000003500357220 */ /* 0x040fe20000410000 */
        /* <DEDUP_REMOVED lines=50> */
[----:B------:R-:W-:Y:S01]  /*1b770*/  FMUL.FTZ R130, R0, R130 ;  /* 0x0000008200827220 */ /* 0x000fe20000410000 */
[----:B------:R-:W-:Y:S01]  /*1b780*/  R2P PR, R14, 0x6 ;  /* 0x000000060e007804 */ /* 0x000fe20000000000 */
[C---:B------:R-:W-:Y:S01]  /*1b790*/  FMUL.FTZ R127, R0.reuse, R127 ;  /* 0x0000007f007f7220 */ /* 0x040fe20000410000 */
[----:B------:R-:W-:Y:S01]  /*1b7a0*/  LEA R13, R13, UR4, 0x1 ;  /* 0x000000040d0d7c11 */ /* 0x000fe2000f8e08ff */
[C---:B------:R-:W-:Y:S01]  /*1b7b0*/  FMUL.FTZ R126, R0.reuse, R126 ;  /* 0x0000007e007e7220 */ /* 0x040fe20000410000 */
[----:B------:R-:W-:Y:S01]  /*1b7c0*/  MOV R14, 0x20 ;  /* 0x00000020000e7802 */ /* 0x000fe20000000f00 */
[C---:B------:R-:W-:Y:S01]  /*1b7d0*/  FMUL.FTZ R39, R0.reuse, R39 ;  /* 0x0000002700277220 */ /* 0x040fe20000410000 */
[----:B------:R-:W-:Y:S01]  /*1b7e0*/  MOV R16, 0x40 ;  /* 0x0000004000107802 */ /* 0x000fe20000000f00 */
[C---:B------:R-:W-:Y:S01]  /*1b7f0*/  FMUL.FTZ R38, R0.reuse, R38 ;  /* 0x0000002600267220 */ /* 0x040fe20000410000 */
[C---:B------:R-:W-:Y:S01]  /*1b800*/  FMUL.FTZ R43, R0.reuse, R43 ;  /* 0x0000002b002b7220 */ /* 0x040fe20000410000 */
[C---:B------:R-:W-:Y:S01]  /*1b810*/  FMUL.FTZ R42, R0.reuse, R42 ;  /* 0x0000002a002a7220 */ /* 0x040fe20000410000 */
[C---:B------:R-:W-:Y:S01]  /*1b820*/  IADD3 R15, R13.reuse, -0x10, RZ ;  /* 0xfffffff00d0f7810 */ /* 0x040fe20007ffe0ff */
[----:B------:R-:W-:Y:S01]  /*1b830*/  FMUL.FTZ R47, R0, R47 ;  /* 0x0000002f002f7220 */ /* 0x000fe20000410000 */
[----:B------:R-:W-:Y:S01]  /*1b840*/  SEL R14, R14, 0xffffffe0, !P1 ;  /* 0xffffffe00e0e7807 */ /* 0x000fe20004800000 */
[C---:B------:R-:W-:Y:S01]  /*1b850*/  FMUL.FTZ R46, R0.reuse, R46 ;  /* 0x0000002e002e7220 */ /* 0x040fe20000410000 */
[----:B------:R-:W-:Y:S01]  /*1b860*/  @P0 IADD3 R15, R13, 0x10, RZ ;  /* 0x000000100d0f0810 */ /* 0x000fe20007ffe0ff */
[C---:B------:R-:W-:Y:S01]  /*1b870*/  FMUL.FTZ R51, R0.reuse, R51 ;  /* 0x0000003300337220 */ /* 0x040fe20000410000 */
[----:B------:R-:W-:Y:S01]  /*1b880*/  F2FP.BF16.F32.PACK_AB R128, R129, R128 ;  /* 0x000000808180723e */ /* 0x000fe200000010ff */
[C---:B------:R-:W-:Y:S01]  /*1b890*/  FMUL.FTZ R50, R0.reuse, R50 ;  /* 0x0000003200327220 */ /* 0x040fe20000410000 */
[----:B------:R-:W-:Y:S01]  /*1b8a0*/  F2FP.BF16.F32.PACK_AB R130, R131, R130 ;  /* 0x000000828382723e */ /* 0x000fe200000010ff */
[----:B------:R-:W-:Y:S01]  /*1b8b0*/  FMUL.FTZ R55, R0, R55 ;  /* 0x0000003700377220 */ /* 0x000fe20000410000 */
        /* <DEDUP_REMOVED lines=41> */
[C---:B------:R-:W-:Y:S01]  /*1bb50*/  FMUL.FTZ R82, R0.reuse, R82 ;  /* 0x0000005200527220 */ /* 0x040fe20000410000 */
        /* <DEDUP_REMOVED lines=98> */
[----:B------:R-:W3:Y:S04]  /*1c180*/  LD.E.U8 R14, desc[UR4][R6.64+0x1c8] ;  /* 0x0001c804060e7980 */ /* 0x000ee8000c101100 */
[----:B-1----:R-:W4:Y:S04]  /*1c190*/  @!P0 LD.E.64 R16, desc[UR8][R6.64+0x80] ;  /* 0x0000800806108980 */ /* 0x002f28000c101b00 */
[----:B------:R-:W2:Y:S01]  /*1c1a0*/  LD.E.64 R68, desc[UR10][R6.64+0x88] ;  /* 0x0000880a06447980 */ /* 0x000ea2000c101b00 */
[----:B------:R-:W1:Y:S08]  /*1c1b0*/  @P4 MUFU.LG2 R15, R5 ;  /* 0x00000005000f4308 */ /* 0x000e700000000c00 */
[----:B------:R-:W1:Y:S01]  /*1c1c0*/  @P3 MUFU.LG2 R12, R12 ;  /* 0x0000000c000c3308 */ /* 0x000e620000000c00 */
[----:B------:R-:W-:Y:S01]  /*1c1d0*/  @!P0 SHF.R.S32.HI R18, RZ, 0x1f, R209 ;  /* 0x0000001fff128819 */ /* 0x000fe200000114d1 */
[----:B------:R2:W5:Y:S01]  /*1c1e0*/  LD.E.64 R66, desc[UR4][R6.64+0x90] ;  /* 0x0000900406427980 */ /* 0x000562000c101b00 */
[----:B------:R-:W-:Y:S01]  /*1c1f0*/  BSSY B0, `(.L_x_4300) ;  /* 0x0000024000007945 */ /* 0x000fe20003800000 */
[----:B------:R-:W-:-:S02]  /*1c200*/  MOV R57, 0x7f800000 ;  /* 0x7f80000000397802 */ /* 0x000fc40000000f00 */
[----:B------:R-:W-:Y:S01]  /*1c210*/  MOV R58, 0x7f800000 ;  /* 0x7f800000003a7802 */ /* 0x000fe20000000f00 */
[----:B-1----:R-:W-:-:S04]  /*1c220*/  @P4 FMUL.FTZ R15, R15, 0.69314718246459960938 ;  /* 0x3f3172180f0f4820 */ /* 0x002fc80000410000 */
[----:B-----5:R-:W-:Y:S01]  /*1c230*/  @P4 FFMA.FTZ R57, R4, R133, R15 ;  /* 0x0000008504394223 */ /* 0x020fe2000001000f */
[----:B------:R-:W-:-:S04]  /*1c240*/  @P3 FMUL.FTZ R5, R12, 0.69314718246459960938 ;  /* 0x3f3172180c053820 */ /* 0x000fc80000410000 */
[----:B------:R-:W-:Y:S01]  /*1c250*/  @P3 FFMA.FTZ R58, R4, R132, R5 ;  /* 0x00000084043a3223 */ /* 0x000fe20000010005 */
[----:B---3--:R-:W-:Y:S01]  /*1c260*/  ISETP.NE.AND P1, PT, R14, RZ, PT ;  /* 0x000000ff0e00720c */ /* 0x008fe20003f25270 */
[----:B----4-:R-:W-:-:S04]  /*1c270*/  @!P0 IMAD R13, R17, R209, RZ ;  /* 0x000000d1110d8224 */ /* 0x010fc800078e02ff */
[----:B------:R-:W-:Y:S02]  /*1c280*/  @!P0 IMAD R13, R16, R18, R13 ;  /* 0x00000012100d8224 */ /* 0x000fe400078e020d */
[-C--:B--2---:R-:W-:Y:S02]  /*1c290*/  @P0 IMAD R0, R69, R213.reuse, RZ ;  /* 0x000000d545000224 */ /* 0x084fe400078e02ff */
[----:B------:R-:W-:-:S04]  /*1c2a0*/  @P0 IMAD.WIDE.U32 R18, R68, R213, RZ ;  /* 0x000000d544120225 */ /* 0x000fc800078e00ff */
[----:B------:R-:W-:Y:S01]  /*1c2b0*/  @!P0 IMAD.WIDE.U32 R16, R16, R209, RZ ;  /* 0x000000d110108225 */ /* 0x000fe200078e00ff */
        /* <DEDUP_REMOVED lines=15> */
.L_x_4301:
        /* <DEDUP_REMOVED lines=8> */
.L_x_4302:
[----:B------:R-:W-:Y:S05]  /*1c430*/  BSYNC B0 ;  /* 0x0000000000007941 */ /* 0x000fea0003800000 */
.L_x_4300:
        /* <DEDUP_REMOVED lines=10> */
[----:B------:R-:W-:Y:S01]  /*1c4e0*/  LOP3.LUT P0, RZ, R13, 0x3, RZ, 0xc0, !PT ;  /* 0x000000030dff7812 */ /* 0x000fe2000780c0ff */
[----:B------:R2:W5:Y:S01]  /*1c4f0*/  LD.E.64 R72, desc[UR4][R6.64+0xa0] ;  /* 0x0000a00406487980 */ /* 0x000562000c101b00 */
[----:B------:R-:W-:Y:S05]  /*1c500*/  WARPSYNC.ALL ;  /* 0x0000000000007948 */ /* 0x000fea0003800000 */
[----:B------:R-:W-:Y:S01]  /*1c510*/  BAR.SYNC.DEFER_BLOCKING 0x0 ;  /* 0x0000000000007b1d */ /* 0x000fe20000010000 */
[----:B------:R-:W-:-:S02]  /*1c520*/  LOP3.LUT R9, R9, 0xffffffc, RZ, 0xc0, !PT ;  /* 0x0ffffffc09097812 */ /* 0x000fc400078ec0ff */
[----:B-1----:R-:W-:-:S03]  /*1c530*/  SHF.R.S32.HI R15, RZ, 0x1f, R4 ;  /* 0x0000001fff0f7819 */ /* 0x002fc60000011404 */
[----:B------:R-:W-:Y:S01]  /*1c540*/  IMAD.IADD R8, R8, 0x1, -R9 ;  /* 0x0000000108087824 */ /* 0x000fe200078e0a09 */
[----:B------:R-:W-:-:S04]  /*1c550*/  LEA.HI R15, R15, R4, RZ, 0x5 ;  /* 0x000000040f0f7211 */ /* 0x000fc800078f28ff */
[----:B------:R-:W-:-:S05]  /*1c560*/  LOP3.LUT R15, R15, 0xffffffe0, RZ, 0xc0, !PT ;  /* 0xffffffe00f0f7812 */ /* 0x000fca00078ec0ff */
[----:B------:R-:W-:-:S05]  /*1c570*/  IMAD.IADD R12, R4, 0x1, -R15 ;  /* 0x00000001040c7824 */ /* 0x000fca00078e0a0f */
[----:B------:R-:W-:Y:S01]  /*1c580*/  SHF.R.S32.HI R5, RZ, 0x1f, R12 ;  /* 0x0000001fff057819 */ /* 0x000fe2000001140c */
[----:B------:R2:W1:Y:S03]  /*1c590*/  LDS.128 R52, [R216] ;  /* 0x00000000d8347984 */ /* 0x0004660000000c00 */
[----:B------:R-:W-:Y:S01]  /*1c5a0*/  LEA.HI R5, R5, R12, RZ, 0x2 ;  /* 0x0000000c05057211 */ /* 0x000fe200078f10ff */
        /* <DEDUP_REMOVED lines=11> */
[----:B------:R-:W-:Y:S01]  /*1c660*/  SHF.R.S32.HI R5, RZ, 0x2, R5 ;  /* 0x00000002ff057819 */ /* 0x000fe20000011405 */
[----:B------:R-:W-:Y:S04]  /*1c670*/  BSSY B0, `(.L_x_4303) ;  /* 0x0000013000007945 */ /* 0x000fe80003800000 */
[----:B------:R-:W-:Y:S01]  /*1c680*/  IMAD R5, R8, 0x10, R5 ;  /* 0x0000001008057824 */ /* 0x000fe200078e0205 */
[----:B---34-:R-:W-:Y:S06]  /*1c690*/  @P0 BRA `(.L_x_4304) ;  /* 0x0000000000400947 */ /* 0x018fec0003800000 */
[----:B------:R-:W-:Y:S02]  /*1c6a0*/  IMAD R8, R211, -0x40, R212 ;  /* 0xffffffc0d3087824 */ /* 0x000fe400078e02d4 */
[----:B------:R-:W-:-:S03]  /*1c6b0*/  VIADD R9, R5, 0x8 ;  /* 0x0000000805097836 */ /* 0x000fc60000000000 */
[-C--:B------:R-:W-:Y:S02]  /*1c6c0*/  ISETP.GE.AND P2, PT, R5, R8.reuse, PT ;  /* 0x000000080500720c */ /* 0x080fe40003f46270 */
[----:B------:R-:W-:Y:S01]  /*1c6d0*/  ISETP.GE.AND P1, PT, R9, R8, PT ;  /* 0x000000080900720c */ /* 0x000fe20003f26270 */
[----:B------:R-:W-:-:S05]  /*1c6e0*/  IMAD R8, R211, 0x40, R64 ;  /* 0x00000040d3087824 */ /* 0x000fca00078e0240 */
[----:B------:R-:W-:Y:S02]  /*1c6f0*/  SHF.R.S32.HI R64, RZ, 0x1f, R8 ;  /* 0x0000001fff407819 */ /* 0x000fe40000011408 */
[----:B------:R-:W-:-:S03]  /*1c700*/  IADD3 R8, P0, R5, R8, RZ ;  /* 0x0000000805087210 */ /* 0x000fc60007f1e0ff */
[C---:B------:R-:W-:Y:S02]  /*1c710*/  @!P2 R2UR UR8, R10.reuse ;  /* 0x000000000a08a2ca */ /* 0x040fe400000e0000 */
[C---:B------:R-:W-:Y:S02]  /*1c720*/  @!P2 R2UR UR9, R11.reuse ;  /* 0x000000000b09a2ca */ /* 0x040fe400000e0000 */
[----:B------:R-:W-:Y:S02]  /*1c730*/  @!P1 R2UR UR4, R10 ;  /* 0x000000000a0492ca */ /* 0x000fe400000e0000 */
[----:B------:R-:W-:Y:S02]  /*1c740*/  @!P1 R2UR UR5, R11 ;  /* 0x000000000b0592ca */ /* 0x000fe400000e0000 */
[----:B------:R-:W-:Y:S02]  /*1c750*/  LEA.HI.X.SX32 R5, R5, R64, 0x1, P0 ;  /* 0x0000004005057211 */ /* 0x000fe400000f0eff */
[----:B-----5:R-:W-:-:S04]  /*1c760*/  LEA R64, P0, R8, R72, 0x2 ;  /* 0x0000004808407211 */ /* 0x020fc800078010ff */
[----:B------:R-:W-:-:S05]  /*1c770*/  LEA.HI.X R65, R8, R73, R5, 0x2, P0 ;  /* 0x0000004908417211 */ /* 0x000fca00000f1405 */
[----:B------:R3:W-:Y:S04]  /*1c780*/  @!P2 ST.E desc[UR8][R64.64], R57 ;  /* 0x000000394000a985 */ /* 0x0007e8000c101908 */
[----:B------:R3:W-:Y:S02]  /*1c790*/  @!P1 ST.E desc[UR4][R64.64+0x20], R58 ;  /* 0x0000203a40009985 */ /* 0x0007e4000c101904 */
.L_x_4304:
[----:B------:R-:W-:Y:S05]  /*1c7a0*/  BSYNC B0 ;  /* 0x0000000000007941 */ /* 0x000fea0003800000 */
.L_x_4303:
[----:B------:R-:W-:Y:S02]  /*1c7b0*/  LEA.HI R3, R3, R2, RZ, 0x3 ;  /* 0x0000000203037211 */ /* 0x000fe400078f18ff */
[----:B------:R-:W-:Y:S02]  /*1c7c0*/  R2UR UR4, R10 ;  /* 0x000000000a0472ca */ /* 0x000fe400000e0000 */
[----:B------:R-:W-:Y:S02]  /*1c7d0*/  LOP3.LUT R3, R3, 0xfffffff8, RZ, 0xc0, !PT ;  /* 0xfffffff803037812 */ /* 0x000fe400078ec0ff */
[----:B------:R-:W-:-:S03]  /*1c7e0*/  R2UR UR5, R11 ;  /* 0x000000000b0572ca */ /* 0x000fc600000e0000 */
[----:B------:R-:W-:-:S04]  /*1c7f0*/  IMAD.IADD R3, R2, 0x1, -R3 ;  /* 0x0000000102037824 */ /* 0x000fc800078e0a03 */
[----:B---3--:R-:W-:Y:S02]  /*1c800*/  IMAD.SHL.U32 R58, R3, 0x8, RZ ;  /* 0x00000008033a7824 */ /* 0x008fe400078e00ff */
[----:B------:R-:W-:-:S03]  /*1c810*/  IMAD.SHL.U32 R211, R211, 0x40, RZ ;  /* 0x00000040d3d37824 */ /* 0x000fc600078e00ff */
[----:B------:R-:W-:Y:S02]  /*1c820*/  SHF.R.S32.HI R59, RZ, 0x1f, R58 ;  /* 0x0000001fff3b7819 */ /* 0x000fe4000001143a */
[----:B------:R-:W-:Y:S01]  /*1c830*/  SHF.R.S32.HI R5, RZ, 0x1f, R4 ;  /* 0x0000001fff057819 */ /* 0x000fe20000011404 */
[-C--:B------:R-:W-:Y:S01]  /*1c840*/  IMAD R8, R69, R211.reuse, RZ ;  /* 0x000000d345087224 */ /* 0x080fe200078e02ff */
[----:B------:R-:W-:Y:S01]  /*1c850*/  SHF.R.S32.HI R9, RZ, 0x1f, R211 ;  /* 0x0000001fff097819 */ /* 0x000fe200000114d3 */
[C---:B------:R-:W-:Y:S01]  /*1c860*/  IMAD.WIDE.U32 R64, R68.reuse, R211, R58 ;  /* 0x000000d344407225 */ /* 0x040fe200078e003a */
[----:B------:R-:W-:Y:S01]  /*1c870*/  LEA.HI R5, R5, R4, RZ, 0x3 ;  /* 0x0000000405057211 */ /* 0x000fe200078f18ff */
[----:B--2---:R2:W5:Y:S01]  /*1c880*/  LD.E R6, desc[UR4][R6.64+0xc0] ;  /* 0x0000c00406067980 */ /* 0x004562000c101900 */
[----:B------:R-:W-:Y:S01]  /*1c890*/  SHF.R.S32.HI R3, RZ, 0x1f, R210 ;  /* 0x0000001fff037819 */ /* 0x000fe200000114d2 */
[----:B------:R-:W-:Y:S01]  /*1c8a0*/  IMAD R9, R68, R9, R8 ;  /* 0x0000000944097224 */ /* 0x000fe200078e0208 */
[----:B------:R-:W-:Y:S01]  /*1c8b0*/  IADD3 R8, P0, R56, R64, RZ ;  /* 0x0000004038087210 */ /* 0x000fe20007f1e0ff */
[----:B------:R-:W-:Y:S01]  /*1c8c0*/  IMAD.IADD R212, R212, 0x1, -R211 ;  /* 0x00000001d4d47824 */ /* 0x000fe200078e0ad3 */
[----:B------:R-:W-:Y:S01]  /*1c8d0*/  BSSY B0, `(.L_x_4305) ;  /* 0x0000028000007945 */ /* 0x000fe20003800000 */
[----:B------:R-:W-:Y:S01]  /*1c8e0*/  IMAD R2, R67, R210, RZ ;  /* 0x000000d243027224 */ /* 0x000fe200078e02ff */
[----:B------:R-:W-:-:S03]  /*1c8f0*/  IADD3.X R9, R0, R65, R9, P0, !PT ;  /* 0x0000004100097210 */ /* 0x000fc600007fe409 */
[C---:B------:R-:W-:Y:S02]  /*1c900*/  IMAD R2, R66.reuse, R3, R2 ;  /* 0x0000000342027224 */ /* 0x040fe400078e0202 */
[----:B------:R-:W-:-:S04]  /*1c910*/  IMAD.WIDE.U32 R66, R66, R210, R8 ;  /* 0x000000d242427225 */ /* 0x000fc800078e0008 */
[----:B------:R-:W-:Y:S01]  /*1c920*/  IMAD.IADD R65, R67, 0x1, R2 ;  /* 0x0000000143417824 */ /* 0x000fe200078e0202 */
[----:B--2---:R-:W-:Y:S02]  /*1c930*/  SHF.R.S32.HI R7, RZ, 0x3, R5 ;  /* 0x00000003ff077819 */ /* 0x004fe40000011405 */
[----:B------:R-:W-:Y:S02]  /*1c940*/  LOP3.LUT R5, R5, 0xfffffff8, RZ, 0xc0, !PT ;  /* 0xfffffff805057812 */ /* 0x000fe400078ec0ff */
[CC--:B------:R-:W-:Y:S01]  /*1c950*/  ISETP.GE.AND P0, PT, R7.reuse, R212.reuse, PT ;  /* 0x000000d40700720c */ /* 0x0c0fe20003f06270 */
[C---:B------:R-:W-:Y:S01]  /*1c960*/  VIADD R3, R7.reuse, 0x10 ;  /* 0x0000001007037836 */ /* 0x040fe20000000000 */
[----:B------:R-:W-:Y:S01]  /*1c970*/  SHF.R.S32.HI R9, RZ, 0x1f, R7 ;  /* 0x0000001fff097819 */ /* 0x000fe20000011407 */
[----:B------:R-:W-:Y:S02]  /*1c980*/  IMAD.IADD R5, R4, 0x1, -R5 ;  /* 0x0000000104057824 */ /* 0x000fe400078e0a05 */
[----:B------:R-:W-:Y:S01]  /*1c990*/  VIADD R57, R7, 0x20 ;  /* 0x0000002007397836 */ /* 0x000fe20000000000 */
[----:B------:R-:W-:Y:S01]  /*1c9a0*/  ISETP.GE.AND P3, PT, R3, R212, PT ;  /* 0x000000d40300720c */ /* 0x000fe20003f66270 */
[----:B------:R-:W-:-:S02]  /*1c9b0*/  VIADD R3, R7, 0x30 ;  /* 0x0000003007037836 */ /* 0x000fc40000000000 */
[----:B------:R-:W-:Y:S01]  /*1c9c0*/  IMAD.SHL.U32 R5, R5, 0x8, RZ ;  /* 0x0000000805057824 */ /* 0x000fe200078e00ff */
[-C--:B------:R-:W-:Y:S02]  /*1c9d0*/  ISETP.GE.AND P2, PT, R57, R212.reuse, PT ;  /* 0x000000d43900720c */ /* 0x080fe40003f46270 */
[----:B------:R-:W-:Y:S01]  /*1c9e0*/  ISETP.GE.AND P1, PT, R3, R212, PT ;  /* 0x000000d40300720c */ /* 0x000fe20003f26270 */
[C---:B------:R-:W-:Y:S02]  /*1c9f0*/  VIADD R3, R5.reuse, 0x40 ;  /* 0x0000004005037836 */ /* 0x040fe40000000000 */
[----:B------:R-:W-:Y:S01]  /*1ca00*/  VIADD R5, R5, 0x80 ;  /* 0x0000008005057836 */ /* 0x000fe20000000000 */
[----:B------:R-:W-:Y:S09]  /*1ca10*/  @P0 BRA `(.L_x_4306) ;  /* 0x00000000004c0947 */ /* 0x000ff20003800000 */
        /* <DEDUP_REMOVED lines=19> */
.L_x_4306:
[----:B------:R-:W-:Y:S05]  /*1cb50*/  BSYNC B0 ;  /* 0x0000000000007941 */ /* 0x000fea0003800000 */
.L_x_4305:
        /* <DEDUP_REMOVED lines=24> */
.L_x_4308:
[----:B------:R-:W-:Y:S05]  /*1cce0*/  BSYNC B0 ;  /* 0x0000000000007941 */ /* 0x000fea0003800000 */
.L_x_4307:
        /* <DEDUP_REMOVED lines=24> */
.L_x_4310:
[----:B------:R-:W-:Y:S05]  /*1ce70*/  BSYNC B0 ;  /* 0x0000000000007941 */ /* 0x000fea0003800000 */
.L_x_4309:
[----:B------:R-:W-:-:S04]  /*1ce80*/  MOV R209, 0x0 ;  /* 0x0000000000d17802 */ /* 0x000fc80000000f00 */
[----:B-12345:R-:W-:Y:S05]  /*1ce90*/  @P1 RET.REL.NODEC R208 `(_ZN5flash24flash_fwd_splitkv_kernelI23Flash_fwd_kernel_traitsILi192ELi64ELi64ELi4ELb0ELb0EN7cutlass10bfloat16_tE19Flash_kernel_traitsILi192ELi64ELi64ELi4ES3_EELb0ELb0ELb1ELb0ELb0ELb0ELb0ELb1EEEvNS_16Flash_fwd_paramsE) ;  /* 0xfffffe30d0581950 */ /* 0x03efea0003c3ffff */
        /* <DEDUP_REMOVED lines=20> */
[----:B-1----:R-:W-:Y:S05]  /*1cfe0*/  @P0 RET.REL.NODEC R208 `(_ZN5flash24flash_fwd_splitkv_kernelI23Flash_fwd_kernel_traitsILi192ELi64ELi64ELi4ELb0ELb0EN7cutlass10bfloat16_tE19Flash_kernel_traitsILi192ELi64ELi64ELi4ES3_EELb0ELb0ELb1ELb0ELb0ELb0ELb0ELb1EEEvNS_16Flash_fwd_paramsE) ;  /* 0xfffffe30d0040950 */ /* 0x002fea0003c3ffff */
[----:B------:R-:W-:Y:S01]  /*1cff0*/  R2UR UR4, R10 ;  /* 0x000000000a0472ca */ /* 0x000fe200000e0000 */
[----:B------:R-:W-:Y:S01]  /*1d000*/  IMAD.MOV.U32 R209, RZ, RZ, 0x0 ;  /* 0x00000000ffd17424 */ /* 0x000fe200078e00ff */
[----:B------:R-:W-:-:S13]  /*1d010*/  R2UR UR5, R11 ;  /* 0x000000000b0572ca */ /* 0x000fda00000e0000 */
[----:B------:R1:W-:Y:S02]  /*1d020*/  ST.E.128 desc[UR4][R4.64+0x100], R60 ;  /* 0x0001003c04007985 */ /* 0x0003e4000c101d04 */
[----:B-1----:R-:W-:Y:S05]  /*1d030*/  RET.REL.NODEC R208 `(_ZN5flash24flash_fwd_splitkv_kernelI23Flash_fwd_kernel_traitsILi192ELi64ELi64ELi4ELb0ELb0EN7cutlass10bfloat16_tE19Flash_kernel_traitsILi192ELi64ELi64ELi4ES3_EELb0ELb0ELb1ELb0ELb0ELb0ELb0ELb1EEEvNS_16Flash_fwd_paramsE) ;  /* 0xfffffe2cd0f07950 */ /* 0x002fea0003c3ffff */
.L_x_4299:
[----:B------:R-:W-:Y:S01]  /*1d040*/  MOV R3, 0x2 ;  /* 0x0000000200037802 */ /* 0x000fe20000000f00 */
[----:B------:R-:W-:Y:S01]  /*1d050*/  IMAD.MOV.U32 R0, RZ, RZ, 0x1f ;  /* 0x0000001fff007424 */ /* 0x000fe200078e00ff */
[----:B------:R-:W-:-:S07]  /*1d060*/  MOV R2, 0xffffffff ;  /* 0xffffffff00027802 */ /* 0x000fce0000000f00 */
[----:B-1---5:R-:W-:Y:S05]  /*1d070*/  WARPSYNC.COLLECTIVE R2, `(.L_x_4311) ;  /* 0x0000000002087348 */ /* 0x022fea0003c00000 */
[----:B------:R2:W3:Y:S02]  /*1d080*/  SHFL.BFLY P0, R12, R223, R3, R0 ;  /* 0x0c000003df0c7389 */ /* 0x0004e40000000000 */
[----:B-123-5:R-:W-:Y:S01]  /*1d090*/  ENDCOLLECTIVE ;  /* 0x000000000000791b */ /* 0x02efe20003800000 */
.L_x_4311:
[----:B------:R-:W-:Y:S02]  /*1d0a0*/  IMAD.MOV.U32 R8, RZ, RZ, R12 ;  /* 0x000000ffff087224 */ /* 0x000fe400078e000c */
[----:B------:R-:W-:Y:S02]  /*1d0b0*/  IMAD.MOV.U32 R3, RZ, RZ, 0x1 ;  /* 0x00000001ff037424 */ /* 0x000fe400078e00ff */
[----:B------:R-:W-:-:S05]  /*1d0c0*/  FADD.FTZ R8, R8, R223 ;  /* 0x000000df08087221 */ /* 0x000fca0000010000 */
[----:B------:R-:W-:-:S07]  /*1d0d0*/  MOV R223, R8 ;  /* 0x0000000800df7202 */ /* 0x000fce0000000f00 */
[----:B------:R-:W-:Y:S05]  /*1d0e0*/  WARPSYNC.COLLECTIVE R2, `(.L_x_4312) ;  /* 0x0000000002087348 */ /* 0x000fea0003c00000 */
[----:B------:R1:W2:Y:S02]  /*1d0f0*/  SHFL.BFLY P0, R12, R223, R3, R0 ;  /* 0x0c000003df0c7389 */ /* 0x0002a40000000000 */
[----:B-12---:R-:W-:Y:S01]  /*1d100*/  ENDCOLLECTIVE ;  /* 0x000000000000791b */ /* 0x006fe20003800000 */
.L_x_4312:
[----:B------:R-:W-:Y:S01]  /*1d110*/  MOV R223, R221 ;  /* 0x000000dd00df7202 */ /* 0x000fe20000000f00 */
[----:B------:R-:W-:Y:S01]  /*1d120*/  IMAD.MOV.U32 R3, RZ, RZ, 0x2 ;  /* 0x00000002ff037424 */ /* 0x000fe200078e00ff */
[----:B------:R-:W-:-:S07]  /*1d130*/  MOV R5, R12 ;  /* 0x0000000c00057202 */ /* 0x000fce0000000f00 */
[----:B------:R-:W-:Y:S05]  /*1d140*/  WARPSYNC.COLLECTIVE R2, `(.L_x_4313) ;  /* 0x0000000002087348 */ /* 0x000fea0003c00000 */
[----:B------:R1:W2:Y:S02]  /*1d150*/  SHFL.BFLY P0, R12, R223, R3, R0 ;  /* 0x0c000003df0c7389 */ /* 0x0002a40000000000 */
[----:B-12---:R-:W-:Y:S01]  /*1d160*/  ENDCOLLECTIVE ;  /* 0x000000000000791b */ /* 0x006fe20003800000 */
.L_x_4313:
[----:B------:R-:W-:Y:S01]  /*1d170*/  FADD.FTZ R5, R8, R5 ;  /* 0x0000000508057221 */ /* 0x000fe20000010000 */
[----:B------:R-:W-:Y:S01]  /*1d180*/  FADD.FTZ R9, R12, R221 ;  /* 0x000000dd0c097221 */ /* 0x000fe20000010000 */
[----:B------:R-:W-:-:S04]  /*1d190*/  MOV R3, 0x1 ;  /* 0x0000000100037802 */ /* 0x000fc80000000f00 */
[----:B------:R-:W-:-:S07]  /*1d1a0*/  MOV R223, R9 ;  /* 0x0000000900df7202 */ /* 0x000fce0000000f00 */
[----:B------:R-:W-:Y:S05]  /*1d1b0*/  WARPSYNC.COLLECTIVE R2, `(.L_x_4314) ;  /* 0x0000000002087348 */ /* 0x000fea0003c00000 */
[----:B------:R1:W2:Y:S02]  /*1d1c0*/  SHFL.BFLY P0, R12, R223, R3, R0 ;  /* 0x0c000003df0c7389 */ /* 0x0002a40000000000 */
[----:B-12---:R-:W-:Y:S01]  /*1d1d0*/  ENDCOLLECTIVE ;  /* 0x000000000000791b */ /* 0x006fe20003800000 */
.L_x_4314:
[----:B------:R-:W-:Y:S05]  /*1d1e0*/  BRA `(.L_x_4315) ;  /* 0xffffffe0001c7947 */ /* 0x000fea000383ffff */
.L_x_4316:
        /* <DEDUP_REMOVED lines=9> */
.L_x_7906:


//--------------------- .text._ZN5flash24flash_fwd_splitkv_kernelI23Flash_fwd_kernel_traitsILi192ELi64ELi64ELi4ELb0ELb0EN7cutlass10bfloat16_tE19Flash_kernel_traitsILi192ELi64ELi64ELi4ES3_EELb0ELb0ELb1ELb0ELb0ELb1ELb0ELb1EEEvNS_16Flash_fwd_paramsE --------------------------
	.section	.text._ZN5flash24flash_fwd_splitkv_kernelI23Flash_fwd_kernel_traitsILi192ELi64ELi64ELi4ELb0ELb0EN7cutlass10bfloat16_tE19Flash_kernel_traitsILi192ELi64ELi64ELi4ES3_EELb0ELb0ELb1ELb0ELb0ELb1ELb0ELb1EEEvNS_16Flash_fwd_paramsE,"ax",@progbits
	.align	128
        .global         _ZN5flash24flash_fwd_splitkv_kernelI23Flash_fwd_kernel_traitsILi192ELi64ELi64ELi4ELb0ELb0EN7cutlass10bfloat16_tE19Flash_kernel_traitsILi192ELi64ELi64ELi4ES3_EELb0ELb0ELb1ELb0ELb0ELb1ELb0ELb1EEEvNS_16Flash_fwd_paramsE
        .type           _ZN5flash24flash_fwd_splitkv_kernelI23Flash_fwd_kernel_traitsILi192ELi64ELi64ELi4ELb0ELb0EN7cutlass10bfloat16_tE19Flash_kernel_traitsILi192ELi64ELi64ELi4ES3_EELb0ELb0ELb1ELb0ELb0ELb1ELb0ELb1EEEvNS_16Flash_fwd_paramsE,@function
        .size           _ZN5flash24flash_fwd_splitkv_kernelI23Flash_fwd_kernel_traitsILi192ELi64ELi64ELi4ELb0ELb0EN7cutlass10bfloat16_tE19Flash_kernel_traitsILi192ELi64ELi64ELi4ES3_EELb0ELb0ELb1ELb0ELb0ELb1ELb0ELb1EEEvNS_16Flash_fwd_paramsE,(.L_x_7907 - _ZN5flash24flash_fwd_splitkv_kernelI23Flash_fwd_kernel_traitsILi192ELi64ELi64ELi4ELb0ELb0EN7cutlass10bfloat16_tE19Flash_kernel_traitsILi192ELi64ELi64ELi4ES3_EELb0ELb0ELb1ELb0ELb0ELb1ELb0ELb1EEEvNS_16Flash_fwd_paramsE)
        .other          _ZN5flash24flash_fwd_splitkv_kernelI23Flash_fwd_kernel_traitsILi192ELi64ELi64ELi4ELb0ELb0EN7cutlass10bfloat16_tE19Flash_kernel_traitsILi192ELi64ELi64ELi4ES3_EELb0ELb0ELb1ELb0ELb0ELb1ELb0ELb1EEEvNS_16Flash_fwd_paramsE,@"STO_CUDA_ENTRY STV_DEFAULT"
_ZN5flash24flash_fwd_splitkv_kernelI23Flash_fwd_kernel_traitsILi192ELi64ELi64ELi4ELb0ELb0EN7cutlass10bfloat16_tE19Flash_kernel_traitsILi192ELi64ELi64ELi4ES3_EELb0ELb0ELb1ELb0ELb0ELb1ELb0ELb1EEEvNS_16Flash_fwd_paramsE:
.text._ZN5flash24flash_fwd_splitkv_kernelI23Flash_fwd_kernel_traitsILi192ELi64ELi64ELi4ELb0ELb0EN7cutlass10bfloat16_tE19Flash_kernel_traitsILi192ELi64ELi64ELi4ES3_EELb0ELb0ELb1ELb0ELb0ELb1ELb0ELb1EEEvNS_16Flash_fwd_paramsE:
[----:B------:R-:W-:Y:S01]  /*0000*/  LDC R1, c[0x0][0x28] ;  /* 0x00000a00ff017b82 */ /* 0x000fe20000000800 */
[----:B------:R-:W1:Y:S07]  /*0010*/  S2R R219, SR_CTAID.X ;  /* 0x0000000000db7919 */ /* 0x000e6e0000002500 */
[----:B------:R-:W2:Y:S01]  /*0020*/  LDC.64 R12, c[0x0][0x198] ;  /* 0x00006600ff0c7b82 */ /* 0x000ea20000000a00 */
[----:B------:R-:W-:Y:S01]  /*0030*/  BSSY B4, `(.L_x_4317) ;  /* 0x0000005000047945 */ /* 0x000fe20003800000 */
[----:B------:R-:W-:Y:S01]  /*0040*/  MOV R216, 0x80 ;  /* 0x0000008000d87802 */ /* 0x000fe20000000f00 */
[----:B------:R-:W3:Y:S01]  /*0050*/  S2R R217, SR_CTAID.Y ;  /* 0x0000000000d97919 */ /* 0x000ee20000002600 */
[----:B------:R-:W4:Y:S05]  /*0060*/  S2R R218, SR_CTAID.Z ;  /* 0x0000000000da7919 */ /* 0x000f2a0000002700 */
[----:B-1234-:R-:W-:Y:S05]  /*0070*/  CALL.REL.NOINC `($_ZN5flash24flash_fwd_splitkv_kernelI23Flash_fwd_kernel_traitsILi192ELi64ELi64ELi4ELb0ELb0EN7cutlass10bfloat16_tE19Flash_kernel_traitsILi192ELi64ELi64ELi4ES3_EELb0ELb0ELb1ELb0ELb0ELb1ELb0ELb1EEEvNS_16Flash_fwd_paramsE$_ZN5flash30compute_attn_1rowblock_splitkvI23Flash_fwd_kernel_traitsILi192ELi64ELi64ELi4ELb0ELb0EN7cutlass10bfloat16_tE19Flash_kernel_traitsILi192ELi64ELi64ELi4ES3_EELb0ELb0ELb1ELb0ELb0ELb1ELb0ELb1ENS_16Flash_fwd_paramsEEEvRKT8_iiiii) ;  /* 0x0000000000087944 */ /* 0x01efea0003c00000 */
[----:B------:R-:W-:Y:S05]  /*0080*/  BSYNC B4 ;  /* 0x0000000000047941 */ /* 0x000fea0003800000 */
.L_x_4317:
[----:B------:R-:W-:Y:S05]  /*0090*/  EXIT ;  /* 0x000000000000794d */ /* 0x000fea0003800000 */
        .type           $_ZN5flash24flash_fwd_splitkv_kernelI23Flash_fwd_kernel_traitsILi192ELi64ELi64ELi4ELb0ELb0EN7cutlass10bfloat16_tE19Flash_kernel_traitsILi192ELi64ELi64ELi4ES3_EELb0ELb0ELb1ELb0ELb0ELb1ELb0ELb1EEEvNS_16Flash_fwd_paramsE$_ZN5flash30compute_attn_1rowblock_splitkvI23Flash_fwd_kernel_traitsILi192ELi64ELi64ELi4ELb0ELb0EN7cutlass10bfloat16_tE19Flash_kernel_traitsILi192ELi64ELi64ELi4ES3_EELb0ELb0ELb1ELb0ELb0ELb1ELb0ELb1ENS_16Flash_fwd_paramsEEEvRKT8_iiiii,@function
        .size           $_ZN5flash24flash_fwd_splitkv_kernelI23Flash_fwd_kernel_traitsILi192ELi64ELi64ELi4ELb0ELb0EN7cutlass10bfloat16_tE19Flash_kernel_traitsILi192ELi64ELi64ELi4ES3_EELb0ELb0ELb1ELb0ELb0ELb1ELb0ELb1EEEvNS_16Flash_fwd_paramsE$_ZN5flash30compute_attn_1rowblock_splitkvI23Flash_fwd_kernel_traitsILi192ELi64ELi64ELi4ELb0ELb0EN7cutlass10bfloat16_tE19Flash_kernel_traitsILi192ELi64ELi64ELi4ES3_EELb0ELb0ELb1ELb0ELb0ELb1ELb0ELb1ENS_16Flash_fwd_paramsEEEvRKT8_iiiii,(.L_x_7907 - $_ZN5flash24flash_fwd_splitkv_kernelI23Flash_fwd_kernel_traitsILi192ELi64ELi64ELi4ELb0ELb0EN7cutlass10bfloat16_tE19Flash_kernel_traitsILi192ELi64ELi64ELi4ES3_EELb0ELb0ELb1ELb0ELb0ELb1ELb0ELb1EEEvNS_16Flash_fwd_paramsE$_ZN5flash30compute_attn_1rowblock_splitkvI23Flash_fwd_kernel_traitsILi192ELi64ELi64ELi4ELb0ELb0EN7cutlass10bfloat16_tE19Flash_kernel_traitsILi192ELi64ELi64ELi4ES3_EELb0ELb0ELb1ELb0ELb0ELb1ELb0ELb1ENS_16Flash_fwd_paramsEEEvRKT8_iiiii)
$_ZN5flash24flash_fwd_splitkv_kernelI23Flash_fwd_kernel_traitsILi192ELi64ELi64ELi4ELb0ELb0EN7cutlass10bfloat16_tE19Flash_kernel_traitsILi192ELi64ELi64ELi4ES3_EELb0ELb0ELb1ELb0ELb0ELb1ELb0ELb1EEEvNS_16Flash_fwd_paramsE$_ZN5flash30compute_attn_1rowblock_splitkvI23Flash_fwd_kernel_traitsILi192ELi64ELi64ELi4ELb0ELb0EN7cutlass10bfloat16_tE19Flash_kernel_traitsILi192ELi64ELi64ELi4ES3_EELb0ELb0ELb1ELb0ELb0ELb1ELb0ELb1ENS_16Flash_fwd_paramsEEEvRKT8_iiiii:
        /* <DEDUP_REMOVED lines=28> */
.L_x_4319:
[----:B------:R-:W-:Y:S05]  /*0260*/  BSYNC B0 ;  /* 0x0000000000007941 */ /* 0x000fea0003800000 */
.L_x_4318:
        /* <DEDUP_REMOVED lines=8> */
.L_x_4321:
[----:B------:R3:W5:Y:S02]  /*02f0*/  LD.E R0, desc[UR6][R12.64+0xb8] ;  /* 0x0000b8060c007980 */ /* 0x000764000c101900 */
.L_x_4322:
[----:B------:R-:W-:Y:S05]  /*0300*/  BSYNC B0 ;  /* 0x0000000000007941 */ /* 0x000fea0003800000 */
.L_x_4320:
        /* <DEDUP_REMOVED lines=10> */
.L_x_4324:
[----:B------:R-:W2:Y:S01]  /*03b0*/  LD.E.64 R2, desc[UR6][R12.64+0x108] ;  /* 0x000108060c027980 */ /* 0x000ea2000c101b00 */
[----:B------:R-:W-:Y:S01]  /*03c0*/  BSSY B0, `(.L_x_4326) ;  /* 0x0000006000007945 */ /* 0x000fe20003800000 */
[----:B------:R-:W-:Y:S01]  /*03d0*/  IMAD.MOV.U32 R0, RZ, RZ, RZ ;  /* 0x000000ffff007224 */ /* 0x000fe200078e00ff */
[----:B--2---:R-:W-:-:S04]  /*03e0*/  ISETP.NE.U32.AND P0, PT, R2, RZ, PT ;  /* 0x000000ff0200720c */ /* 0x004fc80003f05070 */
[----:B------:R-:W-:-:S13]  /*03f0*/  ISETP.NE.AND.EX P0, PT, R3, RZ, PT, P0 ;  /* 0x000000ff0300720c */ /* 0x000fda0003f05300 */
[----:B------:R-:W-:Y:S05]  /*0400*/  @!P0 BRA `(.L_x_4327) ;  /* 0x0000000000048947 */ /* 0x000fea0003800000 */
[----:B------:R2:W5:Y:S02]  /*0410*/  LD.E R0, desc[UR6][R12.64+0xbc] ;  /* 0x0000bc060c007980 */ /* 0x000564000c101900 */
.L_x_4327:
[----:B------:R-:W-:Y:S05]  /*0420*/  BSYNC B0 ;  /* 0x0000000000007941 */ /* 0x000fea0003800000 */
.L_x_4326:
[----:B-----5:R-:W-:Y:S02]  /*0430*/  IADD3 R135, R73, R0, RZ ;  /* 0x0000000049877210 */ /* 0x020fe40007ffe0ff */
.L_x_4325:
[----:B------:R-:W-:Y:S05]  /*0440*/  BSYNC B1 ;  /* 0x0000000000017941 */ /* 0x000fea0003800000 */
.L_x_4323:
[----:B------:R-:W-:Y:S01]  /*0450*/  IMAD.SHL.U32 R69, R219, 0x40, RZ ;  /* 0x00000040db457824 */ /* 0x000fe200078e00ff */
[----:B------:R-:W-:Y:S01]  /*0460*/  MOV R2, R216 ;  /* 0x000000d800027202 */ /* 0x000fe20000000f00 */
[----:B------:R-:W-:-:S03]  /*0470*/  IMAD.MOV.U32 R3, RZ, RZ, 0x0 ;  /* 0x00000000ff037424 */ /* 0x000fc600078e00ff */
[----:B------:R-:W-:-:S13]  /*0480*/  ISETP.GT.AND P0, PT, R220, R69, PT ;  /* 0x00000045dc00720c */ /* 0x000fda0003f04270 */
[----:B-1234-:R-:W-:Y:S05]  /*0490*/  @!P0 RET.REL.NODEC R2 `(_ZN5flash24flash_fwd_splitkv_kernelI23Flash_fwd_kernel_traitsILi192ELi64ELi64ELi4ELb0ELb0EN7cutlass10bfloat16_tE19Flash_kernel_traitsILi192ELi64ELi64ELi4ES3_EELb0ELb0ELb1ELb0ELb0ELb1ELb0ELb1EEEvNS_16Flash_fwd_paramsE) ;  /* 0xfffffff802d88950 */ /* 0x01efea0003c3ffff */
        /* <DEDUP_REMOVED lines=74> */
.L_x_4330:
[----:B------:R-:W-:Y:S05]  /*0940*/  BSYNC B0 ;  /* 0x0000000000007941 */ /* 0x000fea0003800000 */
.L_x_4329:
        /* <DEDUP_REMOVED lines=19> */
.L_x_4332:
[----:B------:R-:W-:Y:S05]  /*0a80*/  BSYNC B0 ;  /* 0x0000000000007941 */ /* 0x000fea0003800000 */
.L_x_4331:
        /* <DEDUP_REMOVED lines=21> */
.L_x_4334:
[----:B------:R-:W-:Y:S05]  /*0be0*/  BSYNC B0 ;  /* 0x0000000000007941 */ /* 0x000fea0003800000 */
.L_x_4333:
        /* <DEDUP_REMOVED lines=29> */
.L_x_4336:
[----:B------:R-:W-:Y:S05]  /*0dc0*/  BSYNC B0 ;  /* 0x0000000000007941 */ /* 0x000fea0003800000 */
.L_x_4335:
[----:B------:R-:W-:Y:S01]  /*0dd0*/  MOV R217, 0x0 ;  /* 0x0000000000d97802 */ /* 0x000fe20000000f00 */
[----:B------:R-:W-:Y:S04]  /*0de0*/  @!P6 ST.E desc[UR6][R10.64], R4 ;  /* 0x000000040a00e985 */ /* 0x000fe8000c101906 */
[----:B------:R-:W-:Y:S04]  /*0df0*/  @!P5 ST.E desc[UR6][R10.64+0x40], R3 ;  /* 0x000040030a00d985 */ /* 0x000fe8000c101906 */
[----:B------:R1:W-:Y:S02]  /*0e00*/  @!P4 ST.E desc[UR6][R10.64+0x80], R0 ;  /* 0x000080000a00c985 */ /* 0x0003e4000c101906 */
[----:B-12---:R-:W-:Y:S05]  /*0e10*/  @P3 RET.REL.NODEC R216 `(_ZN5flash24flash_fwd_splitkv_kernelI23Flash_fwd_kernel_traitsILi192ELi64ELi64ELi4ELb0ELb0EN7cutlass10bfloat16_tE19Flash_kernel_traitsILi192ELi64ELi64ELi4ES3_EELb0ELb0ELb1ELb0ELb0ELb1ELb0ELb1EEEvNS_16Flash_fwd_paramsE) ;  /* 0xfffffff0d8783950 */ /* 0x006fea0003c3ffff */
[----:B------:R-:W-:Y:S02]  /*0e20*/  MOV R3, 0x7f800000 ;  /* 0x7f80000000037802 */ /* 0x000fe40000000f00 */
[----:B------:R-:W-:-:S03]  /*0e30*/  MOV R217, 0x0 ;  /* 0x0000000000d97802 */ /* 0x000fc60000000f00 */
[----:B------:R1:W-:Y:S02]  /*0e40*/  ST.E desc[UR6][R10.64+0xc0], R3 ;  /* 0x0000c0030a007985 */ /* 0x0003e4000c101906 */
[----:B-1----:R-:W-:Y:S05]  /*0e50*/  RET.REL.NODEC R216 `(_ZN5flash24flash_fwd_splitkv_kernelI23Flash_fwd_kernel_traitsILi192ELi64ELi64ELi4ELb0ELb0EN7cutlass10bfloat16_tE19Flash_kernel_traitsILi192ELi64ELi64ELi4ES3_EELb0ELb0ELb1ELb0ELb0ELb1ELb0ELb1EEEvNS_16Flash_fwd_paramsE) ;  /* 0xfffffff0d8687950 */ /* 0x002fea0003c3ffff */
.L_x_4328:
        /* <DEDUP_REMOVED lines=106> */
.L_x_4338:
        /* <DEDUP_REMOVED lines=78> */
.L_x_4339:
[----:B------:R-:W-:Y:S05]  /*19e0*/  BSYNC B0 ;  /* 0x0000000000007941 */ /* 0x000fea0003800000 */
.L_x_4337:
        /* <DEDUP_REMOVED lines=277> */
.L_x_4434:
        /* <DEDUP_REMOVED lines=24> */
.L_x_4342:
[----:B------:R-:W-:Y:S05]  /*2cc0*/  BSYNC B0 ;  /* 0x0000000000007941 */ /* 0x000fea0003800000 */
.L_x_4341:
        /* <DEDUP_REMOVED lines=15> */
.L_x_4344:
[----:B------:R-:W-:Y:S05]  /*2dc0*/  BSYNC B0 ;  /* 0x0000000000007941 */ /* 0x000fea0003800000 */
.L_x_4343:
        /* <DEDUP_REMOVED lines=15> */
.L_x_4346:
[----:B------:R-:W-:Y:S05]  /*2ec0*/  BSYNC B0 ;  /* 0x0000000000007941 */ /* 0x000fea0003800000 */
.L_x_4345:
        /* <DEDUP_REMOVED lines=15> */
.L_x_4348:
[----:B------:R-:W-:Y:S05]  /*2fc0*/  BSYNC B0 ;  /* 0x0000000000007941 */ /* 0x000fea0003800000 */
.L_x_4347:
        /* <DEDUP_REMOVED lines=66> */
.L_x_4355:
[----:B------:R-:W-:Y:S05]  /*33f0*/  BSYNC B0 ;  /* 0x0000000000007941 */ /* 0x000fea0003800000 */
.L_x_4354:
        /* <DEDUP_REMOVED lines=48> */
.L_x_4357:
[----:B------:R-:W-:Y:S05]  /*3700*/  BSYNC B0 ;  /* 0x0000000000007941 */ /* 0x000fea0003800000 */
.L_x_4356:
        /* <DEDUP_REMOVED lines=47> */
.L_x_4353:
[----:B------:R-:W-:Y:S05]  /*3a00*/  BSYNC B1 ;  /* 0x0000000000017941 */ /* 0x000fea0003800000 */
.L_x_4352:
        /* <DEDUP_REMOVED lines=65> */
.L_x_4361:
[----:B------:R-:W-:Y:S05]  /*3e20*/  BSYNC B0 ;  /* 0x0000000000007941 */ /* 0x000fea0003800000 */
.L_x_4360:
        /* <DEDUP_REMOVED lines=51> */
.L_x_4363:
[----:B------:R-:W-:Y:S05]  /*4160*/  BSYNC B0 ;  /* 0x0000000000007941 */ /* 0x000fea0003800000 */
.L_x_4362:
        /* <DEDUP_REMOVED lines=50> */
.L_x_4359:
[----:B------:R-:W-:Y:S05]  /*4490*/  BSYNC B1 ;  /* 0x0000000000017941 */ /* 0x000fea0003800000 */
.L_x_4358:
        /* <DEDUP_REMOVED lines=65> */
.L_x_4367:
[----:B------:R-:W-:Y:S05]  /*48b0*/  BSYNC B0 ;  /* 0x0000000000007941 */ /* 0x000fea0003800000 */
.L_x_4366:
        /* <DEDUP_REMOVED lines=51> */
.L_x_4369:
[----:B------:R-:W-:Y:S05]  /*4bf0*/  BSYNC B0 ;  /* 0x0000000000007941 */ /* 0x000fea0003800000 */
.L_x_4368:
        /* <DEDUP_REMOVED lines=50> */
.L_x_4365:
[----:B------:R-:W-:Y:S05]  /*4f20*/  BSYNC B1 ;  /* 0x0000000000017941 */ /* 0x000fea0003800000 */
.L_x_4364:
        /* <DEDUP_REMOVED lines=67> */
.L_x_4373:
[----:B------:R-:W-:Y:S05]  /*5360*/  BSYNC B0 ;  /* 0x0000000000007941 */ /* 0x000fea0003800000 */
.L_x_4372:
        /* <DEDUP_REMOVED lines=51> */
.L_x_4375:
[----:B------:R-:W-:Y:S05]  /*56a0*/  BSYNC B0 ;  /* 0x0000000000007941 */ /* 0x000fea0003800000 */
.L_x_4374:
        /* <DEDUP_REMOVED lines=50> */
.L_x_4371:
[----:B------:R-:W-:Y:S05]  /*59d0*/  BSYNC B1 ;  /* 0x0000000000017941 */ /* 0x000fea0003800000 */
.L_x_4370:
[----:B------:R-:W2:Y:S02]  /*59e0*/  LD.E R3, desc[UR6][R12.64+0xd0] ;  /* 0x0000d0060c037980 */ /* 0x000ea4000c101900 */
[----:B--2---:R-:W-:Y:S05]  /*59f0*/  IMAD.U32 R3, R3, -0x20, RZ ;  /* 0xffffffe003037824 */ /* 0x004fea00078e00ff */
[C---:B------:R-:W-:Y:S02]  /*5a00*/  LEA R18, P1, R3.reuse, R18, 0x1 ;  /* 0x0000001203127211 */ /* 0x040fe400078208ff */
[C---:B------:R-:W-:Y:S02]  /*5a10*/  LEA R58, P0, R3.reuse, R58, 0x1 ;  /* 0x0000003a033a7211 */ /* 0x040fe400078008ff */
[C---:B------:R-:W-:Y:S02]  /*5a20*/  LEA.HI.X.SX32 R19, R3.reuse, R19, 0x1, P1 ;  /* 0x0000001303137211 */ /* 0x040fe400008f0eff */
[----:B------:R-:W-:Y:S01]  /*5a30*/  LEA.HI.X.SX32 R59, R3, R59, 0x1, P0 ;  /* 0x0000003b033b7211 */ /* 0x000fe200000f0eff */
[----:B------:R-:W-:Y:S05]  /*5a40*/  BRA `(.L_x_4376) ;  /* 0x0000004c00a87947 */ /* 0x000fea0003800000 */
.L_x_4351:
        /* <DEDUP_REMOVED lines=89> */
.L_x_4382:
[----:B------:R-:W-:Y:S05]  /*5fe0*/  BSYNC B0 ;  /* 0x0000000000007941 */ /* 0x000fea0003800000 */
.L_x_4381:
[----:B-----5:R2:W-:Y:S02]  /*5ff0*/  ST.E.128 desc[UR6][R128.64], R48 ;  /* 0x0000003080007985 */ /* 0x0205e4000c101d06 */
.L_x_4380:
[----:B------:R-:W-:Y:S05]  /*6000*/  BSYNC B1 ;  /* 0x0000000000017941 */ /* 0x000fea0003800000 */
.L_x_4379:
        /* <DEDUP_REMOVED lines=87> */
.L_x_4386:
[----:B------:R-:W-:Y:S05]  /*6580*/  BSYNC B0 ;  /* 0x0000000000007941 */ /* 0x000fea0003800000 */
.L_x_4385:
[----:B-----5:R3:W-:Y:S02]  /*6590*/  ST.E.128 desc[UR6][R128.64+0x80], R48 ;  /* 0x0000803080007985 */ /* 0x0207e4000c101d06 */
.L_x_4384:
[----:B------:R-:W-:Y:S05]  /*65a0*/  BSYNC B1 ;  /* 0x0000000000017941 */ /* 0x000fea0003800000 */
.L_x_4383:
        /* <DEDUP_REMOVED lines=86> */
.L_x_4388:
[----:B------:R-:W-:Y:S05]  /*6b10*/  BSYNC B0 ;  /* 0x0000000000007941 */ /* 0x000fea0003800000 */
.L_x_4387:
[----:B-----5:R4:W-:Y:S02]  /*6b20*/  ST.E.128 desc[UR6][R128.64+0x100], R48 ;  /* 0x0001003080007985 */ /* 0x0209e4000c101d06 */
.L_x_4378:
[----:B------:R-:W-:Y:S05]  /*6b30*/  BSYNC B2 ;  /* 0x0000000000027941 */ /* 0x000fea0003800000 */
.L_x_4377:
        /* <DEDUP_REMOVED lines=99> */
.L_x_4394:
[----:B------:R-:W-:Y:S05]  /*7170*/  BSYNC B0 ;  /* 0x0000000000007941 */ /* 0x000fea0003800000 */
.L_x_4393:
[----:B-----5:R3:W-:Y:S02]  /*7180*/  ST.E.128 desc[UR6][R196.64], R48 ;  /* 0x00000030c4007985 */ /* 0x0207e4000c101d06 */
.L_x_4392:
[----:B------:R-:W-:Y:S05]  /*7190*/  BSYNC B1 ;  /* 0x0000000000017941 */ /* 0x000fea0003800000 */
.L_x_4391:
        /* <DEDUP_REMOVED lines=94> */
.L_x_4398:
[----:B------:R-:W-:Y:S05]  /*7780*/  BSYNC B0 ;  /* 0x0000000000007941 */ /* 0x000fea0003800000 */
.L_x_4397:
[----:B-----5:R3:W-:Y:S02]  /*7790*/  ST.E.128 desc[UR6][R196.64], R48 ;  /* 0x00000030c4007985 */ /* 0x0207e4000c101d06 */
.L_x_4396:
[----:B------:R-:W-:Y:S05]  /*77a0*/  BSYNC B1 ;  /* 0x0000000000017941 */ /* 0x000fea0003800000 */
.L_x_4395:
        /* <DEDUP_REMOVED lines=93> */
.L_x_4400:
[----:B------:R-:W-:Y:S05]  /*7d80*/  BSYNC B0 ;  /* 0x0000000000007941 */ /* 0x000fea0003800000 */
.L_x_4399:
[----:B-----5:R3:W-:Y:S02]  /*7d90*/  ST.E.128 desc[UR6][R196.64], R48 ;  /* 0x00000030c4007985 */ /* 0x0207e4000c101d06 */
.L_x_4390:
[----:B------:R-:W-:Y:S05]  /*7da0*/  BSYNC B2 ;  /* 0x0000000000027941 */ /* 0x000fea0003800000 */
.L_x_4389:
        /* <DEDUP_REMOVED lines=99> */
.L_x_4406:
[----:B------:R-:W-:Y:S05]  /*83e0*/  BSYNC B0 ;  /* 0x0000000000007941 */ /* 0x000fea0003800000 */
.L_x_4405:
[----:B-----5:R3:W-:Y:S02]  /*83f0*/  ST.E.128 desc[UR6][R196.64], R48 ;  /* 0x00000030c4007985 */ /* 0x0207e4000c101d06 */
.L_x_4404:
[----:B------:R-:W-:Y:S05]  /*8400*/  BSYNC B1 ;  /* 0x0000000000017941 */ /* 0x000fea0003800000 */
.L_x_4403:
        /* <DEDUP_REMOVED lines=94> */
.L_x_4410:
[----:B------:R-:W-:Y:S05]  /*89f0*/  BSYNC B0 ;  /* 0x0000000000007941 */ /* 0x000fea0003800000 */
.L_x_4409:
[----:B-----5:R3:W-:Y:S02]  /*8a00*/  ST.E.128 desc[UR6][R196.64], R48 ;  /* 0x00000030c4007985 */ /* 0x0207e4000c101d06 */
.L_x_4408:
[----:B------:R-:W-:Y:S05]  /*8a10*/  BSYNC B1 ;  /* 0x0000000000017941 */ /* 0x000fea0003800000 */
.L_x_4407:
        /* <DEDUP_REMOVED lines=93> */
.L_x_4412:
[----:B------:R-:W-:Y:S05]  /*8ff0*/  BSYNC B0 ;  /* 0x0000000000007941 */ /* 0x000fea0003800000 */
.L_x_4411:
[----:B-----5:R3:W-:Y:S02]  /*9000*/  ST.E.128 desc[UR6][R196.64], R48 ;  /* 0x00000030c4007985 */ /* 0x0207e4000c101d06 */
.L_x_4402:
[----:B------:R-:W-:Y:S05]  /*9010*/  BSYNC B2 ;  /* 0x0000000000027941 */ /* 0x000fea0003800000 */
.L_x_4401:
        /* <DEDUP_REMOVED lines=101> */
.L_x_4418:
[----:B------:R-:W-:Y:S05]  /*9670*/  BSYNC B0 ;  /* 0x0000000000007941 */ /* 0x000fea0003800000 */
.L_x_4417:
[----:B-----5:R3:W-:Y:S02]  /*9680*/  ST.E.128 desc[UR6][R192.64], R48 ;  /* 0x00000030c0007985 */ /* 0x0207e4000c101d06 */
.L_x_4416:
[----:B------:R-:W-:Y:S05]  /*9690*/  BSYNC B1 ;  /* 0x0000000000017941 */ /* 0x000fea0003800000 */
.L_x_4415:
        /* <DEDUP_REMOVED lines=94> */
.L_x_4422:
[----:B------:R-:W-:Y:S05]  /*9c80*/  BSYNC B0 ;  /* 0x0000000000007941 */ /* 0x000fea0003800000 */
.L_x_4421:
[----:B-----5:R3:W-:Y:S02]  /*9c90*/  ST.E.128 desc[UR6][R192.64], R48 ;  /* 0x00000030c0007985 */ /* 0x0207e4000c101d06 */
.L_x_4420:
[----:B------:R-:W-:Y:S05]  /*9ca0*/  BSYNC B1 ;  /* 0x0000000000017941 */ /* 0x000fea0003800000 */
.L_x_4419:
        /* <DEDUP_REMOVED lines=93> */
.L_x_4424:
[----:B------:R-:W-:Y:S05]  /*a280*/  BSYNC B0 ;  /* 0x0000000000007941 */ /* 0x000fea0003800000 */
.L_x_4423:
[----:B-----5:R3:W-:Y:S02]  /*a290*/  ST.E.128 desc[UR6][R192.64], R48 ;  /* 0x00000030c0007985 */ /* 0x0207e4000c101d06 */
.L_x_4414:
[----:B------:R-:W-:Y:S05]  /*a2a0*/  BSYNC B2 ;  /* 0x0000000000027941 */ /* 0x000fea0003800000 */
.L_x_4413:
[----:B------:R-:W4:Y:S02]  /*a2b0*/  LD.E R3, desc[UR6][R12.64+0xd0] ;  /* 0x0000d0060c037980 */ /* 0x000f24000c101900 */
[----:B----4-:R-:W-:Y:S05]  /*a2c0*/  IMAD.U32 R3, R3, -0x20, RZ ;  /* 0xffffffe003037824 */ /* 0x010fea00078e00ff */
[C---:B------:R-:W-:Y:S02]  /*a2d0*/  LEA R126, P1, R3.reuse, R126, 0x1 ;  /* 0x0000007e037e7211 */ /* 0x040fe400078208ff */
[C---:B------:R-:W-:Y:S02]  /*a2e0*/  LEA R124, P0, R3.reuse, R124, 0x1 ;  /* 0x0000007c037c7211 */ /* 0x040fe400078008ff */
[C---:B------:R-:W-:Y:S02]  /*a2f0*/  LEA.HI.X.SX32 R127, R3.reuse, R127, 0x1, P1 ;  /* 0x0000007f037f7211 */ /* 0x040fe400008f0eff */
[----:B------:R-:W-:Y:S01]  /*a300*/  LEA.HI.X.SX32 R125, R3, R125, 0x1, P0 ;  /* 0x0000007d037d7211 */ /* 0x000fe200000f0eff */
[----:B------:R-:W-:Y:S05]  /*a310*/  BRA `(.L_x_4376) ;  /* 0x0000000400747947 */ /* 0x000fea0003800000 */
.L_x_4350:
        /* <DEDUP_REMOVED lines=18> */
.L_x_4426:
[----:B------:R-:W-:Y:S05]  /*a440*/  BSYNC B0 ;  /* 0x0000000000007941 */ /* 0x000fea0003800000 */
.L_x_4425:
        /* <DEDUP_REMOVED lines=24> */
.L_x_4428:
[----:B------:R-:W-:Y:S05]  /*a5d0*/  BSYNC B0 ;  /* 0x0000000000007941 */ /* 0x000fea0003800000 */
.L_x_4427:
        /* <DEDUP_REMOVED lines=24> */
.L_x_4430:
[----:B------:R-:W-:Y:S05]  /*a760*/  BSYNC B0 ;  /* 0x0000000000007941 */ /* 0x000fea0003800000 */
.L_x_4429:
        /* <DEDUP_REMOVED lines=24> */
.L_x_4376:
[----:B------:R-:W-:Y:S05]  /*a8f0*/  BSYNC B3 ;  /* 0x0000000000037941 */ /* 0x000fea0003800000 */
.L_x_4349:
        /* <DEDUP_REMOVED lines=89> */
.L_x_4432:
        /* <DEDUP_REMOVED lines=8> */
.L_x_4433:
[----:B------:R-:W-:Y:S05]  /*af10*/  BSYNC B0 ;  /* 0x0000000000007941 */ /* 0x000fea0003800000 */
.L_x_4431:
[----:B------:R-:W-:Y:S04]  /*af20*/  IADD3 R11, R11, -0x1, RZ ;  /* 0xffffffff0b0b7810 */ /* 0x000fe80007ffe0ff */
[----:B------:R-:W-:Y:S11]  /*af30*/  ISETP.GT.AND P0, PT, R11, R97, PT ;  /* 0x000000610b00720c */ /* 0x000ff60003f04270 */
[----:B------:R-:W-:Y:S02]  /*af40*/  @!UPT UIADD3 URZ, URZ, URZ, URZ ;  /* 0x0000003f3f3ff290 */ /* 0x000fe4000fffe03f */
[----:B------:R-:W-:Y:S05]  /*af50*/  @P0 BRA `(.L_x_4434) ;  /* 0xffffff7800f80947 */ /* 0x000fea000383ffff */
.L_x_4340:
        /* <DEDUP_REMOVED lines=108> */
.L_x_4443:
[----:B------:R-:W-:Y:S05]  /*b620*/  BSYNC B0 ;  /* 0x0000000000007941 */ /* 0x000fea0003800000 */
.L_x_4442:
[----:B-----5:R3:W-:Y:S02]  /*b630*/  STS.128 [R224], R20 ;  /* 0x00000014e0007388 */ /* 0x0207e40000000c00 */
.L_x_4441:
[----:B------:R-:W-:Y:S05]  /*b640*/  BSYNC B1 ;  /* 0x0000000000017941 */ /* 0x000fea0003800000 */
.L_x_4440:
        /* <DEDUP_REMOVED lines=46> */
.L_x_4447:
[----:B------:R-:W-:Y:S05]  /*b930*/  BSYNC B0 ;  /* 0x0000000000007941 */ /* 0x000fea0003800000 */
.L_x_4446:
[----:B-----5:R1:W-:Y:S02]  /*b940*/  STS.128 [R224+0x2000], R20 ;  /* 0x00200014e0007388 */ /* 0x0203e40000000c00 */
.L_x_4445:
[----:B------:R-:W-:Y:S05]  /*b950*/  BSYNC B1 ;  /* 0x0000000000017941 */ /* 0x000fea0003800000 */
.L_x_4444:
        /* <DEDUP_REMOVED lines=45> */
.L_x_4449:
[----:B------:R-:W-:Y:S05]  /*bc30*/  BSYNC B0 ;  /* 0x0000000000007941 */ /* 0x000fea0003800000 */
.L_x_4448:
[----:B-----5:R3:W-:Y:S02]  /*bc40*/  STS.128 [R224+0x4000], R20 ;  /* 0x00400014e0007388 */ /* 0x0207e40000000c00 */
.L_x_4439:
[----:B------:R-:W-:Y:S05]  /*bc50*/  BSYNC B2 ;  /* 0x0000000000027941 */ /* 0x000fea0003800000 */
.L_x_4438:
        /* <DEDUP_REMOVED lines=51> */
.L_x_4455:
[----:B------:R-:W-:Y:S05]  /*bf90*/  BSYNC B0 ;  /* 0x0000000000007941 */ /* 0x000fea0003800000 */
.L_x_4454:
[----:B-----5:R3:W-:Y:S02]  /*bfa0*/  STS.128 [R224+0x800], R20 ;  /* 0x00080014e0007388 */ /* 0x0207e40000000c00 */
.L_x_4453:
[----:B------:R-:W-:Y:S05]  /*bfb0*/  BSYNC B1 ;  /* 0x0000000000017941 */ /* 0x000fea0003800000 */
.L_x_4452:
        /* <DEDUP_REMOVED lines=46> */
.L_x_4459:
[----:B------:R-:W-:Y:S05]  /*c2a0*/  BSYNC B0 ;  /* 0x0000000000007941 */ /* 0x000fea0003800000 */
.L_x_4458:
[----:B-----5:R3:W-:Y:S02]  /*c2b0*/  STS.128 [R224+0x2800], R20 ;  /* 0x00280014e0007388 */ /* 0x0207e40000000c00 */
.L_x_4457:
[----:B------:R-:W-:Y:S05]  /*c2c0*/  BSYNC B1 ;  /* 0x0000000000017941 */ /* 0x000fea0003800000 */
.L_x_4456:
        /* <DEDUP_REMOVED lines=45> */
.L_x_4461:
[----:B------:R-:W-:Y:S05]  /*c5a0*/  BSYNC B0 ;  /* 0x0000000000007941 */ /* 0x000fea0003800000 */
.L_x_4460:
[----:B-----5:R1:W-:Y:S02]  /*c5b0*/  STS.128 [R224+0x4800], R40 ;  /* 0x00480028e0007388 */ /* 0x0203e40000000c00 */
.L_x_4451:
[----:B------:R-:W-:Y:S05]  /*c5c0*/  BSYNC B2 ;  /* 0x0000000000027941 */ /* 0x000fea0003800000 */
.L_x_4450:
        /* <DEDUP_REMOVED lines=51> */
.L_x_4467:
[----:B------:R-:W-:Y:S05]  /*c900*/  BSYNC B0 ;  /* 0x0000000000007941 */ /* 0x000fea0003800000 */
.L_x_4466:
[----:B-----5:R3:W-:Y:S02]  /*c910*/  STS.128 [R224+0x1000], R20 ;  /* 0x00100014e0007388 */ /* 0x0207e40000000c00 */
.L_x_4465:
[----:B------:R-:W-:Y:S05]  /*c920*/  BSYNC B1 ;  /* 0x0000000000017941 */ /* 0x000fea0003800000 */
.L_x_4464:
        /* <DEDUP_REMOVED lines=46> */
.L_x_4471:
[----:B------:R-:W-:Y:S05]  /*cc10*/  BSYNC B0 ;  /* 0x0000000000007941 */ /* 0x000fea0003800000 */
.L_x_4470:
[----:B-----5:R3:W-:Y:S02]  /*cc20*/  STS.128 [R224+0x3000], R20 ;  /* 0x00300014e0007388 */ /* 0x0207e40000000c00 */
.L_x_4469:
[----:B------:R-:W-:Y:S05]  /*cc30*/  BSYNC B1 ;  /* 0x0000000000017941 */ /* 0x000fea0003800000 */
.L_x_4468:
        /* <DEDUP_REMOVED lines=45> */
.L_x_4473:
[----:B------:R-:W-:Y:S05]  /*cf10*/  BSYNC B0 ;  /* 0x0000000000007941 */ /* 0x000fea0003800000 */
.L_x_4472:
[----:B-----5:R1:W-:Y:S02]  /*cf20*/  STS.128 [R224+0x5000], R36 ;  /* 0x00500024e0007388 */ /* 0x0203e40000000c00 */
.L_x_4463:
[----:B------:R-:W-:Y:S05]  /*cf30*/  BSYNC B2 ;  /* 0x0000000000027941 */ /* 0x000fea0003800000 */
.L_x_4462:
[----:B-1----:R-:W-:-:S05]  /*cf40*/  VIADD R36, R168, 0x30 ;  /* 0x00000030a8247836 */ /* 0x002fca0000000000 */
[----:B------:R-:W-:-:S04]  /*cf50*/  ISETP.GE.AND P0, PT, R36, R15, PT ;  /* 0x0000000f2400720c */ /* 0x000fc80003f06270 */
[----:B------:R-:W-:-:S13]  /*cf60*/  ISETP.LT.OR P0, PT, R57, -0x187, P0 ;  /* 0xfffffe793900780c */ /* 0x000fda0000701670 */
[----:B------:R-:W-:Y:S05]  /*cf70*/  @P0 BRA `(.L_x_4474) ;  /* 0x0000005400540947 */ /* 0x000fea0003800000 */
        /* <DEDUP_REMOVED lines=18> */
[C---:B--2---:R-:W-:Y:S01]  /*d0a0*/  LOP3.LUT R21, R2.reuse, 0xffff0000, RZ, 0xc0, !PT ;  /* 0xffff000002157812 */ /* 0x044fe200078ec0ff */
[----:B------:R-:W-:Y:S01]  /*d0b0*/  IMAD.U32 R2, R2, 0x10000, RZ ;  /* 0x0001000002027824 */ /* 0x000fe200078e00ff */
        /* <DEDUP_REMOVED lines=28> */
.L_x_4478:
[----:B------:R-:W-:Y:S05]  /*d280*/  BSYNC B0 ;  /* 0x0000000000007941 */ /* 0x000fea0003800000 */
.L_x_4477:
[----:B-----5:R1:W-:Y:S02]  /*d290*/  STS.128 [R224+0x1800], R20 ;  /* 0x00180014e0007388 */ /* 0x0203e40000000c00 */
.L_x_4476:
[----:B------:R-:W-:Y:S05]  /*d2a0*/  BSYNC B1 ;  /* 0x0000000000017941 */ /* 0x000fea0003800000 */
.L_x_4475:
        /* <DEDUP_REMOVED lines=13> */
[----:B------:R-:W-:Y:S02]  /*d380*/  SHF.L.U32 R29, R23, 0x10, RZ ;  /* 0x00000010171d7819 */ /* 0x000fe400000006ff */
[----:B------:R-:W-:-:S02]  /*d390*/  SHF.L.U32 R14, R20, 0x10, RZ ;  /* 0x00000010140e7819 */ /* 0x000fc400000006ff */
[----:B------:R-:W-:Y:S02]  /*d3a0*/  LOP3.LUT R30, R20, 0xffff0000, RZ, 0xc0, !PT ;  /* 0xffff0000141e7812 */ /* 0x000fe400078ec0ff */
[----:B------:R-:W-:Y:S02]  /*d3b0*/  LOP3.LUT R23, R23, 0xffff0000, RZ, 0xc0, !PT ;  /* 0xffff000017177812 */ /* 0x000fe400078ec0ff */
[----:B------:R-:W-:Y:S02]  /*d3c0*/  LOP3.LUT R31, R22, 0xffff0000, RZ, 0xc0, !PT ;  /* 0xffff0000161f7812 */ /* 0x000fe400078ec0ff */
[----:B---3--:R-:W-:Y:S02]  /*d3d0*/  LOP3.LUT R17, R2, 0xffff0000, RZ, 0xc0, !PT ;  /* 0xffff000002117812 */ /* 0x008fe400078ec0ff */
[C---:B------:R-:W-:Y:S01]  /*d3e0*/  LOP3.LUT R16, R3.reuse, 0xffff0000, RZ, 0xc0, !PT ;  /* 0xffff000003107812 */ /* 0x040fe200078ec0ff */
[----:B------:R-:W-:Y:S01]  /*d3f0*/  IMAD.U32 R3, R3, 0x10000, RZ ;  /* 0x0001000003037824 */ /* 0x000fe200078e00ff */
        /* <DEDUP_REMOVED lines=8> */
[-C--:B------:R-:W-:Y:S01]  /*d480*/  FFMA.FTZ R22, R29, R20.reuse, -R22 ;  /* 0x000000141d167223 */ /* 0x080fe20000010816 */
[----:B------:R-:W-:Y:S01]  /*d490*/  FFMA.FTZ R0, R10, R17, R0 ;  /* 0x000000110a007223 */ /* 0x000fe20000010000 */
[----:B------:R-:W-:Y:S01]  /*d4a0*/  SHF.L.U32 R17, R2, 0x10, RZ ;  /* 0x0000001002117819 */ /* 0x000fe200000006ff */
[----:B------:R-:W-:Y:S01]  /*d4b0*/  FMUL.FTZ R10, R23, R20 ;  /* 0x00000014170a7220 */ /* 0x000fe20000410000 */
[C---:B------:R-:W-:Y:S01]  /*d4c0*/  FMUL.FTZ R33, R31.reuse, R3 ;  /* 0x000000031f217220 */ /* 0x040fe20000410000 */
[----:B------:R-:W-:-:S02]  /*d4d0*/  FMUL.FTZ R2, R31, R5 ;  /* 0x000000051f027220 */ /* 0x000fc40000410000 */
[C---:B------:R-:W-:Y:S01]  /*d4e0*/  FMUL.FTZ R23, R30.reuse, R17 ;  /* 0x000000111e177220 */ /* 0x040fe20000410000 */
[----:B------:R-:W-:Y:S01]  /*d4f0*/  FMUL.FTZ R30, R30, R21 ;  /* 0x000000151e1e7220 */ /* 0x000fe20000410000 */
[----:B------:R-:W-:Y:S01]  /*d500*/  FFMA.FTZ R29, R29, R16, R10 ;  /* 0x000000101d1d7223 */ /* 0x000fe2000001000a */
[----:B------:R-:W-:Y:S01]  /*d510*/  FFMA.FTZ R33, R28, R5, -R33 ;  /* 0x000000051c217223 */ /* 0x000fe20000010821 */
[C---:B------:R-:W-:Y:S01]  /*d520*/  FFMA.FTZ R23, R14.reuse, R21, -R23 ;  /* 0x000000150e177223 */ /* 0x040fe20000010817 */
[----:B------:R-:W-:Y:S01]  /*d530*/  FFMA.FTZ R30, R14, R17, R30 ;  /* 0x000000110e1e7223 */ /* 0x000fe2000001001e */
[----:B------:R-:W-:Y:S01]  /*d540*/  FFMA.FTZ R2, R28, R3, R2 ;  /* 0x000000031c027223 */ /* 0x000fe20000010002 */
[----:B------:R-:W-:Y:S02]  /*d550*/  F2FP.BF16.F32.PACK_AB R29, R29, R22 ;  /* 0x000000161d1d723e */ /* 0x000fe400000010ff */
[----:B------:R-:W-:Y:S02]  /*d560*/  F2FP.BF16.F32.PACK_AB R21, R0, R15 ;  /* 0x0000000f0015723e */ /* 0x000fe400000010ff */
[----:B------:R-:W-:-:S02]  /*d570*/  F2FP.BF16.F32.PACK_AB R20, R30, R23 ;  /* 0x000000171e14723e */ /* 0x000fc400000010ff */
[----:B------:R-:W-:Y:S02]  /*d580*/  F2FP.BF16.F32.PACK_AB R22, R2, R33 ;  /* 0x000000210216723e */ /* 0x000fe400000010ff */
[----:B------:R-:W-:Y:S02]  /*d590*/  MOV R23, R29 ;  /* 0x0000001d00177202 */ /* 0x000fe40000000f00 */
.L_x_4482:
[----:B------:R-:W-:Y:S05]  /*d5a0*/  BSYNC B0 ;  /* 0x0000000000007941 */ /* 0x000fea0003800000 */
.L_x_4481:
[----:B-----5:R3:W-:Y:S02]  /*d5b0*/  STS.128 [R224+0x3800], R20 ;  /* 0x00380014e0007388 */ /* 0x0207e40000000c00 */
.L_x_4480:
[----:B------:R-:W-:Y:S05]  /*d5c0*/  BSYNC B1 ;  /* 0x0000000000017941 */ /* 0x000fea0003800000 */
.L_x_4479:
        /* <DEDUP_REMOVED lines=13> */
[C---:B------:R-:W-:Y:S02]  /*d6a0*/  SHF.L.U32 R20, R19.reuse, 0x10, RZ ;  /* 0x0000001013147819 */ /* 0x040fe400000006ff */
[----:B------:R-:W-:Y:S01]  /*d6b0*/  LOP3.LUT R16, R19, 0xffff0000, RZ, 0xc0, !PT ;  /* 0xffff000013107812 */ /* 0x000fe200078ec0ff */
[C---:B------:R-:W-:Y:S01]  /*d6c0*/  IMAD.U32 R19, R18.reuse, 0x10000, RZ ;  /* 0x0001000012137824 */ /* 0x040fe200078e00ff */
[----:B------:R-:W-:Y:S02]  /*d6d0*/  LOP3.LUT R18, R18, 0xffff0000, RZ, 0xc0, !PT ;  /* 0xffff000012127812 */ /* 0x000fe400078ec0ff */
[----:B---3--:R-:W-:Y:S02]  /*d6e0*/  LOP3.LUT R17, R4, 0xffff0000, RZ, 0xc0, !PT ;  /* 0xffff000004117812 */ /* 0x008fe400078ec0ff */
[----:B--2---:R-:W-:-:S03]  /*d6f0*/  LOP3.LUT R14, R2, 0xffff0000, RZ, 0xc0, !PT ;  /* 0xffff0000020e7812 */ /* 0x004fc600078ec0ff */
[C---:B------:R-:W-:Y:S01]  /*d700*/  FMUL.FTZ R23, R0.reuse, R17 ;  /* 0x0000001100177220 */ /* 0x040fe20000410000 */
[----:B------:R-:W-:Y:S02]  /*d710*/  LOP3.LUT R11, R3, 0xffff0000, RZ, 0xc0, !PT ;  /* 0xffff0000030b7812 */ /* 0x000fe400078ec0ff */
[----:B------:R-:W-:Y:S01]  /*d720*/  LOP3.LUT R15, R5, 0xffff0000, RZ, 0xc0, !PT ;  /* 0xffff0000050f7812 */ /* 0x000fe200078ec0ff */
[-C--:B------:R-:W-:Y:S01]  /*d730*/  FMUL.FTZ R10, R0, R14.reuse ;  /* 0x0000000e000a7220 */ /* 0x080fe20000410000 */
[----:B------:R-:W-:Y:S02]  /*d740*/  SHF.L.U32 R2, R2, 0x10, RZ ;  /* 0x0000001002027819 */ /* 0x000fe400000006ff */
[----:B------:R-:W-:Y:S01]  /*d750*/  SHF.L.U32 R3, R3, 0x10, RZ ;  /* 0x0000001003037819 */ /* 0x000fe200000006ff */
[----:B------:R-:W-:Y:S01]  /*d760*/  IMAD.U32 R4, R4, 0x10000, RZ ;  /* 0x0001000004047824 */ /* 0x000fe200078e00ff */
[----:B------:R-:W-:Y:S01]  /*d770*/  SHF.L.U32 R5, R5, 0x10, RZ ;  /* 0x0000001005057819 */ /* 0x000fe200000006ff */
[C---:B------:R-:W-:Y:S01]  /*d780*/  FFMA.FTZ R23, R7.reuse, R14, R23 ;  /* 0x0000000e07177223 */ /* 0x040fe20000010017 */
[----:B------:R-:W-:Y:S01]  /*d790*/  FMUL.FTZ R25, R16, R11 ;  /* 0x0000000b10197220 */ /* 0x000fe20000410000 */
[----:B------:R-:W-:Y:S01]  /*d7a0*/  FFMA.FTZ R10, R7, R17, -R10 ;  /* 0x00000011070a7223 */ /* 0x000fe2000001080a */
[C---:B------:R-:W-:Y:S01]  /*d7b0*/  FMUL.FTZ R0, R21.reuse, R2 ;  /* 0x0000000215007220 */ /* 0x040fe20000410000 */
[----:B------:R-:W-:Y:S01]  /*d7c0*/  FMUL.FTZ R14, R18, R3 ;  /* 0x00000003120e7220 */ /* 0x000fe20000410000 */
[----:B------:R-:W-:Y:S01]  /*d7d0*/  FMUL.FTZ R7, R16, R15 ;  /* 0x0000000f10077220 */ /* 0x000fe20000410000 */
[-C--:B------:R-:W-:Y:S01]  /*d7e0*/  FMUL.FTZ R21, R21, R4.reuse ;  /* 0x0000000415157220 */ /* 0x080fe20000410000 */
        /* <DEDUP_REMOVED lines=11> */
.L_x_4484:
[----:B------:R-:W-:Y:S05]  /*d8a0*/  BSYNC B0 ;  /* 0x0000000000007941 */ /* 0x000fea0003800000 */
.L_x_4483:
[----:B-----5:R1:W-:Y:S01]  /*d8b0*/  STS.128 [R224+0x5800], R16 ;  /* 0x00580010e0007388 */ /* 0x0203e20000000c00 */
[----:B------:R-:W-:Y:S05]  /*d8c0*/  BRA `(.L_x_4474) ;  /* 0x0000004c00007947 */ /* 0x000fea0003800000 */
.L_x_4437:
        /* <DEDUP_REMOVED lines=89> */
.L_x_4490:
[----:B------:R-:W-:Y:S05]  /*de60*/  BSYNC B0 ;  /* 0x0000000000007941 */ /* 0x000fea0003800000 */
.L_x_4489:
[----:B-----5:R3:W-:Y:S02]  /*de70*/  STS.128 [R224], R32 ;  /* 0x00000020e0007388 */ /* 0x0207e40000000c00 */
.L_x_4488:
[----:B------:R-:W-:Y:S05]  /*de80*/  BSYNC B1 ;  /* 0x0000000000017941 */ /* 0x000fea0003800000 */
.L_x_4487:
        /* <DEDUP_REMOVED lines=87> */
.L_x_4494:
[----:B------:R-:W-:Y:S05]  /*e400*/  BSYNC B0 ;  /* 0x0000000000007941 */ /* 0x000fea0003800000 */
.L_x_4493:
[----:B-----5:R1:W-:Y:S02]  /*e410*/  STS.128 [R224+0x2000], R32 ;  /* 0x00200020e0007388 */ /* 0x0203e40000000c00 */
.L_x_4492:
[----:B------:R-:W-:Y:S05]  /*e420*/  BSYNC B1 ;  /* 0x0000000000017941 */ /* 0x000fea0003800000 */
.L_x_4491:
        /* <DEDUP_REMOVED lines=86> */
.L_x_4496:
[----:B------:R-:W-:Y:S05]  /*e990*/  BSYNC B0 ;  /* 0x0000000000007941 */ /* 0x000fea0003800000 */
.L_x_4495:
[----:B-----5:R3:W-:Y:S02]  /*e9a0*/  STS.128 [R224+0x4000], R32 ;  /* 0x00400020e0007388 */ /* 0x0207e40000000c00 */
.L_x_4486:
[----:B------:R-:W-:Y:S05]  /*e9b0*/  BSYNC B2 ;  /* 0x0000000000027941 */ /* 0x000fea0003800000 */
.L_x_4485:
        /* <DEDUP_REMOVED lines=92> */
.L_x_4502:
[----:B------:R-:W-:Y:S05]  /*ef80*/  BSYNC B0 ;  /* 0x0000000000007941 */ /* 0x000fea0003800000 */
.L_x_4501:
[----:B-----5:R3:W-:Y:S02]  /*ef90*/  STS.128 [R224+0x800], R32 ;  /* 0x00080020e0007388 */ /* 0x0207e40000000c00 */
.L_x_4500:
[----:B------:R-:W-:Y:S05]  /*efa0*/  BSYNC B1 ;  /* 0x0000000000017941 */ /* 0x000fea0003800000 */
.L_x_4499:
        /* <DEDUP_REMOVED lines=87> */
.L_x_4506:
[----:B------:R-:W-:Y:S05]  /*f520*/  BSYNC B0 ;  /* 0x0000000000007941 */ /* 0x000fea0003800000 */
.L_x_4505:
[----:B-----5:R3:W-:Y:S02]  /*f530*/  STS.128 [R224+0x2800], R32 ;  /* 0x00280020e0007388 */ /* 0x0207e40000000c00 */
.L_x_4504:
[----:B------:R-:W-:Y:S05]  /*f540*/  BSYNC B1 ;  /* 0x0000000000017941 */ /* 0x000fea0003800000 */
.L_x_4503:
        /* <DEDUP_REMOVED lines=86> */
.L_x_4508:
[----:B------:R-:W-:Y:S05]  /*fab0*/  BSYNC B0 ;  /* 0x0000000000007941 */ /* 0x000fea0003800000 */
.L_x_4507:
[----:B-----5:R3:W-:Y:S02]  /*fac0*/  STS.128 [R224+0x4800], R32 ;  /* 0x00480020e0007388 */ /* 0x0207e40000000c00 */
.L_x_4498:
[----:B------:R-:W-:Y:S05]  /*fad0*/  BSYNC B2 ;  /* 0x0000000000027941 */ /* 0x000fea0003800000 */
.L_x_4497:
        /* <DEDUP_REMOVED lines=92> */
.L_x_4514:
[----:B------:R-:W-:Y:S05]  /*100a0*/  BSYNC B0 ;  /* 0x0000000000007941 */ /* 0x000fea0003800000 */
.L_x_4513:
[----:B-----5:R3:W-:Y:S02]  /*100b0*/  STS.128 [R224+0x1000], R32 ;  /* 0x00100020e0007388 */ /* 0x0207e40000000c00 */
.L_x_4512:
[----:B------:R-:W-:Y:S05]  /*100c0*/  BSYNC B1 ;  /* 0x0000000000017941 */ /* 0x000fea0003800000 */
.L_x_4511:
        /* <DEDUP_REMOVED lines=87> */
.L_x_4518:
[----:B------:R-:W-:Y:S05]  /*10640*/  BSYNC B0 ;  /* 0x0000000000007941 */ /* 0x000fea0003800000 */
.L_x_4517:
[----:B-----5:R3:W-:Y:S02]  /*10650*/  STS.128 [R224+0x3000], R32 ;  /* 0x00300020e0007388 */ /* 0x0207e40000000c00 */
.L_x_4516:
[----:B------:R-:W-:Y:S05]  /*10660*/  BSYNC B1 ;  /* 0x0000000000017941 */ /* 0x000fea0003800000 */
.L_x_4515:
        /* <DEDUP_REMOVED lines=86> */
.L_x_4520:
[----:B------:R-:W-:Y:S05]  /*10bd0*/  BSYNC B0 ;  /* 0x0000000000007941 */ /* 0x000fea0003800000 */
.L_x_4519:
[----:B-----5:R3:W-:Y:S02]  /*10be0*/  STS.128 [R224+0x5000], R32 ;  /* 0x00500020e0007388 */ /* 0x0207e40000000c00 */
.L_x_4510:
[----:B------:R-:W-:Y:S05]  /*10bf0*/  BSYNC B2 ;  /* 0x0000000000027941 */ /* 0x000fea0003800000 */
.L_x_4509:
        /* <DEDUP_REMOVED lines=42> */
[----:B------:R-:W-:Y:S02]  /*10ea0*/  LOP3.LUT R25, R26, 0xffff0000, RZ, 0xc0, !PT ;  /* 0xffff00001a197812 */ /* 0x000fe400078ec0ff */
[----:B------:R-:W-:Y:S02]  /*10eb0*/  SHF.L.U32 R37, R24, 0x10, RZ ;  /* 0x0000001018257819 */ /* 0x000fe400000006ff */
[C---:B----4-:R-:W-:Y:S02]  /*10ec0*/  SHF.L.U32 R46, R28.reuse, 0x10, RZ ;  /* 0x000000101c2e7819 */ /* 0x050fe400000006ff */
[----:B------:R-:W-:-:S02]  /*10ed0*/  LOP3.LUT R26, R28, 0xffff0000, RZ, 0xc0, !PT ;  /* 0xffff00001c1a7812 */ /* 0x000fc400078ec0ff */
        /* <DEDUP_REMOVED lines=9> */
[C---:B------:R-:W-:Y:S01]  /*10f70*/  IMAD.U32 R27, R29.reuse, 0x10000, RZ ;  /* 0x000100001d1b7824 */ /* 0x040fe200078e00ff */
[----:B------:R-:W-:Y:S01]  /*10f80*/  LOP3.LUT R47, R29, 0xffff0000, RZ, 0xc0, !PT ;  /* 0xffff00001d2f7812 */ /* 0x000fe200078ec0ff */
[----:B------:R-:W-:-:S02]  /*10f90*/  IMAD.U32 R29, R31, 0x10000, RZ ;  /* 0x000100001f1d7824 */ /* 0x000fc400078e00ff */
[----:B------:R-:W-:Y:S01]  /*10fa0*/  @!P0 FADD.FTZ R30, -R30, -RZ ;  /* 0x800000ff1e1e8221 */ /* 0x000fe20000010100 */
[----:B------:R-:W-:Y:S01]  /*10fb0*/  FMUL.FTZ R23, R23, R26 ;  /* 0x0000001a17177220 */ /* 0x000fe20000410000 */
[----:B------:R-:W-:Y:S01]  /*10fc0*/  FMUL.FTZ R28, R25, R28 ;  /* 0x0000001c191c7220 */ /* 0x000fe20000410000 */
[----:B------:R-:W-:Y:S01]  /*10fd0*/  @!P0 FADD.FTZ R27, -R27, -RZ ;  /* 0x800000ff1b1b8221 */ /* 0x000fe20000010100 */
[----:B------:R-:W-:Y:S01]  /*10fe0*/  @!P0 FADD.FTZ R48, -R48, -RZ ;  /* 0x800000ff30308221 */ /* 0x000fe20000010100 */
[----:B------:R-:W-:Y:S01]  /*10ff0*/  @!P0 FADD.FTZ R29, -R29, -RZ ;  /* 0x800000ff1d1d8221 */ /* 0x000fe20000010100 */
[C---:B---3--:R-:W-:Y:S01]  /*11000*/  SHF.L.U32 R26, R32.reuse, 0x10, RZ ;  /* 0x00000010201a7819 */ /* 0x048fe200000006ff */
[----:B------:R-:W-:Y:S01]  /*11010*/  @!P0 FADD.FTZ R47, -R47, -RZ ;  /* 0x800000ff2f2f8221 */ /* 0x000fe20000010100 */
[----:B------:R-:W-:Y:S01]  /*11020*/  LOP3.LUT R25, R32, 0xffff0000, RZ, 0xc0, !PT ;  /* 0xffff000020197812 */ /* 0x000fe200078ec0ff */
[----:B------:R-:W-:Y:S01]  /*11030*/  FMUL.FTZ R46, R37, R46 ;  /* 0x0000002e252e7220 */ /* 0x000fe20000410000 */
[----:B------:R-:W-:Y:S01]  /*11040*/  FMUL.FTZ R45, R45, R30 ;  /* 0x0000001e2d2d7220 */ /* 0x000fe20000410000 */
[----:B------:R-:W-:Y:S01]  /*11050*/  SHF.L.U32 R31, R34, 0x10, RZ ;  /* 0x00000010221f7819 */ /* 0x000fe200000006ff */
[----:B------:R-:W-:Y:S01]  /*11060*/  FMUL.FTZ R22, R22, R27 ;  /* 0x0000001b16167220 */ /* 0x000fe20000410000 */
[----:B------:R-:W-:Y:S01]  /*11070*/  LOP3.LUT R30, R34, 0xffff0000, RZ, 0xc0, !PT ;  /* 0xffff0000221e7812 */ /* 0x000fe200078ec0ff */
[----:B------:R-:W-:Y:S01]  /*11080*/  FMUL.FTZ R43, R43, R48 ;  /* 0x000000302b2b7220 */ /* 0x000fe20000410000 */
[----:B------:R-:W-:Y:S01]  /*11090*/  FMUL.FTZ R29, R24, R29 ;  /* 0x0000001d181d7220 */ /* 0x000fe20000410000 */
[----:B------:R-:W-:Y:S01]  /*110a0*/  LOP3.LUT R32, R33, 0xffff0000, RZ, 0xc0, !PT ;  /* 0xffff000021207812 */ /* 0x000fe200078ec0ff */
[----:B------:R-:W-:Y:S01]  /*110b0*/  FMUL.FTZ R47, R44, R47 ;  /* 0x0000002f2c2f7220 */ /* 0x000fe20000410000 */
[----:B------:R-:W-:Y:S01]  /*110c0*/  LOP3.LUT R34, R35, 0xffff0000, RZ, 0xc0, !PT ;  /* 0xffff000023227812 */ /* 0x000fe200078ec0ff */
[----:B------:R-:W-:-:S02]  /*110d0*/  IMAD.U32 R24, R33, 0x10000, RZ ;  /* 0x0001000021187824 */ /* 0x000fc400078e00ff */
[----:B------:R-:W-:Y:S01]  /*110e0*/  FFMA.FTZ R15, R15, R26, R46 ;  /* 0x0000001a0f0f7223 */ /* 0x000fe2000001002e */
[----:B------:R-:W-:Y:S02]  /*110f0*/  IMAD.U32 R27, R35, 0x10000, RZ ;  /* 0x00010000231b7824 */ /* 0x000fe400078e00ff */
        /* <DEDUP_REMOVED lines=12> */
.L_x_4524:
[----:B------:R-:W-:Y:S05]  /*111c0*/  BSYNC B0 ;  /* 0x0000000000007941 */ /* 0x000fea0003800000 */
.L_x_4523:
[----:B-----5:R1:W-:Y:S02]  /*111d0*/  STS.128 [R224+0x1800], R20 ;  /* 0x00180014e0007388 */ /* 0x0203e40000000c00 */
.L_x_4522:
[----:B------:R-:W-:Y:S05]  /*111e0*/  BSYNC B1 ;  /* 0x0000000000017941 */ /* 0x000fea0003800000 */
.L_x_4521:
        /* <DEDUP_REMOVED lines=24> */
[----:B---3--:R-:W-:-:S04]  /*11370*/  LEA R32, P1, R17, R40, 0x1 ;  /* 0x0000002811207211 */ /* 0x008fc800078208ff */
[----:B------:R-:W-:-:S06]  /*11380*/  LEA.HI.X R33, R17, R41, R15, 0x1, P1 ;  /* 0x0000002911217211 */ /* 0x000fcc00008f0c0f */
[----:B------:R-:W3:Y:S01]  /*11390*/  LD.E.128 R32, desc[UR6][R32.64+0x80] ;  /* 0x0000800620207980 */ /* 0x000ee2000c101d00 */
        /* <DEDUP_REMOVED lines=35> */
[C---:B---3--:R-:W-:Y:S01]  /*115d0*/  IMAD.U32 R28, R32.reuse, 0x10000, RZ ;  /* 0x00010000201c7824 */ /* 0x048fe200078e00ff */
        /* <DEDUP_REMOVED lines=24> */
.L_x_4528:
[----:B------:R-:W-:Y:S05]  /*11760*/  BSYNC B0 ;  /* 0x0000000000007941 */ /* 0x000fea0003800000 */
.L_x_4527:
[----:B-----5:R1:W-:Y:S02]  /*11770*/  STS.128 [R224+0x3800], R20 ;  /* 0x00380014e0007388 */ /* 0x0203e40000000c00 */
.L_x_4526:
[----:B------:R-:W-:Y:S05]  /*11780*/  BSYNC B1 ;  /* 0x0000000000017941 */ /* 0x000fea0003800000 */
.L_x_4525:
        /* <DEDUP_REMOVED lines=39> */
[C---:B------:R-:W-:Y:S01]  /*11a00*/  IMAD.U32 R16, R18.reuse, 0x10000, RZ ;  /* 0x0001000012107824 */ /* 0x040fe200078e00ff */
[----:B------:R-:W-:Y:S02]  /*11a10*/  LOP3.LUT R15, R18, 0xffff0000, RZ, 0xc0, !PT ;  /* 0xffff0000120f7812 */ /* 0x000fe400078ec0ff */
[C---:B------:R-:W-:Y:S02]  /*11a20*/  SHF.L.U32 R14, R19.reuse, 0x10, RZ ;  /* 0x00000010130e7819 */ /* 0x040fe400000006ff */
[----:B------:R-:W-:Y:S02]  /*11a30*/  LOP3.LUT R21, R19, 0xffff0000, RZ, 0xc0, !PT ;  /* 0xffff000013157812 */ /* 0x000fe400078ec0ff */
[----:B------:R-:W-:Y:S01]  /*11a40*/  SHF.L.U32 R9, R17, 0x10, RZ ;  /* 0x0000001011097819 */ /* 0x000fe200000006ff */
[C---:B---3--:R-:W-:Y:S01]  /*11a50*/  IMAD.U32 R32, R24.reuse, 0x10000, RZ ;  /* 0x0001000018207824 */ /* 0x048fe200078e00ff */
[----:B------:R-:W-:-:S02]  /*11a60*/  LOP3.LUT R19, R24, 0xffff0000, RZ, 0xc0, !PT ;  /* 0xffff000018137812 */ /* 0x000fc400078ec0ff */
[C---:B------:R-:W-:Y:S01]  /*11a70*/  SHF.L.U32 R18, R25.reuse, 0x10, RZ ;  /* 0x0000001019127819 */ /* 0x040fe200000006ff */
[----:B------:R-:W-:Y:S01]  /*11a80*/  @!P0 FADD.FTZ R32, -R32, -RZ ;  /* 0x800000ff20208221 */ /* 0x000fe20000010100 */
        /* <DEDUP_REMOVED lines=10> */
[----:B------:R-:W-:Y:S01]  /*11b30*/  LOP3.LUT R17, R17, 0xffff0000, RZ, 0xc0, !PT ;  /* 0xffff000011117812 */ /* 0x000fe200078ec0ff */
[----:B------:R-:W-:Y:S01]  /*11b40*/  @!P0 FADD.FTZ R34, -R34, -RZ ;  /* 0x800000ff22228221 */ /* 0x000fe20000010100 */
[----:B------:R-:W-:Y:S01]  /*11b50*/  @!P0 FADD.FTZ R26, -R26, -RZ ;  /* 0x800000ff1a1a8221 */ /* 0x000fe20000010100 */
[----:B------:R-:W-:Y:S01]  /*11b60*/  FMUL.FTZ R32, R11, R32 ;  /* 0x000000200b207220 */ /* 0x000fe20000410000 */
[----:B------:R-:W-:Y:S01]  /*11b70*/  FMUL.FTZ R9, R9, R18 ;  /* 0x0000001209097220 */ /* 0x000fe20000410000 */
        /* <DEDUP_REMOVED lines=9> */
[----:B------:R-:W-:Y:S01]  /*11c10*/  SHF.L.U32 R10, R29, 0x10, RZ ;  /* 0x000000101d0a7819 */ /* 0x000fe200000006ff */
        /* <DEDUP_REMOVED lines=16> */
.L_x_4530:
[----:B------:R-:W-:Y:S05]  /*11d20*/  BSYNC B0 ;  /* 0x0000000000007941 */ /* 0x000fea0003800000 */
.L_x_4529:
[----:B-----5:R1:W-:Y:S01]  /*11d30*/  STS.128 [R224+0x5800], R20 ;  /* 0x00580014e0007388 */ /* 0x0203e20000000c00 */
[----:B------:R-:W-:Y:S05]  /*11d40*/  BRA `(.L_x_4474) ;  /* 0x0000000400e07947 */ /* 0x000fea0003800000 */
.L_x_4436:
[----:B------:R-:W-:Y:S01]  /*11d50*/  IMAD.IADD R7, R220, 0x1, -R69 ;  /* 0x00000001dc077824 */ /* 0x000fe200078e0a45 */
[----:B------:R-:W-:Y:S01]  /*11d60*/  BSSY B0, `(.L_x_4531) ;  /* 0x0000022000007945 */ /* 0x000fe20003800000 */
[C---:B------:R-:W-:Y:S01]  /*11d70*/  VIADD R6, R168.reuse, 0x10 ;  /* 0x00000010a8067836 */ /* 0x040fe20000000000 */
[----:B------:R-:W-:Y:S01]  /*11d80*/  ISETP.GE.AND P1, PT, R9, R77, PT ;  /* 0x0000004d0900720c */ /* 0x000fe20003f26270 */
[C---:B-----5:R-:W-:Y:S01]  /*11d90*/  VIADD R8, R168.reuse, 0x20 ;  /* 0x00000020a8087836 */ /* 0x060fe20000000000 */
        /* <DEDUP_REMOVED lines=30> */
.L_x_4532:
[----:B------:R-:W-:Y:S05]  /*11f80*/  BSYNC B0 ;  /* 0x0000000000007941 */ /* 0x000fea0003800000 */
.L_x_4531:
        /* <DEDUP_REMOVED lines=27> */
.L_x_4534:
[----:B------:R-:W-:Y:S05]  /*12140*/  BSYNC B0 ;  /* 0x0000000000007941 */ /* 0x000fea0003800000 */
.L_x_4533:
        /* <DEDUP_REMOVED lines=27> */
.L_x_4536:
[----:B------:R-:W-:Y:S05]  /*12300*/  BSYNC B0 ;  /* 0x0000000000007941 */ /* 0x000fea0003800000 */
.L_x_4535:
[----:B------:R-:W-:Y:S05]  /*12310*/  @P4 BRA `(.L_x_4474) ;  /* 0x00000000006c4947 */ /* 0x000fea0003800000 */
[----:B------:R-:W-:Y:S01]  /*12320*/  ISETP.GE.AND P3, PT, R16, R77, PT ;  /* 0x0000004d1000720c */ /* 0x000fe20003f66270 */
[----:B------:R-:W-:Y:S02]  /*12330*/  IMAD.MOV.U32 R175, RZ, RZ, R177 ;  /* 0x000000ffffaf7224 */ /* 0x000fe400078e00b1 */
[----:B------:R-:W-:Y:S02]  /*12340*/  IMAD R0, R179, 0x30, RZ ;  /* 0x00000030b3007824 */ /* 0x000fe400078e02ff */
[----:B------:R-:W-:-:S04]  /*12350*/  IMAD.WIDE.U32 R178, R178, 0x30, R174 ;  /* 0x00000030b2b27825 */ /* 0x000fc800078e00ae */
[----:B--2-4-:R-:W-:Y:S01]  /*12360*/  IMAD.IADD R3, R0, 0x1, R179 ;  /* 0x0000000100037824 */ /* 0x014fe200078e02b3 */
        /* <DEDUP_REMOVED lines=22> */
.L_x_4474:
[----:B------:R-:W-:Y:S05]  /*124d0*/  BSYNC B3 ;  /* 0x0000000000037941 */ /* 0x000fea0003800000 */
.L_x_4435:
[----:B-1-3--:R-:W-:Y:S01]  /*124e0*/  LEA R14, R134, 0xffffffc0, 0x6 ;  /* 0xffffffc0860e7811 */ /* 0x00afe200078e30ff */
        /* <DEDUP_REMOVED lines=26> */
.L_x_4539:
[----:B------:R3:W-:Y:S02]  /*12690*/  STS.128 [R224+0xa000], RZ ;  /* 0x00a000ffe0007388 */ /* 0x0007e40000000c00 */
.L_x_4538:
[----:B------:R-:W-:Y:S05]  /*126a0*/  BSYNC B0 ;  /* 0x0000000000007941 */ /* 0x000fea0003800000 */
.L_x_4537:
        /* <DEDUP_REMOVED lines=31> */
.L_x_4542:
[----:B------:R4:W-:Y:S02]  /*128a0*/  STS.128 [R224+0xa800], RZ ;  /* 0x00a800ffe0007388 */ /* 0x0009e40000000c00 */
.L_x_4541:
[----:B------:R-:W-:Y:S05]  /*128b0*/  BSYNC B0 ;  /* 0x0000000000007941 */ /* 0x000fea0003800000 */
.L_x_4540:
        /* <DEDUP_REMOVED lines=9> */
[----:B-1--4-:R-:W-:-:S05]  /*12950*/  LEA.HI.X R5, R66, R159, R67, 0x5, P2 ;  /* 0x0000009f42057211 */ /* 0x012fca00010f2c43 */
        /* <DEDUP_REMOVED lines=23> */
.L_x_4545:
[----:B------:R4:W-:Y:S02]  /*12ad0*/  STS.128 [R224+0xb000], RZ ;  /* 0x00b000ffe0007388 */ /* 0x0009e40000000c00 */
.L_x_4544:
[----:B------:R-:W-:Y:S05]  /*12ae0*/  BSYNC B0 ;  /* 0x0000000000007941 */ /* 0x000fea0003800000 */
.L_x_4543:
        /* <DEDUP_REMOVED lines=9> */
[----:B-1--4-:R-:W-:-:S04]  /*12b80*/  IMAD.WIDE.U32 R4, R66, 0x30, R158 ;  /* 0x0000003042047825 */ /* 0x012fc800078e009e */
        /* <DEDUP_REMOVED lines=23> */
.L_x_4547:
[----:B------:R-:W-:Y:S05]  /*12d00*/  BSYNC B0 ;  /* 0x0000000000007941 */ /* 0x000fea0003800000 */
.L_x_4546:
[----:B-1--4-:R-:W4:Y:S04]  /*12d10*/  LD.E.64 R4, desc[UR6][R12.64+0x1c0] ;  /* 0x0001c0060c047980 */ /* 0x012f28000c101b00 */
[----:B------:R-:W5:Y:S01]  /*12d20*/  LD.E.64 R10, desc[UR6][R12.64+0x1b8] ;  /* 0x0001b8060c0a7980 */ /* 0x000f62000c101b00 */
[----:B------:R-:W-:-:S03]  /*12d30*/  MOV R170, R218 ;  /* 0x000000da00aa7202 */ /* 0x000fc60000000f00 */
[----:B------:R-:W2:Y:S04]  /*12d40*/  LD.E R2, desc[UR6][R12.64+0xd8] ;  /* 0x0000d8060c027980 */ /* 0x000ea8000c101900 */
[----:B------:R-:W0:Y:S01]  /*12d50*/  LDGDEPBAR ;  /* 0x00000000000079af */ /* 0x000e220000000000 */
[----:B----4-:R-:W-:Y:S02]  /*12d60*/  IMAD R5, R5, R217, RZ ;  /* 0x000000d905057224 */ /* 0x010fe400078e02ff */
[----:B------:R-:W-:-:S04]  /*12d70*/  IMAD.WIDE.U32 R16, R217, R4, R170 ;  /* 0x00000004d9107225 */ /* 0x000fc800078e00aa */
[----:B------:R-:W-:Y:S01]  /*12d80*/  IMAD R5, R4, R72, R5 ;  /* 0x0000004804057224 */ /* 0x000fe200078e0205 */
[----:B-----5:R-:W-:-:S04]  /*12d90*/  LEA R10, P0, R16, R10, 0x2 ;  /* 0x0000000a100a7211 */ /* 0x020fc800078010ff */
[----:B------:R-:W-:-:S04]  /*12da0*/  IADD3 R5, R17, R5, RZ ;  /* 0x0000000511057210 */ /* 0x000fc80007ffe0ff */
[----:B------:R-:W-:-:S05]  /*12db0*/  LEA.HI.X R11, R16, R11, R5, 0x2, P0 ;  /* 0x0000000b100b7211 */ /* 0x000fca00000f1405 */
[----:B------:R-:W4:Y:S01]  /*12dc0*/  LD.E R0, desc[UR6][R10.64] ;  /* 0x000000060a007980 */ /* 0x000f22000c101900 */
[----:B------:R-:W-:-:S04]  /*12dd0*/  DEPBAR.LE SB0, 0x0 ;  /* 0x000080000000791a */ /* 0x000fc80000000000 */
[----:B------:R-:W-:Y:S01]  /*12de0*/  BAR.SYNC.DEFER_BLOCKING 0x0 ;  /* 0x0000000000007b1d */ /* 0x000fe20000010000 */
[----:B------:R-:W-:-:S05]  /*12df0*/  ISETP.GE.AND P0, PT, R168, R3, PT ;  /* 0x00000003a800720c */ /* 0x000fca0003f06270 */
[----:B--2---:R-:W4:Y:S01]  /*12e00*/  MUFU.RCP R5, R2 ;  /* 0x0000000200057308 */ /* 0x004f220000001000 */
[----:B------:R-:W-:Y:S07]  /*12e10*/  BSSY B0, `(.L_x_4548) ;  /* 0x000001c000007945 */ /* 0x000fee0003800000 */
[----:B------:R1:W-:Y:S04]  /*12e20*/  @P0 STS.128 [R224+0xc000], RZ ;  /* 0x00c000ffe0000388 */ /* 0x0003e80000000c00 */
[----:B------:R1:W-:Y:S04]  /*12e30*/  @P0 STS.128 [R224+0xe000], RZ ;  /* 0x00e000ffe0000388 */ /* 0x0003e80000000c00 */
[----:B------:R1:W-:Y:S01]  /*12e40*/  @P0 STS.128 [R224+0x10000], RZ ;  /* 0x010000ffe0000388 */ /* 0x0003e20000000c00 */
[----:B----4-:R-:W-:Y:S01]  /*12e50*/  FMUL.FTZ R0, R0, R5 ;  /* 0x0000000500007220 */ /* 0x010fe20000410000 */
        /* <DEDUP_REMOVED lines=22> */
.L_x_4550:
[----:B------:R2:W-:Y:S02]  /*12fc0*/  STS.128 [R224+0x10000], RZ ;  /* 0x010000ffe0007388 */ /* 0x0005e40000000c00 */
.L_x_4549:
[----:B------:R-:W-:Y:S05]  /*12fd0*/  BSYNC B0 ;  /* 0x0000000000007941 */ /* 0x000fea0003800000 */
.L_x_4548:
        /* <DEDUP_REMOVED lines=34> */
.L_x_4553:
[----:B------:R1:W-:Y:S02]  /*13200*/  STS.128 [R224+0x10800], RZ ;  /* 0x010800ffe0007388 */ /* 0x0003e40000000c00 */
.L_x_4552:
[----:B------:R-:W-:Y:S05]  /*13210*/  BSYNC B0 ;  /* 0x0000000000007941 */ /* 0x000fea0003800000 */
.L_x_4551:
        /* <DEDUP_REMOVED lines=11> */
[C-C-:B-1----:R-:W-:Y:S02]  /*132d0*/  SHF.L.U64.HI R4, R64.reuse, 0x5, R65.reuse ;  /* 0x0000000540047819 */ /* 0x142fe40000010241 */
        /* <DEDUP_REMOVED lines=24> */
.L_x_4556:
[----:B------:R1:W-:Y:S02]  /*13460*/  STS.128 [R224+0x11000], RZ ;  /* 0x011000ffe0007388 */ /* 0x0003e40000000c00 */
.L_x_4555:
[----:B------:R-:W-:Y:S05]  /*13470*/  BSYNC B0 ;  /* 0x0000000000007941 */ /* 0x000fea0003800000 */
.L_x_4554:
        /* <DEDUP_REMOVED lines=46> */
.L_x_4558:
[----:B------:R-:W-:Y:S05]  /*13760*/  BSYNC B0 ;  /* 0x0000000000007941 */ /* 0x000fea0003800000 */
.L_x_4557:
[----:B------:R-:W-:Y:S01]  /*13770*/  LDSM.16.M88.4 R72, [R205] ;  /* 0x00000000cd48783b */ /* 0x000fe20000000200 */
[----:B------:R-:W-:Y:S01]  /*13780*/  R2P PR, R70, 0x6 ;  /* 0x0000000646007804 */ /* 0x000fe20000000000 */
[C---:B-1----:R-:W-:Y:S02]  /*13790*/  VIADD R2, R204.reuse, 0x6000 ;  /* 0x00006000cc027836 */ /* 0x042fe40000000000 */
[----:B------:R-:W1:Y:S01]  /*137a0*/  LDSM.16.M88.4 R40, [R204+0x6000] ;  /* 0x00600000cc28783b */ /* 0x000e620000000200 */
[----:B------:R-:W-:Y:S02]  /*137b0*/  VIADD R202, R204, 0x6020 ;  /* 0x00006020ccca7836 */ /* 0x000fe40000000000 */
[--C-:B------:R-:W-:Y:S01]  /*137c0*/  IMAD R203, R56, 0x2, R205.reuse ;  /* 0x0000000238cb7824 */ /* 0x100fe200078e02cd */
[----:B------:R-:W5:Y:S01]  /*137d0*/  LDSM.16.M88.4 R32, [R204+0x6800] ;  /* 0x00680000cc20783b */ /* 0x000f620000000200 */
[----:B------:R-:W-:Y:S02]  /*137e0*/  IMAD.MOV.U32 R3, RZ, RZ, 0x40 ;  /* 0x00000040ff037424 */ /* 0x000fe400078e00ff */
[C---:B------:R-:W-:Y:S01]  /*137f0*/  IMAD R201, R54.reuse, 0x2, R205 ;  /* 0x0000000236c97824 */ /* 0x040fe200078e02cd */
[----:B------:R-:W2:Y:S01]  /*13800*/  LDSM.16.M88.4 R24, [R204+0x7000] ;  /* 0x00700000cc18783b */ /* 0x000ea20000000200 */
[----:B------:R-:W-:Y:S01]  /*13810*/  LEA R200, R54, R203, 0x1 ;  /* 0x000000cb36c87211 */ /* 0x000fe200078e08ff */
[----:B------:R-:W-:Y:S01]  /*13820*/  @P1 VIADD R202, R2, 0xffffffe0 ;  /* 0xffffffe002ca1836 */ /* 0x000fe20000000000 */
[----:B------:R-:W-:Y:S01]  /*13830*/  SEL R3, R3, 0xffffffc0, !P2 ;  /* 0xffffffc003037807 */ /* 0x000fe20005000000 */
[----:B------:R-:W3:Y:S04]  /*13840*/  LDSM.16.M88.4 R48, [R204+0x7800] ;  /* 0x00780000cc30783b */ /* 0x000ee80000000200 */
[----:B------:R-:W-:Y:S01]  /*13850*/  LDSM.16.M88.4 R60, [R203] ;  /* 0x00000000cb3c783b */ /* 0x000fe20000000200 */
[----:B------:R-:W-:-:S02]  /*13860*/  IMAD.IADD R199, R204, 0x1, R3 ;  /* 0x00000001ccc77824 */ /* 0x000fc400078e0203 */
[----:B------:R-:W-:Y:S01]  /*13870*/  IMAD.IADD R195, R3, 0x1, R202 ;  /* 0x0000000103c37824 */ /* 0x000fe200078e02ca */
[----:B------:R-:W4:Y:S04]  /*13880*/  LDSM.16.M88.4 R4, [R202] ;  /* 0x00000000ca04783b */ /* 0x000f280000000200 */
[----:B------:R-:W4:Y:S04]  /*13890*/  LDSM.16.M88.4 R64, [R202+0x800] ;  /* 0x00080000ca40783b */ /* 0x000f280000000200 */
[----:B------:R-:W4:Y:S04]  /*138a0*/  LDSM.16.M88.4 R16, [R202+0x1000] ;  /* 0x00100000ca10783b */ /* 0x000f280000000200 */
[----:B------:R-:W4:Y:S04]  /*138b0*/  LDSM.16.M88.4 R76, [R202+0x1800] ;  /* 0x00180000ca4c783b */ /* 0x000f280000000200 */
[----:B------:R-:W-:Y:S01]  /*138c0*/  LDSM.16.M88.4 R80, [R201] ;  /* 0x00000000c950783b */ /* 0x000fe20000000200 */
[C---:B-1----:R-:W-:Y:S03]  /*138d0*/  HMMA.16816.F32.BF16 R44, R72.reuse, R40, RZ ;  /* 0x00000028482c723c */ /* 0x042fe600000418ff */
[----:B------:R-:W1:Y:S04]  /*138e0*/  LDSM.16.M88.4 R8, [R199+0x6000] ;  /* 0x00600000c708783b */ /* 0x000e680000000200 */
[----:B------:R-:W4:Y:S01]  /*138f0*/  LD.E R3, desc[UR6][R12.64+0x18c] ;  /* 0x00018c060c037980 */ /* 0x000f22000c101900 */
[C---:B------:R-:W-:Y:S03]  /*13900*/  HMMA.16816.F32.BF16 R40, R72.reuse, R42, RZ ;  /* 0x0000002a4828723c */ /* 0x040fe600000418ff */
[----:B------:R-:W-:Y:S03]  /*13910*/  LDSM.16.M88.4 R84, [R199+0x7800] ;  /* 0x00780000c754783b */ /* 0x000fe60000000200 */
[C---:B-----5:R-:W-:Y:S01]  /*13920*/  HMMA.16816.F32.BF16 R36, R72.reuse, R32, RZ ;  /* 0x000000204824723c */ /* 0x060fe200000418ff */
[----:B------:R-:W-:Y:S04]  /*13930*/  LDSM.16.M88.4 R88, [R202+0x5800] ;  /* 0x00580000ca58783b */ /* 0x000fe80000000200 */
[----:B------:R-:W0:Y:S01]  /*13940*/  LDGDEPBAR ;  /* 0x00000000000079af */ /* 0x000e220000000000 */
[C---:B--2---:R-:W-:Y:S06]  /*13950*/  HMMA.16816.F32.BF16 R28, R72.reuse, R24, RZ ;  /* 0x00000018481c723c */ /* 0x044fec00000418ff */
[C---:B------:R-:W-:Y:S06]  /*13960*/  HMMA.16816.F32.BF16 R32, R72.reuse, R34, RZ ;  /* 0x000000224820723c */ /* 0x040fec00000418ff */
        /* <DEDUP_REMOVED lines=15> */
[----:B------:R-:W5:Y:S04]  /*13a60*/  LDSM.16.M88.4 R60, [R195+0x800] ;  /* 0x00080000c33c783b */ /* 0x000f680000000200 */
[----:B------:R-:W-:Y:S01]  /*13a70*/  LDSM.16.M88.4 R76, [R195+0x1800] ;  /* 0x00180000c34c783b */ /* 0x000fe20000000200 */
        /* <DEDUP_REMOVED lines=19> */
[C---:B-1----:R-:W-:Y:S06]  /*13bb0*/  HMMA.16816.F32.BF16 R28, R64.reuse, R8, R28 ;  /* 0x00000008401c723c */ /* 0x042fec000004181c */
[C---:B------:R-:W-:Y:S01]  /*13bc0*/  HMMA.16816.F32.BF16 R24, R64.reuse, R10, R24 ;  /* 0x0000000a4018723c */ /* 0x040fe20000041818 */
[----:B------:R-:W1:Y:S05]  /*13bd0*/  LDSM.16.M88.4 R8, [R202+0x2000] ;  /* 0x00200000ca08783b */ /* 0x000e6a0000000200 */
[C---:B------:R-:W-:Y:S06]  /*13be0*/  HMMA.16816.F32.BF16 R20, R64.reuse, R76, R20 ;  /* 0x0000004c4014723c */ /* 0x040fec0000041814 */
[----:B------:R-:W-:Y:S01]  /*13bf0*/  HMMA.16816.F32.BF16 R80, R64, R78, R80 ;  /* 0x0000004e4050723c */ /* 0x000fe20000041850 */
[----:B------:R-:W5:Y:S04]  /*13c00*/  LDSM.16.M88.4 R64, [R202+0x2800] ;  /* 0x00280000ca40783b */ /* 0x000f680000000200 */
[----:B------:R-:W-:Y:S01]  /*13c10*/  LDSM.16.M88.4 R76, [R202+0x3800] ;  /* 0x00380000ca4c783b */ /* 0x000fe20000000200 */
[C---:B--2---:R-:W-:Y:S06]  /*13c20*/  HMMA.16816.F32.BF16 R44, R48.reuse, R4, R44 ;  /* 0x00000004302c723c */ /* 0x044fec000004182c */
[C---:B------:R-:W-:Y:S01]  /*13c30*/  HMMA.16816.F32.BF16 R40, R48.reuse, R6, R40 ;  /* 0x000000063028723c */ /* 0x040fe20000041828 */
[----:B------:R-:W2:Y:S05]  /*13c40*/  LDSM.16.M88.4 R4, [R202+0x3000] ;  /* 0x00300000ca04783b */ /* 0x000eaa0000000200 */
[C---:B---3--:R-:W-:Y:S06]  /*13c50*/  HMMA.16816.F32.BF16 R36, R48.reuse, R72, R36 ;  /* 0x000000483024723c */ /* 0x048fec0000041824 */
        /* <DEDUP_REMOVED lines=8> */
[----:B------:R-:W-:Y:S01]  /*13ce0*/  LDSM.16.M88.4 R84, [R199+0x9800] ;  /* 0x00980000c754783b */ /* 0x000fe20000000200 */
[C---:B-1----:R-:W-:Y:S06]  /*13cf0*/  HMMA.16816.F32.BF16 R44, R60.reuse, R8, R44 ;  /* 0x000000083c2c723c */ /* 0x042fec000004182c */
[C---:B------:R-:W-:Y:S01]  /*13d00*/  HMMA.16816.F32.BF16 R40, R60.reuse, R10, R40 ;  /* 0x0000000a3c28723c */ /* 0x040fe20000041828 */
[----:B------:R-:W1:Y:S05]  /*13d10*/  LDSM.16.M88.4 R8, [R199+0x9000] ;  /* 0x00900000c708783b */ /* 0x000e6a0000000200 */
[C---:B-----5:R-:W-:Y:S06]  /*13d20*/  HMMA.16816.F32.BF16 R36, R60.reuse, R64, R36 ;  /* 0x000000403c24723c */ /* 0x060fec0000041824 */
[C---:B------:R-:W-:Y:S01]  /*13d30*/  HMMA.16816.F32.BF16 R32, R60.reuse, R66, R32 ;  /* 0x000000423c20723c */ /* 0x040fe20000041820 */
[----:B------:R-:W-:Y:S05]  /*13d40*/  LDSM.16.M88.4 R64, [R195+0x2000] ;  /* 0x00200000c340783b */ /* 0x000fea0000000200 */
[C---:B--2---:R-:W-:Y:S06]  /*13d50*/  HMMA.16816.F32.BF16 R28, R60.reuse, R4, R28 ;  /* 0x000000043c1c723c */ /* 0x044fec000004181c */
[C---:B------:R-:W-:Y:S01]  /*13d60*/  HMMA.16816.F32.BF16 R24, R60.reuse, R6, R24 ;  /* 0x000000063c18723c */ /* 0x040fe20000041818 */
[----:B------:R-:W2:Y:S05]  /*13d70*/  LDSM.16.M88.4 R4, [R200+0x2000] ;  /* 0x00200000c804783b */ /* 0x000eaa0000000200 */
[C---:B------:R-:W-:Y:S06]  /*13d80*/  HMMA.16816.F32.BF16 R20, R60.reuse, R76, R20 ;  /* 0x0000004c3c14723c */ /* 0x040fec0000041814 */
[----:B------:R-:W-:Y:S01]  /*13d90*/  HMMA.16816.F32.BF16 R80, R60, R78, R80 ;  /* 0x0000004e3c50723c */ /* 0x000fe20000041850 */
[----:B------:R-:W5:Y:S04]  /*13da0*/  LDSM.16.M88.4 R60, [R195+0x2800] ;  /* 0x00280000c33c783b */ /* 0x000f680000000200 */
[----:B------:R-:W-:Y:S01]  /*13db0*/  LDSM.16.M88.4 R76, [R195+0x3800] ;  /* 0x00380000c34c783b */ /* 0x000fe20000000200 */
[C---:B---3--:R-:W-:Y:S06]  /*13dc0*/  HMMA.16816.F32.BF16 R44, R72.reuse, R16, R44 ;  /* 0x00000010482c723c */ /* 0x048fec000004182c */
[C---:B------:R-:W-:Y:S01]  /*13dd0*/  HMMA.16816.F32.BF16 R40, R72.reuse, R18, R40 ;  /* 0x000000124828723c */ /* 0x040fe20000041828 */
[----:B------:R-:W3:Y:S05]  /*13de0*/  LDSM.16.M88.4 R16, [R195+0x3000] ;  /* 0x00300000c310783b */ /* 0x000eea0000000200 */
[C---:B----4-:R-:W-:Y:S06]  /*13df0*/  HMMA.16816.F32.BF16 R36, R72.reuse, R48, R36 ;  /* 0x000000304824723c */ /* 0x050fec0000041824 */
[C---:B------:R-:W-:Y:S01]  /*13e00*/  HMMA.16816.F32.BF16 R32, R72.reuse, R50, R32 ;  /* 0x000000324820723c */ /* 0x040fe20000041820 */
[----:B------:R-:W-:Y:S05]  /*13e10*/  LDSM.16.M88.4 R48, [R205+0x4000] ;  /* 0x00400000cd30783b */ /* 0x000fea0000000200 */
[C---:B-1----:R-:W-:Y:S06]  /*13e20*/  HMMA.16816.F32.BF16 R28, R72.reuse, R8, R28 ;  /* 0x00000008481c723c */ /* 0x042fec000004181c */
[C---:B------:R-:W-:Y:S01]  /*13e30*/  HMMA.16816.F32.BF16 R24, R72.reuse, R10, R24 ;  /* 0x0000000a4818723c */ /* 0x040fe20000041818 */
[----:B------:R-:W1:Y:S05]  /*13e40*/  LDSM.16.M88.4 R8, [R204+0xa000] ;  /* 0x00a00000cc08783b */ /* 0x000e6a0000000200 */
[C---:B------:R-:W-:Y:S06]  /*13e50*/  HMMA.16816.F32.BF16 R20, R72.reuse, R84, R20 ;  /* 0x000000544814723c */ /* 0x040fec0000041814 */
[----:B------:R-:W-:Y:S01]  /*13e60*/  HMMA.16816.F32.BF16 R80, R72, R86, R80 ;  /* 0x000000564850723c */ /* 0x000fe20000041850 */
[----:B------:R-:W-:Y:S04]  /*13e70*/  LDSM.16.M88.4 R72, [R204+0xa800] ;  /* 0x00a80000cc48783b */ /* 0x000fe80000000200 */
[----:B------:R-:W-:Y:S01]  /*13e80*/  LDSM.16.M88.4 R84, [R203+0x4000] ;  /* 0x00400000cb54783b */ /* 0x000fe20000000200 */
[C---:B--2---:R-:W-:Y:S06]  /*13e90*/  HMMA.16816.F32.BF16 R44, R4.reuse, R64, R44 ;  /* 0x00000040042c723c */ /* 0x044fec000004182c */
[C---:B------:R-:W-:Y:S01]  /*13ea0*/  HMMA.16816.F32.BF16 R40, R4.reuse, R66, R40 ;  /* 0x000000420428723c */ /* 0x040fe20000041828 */
[----:B------:R-:W2:Y:S05]  /*13eb0*/  LDSM.16.M88.4 R64, [R204+0xb000] ;  /* 0x00b00000cc40783b */ /* 0x000eaa0000000200 */
[C---:B-----5:R-:W-:Y:S06]  /*13ec0*/  HMMA.16816.F32.BF16 R36, R4.reuse, R60, R36 ;  /* 0x0000003c0424723c */ /* 0x060fec0000041824 */
[C---:B------:R-:W-:Y:S01]  /*13ed0*/  HMMA.16816.F32.BF16 R32, R4.reuse, R62, R32 ;  /* 0x0000003e0420723c */ /* 0x040fe20000041820 */
[----:B------:R-:W4:Y:S05]  /*13ee0*/  LDSM.16.M88.4 R60, [R204+0xb800] ;  /* 0x00b80000cc3c783b */ /* 0x000f2a0000000200 */
[C---:B---3--:R-:W-:Y:S06]  /*13ef0*/  HMMA.16816.F32.BF16 R28, R4.reuse, R16, R28 ;  /* 0x00000010041c723c */ /* 0x048fec000004181c */
[C---:B------:R-:W-:Y:S01]  /*13f00*/  HMMA.16816.F32.BF16 R24, R4.reuse, R18, R24 ;  /* 0x000000120418723c */ /* 0x040fe20000041818 */
[----:B------:R-:W3:Y:S05]  /*13f10*/  LDSM.16.M88.4 R16, [R202+0x4000] ;  /* 0x00400000ca10783b */ /* 0x000eea0000000200 */
[C---:B------:R-:W-:Y:S06]  /*13f20*/  HMMA.16816.F32.BF16 R20, R4.reuse, R76, R20 ;  /* 0x0000004c0414723c */ /* 0x040fec0000041814 */
[----:B------:R-:W-:Y:S01]  /*13f30*/  HMMA.16816.F32.BF16 R80, R4, R78, R80 ;  /* 0x0000004e0450723c */ /* 0x000fe20000041850 */
[----:B------:R-:W-:Y:S04]  /*13f40*/  LDSM.16.M88.4 R4, [R202+0x4800] ;  /* 0x00480000ca04783b */ /* 0x000fe80000000200 */
[----:B------:R-:W-:Y:S01]  /*13f50*/  LDSM.16.M88.4 R76, [R201+0x4000] ;  /* 0x00400000c94c783b */ /* 0x000fe20000000200 */
[C---:B-1----:R-:W-:Y:S06]  /*13f60*/  HMMA.16816.F32.BF16 R44, R48.reuse, R8, R44 ;  /* 0x00000008302c723c */ /* 0x042fec000004182c */
[C---:B------:R-:W-:Y:S01]  /*13f70*/  HMMA.16816.F32.BF16 R40, R48.reuse, R10, R40 ;  /* 0x0000000a3028723c */ /* 0x040fe20000041828 */
[----:B------:R-:W1:Y:S05]  /*13f80*/  LDSM.16.M88.4 R8, [R202+0x5000] ;  /* 0x00500000ca08783b */ /* 0x000e6a0000000200 */
[C---:B--2---:R-:W-:Y:S06]  /*13f90*/  HMMA.16816.F32.BF16 R28, R48.reuse, R64, R28 ;  /* 0x00000040301c723c */ /* 0x044fec000004181c */
[C---:B------:R-:W-:Y:S06]  /*13fa0*/  HMMA.16816.F32.BF16 R36, R48.reuse, R72, R36 ;  /* 0x000000483024723c */ /* 0x040fec0000041824 */
[C---:B------:R-:W-:Y:S01]  /*13fb0*/  HMMA.16816.F32.BF16 R32, R48.reuse, R74, R32 ;  /* 0x0000004a3020723c */ /* 0x040fe20000041820 */
[----:B------:R-:W2:Y:S05]  /*13fc0*/  LDSM.16.M88.4 R72, [R199+0xa000] ;  /* 0x00a00000c748783b */ /* 0x000eaa0000000200 */
[C---:B------:R-:W-:Y:S01]  /*13fd0*/  HMMA.16816.F32.BF16 R24, R48.reuse, R66, R24 ;  /* 0x000000423018723c */ /* 0x040fe20000041818 */
[----:B------:R-:W-:Y:S05]  /*13fe0*/  LDSM.16.M88.4 R64, [R199+0xa800] ;  /* 0x00a80000c740783b */ /* 0x000fea0000000200 */
[C---:B----4-:R-:W-:Y:S06]  /*13ff0*/  HMMA.16816.F32.BF16 R20, R48.reuse, R60, R20 ;  /* 0x0000003c3014723c */ /* 0x050fec0000041814 */
[----:B------:R-:W-:Y:S01]  /*14000*/  HMMA.16816.F32.BF16 R80, R48, R62, R80 ;  /* 0x0000003e3050723c */ /* 0x000fe20000041850 */
[----:B------:R-:W4:Y:S04]  /*14010*/  LDSM.16.M88.4 R60, [R199+0xb000] ;  /* 0x00b00000c73c783b */ /* 0x000f280000000200 */
[----:B------:R-:W5:Y:S01]  /*14020*/  LDSM.16.M88.4 R48, [R199+0xb800] ;  /* 0x00b80000c730783b */ /* 0x000f620000000200 */
[C---:B---3--:R-:W-:Y:S06]  /*14030*/  HMMA.16816.F32.BF16 R40, R84.reuse, R18, R40 ;  /* 0x000000125428723c */ /* 0x048fec0000041828 */
[C---:B------:R-:W-:Y:S01]  /*14040*/  HMMA.16816.F32.BF16 R44, R84.reuse, R16, R44 ;  /* 0x00000010542c723c */ /* 0x040fe2000004182c */
[----:B------:R-:W-:Y:S05]  /*14050*/  LDSM.16.M88.4 R16, [R195+0x4000] ;  /* 0x00400000c310783b */ /* 0x000fea0000000200 */
[C---:B-1----:R-:W-:Y:S06]  /*14060*/  HMMA.16816.F32.BF16 R28, R84.reuse, R8, R28 ;  /* 0x00000008541c723c */ /* 0x042fec000004181c */
[C---:B------:R-:W-:Y:S06]  /*14070*/  HMMA.16816.F32.BF16 R36, R84.reuse, R4, R36 ;  /* 0x000000045424723c */ /* 0x040fec0000041824 */
[C---:B------:R-:W-:Y:S01]  /*14080*/  HMMA.16816.F32.BF16 R32, R84.reuse, R6, R32 ;  /* 0x000000065420723c */ /* 0x040fe20000041820 */
[----:B------:R-:W1:Y:S05]  /*14090*/  LDSM.16.M88.4 R4, [R200+0x4000] ;  /* 0x00400000c804783b */ /* 0x000e6a0000000200 */
[C---:B------:R-:W-:Y:S01]  /*140a0*/  HMMA.16816.F32.BF16 R24, R84.reuse, R10, R24 ;  /* 0x0000000a5418723c */ /* 0x040fe20000041818 */
[----:B------:R-:W-:Y:S05]  /*140b0*/  LDSM.16.M88.4 R8, [R195+0x4800] ;  /* 0x00480000c308783b */ /* 0x000fea0000000200 */
[C---:B------:R-:W-:Y:S06]  /*140c0*/  HMMA.16816.F32.BF16 R20, R84.reuse, R88, R20 ;  /* 0x000000585414723c */ /* 0x040fec0000041814 */
[----:B------:R-:W-:Y:S01]  /*140d0*/  HMMA.16816.F32.BF16 R80, R84, R90, R80 ;  /* 0x0000005a5450723c */ /* 0x000fe20000041850 */
[----:B------:R-:W3:Y:S05]  /*140e0*/  LDSM.16.M88.4 R84, [R195+0x5000] ;  /* 0x00500000c354783b */ /* 0x000eea0000000200 */
[C---:B--2---:R-:W-:Y:S06]  /*140f0*/  HMMA.16816.F32.BF16 R40, R76.reuse, R74, R40 ;  /* 0x0000004a4c28723c */ /* 0x044fec0000041828 */
[C---:B------:R-:W-:Y:S06]  /*14100*/  HMMA.16816.F32.BF16 R44, R76.reuse, R72, R44 ;  /* 0x000000484c2c723c */ /* 0x040fec000004182c */
[C---:B----4-:R-:W-:Y:S06]  /*14110*/  HMMA.16816.F32.BF16 R28, R76.reuse, R60, R28 ;  /* 0x0000003c4c1c723c */ /* 0x050fec000004181c */
[----:B------:R-:W-:Y:S01]  /*14120*/  HMMA.16816.F32.BF16 R72, R76, R64, R36 ;  /* 0x000000404c48723c */ /* 0x000fe20000041824 */
[----:B------:R-:W2:Y:S01]  /*14130*/  LDSM.16.M88.4 R36, [R195+0x5800] ;  /* 0x00580000c324783b */ /* 0x000ea20000000200 */
[----:B------:R-:W-:Y:S01]  /*14140*/  SHF.R.S32.HI R2, RZ, 0x1f, R57 ;  /* 0x0000001fff027819 */ /* 0x000fe20000011439 */
[----:B------:R-:W-:-:S04]  /*14150*/  DEPBAR.LE SB0, 0x0 ;  /* 0x000080000000791a */ /* 0x000fc80000000000 */
[----:B------:R-:W-:Y:S01]  /*14160*/  HMMA.16816.F32.BF16 R32, R76, R66, R32 ;  /* 0x000000424c20723c */ /* 0x000fe20000041820 */
[----:B------:R-:W-:-:S04]  /*14170*/  LEA.HI R2, R2, R57, RZ, 0x5 ;  /* 0x0000003902027211 */ /* 0x000fc800078f28ff */
[----:B------:R-:W-:Y:S01]  /*14180*/  LOP3.LUT R2, R2, 0xffffffe0, RZ, 0xc0, !PT ;  /* 0xffffffe002027812 */ /* 0x000fe200078ec0ff */
[----:B-----5:R-:W-:Y:S04]  /*14190*/  HMMA.16816.F32.BF16 R20, R76, R48, R20 ;  /* 0x000000304c14723c */ /* 0x020fe80000041814 */
[----:B------:R-:W-:Y:S02]  /*141a0*/  IMAD.IADD R2, R57, 0x1, -R2 ;  /* 0x0000000139027824 */ /* 0x000fe400078e0a02 */
[----:B-1----:R-:W-:Y:S06]  /*141b0*/  HMMA.16816.F32.BF16 R40, R4, R18, R40 ;  /* 0x000000120428723c */ /* 0x002fec0000041828 */
[C---:B------:R-:W-:Y:S06]  /*141c0*/  HMMA.16816.F32.BF16 R24, R76.reuse, R62, R24 ;  /* 0x0000003e4c18723c */ /* 0x040fec0000041818 */
[----:B------:R-:W-:Y:S06]  /*141d0*/  HMMA.16816.F32.BF16 R80, R76, R50, R80 ;  /* 0x000000324c50723c */ /* 0x000fec0000041850 */
[C---:B---3--:R-:W-:Y:S06]  /*141e0*/  HMMA.16816.F32.BF16 R28, R4.reuse, R84, R28 ;  /* 0x00000054041c723c */ /* 0x048fec000004181c */
[C---:B------:R-:W-:Y:S06]  /*141f0*/  HMMA.16816.F32.BF16 R72, R4.reuse, R8, R72 ;  /* 0x000000080448723c */ /* 0x040fec0000041848 */
[----:B------:R-:W-:Y:S01]  /*14200*/  HMMA.16816.F32.BF16 R32, R4, R10, R32 ;  /* 0x0000000a0420723c */ /* 0x000fe20000041820 */
[----:B------:R-:W-:-:S04]  /*14210*/  SHF.R.S32.HI R9, RZ, 0x1f, R2 ;  /* 0x0000001fff097819 */ /* 0x000fc80000011402 */
[----:B------:R-:W-:Y:S01]  /*14220*/  LEA.HI R9, R9, R2, RZ, 0x2 ;  /* 0x0000000209097211 */ /* 0x000fe200078f10ff */
[----:B------:R-:W-:-:S03]  /*14230*/  IMAD.SHL.U32 R57, R57, 0x2, RZ ;  /* 0x0000000239397824 */ /* 0x000fc600078e00ff */
[----:B------:R-:W-:Y:S02]  /*14240*/  SHF.R.S32.HI R9, RZ, 0x2, R9 ;  /* 0x00000002ff097819 */ /* 0x000fe40000011409 */
[----:B------:R-:W-:-:S03]  /*14250*/  LOP3.LUT R57, R57, 0x6, RZ, 0xc0, !PT ;  /* 0x0000000639397812 */ /* 0x000fc600078ec0ff */
[----:B------:R-:W-:Y:S01]  /*14260*/  IMAD R2, R68, 0x10, R9 ;  /* 0x0000001044027824 */ /* 0x000fe200078e0209 */
[C---:B--2---:R-:W-:Y:S03]  /*14270*/  HMMA.16816.F32.BF16 R20, R4.reuse, R36, R20 ;  /* 0x000000240414723c */ /* 0x044fe60000041814 */
[----:B------:R-:W-:Y:S02]  /*14280*/  IMAD.IADD R2, R69, 0x1, R2 ;  /* 0x0000000145027824 */ /* 0x000fe400078e0202 */
[-C--:B------:R-:W-:Y:S02]  /*14290*/  FMUL.FTZ R41, R41, R3.reuse ;  /* 0x0000000329297220 */ /* 0x080fe40000410000 */
[----:B------:R-:W-:Y:S01]  /*142a0*/  FMUL.FTZ R37, R40, R3 ;  /* 0x0000000328257220 */ /* 0x000fe20000410000 */
[----:B------:R-:W-:Y:S01]  /*142b0*/  IMAD R40, R134, 0x40, R57 ;  /* 0x0000004086287824 */ /* 0x000fe200078e0239 */
[----:B------:R-:W-:Y:S01]  /*142c0*/  HMMA.16816.F32.BF16 R44, R4, R16, R44 ;  /* 0x00000010042c723c */ /* 0x000fe2000004182c */
[----:B------:R-:W-:-:S05]  /*142d0*/  IADD3 R51, R135, R2, -R220 ;  /* 0x0000000287337210 */ /* 0x000fca0007ffe8dc */
[C---:B------:R-:W-:Y:S06]  /*142e0*/  HMMA.16816.F32.BF16 R24, R4.reuse, R86, R24 ;  /* 0x000000560418723c */ /* 0x040fec0000041818 */
[----:B------:R-:W-:Y:S07]  /*142f0*/  HMMA.16816.F32.BF16 R80, R4, R38, R80 ;  /* 0x000000260450723c */ /* 0x000fee0000041850 */
[-C--:B------:R-:W-:Y:S01]  /*14300*/  FMUL.FTZ R4, R28, R3.reuse ;  /* 0x000000031c047220 */ /* 0x080fe20000410000 */
[----:B------:R-:W-:Y:S01]  /*14310*/  FMUL.FTZ R7, R35, R3 ;  /* 0x0000000323077220 */ /* 0x000fe20000410000 */
[----:B------:R-:W-:Y:S01]  /*14320*/  VIADD R28, R40, 0xffffffc9 ;  /* 0xffffffc9281c7836 */ /* 0x000fe20000000000 */
[----:B------:R-:W1:Y:S03]  /*14330*/  MUFU.TANH R35, R41 ;  /* 0x0000002900237308 */ /* 0x000e660000002400 */
[----:B------:R-:W-:-:S05]  /*14340*/  IMAD.IADD R8, R51, 0x1, -R28 ;  /* 0x0000000133087824 */ /* 0x000fca00078e0a1c */
[----:B------:R-:W-:-:S04]  /*14350*/  IABS R8, R8 ;  /* 0x0000000800087213 */ /* 0x000fc80000000000 */
[----:B------:R-:W-:Y:S01]  /*14360*/  I2FP.F32.S32 R8, R8 ;  /* 0x0000000800087245 */ /* 0x000fe20000201400 */
[----:B------:R2:W3:Y:S01]  /*14370*/  MUFU.TANH R229, R4 ;  /* 0x0000000400e57308 */ /* 0x0004e20000002400 */
[----:B------:R-:W-:-:S03]  /*14380*/  FMUL.FTZ R5, R43, R3 ;  /* 0x000000032b057220 */ /* 0x000fc60000410000 */
[----:B-1----:R-:W-:Y:S01]  /*14390*/  FFMA.FTZ R35, -R0, R8, R35 ;  /* 0x0000000800237223 */ /* 0x002fe20000010123 */
[----:B------:R-:W-:Y:S02]  /*143a0*/  VIADD R8, R40, 0xffffffe0 ;  /* 0xffffffe028087836 */ /* 0x000fe40000000000 */
[-C--:B------:R-:W-:Y:S02]  /*143b0*/  FMUL.FTZ R43, R27, R3.reuse ;  /* 0x000000031b2b7220 */ /* 0x080fe40000410000 */
[----:B------:R-:W-:Y:S02]  /*143c0*/  IMAD.IADD R27, R51, 0x1, -R8 ;  /* 0x00000001331b7824 */ /* 0x000fe400078e0a08 */
[-C--:B------:R-:W-:Y:S01]  /*143d0*/  FMUL.FTZ R9, R44, R3.reuse ;  /* 0x000000032c097220 */ /* 0x080fe20000410000 */
[-C--:B------:R-:W-:Y:S01]  /*143e0*/  FMUL.FTZ R39, R45, R3.reuse ;  /* 0x000000032d277220 */ /* 0x080fe20000410000 */
[----:B------:R-:W-:Y:S01]  /*143f0*/  FMUL.FTZ R11, R72, R3 ;  /* 0x00000003480b7220 */ /* 0x000fe20000410000 */
[----:B--2---:R-:W-:Y:S01]  /*14400*/  IABS R4, R27 ;  /* 0x0000001b00047213 */ /* 0x004fe20000000000 */
[----:B------:R-:W-:-:S02]  /*14410*/  VIADD R38, R40, 0xffffffc0 ;  /* 0xffffffc028267836 */ /* 0x000fc40000000000 */
[----:B------:R-:W1:Y:S01]  /*14420*/  MUFU.TANH R9, R9 ;  /* 0x0000000900097308 */ /* 0x000e620000002400 */
[----:B------:R-:W-:Y:S01]  /*14430*/  I2FP.F32.S32 R4, R4 ;  /* 0x0000000400047245 */ /* 0x000fe20000201400 */
[-C--:B------:R-:W-:Y:S01]  /*14440*/  FMUL.FTZ R17, R32, R3.reuse ;  /* 0x0000000320117220 */ /* 0x080fe20000410000 */
[-C--:B------:R-:W-:Y:S01]  /*14450*/  FMUL.FTZ R46, R46, R3.reuse ;  /* 0x000000032e2e7220 */ /* 0x080fe20000410000 */
[-C--:B------:R-:W-:Y:S01]  /*14460*/  FMUL.FTZ R6, R47, R3.reuse ;  /* 0x000000032f067220 */ /* 0x080fe20000410000 */
[C---:B------:R-:W-:Y:S01]  /*14470*/  VIADD R32, R40.reuse, 0xffffffc8 ;  /* 0xffffffc828207836 */ /* 0x040fe20000000000 */
[----:B------:R-:W-:Y:S02]  /*14480*/  IADD3 R36, R40, -0x3f, RZ ;  /* 0xffffffc128247810 */ /* 0x000fe40007ffe0ff */
[----:B------:R-:W2:Y:S01]  /*14490*/  MUFU.TANH R37, R37 ;  /* 0x0000002500257308 */ /* 0x000ea20000002400 */
[-C--:B------:R-:W-:Y:S01]  /*144a0*/  FMUL.FTZ R187, R24, R3.reuse ;  /* 0x0000000318bb7220 */ /* 0x080fe20000410000 */
[----:B------:R-:W-:Y:S01]  /*144b0*/  IMAD.IADD R15, R51, 0x1, -R38 ;  /* 0x00000001330f7824 */ /* 0x000fe200078e0a26 */
[----:B------:R-:W-:Y:S01]  /*144c0*/  IADD3 R24, R40, -0x30, RZ ;  /* 0xffffffd028187810 */ /* 0x000fe20007ffe0ff */
[----:B---3--:R-:W-:Y:S01]  /*144d0*/  FFMA.FTZ R229, -R0, R4, R229 ;  /* 0x0000000400e57223 */ /* 0x008fe200000101e5 */
[----:B------:R-:W-:Y:S01]  /*144e0*/  FMUL.FTZ R49, R29, R3 ;  /* 0x000000031d317220 */ /* 0x000fe20000410000 */
[----:B------:R-:W-:-:S02]  /*144f0*/  VIADD R4, R51, 0x8 ;  /* 0x0000000833047836 */ /* 0x000fc40000000000 */
[-C--:B------:R-:W-:Y:S01]  /*14500*/  FMUL.FTZ R42, R42, R3.reuse ;  /* 0x000000032a2a7220 */ /* 0x080fe20000410000 */
[----:B------:R-:W3:Y:S01]  /*14510*/  MUFU.TANH R39, R39 ;  /* 0x0000002700277308 */ /* 0x000ee20000002400 */
[----:B------:R-:W-:Y:S02]  /*14520*/  IMAD.IADD R10, R51, 0x1, -R32 ;  /* 0x00000001330a7824 */ /* 0x000fe400078e0a20 */
[----:B------:R-:W-:Y:S01]  /*14530*/  FMUL.FTZ R185, R25, R3 ;  /* 0x0000000319b97220 */ /* 0x000fe20000410000 */
[----:B------:R-:W-:Y:S01]  /*14540*/  IMAD.IADD R16, R51, 0x1, -R36 ;  /* 0x0000000133107824 */ /* 0x000fe200078e0a24 */
[----:B------:R-:W-:Y:S01]  /*14550*/  ISETP.GE.AND P1, PT, R38, R135, PT ;  /* 0x000000872600720c */ /* 0x000fe20003f26270 */
[----:B------:R-:W-:Y:S01]  /*14560*/  FMUL.FTZ R30, R30, R3 ;  /* 0x000000031e1e7220 */ /* 0x000fe20000410000 */
[----:B------:R-:W-:Y:S01]  /*14570*/  ISETP.GE.AND P0, PT, R36, R135, PT ;  /* 0x000000872400720c */ /* 0x000fe20003f06270 */
[----:B------:R-:W4:Y:S01]  /*14580*/  MUFU.TANH R11, R11 ;  /* 0x0000000b000b7308 */ /* 0x000f220000002400 */
[----:B------:R-:W-:Y:S01]  /*14590*/  FMUL.FTZ R47, R31, R3 ;  /* 0x000000031f2f7220 */ /* 0x000fe20000410000 */
[----:B------:R-:W-:Y:S01]  /*145a0*/  IABS R15, R15 ;  /* 0x0000000f000f7213 */ /* 0x000fe20000000000 */
[----:B------:R-:W-:Y:S01]  /*145b0*/  IMAD.IADD R25, R51, 0x1, -R24 ;  /* 0x0000000133197824 */ /* 0x000fe200078e0a18 */
[----:B------:R-:W-:Y:S01]  /*145c0*/  ISETP.GE.AND P6, PT, R28, R135, PT ;  /* 0x000000871c00720c */ /* 0x000fe20003fc6270 */
[----:B------:R-:W-:-:S03]  /*145d0*/  IMAD.IADD R38, R4, 0x1, -R38 ;  /* 0x0000000104267824 */ /* 0x000fc600078e0a26 */
[----:B------:R-:W-:Y:S01]  /*145e0*/  MUFU.TANH R27, R46 ;  /* 0x0000002e001b7308 */ /* 0x000fe20000002400 */
[----:B------:R-:W-:Y:S01]  /*145f0*/  IMAD.IADD R36, R4, 0x1, -R36 ;  /* 0x0000000104247824 */ /* 0x000fe200078e0a24 */
[----:B------:R-:W-:-:S06]  /*14600*/  IABS R10, R10 ;  /* 0x0000000a000a7213 */ /* 0x000fcc0000000000 */
[----:B------:R5:W4:Y:S01]  /*14610*/  MUFU.TANH R29, R6 ;  /* 0x00000006001d7308 */ /* 0x000b220000002400 */
[----:B------:R-:W-:Y:S02]  /*14620*/  IADD3 R28, -R28, R4, RZ ;  /* 0x000000041c1c7210 */ /* 0x000fe40007ffe1ff */
[----:B------:R-:W-:-:S05]  /*14630*/  ISETP.GE.AND P4, PT, R32, R135, PT ;  /* 0x000000872000720c */ /* 0x000fca0003f86270 */
[----:B------:R-:W4:Y:S01]  /*14640*/  MUFU.TANH R5, R5 ;  /* 0x0000000500057308 */ /* 0x000f220000002400 */
[----:B------:R-:W-:Y:S01]  /*14650*/  I2FP.F32.S32 R15, R15 ;  /* 0x0000000f000f7245 */ /* 0x000fe20000201400 */
[----:B------:R-:W-:Y:S01]  /*14660*/  IMAD.IADD R32, R4, 0x1, -R32 ;  /* 0x0000000104207824 */ /* 0x000fe200078e0a20 */
[----:B------:R-:W-:-:S05]  /*14670*/  IABS R16, R16 ;  /* 0x0000001000107213 */ /* 0x000fca0000000000 */
[----:B------:R-:W4:Y:S01]  /*14680*/  MUFU.TANH R31, R42 ;  /* 0x0000002a001f7308 */ /* 0x000f220000002400 */
[----:B------:R-:W-:Y:S02]  /*14690*/  IABS R25, R25 ;  /* 0x0000001900197213 */ /* 0x000fe40000000000 */
[----:B------:R-:W-:Y:S02]  /*146a0*/  IABS R38, R38 ;  /* 0x0000002600267213 */ /* 0x000fe40000000000 */
[----:B------:R-:W-:-:S03]  /*146b0*/  IABS R36, R36 ;  /* 0x0000002400247213 */ /* 0x000fc60000000000 */
[----:B------:R-:W4:Y:S01]  /*146c0*/  MUFU.TANH R165, R30 ;  /* 0x0000001e00a57308 */ /* 0x000f220000002400 */
[----:B------:R-:W-:Y:S01]  /*146d0*/  I2FP.F32.S32 R10, R10 ;  /* 0x0000000a000a7245 */ /* 0x000fe20000201400 */
[----:B-----5:R-:W-:Y:S01]  /*146e0*/  IMAD.IADD R6, R4, 0x1, -R8 ;  /* 0x0000000104067824 */ /* 0x020fe200078e0a08 */
[----:B------:R-:W-:Y:S01]  /*146f0*/  IABS R28, R28 ;  /* 0x0000001c001c7213 */ /* 0x000fe20000000000 */
[----:B------:R-:W-:Y:S01]  /*14700*/  FMUL.FTZ R33, R33, R3 ;  /* 0x0000000321217220 */ /* 0x000fe20000410000 */
[----:B------:R-:W-:Y:S01]  /*14710*/  I2FP.F32.S32 R16, R16 ;  /* 0x0000001000107245 */ /* 0x000fe20000201400 */
[----:B-1----:R-:W-:Y:S01]  /*14720*/  FFMA.FTZ R9, -R0, R15, R9 ;  /* 0x0000000f00097223 */ /* 0x002fe20000010109 */
[----:B------:R-:W-:Y:S02]  /*14730*/  I2FP.F32.S32 R25, R25 ;  /* 0x0000001900197245 */ /* 0x000fe40000201400 */
[----:B------:R-:W-:Y:S02]  /*14740*/  IABS R32, R32 ;  /* 0x0000002000207213 */ /* 0x000fe40000000000 */
[----:B------:R-:W-:-:S02]  /*14750*/  I2FP.F32.S32 R38, R38 ;  /* 0x0000002600267245 */ /* 0x000fc40000201400 */
[----:B------:R-:W-:Y:S01]  /*14760*/  I2FP.F32.S32 R36, R36 ;  /* 0x0000002400247245 */ /* 0x000fe20000201400 */
[-C--:B------:R-:W-:Y:S01]  /*14770*/  FMUL.FTZ R74, R74, R3.reuse ;  /* 0x000000034a4a7220 */ /* 0x080fe20000410000 */
[----:B------:R-:W-:Y:S01]  /*14780*/  I2FP.F32.S32 R28, R28 ;  /* 0x0000001c001c7245 */ /* 0x000fe20000201400 */
[----:B--2---:R-:W-:Y:S01]  /*14790*/  FFMA.FTZ R37, -R0, R10, R37 ;  /* 0x0000000a00257223 */ /* 0x004fe20000010125 */
[-C--:B------:R-:W-:Y:S01]  /*147a0*/  FMUL.FTZ R75, R75, R3.reuse ;  /* 0x000000034b4b7220 */ /* 0x080fe20000410000 */
[-C--:B------:R-:W-:Y:S01]  /*147b0*/  FMUL.FTZ R34, R34, R3.reuse ;  /* 0x0000000322227220 */ /* 0x080fe20000410000 */
[----:B------:R-:W-:Y:S01]  /*147c0*/  VIADD R10, R40, 0xffffffd9 ;  /* 0xffffffd9280a7836 */ /* 0x000fe20000000000 */
[----:B------:R-:W-:Y:S01]  /*147d0*/  IABS R6, R6 ;  /* 0x0000000600067213 */ /* 0x000fe20000000000 */
[----:B------:R-:W-:Y:S01]  /*147e0*/  FMUL.FTZ R19, R73, R3 ;  /* 0x0000000349137220 */ /* 0x000fe20000410000 */
[----:B------:R1:W-:Y:S01]  /*147f0*/  MUFU.TANH R15, R33 ;  /* 0x00000021000f7308 */ /* 0x0003e20000002400 */
[----:B------:R-:W-:Y:S01]  /*14800*/  I2FP.F32.S32 R32, R32 ;  /* 0x0000002000207245 */ /* 0x000fe20000201400 */
[C---:B---3--:R-:W-:Y:S01]  /*14810*/  FFMA.FTZ R39, -R0.reuse, R16, R39 ;  /* 0x0000001000277223 */ /* 0x048fe20000010127 */
[C---:B----4-:R-:W-:Y:S01]  /*14820*/  FFMA.FTZ R25, -R0.reuse, R25, R11 ;  /* 0x0000001900197223 */ /* 0x050fe2000001010b */
[----:B------:R-:W-:Y:S01]  /*14830*/  FFMA.FTZ R36, -R0, R36, R29 ;  /* 0x0000002400247223 */ /* 0x000fe2000001011d */
[----:B------:R-:W-:Y:S01]  /*14840*/  FSEL R41, R9, -INF , !P1 ;  /* 0xff80000009297808 */ /* 0x000fe20004800000 */
[----:B------:R-:W-:Y:S01]  /*14850*/  VIADD R18, R40, 0xffffffd1 ;  /* 0xffffffd128127836 */ /* 0x000fe20000000000 */
[----:B------:R-:W-:Y:S01]  /*14860*/  ISETP.GE.AND P5, PT, R24, R135, PT ;  /* 0x000000871800720c */ /* 0x000fe20003fa6270 */
[----:B------:R-:W-:Y:S01]  /*14870*/  VIADD R16, R40, 0xffffffd8 ;  /* 0xffffffd828107836 */ /* 0x000fe20000000000 */
[----:B------:R-:W2:Y:S01]  /*14880*/  MUFU.TANH R11, R74 ;  /* 0x0000004a000b7308 */ /* 0x000ea20000002400 */
[C---:B------:R-:W-:Y:S01]  /*14890*/  IMAD.IADD R9, R4.reuse, 0x1, -R24 ;  /* 0x0000000104097824 */ /* 0x040fe200078e0a18 */
[----:B------:R-:W-:Y:S01]  /*148a0*/  I2FP.F32.S32 R6, R6 ;  /* 0x0000000600067245 */ /* 0x000fe20000201400 */
[----:B------:R-:W-:-:S02]  /*148b0*/  IMAD.IADD R24, R4, 0x1, -R10 ;  /* 0x0000000104187824 */ /* 0x000fc400078e0a0a */
[-C--:B------:R-:W-:Y:S01]  /*148c0*/  FMUL.FTZ R21, R21, R3.reuse ;  /* 0x0000000315157220 */ /* 0x080fe20000410000 */
[C---:B-1----:R-:W-:Y:S01]  /*148d0*/  FFMA.FTZ R33, -R0.reuse, R38, R27 ;  /* 0x0000002600217223 */ /* 0x042fe2000001011b */
[C---:B------:R-:W-:Y:S02]  /*148e0*/  FFMA.FTZ R27, -R0.reuse, R28, R5 ;  /* 0x0000001c001b7223 */ /* 0x040fe40000010105 */
[----:B------:R-:W1:Y:S01]  /*148f0*/  MUFU.TANH R5, R34 ;  /* 0x0000002200057308 */ /* 0x000e620000002400 */
[----:B------:R-:W-:Y:S01]  /*14900*/  FFMA.FTZ R29, -R0, R32, R31 ;  /* 0x00000020001d7223 */ /* 0x000fe2000001011f */
[----:B------:R-:W-:Y:S01]  /*14910*/  FSEL R39, R39, -INF , !P0 ;  /* 0xff80000027277808 */ /* 0x000fe20004000000 */
[----:B------:R-:W-:Y:S01]  /*14920*/  IMAD.IADD R28, R4, 0x1, -R16 ;  /* 0x00000001041c7824 */ /* 0x000fe200078e0a10 */
[----:B------:R-:W-:Y:S01]  /*14930*/  FSEL R31, R36, -INF , !P0 ;  /* 0xff800000241f7808 */ /* 0x000fe20004000000 */
[----:B------:R-:W-:Y:S01]  /*14940*/  FMUL.FTZ R80, R80, R3 ;  /* 0x0000000350507220 */ /* 0x000fe20000410000 */
[----:B------:R-:W-:-:S02]  /*14950*/  IMAD.IADD R50, R51, 0x1, -R18 ;  /* 0x0000000133327824 */ /* 0x000fc400078e0a12 */
[----:B------:R-:W3:Y:S01]  /*14960*/  MUFU.TANH R75, R75 ;  /* 0x0000004b004b7308 */ /* 0x000ee20000002400 */
[-C--:B------:R-:W-:Y:S01]  /*14970*/  ISETP.GE.AND P3, PT, R18, R135.reuse, PT ;  /* 0x000000871200720c */ /* 0x080fe20003f66270 */
[----:B------:R-:W-:Y:S01]  /*14980*/  IMAD.IADD R18, R4, 0x1, -R18 ;  /* 0x0000000104127824 */ /* 0x000fe200078e0a12 */
[----:B------:R-:W-:Y:S01]  /*14990*/  ISETP.GE.AND P0, PT, R8, R135, PT ;  /* 0x000000870800720c */ /* 0x000fe20003f06270 */
[----:B------:R-:W-:Y:S01]  /*149a0*/  FFMA.FTZ R165, -R0, R6, R165 ;  /* 0x0000000600a57223 */ /* 0x000fe200000101a5 */
[----:B------:R-:W-:-:S03]  /*149b0*/  IABS R8, R24 ;  /* 0x0000001800087213 */ /* 0x000fc60000000000 */
[----:B------:R-:W4:Y:S01]  /*149c0*/  MUFU.TANH R19, R19 ;  /* 0x0000001300137308 */ /* 0x000f220000002400 */
[----:B------:R-:W-:Y:S01]  /*149d0*/  IMAD.IADD R44, R51, 0x1, -R10 ;  /* 0x00000001332c7824 */ /* 0x000fe200078e0a0a */
[----:B------:R-:W-:Y:S01]  /*149e0*/  FSEL R33, R33, -INF , !P1 ;  /* 0xff80000021217808 */ /* 0x000fe20004800000 */
[C---:B------:R-:W-:Y:S01]  /*149f0*/  VIADD R24, R40.reuse, 0xffffffe1 ;  /* 0xffffffe128187836 */ /* 0x040fe20000000000 */
[----:B------:R-:W-:Y:S01]  /*14a00*/  IADD3 R48, R51, -R16, RZ ;  /* 0x8000001033307210 */ /* 0x000fe20007ffe0ff */
[----:B------:R-:W-:-:S03]  /*14a10*/  VIADD R6, R40, 0xfffffff8 ;  /* 0xfffffff828067836 */ /* 0x000fc60000000000 */
[----:B------:R-:W5:Y:S01]  /*14a20*/  MUFU.TANH R17, R17 ;  /* 0x0000001100117308 */ /* 0x000f620000002400 */
[----:B------:R-:W-:Y:S02]  /*14a30*/  ISETP.GE.AND P1, PT, R10, R135, PT ;  /* 0x000000870a00720c */ /* 0x000fe40003f26270 */
[----:B------:R-:W-:-:S05]  /*14a40*/  IABS R9, R9 ;  /* 0x0000000900097213 */ /* 0x000fca0000000000 */
[----:B------:R2:W5:Y:S01]  /*14a50*/  MUFU.TANH R45, R7 ;  /* 0x00000007002d7308 */ /* 0x0005620000002400 */
[----:B------:R-:W-:Y:S01]  /*14a60*/  IABS R10, R28 ;  /* 0x0000001c000a7213 */ /* 0x000fe20000000000 */
[----:B------:R-:W-:Y:S01]  /*14a70*/  IMAD.IADD R28, R51, 0x1, -R6 ;  /* 0x00000001331c7824 */ /* 0x000fe200078e0a06 */
[----:B------:R-:W-:-:S05]  /*14a80*/  ISETP.GE.AND P2, PT, R16, R135, PT ;  /* 0x000000871000720c */ /* 0x000fca0003f46270 */
[----:B------:R-:W-:Y:S01]  /*14a90*/  MUFU.TANH R177, R21 ;  /* 0x0000001500b17308 */ /* 0x000fe20000002400 */
[----:B------:R-:W-:Y:S01]  /*14aa0*/  IABS R16, R18 ;  /* 0x0000001200107213 */ /* 0x000fe20000000000 */
[----:B------:R-:W-:Y:S01]  /*14ab0*/  IMAD.IADD R38, R51, 0x1, -R24 ;  /* 0x0000000133267824 */ /* 0x000fe200078e0a18 */
[----:B------:R-:W-:Y:S02]  /*14ac0*/  FSEL R37, R37, -INF , !P4 ;  /* 0xff80000025257808 */ /* 0x000fe40006000000 */
[----:B------:R-:W-:-:S03]  /*14ad0*/  FSEL R29, R29, -INF , !P4 ;  /* 0xff8000001d1d7808 */ /* 0x000fc60006000000 */
[----:B------:R-:W5:Y:S01]  /*14ae0*/  MUFU.TANH R21, R80 ;  /* 0x0000005000157308 */ /* 0x000f620000002400 */
[----:B------:R-:W-:Y:S02]  /*14af0*/  IABS R50, R50 ;  /* 0x0000003200327213 */ /* 0x000fe40000000000 */
[----:B------:R-:W-:Y:S02]  /*14b00*/  IABS R48, R48 ;  /* 0x0000003000307213 */ /* 0x000fe40000000000 */
[----:B------:R-:W-:-:S03]  /*14b10*/  IABS R44, R44 ;  /* 0x0000002c002c7213 */ /* 0x000fc60000000000 */
[----:B------:R-:W5:Y:S01]  /*14b20*/  MUFU.TANH R49, R49 ;  /* 0x0000003100317308 */ /* 0x000f620000002400 */
[----:B--2---:R-:W-:Y:S02]  /*14b30*/  I2FP.F32.S32 R7, R9 ;  /* 0x0000000900077245 */ /* 0x004fe40000201400 */
[----:B------:R-:W-:Y:S01]  /*14b40*/  ISETP.GE.AND P4, PT, R24, R135, PT ;  /* 0x000000871800720c */ /* 0x000fe20003f86270 */
[----:B------:R-:W-:Y:S01]  /*14b50*/  IMAD.IADD R24, R4, 0x1, -R24 ;  /* 0x0000000104187824 */ /* 0x000fe200078e0a18 */
[----:B------:R-:W-:-:S03]  /*14b60*/  I2FP.F32.S32 R10, R10 ;  /* 0x0000000a000a7245 */ /* 0x000fc60000201400 */
[----:B------:R-:W2:Y:S01]  /*14b70*/  MUFU.TANH R47, R47 ;  /* 0x0000002f002f7308 */ /* 0x000ea20000002400 */
[----:B------:R-:W-:Y:S01]  /*14b80*/  I2FP.F32.S32 R16, R16 ;  /* 0x0000001000107245 */ /* 0x000fe20000201400 */
[C---:B------:R-:W-:Y:S01]  /*14b90*/  FFMA.FTZ R11, -R0.reuse, R7, R11 ;  /* 0x00000007000b7223 */ /* 0x040fe2000001010b */
[----:B------:R-:W-:Y:S02]  /*14ba0*/  I2FP.F32.S32 R50, R50 ;  /* 0x0000003200327245 */ /* 0x000fe40000201400 */
[----:B------:R-:W-:Y:S02]  /*14bb0*/  I2FP.F32.S32 R48, R48 ;  /* 0x0000003000307245 */ /* 0x000fe40000201400 */
[----:B------:R-:W-:Y:S02]  /*14bc0*/  I2FP.F32.S32 R44, R44 ;  /* 0x0000002c002c7245 */ /* 0x000fe40000201400 */
[----:B------:R-:W-:Y:S02]  /*14bd0*/  I2FP.F32.S32 R8, R8 ;  /* 0x0000000800087245 */ /* 0x000fe40000201400 */
[----:B------:R-:W-:Y:S01]  /*14be0*/  IABS R28, R28 ;  /* 0x0000001c001c7213 */ /* 0x000fe20000000000 */
[----:B-1----:R-:W-:Y:S01]  /*14bf0*/  FFMA.FTZ R7, -R0, R10, R5 ;  /* 0x0000000a00077223 */ /* 0x002fe20000010105 */
[----:B------:R-:W-:Y:S01]  /*14c00*/  IABS R38, R38 ;  /* 0x0000002600267213 */ /* 0x000fe20000000000 */
[----:B------:R-:W-:Y:S01]  /*14c10*/  VIADD R10, R40, 0xfffffff0 ;  /* 0xfffffff0280a7836 */ /* 0x000fe20000000000 */
[----:B------:R-:W-:Y:S01]  /*14c20*/  IABS R24, R24 ;  /* 0x0000001800187213 */ /* 0x000fe20000000000 */
[----:B---3--:R-:W-:Y:S01]  /*14c30*/  FFMA.FTZ R9, -R0, R16, R75 ;  /* 0x0000001000097223 */ /* 0x008fe2000001014b */
[----:B------:R-:W-:Y:S01]  /*14c40*/  IADD3 R18, R40, -0x18, RZ ;  /* 0xffffffe828127810 */ /* 0x000fe20007ffe0ff */
[-C--:B------:R-:W-:Y:S01]  /*14c50*/  FMUL.FTZ R23, R23, R3.reuse ;  /* 0x0000000317177220 */ /* 0x080fe20000410000 */
[-C--:B------:R-:W-:Y:S01]  /*14c60*/  FMUL.FTZ R81, R81, R3.reuse ;  /* 0x0000000351517220 */ /* 0x080fe20000410000 */
[----:B------:R-:W-:Y:S01]  /*14c70*/  FMUL.FTZ R83, R83, R3 ;  /* 0x0000000353537220 */ /* 0x000fe20000410000 */
[----:B------:R-:W-:Y:S01]  /*14c80*/  I2FP.F32.S32 R28, R28 ;  /* 0x0000001c001c7245 */ /* 0x000fe20000201400 */
[C---:B----4-:R-:W-:Y:S01]  /*14c90*/  FFMA.FTZ R19, -R0.reuse, R50, R19 ;  /* 0x0000003200137223 */ /* 0x050fe20000010113 */
[C---:B-----5:R-:W-:Y:S01]  /*14ca0*/  FFMA.FTZ R17, -R0.reuse, R48, R17 ;  /* 0x0000003000117223 */ /* 0x060fe20000010111 */
[C---:B------:R-:W-:Y:S01]  /*14cb0*/  FFMA.FTZ R15, -R0.reuse, R44, R15 ;  /* 0x0000002c000f7223 */ /* 0x040fe2000001010f */
[----:B------:R-:W-:Y:S01]  /*14cc0*/  FFMA.FTZ R5, -R0, R8, R45 ;  /* 0x0000000800057223 */ /* 0x000fe2000001012d */
[----:B------:R-:W-:-:S02]  /*14cd0*/  VIADD R16, R40, 0xffffffe9 ;  /* 0xffffffe928107836 */ /* 0x000fc40000000000 */
[-C--:B------:R-:W-:Y:S01]  /*14ce0*/  FMUL.FTZ R26, R26, R3.reuse ;  /* 0x000000031a1a7220 */ /* 0x080fe20000410000 */
[----:B------:R-:W-:Y:S02]  /*14cf0*/  VIADD R8, R40, 0xfffffff1 ;  /* 0xfffffff128087836 */ /* 0x000fe40000000000 */
[-C--:B------:R-:W-:Y:S01]  /*14d00*/  FMUL.FTZ R20, R20, R3.reuse ;  /* 0x0000000314147220 */ /* 0x080fe20000410000 */
[-C--:B------:R-:W-:Y:S01]  /*14d10*/  FMUL.FTZ R22, R22, R3.reuse ;  /* 0x0000000316167220 */ /* 0x080fe20000410000 */
[----:B------:R-:W-:Y:S01]  /*14d20*/  FMUL.FTZ R82, R82, R3 ;  /* 0x0000000352527220 */ /* 0x000fe20000410000 */
[----:B------:R-:W-:Y:S01]  /*14d30*/  I2FP.F32.S32 R38, R38 ;  /* 0x0000002600267245 */ /* 0x000fe20000201400 */
[C---:B------:R-:W-:Y:S01]  /*14d40*/  IMAD.IADD R32, R51.reuse, 0x1, -R10 ;  /* 0x0000000133207824 */ /* 0x040fe200078e0a0a */
[----:B------:R-:W-:Y:S01]  /*14d50*/  I2FP.F32.S32 R24, R24 ;  /* 0x0000001800187245 */ /* 0x000fe20000201400 */
[----:B------:R-:W-:Y:S01]  /*14d60*/  VIADD R40, R40, 0xfffffff9 ;  /* 0xfffffff928287836 */ /* 0x000fe20000000000 */
[C---:B------:R-:W-:Y:S01]  /*14d70*/  IADD3 R36, R51.reuse, -R18, RZ ;  /* 0x8000001233247210 */ /* 0x040fe20007ffe0ff */
[----:B------:R-:W-:-:S02]  /*14d80*/  IMAD.IADD R34, R51, 0x1, -R16 ;  /* 0x0000000133227824 */ /* 0x000fc400078e0a10 */
[C---:B------:R-:W-:Y:S01]  /*14d90*/  FFMA.FTZ R178, -R0.reuse, R28, R21 ;  /* 0x0000001c00b27223 */ /* 0x040fe20000010115 */
[----:B------:R-:W1:Y:S01]  /*14da0*/  MUFU.TANH R187, R187 ;  /* 0x000000bb00bb7308 */ /* 0x000e620000002400 */
[----:B------:R-:W-:Y:S01]  /*14db0*/  FSEL R35, R35, -INF , !P6 ;  /* 0xff80000023237808 */ /* 0x000fe20007000000 */
[----:B------:R-:W-:Y:S01]  /*14dc0*/  IMAD.IADD R30, R51, 0x1, -R8 ;  /* 0x00000001331e7824 */ /* 0x000fe200078e0a08 */
[----:B------:R-:W-:Y:S01]  /*14dd0*/  FSEL R27, R27, -INF , !P6 ;  /* 0xff8000001b1b7808 */ /* 0x000fe20007000000 */
[C---:B------:R-:W-:Y:S01]  /*14de0*/  FFMA.FTZ R49, -R0.reuse, R38, R49 ;  /* 0x0000002600317223 */ /* 0x040fe20000010131 */
[----:B------:R-:W-:Y:S01]  /*14df0*/  FSEL R25, R25, -INF , !P5 ;  /* 0xff80000019197808 */ /* 0x000fe20006800000 */
[----:B--2---:R-:W-:Y:S01]  /*14e00*/  FFMA.FTZ R47, -R0, R24, R47 ;  /* 0x00000018002f7223 */ /* 0x004fe2000001012f */
[----:B------:R-:W-:Y:S01]  /*14e10*/  FSEL R11, R11, -INF , !P5 ;  /* 0xff8000000b0b7808 */ /* 0x000fe20006800000 */
[----:B------:R-:W2:Y:S01]  /*14e20*/  MUFU.TANH R185, R185 ;  /* 0x000000b900b97308 */ /* 0x000ea20000002400 */
[----:B------:R-:W-:-:S02]  /*14e30*/  FSEL R19, R19, -INF , !P3 ;  /* 0xff80000013137808 */ /* 0x000fc40005800000 */
[----:B------:R-:W-:Y:S02]  /*14e40*/  FSEL R9, R9, -INF , !P3 ;  /* 0xff80000009097808 */ /* 0x000fe40005800000 */
[----:B------:R-:W-:Y:S02]  /*14e50*/  FSEL R17, R17, -INF , !P2 ;  /* 0xff80000011117808 */ /* 0x000fe40005000000 */
[----:B------:R-:W-:Y:S01]  /*14e60*/  FSEL R7, R7, -INF , !P2 ;  /* 0xff80000007077808 */ /* 0x000fe20005000000 */
[----:B------:R3:W-:Y:S01]  /*14e70*/  MUFU.TANH R45, R26 ;  /* 0x0000001a002d7308 */ /* 0x0007e20000002400 */
[----:B------:R-:W-:Y:S02]  /*14e80*/  FSEL R15, R15, -INF , !P1 ;  /* 0xff8000000f0f7808 */ /* 0x000fe40004800000 */
[----:B------:R-:W-:Y:S02]  /*14e90*/  FSEL R5, R5, -INF , !P1 ;  /* 0xff80000005057808 */ /* 0x000fe40004800000 */
[----:B------:R-:W-:-:S02]  /*14ea0*/  ISETP.GE.AND P6, PT, R18, R135, PT ;  /* 0x000000871200720c */ /* 0x000fc40003fc6270 */
[-C--:B------:R-:W-:Y:S01]  /*14eb0*/  ISETP.GE.AND P5, PT, R16, R135.reuse, PT ;  /* 0x000000871000720c */ /* 0x080fe20003fa6270 */
[----:B------:R-:W-:Y:S01]  /*14ec0*/  MUFU.TANH R43, R43 ;  /* 0x0000002b002b7308 */ /* 0x000fe20000002400 */
[-C--:B------:R-:W-:Y:S01]  /*14ed0*/  ISETP.GE.AND P3, PT, R10, R135.reuse, PT ;  /* 0x000000870a00720c */ /* 0x080fe20003f66270 */
[----:B------:R-:W-:Y:S01]  /*14ee0*/  IMAD.IADD R16, R4, 0x1, -R16 ;  /* 0x0000000104107824 */ /* 0x000fe200078e0a10 */
[-C--:B------:R-:W-:Y:S01]  /*14ef0*/  ISETP.GE.AND P2, PT, R8, R135.reuse, PT ;  /* 0x000000870800720c */ /* 0x080fe20003f46270 */
[----:B------:R-:W-:Y:S01]  /*14f00*/  IMAD.IADD R10, R4, 0x1, -R10 ;  /* 0x00000001040a7824 */ /* 0x000fe200078e0a0a */
[----:B------:R-:W-:Y:S01]  /*14f10*/  ISETP.GE.AND P1, PT, R6, R135, PT ;  /* 0x000000870600720c */ /* 0x000fe20003f26270 */
[----:B------:R-:W-:Y:S02]  /*14f20*/  IMAD.IADD R8, R4, 0x1, -R8 ;  /* 0x0000000104087824 */ /* 0x000fe400078e0a08 */
[----:B------:R4:W5:Y:S01]  /*14f30*/  MUFU.TANH R179, R20 ;  /* 0x0000001400b37308 */ /* 0x0009620000002400 */
[----:B------:R-:W-:Y:S01]  /*14f40*/  IADD3 R18, -R18, R4, RZ ;  /* 0x0000000412127210 */ /* 0x000fe20007ffe1ff */
[----:B------:R-:W-:Y:S01]  /*14f50*/  IMAD.IADD R6, R4, 0x1, -R6 ;  /* 0x0000000104067824 */ /* 0x000fe200078e0a06 */
[----:B------:R-:W-:Y:S01]  /*14f60*/  IABS R36, R36 ;  /* 0x0000002400247213 */ /* 0x000fe20000000000 */
[----:B---3--:R-:W-:Y:S01]  /*14f70*/  IMAD.IADD R26, R51, 0x1, -R40 ;  /* 0x00000001331a7824 */ /* 0x008fe200078e0a28 */
[----:B------:R-:W-:-:S03]  /*14f80*/  IABS R32, R32 ;  /* 0x0000002000207213 */ /* 0x000fc60000000000 */
[----:B------:R-:W-:Y:S01]  /*14f90*/  MUFU.TANH R3, R22 ;  /* 0x0000001600037308 */ /* 0x000fe20000002400 */
[----:B------:R-:W-:Y:S01]  /*14fa0*/  IMAD.IADD R4, R4, 0x1, -R40 ;  /* 0x0000000104047824 */ /* 0x000fe200078e0a28 */
[----:B------:R-:W-:-:S06]  /*14fb0*/  IABS R34, R34 ;  /* 0x0000002200227213 */ /* 0x000fcc0000000000 */
[----:B------:R-:W3:Y:S01]  /*14fc0*/  MUFU.TANH R81, R81 ;  /* 0x0000005100517308 */ /* 0x000ee20000002400 */
[----:B------:R-:W-:Y:S02]  /*14fd0*/  FSEL R229, R229, -INF , !P0 ;  /* 0xff800000e5e57808 */ /* 0x000fe40004000000 */
[----:B------:R-:W-:-:S05]  /*14fe0*/  FSEL R165, R165, -INF , !P0 ;  /* 0xff800000a5a57808 */ /* 0x000fca0004000000 */
[----:B------:R-:W3:Y:S01]  /*14ff0*/  MUFU.TANH R23, R23 ;  /* 0x0000001700177308 */ /* 0x000ee20000002400 */
[----:B------:R-:W-:-:S07]  /*15000*/  ISETP.GE.AND P0, PT, R40, R135, PT ;  /* 0x000000872800720c */ /* 0x000fce0003f06270 */
[----:B------:R-:W3:Y:S01]  /*15010*/  MUFU.TANH R21, R82 ;  /* 0x0000005200157308 */ /* 0x000ee20000002400 */
[----:B------:R-:W-:-:S07]  /*15020*/  FSEL R227, R49, -INF , !P4 ;  /* 0xff80000031e37808 */ /* 0x000fce0006000000 */
[----:B------:R-:W3:Y:S01]  /*15030*/  MUFU.TANH R83, R83 ;  /* 0x0000005300537308 */ /* 0x000ee20000002400 */
[----:B------:R-:W-:Y:S01]  /*15040*/  FSEL R183, R47, -INF , !P4 ;  /* 0xff8000002fb77808 */ /* 0x000fe20006000000 */
[----:B------:R-:W-:Y:S01]  /*15050*/  IMAD.MOV.U32 R40, RZ, RZ, R36 ;  /* 0x000000ffff287224 */ /* 0x000fe200078e0024 */
[----:B------:R-:W-:Y:S01]  /*15060*/  ISETP.GE.AND P4, PT, R134, 0x2, PT ;  /* 0x000000028600780c */ /* 0x000fe20003f86270 */
[----:B----4-:R-:W-:Y:S01]  /*15070*/  IMAD.MOV.U32 R20, RZ, RZ, R32 ;  /* 0x000000ffff147224 */ /* 0x010fe200078e0020 */
[----:B------:R-:W-:Y:S02]  /*15080*/  MOV R36, R34 ;  /* 0x0000002200247202 */ /* 0x000fe40000000f00 */
[----:B------:R-:W-:Y:S02]  /*15090*/  IABS R30, R30 ;  /* 0x0000001e001e7213 */ /* 0x000fe40000000000 */
[----:B------:R-:W-:Y:S02]  /*150a0*/  IABS R26, R26 ;  /* 0x0000001a001a7213 */ /* 0x000fe40000000000 */
[----:B------:R-:W-:-:S02]  /*150b0*/  IABS R18, R18 ;  /* 0x0000001200127213 */ /* 0x000fc40000000000 */
[----:B------:R-:W-:Y:S02]  /*150c0*/  IABS R16, R16 ;  /* 0x0000001000107213 */ /* 0x000fe40000000000 */
[----:B------:R-:W-:Y:S02]  /*150d0*/  IABS R10, R10 ;  /* 0x0000000a000a7213 */ /* 0x000fe40000000000 */
[----:B------:R-:W-:Y:S02]  /*150e0*/  IABS R8, R8 ;  /* 0x0000000800087213 */ /* 0x000fe40000000000 */
[----:B------:R-:W-:Y:S02]  /*150f0*/  IABS R6, R6 ;  /* 0x0000000600067213 */ /* 0x000fe40000000000 */
[----:B------:R-:W-:Y:S02]  /*15100*/  IABS R4, R4 ;  /* 0x0000000400047213 */ /* 0x000fe40000000000 */
[----:B------:R-:W-:-:S02]  /*15110*/  I2FP.F32.S32 R34, R40 ;  /* 0x0000002800227245 */ /* 0x000fc40000201400 */
[----:B------:R-:W-:Y:S02]  /*15120*/  I2FP.F32.S32 R32, R36 ;  /* 0x0000002400207245 */ /* 0x000fe40000201400 */
[----:B------:R-:W-:Y:S02]  /*15130*/  I2FP.F32.S32 R20, R20 ;  /* 0x0000001400147245 */ /* 0x000fe40000201400 */
[----:B------:R-:W-:Y:S02]  /*15140*/  I2FP.F32.S32 R30, R30 ;  /* 0x0000001e001e7245 */ /* 0x000fe40000201400 */
[----:B------:R-:W-:Y:S02]  /*15150*/  I2FP.F32.S32 R26, R26 ;  /* 0x0000001a001a7245 */ /* 0x000fe40000201400 */
[----:B------:R-:W-:Y:S02]  /*15160*/  I2FP.F32.S32 R18, R18 ;  /* 0x0000001200127245 */ /* 0x000fe40000201400 */
[----:B------:R-:W-:-:S02]  /*15170*/  I2FP.F32.S32 R16, R16 ;  /* 0x0000001000107245 */ /* 0x000fc40000201400 */
[----:B------:R-:W-:Y:S02]  /*15180*/  I2FP.F32.S32 R10, R10 ;  /* 0x0000000a000a7245 */ /* 0x000fe40000201400 */
[----:B------:R-:W-:Y:S02]  /*15190*/  I2FP.F32.S32 R8, R8 ;  /* 0x0000000800087245 */ /* 0x000fe40000201400 */
[----:B------:R-:W-:Y:S02]  /*151a0*/  I2FP.F32.S32 R6, R6 ;  /* 0x0000000600067245 */ /* 0x000fe40000201400 */
[----:B------:R-:W-:Y:S01]  /*151b0*/  I2FP.F32.S32 R4, R4 ;  /* 0x0000000400047245 */ /* 0x000fe20000201400 */
[C---:B-1----:R-:W-:Y:S01]  /*151c0*/  FFMA.FTZ R187, -R0.reuse, R34, R187 ;  /* 0x0000002200bb7223 */ /* 0x042fe200000101bb */
[C---:B--2---:R-:W-:Y:S01]  /*151d0*/  FFMA.FTZ R185, -R0.reuse, R32, R185 ;  /* 0x0000002000b97223 */ /* 0x044fe200000101b9 */
[C---:B-----5:R-:W-:Y:S01]  /*151e0*/  FFMA.FTZ R179, -R0.reuse, R20, R179 ;  /* 0x0000001400b37223 */ /* 0x060fe200000101b3 */
[C---:B------:R-:W-:Y:S01]  /*151f0*/  FFMA.FTZ R177, -R0.reuse, R30, R177 ;  /* 0x0000001e00b17223 */ /* 0x040fe200000101b1 */
[C---:B---3--:R-:W-:Y:S01]  /*15200*/  FFMA.FTZ R176, -R0.reuse, R26, R81 ;  /* 0x0000001a00b07223 */ /* 0x048fe20000010151 */
[C---:B------:R-:W-:Y:S01]  /*15210*/  FFMA.FTZ R45, -R0.reuse, R18, R45 ;  /* 0x00000012002d7223 */ /* 0x040fe2000001012d */
[C---:B------:R-:W-:Y:S01]  /*15220*/  FFMA.FTZ R43, -R0.reuse, R16, R43 ;  /* 0x00000010002b7223 */ /* 0x040fe2000001012b */
[C---:B------:R-:W-:Y:S01]  /*15230*/  FFMA.FTZ R3, -R0.reuse, R10, R3 ;  /* 0x0000000a00037223 */ /* 0x040fe20000010103 */
[C---:B------:R-:W-:Y:S01]  /*15240*/  FFMA.FTZ R167, -R0.reuse, R8, R23 ;  /* 0x0000000800a77223 */ /* 0x040fe20000010117 */
[C---:B------:R-:W-:Y:S01]  /*15250*/  FFMA.FTZ R166, -R0.reuse, R6, R21 ;  /* 0x0000000600a67223 */ /* 0x040fe20000010115 */
[----:B------:R-:W-:Y:S01]  /*15260*/  FFMA.FTZ R163, -R0, R4, R83 ;  /* 0x0000000400a37223 */ /* 0x000fe20000010153 */
[----:B------:R-:W-:Y:S01]  /*15270*/  BSSY B1, `(.L_x_4559) ;  /* 0x00000c0000017945 */ /* 0x000fe20003800000 */
[C---:B------:R-:W-:Y:S01]  /*15280*/  VIADD R198, R202.reuse, 0x800 ;  /* 0x00000800cac67836 */ /* 0x040fe20000000000 */
[C---:B------:R-:W-:Y:S01]  /*15290*/  IADD3 R192, R202.reuse, 0x3000, RZ ;  /* 0x00003000cac07810 */ /* 0x040fe20007ffe0ff */
[C---:B------:R-:W-:Y:S01]  /*152a0*/  VIADD R197, R202.reuse, 0x1000 ;  /* 0x00001000cac57836 */ /* 0x040fe20000000000 */
[----:B------:R-:W-:Y:S01]  /*152b0*/  FSEL R187, R187, -INF , !P6 ;  /* 0xff800000bbbb7808 */ /* 0x000fe20007000000 */
        /* <DEDUP_REMOVED lines=14> */
[----:B------:R-:W-:Y:S01]  /*153a0*/  VIADD R136, R202, 0x5800 ;  /* 0x00005800ca887836 */ /* 0x000fe20000000000 */
        /* <DEDUP_REMOVED lines=12> */
[----:B------:R-:W-:Y:S01]  /*15470*/  IABS R21, R14 ;  /* 0x0000000e00157213 */ /* 0x000fe20000000000 */
[----:B------:R-:W3:Y:S01]  /*15480*/  LD.E.64 R44, desc[UR6][R12.64+0x20] ;  /* 0x000020060c2c7980 */ /* 0x000ee2000c101b00 */
        /* <DEDUP_REMOVED lines=44> */
[-C--:B--2---:R-:W-:Y:S02]  /*15750*/  IMAD R6, R43, R23.reuse, RZ ;  /* 0x000000172b067224 */ /* 0x084fe400078e02ff */
[----:B------:R-:W-:-:S04]  /*15760*/  IMAD.WIDE.U32 R22, R42, R23, RZ ;  /* 0x000000172a167225 */ /* 0x000fc800078e00ff */
[----:B------:R-:W-:-:S04]  /*15770*/  IMAD R6, R42, R21, R6 ;  /* 0x000000152a067224 */ /* 0x000fc800078e0206 */
[----:B------:R-:W-:Y:S01]  /*15780*/  IMAD.IADD R23, R23, 0x1, R6 ;  /* 0x0000000117177824 */ /* 0x000fe200078e0206 */
[----:B----4-:R-:W-:-:S04]  /*15790*/  IADD3 R3, -R4, R3, RZ ;  /* 0x0000000304037210 */ /* 0x010fc80007ffe1ff */
[----:B------:R-:W-:Y:S01]  /*157a0*/  SHF.R.S32.HI R4, RZ, 0x1f, R3 ;  /* 0x0000001fff047819 */ /* 0x000fe20000011403 */
[----:B---3--:R-:W-:Y:S02]  /*157b0*/  IMAD R21, R45, R3, RZ ;  /* 0x000000032d157224 */ /* 0x008fe400078e02ff */
[----:B------:R-:W-:-:S04]  /*157c0*/  IMAD.WIDE.U32 R22, R3, R44, R22 ;  /* 0x0000002c03167225 */ /* 0x000fc800078e0016 */
[----:B------:R-:W-:Y:S02]  /*157d0*/  IMAD R4, R44, R4, R21 ;  /* 0x000000042c047224 */ /* 0x000fe400078e0215 */
[----:B------:R-:W-:-:S03]  /*157e0*/  IMAD.MOV.U32 R3, RZ, RZ, R22 ;  /* 0x000000ffff037224 */ /* 0x000fc600078e0016 */
[----:B------:R-:W-:Y:S01]  /*157f0*/  IADD3 R4, R23, R4, RZ ;  /* 0x0000000417047210 */ /* 0x000fe20007ffe0ff */
[----:B------:R-:W-:Y:S05]  /*15800*/  BRA `(.L_x_4563) ;  /* 0x00000000000c7947 */ /* 0x000fea0003800000 */
.L_x_4562:
[----:B------:R-:W2:Y:S02]  /*15810*/  LD.E R3, desc[UR6][R12.64+0x38] ;  /* 0x000038060c037980 */ /* 0x000ea4000c101900 */
[----:B--2---:R-:W-:-:S04]  /*15820*/  LEA R3, -R3, RZ, 0x6 ;  /* 0x000000ff03037211 */ /* 0x004fc800078e31ff */
[----:B------:R-:W-:Y:S02]  /*15830*/  SHF.R.S32.HI R4, RZ, 0x1f, R3 ;  /* 0x0000001fff047819 */ /* 0x000fe40000011403 */
.L_x_4563:
[----:B------:R-:W-:Y:S05]  /*15840*/  BSYNC B0 ;  /* 0x0000000000007941 */ /* 0x000fea0003800000 */
.L_x_4561:
        /* <DEDUP_REMOVED lines=21> */
[C---:B------:R-:W-:Y:S01]  /*159a0*/  @P3 LEA R48, P1, R21.reuse, R214, 0x1 ;  /* 0x000000d615303211 */ /* 0x040fe200078208ff */
[----:B------:R-:W-:Y:S01]  /*159b0*/  @!PT LDS RZ, [RZ] ;  /* 0x00000000fffff984 */ /* 0x000fe20000000800 */
[----:B------:R-:W-:Y:S01]  /*159c0*/  @!PT LDS RZ, [RZ] ;  /* 0x00000000fffff984 */ /* 0x000fe20000000800 */
[----:B------:R-:W-:Y:S01]  /*159d0*/  @!PT LDS RZ, [RZ] ;  /* 0x00000000fffff984 */ /* 0x000fe20000000800 */
[----:B------:R1:W-:Y:S01]  /*159e0*/  @P3 LDGSTS.E.BYPASS.LTC128B.128 [R224+0x8000], desc[UR6][R22.64+0x80] ;  /* 0x0800008016e03fae */ /* 0x0003e2000b901d46 */
[----:B------:R-:W-:-:S02]  /*159f0*/  @P6 LEA.HI.X R47, R21, R215, R4, 0x1, P0 ;  /* 0x000000d7152f6211 */ /* 0x000fc400000f0c04 */
        /* <DEDUP_REMOVED lines=71> */
.L_x_4560:
[----:B------:R-:W-:Y:S05]  /*15e70*/  BSYNC B1 ;  /* 0x0000000000017941 */ /* 0x000fea0003800000 */
.L_x_4559:
        /* <DEDUP_REMOVED lines=54> */
[----:B--2---:R-:W-:-:S03]  /*161e0*/  FMNMX.FTZ R132, R3, R132, !PT ;  /* 0x0000008403847209 */ /* 0x004fc60007810000 */
        /* <DEDUP_REMOVED lines=33> */
[----:B------:R-:W-:Y:S01]  /*16400*/  LDSM.16.MT88.4 R32, [R207+0xc800] ;  /* 0x00c80000cf20783b */ /* 0x000fe20000004200 */
        /* <DEDUP_REMOVED lines=129> */
[----:B----4-:R-:W-:Y:S01]  /*16c20*/  F2FP.BF16.F32.PACK_AB R5, R170, R165 ;  /* 0x000000a5aa05723e */ /* 0x010fe200000010ff */
[----:B------:R-:W-:Y:S01]  /*16c30*/  FADD.FTZ R165, R165, R138 ;  /* 0x0000008aa5a57221 */ /* 0x000fe20000010000 */
[----:B------:R-:W-:Y:S01]  /*16c40*/  F2FP.BF16.F32.PACK_AB R6, R164, R161 ;  /* 0x000000a1a406723e */ /* 0x000fe200000010ff */
[----:B------:R-:W-:Y:S01]  /*16c50*/  FADD.FTZ R162, R162, R159 ;  /* 0x0000009fa2a27221 */ /* 0x000fe20000010000 */
[----:B------:R-:W-:Y:S01]  /*16c60*/  F2FP.BF16.F32.PACK_AB R7, R174, R171 ;  /* 0x000000abae07723e */ /* 0x000fe200000010ff */
        /* <DEDUP_REMOVED lines=82> */
[----:B------:R-:W1:Y:S01]  /*17190*/  S2R R3, SR_TID.X ;  /* 0x0000000000037919 */ /* 0x000e620000002100 */
[----:B------:R-:W-:Y:S01]  /*171a0*/  VIADD R227, R134, 0xfffffffe ;  /* 0xfffffffe86e37836 */ /* 0x000fe20000000000 */
[----:B-1----:R-:W-:-:S05]  /*171b0*/  LOP3.LUT R3, R3, 0x3, RZ, 0xc0, !PT ;  /* 0x0000000303037812 */ /* 0x002fca00078ec0ff */
[----:B------:R-:W-:Y:S01]  /*171c0*/  IMAD R226, R3, -0x2, R2 ;  /* 0xfffffffe03e27824 */ /* 0x000fe200078e0202 */
[----:B------:R-:W-:Y:S01]  /*171d0*/  MOV R3, R132 ;  /* 0x0000008400037202 */ /* 0x000fe20000000f00 */
[----:B------:R-:W-:-:S03]  /*171e0*/  IMAD.MOV.U32 R2, RZ, RZ, R133 ;  /* 0x000000ffff027224 */ /* 0x000fc600078e0085 */
[----:B------:R-:W-:-:S07]  /*171f0*/  IADD3 R226, R135, R226, -R220 ;  /* 0x000000e287e27210 */ /* 0x000fce0007ffe8dc */
.L_x_4573:
        /* <DEDUP_REMOVED lines=80> */
.L_x_4566:
[----:B-1----:R-:W-:Y:S02]  /*17700*/  R2UR UR4, R138 ;  /* 0x000000008a0472ca */ /* 0x002fe400000e0000 */
[----:B------:R-:W-:Y:S11]  /*17710*/  R2UR UR5, R139 ;  /* 0x000000008b0572ca */ /* 0x000ff600000e0000 */
[----:B------:R-:W-:Y:S02]  /*17720*/  @!UPT UIADD3 URZ, URZ, URZ, URZ ;  /* 0x0000003f3f3ff290 */ /* 0x000fe4000fffe03f */
[----:B--2---:R-:W2:Y:S02]  /*17730*/  LD.E R8, desc[UR4][R132.64+0x40] ;  /* 0x0000400484087980 */ /* 0x004ea4000c101900 */
[----:B--2---:R-:W-:Y:S05]  /*17740*/  IMAD.U32 R8, R8, -0x40, RZ ;  /* 0xffffffc008087824 */ /* 0x004fea00078e00ff */
[----:B------:R-:W-:Y:S02]  /*17750*/  SHF.R.S32.HI R6, RZ, 0x1f, R8 ;  /* 0x0000001fff067819 */ /* 0x000fe40000011408 */
.L_x_4567:
[----:B------:R-:W-:Y:S05]  /*17760*/  BSYNC B0 ;  /* 0x0000000000007941 */ /* 0x000fea0003800000 */
.L_x_4565:
        /* <DEDUP_REMOVED lines=175> */
[----:B------:R-:W-:Y:S05]  /*18260*/  LDSM.16.M88.4 R160, [R191] ;  /* 0x00000000bfa0783b */ /* 0x000fea0000000200 */
        /* <DEDUP_REMOVED lines=75> */
[C---:B------:R-:W-:Y:S06]  /*18720*/  HMMA.16816.F32.BF16 R16, R164.reuse, R154, R16 ;  /* 0x0000009aa410723c */ /* 0x040fec0000041810 */
[C---:B------:R-:W-:Y:S06]  /*18730*/  HMMA.16816.F32.BF16 R20, R164.reuse, R156, R20 ;  /* 0x0000009ca414723c */ /* 0x040fec0000041814 */
[C---:B------:R-:W-:Y:S06]  /*18740*/  HMMA.16816.F32.BF16 R24, R164.reuse, R158, R24 ;  /* 0x0000009ea418723c */ /* 0x040fec0000041818 */
[C---:B--2---:R-:W-:Y:S06]  /*18750*/  HMMA.16816.F32.BF16 R28, R164.reuse, R160, R28 ;  /* 0x000000a0a41c723c */ /* 0x044fec000004181c */
[----:B------:R-:W-:Y:S06]  /*18760*/  HMMA.16816.F32.BF16 R32, R164, R162, R32 ;  /* 0x000000a2a420723c */ /* 0x000fec0000041820 */
[C---:B-1----:R-:W-:Y:S06]  /*18770*/  HMMA.16816.F32.BF16 R4, R172.reuse, R176, R4 ;  /* 0x000000b0ac04723c */ /* 0x042fec0000041804 */
[C---:B------:R-:W-:Y:S06]  /*18780*/  HMMA.16816.F32.BF16 R8, R172.reuse, R178, R8 ;  /* 0x000000b2ac08723c */ /* 0x040fec0000041808 */
[C---:B---3--:R-:W-:Y:S06]  /*18790*/  HMMA.16816.F32.BF16 R12, R172.reuse, R140, R12 ;  /* 0x0000008cac0c723c */ /* 0x048fec000004180c */
[C---:B------:R-:W-:Y:S01]  /*187a0*/  HMMA.16816.F32.BF16 R16, R172.reuse, R142, R16 ;  /* 0x0000008eac10723c */ /* 0x040fe20000041810 */
[----:B------:R-:W1:Y:S05]  /*187b0*/  LDSM.16.M88.4 R140, [R195+0x4800] ;  /* 0x00480000c38c783b */ /* 0x000e6a0000000200 */
        /* <DEDUP_REMOVED lines=47> */
[----:B------:R-:W1:Y:S01]  /*18ab0*/  MUFU.TANH R236, R236 ;  /* 0x000000ec00ec7308 */ /* 0x000e620000002400 */
[-C--:B------:R-:W-:Y:S01]  /*18ac0*/  FMUL.FTZ R26, R26, R134.reuse ;  /* 0x000000861a1a7220 */ /* 0x080fe20000410000 */
[-C--:B------:R-:W-:Y:S08]  /*18ad0*/  FMUL.FTZ R27, R27, R134.reuse ;  /* 0x000000861b1b7220 */ /* 0x080ff00000410000 */
[----:B------:R1:W1:Y:S10]  /*18ae0*/  MUFU.TANH R186, R14 ;  /* 0x0000000e00ba7308 */ /* 0x0002740000002400 */
[----:B------:R-:W1:Y:S01]  /*18af0*/  MUFU.TANH R13, R13 ;  /* 0x0000000d000d7308 */ /* 0x000e620000002400 */
        /* <DEDUP_REMOVED lines=44> */
[----:B------:R-:W2:Y:S11]  /*18dc0*/  LD.E R15, desc[UR4][R132.64+0x170] ;  /* 0x00017004840f7980 */ /* 0x000eb6000c101900 */
[----:B------:R-:W-:Y:S01]  /*18dd0*/  @!UPT UIADD3 URZ, URZ, URZ, URZ ;  /* 0x0000003f3f3ff290 */ /* 0x000fe2000fffe03f */
[----:B-1----:R-:W3:Y:S01]  /*18de0*/  LD.E.64 R18, desc[UR8][R132.64+0x20] ;  /* 0x0000200884127980 */ /* 0x002ee2000c101b00 */
        /* <DEDUP_REMOVED lines=60> */
.L_x_4571:
[----:B------:R-:W-:Y:S02]  /*191b0*/  R2UR UR4, R138 ;  /* 0x000000008a0472ca */ /* 0x000fe400000e0000 */
[----:B------:R-:W-:Y:S11]  /*191c0*/  R2UR UR5, R139 ;  /* 0x000000008b0572ca */ /* 0x000ff600000e0000 */
[----:B------:R-:W-:Y:S02]  /*191d0*/  @!UPT UIADD3 URZ, URZ, URZ, URZ ;  /* 0x0000003f3f3ff290 */ /* 0x000fe4000fffe03f */
[----:B------:R-:W2:Y:S02]  /*191e0*/  LD.E R8, desc[UR4][R132.64+0x38] ;  /* 0x0000380484087980 */ /* 0x000ea4000c101900 */
[----:B--2---:R-:W-:Y:S05]  /*191f0*/  IMAD.U32 R8, R8, -0x40, RZ ;  /* 0xffffffc008087824 */ /* 0x004fea00078e00ff */
[----:B------:R-:W-:Y:S02]  /*19200*/  SHF.R.S32.HI R6, RZ, 0x1f, R8 ;  /* 0x0000001fff067819 */ /* 0x000fe40000011408 */
.L_x_4572:
[----:B------:R-:W-:Y:S05]  /*19210*/  BSYNC B0 ;  /* 0x0000000000007941 */ /* 0x000fea0003800000 */
.L_x_4570:
        /* <DEDUP_REMOVED lines=113> */
.L_x_4569:
[----:B------:R-:W-:Y:S05]  /*19930*/  BSYNC B1 ;  /* 0x0000000000017941 */ /* 0x000fea0003800000 */
.L_x_4568:
[----:B------:R-:W-:Y:S01]  /*19940*/  R2UR UR4, R138 ;  /* 0x000000008a0472ca */ /* 0x000fe200000e0000 */
[----:B-12---:R-:W-:Y:S01]  /*19950*/  IMAD R21, R227, -0x40, R226 ;  /* 0xffffffc0e3157824 */ /* 0x006fe200078e02e2 */
[----:B------:R-:W-:Y:S01]  /*19960*/  R2UR UR5, R139 ;  /* 0x000000008b0572ca */ /* 0x000fe200000e0000 */
[----:B------:R-:W-:Y:S03]  /*19970*/  LDSM.16.MT88.4 R32, [R207+0xc000] ;  /* 0x00c00000cf20783b */ /* 0x000fe60000004200 */
[C---:B------:R-:W-:Y:S02]  /*19980*/  IADD3 R8, R21.reuse, -0x9, RZ ;  /* 0xfffffff715087810 */ /* 0x040fe40007ffe0ff */
[C---:B------:R-:W-:Y:S02]  /*19990*/  IADD3 R22, R21.reuse, -0x1, RZ ;  /* 0xffffffff15167810 */ /* 0x040fe40007ffe0ff */
[C---:B------:R-:W-:Y:S01]  /*199a0*/  IADD3 R24, R21.reuse, 0x8, RZ ;  /* 0x0000000815187810 */ /* 0x040fe20007ffe0ff */
[----:B------:R-:W-:Y:S01]  /*199b0*/  LDSM.16.MT88.4 R140, [R206+0xc000] ;  /* 0x00c00000ce8c783b */ /* 0x000fe20000004200 */
[----:B------:R-:W-:Y:S02]  /*199c0*/  ISETP.GE.AND P4, PT, R8, RZ, PT ;  /* 0x000000ff0800720c */ /* 0x000fe40003f86270 */
[C---:B------:R-:W-:Y:S02]  /*199d0*/  IADD3 R18, R21.reuse, -0x8, RZ ;  /* 0xfffffff815127810 */ /* 0x040fe40007ffe0ff */
[----:B------:R-:W-:Y:S02]  /*199e0*/  ISETP.GE.AND P6, PT, R22, RZ, PT ;  /* 0x000000ff1600720c */ /* 0x000fe40003fc6270 */
[C---:B------:R-:W-:Y:S01]  /*199f0*/  IADD3 R20, R21.reuse, 0x7, RZ ;  /* 0x0000000715147810 */ /* 0x040fe20007ffe0ff */
[----:B------:R1:W2:Y:S01]  /*19a00*/  LD.E R134, desc[UR4][R132.64+0xdc] ;  /* 0x0000dc0484867980 */ /* 0x0002a2000c101900 */
[C---:B------:R-:W-:Y:S02]  /*19a10*/  IADD3 R16, R21.reuse, -0x11, RZ ;  /* 0xffffffef15107810 */ /* 0x040fe40007ffe0ff */
[----:B------:R-:W-:Y:S02]  /*19a20*/  ISETP.GE.AND P1, PT, R24, RZ, PT ;  /* 0x000000ff1800720c */ /* 0x000fe40003f26270 */
[----:B------:R-:W-:Y:S02]  /*19a30*/  ISETP.GE.AND P5, PT, R18, RZ, PT ;  /* 0x000000ff1200720c */ /* 0x000fe40003fa6270 */
[----:B------:R-:W-:Y:S02]  /*19a40*/  ISETP.GE.AND P0, PT, R20, RZ, PT ;  /* 0x000000ff1400720c */ /* 0x000fe40003f06270 */
[----:B------:R-:W-:Y:S02]  /*19a50*/  ISETP.GE.AND P2, PT, R16, RZ, PT ;  /* 0x000000ff1000720c */ /* 0x000fe40003f46270 */
[C---:B------:R-:W-:Y:S02]  /*19a60*/  IADD3 R17, R21.reuse, -0x10, RZ ;  /* 0xfffffff015117810 */ /* 0x040fe40007ffe0ff */
[----:B------:R-:W-:Y:S02]  /*19a70*/  IABS R19, R21 ;  /* 0x0000001500137213 */ /* 0x000fe40000000000 */
[----:B------:R-:W-:Y:S02]  /*19a80*/  @!P4 IADD3 R8, -R21, 0x9, RZ ;  /* 0x000000091508c810 */ /* 0x000fe40007ffe1ff */
[----:B------:R-:W-:Y:S02]  /*19a90*/  ISETP.GE.AND P3, PT, R17, RZ, PT ;  /* 0x000000ff1100720c */ /* 0x000fe40003f66270 */
[C---:B------:R-:W-:Y:S02]  /*19aa0*/  @!P6 IADD3 R22, -R21.reuse, 0x1, RZ ;  /* 0x000000011516e810 */ /* 0x040fe40007ffe1ff */
[----:B------:R-:W-:Y:S02]  /*19ab0*/  I2FP.F32.S32 R19, R19 ;  /* 0x0000001300137245 */ /* 0x000fe40000201400 */
[C---:B------:R-:W-:Y:S02]  /*19ac0*/  @!P1 IADD3 R24, -R21.reuse, -0x8, RZ ;  /* 0xfffffff815189810 */ /* 0x040fe40007ffe1ff */
[----:B------:R-:W-:Y:S01]  /*19ad0*/  I2FP.F32.S32 R230, R8 ;  /* 0x0000000800e67245 */ /* 0x000fe20000201400 */
[CC--:B------:R-:W-:Y:S01]  /*19ae0*/  FFMA.FTZ R161, -R0.reuse, R19.reuse, R161 ;  /* 0x0000001300a17223 */ /* 0x0c0fe200000101a1 */
[C---:B------:R-:W-:Y:S01]  /*19af0*/  IADD3 R15, R21.reuse, -0x18, RZ ;  /* 0xffffffe8150f7810 */ /* 0x040fe20007ffe0ff */
[C---:B------:R-:W-:Y:S01]  /*19b00*/  FFMA.FTZ R175, -R0.reuse, R19, R175 ;  /* 0x0000001300af7223 */ /* 0x040fe200000101af */
[C---:B------:R-:W-:Y:S01]  /*19b10*/  @!P5 IADD3 R18, -R21.reuse, 0x8, RZ ;  /* 0x000000081512d810 */ /* 0x040fe20007ffe1ff */
[C---:B------:R-:W-:Y:S01]  /*19b20*/  FFMA.FTZ R169, -R0.reuse, R230, R169 ;  /* 0x000000e600a97223 */ /* 0x040fe200000101a9 */
[----:B------:R-:W-:Y:S01]  /*19b30*/  I2FP.F32.S32 R22, R22 ;  /* 0x0000001600167245 */ /* 0x000fe20000201400 */
[C---:B------:R-:W-:Y:S01]  /*19b40*/  FFMA.FTZ R230, -R0.reuse, R230, R13 ;  /* 0x000000e600e67223 */ /* 0x040fe2000001010d */
[----:B------:R-:W-:Y:S02]  /*19b50*/  I2FP.F32.S32 R24, R24 ;  /* 0x0000001800187245 */ /* 0x000fe40000201400 */
[C---:B------:R-:W-:Y:S01]  /*19b60*/  @!P0 IADD3 R20, -R21.reuse, -0x7, RZ ;  /* 0xfffffff915148810 */ /* 0x040fe20007ffe1ff */
[C---:B------:R-:W-:Y:S01]  /*19b70*/  FFMA.FTZ R163, -R0.reuse, R22, R163 ;  /* 0x0000001600a37223 */ /* 0x040fe200000101a3 */
[C---:B------:R-:W-:Y:S01]  /*19b80*/  @!P2 IADD3 R16, -R21.reuse, 0x11, RZ ;  /* 0x000000111510a810 */ /* 0x040fe20007ffe1ff */
[C---:B------:R-:W-:Y:S01]  /*19b90*/  FFMA.FTZ R165, -R0.reuse, R24, R165 ;  /* 0x0000001800a57223 */ /* 0x040fe200000101a5 */
[----:B------:R-:W-:Y:S01]  /*19ba0*/  IADD3 R14, R21, -0x19, RZ ;  /* 0xffffffe7150e7810 */ /* 0x000fe20007ffe0ff */
[C---:B------:R-:W-:Y:S01]  /*19bb0*/  FFMA.FTZ R8, -R0.reuse, R22, R179 ;  /* 0x0000001600087223 */ /* 0x040fe200000101b3 */
[----:B------:R-:W-:Y:S01]  /*19bc0*/  ISETP.GE.AND P1, PT, R15, RZ, PT ;  /* 0x000000ff0f00720c */ /* 0x000fe20003f26270 */
[----:B------:R-:W-:Y:S01]  /*19bd0*/  LDSM.16.MT88.4 R24, [R208+0xc000] ;  /* 0x00c00000d018783b */ /* 0x000fe20000004200 */
[----:B------:R-:W-:Y:S02]  /*19be0*/  I2FP.F32.S32 R18, R18 ;  /* 0x0000001200127245 */ /* 0x000fe40000201400 */
[----:B------:R-:W-:Y:S02]  /*19bf0*/  I2FP.F32.S32 R20, R20 ;  /* 0x0000001400147245 */ /* 0x000fe40000201400 */
[----:B------:R-:W-:Y:S01]  /*19c00*/  I2FP.F32.S32 R13, R16 ;  /* 0x00000010000d7245 */ /* 0x000fe20000201400 */
[C---:B------:R-:W-:Y:S01]  /*19c10*/  FFMA.FTZ R171, -R0.reuse, R18, R171 ;  /* 0x0000001200ab7223 */ /* 0x040fe200000101ab */
[----:B------:R-:W-:Y:S01]  /*19c20*/  FMNMX.FTZ R16, R161, R2, !PT ;  /* 0x00000002a1107209 */ /* 0x000fe20007810000 */
[C---:B------:R-:W-:Y:S01]  /*19c30*/  FFMA.FTZ R167, -R0.reuse, R20, R167 ;  /* 0x0000001400a77223 */ /* 0x040fe200000101a7 */
[C---:B------:R-:W-:Y:S01]  /*19c40*/  IADD3 R12, R21.reuse, -0x20, RZ ;  /* 0xffffffe0150c7810 */ /* 0x040fe20007ffe0ff */
[----:B------:R-:W-:Y:S01]  /*19c50*/  FFMA.FTZ R186, -R0, R18, R186 ;  /* 0x0000001200ba7223 */ /* 0x000fe200000101ba */
[----:B------:R-:W-:Y:S01]  /*19c60*/  ISETP.GE.AND P0, PT, R14, RZ, PT ;  /* 0x000000ff0e00720c */ /* 0x000fe20003f06270 */
[CC--:B------:R-:W-:Y:S01]  /*19c70*/  FFMA.FTZ R236, -R0.reuse, R13.reuse, R236 ;  /* 0x0000000d00ec7223 */ /* 0x0c0fe200000101ec */
[----:B------:R-:W-:Y:S01]  /*19c80*/  @!P3 IADD3 R17, -R21, 0x10, RZ ;  /* 0x000000101511b810 */ /* 0x000fe20007ffe1ff */
[----:B------:R-:W-:Y:S01]  /*19c90*/  FFMA.FTZ R144, -R0, R13, R144 ;  /* 0x0000000d00907223 */ /* 0x000fe20000010190 */
[----:B------:R-:W-:Y:S02]  /*19ca0*/  FMNMX.FTZ R16, R163, R16, !PT ;  /* 0x00000010a3107209 */ /* 0x000fe40007810000 */
[----:B------:R-:W-:Y:S02]  /*19cb0*/  FMNMX.FTZ R18, R165, R3, !PT ;  /* 0x00000003a5127209 */ /* 0x000fe40007810000 */
[----:B------:R-:W-:Y:S02]  /*19cc0*/  IADD3 R11, R21, -0x21, RZ ;  /* 0xffffffdf150b7810 */ /* 0x000fe40007ffe0ff */
[----:B------:R-:W-:Y:S02]  /*19cd0*/  ISETP.GE.AND P6, PT, R12, RZ, PT ;  /* 0x000000ff0c00720c */ /* 0x000fe40003fc6270 */
[----:B------:R-:W-:Y:S02]  /*19ce0*/  I2FP.F32.S32 R17, R17 ;  /* 0x0000001100117245 */ /* 0x000fe40000201400 */
[----:B------:R-:W-:Y:S02]  /*19cf0*/  FMNMX.FTZ R16, R171, R16, !PT ;  /* 0x00000010ab107209 */ /* 0x000fe40007810000 */
[----:B------:R-:W-:Y:S01]  /*19d00*/  FMNMX.FTZ R18, R167, R18, !PT ;  /* 0x00000012a7127209 */ /* 0x000fe20007810000 */
[CC--:B------:R-:W-:Y:S01]  /*19d10*/  FFMA.FTZ R146, -R0.reuse, R17.reuse, R146 ;  /* 0x0000001100927223 */ /* 0x0c0fe20000010192 */
[----:B------:R-:W-:Y:S01]  /*19d20*/  IADD3 R10, R21, -0x28, RZ ;  /* 0xffffffd8150a7810 */ /* 0x000fe20007ffe0ff */
[----:B------:R-:W-:Y:S01]  /*19d30*/  FFMA.FTZ R182, -R0, R17, R177 ;  /* 0x0000001100b67223 */ /* 0x000fe200000101b1 */
[----:B------:R-:W-:Y:S02]  /*19d40*/  ISETP.GE.AND P5, PT, R11, RZ, PT ;  /* 0x000000ff0b00720c */ /* 0x000fe40003fa6270 */
[----:B------:R-:W-:Y:S02]  /*19d50*/  @!P1 IADD3 R15, -R21, 0x18, RZ ;  /* 0x00000018150f9810 */ /* 0x000fe40007ffe1ff */
[----:B------:R-:W-:Y:S02]  /*19d60*/  FMNMX.FTZ R17, R169, R16, !PT ;  /* 0x00000010a9117209 */ /* 0x000fe40007810000 */
[----:B------:R-:W-:Y:S02]  /*19d70*/  FMNMX.FTZ R19, R175, R18, !PT ;  /* 0x00000012af137209 */ /* 0x000fe40007810000 */
[C---:B------:R-:W-:Y:S02]  /*19d80*/  IADD3 R9, R21.reuse, -0x29, RZ ;  /* 0xffffffd715097810 */ /* 0x040fe40007ffe0ff */
[----:B------:R-:W-:Y:S02]  /*19d90*/  ISETP.GE.AND P4, PT, R10, RZ, PT ;  /* 0x000000ff0a00720c */ /* 0x000fe40003f86270 */
[C---:B------:R-:W-:Y:S02]  /*19da0*/  @!P0 IADD3 R14, -R21.reuse, 0x19, RZ ;  /* 0x00000019150e8810 */ /* 0x040fe40007ffe1ff */
[----:B------:R-:W-:Y:S02]  /*19db0*/  I2FP.F32.S32 R15, R15 ;  /* 0x0000000f000f7245 */ /* 0x000fe40000201400 */
[----:B------:R-:W-:Y:S02]  /*19dc0*/  FMNMX.FTZ R17, R182, R17, !PT ;  /* 0x00000011b6117209 */ /* 0x000fe40007810000 */
[----:B------:R-:W-:Y:S01]  /*19dd0*/  IADD3 R7, R21, -0x30, RZ ;  /* 0xffffffd015077810 */ /* 0x000fe20007ffe0ff */
[----:B------:R-:W-:Y:S01]  /*19de0*/  FFMA.FTZ R184, -R0, R15, R184 ;  /* 0x0000000f00b87223 */ /* 0x000fe200000101b8 */
[----:B------:R-:W-:Y:S01]  /*19df0*/  FMNMX.FTZ R19, R8, R19, !PT ;  /* 0x0000001308137209 */ /* 0x000fe20007810000 */
[----:B------:R-:W-:Y:S01]  /*19e00*/  FFMA.FTZ R164, -R0, R15, R164 ;  /* 0x0000000f00a47223 */ /* 0x000fe200000101a4 */
        /* <DEDUP_REMOVED lines=12> */
[C---:B------:R-:W-:Y:S01]  /*19ed0*/  IADD3 R5, R21.reuse, -0x38, RZ ;  /* 0xffffffc815057810 */ /* 0x040fe20007ffe0ff */
[----:B------:R-:W-:Y:S01]  /*19ee0*/  FFMA.FTZ R232, -R0, R15, R232 ;  /* 0x0000000f00e87223 */ /* 0x000fe200000101e8 */
[----:B------:R-:W-:Y:S01]  /*19ef0*/  FMNMX.FTZ R19, R230, R19, !PT ;  /* 0x00000013e6137209 */ /* 0x000fe20007810000 */
[----:B------:R-:W-:Y:S01]  /*19f00*/  FFMA.FTZ R160, -R0, R15, R160 ;  /* 0x0000000f00a07223 */ /* 0x000fe200000101a0 */
[----:B------:R-:W-:Y:S02]  /*19f10*/  ISETP.GE.AND P1, PT, R6, RZ, PT ;  /* 0x000000ff0600720c */ /* 0x000fe40003f26270 */
[C---:B------:R-:W-:Y:S02]  /*19f20*/  @!P4 IADD3 R10, -R21.reuse, 0x28, RZ ;  /* 0x00000028150ac810 */ /* 0x040fe40007ffe1ff */
[----:B------:R-:W-:Y:S02]  /*19f30*/  I2FP.F32.S32 R11, R11 ;  /* 0x0000000b000b7245 */ /* 0x000fe40000201400 */
[----:B------:R-:W-:Y:S02]  /*19f40*/  FMNMX.FTZ R17, R234, R17, !PT ;  /* 0x00000011ea117209 */ /* 0x000fe40007810000 */
[----:B------:R-:W-:Y:S01]  /*19f50*/  FMNMX.FTZ R19, R146, R19, !PT ;  /* 0x0000001392137209 */ /* 0x000fe20007810000 */
[CC--:B------:R-:W-:Y:S01]  /*19f60*/  FFMA.FTZ R170, -R0.reuse, R11.reuse, R170 ;  /* 0x0000000b00aa7223 */ /* 0x0c0fe200000101aa */
[----:B------:R-:W-:Y:S01]  /*19f70*/  IADD3 R4, R21, -0x39, RZ ;  /* 0xffffffc715047810 */ /* 0x000fe20007ffe0ff */
[----:B------:R-:W-:Y:S01]  /*19f80*/  FFMA.FTZ R158, -R0, R11, R158 ;  /* 0x0000000b009e7223 */ /* 0x000fe2000001019e */
[----:B------:R-:W-:Y:S02]  /*19f90*/  ISETP.GE.AND P0, PT, R5, RZ, PT ;  /* 0x000000ff0500720c */ /* 0x000fe40003f06270 */
[C---:B------:R-:W-:Y:S02]  /*19fa0*/  @!P3 IADD3 R9, -R21.reuse, 0x29, RZ ;  /* 0x000000291509b810 */ /* 0x040fe40007ffe1ff */
[----:B------:R-:W-:Y:S02]  /*19fb0*/  I2FP.F32.S32 R13, R10 ;  /* 0x0000000a000d7245 */ /* 0x000fe40000201400 */
[----:B------:R-:W-:Y:S02]  /*19fc0*/  FMNMX.FTZ R17, R232, R17, !PT ;  /* 0x00000011e8117209 */ /* 0x000fe40007810000 */
[----:B------:R-:W-:Y:S01]  /*19fd0*/  FMNMX.FTZ R19, R144, R19, !PT ;  /* 0x0000001390137209 */ /* 0x000fe20007810000 */
[-C--:B------:R-:W-:Y:S01]  /*19fe0*/  FFMA.FTZ R168, -R0, R13.reuse, R168 ;  /* 0x0000000d00a87223 */ /* 0x080fe200000101a8 */
[----:B------:R-:W-:Y:S01]  /*19ff0*/  ISETP.GE.AND P6, PT, R4, RZ, PT ;  /* 0x000000ff0400720c */ /* 0x000fe20003fc6270 */
[----:B------:R-:W-:Y:S01]  /*1a000*/  FFMA.FTZ R150, -R0, R13, R150 ;  /* 0x0000000d00967223 */ /* 0x000fe20000010196 */
[C---:B------:R-:W-:Y:S02]  /*1a010*/  @!P2 IADD3 R7, -R21.reuse, 0x30, RZ ;  /* 0x000000301507a810 */ /* 0x040fe40007ffe1ff */
[----:B------:R-:W-:Y:S02]  /*1a020*/  I2FP.F32.S32 R9, R9 ;  /* 0x0000000900097245 */ /* 0x000fe40000201400 */
[----:B------:R-:W-:Y:S02]  /*1a030*/  FMNMX.FTZ R17, R170, R17, !PT ;  /* 0x00000011aa117209 */ /* 0x000fe40007810000 */
[----:B------:R-:W-:Y:S01]  /*1a040*/  FMNMX.FTZ R19, R164, R19, !PT ;  /* 0x00000013a4137209 */ /* 0x000fe20007810000 */
[CC--:B------:R-:W-:Y:S01]  /*1a050*/  FFMA.FTZ R166, -R0.reuse, R9.reuse, R166 ;  /* 0x0000000900a67223 */ /* 0x0c0fe200000101a6 */
[C---:B------:R-:W-:Y:S01]  /*1a060*/  @!P1 IADD3 R6, -R21.reuse, 0x31, RZ ;  /* 0x0000003115069810 */ /* 0x040fe20007ffe1ff */
[----:B------:R-:W-:Y:S01]  /*1a070*/  FFMA.FTZ R148, -R0, R9, R148 ;  /* 0x0000000900947223 */ /* 0x000fe20000010194 */
        /* <DEDUP_REMOVED lines=15> */
[----:B------:R-:W-:Y:S01]  /*1a170*/  FFMA.FTZ R152, -R0, R5, R152 ;  /* 0x0000000500987223 */ /* 0x000fe20000010198 */
[----:B------:R-:W-:Y:S02]  /*1a180*/  I2FP.F32.S32 R4, R4 ;  /* 0x0000000400047245 */ /* 0x000fe40000201400 */
[----:B------:R-:W-:Y:S02]  /*1a190*/  FMNMX.FTZ R17, R154, R17, !PT ;  /* 0x000000119a117209 */ /* 0x000fe40007810000 */
[----:B------:R-:W-:Y:S01]  /*1a1a0*/  FMNMX.FTZ R19, R150, R19, !PT ;  /* 0x0000001396137209 */ /* 0x000fe20007810000 */
[----:B------:R-:W-:Y:S01]  /*1a1b0*/  FFMA.FTZ R151, -R0, R4, R151 ;  /* 0x0000000400977223 */ /* 0x000fe20000010197 */
[----:B------:R-:W-:Y:S02]  /*1a1c0*/  FMNMX.FTZ R12, R152, R17, !PT ;  /* 0x00000011980c7209 */ /* 0x000fe40007810000 */
[----:B------:R-:W-:Y:S02]  /*1a1d0*/  FMNMX.FTZ R4, R148, R19, !PT ;  /* 0x0000001394047209 */ /* 0x000fe40007810000 */
[----:B------:R-:W-:Y:S01]  /*1a1e0*/  FMNMX.FTZ R10, R151, R12, !PT ;  /* 0x0000000c970a7209 */ /* 0x000fe20007810000 */
[----:B------:R-:W-:Y:S01]  /*1a1f0*/  LDSM.16.MT88.4 R16, [R209+0xc000] ;  /* 0x00c00000d110783b */ /* 0x000fe20000004200 */
[----:B------:R-:W-:Y:S04]  /*1a200*/  FMNMX.FTZ R4, R137, R4, !PT ;  /* 0x0000000489047209 */ /* 0x000fe80007810000 */
        /* <DEDUP_REMOVED lines=9> */
[C---:B------:R-:W-:Y:S01]  /*1a2a0*/  FADD.FTZ R5, -R133.reuse, R2 ;  /* 0x0000000285057221 */ /* 0x040fe20000010100 */
[----:B------:R-:W-:Y:S01]  /*1a2b0*/  FSETP.NEU.FTZ.AND P0, PT, R133, -INF , PT ;  /* 0xff8000008500780b */ /* 0x000fe20003f1d000 */
[C---:B--2---:R-:W-:Y:S01]  /*1a2c0*/  FMUL.FTZ R153, R134.reuse, R133 ;  /* 0x0000008586997220 */ /* 0x044fe20000410000 */
[C---:B------:R-:W-:Y:S01]  /*1a2d0*/  FMUL.FTZ R149, R134.reuse, R132 ;  /* 0x0000008486957220 */ /* 0x040fe20000410000 */
[----:B------:R-:W-:Y:S01]  /*1a2e0*/  FMUL.FTZ R4, R134, R5 ;  /* 0x0000000586047220 */ /* 0x000fe20000410000 */
[C---:B------:R-:W-:Y:S02]  /*1a2f0*/  FADD.FTZ R5, -R132.reuse, R3 ;  /* 0x0000000384057221 */ /* 0x040fe40000010100 */
[----:B------:R-:W-:Y:S01]  /*1a300*/  FSEL R153, R153, RZ, P0 ;  /* 0x000000ff99997208 */ /* 0x000fe20000000000 */
[----:B------:R-:W1:Y:S01]  /*1a310*/  MUFU.EX2 R3, R4 ;  /* 0x0000000400037308 */ /* 0x000e620000000800 */
[----:B------:R-:W-:Y:S01]  /*1a320*/  FSETP.NEU.FTZ.AND P0, PT, R132, -INF , PT ;  /* 0xff8000008400780b */ /* 0x000fe20003f1d000 */
[----:B------:R-:W-:Y:S02]  /*1a330*/  FMUL.FTZ R2, R134, R5 ;  /* 0x0000000586027220 */ /* 0x000fe40000410000 */
[-CC-:B------:R-:W-:Y:S01]  /*1a340*/  FFMA.FTZ R180, R161, R134.reuse, -R153.reuse ;  /* 0x00000086a1b47223 */ /* 0x180fe20000010899 */
[----:B------:R-:W-:Y:S01]  /*1a350*/  FSEL R149, R149, RZ, P0 ;  /* 0x000000ff95957208 */ /* 0x000fe20000000000 */
[-CC-:B------:R-:W-:Y:S01]  /*1a360*/  FFMA.FTZ R179, R163, R134.reuse, -R153.reuse ;  /* 0x00000086a3b37223 */ /* 0x180fe20000010899 */
[-CC-:B------:R-:W-:Y:S01]  /*1a370*/  FFMA.FTZ R178, R171, R134.reuse, -R153.reuse ;  /* 0x00000086abb27223 */ /* 0x180fe20000010899 */
[-C--:B------:R-:W-:Y:S02]  /*1a380*/  FFMA.FTZ R177, R169, R134.reuse, -R153 ;  /* 0x00000086a9b17223 */ /* 0x080fe40000010899 */
[----:B------:R-:W2:Y:S01]  /*1a390*/  MUFU.EX2 R2, R2 ;  /* 0x0000000200027308 */ /* 0x000ea20000000800 */
[-CC-:B------:R-:W-:Y:S01]  /*1a3a0*/  FFMA.FTZ R181, R165, R134.reuse, -R149.reuse ;  /* 0x00000086a5b57223 */ /* 0x180fe20000010895 */
[-CC-:B------:R-:W-:Y:S01]  /*1a3b0*/  FFMA.FTZ R176, R167, R134.reuse, -R149.reuse ;  /* 0x00000086a7b07223 */ /* 0x180fe20000010895 */
[-CC-:B------:R-:W-:Y:S01]  /*1a3c0*/  FFMA.FTZ R175, R175, R134.reuse, -R149.reuse ;  /* 0x00000086afaf7223 */ /* 0x180fe20000010895 */
[-CC-:B------:R-:W-:Y:S01]  /*1a3d0*/  FFMA.FTZ R174, R8, R134.reuse, -R149.reuse ;  /* 0x0000008608ae7223 */ /* 0x180fe20000010895 */
[-CC-:B------:R-:W-:Y:S01]  /*1a3e0*/  FFMA.FTZ R187, R230, R134.reuse, -R149.reuse ;  /* 0x00000086e6bb7223 */ /* 0x180fe20000010895 */
[-CC-:B------:R-:W-:Y:S01]  /*1a3f0*/  FFMA.FTZ R186, R186, R134.reuse, -R149.reuse ;  /* 0x00000086baba7223 */ /* 0x180fe20000010895 */
[--C-:B------:R-:W-:Y:S03]  /*1a400*/  FFMA.FTZ R230, R146, R134, -R149.reuse ;  /* 0x0000008692e67223 */ /* 0x100fe60000010895 */
[----:B------:R-:W-:Y:S01]  /*1a410*/  MUFU.EX2 R180, R180 ;  /* 0x000000b400b47308 */ /* 0x000fe20000000800 */
[C---:B-1----:R-:W-:Y:S01]  /*1a420*/  FMUL.FTZ R4, R3.reuse, R128 ;  /* 0x0000008003047220 */ /* 0x042fe20000410000 */
[C---:B------:R-:W-:Y:S01]  /*1a430*/  FMUL.FTZ R5, R3.reuse, R129 ;  /* 0x0000008103057220 */ /* 0x040fe20000410000 */
[C---:B------:R-:W-:Y:S01]  /*1a440*/  FMUL.FTZ R8, R3.reuse, R120 ;  /* 0x0000007803087220 */ /* 0x040fe20000410000 */
[C---:B------:R-:W-:Y:S01]  /*1a450*/  FMUL.FTZ R9, R3.reuse, R121 ;  /* 0x0000007903097220 */ /* 0x040fe20000410000 */
[C---:B------:R-:W-:Y:S01]  /*1a460*/  FMUL.FTZ R12, R3.reuse, R124 ;  /* 0x0000007c030c7220 */ /* 0x040fe20000410000 */
[C---:B------:R-:W-:Y:S01]  /*1a470*/  FMUL.FTZ R13, R3.reuse, R125 ;  /* 0x0000007d030d7220 */ /* 0x040fe20000410000 */
[C---:B------:R-:W-:Y:S03]  /*1a480*/  FMUL.FTZ R20, R3.reuse, R116 ;  /* 0x0000007403147220 */ /* 0x040fe60000410000 */
[----:B------:R-:W1:Y:S01]  /*1a490*/  MUFU.EX2 R179, R179 ;  /* 0x000000b300b37308 */ /* 0x000e620000000800 */
[C---:B--2---:R-:W-:Y:S01]  /*1a4a0*/  FMUL.FTZ R6, R2.reuse, R130 ;  /* 0x0000008202067220 */ /* 0x044fe20000410000 */
[C---:B------:R-:W-:Y:S01]  /*1a4b0*/  FMUL.FTZ R7, R2.reuse, R131 ;  /* 0x0000008302077220 */ /* 0x040fe20000410000 */
[C---:B------:R-:W-:Y:S01]  /*1a4c0*/  FMUL.FTZ R10, R2.reuse, R122 ;  /* 0x0000007a020a7220 */ /* 0x040fe20000410000 */
[C---:B------:R-:W-:Y:S01]  /*1a4d0*/  FMUL.FTZ R11, R2.reuse, R123 ;  /* 0x0000007b020b7220 */ /* 0x040fe20000410000 */
[C---:B------:R-:W-:Y:S01]  /*1a4e0*/  FMUL.FTZ R14, R2.reuse, R126 ;  /* 0x0000007e020e7220 */ /* 0x040fe20000410000 */
[C---:B------:R-:W-:Y:S01]  /*1a4f0*/  FMUL.FTZ R15, R2.reuse, R127 ;  /* 0x0000007f020f7220 */ /* 0x040fe20000410000 */
[----:B------:R-:W2:Y:S03]  /*1a500*/  LDSM.16.MT88.4 R120, [R209+0xe000] ;  /* 0x00e00000d178783b */ /* 0x000ea60000004200 */
[----:B------:R-:W-:Y:S01]  /*1a510*/  MUFU.EX2 R178, R178 ;  /* 0x000000b200b27308 */ /* 0x000fe20000000800 */
[C---:B------:R-:W-:Y:S01]  /*1a520*/  FMUL.FTZ R21, R3.reuse, R117 ;  /* 0x0000007503157220 */ /* 0x040fe20000410000 */
[C---:B------:R-:W-:Y:S01]  /*1a530*/  FMUL.FTZ R22, R2.reuse, R118 ;  /* 0x0000007602167220 */ /* 0x040fe20000410000 */
[C---:B------:R-:W-:Y:S01]  /*1a540*/  FMUL.FTZ R23, R2.reuse, R119 ;  /* 0x0000007702177220 */ /* 0x040fe20000410000 */
[C---:B------:R-:W-:Y:S01]  /*1a550*/  FMUL.FTZ R28, R3.reuse, R108 ;  /* 0x0000006c031c7220 */ /* 0x040fe20000410000 */
[----:B------:R-:W-:Y:S01]  /*1a560*/  FMUL.FTZ R29, R3, R109 ;  /* 0x0000006d031d7220 */ /* 0x000fe20000410000 */
[C---:B------:R-:W-:Y:S01]  /*1a570*/  FMUL.FTZ R30, R2.reuse, R110 ;  /* 0x0000006e021e7220 */ /* 0x040fe20000410000 */
[----:B------:R-:W-:Y:S03]  /*1a580*/  FMUL.FTZ R31, R2, R111 ;  /* 0x0000006f021f7220 */ /* 0x000fe60000410000 */
[----:B------:R-:W3:Y:S01]  /*1a590*/  MUFU.EX2 R177, R177 ;  /* 0x000000b100b17308 */ /* 0x000ee20000000800 */
[----:B-1----:R-:W-:Y:S01]  /*1a5a0*/  F2FP.BF16.F32.PACK_AB R128, R179, R180 ;  /* 0x000000b4b380723e */ /* 0x002fe200000010ff */
[----:B------:R-:W-:Y:S01]  /*1a5b0*/  LDSM.16.MT88.4 R108, [R207+0xe000] ;  /* 0x00e00000cf6c783b */ /* 0x000fe20000004200 */
[-C--:B------:R-:W-:Y:S01]  /*1a5c0*/  FFMA.FTZ R231, R144, R134.reuse, -R149 ;  /* 0x0000008690e77223 */ /* 0x080fe20000010895 */
        /* <DEDUP_REMOVED lines=8> */
[-CC-:B------:R-:W-:Y:S01]  /*1a650*/  FFMA.FTZ R241, R154, R134.reuse, -R153.reuse ;  /* 0x000000869af17223 */ /* 0x180fe20000010899 */
[-C--:B------:R-:W-:Y:S01]  /*1a660*/  FFMA.FTZ R242, R152, R134.reuse, -R153 ;  /* 0x0000008698f27223 */ /* 0x080fe20000010899 */
[-CC-:B------:R-:W-:Y:S01]  /*1a670*/  FFMA.FTZ R244, R150, R134.reuse, -R149.reuse ;  /* 0x0000008696f47223 */ /* 0x180fe20000010895 */
[--C-:B------:R-:W-:Y:S03]  /*1a680*/  FFMA.FTZ R245, R148, R134, -R149.reuse ;  /* 0x0000008694f57223 */ /* 0x100fe60000010895 */
[----:B------:R-:W1:Y:S01]  /*1a690*/  MUFU.EX2 R176, R176 ;  /* 0x000000b000b07308 */ /* 0x000e620000000800 */
[----:B---3--:R-:W-:Y:S01]  /*1a6a0*/  F2FP.BF16.F32.PACK_AB R130, R177, R178 ;  /* 0x000000b2b182723e */ /* 0x008fe200000010ff */
[----:B------:R-:W-:Y:S01]  /*1a6b0*/  LDSM.16.MT88.4 R124, [R209+0xe800] ;  /* 0x00e80000d17c783b */ /* 0x000fe20000004200 */
[----:B------:R-:W-:Y:S01]  /*1a6c0*/  FFMA.FTZ R137, R137, R134, -R149 ;  /* 0x0000008689897223 */ /* 0x000fe20000010895 */
[C---:B------:R-:W-:Y:S01]  /*1a6d0*/  FMUL.FTZ R36, R3.reuse, R36 ;  /* 0x0000002403247220 */ /* 0x040fe20000410000 */
[C---:B------:R-:W-:Y:S01]  /*1a6e0*/  FMUL.FTZ R37, R3.reuse, R37 ;  /* 0x0000002503257220 */ /* 0x040fe20000410000 */
[C---:B------:R-:W-:Y:S01]  /*1a6f0*/  FMUL.FTZ R38, R2.reuse, R38 ;  /* 0x0000002602267220 */ /* 0x040fe20000410000 */
[C---:B------:R-:W-:Y:S03]  /*1a700*/  FMUL.FTZ R39, R2.reuse, R39 ;  /* 0x0000002702277220 */ /* 0x040fe60000410000 */
[----:B------:R-:W-:Y:S01]  /*1a710*/  MUFU.EX2 R175, R175 ;  /* 0x000000af00af7308 */ /* 0x000fe20000000800 */
[C---:B------:R-:W-:Y:S01]  /*1a720*/  FMUL.FTZ R40, R3.reuse, R40 ;  /* 0x0000002803287220 */ /* 0x040fe20000410000 */
[----:B------:R-:W-:Y:S01]  /*1a730*/  LDSM.16.MT88.4 R144, [R207+0xe800] ;  /* 0x00e80000cf90783b */ /* 0x000fe20000004200 */
[C---:B------:R-:W-:Y:S01]  /*1a740*/  FMUL.FTZ R41, R3.reuse, R41 ;  /* 0x0000002903297220 */ /* 0x040fe20000410000 */
[C---:B------:R-:W-:Y:S01]  /*1a750*/  FMUL.FTZ R42, R2.reuse, R42 ;  /* 0x0000002a022a7220 */ /* 0x040fe20000410000 */
[----:B------:R-:W-:Y:S01]  /*1a760*/  FMUL.FTZ R43, R2, R43 ;  /* 0x0000002b022b7220 */ /* 0x000fe20000410000 */
[C---:B------:R-:W-:Y:S01]  /*1a770*/  FMUL.FTZ R44, R3.reuse, R44 ;  /* 0x0000002c032c7220 */ /* 0x040fe20000410000 */
[C---:B------:R-:W-:Y:S03]  /*1a780*/  FMUL.FTZ R45, R3.reuse, R45 ;  /* 0x0000002d032d7220 */ /* 0x040fe60000410000 */
[----:B------:R-:W3:Y:S01]  /*1a790*/  MUFU.EX2 R174, R174 ;  /* 0x000000ae00ae7308 */ /* 0x000ee20000000800 */
[----:B-1----:R-:W-:Y:S01]  /*1a7a0*/  F2FP.BF16.F32.PACK_AB R129, R176, R181 ;  /* 0x000000b5b081723e */ /* 0x002fe200000010ff */
[----:B------:R-:W-:Y:S01]  /*1a7b0*/  LDSM.16.MT88.4 R156, [R208+0xf800] ;  /* 0x00f80000d09c783b */ /* 0x000fe20000004200 */
[C---:B------:R-:W-:Y:S01]  /*1a7c0*/  FMUL.FTZ R46, R2.reuse, R46 ;  /* 0x0000002e022e7220 */ /* 0x040fe20000410000 */
[C---:B------:R-:W-:Y:S01]  /*1a7d0*/  FMUL.FTZ R47, R2.reuse, R47 ;  /* 0x0000002f022f7220 */ /* 0x040fe20000410000 */
[C---:B------:R-:W-:Y:S01]  /*1a7e0*/  FMUL.FTZ R48, R3.reuse, R48 ;  /* 0x0000003003307220 */ /* 0x040fe20000410000 */
[C---:B------:R-:W-:Y:S01]  /*1a7f0*/  FMUL.FTZ R49, R3.reuse, R49 ;  /* 0x0000003103317220 */ /* 0x040fe20000410000 */
[C---:B------:R-:W-:Y:S01]  /*1a800*/  FMUL.FTZ R50, R2.reuse, R50 ;  /* 0x0000003202327220 */ /* 0x040fe20000410000 */
[C---:B------:R-:W-:Y:S01]  /*1a810*/  FMUL.FTZ R51, R2.reuse, R51 ;  /* 0x0000003302337220 */ /* 0x040fe20000410000 */
[C---:B------:R-:W-:Y:S01]  /*1a820*/  FMUL.FTZ R52, R3.reuse, R52 ;  /* 0x0000003403347220 */ /* 0x040fe20000410000 */
[----:B------:R-:W-:Y:S01]  /*1a830*/  LDSM.16.MT88.4 R160, [R207+0xf800] ;  /* 0x00f80000cfa0783b */ /* 0x000fe20000004200 */
[C---:B------:R-:W-:Y:S01]  /*1a840*/  FMUL.FTZ R53, R3.reuse, R53 ;  /* 0x0000003503357220 */ /* 0x040fe20000410000 */
[C---:B------:R-:W-:Y:S01]  /*1a850*/  FMUL.FTZ R54, R2.reuse, R54 ;  /* 0x0000003602367220 */ /* 0x040fe20000410000 */
[C---:B------:R-:W-:Y:S01]  /*1a860*/  FMUL.FTZ R55, R2.reuse, R55 ;  /* 0x0000003702377220 */ /* 0x040fe20000410000 */
[C---:B------:R-:W-:Y:S01]  /*1a870*/  FMUL.FTZ R56, R3.reuse, R56 ;  /* 0x0000003803387220 */ /* 0x040fe20000410000 */
[C---:B------:R-:W-:Y:S01]  /*1a880*/  FMUL.FTZ R57, R3.reuse, R57 ;  /* 0x0000003903397220 */ /* 0x040fe20000410000 */
[----:B------:R-:W-:Y:S01]  /*1a890*/  FMUL.FTZ R58, R2, R58 ;  /* 0x0000003a023a7220 */ /* 0x000fe20000410000 */
[----:B---3--:R-:W-:Y:S01]  /*1a8a0*/  F2FP.BF16.F32.PACK_AB R131, R174, R175 ;  /* 0x000000afae83723e */ /* 0x008fe200000010ff */
[C---:B------:R-:W-:Y:S01]  /*1a8b0*/  FMUL.FTZ R59, R2.reuse, R59 ;  /* 0x0000003b023b7220 */ /* 0x040fe20000410000 */
[C---:B------:R-:W-:Y:S01]  /*1a8c0*/  FMUL.FTZ R60, R3.reuse, R60 ;  /* 0x0000003c033c7220 */ /* 0x040fe20000410000 */
[C---:B------:R-:W-:Y:S01]  /*1a8d0*/  FMUL.FTZ R61, R3.reuse, R61 ;  /* 0x0000003d033d7220 */ /* 0x040fe20000410000 */
[C---:B------:R-:W-:Y:S01]  /*1a8e0*/  FMUL.FTZ R62, R2.reuse, R62 ;  /* 0x0000003e023e7220 */ /* 0x040fe20000410000 */
[C---:B------:R-:W-:Y:S01]  /*1a8f0*/  FMUL.FTZ R63, R2.reuse, R63 ;  /* 0x0000003f023f7220 */ /* 0x040fe20000410000 */
        /* <DEDUP_REMOVED lines=9> */
[C---:B------:R-:W-:Y:S01]  /*1a990*/  FMUL.FTZ R17, R3.reuse, R113 ;  /* 0x0000007103117220 */ /* 0x040fe20000410000 */
[C---:B------:R-:W-:Y:S01]  /*1a9a0*/  FMUL.FTZ R18, R2.reuse, R114 ;  /* 0x0000007202127220 */ /* 0x040fe20000410000 */
[C---:B------:R-:W-:Y:S02]  /*1a9b0*/  FMUL.FTZ R19, R2.reuse, R115 ;  /* 0x0000007302137220 */ /* 0x040fe40000410000 */
[C---:B------:R-:W-:Y:S01]  /*1a9c0*/  FMUL.FTZ R24, R3.reuse, R104 ;  /* 0x0000006803187220 */ /* 0x040fe20000410000 */
[----:B------:R-:W-:Y:S01]  /*1a9d0*/  LDSM.16.MT88.4 R112, [R209+0x10000] ;  /* 0x01000000d170783b */ /* 0x000fe20000004200 */
[----:B------:R-:W-:Y:S02]  /*1a9e0*/  MUFU.EX2 R230, R230 ;  /* 0x000000e600e67308 */ /* 0x000fe40000000800 */
[C---:B------:R-:W-:Y:S01]  /*1a9f0*/  FMUL.FTZ R25, R3.reuse, R105 ;  /* 0x0000006903197220 */ /* 0x040fe20000410000 */
[C---:B------:R-:W-:Y:S01]  /*1aa00*/  FMUL.FTZ R66, R2.reuse, R66 ;  /* 0x0000004202427220 */ /* 0x040fe20000410000 */
[C---:B------:R-:W-:Y:S01]  /*1aa10*/  FMUL.FTZ R67, R2.reuse, R67 ;  /* 0x0000004302437220 */ /* 0x040fe20000410000 */
[C---:B------:R-:W-:Y:S03]  /*1aa20*/  HMMA.16816.F32.BF16 R16, R128.reuse, R26, R16 ;  /* 0x0000001a8010723c */ /* 0x040fe60000041810 */
[C---:B------:R-:W-:Y:S01]  /*1aa30*/  FMUL.FTZ R68, R3.reuse, R68 ;  /* 0x0000004403447220 */ /* 0x040fe20000410000 */
[C---:B------:R-:W-:Y:S01]  /*1aa40*/  FMUL.FTZ R69, R3.reuse, R69 ;  /* 0x0000004503457220 */ /* 0x040fe20000410000 */
[C---:B------:R-:W-:Y:S01]  /*1aa50*/  FMUL.FTZ R70, R2.reuse, R70 ;  /* 0x0000004602467220 */ /* 0x040fe20000410000 */
[C---:B------:R-:W-:Y:S01]  /*1aa60*/  HMMA.16816.F32.BF16 R20, R128.reuse, R32, R20 ;  /* 0x000000208014723c */ /* 0x040fe20000041814 */
[----:B------:R-:W-:Y:S04]  /*1aa70*/  MUFU.EX2 R231, R231 ;  /* 0x000000e700e77308 */ /* 0x000fe80000000800 */
[C---:B------:R-:W-:Y:S01]  /*1aa80*/  FMUL.FTZ R26, R2.reuse, R106 ;  /* 0x0000006a021a7220 */ /* 0x040fe20000410000 */
[C---:B------:R-:W-:Y:S01]  /*1aa90*/  FMUL.FTZ R27, R2.reuse, R107 ;  /* 0x0000006b021b7220 */ /* 0x040fe20000410000 */
[C---:B------:R-:W-:Y:S01]  /*1aaa0*/  FMUL.FTZ R32, R3.reuse, R100 ;  /* 0x0000006403207220 */ /* 0x040fe20000410000 */
[----:B------:R-:W1:Y:S03]  /*1aab0*/  LDSM.16.MT88.4 R104, [R208+0xe000] ;  /* 0x00e00000d068783b */ /* 0x000e660000004200 */
[----:B------:R-:W-:Y:S01]  /*1aac0*/  MUFU.EX2 R233, R233 ;  /* 0x000000e900e97308 */ /* 0x000fe20000000800 */
        /* <DEDUP_REMOVED lines=11> */
[----:B------:R-:W3:Y:S03]  /*1ab80*/  LDSM.16.MT88.4 R100, [R206+0xe000] ;  /* 0x00e00000ce64783b */ /* 0x000ee60000004200 */
[----:B------:R-:W-:Y:S01]  /*1ab90*/  MUFU.EX2 R237, R237 ;  /* 0x000000ed00ed7308 */ /* 0x000fe20000000800 */
[C---:B------:R-:W-:Y:S01]  /*1aba0*/  FMUL.FTZ R76, R3.reuse, R76 ;  /* 0x0000004c034c7220 */ /* 0x040fe20000410000 */
[C---:B------:R-:W-:Y:S01]  /*1abb0*/  FMUL.FTZ R77, R3.reuse, R77 ;  /* 0x0000004d034d7220 */ /* 0x040fe20000410000 */
[C---:B------:R-:W-:Y:S02]  /*1abc0*/  HMMA.16816.F32.BF16 R32, R128.reuse, R142, R32 ;  /* 0x0000008e8020723c */ /* 0x040fe40000041820 */
[----:B------:R-:W-:Y:S01]  /*1abd0*/  LDSM.16.MT88.4 R140, [R208+0xe800] ;  /* 0x00e80000d08c783b */ /* 0x000fe20000004200 */
[C---:B------:R-:W-:Y:S01]  /*1abe0*/  FMUL.FTZ R78, R2.reuse, R78 ;  /* 0x0000004e024e7220 */ /* 0x040fe20000410000 */
[C---:B------:R-:W-:Y:S02]  /*1abf0*/  FMUL.FTZ R79, R2.reuse, R79 ;  /* 0x0000004f024f7220 */ /* 0x040fe40000410000 */
[C---:B--2---:R-:W-:Y:S01]  /*1ac00*/  HMMA.16816.F32.BF16 R36, R128.reuse, R120, R36 ;  /* 0x000000788024723c */ /* 0x044fe20000041824 */
[----:B------:R-:W-:Y:S04]  /*1ac10*/  MUFU.EX2 R238, R238 ;  /* 0x000000ee00ee7308 */ /* 0x000fe80000000800 */
[C---:B------:R-:W-:Y:S01]  /*1ac20*/  FMUL.FTZ R80, R3.reuse, R80 ;  /* 0x0000005003507220 */ /* 0x040fe20000410000 */
[C---:B------:R-:W-:Y:S01]  /*1ac30*/  HMMA.16816.F32.BF16 R40, R128.reuse, R122, R40 ;  /* 0x0000007a8028723c */ /* 0x040fe20000041828 */
[----:B------:R-:W-:Y:S04]  /*1ac40*/  LDSM.16.MT88.4 R120, [R206+0xc800] ;  /* 0x00c80000ce78783b */ /* 0x000fe80000004200 */
[----:B------:R-:W-:Y:S01]  /*1ac50*/  MUFU.EX2 R239, R239 ;  /* 0x000000ef00ef7308 */ /* 0x000fe20000000800 */
[C---:B------:R-:W-:Y:S01]  /*1ac60*/  FMUL.FTZ R81, R3.reuse, R81 ;  /* 0x0000005103517220 */ /* 0x040fe20000410000 */
[C---:B-1----:R-:W-:Y:S04]  /*1ac70*/  HMMA.16816.F32.BF16 R44, R128.reuse, R104, R44 ;  /* 0x00000068802c723c */ /* 0x042fe8000004182c */
[C---:B------:R-:W-:Y:S02]  /*1ac80*/  FMUL.FTZ R82, R2.reuse, R82 ;  /* 0x0000005202527220 */ /* 0x040fe40000410000 */
[C---:B------:R-:W-:Y:S01]  /*1ac90*/  HMMA.16816.F32.BF16 R48, R128.reuse, R106, R48 ;  /* 0x0000006a8030723c */ /* 0x040fe20000041830 */
[----:B------:R-:W1:Y:S01]  /*1aca0*/  LDSM.16.MT88.4 R104, [R208+0x10000] ;  /* 0x01000000d068783b */ /* 0x000e620000004200 */
[----:B------:R-:W-:Y:S03]  /*1acb0*/  MUFU.EX2 R240, R240 ;  /* 0x000000f000f07308 */ /* 0x000fe60000000800 */
[C---:B------:R-:W-:Y:S01]  /*1acc0*/  FMUL.FTZ R83, R2.reuse, R83 ;  /* 0x0000005302537220 */ /* 0x040fe20000410000 */
[C---:B------:R-:W-:Y:S06]  /*1acd0*/  HMMA.16816.F32.BF16 R52, R128.reuse, R108, R52 ;  /* 0x0000006c8034723c */ /* 0x040fec0000041834 */
[----:B------:R-:W-:Y:S01]  /*1ace0*/  MUFU.EX2 R241, R241 ;  /* 0x000000f100f17308 */ /* 0x000fe20000000800 */
[C---:B------:R-:W-:Y:S01]  /*1acf0*/  FMUL.FTZ R84, R3.reuse, R84 ;  /* 0x0000005403547220 */ /* 0x040fe20000410000 */
[C---:B------:R-:W-:Y:S01]  /*1ad00*/  HMMA.16816.F32.BF16 R56, R128.reuse, R110, R56 ;  /* 0x0000006e8038723c */ /* 0x040fe20000041838 */
[----:B------:R-:W-:Y:S02]  /*1ad10*/  LDSM.16.MT88.4 R108, [R209+0xc800] ;  /* 0x00c80000d16c783b */ /* 0x000fe40000004200 */
[C---:B------:R-:W-:Y:S03]  /*1ad20*/  FMUL.FTZ R85, R3.reuse, R85 ;  /* 0x0000005503557220 */ /* 0x040fe60000410000 */
[C---:B---3--:R-:W-:Y:S02]  /*1ad30*/  HMMA.16816.F32.BF16 R60, R128.reuse, R100, R60 ;  /* 0x00000064803c723c */ /* 0x048fe4000004183c */
[----:B------:R-:W-:Y:S03]  /*1ad40*/  MUFU.EX2 R242, R242 ;  /* 0x000000f200f27308 */ /* 0x000fe60000000800 */
[C---:B------:R-:W-:Y:S01]  /*1ad50*/  FMUL.FTZ R86, R2.reuse, R86 ;  /* 0x0000005602567220 */ /* 0x040fe20000410000 */
[C---:B------:R-:W-:Y:S01]  /*1ad60*/  HMMA.16816.F32.BF16 R64, R128.reuse, R102, R64 ;  /* 0x000000668040723c */ /* 0x040fe20000041840 */
[----:B------:R-:W2:Y:S05]  /*1ad70*/  LDSM.16.MT88.4 R100, [R207+0x10000] ;  /* 0x01000000cf64783b */ /* 0x000eaa0000004200 */
[----:B------:R-:W-:Y:S01]  /*1ad80*/  MUFU.EX2 R244, R244 ;  /* 0x000000f400f47308 */ /* 0x000fe20000000800 */
[----:B------:R-:W-:Y:S01]  /*1ad90*/  FMUL.FTZ R87, R2, R87 ;  /* 0x0000005702577220 */ /* 0x000fe20000410000 */
[C---:B------:R-:W-:Y:S03]  /*1ada0*/  HMMA.16816.F32.BF16 R68, R128.reuse, R112, R68 ;  /* 0x000000708044723c */ /* 0x040fe60000041844 */
[-CC-:B------:R-:W-:Y:S03]  /*1adb0*/  FFMA.FTZ R182, R182, R134.reuse, -R153.reuse ;  /* 0x00000086b6b67223 */ /* 0x180fe60000010899 */
[C---:B------:R-:W-:Y:S01]  /*1adc0*/  HMMA.16816.F32.BF16 R72, R128.reuse, R114, R72 ;  /* 0x000000728048723c */ /* 0x040fe20000041848 */
[----:B------:R-:W-:Y:S01]  /*1add0*/  LDSM.16.MT88.4 R112, [R208+0xc800] ;  /* 0x00c80000d070783b */ /* 0x000fe20000004200 */
[----:B------:R-:W-:Y:S03]  /*1ade0*/  MUFU.EX2 R245, R245 ;  /* 0x000000f500f57308 */ /* 0x000fe60000000800 */
[-C--:B------:R-:W-:Y:S01]  /*1adf0*/  FFMA.FTZ R183, R236, R134.reuse, -R153 ;  /* 0x00000086ecb77223 */ /* 0x080fe20000010899 */
[C---:B-1----:R-:W-:Y:S06]  /*1ae00*/  HMMA.16816.F32.BF16 R76, R128.reuse, R104, R76 ;  /* 0x00000068804c723c */ /* 0x042fec000004184c */
[----:B------:R-:W-:Y:S01]  /*1ae10*/  MUFU.EX2 R182, R182 ;  /* 0x000000b600b67308 */ /* 0x000fe20000000800 */
[-C--:B------:R-:W-:Y:S01]  /*1ae20*/  FFMA.FTZ R236, R164, R134.reuse, -R149 ;  /* 0x00000086a4ec7223 */ /* 0x080fe20000010895 */
[C---:B------:R-:W-:Y:S01]  /*1ae30*/  HMMA.16816.F32.BF16 R80, R128.reuse, R106, R80 ;  /* 0x0000006a8050723c */ /* 0x040fe20000041850 */
[----:B------:R-:W1:Y:S02]  /*1ae40*/  LDSM.16.MT88.4 R104, [R206+0x10000] ;  /* 0x01000000ce68783b */ /* 0x000e640000004200 */
[-CC-:B------:R-:W-:Y:S01]  /*1ae50*/  FFMA.FTZ R184, R184, R134.reuse, -R153.reuse ;  /* 0x00000086b8b87223 */ /* 0x180fe20000010899 */
[--C-:B------:R-:W-:Y:S01]  /*1ae60*/  FFMA.FTZ R185, R234, R134, -R153.reuse ;  /* 0x00000086eab97223 */ /* 0x100fe20000010899 */
[C---:B------:R-:W-:Y:S01]  /*1ae70*/  FMUL.FTZ R88, R3.reuse, R88 ;  /* 0x0000005803587220 */ /* 0x040fe20000410000 */
[C---:B------:R-:W-:Y:S03]  /*1ae80*/  FMUL.FTZ R89, R3.reuse, R89 ;  /* 0x0000005903597220 */ /* 0x040fe60000410000 */
[----:B------:R-:W-:Y:S01]  /*1ae90*/  LDSM.16.MT88.4 R164, [R206+0xf800] ;  /* 0x00f80000cea4783b */ /* 0x000fe20000004200 */
[----:B------:R-:W3:Y:S01]  /*1aea0*/  MUFU.EX2 R183, R183 ;  /* 0x000000b700b77308 */ /* 0x000ee20000000800 */
[C---:B------:R-:W-:Y:S01]  /*1aeb0*/  FMUL.FTZ R90, R2.reuse, R90 ;  /* 0x0000005a025a7220 */ /* 0x040fe20000410000 */
[----:B------:R-:W-:Y:S01]  /*1aec0*/  FMUL.FTZ R91, R2, R91 ;  /* 0x0000005b025b7220 */ /* 0x000fe20000410000 */
[--C-:B------:R-:W-:Y:S01]  /*1aed0*/  FFMA.FTZ R234, R168, R134, -R153.reuse ;  /* 0x00000086a8ea7223 */ /* 0x100fe20000010899 */
[C---:B------:R-:W-:Y:S01]  /*1aee0*/  FMUL.FTZ R92, R3.reuse, R92 ;  /* 0x0000005c035c7220 */ /* 0x040fe20000410000 */
[C---:B------:R-:W-:Y:S01]  /*1aef0*/  FMUL.FTZ R93, R3.reuse, R93 ;  /* 0x0000005d035d7220 */ /* 0x040fe20000410000 */
[C---:B------:R-:W-:Y:S01]  /*1af00*/  FMUL.FTZ R94, R2.reuse, R94 ;  /* 0x0000005e025e7220 */ /* 0x040fe20000410000 */
[C---:B--2---:R-:W-:Y:S03]  /*1af10*/  HMMA.16816.F32.BF16 R84, R128.reuse, R100, R84 ;  /* 0x000000648054723c */ /* 0x044fe60000041854 */
[----:B------:R-:W-:Y:S01]  /*1af20*/  MUFU.EX2 R184, R184 ;  /* 0x000000b800b87308 */ /* 0x000fe20000000800 */
[----:B------:R-:W-:Y:S01]  /*1af30*/  LDSM.16.MT88.4 R168, [R209+0x11800] ;  /* 0x01180000d1a8783b */ /* 0x000fe20000004200 */
[C---:B------:R-:W-:Y:S01]  /*1af40*/  FMUL.FTZ R95, R2.reuse, R95 ;  /* 0x0000005f025f7220 */ /* 0x040fe20000410000 */
[C---:B------:R-:W-:Y:S01]  /*1af50*/  FMUL.FTZ R96, R3.reuse, R96 ;  /* 0x0000006003607220 */ /* 0x040fe20000410000 */
[----:B------:R-:W-:Y:S01]  /*1af60*/  FMUL.FTZ R97, R3, R97 ;  /* 0x0000006103617220 */ /* 0x000fe20000410000 */
[C---:B------:R-:W-:Y:S05]  /*1af70*/  HMMA.16816.F32.BF16 R88, R128.reuse, R102, R88 ;  /* 0x000000668058723c */ /* 0x040fea0000041858 */
[----:B------:R-:W2:Y:S01]  /*1af80*/  MUFU.EX2 R185, R185 ;  /* 0x000000b900b97308 */ /* 0x000ea20000000800 */
[C---:B------:R-:W-:Y:S01]  /*1af90*/  FMUL.FTZ R98, R2.reuse, R98 ;  /* 0x0000006202627220 */ /* 0x040fe20000410000 */
[----:B------:R-:W-:Y:S01]  /*1afa0*/  FMUL.FTZ R99, R2, R99 ;  /* 0x0000006302637220 */ /* 0x000fe20000410000 */
[----:B---3--:R-:W-:Y:S03]  /*1afb0*/  F2FP.BF16.F32.PACK_AB R100, R183, R182 ;  /* 0x000000b6b764723e */ /* 0x008fe600000010ff */
[--C-:B------:R-:W-:Y:S01]  /*1afc0*/  FFMA.FTZ R232, R232, R134, -R153.reuse ;  /* 0x00000086e8e87223 */ /* 0x100fe20000010899 */
[----:B------:R-:W-:Y:S01]  /*1afd0*/  F2FP.BF16.F32.PACK_AB R101, R187, R186 ;  /* 0x000000babb65723e */ /* 0x000fe200000010ff */
[----:B------:R-:W-:Y:S01]  /*1afe0*/  FFMA.FTZ R153, R151, R134, -R153 ;  /* 0x0000008697997223 */ /* 0x000fe20000010899 */
[----:B------:R-:W-:Y:S01]  /*1aff0*/  F2FP.BF16.F32.PACK_AB R103, R231, R230 ;  /* 0x000000e6e767723e */ /* 0x000fe200000010ff */
[----:B------:R-:W-:Y:S02]  /*1b000*/  FFMA.FTZ R134, R135, R134, -R149 ;  /* 0x0000008687867223 */ /* 0x000fe40000010895 */
[----:B------:R-:W3:Y:S01]  /*1b010*/  MUFU.EX2 R232, R232 ;  /* 0x000000e800e87308 */ /* 0x000ee20000000800 */
[----:B------:R-:W-:Y:S01]  /*1b020*/  LDSM.16.MT88.4 R148, [R206+0xd800] ;  /* 0x00d80000ce94783b */ /* 0x000fe20000004200 */
[----:B------:R-:W-:Y:S01]  /*1b030*/  FFMA.FTZ R180, R3, R228, R180 ;  /* 0x000000e403b47223 */ /* 0x000fe200000100b4 */
[C---:B-1----:R-:W-:Y:S03]  /*1b040*/  HMMA.16816.F32.BF16 R92, R128.reuse, R104, R92 ;  /* 0x00000068805c723c */ /* 0x042fe6000004185c */
[----:B--2---:R-:W-:Y:S01]  /*1b050*/  F2FP.BF16.F32.PACK_AB R102, R185, R184 ;  /* 0x000000b8b966723e */ /* 0x004fe200000010ff */
[----:B------:R-:W-:Y:S03]  /*1b060*/  FFMA.FTZ R181, R2, R229, R181 ;  /* 0x000000e502b57223 */ /* 0x000fe600000100b5 */
[----:B------:R1:W-:Y:S01]  /*1b070*/  MUFU.EX2 R243, R153 ;  /* 0x0000009900f37308 */ /* 0x0003e20000000800 */
[----:B------:R-:W-:Y:S01]  /*1b080*/  HMMA.16816.F32.BF16 R96, R128, R106, R96 ;  /* 0x0000006a8060723c */ /* 0x000fe20000041860 */
[----:B------:R-:W2:Y:S02]  /*1b090*/  LDSM.16.MT88.4 R104, [R206+0xe800] ;  /* 0x00e80000ce68783b */ /* 0x000ea40000004200 */
[----:B------:R-:W-:Y:S03]  /*1b0a0*/  IADD3 R2, R227, -0x1, RZ ;  /* 0xffffffffe3027810 */ /* 0x000fe60007ffe0ff */
[C---:B------:R-:W-:Y:S03]  /*1b0b0*/  HMMA.16816.F32.BF16 R4, R100.reuse, R108, R4 ;  /* 0x0000006c6404723c */ /* 0x040fe60000041804 */
[----:B------:R-:W4:Y:S01]  /*1b0c0*/  MUFU.EX2 R234, R234 ;  /* 0x000000ea00ea7308 */ /* 0x000f220000000800 */
[----:B------:R-:W-:Y:S01]  /*1b0d0*/  LDSM.16.MT88.4 R128, [R206+0xd000] ;  /* 0x00d00000ce80783b */ /* 0x000fe20000004200 */
[----:B------:R-:W-:Y:S01]  /*1b0e0*/  FADD.FTZ R179, R179, R180 ;  /* 0x000000b4b3b37221 */ /* 0x000fe20000010000 */
[C---:B------:R-:W-:Y:S07]  /*1b0f0*/  HMMA.16816.F32.BF16 R8, R100.reuse, R110, R8 ;  /* 0x0000006e6408723c */ /* 0x040fee0000041808 */
[----:B------:R-:W5:Y:S01]  /*1b100*/  MUFU.EX2 R236, R236 ;  /* 0x000000ec00ec7308 */ /* 0x000f620000000800 */
[----:B------:R-:W3:Y:S01]  /*1b110*/  LDSM.16.MT88.4 R108, [R209+0x10800] ;  /* 0x01080000d16c783b */ /* 0x000ee20000004200 */
[C---:B------:R-:W-:Y:S08]  /*1b120*/  HMMA.16816.F32.BF16 R12, R100.reuse, R112, R12 ;  /* 0x00000070640c723c */ /* 0x040ff0000004180c */
[----:B------:R-:W-:Y:S01]  /*1b130*/  MUFU.EX2 R137, R137 ;  /* 0x0000008900897308 */ /* 0x000fe20000000800 */
[C---:B------:R-:W-:Y:S01]  /*1b140*/  HMMA.16816.F32.BF16 R16, R100.reuse, R114, R16 ;  /* 0x000000726410723c */ /* 0x040fe20000041810 */
[----:B------:R-:W4:Y:S02]  /*1b150*/  LDSM.16.MT88.4 R112, [R208+0x10800] ;  /* 0x01080000d070783b */ /* 0x000f240000004200 */
[----:B------:R-:W-:Y:S03]  /*1b160*/  FADD.FTZ R176, R176, R181 ;  /* 0x000000b5b0b07221 */ /* 0x000fe60000010000 */
[C---:B------:R-:W-:Y:S03]  /*1b170*/  HMMA.16816.F32.BF16 R20, R100.reuse, R116, R20 ;  /* 0x000000746414723c */ /* 0x040fe60000041814 */
[----:B------:R-:W5:Y:S01]  /*1b180*/  MUFU.EX2 R134, R134 ;  /* 0x0000008600867308 */ /* 0x000f620000000800 */
[----:B-1----:R-:W-:Y:S01]  /*1b190*/  LDSM.16.MT88.4 R152, [R209+0xf800] ;  /* 0x00f80000d198783b */ /* 0x002fe20000004200 */
[----:B------:R-:W-:Y:S01]  /*1b1a0*/  FADD.FTZ R178, R178, R179 ;  /* 0x000000b3b2b27221 */ /* 0x000fe20000010000 */
[C---:B------:R-:W-:Y:S06]  /*1b1b0*/  HMMA.16816.F32.BF16 R24, R100.reuse, R118, R24 ;  /* 0x000000766418723c */ /* 0x040fec0000041818 */
[----:B------:R-:W1:Y:S01]  /*1b1c0*/  LDSM.16.MT88.4 R116, [R207+0x10800] ;  /* 0x01080000cf74783b */ /* 0x000e620000004200 */
        /* <DEDUP_REMOVED lines=25> */
[C---:B---3--:R-:W-:Y:S05]  /*1b360*/  HMMA.16816.F32.BF16 R68, R100.reuse, R108, R68 ;  /* 0x0000006c6444723c */ /* 0x048fea0000041844 */
[----:B------:R-:W-:Y:S01]  /*1b370*/  FADD.FTZ R231, R231, R230 ;  /* 0x000000e6e7e77221 */ /* 0x000fe20000010000 */
[C---:B------:R-:W-:Y:S05]  /*1b380*/  HMMA.16816.F32.BF16 R72, R100.reuse, R110, R72 ;  /* 0x0000006e6448723c */ /* 0x040fea0000041848 */
[----:B------:R-:W-:Y:S01]  /*1b390*/  F2FP.BF16.F32.PACK_AB R108, R233, R232 ;  /* 0x000000e8e96c723e */ /* 0x000fe200000010ff */
[C---:B----4-:R-:W-:Y:S05]  /*1b3a0*/  HMMA.16816.F32.BF16 R76, R100.reuse, R112, R76 ;  /* 0x00000070644c723c */ /* 0x050fea000004184c */
[----:B------:R-:W-:Y:S01]  /*1b3b0*/  F2FP.BF16.F32.PACK_AB R110, R235, R234 ;  /* 0x000000eaeb6e723e */ /* 0x000fe200000010ff */
[C---:B------:R-:W-:Y:S01]  /*1b3c0*/  HMMA.16816.F32.BF16 R80, R100.reuse, R114, R80 ;  /* 0x000000726450723c */ /* 0x040fe20000041850 */
[----:B------:R-:W3:Y:S04]  /*1b3d0*/  LDSM.16.MT88.4 R112, [R207+0xd000] ;  /* 0x00d00000cf70783b */ /* 0x000ee80000004200 */
[----:B-----5:R-:W-:Y:S01]  /*1b3e0*/  F2FP.BF16.F32.PACK_AB R109, R237, R236 ;  /* 0x000000eced6d723e */ /* 0x020fe200000010ff */
[C---:B-1----:R-:W-:Y:S05]  /*1b3f0*/  HMMA.16816.F32.BF16 R84, R100.reuse, R116, R84 ;  /* 0x000000746454723c */ /* 0x042fea0000041854 */
[----:B------:R-:W-:Y:S01]  /*1b400*/  F2FP.BF16.F32.PACK_AB R111, R239, R238 ;  /* 0x000000eeef6f723e */ /* 0x000fe200000010ff */
[C---:B------:R-:W-:Y:S01]  /*1b410*/  HMMA.16816.F32.BF16 R88, R100.reuse, R118, R88 ;  /* 0x000000766458723c */ /* 0x040fe20000041858 */
[----:B------:R-:W1:Y:S04]  /*1b420*/  LDSM.16.MT88.4 R116, [R208+0xf000] ;  /* 0x00f00000d074783b */ /* 0x000e680000004200 */
[----:B------:R-:W-:Y:S01]  /*1b430*/  MOV R227, R2 ;  /* 0x0000000200e37202 */ /* 0x000fe20000000f00 */
        /* <DEDUP_REMOVED lines=12> */
[C---:B------:R-:W-:Y:S05]  /*1b500*/  HMMA.16816.F32.BF16 R16, R108.reuse, R126, R16 ;  /* 0x0000007e6c10723c */ /* 0x040fea0000041810 */
        /* <DEDUP_REMOVED lines=8> */
[C---:B------:R-:W-:Y:S05]  /*1b590*/  HMMA.16816.F32.BF16 R32, R108.reuse, R130, R32 ;  /* 0x000000826c20723c */ /* 0x040fea0000041820 */
[----:B------:R-:W-:Y:S01]  /*1b5a0*/  MOV R2, R133 ;  /* 0x0000008500027202 */ /* 0x000fe20000000f00 */
[C---:B------:R-:W-:Y:S05]  /*1b5b0*/  HMMA.16816.F32.BF16 R36, R108.reuse, R140, R36 ;  /* 0x0000008c6c24723c */ /* 0x040fea0000041824 */
[----:B------:R-:W-:Y:S01]  /*1b5c0*/  MOV R3, R132 ;  /* 0x0000008400037202 */ /* 0x000fe20000000f00 */
[C---:B------:R-:W-:Y:S05]  /*1b5d0*/  HMMA.16816.F32.BF16 R40, R108.reuse, R142, R40 ;  /* 0x0000008e6c28723c */ /* 0x040fea0000041828 */
[----:B------:R-:W-:Y:S01]  /*1b5e0*/  F2FP.BF16.F32.PACK_AB R140, R241, R240 ;  /* 0x000000f0f18c723e */ /* 0x000fe200000010ff */
[C---:B-1----:R-:W-:Y:S05]  /*1b5f0*/  HMMA.16816.F32.BF16 R44, R108.reuse, R116, R44 ;  /* 0x000000746c2c723c */ /* 0x042fea000004182c */
[----:B------:R-:W-:Y:S01]  /*1b600*/  F2FP.BF16.F32.PACK_AB R142, R243, R242 ;  /* 0x000000f2f38e723e */ /* 0x000fe200000010ff */
        /* <DEDUP_REMOVED lines=57> */
.L_x_4564:
        /* <DEDUP_REMOVED lines=14> */
.L_x_4590:
        /* <DEDUP_REMOVED lines=277> */
.L_x_4576:
        /* <DEDUP_REMOVED lines=8> */
.L_x_4577:
[----:B------:R-:W-:Y:S05]  /*1cc50*/  BSYNC B0 ;  /* 0x0000000000007941 */ /* 0x000fea0003800000 */
.L_x_4575:
        /* <DEDUP_REMOVED lines=54> */
.L_x_4579:
[----:B------:R-:W-:Y:S05]  /*1cfc0*/  BSYNC B0 ;  /* 0x0000000000007941 */ /* 0x000fea0003800000 */
.L_x_4578:
        /* <DEDUP_REMOVED lines=12> */
[----:B--2---:R2:W5:Y:S01]  /*1d090*/  LD.E R6, desc[UR4][R6.64+0xc0] ;  /* 0x0000c00406067980 */ /* 0x004562000c101900 */
[----:B------:R-:W-:Y:S01]  /*1d0a0*/  SHF.R.S32.HI R3, RZ, 0x1f, R218 ;  /* 0x0000001fff037819 */ /* 0x000fe200000114da */
[----:B------:R-:W-:Y:S01]  /*1d0b0*/  BSSY B0, `(.L_x_4580) ;  /* 0x000002c000007945 */ /* 0x000fe20003800000 */
        /* <DEDUP_REMOVED lines=8> */
[----:B--2---:R-:W-:-:S04]  /*1d140*/  LEA.HI R7, R5, R4, RZ, 0x3 ;  /* 0x0000000405077211 */ /* 0x004fc800078f18ff */
[----:B------:R-:W-:Y:S02]  /*1d150*/  SHF.R.S32.HI R5, RZ, 0x3, R7 ;  /* 0x00000003ff057819 */ /* 0x000fe40000011407 */
[----:B------:R-:W-:Y:S02]  /*1d160*/  LOP3.LUT R7, R7, 0xfffffff8, RZ, 0xc0, !PT ;  /* 0xfffffff807077812 */ /* 0x000fe400078ec0ff */
[CC--:B------:R-:W-:Y:S01]  /*1d170*/  ISETP.GE.AND P0, PT, R5.reuse, R220.reuse, PT ;  /* 0x000000dc0500720c */ /* 0x0c0fe20003f06270 */
[C---:B------:R-:W-:Y:S02]  /*1d180*/  VIADD R3, R5.reuse, 0x10 ;  /* 0x0000001005037836 */ /* 0x040fe40000000000 */
        /* <DEDUP_REMOVED lines=30> */
.L_x_4581:
[----:B------:R-:W-:Y:S05]  /*1d370*/  BSYNC B0 ;  /* 0x0000000000007941 */ /* 0x000fea0003800000 */
.L_x_4580:
        /* <DEDUP_REMOVED lines=24> */
.L_x_4583:
[----:B------:R-:W-:Y:S05]  /*1d500*/  BSYNC B0 ;  /* 0x0000000000007941 */ /* 0x000fea0003800000 */
.L_x_4582:
        /* <DEDUP_REMOVED lines=24> */
.L_x_4585:
[----:B------:R-:W-:Y:S05]  /*1d690*/  BSYNC B0 ;  /* 0x0000000000007941 */ /* 0x000fea0003800000 */
.L_x_4584:
[----:B------:R-:W-:-:S04]  /*1d6a0*/  MOV R217, 0x0 ;  /* 0x0000000000d97802 */ /* 0x000fc80000000f00 */
[----:B-12345:R-:W-:Y:S05]  /*1d6b0*/  @P1 RET.REL.NODEC R216 `(_ZN5flash24flash_fwd_splitkv_kernelI23Flash_fwd_kernel_traitsILi192ELi64ELi64ELi4ELb0ELb0EN7cutlass10bfloat16_tE19Flash_kernel_traitsILi192ELi64ELi64ELi4ES3_EELb0ELb0ELb1ELb0ELb0ELb1ELb0ELb1EEEvNS_16Flash_fwd_paramsE) ;  /* 0xfffffe28d8501950 */ /* 0x03efea0003c3ffff */
        /* <DEDUP_REMOVED lines=20> */
[----:B-1----:R-:W-:Y:S05]  /*1d800*/  @P0 RET.REL.NODEC R216 `(_ZN5flash24flash_fwd_splitkv_kernelI23Flash_fwd_kernel_traitsILi192ELi64ELi64ELi4ELb0ELb0EN7cutlass10bfloat16_tE19Flash_kernel_traitsILi192ELi64ELi64ELi4ES3_EELb0ELb0ELb1ELb0ELb0ELb1ELb0ELb1EEEvNS_16Flash_fwd_paramsE) ;  /* 0xfffffe24d8fc0950 */ /* 0x002fea0003c3ffff */
[----:B------:R-:W-:Y:S01]  /*1d810*/  R2UR UR4, R10 ;  /* 0x000000000a0472ca */ /* 0x000fe200000e0000 */
[----:B------:R-:W-:Y:S01]  /*1d820*/  IMAD.MOV.U32 R217, RZ, RZ, 0x0 ;  /* 0x00000000ffd97424 */ /* 0x000fe200078e00ff */
[----:B------:R-:W-:-:S13]  /*1d830*/  R2UR UR5, R11 ;  /* 0x000000000b0572ca */ /* 0x000fda00000e0000 */
[----:B------:R1:W-:Y:S02]  /*1d840*/  ST.E.128 desc[UR4][R2.64+0x100], R60 ;  /* 0x0001003c02007985 */ /* 0x0003e4000c101d04 */
[----:B-1----:R-:W-:Y:S05]  /*1d850*/  RET.REL.NODEC R216 `(_ZN5flash24flash_fwd_splitkv_kernelI23Flash_fwd_kernel_traitsILi192ELi64ELi64ELi4ELb0ELb0EN7cutlass10bfloat16_tE19Flash_kernel_traitsILi192ELi64ELi64ELi4ES3_EELb0ELb0ELb1ELb0ELb0ELb1ELb0ELb1EEEvNS_16Flash_fwd_paramsE) ;  /* 0xfffffe24d8e87950 */ /* 0x002fea0003c3ffff */
.L_x_4574:
[----:B------:R-:W-:Y:S01]  /*1d860*/  MOV R3, 0x2 ;  /* 0x0000000200037802 */ /* 0x000fe20000000f00 */
[----:B------:R-:W-:Y:S01]  /*1d870*/  IMAD.MOV.U32 R0, RZ, RZ, 0x1f ;  /* 0x0000001fff007424 */ /* 0x000fe200078e00ff */
[----:B------:R-:W-:-:S07]  /*1d880*/  MOV R2, 0xffffffff ;  /* 0xffffffff00027802 */ /* 0x000fce0000000f00 */
[----:B-1---5:R-:W-:Y:S05]  /*1d890*/  WARPSYNC.COLLECTIVE R2, `(.L_x_4586) ;  /* 0x0000000002087348 */ /* 0x022fea0003c00000 */
[----:B------:R2:W3:Y:S02]  /*1d8a0*/  SHFL.BFLY P0, R12, R228, R3, R0 ;  /* 0x0c000003e40c7389 */ /* 0x0004e40000000000 */
[----:B-123-5:R-:W-:Y:S01]  /*1d8b0*/  ENDCOLLECTIVE ;  /* 0x000000000000791b */ /* 0x02efe20003800000 */
.L_x_4586:
[----:B------:R-:W-:Y:S02]  /*1d8c0*/  IMAD.MOV.U32 R5, RZ, RZ, R12 ;  /* 0x000000ffff057224 */ /* 0x000fe400078e000c */
[----:B------:R-:W-:Y:S02]  /*1d8d0*/  IMAD.MOV.U32 R3, RZ, RZ, 0x1 ;  /* 0x00000001ff037424 */ /* 0x000fe400078e00ff */
[----:B------:R-:W-:-:S05]  /*1d8e0*/  FADD.FTZ R8, R5, R228 ;  /* 0x000000e405087221 */ /* 0x000fca0000010000 */
[----:B------:R-:W-:-:S07]  /*1d8f0*/  MOV R228, R8 ;  /* 0x0000000800e47202 */ /* 0x000fce0000000f00 */
[----:B------:R-:W-:Y:S05]  /*1d900*/  WARPSYNC.COLLECTIVE R2, `(.L_x_4587) ;  /* 0x0000000002087348 */ /* 0x000fea0003c00000 */
[----:B------:R1:W2:Y:S02]  /*1d910*/  SHFL.BFLY P0, R12, R228, R3, R0 ;  /* 0x0c000003e40c7389 */ /* 0x0002a40000000000 */
[----:B-12---:R-:W-:Y:S01]  /*1d920*/  ENDCOLLECTIVE ;  /* 0x000000000000791b */ /* 0x006fe20003800000 */
.L_x_4587:
[----:B------:R-:W-:Y:S01]  /*1d930*/  MOV R228, R229 ;  /* 0x000000e500e47202 */ /* 0x000fe20000000f00 */
[----:B------:R-:W-:Y:S01]  /*1d940*/  IMAD.MOV.U32 R3, RZ, RZ, 0x2 ;  /* 0x00000002ff037424 */ /* 0x000fe200078e00ff */
[----:B------:R-:W-:-:S07]  /*1d950*/  MOV R5, R12 ;  /* 0x0000000c00057202 */ /* 0x000fce0000000f00 */
[----:B------:R-:W-:Y:S05]  /*1d960*/  WARPSYNC.COLLECTIVE R2, `(.L_x_4588) ;  /* 0x0000000002087348 */ /* 0x000fea0003c00000 */
[----:B------:R1:W2:Y:S02]  /*1d970*/  SHFL.BFLY P0, R12, R228, R3, R0 ;  /* 0x0c000003e40c7389 */ /* 0x0002a40000000000 */
[----:B-12---:R-:W-:Y:S01]  /*1d980*/  ENDCOLLECTIVE ;  /* 0x000000000000791b */ /* 0x006fe20003800000 */
.L_x_4588:
[----:B------:R-:W-:Y:S01]  /*1d990*/  FADD.FTZ R5, R8, R5 ;  /* 0x0000000508057221 */ /* 0x000fe20000010000 */
[----:B------:R-:W-:Y:S01]  /*1d9a0*/  FADD.FTZ R9, R12, R229 ;  /* 0x000000e50c097221 */ /* 0x000fe20000010000 */
[----:B------:R-:W-:-:S04]  /*1d9b0*/  MOV R3, 0x1 ;  /* 0x0000000100037802 */ /* 0x000fc80000000f00 */
[----:B------:R-:W-:-:S07]  /*1d9c0*/  MOV R228, R9 ;  /* 0x0000000900e47202 */ /* 0x000fce0000000f00 */
[----:B------:R-:W-:Y:S05]  /*1d9d0*/  WARPSYNC.COLLECTIVE R2, `(.L_x_4589) ;  /* 0x0000000002087348 */ /* 0x000fea0003c00000 */
[----:B------:R1:W2:Y:S02]  /*1d9e0*/  SHFL.BFLY P0, R12, R228, R3, R0 ;  /* 0x0c000003e40c7389 */ /* 0x0002a40000000000 */
[----:B-12---:R-:W-:Y:S01]  /*1d9f0*/  ENDCOLLECTIVE ;  /* 0x000000000000791b */ /* 0x006fe20003800000 */
.L_x_4589:
[----:B------:R-:W-:Y:S05]  /*1da00*/  BRA `(.L_x_4590) ;  /* 0xffffffe0001c7947 */ /* 0x000fea000383ffff */
.L_x_4591:
        /* <DEDUP_REMOVED lines=15> */
.L_x_7907:


//--------------------- .text._ZN5flash24flash_fwd_splitkv_kernelI23Flash_fwd_kernel_traitsILi192ELi64ELi64ELi4ELb0ELb0EN7cutlass10bfloat16_tE19Flash_kernel_traitsILi192ELi64ELi64ELi4ES3_EELb0ELb0ELb0ELb0ELb1ELb0ELb1ELb0EEEvNS_16Flash_fwd_paramsE --------------------------
	.section	.text._ZN5flash24flash_fwd_splitkv_kernelI23Flash_fwd_kernel_traitsILi192ELi64ELi64ELi4ELb0ELb0EN7cutlass10bfloat16_tE19Flash_kernel_traitsILi192ELi64ELi64ELi4ES3_EELb0ELb0ELb0ELb0ELb1ELb0ELb1ELb0EEEvNS_16Flash_fwd_paramsE,"ax",@progbits
	.align	128
        .global         _ZN5flash24flash_fwd_splitkv_kernelI23Flash_fwd_kernel_traitsILi192ELi64ELi64ELi4ELb0ELb0EN7cutlass10bfloat16_tE19Flash_kernel_traitsILi192ELi64ELi64ELi4ES3_EELb0ELb0ELb0ELb0ELb1ELb0ELb1ELb0EEEvNS_16Flash_fwd_paramsE
        .type           _ZN5flash24flash_fwd_splitkv_kernelI23Flash_fwd_kernel_traitsILi192ELi64ELi64ELi4ELb0ELb0EN7cutlass10bfloat16_tE19Flash_kernel_traitsILi192ELi64ELi64ELi4ES3_EELb0ELb0ELb0ELb0ELb1ELb0ELb1ELb0EEEvNS_16Flash_fwd_paramsE,@function
        .size           _ZN5flash24flash_fwd_splitkv_kernelI23Flash_fwd_kernel_traitsILi192ELi64ELi64ELi4ELb0ELb0EN7cutlass10bfloat16_tE19Flash_kernel_traitsILi192ELi64ELi64ELi4ES3_EELb0ELb0ELb0ELb0ELb1ELb0ELb1ELb0EEEvNS_16Flash_fwd_paramsE,(.L_x_7956 - _ZN5flash24flash_fwd_splitkv_kernelI23Flash_fwd_kernel_traitsILi192ELi64ELi64ELi4ELb0ELb0EN7cutlass10bfloat16_tE19Flash_kernel_traitsILi192ELi64ELi64ELi4ES3_EELb0ELb0ELb0ELb0ELb1ELb0ELb1ELb0EEEvNS_16Flash_fwd_paramsE)
        .other          _ZN5flash24flash_fwd_splitkv_kernelI23Flash_fwd_kernel_traitsILi192ELi64ELi64ELi4ELb0ELb0EN7cutlass10bfloat16_tE19Flash_kernel_traitsILi192ELi64ELi64ELi4ES3_EELb0ELb0ELb0ELb0ELb1ELb0ELb1ELb0EEEvNS_16Flash_fwd_paramsE,@"STO_CUDA_ENTRY STV_DEFAULT"
_ZN5flash24flash_fwd_splitkv_kernelI23Flash_fwd_kernel_traitsILi192ELi64ELi64ELi4ELb0ELb0EN7cutlass10bfloat16_tE19Flash_kernel_traitsILi192ELi64ELi64ELi4ES3_EELb0ELb0ELb0ELb0ELb1ELb0ELb1ELb0EEEvNS_16Flash_fwd_paramsE:
.text._ZN5flash24flash_fwd_splitkv_kernelI23Flash_fwd_kernel_traitsILi192ELi64ELi64ELi4ELb0ELb0EN7cutlass10bfloat16_tE19Flash_kernel_traitsILi192ELi64ELi64ELi4ES3_EELb0ELb0ELb0ELb0ELb1ELb0ELb1ELb0EEEvNS_16Flash_fwd_paramsE:
[----:B------:R-:W-:Y:S08]  /*0000*/  LDC R1, c[0x0][0x28] ;  /* 0x00000a00ff017b82 */ /* 0x000ff00000000800 */
[----:B------:R-:W1:Y:S01]  /*0010*/  LDC R5, c[0x0][0x270] ;  /* 0x00009c00ff057b82 */ /* 0x000e620000000800 */
[----:B------:R-:W-:Y:S01]  /*0020*/  MOV R2, RZ ;  /* 0x000000ff00027202 */ /* 0x000fe20000000f00 */
[----:B------:R-:W-:Y:S01]  /*0030*/  ULDC.64 UR4, c[0x0][0x2f0] ;  /* 0x0000bc0000047ab9 */ /* 0x000fe20000000a00 */
[----:B------:R-:W-:Y:S01]  /*0040*/  MOV R10, 0xffffffff ;  /* 0xffffffff000a7802 */ /* 0x000fe20000000f00 */
[----:B------:R-:W-:Y:S01]  /*0050*/  ULDC.64 UR12, c[0x0][0x208] ;  /* 0x00008200000c7ab9 */ /* 0x000fe20000000a00 */
[----:B------:R-:W-:-:S03]  /*0060*/  ISETP.NE.U32.AND P1, PT, RZ, UR4, PT ;  /* 0x00000004ff007c0c */ /* 0x000fc6000bf25070 */
        /* <DEDUP_REMOVED lines=8> */
[----:B-1----:R-:W-:-:S04]  /*00f0*/  IMAD.MOV R0, RZ, RZ, -R3 ;  /* 0x000000ffff007224 */ /* 0x002fc800078e0a03 */
[----:B------:R-:W-:-:S04]  /*0100*/  IMAD R7, R0, R5, RZ ;  /* 0x0000000500077224 */ /* 0x000fc800078e02ff */
[----:B------:R-:W-:Y:S02]  /*0110*/  IMAD.HI.U32 R7, R3, R7, R2 ;  /* 0x0000000703077227 */ /* 0x000fe400078e0002 */
[----:B------:R-:W1:Y:S04]  /*0120*/  LDC.64 R2, c[0x0][0x300] ;  /* 0x0000c000ff027b82 */ /* 0x000e680000000a00 */
[----:B--2---:R-:W-:-:S04]  /*0130*/  IMAD.HI.U32 R207, R7, UR6, RZ ;  /* 0x0000000607cf7c27 */ /* 0x004fc8000f8e00ff */
[----:B------:R-:W-:Y:S01]  /*0140*/  IMAD.MOV R0, RZ, RZ, -R207 ;  /* 0x000000ffff007224 */ /* 0x000fe200078e0acf */
[----:B------:R-:W2:Y:S03]  /*0150*/  LDC.64 R6, c[0x0][0x2f0] ;  /* 0x0000bc00ff067b82 */ /* 0x000ea60000000a00 */
[----:B------:R-:W-:-:S05]  /*0160*/  IMAD R0, R5, R0, UR6 ;  /* 0x0000000605007e24 */ /* 0x000fca000f8e0200 */
[----:B------:R-:W-:Y:S02]  /*0170*/  ISETP.GE.U32.AND P4, PT, R0, R5, PT ;  /* 0x000000050000720c */ /* 0x000fe40003f86070 */
[----:B-1----:R-:W-:-:S04]  /*0180*/  ISETP.NE.U32.AND P0, PT, R2, RZ, PT ;  /* 0x000000ff0200720c */ /* 0x002fc80003f05070 */
[----:B------:R-:W-:-:S07]  /*0190*/  ISETP.NE.AND.EX P0, PT, R3, RZ, PT, P0 ;  /* 0x000000ff0300720c */ /* 0x000fce0003f05300 */
[----:B------:R-:W-:Y:S01]  /*01a0*/  @P4 IMAD.IADD R0, R0, 0x1, -R5 ;  /* 0x0000000100004824 */ /* 0x000fe200078e0a05 */
[----:B------:R-:W-:Y:S01]  /*01b0*/  @P4 IADD3 R207, R207, 0x1, RZ ;  /* 0x00000001cfcf4810 */ /* 0x000fe20007ffe0ff */
[----:B------:R-:W1:Y:S03]  /*01c0*/  LDC.64 R2, c[0x0][0x2f8] ;  /* 0x0000be00ff027b82 */ /* 0x000e660000000a00 */
[----:B------:R-:W-:-:S05]  /*01d0*/  ISETP.GE.U32.AND P3, PT, R0, R5, PT ;  /* 0x000000050000720c */ /* 0x000fca0003f66070 */
[----:B------:R-:W4:Y:S08]  /*01e0*/  LDC.U8 R0, c[0x0][0x3c2] ;  /* 0x0000f080ff007b82 */ /* 0x000f300000000000 */
[----:B------:R-:W-:Y:S01]  /*01f0*/  @P3 VIADD R207, R207, 0x1 ;  /* 0x00000001cfcf3836 */ /* 0x000fe20000000000 */
[----:B------:R-:W-:Y:S01]  /*0200*/  @!P2 LOP3.LUT R207, RZ, R5, RZ, 0x33, !PT ;  /* 0x00000005ffcfa212 */ /* 0x000fe200078e33ff */
[----:B------:R-:W1:Y:S04]  /*0210*/  @P0 LDC.64 R8, c[0x0][0x300] ;  /* 0x0000c000ff080b82 */ /* 0x000e680000000a00 */
[----:B--2---:R-:W-:-:S05]  /*0220*/  IMAD.WIDE R16, R207, 0x4, R6 ;  /* 0x00000004cf107825 */ /* 0x004fca00078e0206 */
[----:B------:R-:W2:Y:S04]  /*0230*/  @P1 LDG.E R10, desc[UR12][R16.64] ;  /* 0x0000000c100a1981 */ /* 0x000ea8000c1e1900 */
[----:B------:R-:W2:Y:S01]  /*0240*/  @P1 LDG.E R199, desc[UR12][R16.64+0x4] ;  /* 0x0000040c10c71981 */ /* 0x000ea2000c1e1900 */
[----:B----4-:R-:W-:Y:S01]  /*0250*/  ISETP.NE.AND P3, PT, R0, RZ, PT ;  /* 0x000000ff0000720c */ /* 0x010fe20003f65270 */
[----:B---3--:R-:W-:Y:S01]  /*0260*/  IMAD.WIDE R14, R207, 0x4, R14 ;  /* 0x00000004cf0e7825 */ /* 0x008fe200078e020e */
[C---:B-1----:R-:W-:Y:S02]  /*0270*/  ISETP.EQ.U32.AND P2, PT, R2.reuse, RZ, PT ;  /* 0x000000ff0200720c */ /* 0x042fe40003f42070 */
[----:B------:R-:W-:Y:S01]  /*0280*/  MOV R7, 0xffffffff ;  /* 0xffffffff00077802 */ /* 0x000fe20000000f00 */
[----:B------:R-:W-:Y:S01]  /*0290*/  IMAD.MOV.U32 R12, RZ, RZ, RZ ;  /* 0x000000ffff0c7224 */ /* 0x000fe200078e00ff */
[----:B------:R-:W-:Y:S01]  /*02a0*/  ISETP.EQ.OR.EX P2, PT, R3, RZ, !P3, P2 ;  /* 0x000000ff0300720c */ /* 0x000fe20005f42720 */
[----:B------:R-:W-:Y:S01]  /*02b0*/  @P0 IMAD.WIDE R8, R207, 0x4, R8 ;  /* 0x00000004cf080825 */ /* 0x000fe200078e0208 */
[----:B------:R-:W1:Y:S04]  /*02c0*/  S2R R39, SR_CTAID.X ;  /* 0x0000000000277919 */ /* 0x000e680000002500 */
[----:B------:R3:W5:Y:S07]  /*02d0*/  @P0 LDG.E R12, desc[UR12][R8.64] ;  /* 0x0000000c080c0981 */ /* 0x00076e000c1e1900 */
[----:B------:R3:W5:Y:S01]  /*02e0*/  @!P2 LDG.E R7, desc[UR12][R14.64] ;  /* 0x0000000c0e07a981 */ /* 0x000762000c1e1900 */
[----:B------:R-:W-:-:S02]  /*02f0*/  ISETP.NE.U32.AND P0, PT, R2, RZ, PT ;  /* 0x000000ff0200720c */ /* 0x000fc40003f05070 */
[----:B------:R-:W-:Y:S01]  /*0300*/  IADD3 R34, -R207, RZ, RZ ;  /* 0x000000ffcf227210 */ /* 0x000fe20007ffe1ff */
[----:B------:R-:W4:Y:S01]  /*0310*/  S2R R4, SR_CTAID.Y ;  /* 0x0000000000047919 */ /* 0x000f220000002600 */
[----:B------:R-:W-:Y:S01]  /*0320*/  ISETP.NE.AND.EX P0, PT, R3, RZ, PT, P0 ;  /* 0x000000ff0300720c */ /* 0x000fe20003f05300 */
[----:B------:R-:W1:Y:S02]  /*0330*/  S2R R6, SR_TID.X ;  /* 0x0000000000067919 */ /* 0x000e640000002100 */
[----:B------:R-:W-:Y:S02]  /*0340*/  IMAD R34, R5, R34, UR6 ;  /* 0x0000000605227e24 */ /* 0x000fe4000f8e0222 */
[----:B--2---:R-:W-:-:S06]  /*0350*/  @P1 IMAD.IADD R199, R199, 0x1, -R10 ;  /* 0x00000001c7c71824 */ /* 0x004fcc00078e0a0a */
[----:B------:R-:W2:Y:S02]  /*0360*/  @!P1 LDC R199, c[0x0][0x2c4] ;  /* 0x0000b100ffc79b82 */ /* 0x000ea40000000800 */
[----:B-1-34-:R-:W-:Y:S05]  /*0370*/  @!P0 BRA `(.L_x_4592) ;  /* 0x0000000000108947 */ /* 0x01afea0003800000 */
[----:B------:R-:W3:Y:S02]  /*0380*/  @P3 LDG.E R0, desc[UR12][R14.64+0x4] ;  /* 0x0000040c0e003981 */ /* 0x000ee4000c1e1900 */
[----:B---3-5:R-:W-:-:S06]  /*0390*/  @P3 IADD3 R9, R0, -R7, RZ ;  /* 0x8000000700093210 */ /* 0x028fcc0007ffe0ff */
[----:B------:R3:W5:Y:S01]  /*03a0*/  @!P3 LDG.E R9, desc[UR12][R14.64] ;  /* 0x0000000c0e09b981 */ /* 0x000762000c1e1900 */
[----:B------:R-:W-:Y:S05]  /*03b0*/  BRA `(.L_x_4593) ;  /* 0x0000000000047947 */ /* 0x000fea0003800000 */
.L_x_4592:
[----:B------:R-:W1:Y:S02]  /*03c0*/  LDC R9, c[0x0][0x2c8] ;  /* 0x0000b200ff097b82 */ /* 0x000e640000000800 */
.L_x_4593:
[----:B------:R-:W4:Y:S02]  /*03d0*/  LDC.64 R2, c[0x0][0x308] ;  /* 0x0000c200ff027b82 */ /* 0x000f240000000a00 */
[----:B----4-:R-:W-:-:S04]  /*03e0*/  ISETP.NE.U32.AND P3, PT, R2, RZ, PT ;  /* 0x000000ff0200720c */ /* 0x010fc80003f65070 */
[----:B------:R-:W-:-:S13]  /*03f0*/  ISETP.NE.AND.EX P3, PT, R3, RZ, PT, P3 ;  /* 0x000000ff0300720c */ /* 0x000fda0003f65330 */
[----:B------:R-:W4:Y:S02]  /*0400*/  @P3 LDC.64 R2, c[0x0][0x308] ;  /* 0x0000c200ff023b82 */ /* 0x000f240000000a00 */
[----:B----4-:R-:W-:-:S05]  /*0410*/  @P3 IMAD.WIDE R2, R207, 0x4, R2 ;  /* 0x00000004cf023825 */ /* 0x010fca00078e0202 */
[----:B------:R4:W5:Y:S01]  /*0420*/  @P3 LDG.E R89, desc[UR12][R2.64] ;  /* 0x0000000c02593981 */ /* 0x000962000c1e1900 */
[----:B------:R-:W-:-:S05]  /*0430*/  IMAD.SHL.U32 R0, R39, 0x40, RZ ;  /* 0x0000004027007824 */ /* 0x000fca00078e00ff */
[----:B--2---:R-:W-:-:S13]  /*0440*/  ISETP.GT.AND P0, PT, R199, R0, PT ;  /* 0x00000000c700720c */ /* 0x004fda0003f04270 */
[----:B------:R-:W-:Y:S05]  /*0450*/  @!P0 EXIT ;  /* 0x000000000000894d */ /* 0x000fea0003800000 */
[----:B------:R-:W3:Y:S01]  /*0460*/  LDC R11, c[0x0][0x10] ;  /* 0x00000400ff0b7b82 */ /* 0x000ee20000000800 */
[----:B-----5:R-:W-:-:S07]  /*0470*/  @P3 IMAD.IADD R89, R89, 0x1, -R12 ;  /* 0x0000000159593824 */ /* 0x020fce00078e0a0c */
[----:B----4-:R-:W2:Y:S01]  /*0480*/  LDC R3, c[0x0][0x2c8] ;  /* 0x0000b200ff037b82 */ /* 0x010ea20000000800 */
[----:B---3--:R-:W-:-:S04]  /*0490*/  IABS R14, R11 ;  /* 0x0000000b000e7213 */ /* 0x008fc80000000000 */
[----:B------:R-:W3:Y:S01]  /*04a0*/  I2F.RP R2, R14 ;  /* 0x0000000e00027306 */ /* 0x000ee20000209400 */
[----:B--2---:R-:W-:-:S05]  /*04b0*/  VIADD R3, R3, 0x3f ;  /* 0x0000003f03037836 */ /* 0x004fca0000000000 */
[----:B------:R-:W-:-:S04]  /*04c0*/  SHF.R.S32.HI R16, RZ, 0x1f, R3 ;  /* 0x0000001fff107819 */ /* 0x000fc80000011403 */
[----:B------:R-:W-:Y:S01]  /*04d0*/  LEA.HI R16, R16, R3, RZ, 0x6 ;  /* 0x0000000310107211 */ /* 0x000fe200078f30ff */
[----:B---3--:R-:W2:Y:S03]  /*04e0*/  MUFU.RCP R18, R2 ;  /* 0x0000000200127308 */ /* 0x008ea60000001000 */
[----:B------:R-:W-:-:S05]  /*04f0*/  LEA.HI.SX32 R16, R16, R11, 0x1a ;  /* 0x0000000b10107211 */ /* 0x000fca00078fd2ff */
[----:B------:R-:W-:Y:S02]  /*0500*/  VIADD R16, R16, 0xffffffff ;  /* 0xffffffff10107836 */ /* 0x000fe40000000000 */
[----:B--2---:R-:W-:Y:S01]  /*0510*/  VIADD R18, R18, 0xffffffe ;  /* 0x0ffffffe12127836 */ /* 0x004fe20000000000 */
[----:B------:R-:W-:-:S03]  /*0520*/  IABS R2, R11 ;  /* 0x0000000b00027213 */ /* 0x000fc60000000000 */
[----:B------:R-:W2:Y:S02]  /*0530*/  F2I.FTZ.U32.TRUNC.NTZ R19, R18 ;  /* 0x0000001200137305 */ /* 0x000ea4000021f000 */
[----:B------:R-:W-:Y:S02]  /*0540*/  IMAD.MOV R2, RZ, RZ, -R2 ;  /* 0x000000ffff027224 */ /* 0x000fe400078e0a02 */
[--C-:B--2---:R-:W-:Y:S02]  /*0550*/  IMAD.MOV R3, RZ, RZ, -R19.reuse ;  /* 0x000000ffff037224 */ /* 0x104fe400078e0a13 */
[----:B------:R-:W-:Y:S02]  /*0560*/  IMAD.MOV.U32 R18, RZ, RZ, RZ ;  /* 0x000000ffff127224 */ /* 0x000fe400078e00ff */
[----:B------:R-:W-:Y:S01]  /*0570*/  IMAD R8, R3, R14, RZ ;  /* 0x0000000e03087224 */ /* 0x000fe200078e02ff */
[----:B------:R-:W-:Y:S02]  /*0580*/  IABS R3, R16 ;  /* 0x0000001000037213 */ /* 0x000fe40000000000 */
[----:B------:R-:W-:Y:S01]  /*0590*/  LOP3.LUT R16, R16, R11, RZ, 0x3c, !PT ;  /* 0x0000000b10107212 */ /* 0x000fe200078e3cff */
[----:B------:R-:W-:-:S03]  /*05a0*/  IMAD.HI.U32 R8, R19, R8, R18 ;  /* 0x0000000813087227 */ /* 0x000fc600078e0012 */
[----:B------:R-:W-:-:S03]  /*05b0*/  ISETP.GE.AND P0, PT, R16, RZ, PT ;  /* 0x000000ff1000720c */ /* 0x000fc60003f06270 */
        /* <DEDUP_REMOVED lines=27> */
[----:B------:R-:W-:Y:S01]  /*0770*/  IMAD.IADD R199, R199, 0x1, -R0 ;  /* 0x00000001c7c77824 */ /* 0x000fe200078e0a00 */
[----:B------:R-:W-:Y:S02]  /*0780*/  LOP3.LUT P6, RZ, R6, 0xf, RZ, 0xc0, !PT ;  /* 0x0000000f06ff7812 */ /* 0x000fe400078cc0ff */
[----:B------:R-:W-:-:S04]  /*0790*/  LEA.HI R7, R7, R6, RZ, 0x4 ;  /* 0x0000000607077211 */ /* 0x000fc800078f20ff */
[----:B------:R-:W-:-:S05]  /*07a0*/  LOP3.LUT R9, R7, 0x3ffffff0, RZ, 0xc0, !PT ;  /* 0x3ffffff007097812 */ /* 0x000fca00078ec0ff */
[----:B------:R-:W-:-:S04]  /*07b0*/  IMAD.IADD R9, R6, 0x1, -R9 ;  /* 0x0000000106097824 */ /* 0x000fc800078e0a09 */
[----:B------:R-:W-:Y:S02]  /*07c0*/  IMAD.SHL.U32 R8, R9, 0x4, RZ ;  /* 0x0000000409087824 */ /* 0x000fe400078e00ff */
[----:B-1----:R-:W-:-:S03]  /*07d0*/  IMAD R2, R4, R2, R207 ;  /* 0x0000000204027224 */ /* 0x002fc600078e02cf */
[----:B------:R-:W-:Y:S01]  /*07e0*/  SHF.R.S32.HI R9, RZ, 0x1f, R8 ;  /* 0x0000001fff097819 */ /* 0x000fe20000011408 */
[----:B------:R-:W-:-:S04]  /*07f0*/  IMAD R2, R2, R5, R34 ;  /* 0x0000000502027224 */ /* 0x000fc800078e0222 */
[----:B------:R-:W-:Y:S01]  /*0800*/  IMAD R3, R2, R3, R0 ;  /* 0x0000000302037224 */ /* 0x000fe200078e0200 */
[----:B------:R-:W-:-:S03]  /*0810*/  SHF.R.S32.HI R2, RZ, 0x4, R7 ;  /* 0x00000004ff027819 */ /* 0x000fc60000011407 */
[----:B------:R-:W-:Y:S01]  /*0820*/  IMAD R5, R3, UR4, RZ ;  /* 0x0000000403057c24 */ /* 0x000fe2000f8e02ff */
[C---:B------:R-:W-:Y:S01]  /*0830*/  ISETP.GE.AND P3, PT, R2.reuse, R199, PT ;  /* 0x000000c70200720c */ /* 0x040fe20003f66270 */
[----:B------:R-:W-:Y:S01]  /*0840*/  IMAD.WIDE R8, R2, 0xc0, R8 ;  /* 0x000000c002087825 */ /* 0x000fe200078e0208 */
[----:B------:R-:W-:-:S03]  /*0850*/  ULDC.64 UR4, c[0x0][0x288] ;  /* 0x0000a20000047ab9 */ /* 0x000fc60000000a00 */
[C---:B------:R-:W-:Y:S01]  /*0860*/  VIADD R10, R2.reuse, 0x18 ;  /* 0x00000018020a7836 */ /* 0x040fe20000000000 */
[C---:B------:R-:W-:Y:S01]  /*0870*/  IADD3 R4, P0, R5.reuse, R8, RZ ;  /* 0x0000000805047210 */ /* 0x040fe20007f1e0ff */
[C---:B------:R-:W-:Y:S02]  /*0880*/  VIADD R6, R2.reuse, 0x8 ;  /* 0x0000000802067836 */ /* 0x040fe40000000000 */
[C---:B------:R-:W-:Y:S01]  /*0890*/  VIADD R0, R2.reuse, 0x10 ;  /* 0x0000001002007836 */ /* 0x040fe20000000000 */
[----:B------:R-:W-:Y:S01]  /*08a0*/  LEA.HI.X.SX32 R5, R5, R9, 0x1, P0 ;  /* 0x0000000905057211 */ /* 0x000fe200000f0eff */
[----:B------:R-:W-:Y:S01]  /*08b0*/  VIADD R8, R2, 0x20 ;  /* 0x0000002002087836 */ /* 0x000fe20000000000 */
[----:B------:R-:W-:Y:S02]  /*08c0*/  LEA R12, P0, R4, UR4, 0x2 ;  /* 0x00000004040c7c11 */ /* 0x000fe4000f8010ff */
[-C--:B------:R-:W-:Y:S02]  /*08d0*/  ISETP.GE.AND P2, PT, R6, R199.reuse, PT ;  /* 0x000000c70600720c */ /* 0x080fe40003f46270 */
[----:B------:R-:W-:Y:S01]  /*08e0*/  LEA.HI.X R13, R4, UR5, R5, 0x2, P0 ;  /* 0x00000005040d7c11 */ /* 0x000fe200080f1405 */
[----:B------:R-:W-:Y:S01]  /*08f0*/  VIADD R4, R2, 0x30 ;  /* 0x0000003002047836 */ /* 0x000fe20000000000 */
[-C--:B------:R-:W-:Y:S01]  /*0900*/  ISETP.GE.AND P0, PT, R10, R199.reuse, PT ;  /* 0x000000c70a00720c */ /* 0x080fe20003f06270 */
[----:B------:R-:W-:Y:S01]  /*0910*/  ULDC.64 UR4, c[0x0][0x2b8] ;  /* 0x0000ae0000047ab9 */ /* 0x000fe20000000a00 */
[-C--:B------:R-:W-:Y:S01]  /*0920*/  ISETP.GE.AND P1, PT, R0, R199.reuse, PT ;  /* 0x000000c70000720c */ /* 0x080fe20003f26270 */
[----:B------:R-:W-:Y:S01]  /*0930*/  @!P3 STG.E.128 desc[UR12][R12.64], RZ ;  /* 0x000000ff0c00b986 */ /* 0x000fe2000c101d0c */
[-C--:B------:R-:W-:Y:S01]  /*0940*/  ISETP.GE.OR P5, PT, R6, R199.reuse, P6 ;  /* 0x000000c70600720c */ /* 0x080fe200037a6670 */
[----:B------:R-:W-:Y:S01]  /*0950*/  VIADD R6, R2, 0x28 ;  /* 0x0000002802067836 */ /* 0x000fe20000000000 */
[----:B------:R-:W-:Y:S01]  /*0960*/  ISETP.GE.OR P4, PT, R0, R199, P6 ;  /* 0x000000c70000720c */ /* 0x000fe20003786670 */
[----:B------:R-:W-:Y:S01]  /*0970*/  @!P3 STG.E.128 desc[UR12][R12.64+0x100], RZ ;  /* 0x000100ff0c00b986 */ /* 0x000fe2000c101d0c */
[----:B------:R-:W-:Y:S01]  /*0980*/  VIADD R0, R2, 0x38 ;  /* 0x0000003802007836 */ /* 0x000fe20000000000 */
[----:B------:R-:W-:-:S02]  /*0990*/  SHF.R.S32.HI R5, RZ, 0x1f, R3 ;  /* 0x0000001fff057819 */ /* 0x000fc40000011403 */
[----:B------:R-:W-:Y:S01]  /*09a0*/  @!P3 STG.E.128 desc[UR12][R12.64+0x200], RZ ;  /* 0x000200ff0c00b986 */ /* 0x000fe2000c101d0c */
[----:B------:R-:W-:-:S03]  /*09b0*/  ISETP.GE.AND P3, PT, R8, R199, PT ;  /* 0x000000c70800720c */ /* 0x000fc60003f66270 */
[----:B------:R-:W-:Y:S04]  /*09c0*/  @!P0 STG.E.128 desc[UR12][R12.64+0x4800], RZ ;  /* 0x004800ff0c008986 */ /* 0x000fe8000c101d0c */
[----:B------:R-:W-:Y:S01]  /*09d0*/  @!P0 STG.E.128 desc[UR12][R12.64+0x4900], RZ ;  /* 0x004900ff0c008986 */ /* 0x000fe2000c101d0c */
[----:B------:R-:W-:-:S03]  /*09e0*/  @!P4 IMAD.MOV.U32 R15, RZ, RZ, -0x800000 ;  /* 0xff800000ff0fc424 */ /* 0x000fc600078e00ff */
[----:B------:R-:W-:Y:S01]  /*09f0*/  @!P0 STG.E.128 desc[UR12][R12.64+0x4a00], RZ ;  /* 0x004a00ff0c008986 */ /* 0x000fe2000c101d0c */
[----:B------:R-:W-:-:S03]  /*0a00*/  IADD3 R3, P0, R3, R2, RZ ;  /* 0x0000000203037210 */ /* 0x000fc60007f1e0ff */
[----:B------:R-:W-:Y:S01]  /*0a10*/  @!P2 STG.E.128 desc[UR12][R12.64+0x1800], RZ ;  /* 0x001800ff0c00a986 */ /* 0x000fe2000c101d0c */
[----:B------:R-:W-:Y:S02]  /*0a20*/  LEA.HI.X.SX32 R14, R2, R5, 0x1, P0 ;  /* 0x00000005020e7211 */ /* 0x000fe400000f0eff */
[C---:B------:R-:W-:Y:S01]  /*0a30*/  LEA R16, P0, R3.reuse, UR4, 0x2 ;  /* 0x0000000403107c11 */ /* 0x040fe2000f8010ff */
[----:B------:R-:W-:Y:S03]  /*0a40*/  @!P2 STG.E.128 desc[UR12][R12.64+0x1900], RZ ;  /* 0x001900ff0c00a986 */ /* 0x000fe6000c101d0c */
[----:B------:R-:W-:Y:S01]  /*0a50*/  LEA.HI.X R17, R3, UR5, R14, 0x2, P0 ;  /* 0x0000000503117c11 */ /* 0x000fe200080f140e */
[----:B------:R-:W-:Y:S01]  /*0a60*/  @!P2 STG.E.128 desc[UR12][R12.64+0x1a00], RZ ;  /* 0x001a00ff0c00a986 */ /* 0x000fe2000c101d0c */
[-C--:B------:R-:W-:Y:S01]  /*0a70*/  ISETP.GE.AND P2, PT, R6, R199.reuse, PT ;  /* 0x000000c70600720c */ /* 0x080fe20003f46270 */
[----:B------:R-:W-:Y:S01]  /*0a80*/  @!P5 IMAD.MOV.U32 R3, RZ, RZ, -0x800000 ;  /* 0xff800000ff03d424 */ /* 0x000fe200078e00ff */
[CC--:B------:R-:W-:Y:S01]  /*0a90*/  ISETP.GE.OR P0, PT, R4.reuse, R199.reuse, P6 ;  /* 0x000000c70400720c */ /* 0x0c0fe20003706670 */
[----:B------:R-:W-:Y:S04]  /*0aa0*/  @!P1 STG.E.128 desc[UR12][R12.64+0x3000], RZ ;  /* 0x003000ff0c009986 */ /* 0x000fe8000c101d0c */
[----:B------:R-:W-:Y:S04]  /*0ab0*/  @!P1 STG.E.128 desc[UR12][R12.64+0x3100], RZ ;  /* 0x003100ff0c009986 */ /* 0x000fe8000c101d0c */
[----:B------:R-:W-:Y:S01]  /*0ac0*/  @!P1 STG.E.128 desc[UR12][R12.64+0x3200], RZ ;  /* 0x003200ff0c009986 */ /* 0x000fe2000c101d0c */
[----:B------:R-:W-:-:S03]  /*0ad0*/  ISETP.GE.AND P1, PT, R4, R199, PT ;  /* 0x000000c70400720c */ /* 0x000fc60003f26270 */
[----:B------:R-:W-:Y:S01]  /*0ae0*/  @!P3 STG.E.128 desc[UR12][R12.64+0x6000], RZ ;  /* 0x006000ff0c00b986 */ /* 0x000fe2000c101d0c */
[----:B------:R-:W-:-:S03]  /*0af0*/  @!P0 IMAD.MOV.U32 R5, RZ, RZ, -0x800000 ;  /* 0xff800000ff058424 */ /* 0x000fc600078e00ff */
[----:B------:R-:W-:Y:S04]  /*0b00*/  @!P3 STG.E.128 desc[UR12][R12.64+0x6100], RZ ;  /* 0x006100ff0c00b986 */ /* 0x000fe8000c101d0c */
[----:B------:R-:W-:Y:S01]  /*0b10*/  @!P3 STG.E.128 desc[UR12][R12.64+0x6200], RZ ;  /* 0x006200ff0c00b986 */ /* 0x000fe2000c101d0c */
[----:B------:R-:W-:-:S03]  /*0b20*/  ISETP.GE.AND P3, PT, R0, R199, PT ;  /* 0x000000c70000720c */ /* 0x000fc60003f66270 */
[----:B------:R-:W-:Y:S04]  /*0b30*/  @!P2 STG.E.128 desc[UR12][R12.64+0x7800], RZ ;  /* 0x007800ff0c00a986 */ /* 0x000fe8000c101d0c */
[----:B------:R-:W-:Y:S04]  /*0b40*/  @!P2 STG.E.128 desc[UR12][R12.64+0x7900], RZ ;  /* 0x007900ff0c00a986 */ /* 0x000fe8000c101d0c */
[----:B------:R-:W-:Y:S01]  /*0b50*/  @!P2 STG.E.128 desc[UR12][R12.64+0x7a00], RZ ;  /* 0x007a00ff0c00a986 */ /* 0x000fe2000c101d0c */
[----:B------:R-:W-:-:S03]  /*0b60*/  ISETP.GE.OR P2, PT, R10, R199, P6 ;  /* 0x000000c70a00720c */ /* 0x000fc60003746670 */
[----:B------:R-:W-:Y:S04]  /*0b70*/  @!P1 STG.E.128 desc[UR12][R12.64+0x9000], RZ ;  /* 0x009000ff0c009986 */ /* 0x000fe8000c101d0c */
[----:B------:R-:W-:Y:S04]  /*0b80*/  @!P1 STG.E.128 desc[UR12][R12.64+0x9100], RZ ;  /* 0x009100ff0c009986 */ /* 0x000fe8000c101d0c */
[----:B------:R-:W-:Y:S01]  /*0b90*/  @!P1 STG.E.128 desc[UR12][R12.64+0x9200], RZ ;  /* 0x009200ff0c009986 */ /* 0x000fe2000c101d0c */
[----:B------:R-:W-:Y:S01]  /*0ba0*/  ISETP.GE.OR P1, PT, R8, R199, P6 ;  /* 0x000000c70800720c */ /* 0x000fe20003726670 */
[----:B------:R-:W-:-:S02]  /*0bb0*/  @!P2 IMAD.MOV.U32 R11, RZ, RZ, -0x800000 ;  /* 0xff800000ff0ba424 */ /* 0x000fc400078e00ff */
[----:B------:R-:W-:Y:S04]  /*0bc0*/  @!P3 STG.E.128 desc[UR12][R12.64+0xa800], RZ ;  /* 0x00a800ff0c00b986 */ /* 0x000fe8000c101d0c */
[----:B------:R-:W-:Y:S04]  /*0bd0*/  @!P3 STG.E.128 desc[UR12][R12.64+0xa900], RZ ;  /* 0x00a900ff0c00b986 */ /* 0x000fe8000c101d0c */
[----:B------:R1:W-:Y:S01]  /*0be0*/  @!P3 STG.E.128 desc[UR12][R12.64+0xaa00], RZ ;  /* 0x00aa00ff0c00b986 */ /* 0x0003e2000c101d0c */
[----:B------:R-:W-:Y:S01]  /*0bf0*/  ISETP.GE.OR P3, PT, R6, R199, P6 ;  /* 0x000000c70600720c */ /* 0x000fe20003766670 */
[----:B------:R-:W-:-:S02]  /*0c00*/  @!P1 IMAD.MOV.U32 R9, RZ, RZ, -0x800000 ;  /* 0xff800000ff099424 */ /* 0x000fc400078e00ff */
[----:B------:R2:W-:Y:S01]  /*0c10*/  @!P5 STG.E desc[UR12][R16.64+0x20], R3 ;  /* 0x000020031000d986 */ /* 0x0005e2000c10190c */
[-C--:B------:R-:W-:Y:S02]  /*0c20*/  ISETP.GE.OR P5, PT, R2, R199.reuse, P6 ;  /* 0x000000c70200720c */ /* 0x080fe400037a6670 */
[----:B------:R-:W-:Y:S01]  /*0c30*/  ISETP.GE.OR P6, PT, R0, R199, P6 ;  /* 0x000000c70000720c */ /* 0x000fe200037c6670 */
[----:B------:R2:W-:Y:S04]  /*0c40*/  @!P4 STG.E desc[UR12][R16.64+0x40], R15 ;  /* 0x0000400f1000c986 */ /* 0x0005e8000c10190c */
[----:B------:R2:W-:Y:S02]  /*0c50*/  @!P2 STG.E desc[UR12][R16.64+0x60], R11 ;  /* 0x0000600b1000a986 */ /* 0x0005e4000c10190c */
[----:B------:R-:W-:-:S02]  /*0c60*/  @!P3 IMAD.MOV.U32 R7, RZ, RZ, -0x800000 ;  /* 0xff800000ff07b424 */ /* 0x000fc400078e00ff */
[----:B------:R2:W-:Y:S04]  /*0c70*/  @!P1 STG.E desc[UR12][R16.64+0x80], R9 ;  /* 0x0000800910009986 */ /* 0x0005e8000c10190c */
[----:B------:R2:W-:Y:S04]  /*0c80*/  @!P3 STG.E desc[UR12][R16.64+0xa0], R7 ;  /* 0x0000a0071000b986 */ /* 0x0005e8000c10190c */
[----:B------:R2:W-:Y:S01]  /*0c90*/  @!P0 STG.E desc[UR12][R16.64+0xc0], R5 ;  /* 0x0000c00510008986 */ /* 0x0005e2000c10190c */
[----:B-1----:R-:W-:-:S05]  /*0ca0*/  @!P5 IMAD.MOV.U32 R13, RZ, RZ, -0x800000 ;  /* 0xff800000ff0dd424 */ /* 0x002fca00078e00ff */
[----:B------:R2:W-:Y:S01]  /*0cb0*/  @!P5 STG.E desc[UR12][R16.64], R13 ;  /* 0x0000000d1000d986 */ /* 0x0005e2000c10190c */
[----:B------:R-:W-:Y:S05]  /*0cc0*/  @P6 EXIT ;  /* 0x000000000000694d */ /* 0x000fea0003800000 */
[----:B--2---:R-:W-:-:S05]  /*0cd0*/  MOV R3, 0xff800000 ;  /* 0xff80000000037802 */ /* 0x004fca0000000f00 */
[----:B------:R-:W-:Y:S01]  /*0ce0*/  STG.E desc[UR12][R16.64+0xe0], R3 ;  /* 0x0000e00310007986 */ /* 0x000fe2000c10190c */
[----:B------:R-:W-:Y:S05]  /*0cf0*/  EXIT ;  /* 0x000000000000794d */ /* 0x000fea0003800000 */
.L_x_4594:
        /* <DEDUP_REMOVED lines=24> */
.L_x_4595:
[----:B------:R-:W-:Y:S05]  /*0e80*/  @!P6 BRA `(.L_x_4596) ;  /* 0x000000040038e947 */ /* 0x000fea0003800000 */
[----:B------:R-:W2:Y:S01]  /*0e90*/  LDC R12, c[0x0][0x380] ;  /* 0x0000e000ff0c7b82 */ /* 0x000ea20000000800 */
[----:B------:R-:W-:Y:S01]  /*0ea0*/  LEA R27, R133, 0xffffffc0, 0x6 ;  /* 0xffffffc0851b7811 */ /* 0x000fe200078e30ff */
[----:B------:R-:W-:-:S03]  /*0eb0*/  ULDC.64 UR4, c[0x0][0x230] ;  /* 0x00008c0000047ab9 */ /* 0x000fc60000000a00 */
[----:B-1----:R-:W-:-:S03]  /*0ec0*/  IABS R2, R27 ;  /* 0x0000001b00027213 */ /* 0x002fc60000000000 */
[----:B------:R-:W1:Y:S01]  /*0ed0*/  LDC R7, c[0x0][0x278] ;  /* 0x00009e00ff077b82 */ /* 0x000e620000000800 */
[----:B------:R-:W-:-:S07]  /*0ee0*/  MOV R14, RZ ;  /* 0x000000ff000e7202 */ /* 0x000fce0000000f00 */
[----:B------:R-:W3:Y:S01]  /*0ef0*/  LDC.64 R80, c[0x0][0x248] ;  /* 0x00009200ff507b82 */ /* 0x000ee20000000a00 */
        /* <DEDUP_REMOVED lines=24> */
[----:B-1----:R-:W-:-:S04]  /*1080*/  IABS R2, R7 ;  /* 0x0000000700027213 */ /* 0x002fc80000000000 */
[----:B------:R-:W1:Y:S08]  /*1090*/  I2F.RP R8, R2 ;  /* 0x0000000200087306 */ /* 0x000e700000209400 */
[----:B-1----:R-:W1:Y:S02]  /*10a0*/  MUFU.RCP R15, R8 ;  /* 0x00000008000f7308 */ /* 0x002e640000001000 */
[----:B-1----:R-:W-:Y:S01]  /*10b0*/  IADD3 R15, R15, 0xffffffe, RZ ;  /* 0x0ffffffe0f0f7810 */ /* 0x002fe20007ffe0ff */
[----:B------:R-:W-:-:S04]  /*10c0*/  IMAD.MOV R8, RZ, RZ, -R9 ;  /* 0x000000ffff087224 */ /* 0x000fc800078e0a09 */
[----:B------:R-:W-:Y:S01]  /*10d0*/  IMAD R27, R12, R8, R27 ;  /* 0x000000080c1b7224 */ /* 0x000fe200078e021b */
[----:B------:R-:W1:Y:S04]  /*10e0*/  F2I.FTZ.U32.TRUNC.NTZ R15, R15 ;  /* 0x0000000f000f7305 */ /* 0x000e68000021f000 */
[----:B------:R-:W-:Y:S01]  /*10f0*/  SHF.R.S32.HI R25, RZ, 0x1f, R27 ;  /* 0x0000001fff197819 */ /* 0x000fe2000001141b */
[----:B-1----:R-:W-:-:S04]  /*1100*/  IMAD.MOV R3, RZ, RZ, -R15 ;  /* 0x000000ffff037224 */ /* 0x002fc800078e0a0f */
        /* <DEDUP_REMOVED lines=18> */
[----:B--2---:R-:W-:Y:S02]  /*1230*/  SHF.R.S32.HI R17, RZ, 0x1f, R19 ;  /* 0x0000001fff117819 */ /* 0x004fe40000011413 */
[----:B----4-:R-:W-:Y:S01]  /*1240*/  SHF.R.S32.HI R5, RZ, 0x1f, R4 ;  /* 0x0000001fff057819 */ /* 0x010fe20000011404 */
[----:B------:R-:W-:-:S04]  /*1250*/  IMAD.WIDE.U32 R12, R4, UR4, RZ ;  /* 0x00000004040c7c25 */ /* 0x000fc8000f8e00ff */
[C---:B------:R-:W-:Y:S02]  /*1260*/  IMAD R9, R5.reuse, UR4, RZ ;  /* 0x0000000405097c24 */ /* 0x040fe4000f8e02ff */
[-C--:B-1----:R-:W-:Y:S02]  /*1270*/  IMAD R5, R5, R2.reuse, RZ ;  /* 0x0000000205057224 */ /* 0x082fe400078e02ff */
[C---:B------:R-:W-:Y:S01]  /*1280*/  IMAD R8, R4.reuse, UR5, R9 ;  /* 0x0000000504087c24 */ /* 0x040fe2000f8e0209 */
[----:B------:R-:W-:Y:S01]  /*1290*/  ULDC.64 UR4, c[0x0][0x260] ;  /* 0x0000980000047ab9 */ /* 0x000fe20000000a00 */
[C---:B------:R-:W-:Y:S02]  /*12a0*/  IMAD R3, R4.reuse, R3, R5 ;  /* 0x0000000304037224 */ /* 0x040fe400078e0205 */
[----:B------:R-:W-:Y:S01]  /*12b0*/  IMAD.WIDE.U32 R28, R4, R2, RZ ;  /* 0x00000002041c7225 */ /* 0x000fe200078e00ff */
[----:B------:R-:W-:-:S03]  /*12c0*/  IADD3 R13, R13, R8, RZ ;  /* 0x000000080d0d7210 */ /* 0x000fc60007ffe0ff */
[----:B---3--:R-:W-:-:S04]  /*12d0*/  IMAD R8, R25, R80, RZ ;  /* 0x0000005019087224 */ /* 0x008fc800078e02ff */
[C---:B------:R-:W-:Y:S02]  /*12e0*/  IMAD R7, R27.reuse, R81, R8 ;  /* 0x000000511b077224 */ /* 0x040fe400078e0208 */
[----:B------:R-:W-:-:S04]  /*12f0*/  IMAD.WIDE.U32 R8, R27, R80, R12 ;  /* 0x000000501b087225 */ /* 0x000fc800078e000c */
[----:B------:R-:W-:Y:S01]  /*1300*/  IMAD.IADD R9, R9, 0x1, R7 ;  /* 0x0000000109097824 */ /* 0x000fe200078e0207 */
[----:B------:R-:W-:Y:S01]  /*1310*/  IADD3 R7, R29, R3, RZ ;  /* 0x000000031d077210 */ /* 0x000fe20007ffe0ff */
[----:B------:R-:W-:Y:S02]  /*1320*/  IMAD R12, R17, UR4, RZ ;  /* 0x00000004110c7c24 */ /* 0x000fe4000f8e02ff */
[----:B------:R-:W-:-:S04]  /*1330*/  IMAD.WIDE.U32 R82, R19, UR4, R8 ;  /* 0x0000000413527c25 */ /* 0x000fc8000f8e0008 */
[----:B------:R-:W-:-:S05]  /*1340*/  IMAD R12, R19, UR5, R12 ;  /* 0x00000005130c7c24 */ /* 0x000fca000f8e020c */
[----:B------:R-:W-:Y:S01]  /*1350*/  IADD3 R4, R83, R12, RZ ;  /* 0x0000000c53047210 */ /* 0x000fe20007ffe0ff */
[----:B------:R-:W-:Y:S06]  /*1360*/  BRA `(.L_x_4597) ;  /* 0x0000000400287947 */ /* 0x000fec0003800000 */
.L_x_4596:
[----:B------:R-:W1:Y:S01]  /*1370*/  LDC R13, c[0x0][0x278] ;  /* 0x00009e00ff0d7b82 */ /* 0x000e620000000800 */
[----:B------:R-:W-:Y:S02]  /*1380*/  ISETP.NE.AND P3, PT, R7, -0x1, PT ;  /* 0xffffffff0700780c */ /* 0x000fe40003f65270 */
[----:B------:R-:W-:-:S04]  /*1390*/  LEA R27, R133, 0xffffffc0, 0x6 ;  /* 0xffffffc0851b7811 */ /* 0x000fc800078e30ff */
[----:B------:R-:W-:-:S07]  /*13a0*/  SHF.R.S32.HI R25, RZ, 0x1f, R27 ;  /* 0x0000001fff197819 */ /* 0x000fce000001141b */
[----:B------:R-:W2:Y:S01]  /*13b0*/  @P3 LDC.64 R80, c[0x0][0x248] ;  /* 0x00009200ff503b82 */ /* 0x000ea20000000a00 */
[----:B------:R-:W-:Y:S02]  /*13c0*/  @P3 IADD3 R14, R12, R7, RZ ;  /* 0x000000070c0e3210 */ /* 0x000fe40007ffe0ff */
        /* <DEDUP_REMOVED lines=14> */
[C---:B--2---:R-:W-:Y:S01]  /*14b0*/  @P3 IMAD R9, R14.reuse, R81, RZ ;  /* 0x000000510e093224 */ /* 0x044fe200078e02ff */
        /* <DEDUP_REMOVED lines=15> */
[----:B------:R-:W-:Y:S02]  /*15b0*/  SHF.R.S32.HI R15, RZ, 0x1f, R12 ;  /* 0x0000001fff0f7819 */ /* 0x000fe4000001140c */
[----:B-----5:R-:W-:-:S05]  /*15c0*/  SHF.R.S32.HI R17, RZ, 0x1f, R11 ;  /* 0x0000001fff117819 */ /* 0x020fca000001140b */
[----:B------:R-:W4:Y:S01]  /*15d0*/  LDC.64 R8, c[0x0][0x230] ;  /* 0x00008c00ff087b82 */ /* 0x000f220000000a00 */
[-C--:B---3--:R-:W-:Y:S02]  /*15e0*/  IMAD R15, R15, R80.reuse, RZ ;  /* 0x000000500f0f7224 */ /* 0x088fe400078e02ff */
[----:B------:R-:W-:-:S04]  /*15f0*/  IMAD.WIDE.U32 R20, R12, R80, RZ ;  /* 0x000000500c147225 */ /* 0x000fc800078e00ff */
[----:B------:R-:W-:Y:S02]  /*1600*/  IMAD R15, R12, R81, R15 ;  /* 0x000000510c0f7224 */ /* 0x000fe400078e020f */
[----:B----4-:R-:W-:-:S03]  /*1610*/  IMAD R14, R17, R8, RZ ;  /* 0x00000008110e7224 */ /* 0x010fc600078e02ff */
[----:B------:R-:W-:Y:S01]  /*1620*/  IADD3 R21, R21, R15, RZ ;  /* 0x0000000f15157210 */ /* 0x000fe20007ffe0ff */
[C---:B------:R-:W-:Y:S02]  /*1630*/  IMAD R9, R11.reuse, R9, R14 ;  /* 0x000000090b097224 */ /* 0x040fe400078e020e */
[----:B------:R-:W-:-:S05]  /*1640*/  IMAD.WIDE.U32 R14, R11, R8, R20 ;  /* 0x000000080b0e7225 */ /* 0x000fca00078e0014 */
[----:B------:R-:W-:-:S07]  /*1650*/  IADD3 R9, R15, R9, RZ ;  /* 0x000000090f097210 */ /* 0x000fce0007ffe0ff */
.L_x_4598:
[----:B------:R-:W-:Y:S01]  /*1660*/  MOV R15, R9 ;  /* 0x00000009000f7202 */ /* 0x000fe20000000f00 */
[----:B------:R-:W-:Y:S01]  /*1670*/  IMAD R8, R25, R80, RZ ;  /* 0x0000005019087224 */ /* 0x000fe200078e02ff */
[----:B------:R-:W-:Y:S02]  /*1680*/  @!P0 LOP3.LUT R19, RZ, R13, RZ, 0x33, !PT ;  /* 0x0000000dff138212 */ /* 0x000fe400078e33ff */
[----:B------:R-:W-:Y:S01]  /*1690*/  @P3 IADD3 R7, R12, R7, RZ ;  /* 0x000000070c073210 */ /* 0x000fe20007ffe0ff */
[----:B------:R-:W-:Y:S01]  /*16a0*/  IMAD.WIDE.U32 R14, R80, R27, R14 ;  /* 0x0000001b500e7225 */ /* 0x000fe200078e000e */
[----:B------:R-:W-:-:S03]  /*16b0*/  SHF.R.S32.HI R17, RZ, 0x1f, R19 ;  /* 0x0000001fff117819 */ /* 0x000fc60000011413 */
[----:B------:R-:W-:Y:S02]  /*16c0*/  IMAD R9, R81, R27, R8 ;  /* 0x0000001b51097224 */ /* 0x000fe400078e0208 */
[----:B--2---:R-:W-:Y:S02]  /*16d0*/  IMAD R8, R17, R2, RZ ;  /* 0x0000000211087224 */ /* 0x004fe400078e02ff */
[----:B-1----:R-:W-:Y:S01]  /*16e0*/  @P3 IMAD.WIDE.U32 R28, R7, R4, RZ ;  /* 0x00000004071c3225 */ /* 0x002fe200078e00ff */
[----:B------:R-:W-:-:S03]  /*16f0*/  IADD3 R15, R15, R9, RZ ;  /* 0x000000090f0f7210 */ /* 0x000fc60007ffe0ff */
[C---:B------:R-:W-:Y:S02]  /*1700*/  IMAD R3, R19.reuse, R3, R8 ;  /* 0x0000000313037224 */ /* 0x040fe400078e0208 */
[----:B------:R-:W-:-:S04]  /*1710*/  IMAD.WIDE.U32 R82, R19, R2, R14 ;  /* 0x0000000213527225 */ /* 0x000fc800078e000e */
[----:B------:R-:W-:Y:S01]  /*1720*/  @P3 IMAD R7, R7, R5, R29 ;  /* 0x0000000507073224 */ /* 0x000fe200078e021d */
[----:B------:R-:W-:Y:S01]  /*1730*/  IADD3 R4, R83, R3, RZ ;  /* 0x0000000353047210 */ /* 0x000fe20007ffe0ff */
[----:B------:R-:W-:Y:S06]  /*1740*/  @P3 BRA `(.L_x_4597) ;  /* 0x0000000000303947 */ /* 0x000fec0003800000 */
[----:B------:R-:W1:Y:S01]  /*1750*/  LDC.64 R8, c[0x0][0x250] ;  /* 0x00009400ff087b82 */ /* 0x000e620000000a00 */
[----:B------:R-:W-:Y:S02]  /*1760*/  SHF.R.S32.HI R7, RZ, 0x1f, R12 ;  /* 0x0000001fff077819 */ /* 0x000fe4000001140c */
[----:B-----5:R-:W-:-:S05]  /*1770*/  SHF.R.S32.HI R5, RZ, 0x1f, R11 ;  /* 0x0000001fff057819 */ /* 0x020fca000001140b */
[----:B------:R-:W2:Y:S01]  /*1780*/  LDC.64 R2, c[0x0][0x238] ;  /* 0x00008e00ff027b82 */ /* 0x000ea20000000a00 */
[----:B-1----:R-:W-:-:S04]  /*1790*/  IMAD R7, R7, R8, RZ ;  /* 0x0000000807077224 */ /* 0x002fc800078e02ff */
[C---:B------:R-:W-:Y:S02]  /*17a0*/  IMAD R7, R12.reuse, R9, R7 ;  /* 0x000000090c077224 */ /* 0x040fe400078e0207 */
[----:B------:R-:W-:-:S04]  /*17b0*/  IMAD.WIDE.U32 R12, R12, R8, RZ ;  /* 0x000000080c0c7225 */ /* 0x000fc800078e00ff */
[----:B--2---:R-:W-:Y:S01]  /*17c0*/  IMAD R8, R5, R2, RZ ;  /* 0x0000000205087224 */ /* 0x004fe200078e02ff */
[----:B------:R-:W-:-:S03]  /*17d0*/  IADD3 R13, R13, R7, RZ ;  /* 0x000000070d0d7210 */ /* 0x000fc60007ffe0ff */
[C---:B------:R-:W-:Y:S02]  /*17e0*/  IMAD R3, R11.reuse, R3, R8 ;  /* 0x000000030b037224 */ /* 0x040fe400078e0208 */
[----:B------:R-:W-:-:S05]  /*17f0*/  IMAD.WIDE.U32 R28, R11, R2, R12 ;  /* 0x000000020b1c7225 */ /* 0x000fca00078e000c */
[----:B------:R-:W-:-:S07]  /*1800*/  IADD3 R7, R29, R3, RZ ;  /* 0x000000031d077210 */ /* 0x000fce0007ffe0ff */
.L_x_4597:
[----:B------:R-:W-:Y:S01]  /*1810*/  ISETP.NE.AND P0, PT, R10, -0x1, PT ;  /* 0xffffffff0a00780c */ /* 0x000fe20003f05270 */
[----:B------:R-:W-:Y:S01]  /*1820*/  IMAD.IADD R199, R199, 0x1, -R0 ;  /* 0x00000001c7c77824 */ /* 0x000fe200078e0a00 */
[----:B------:R-:W-:Y:S01]  /*1830*/  SHF.R.S32.HI R5, RZ, 0x1f, R6 ;  /* 0x0000001fff057819 */ /* 0x000fe20000011406 */
[----:B------:R-:W-:Y:S01]  /*1840*/  ULDC.64 UR4, c[0x0][0x258] ;  /* 0x0000960000047ab9 */ /* 0x000fe20000000a00 */
[----:B------:R-:W-:Y:S01]  /*1850*/  SHF.R.S32.HI R37, RZ, 0x1f, R34 ;  /* 0x0000001fff257819 */ /* 0x000fe20000011422 */
[----:B------:R-:W-:Y:S01]  /*1860*/  VIADD R135, R133, 0xffffffff ;  /* 0xffffffff85877836 */ /* 0x000fe20000000000 */
[----:B-----5:R-:W-:Y:S01]  /*1870*/  LEA.HI R11, R5, R6, RZ, 0x3 ;  /* 0x00000006050b7211 */ /* 0x020fe200078f18ff */
[----:B------:R-:W-:Y:S02]  /*1880*/  ULDC.64 UR6, c[0x0][0x268] ;  /* 0x00009a0000067ab9 */ /* 0x000fe40000000a00 */
[----:B------:R-:W-:Y:S01]  /*1890*/  IMAD R37, R37, UR4, RZ ;  /* 0x0000000425257c24 */ /* 0x000fe2000f8e02ff */
[----:B------:R-:W-:-:S02]  /*18a0*/  SHF.R.S32.HI R20, RZ, 0x3, R11 ;  /* 0x00000003ff147819 */ /* 0x000fc4000001140b */
[----:B------:R-:W-:Y:S01]  /*18b0*/  LOP3.LUT R11, R11, 0xfffffff8, RZ, 0xc0, !PT ;  /* 0xfffffff80b0b7812 */ /* 0x000fe200078ec0ff */
        /* <DEDUP_REMOVED lines=21> */
[----:B------:R-:W-:Y:S02]  /*1a10*/  IMAD.IADD R0, R6, 0x1, -R11 ;  /* 0x0000000106007824 */ /* 0x000fe400078e0a0b */
[----:B--2---:R-:W-:-:S04]  /*1a20*/  @P0 IMAD.WIDE.U32 R14, R10, R8, RZ ;  /* 0x000000080a0e0225 */ /* 0x004fc800078e00ff */
[----:B------:R-:W-:Y:S01]  /*1a30*/  @P0 IMAD R10, R10, R9, R15 ;  /* 0x000000090a0a0224 */ /* 0x000fe200078e020f */
[----:B------:R-:W-:Y:S01]  /*1a40*/  @!P2 MOV R15, 0x400 ;  /* 0x00000400000fa802 */ /* 0x000fe20000000f00 */
[----:B------:R-:W-:-:S04]  /*1a50*/  @!P0 IMAD.WIDE.U32 R8, R207, R2, RZ ;  /* 0x00000002cf088225 */ /* 0x000fc800078e00ff */
[----:B------:R-:W-:Y:S02]  /*1a60*/  IMAD.SHL.U32 R11, R0, 0x8, RZ ;  /* 0x00000008000b7824 */ /* 0x000fe400078e00ff */
[----:B------:R-:W-:Y:S02]  /*1a70*/  @P0 IMAD.MOV.U32 R12, RZ, RZ, R14 ;  /* 0x000000ffff0c0224 */ /* 0x000fe400078e000e */
[----:B------:R-:W-:Y:S01]  /*1a80*/  @!P0 IMAD.IADD R10, R9, 0x1, R3 ;  /* 0x00000001090a8824 */ /* 0x000fe200078e0203 */
[----:B------:R-:W-:Y:S01]  /*1a90*/  SHF.R.S32.HI R3, RZ, 0x1f, R11 ;  /* 0x0000001fff037819 */ /* 0x000fe2000001140b */
[----:B------:R-:W-:Y:S01]  /*1aa0*/  @!P0 IMAD.MOV.U32 R12, RZ, RZ, R8 ;  /* 0x000000ffff0c8224 */ /* 0x000fe200078e0008 */
[C---:B------:R-:W-:Y:S01]  /*1ab0*/  IADD3 R28, P0, R11.reuse, R28, RZ ;  /* 0x0000001c0b1c7210 */ /* 0x040fe20007f1e0ff */
[----:B------:R-:W-:Y:S01]  /*1ac0*/  IMAD.SHL.U32 R2, R20, 0x40, RZ ;  /* 0x0000004014027824 */ /* 0x000fe200078e00ff */
[----:B------:R-:W2:Y:S01]  /*1ad0*/  @!P4 LDC.64 R8, c[0x0][0x240] ;  /* 0x00009000ff08cb82 */ /* 0x000ea20000000a00 */
[----:B------:R-:W-:-:S02]  /*1ae0*/  IADD3 R82, P3, R11, R82, RZ ;  /* 0x000000520b527210 */ /* 0x000fc40007f7e0ff */
[----:B------:R-:W-:Y:S01]  /*1af0*/  IMAD.X R29, R3, 0x1, R7, P0 ;  /* 0x00000001031d7824 */ /* 0x000fe200000e0607 */
[----:B------:R-:W-:Y:S02]  /*1b00*/  LOP3.LUT R2, R2, 0x1c0, RZ, 0xc0, !PT ;  /* 0x000001c002027812 */ /* 0x000fe400078ec0ff */
[----:B------:R-:W-:Y:S01]  /*1b10*/  IADD3 R12, P0, R11, R12, RZ ;  /* 0x0000000c0b0c7210 */ /* 0x000fe20007f1e0ff */
[----:B------:R-:W-:Y:S01]  /*1b20*/  IMAD.X R83, R3, 0x1, R4, P3 ;  /* 0x0000000103537824 */ /* 0x000fe200018e0604 */
[----:B------:R-:W-:Y:S01]  /*1b30*/  LOP3.LUT R7, R2, 0x38, R11, 0xf8, !PT ;  /* 0x0000003802077812 */ /* 0x000fe200078ef80b */
[----:B------:R-:W-:Y:S01]  /*1b40*/  IMAD.WIDE.U32 R28, R19, UR6, R28 ;  /* 0x00000006131c7c25 */ /* 0x000fe2000f8e001c */
[----:B------:R-:W-:Y:S02]  /*1b50*/  @!P5 MOV R11, 0x400 ;  /* 0x00000400000bd802 */ /* 0x000fe40000000f00 */
[----:B------:R-:W-:Y:S01]  /*1b60*/  SHF.R.U32.HI R2, RZ, 0x3, R2 ;  /* 0x00000003ff027819 */ /* 0x000fe20000011602 */
[----:B------:R-:W-:Y:S01]  /*1b70*/  IMAD.X R13, R3, 0x1, R10, P0 ;  /* 0x00000001030d7824 */ /* 0x000fe200000e060a */
[----:B---3--:R-:W-:Y:S01]  /*1b80*/  @!P5 LEA R30, R30, R11, 0x18 ;  /* 0x0000000b1e1ed211 */ /* 0x008fe200078ec0ff */
[----:B------:R-:W-:Y:S01]  /*1b90*/  IMAD.WIDE.U32 R82, R20, R80, R82 ;  /* 0x0000005014527225 */ /* 0x000fe200078e0052 */
[----:B------:R-:W3:Y:S01]  /*1ba0*/  @!P4 LDC.64 R10, c[0x0][0x210] ;  /* 0x00008400ff0acb82 */ /* 0x000ee20000000a00 */
[----:B------:R-:W-:-:S02]  /*1bb0*/  LOP3.LUT R7, R7, R2, RZ, 0x3c, !PT ;  /* 0x0000000207077212 */ /* 0x000fc400078e3cff */
[----:B------:R-:W-:Y:S01]  /*1bc0*/  IMAD.WIDE.U32 R34, R34, UR4, R12 ;  /* 0x0000000422227c25 */ /* 0x000fe2000f8e000c */
[----:B------:R-:W-:Y:S02]  /*1bd0*/  LEA.HI R12, R5, R6, RZ, 0x6 ;  /* 0x00000006050c7211 */ /* 0x000fe400078f30ff */
[C---:B------:R-:W-:Y:S01]  /*1be0*/  @!P5 IADD3 R23, P0, R38.reuse, 0x10, RZ ;  /* 0x000000102617d810 */ /* 0x040fe20007f1e0ff */
[----:B------:R-:W-:Y:S01]  /*1bf0*/  IMAD.IADD R37, R35, 0x1, R37 ;  /* 0x0000000123257824 */ /* 0x000fe200078e0225 */
[----:B------:R-:W3:Y:S01]  /*1c00*/  S2UR UR4, SR_CgaCtaId ;  /* 0x00000000000479c3 */ /* 0x000ee20000008800 */
[-C--:B--2---:R-:W-:Y:S01]  /*1c10*/  @!P4 IMAD R4, R39, R8.reuse, RZ ;  /* 0x000000082704c224 */ /* 0x084fe200078e02ff */
[C---:B------:R-:W-:Y:S01]  /*1c20*/  @!P2 IADD3 R32, P3, R38.reuse, 0x20, RZ ;  /* 0x000000202620a810 */ /* 0x040fe20007f7e0ff */
[----:B------:R-:W-:Y:S01]  /*1c30*/  @!P4 IMAD.MOV.U32 R36, RZ, RZ, R34 ;  /* 0x000000ffff24c224 */ /* 0x000fe200078e0022 */
[----:B------:R-:W-:Y:S01]  /*1c40*/  @!P1 MOV R13, 0x400 ;  /* 0x00000400000d9802 */ /* 0x000fe20000000f00 */
[----:B------:R-:W-:Y:S01]  /*1c50*/  @!P4 IMAD R4, R38, R9, R4 ;  /* 0x000000092604c224 */ /* 0x000fe200078e0204 */
[----:B----4-:R-:W-:Y:S01]  /*1c60*/  @!P2 LEA R26, R26, R15, 0x18 ;  /* 0x0000000f1a1aa211 */ /* 0x010fe200078ec0ff */
[----:B------:R-:W-:Y:S01]  /*1c70*/  @!P4 IMAD.WIDE.U32 R40, R38, R8, R36 ;  /* 0x000000082628c225 */ /* 0x000fe200078e0024 */
[----:B------:R-:W2:Y:S01]  /*1c80*/  @!P5 LDC.64 R2, c[0x0][0x240] ;  /* 0x00009000ff02db82 */ /* 0x000ea20000000a00 */
[----:B-1----:R-:W-:-:S02]  /*1c90*/  @!P1 LEA R24, R24, R13, 0x18 ;  /* 0x0000000d18189211 */ /* 0x002fc400078ec0ff */
[----:B------:R-:W-:Y:S02]  /*1ca0*/  IMAD.SHL.U32 R12, R12, 0x8, RZ ;  /* 0x000000080c0c7824 */ /* 0x000fe400078e00ff */
[--C-:B------:R-:W-:Y:S01]  /*1cb0*/  @!P5 IMAD.X R35, RZ, RZ, R39.reuse, P0 ;  /* 0x000000ffff23d224 */ /* 0x100fe200000e0627 */
[----:B------:R-:W-:Y:S01]  /*1cc0*/  @!P1 IADD3 R33, P0, R38, 0x30, RZ ;  /* 0x0000003026219810 */ /* 0x000fe20007f1e0ff */
[----:B------:R-:W-:Y:S01]  /*1cd0*/  @!P2 IMAD.X R31, RZ, RZ, R39, P3 ;  /* 0x000000ffff1fa224 */ /* 0x000fe200018e0627 */
[----:B---3--:R-:W-:Y:S01]  /*1ce0*/  @!P4 LEA R38, P3, R40, R10, 0x1 ;  /* 0x0000000a2826c211 */ /* 0x008fe200078608ff */
[----:B------:R-:W-:Y:S01]  /*1cf0*/  @!P4 IMAD.IADD R4, R41, 0x1, R4 ;  /* 0x000000012904c824 */ /* 0x000fe200078e0204 */
[----:B------:R-:W-:Y:S01]  /*1d00*/  LOP3.LUT R7, R7, 0xfffffe00, R12, 0xf8, !PT ;  /* 0xfffffe0007077812 */ /* 0x000fe200078ef80c */
[----:B------:R-:W1:Y:S01]  /*1d10*/  @!P5 LDC.64 R14, c[0x0][0x210] ;  /* 0x00008400ff0edb82 */ /* 0x000e620000000a00 */
[--C-:B------:R-:W-:Y:S02]  /*1d20*/  @!P5 IMAD.MOV.U32 R41, RZ, RZ, R37.reuse ;  /* 0x000000ffff29d224 */ /* 0x100fe400078e0025 */
[----:B------:R-:W-:Y:S01]  /*1d30*/  @!P2 IMAD.MOV.U32 R44, RZ, RZ, R34 ;  /* 0x000000ffff2ca224 */ /* 0x000fe200078e0022 */
[----:B------:R-:W-:Y:S01]  /*1d40*/  ULEA UR4, UR4, UR5, 0x18 ;  /* 0x0000000504047291 */ /* 0x000fe2000f8ec03f */
[----:B------:R-:W-:-:S03]  /*1d50*/  @!P2 IMAD.MOV.U32 R45, RZ, RZ, R37 ;  /* 0x000000ffff2da224 */ /* 0x000fc600078e0025 */
[----:B------:R-:W3:Y:S01]  /*1d60*/  @!P2 LDC.64 R12, c[0x0][0x240] ;  /* 0x00009000ff0cab82 */ /* 0x000ee20000000a00 */
[C---:B------:R-:W-:Y:S01]  /*1d70*/  @!P2 IMAD R26, R7.reuse, 0x2, R26 ;  /* 0x00000002071aa824 */ /* 0x040fe200078e021a */
[C---:B------:R-:W-:Y:S01]  /*1d80*/  LEA R205, R7.reuse, UR4, 0x1 ;  /* 0x0000000407cd7c11 */ /* 0x040fe2000f8e08ff */
[----:B------:R-:W-:Y:S02]  /*1d90*/  @!P1 IMAD R24, R7, 0x2, R24 ;  /* 0x0000000207189824 */ /* 0x000fe400078e0218 */
[----:B--2---:R-:W-:Y:S02]  /*1da0*/  @!P5 IMAD R36, R35, R2, RZ ;  /* 0x000000022324d224 */ /* 0x004fe400078e02ff */
[----:B------:R-:W-:Y:S01]  /*1db0*/  @!P1 IMAD.X R35, RZ, RZ, R39, P0 ;  /* 0x000000ffff239224 */ /* 0x000fe200000e0627 */
[----:B------:R-:W-:Y:S01]  /*1dc0*/  @!P4 LEA.HI.X R39, R40, R11, R4, 0x1, P3 ;  /* 0x0000000b2827c211 */ /* 0x000fe200018f0c04 */
[----:B------:R-:W-:Y:S01]  /*1dd0*/  @!P5 IMAD.MOV.U32 R40, RZ, RZ, R34 ;  /* 0x000000ffff28d224 */ /* 0x000fe200078e0022 */
[----:B------:R-:W2:Y:S01]  /*1de0*/  @!P1 LDC.64 R8, c[0x0][0x240] ;  /* 0x00009000ff089b82 */ /* 0x000ea20000000a00 */
[----:B------:R-:W-:-:S02]  /*1df0*/  IMAD.SHL.U32 R4, R135, 0x40, RZ ;  /* 0x0000004087047824 */ /* 0x000fc400078e00ff */
[C---:B------:R-:W-:Y:S01]  /*1e00*/  @!P5 IMAD R36, R23.reuse, R3, R36 ;  /* 0x000000031724d224 */ /* 0x040fe200078e0224 */
[----:B------:R-:W-:Y:S01]  /*1e10*/  @!PT LDS RZ, [RZ] ;  /* 0x00000000fffff984 */ /* 0x000fe20000000800 */
[----:B------:R-:W-:Y:S01]  /*1e20*/  @!PT LDS RZ, [RZ] ;  /* 0x00000000fffff984 */ /* 0x000fe20000000800 */
[----:B------:R-:W-:Y:S01]  /*1e30*/  @!PT LDS RZ, [RZ] ;  /* 0x00000000fffff984 */ /* 0x000fe20000000800 */
[----:B------:R-:W-:Y:S01]  /*1e40*/  @!P4 LDGSTS.E.BYPASS.LTC128B.128 [R205], desc[UR12][R38.64] ;  /* 0x0000000026cdcfae */ /* 0x000fe2000b901d4c */
[----:B------:R-:W-:-:S03]  /*1e50*/  @!P5 IMAD.WIDE.U32 R40, R23, R2, R40 ;  /* 0x000000021728d225 */ /* 0x000fc600078e0028 */
[----:B------:R-:W-:Y:S01]  /*1e60*/  @!P4 LDGSTS.E.BYPASS.LTC128B.128 [R205+0x2000], desc[UR12][R38.64+0x80] ;  /* 0x0200008026cdcfae */ /* 0x000fe2000b901d4c */
[----:B------:R-:W-:Y:S01]  /*1e70*/  IMAD.IADD R23, R89, 0x1, -R4 ;  /* 0x0000000159177824 */ /* 0x000fe200078e0a04 */
[----:B------:R-:W4:Y:S01]  /*1e80*/  @!P2 LDC.64 R10, c[0x0][0x210] ;  /* 0x00008400ff0aab82 */ /* 0x000f220000000a00 */
[----:B-1----:R-:W-:Y:S01]  /*1e90*/  @!P5 LEA R42, P0, R40, R14, 0x1 ;  /* 0x0000000e282ad211 */ /* 0x002fe200078008ff */
[----:B------:R1:W-:Y:S01]  /*1ea0*/  @!P4 LDGSTS.E.BYPASS.LTC128B.128 [R205+0x4000], desc[UR12][R38.64+0x100] ;  /* 0x0400010026cdcfae */ /* 0x0003e2000b901d4c */
[-C--:B---3--:R-:W-:Y:S01]  /*1eb0*/  @!P2 IMAD R31, R31, R12.reuse, RZ ;  /* 0x0000000c1f1fa224 */ /* 0x088fe200078e02ff */
[-C--:B------:R-:W-:Y:S01]  /*1ec0*/  ISETP.GE.AND P4, PT, R20, R23.reuse, PT ;  /* 0x000000171400720c */ /* 0x080fe20003f86270 */
[----:B------:R-:W-:Y:S01]  /*1ed0*/  @!P2 IMAD.WIDE.U32 R44, R32, R12, R44 ;  /* 0x0000000c202ca225 */ /* 0x000fe200078e002c */
[----:B------:R-:W-:Y:S02]  /*1ee0*/  ISETP.GE.AND P3, PT, R22, R23, PT ;  /* 0x000000171600720c */ /* 0x000fe40003f66270 */
[----:B------:R-:W3:Y:S01]  /*1ef0*/  @!P1 LDC.64 R2, c[0x0][0x210] ;  /* 0x00008400ff029b82 */ /* 0x000ee20000000a00 */
[----:B------:R-:W-:-:S02]  /*1f00*/  @!P5 IMAD.IADD R36, R41, 0x1, R36 ;  /* 0x000000012924d824 */ /* 0x000fc400078e0224 */
[----:B------:R-:W-:Y:S02]  /*1f10*/  @!P2 IMAD R13, R32, R13, R31 ;  /* 0x0000000d200da224 */ /* 0x000fe400078e021f */
[----:B------:R-:W-:Y:S01]  /*1f20*/  IMAD.IADD R85, R83, 0x1, R85 ;  /* 0x0000000153557824 */ /* 0x000fe200078e0255 */
[----:B------:R-:W-:Y:S01]  /*1f30*/  @!P5 LEA.HI.X R43, R40, R15, R36, 0x1, P0 ;  /* 0x0000000f282bd211 */ /* 0x000fe200000f0c24 */
[----:B--2---:R-:W-:Y:S02]  /*1f40*/  @!P1 IMAD R14, R35, R8, RZ ;  /* 0x00000008230e9224 */ /* 0x004fe400078e02ff */
[----:B------:R-:W2:Y:S01]  /*1f50*/  @!P4 S2R R12, SR_CgaCtaId ;  /* 0x00000000000cc919 */ /* 0x000ea20000008800 */
[----:B------:R-:W-:Y:S02]  /*1f60*/  @!P2 IMAD.IADD R13, R45, 0x1, R13 ;  /* 0x000000012d0da824 */ /* 0x000fe400078e020d */
[----:B------:R-:W-:Y:S02]  /*1f70*/  @!P1 IMAD R14, R33, R9, R14 ;  /* 0x00000009210e9224 */ /* 0x000fe400078e020e */
[----:B------:R-:W-:Y:S01]  /*1f80*/  @!P5 IMAD R15, R7, 0x2, R30 ;  /* 0x00000002070fd824 */ /* 0x000fe200078e021e */
[----:B----4-:R-:W-:-:S04]  /*1f90*/  @!P2 LEA R10, P0, R44, R10, 0x1 ;  /* 0x0000000a2c0aa211 */ /* 0x010fc800078008ff */
[----:B------:R-:W-:Y:S01]  /*1fa0*/  @!P5 LDGSTS.E.BYPASS.LTC128B.128 [R15+0x800], desc[UR12][R42.64] ;  /* 0x008000002a0fdfae */ /* 0x000fe2000b901d4c */
[----:B------:R-:W-:Y:S01]  /*1fb0*/  @!P2 LEA.HI.X R11, R44, R11, R13, 0x1, P0 ;  /* 0x0000000b2c0ba211 */ /* 0x000fe200000f0c0d */
[----:B-1----:R-:W-:Y:S02]  /*1fc0*/  @!P1 IMAD.MOV.U32 R38, RZ, RZ, R34 ;  /* 0x000000ffff269224 */ /* 0x002fe400078e0022 */
[----:B------:R-:W-:Y:S01]  /*1fd0*/  @!P1 IMAD.MOV.U32 R39, RZ, RZ, R37 ;  /* 0x000000ffff279224 */ /* 0x000fe200078e0025 */
[----:B------:R-:W-:Y:S01]  /*1fe0*/  @!P5 LDGSTS.E.BYPASS.LTC128B.128 [R15+0x2800], desc[UR12][R42.64+0x80] ;  /* 0x028000802a0fdfae */ /* 0x000fe2000b901d4c */
[----:B------:R-:W-:-:S03]  /*1ff0*/  IMAD.WIDE.U32 R34, R80, 0x20, RZ ;  /* 0x0000002050227825 */ /* 0x000fc600078e00ff */
[----:B------:R-:W-:Y:S01]  /*2000*/  @!P5 LDGSTS.E.BYPASS.LTC128B.128 [R15+0x4800], desc[UR12][R42.64+0x100] ;  /* 0x048001002a0fdfae */ /* 0x000fe2000b901d4c */
[----:B------:R-:W-:Y:S01]  /*2010*/  @!P1 IMAD.WIDE.U32 R38, R33, R8, R38 ;  /* 0x0000000821269225 */ /* 0x000fe200078e0026 */
[----:B------:R-:W-:Y:S01]  /*2020*/  IADD3 R27, P5, R20, R27, RZ ;  /* 0x0000001b141b7210 */ /* 0x000fe20007fbe0ff */
[----:B------:R-:W1:Y:S01]  /*2030*/  @!P4 LDC.64 R8, c[0x0][0x218] ;  /* 0x00008600ff08cb82 */ /* 0x000e620000000a00 */
[----:B------:R-:W-:Y:S01]  /*2040*/  @!P2 LDGSTS.E.BYPASS.LTC128B.128 [R26+0x1000], desc[UR12][R10.64] ;  /* 0x010000000a1aafae */ /* 0x000fe2000b901d4c */
[----:B------:R-:W-:Y:S01]  /*2050*/  @!P1 IMAD.IADD R14, R39, 0x1, R14 ;  /* 0x00000001270e9824 */ /* 0x000fe200078e020e */
[----:B---3--:R-:W-:Y:S01]  /*2060*/  @!P1 LEA R32, P0, R38, R2, 0x1 ;  /* 0x0000000226209211 */ /* 0x008fe200078008ff */
[----:B------:R-:W-:Y:S01]  /*2070*/  IMAD.X R25, R21, 0x1, R25, P5 ;  /* 0x0000000115197824 */ /* 0x000fe200028e0619 */
[----:B------:R-:W-:Y:S01]  /*2080*/  @!P2 LDGSTS.E.BYPASS.LTC128B.128 [R26+0x3000], desc[UR12][R10.64+0x80] ;  /* 0x030000800a1aafae */ /* 0x000fe2000b901d4c */
[----:B------:R-:W-:Y:S02]  /*2090*/  ISETP.GE.AND P5, PT, R22, R23, PT ;  /* 0x000000171600720c */ /* 0x000fe40003fa6270 */
[----:B------:R-:W-:Y:S01]  /*20a0*/  @!P1 LEA.HI.X R33, R38, R3, R14, 0x1, P0 ;  /* 0x0000000326219211 */ /* 0x000fe200000f0c0e */
[----:B------:R3:W-:Y:S01]  /*20b0*/  @!P2 LDGSTS.E.BYPASS.LTC128B.128 [R26+0x5000], desc[UR12][R10.64+0x100] ;  /* 0x050001000a1aafae */ /* 0x0007e2000b901d4c */
[-C--:B------:R-:W-:Y:S01]  /*20c0*/  ISETP.GE.AND P0, PT, R18, R23.reuse, PT ;  /* 0x000000171200720c */ /* 0x080fe20003f06270 */
[----:B------:R-:W4:Y:S01]  /*20d0*/  @!P3 LDC.64 R2, c[0x0][0x218] ;  /* 0x00008600ff02bb82 */ /* 0x000f220000000a00 */
[----:B------:R-:W-:Y:S01]  /*20e0*/  ISETP.GE.AND P2, PT, R16, R23, PT ;  /* 0x000000171000720c */ /* 0x000fe20003f46270 */
[----:B------:R-:W2:Y:S01]  /*20f0*/  @!P3 S2R R13, SR_CgaCtaId ;  /* 0x00000000000db919 */ /* 0x000ea20000008800 */
[----:B------:R-:W-:Y:S01]  /*2100*/  @!P3 MOV R22, 0x400 ;  /* 0x000004000016b802 */ /* 0x000fe20000000f00 */
[----:B------:R-:W-:Y:S04]  /*2110*/  @!P1 LDGSTS.E.BYPASS.LTC128B.128 [R24+0x1800], desc[UR12][R32.64] ;  /* 0x0180000020189fae */ /* 0x000fe8000b901d4c */
[----:B------:R-:W-:Y:S04]  /*2120*/  @!P1 LDGSTS.E.BYPASS.LTC128B.128 [R24+0x3800], desc[UR12][R32.64+0x80] ;  /* 0x0380008020189fae */ /* 0x000fe8000b901d4c */
[----:B------:R2:W-:Y:S01]  /*2130*/  @!P1 LDGSTS.E.BYPASS.LTC128B.128 [R24+0x5800], desc[UR12][R32.64+0x100] ;  /* 0x0580010020189fae */ /* 0x0005e2000b901d4c */
[C---:B-1----:R-:W-:Y:S01]  /*2140*/  @!P4 LEA R30, P1, R82.reuse, R8, 0x1 ;  /* 0x00000008521ec211 */ /* 0x042fe200078208ff */
[----:B------:R-:W-:Y:S01]  /*2150*/  @!P2 IMAD.MOV.U32 R84, RZ, RZ, R82 ;  /* 0x000000ffff54a224 */ /* 0x000fe200078e0052 */
[----:B------:R-:W1:Y:S02]  /*2160*/  @!P0 S2R R14, SR_CgaCtaId ;  /* 0x00000000000e8919 */ /* 0x000e640000008800 */
[----:B------:R-:W-:-:S02]  /*2170*/  @!P4 LEA.HI.X R31, R82, R9, R85, 0x1, P1 ;  /* 0x00000009521fc211 */ /* 0x000fc400008f0c55 */
[----:B------:R-:W-:Y:S02]  /*2180*/  @!P3 LEA R9, P1, R80, R82, 0x4 ;  /* 0x000000525009b211 */ /* 0x000fe400078220ff */
[----:B---3--:R-:W-:-:S04]  /*2190*/  @!P4 MOV R11, 0x400 ;  /* 0x00000400000bc802 */ /* 0x008fc80000000f00 */
[----:B--2---:R-:W-:Y:S02]  /*21a0*/  @!P4 LEA R8, R12, R11, 0x18 ;  /* 0x0000000b0c08c211 */ /* 0x004fe400078ec0ff */
[----:B------:R-:W2:Y:S01]  /*21b0*/  @!P0 LDC.64 R10, c[0x0][0x218] ;  /* 0x00008600ff0a8b82 */ /* 0x000ea20000000a00 */
[----:B------:R-:W3:Y:S01]  /*21c0*/  @!P2 S2R R12, SR_CgaCtaId ;  /* 0x00000000000ca919 */ /* 0x000ee20000008800 */
[----:B------:R-:W-:Y:S02]  /*21d0*/  @!P3 LEA R22, R13, R22, 0x18 ;  /* 0x000000160d16b211 */ /* 0x000fe400078ec0ff */
[----:B------:R-:W-:Y:S02]  /*21e0*/  @!P3 LEA.HI.X R24, R80, R85, R81, 0x4, P1 ;  /* 0x000000555018b211 */ /* 0x000fe400008f2451 */
[----:B----4-:R-:W-:Y:S01]  /*21f0*/  @!P3 LEA R32, P1, R9, R2, 0x1 ;  /* 0x000000020920b211 */ /* 0x010fe200078208ff */
[----:B------:R-:W-:Y:S02]  /*2200*/  IMAD R2, R17, UR6, RZ ;  /* 0x0000000611027c24 */ /* 0x000fe4000f8e02ff */
[----:B------:R-:W-:Y:S01]  /*2210*/  @!P4 IMAD R17, R7, 0x2, R8 ;  /* 0x000000020711c824 */ /* 0x000fe200078e0208 */
[----:B------:R-:W-:Y:S01]  /*2220*/  @!P3 LEA.HI.X R33, R9, R3, R24, 0x1, P1 ;  /* 0x000000030921b211 */ /* 0x000fe200008f0c18 */
[----:B------:R-:W-:Y:S01]  /*2230*/  IMAD.SHL.U32 R3, R81, 0x20, RZ ;  /* 0x0000002051037824 */ /* 0x000fe200078e00ff */
[----:B------:R-:W-:Y:S01]  /*2240*/  @!P0 IADD3 R15, P1, R82, R34, RZ ;  /* 0x00000022520f8210 */ /* 0x000fe20007f3e0ff */
[----:B------:R-:W4:Y:S01]  /*2250*/  @!P2 LDC.64 R8, c[0x0][0x218] ;  /* 0x00008600ff08ab82 */ /* 0x000f220000000a00 */
[----:B------:R-:W-:Y:S01]  /*2260*/  IMAD R13, R19, UR7, R2 ;  /* 0x00000007130d7c24 */ /* 0x000fe2000f8e0202 */
[----:B------:R-:W-:Y:S01]  /*2270*/  @!P4 LDGSTS.E.BYPASS.LTC128B.128 [R17+0x6000], desc[UR12][R30.64] ;  /* 0x060000001e11cfae */ /* 0x000fe2000b901d4c */
[----:B------:R-:W-:Y:S01]  /*2280*/  @!P0 IADD3.X R34, R85, R35, R3, P1, !PT ;  /* 0x0000002355228210 */ /* 0x000fe20000ffe403 */
[----:B------:R-:W-:Y:S01]  /*2290*/  @!P3 IMAD R19, R7, 0x2, R22 ;  /* 0x000000020713b824 */ /* 0x000fe200078e0216 */
[----:B--2---:R-:W-:Y:S01]  /*22a0*/  @!P0 LEA R36, P1, R15, R10, 0x1 ;  /* 0x0000000a0f248211 */ /* 0x004fe200078208ff */
[----:B------:R-:W-:Y:S01]  /*22b0*/  @!P4 LDGSTS.E.BYPASS.LTC128B.128 [R17+0x8000], desc[UR12][R30.64+0x80] ;  /* 0x080000801e11cfae */ /* 0x000fe2000b901d4c */
[----:B------:R-:W-:Y:S01]  /*22c0*/  @!P2 IMAD R10, R81, 0x30, RZ ;  /* 0x00000030510aa824 */ /* 0x000fe200078e02ff */
[----:B------:R-:W2:Y:S01]  /*22d0*/  LDC.64 R2, c[0x0][0x250] ;  /* 0x00009400ff027b82 */ /* 0x000ea20000000a00 */
[----:B------:R-:W-:Y:S01]  /*22e0*/  @!P0 LEA.HI.X R37, R15, R11, R34, 0x1, P1 ;  /* 0x0000000b0f258211 */ /* 0x000fe200008f0c22 */
[----:B------:R4:W-:Y:S01]  /*22f0*/  @!P4 LDGSTS.E.BYPASS.LTC128B.128 [R17+0xa000], desc[UR12][R30.64+0x100] ;  /* 0x0a0001001e11cfae */ /* 0x0009e2000b901d4c */
[----:B------:R-:W-:Y:S01]  /*2300*/  @!P0 MOV R15, 0x400 ;  /* 0x00000400000f8802 */ /* 0x000fe20000000f00 */
[----:B------:R-:W-:Y:S01]  /*2310*/  IMAD.IADD R29, R29, 0x1, R13 ;  /* 0x000000011d1d7824 */ /* 0x000fe200078e020d */
[----:B------:R-:W-:Y:S01]  /*2320*/  @!P2 MOV R11, 0x400 ;  /* 0x00000400000ba802 */ /* 0x000fe20000000f00 */
[----:B------:R-:W-:Y:S01]  /*2330*/  @!P3 LDGSTS.E.BYPASS.LTC128B.128 [R19+0x6800], desc[UR12][R32.64] ;  /* 0x068000002013bfae */ /* 0x000fe2000b901d4c */
[----:B-1----:R-:W-:Y:S01]  /*2340*/  @!P0 LEA R14, R14, R15, 0x18 ;  /* 0x0000000f0e0e8211 */ /* 0x002fe200078ec0ff */
[----:B------:R-:W-:Y:S01]  /*2350*/  ULDC.64 UR6, c[0x0][0x220] ;  /* 0x0000880000067ab9 */ /* 0x000fe20000000a00 */
[----:B---3--:R-:W-:Y:S01]  /*2360*/  @!P2 LEA R12, R12, R11, 0x18 ;  /* 0x0000000b0c0ca211 */ /* 0x008fe200078ec0ff */
[----:B------:R-:W-:Y:S01]  /*2370*/  @!P3 LDGSTS.E.BYPASS.LTC128B.128 [R19+0x8800], desc[UR12][R32.64+0x80] ;  /* 0x088000802013bfae */ /* 0x000fe2000b901d4c */
[-C--:B------:R-:W-:Y:S01]  /*2380*/  ISETP.GE.AND P4, PT, R18, R23.reuse, PT ;  /* 0x000000171200720c */ /* 0x080fe20003f86270 */
[C---:B------:R-:W-:Y:S01]  /*2390*/  @!P0 IMAD R11, R7.reuse, 0x2, R14 ;  /* 0x00000002070b8824 */ /* 0x040fe200078e020e */
[-C--:B------:R-:W-:Y:S01]  /*23a0*/  ISETP.GE.AND P1, PT, R20, R23.reuse, PT ;  /* 0x000000171400720c */ /* 0x080fe20003f26270 */
[----:B------:R1:W-:Y:S01]  /*23b0*/  @!P3 LDGSTS.E.BYPASS.LTC128B.128 [R19+0xa800], desc[UR12][R32.64+0x100] ;  /* 0x0a8001002013bfae */ /* 0x0003e2000b901d4c */
[----:B------:R-:W-:Y:S01]  /*23c0*/  ISETP.GE.AND P3, PT, R16, R23, PT ;  /* 0x000000171000720c */ /* 0x000fe20003f66270 */
[----:B------:R-:W-:-:S02]  /*23d0*/  @!P2 IMAD R12, R7, 0x2, R12 ;  /* 0x00000002070ca824 */ /* 0x000fc400078e020c */
[----:B------:R-:W-:Y:S04]  /*23e0*/  @!P0 LDGSTS.E.BYPASS.LTC128B.128 [R11+0x7000], desc[UR12][R36.64] ;  /* 0x07000000240b8fae */ /* 0x000fe8000b901d4c */
[----:B------:R-:W-:Y:S01]  /*23f0*/  @!P0 LDGSTS.E.BYPASS.LTC128B.128 [R11+0x9000], desc[UR12][R36.64+0x80] ;  /* 0x09000080240b8fae */ /* 0x000fe2000b901d4c */
[----:B--2---:R-:W-:-:S03]  /*2400*/  IMAD R14, R25, R2, RZ ;  /* 0x00000002190e7224 */ /* 0x004fc600078e02ff */
[----:B------:R2:W-:Y:S01]  /*2410*/  @!P0 LDGSTS.E.BYPASS.LTC128B.128 [R11+0xb000], desc[UR12][R36.64+0x100] ;  /* 0x0b000100240b8fae */ /* 0x0005e2000b901d4c */
[----:B------:R-:W-:-:S04]  /*2420*/  IMAD.WIDE.U32 R28, R27, R2, R28 ;  /* 0x000000021b1c7225 */ /* 0x000fc800078e001c */
[----:B----4-:R-:W-:-:S04]  /*2430*/  @!P2 IMAD.WIDE.U32 R16, R80, 0x30, R84 ;  /* 0x000000305010a825 */ /* 0x010fc800078e0054 */
[----:B------:R-:W-:Y:S01]  /*2440*/  @!P2 IMAD.IADD R10, R17, 0x1, R10 ;  /* 0x00000001110aa824 */ /* 0x000fe200078e020a */
[C---:B------:R-:W-:Y:S01]  /*2450*/  @!P2 LEA R18, P0, R16.reuse, R8, 0x1 ;  /* 0x000000081012a211 */ /* 0x040fe200078008ff */
[----:B------:R-:W-:Y:S01]  /*2460*/  IMAD R14, R27, R3, R14 ;  /* 0x000000031b0e7224 */ /* 0x000fe200078e020e */
[----:B------:R-:W-:Y:S02]  /*2470*/  LEA.HI R8, R5, R6, RZ, 0x4 ;  /* 0x0000000605087211 */ /* 0x000fe400078f20ff */
[----:B-1----:R-:W-:Y:S01]  /*2480*/  @!P2 LEA.HI.X R19, R16, R9, R10, 0x1, P0 ;  /* 0x000000091013a211 */ /* 0x002fe200000f0c0a */
[----:B------:R-:W-:Y:S01]  /*2490*/  IMAD.IADD R14, R29, 0x1, R14 ;  /* 0x000000011d0e7824 */ /* 0x000fe200078e020e */
[----:B------:R-:W-:Y:S01]  /*24a0*/  LOP3.LUT R7, R8, 0xfffffff0, RZ, 0xc0, !PT ;  /* 0xfffffff008077812 */ /* 0x000fe200078ec0ff */
[----:B------:R-:W-:Y:S01]  /*24b0*/  IMAD.SHL.U32 R9, R0, 0x40, RZ ;  /* 0x0000004000097824 */ /* 0x000fe200078e00ff */
[----:B------:R-:W-:Y:S01]  /*24c0*/  LEA R202, P0, R28, UR6, 0x1 ;  /* 0x000000061cca7c11 */ /* 0x000fe2000f8008ff */
[----:B------:R-:W-:Y:S01]  /*24d0*/  @!P2 LDGSTS.E.BYPASS.LTC128B.128 [R12+0x7800], desc[UR12][R18.64] ;  /* 0x07800000120cafae */ /* 0x000fe2000b901d4c */
[----:B------:R-:W-:Y:S01]  /*24e0*/  SHF.R.S32.HI R8, RZ, 0x4, R8 ;  /* 0x00000004ff087819 */ /* 0x000fe20000011408 */
[----:B------:R-:W-:Y:S01]  /*24f0*/  IMAD.IADD R7, R6, 0x1, -R7 ;  /* 0x0000000106077824 */ /* 0x000fe200078e0a07 */
[----:B------:R-:W-:Y:S01]  /*2500*/  LEA.HI.X R201, R28, UR7, R14, 0x1, P0 ;  /* 0x000000071cc97c11 */ /* 0x000fe200080f0c0e */
[----:B------:R-:W-:Y:S01]  /*2510*/  @!P2 LDGSTS.E.BYPASS.LTC128B.128 [R12+0x9800], desc[UR12][R18.64+0x80] ;  /* 0x09800080120cafae */ /* 0x000fe2000b901d4c */
[----:B------:R-:W-:Y:S01]  /*2520*/  IMAD.SHL.U32 R14, R20, 0x8, RZ ;  /* 0x00000008140e7824 */ /* 0x000fe200078e00ff */
[----:B------:R-:W-:Y:S01]  /*2530*/  LOP3.LUT R9, R9, 0x1c0, RZ, 0xc0, !PT ;  /* 0x000001c009097812 */ /* 0x000fe200078ec0ff */
[----:B------:R-:W-:Y:S01]  /*2540*/  IMAD.SHL.U32 R10, R3, 0x20, RZ ;  /* 0x00000020030a7824 */ /* 0x000fe200078e00ff */
[----:B------:R1:W-:Y:S01]  /*2550*/  @!P2 LDGSTS.E.BYPASS.LTC128B.128 [R12+0xb800], desc[UR12][R18.64+0x100] ;  /* 0x0b800100120cafae */ /* 0x0003e2000b901d4c */
[----:B------:R-:W-:Y:S01]  /*2560*/  SHF.R.S32.HI R16, RZ, 0x1f, R7 ;  /* 0x0000001fff107819 */ /* 0x000fe20000011407 */
[----:B------:R-:W-:Y:S01]  /*2570*/  @!P1 IMAD.MOV.U32 R203, RZ, RZ, R201 ;  /* 0x000000ffffcb9224 */ /* 0x000fe200078e00c9 */
[----:B--2---:R-:W-:Y:S01]  /*2580*/  LEA.HI R11, R8, R8, RZ, 0x1 ;  /* 0x00000008080b7211 */ /* 0x004fe200078f08ff */
[----:B------:R-:W0:Y:S01]  /*2590*/  LDGDEPBAR ;  /* 0x00000000000079af */ /* 0x000e220000000000 */
[----:B------:R-:W-:-:S02]  /*25a0*/  LEA.HI R87, R16, R7, RZ, 0x3 ;  /* 0x0000000710577211 */ /* 0x000fc400078f18ff */
[----:B------:R-:W-:Y:S02]  /*25b0*/  LOP3.LUT R14, R9, 0x8, R14, 0xf8, !PT ;  /* 0x00000008090e7812 */ /* 0x000fe400078ef80e */
[C---:B------:R-:W-:Y:S01]  /*25c0*/  LOP3.LUT R16, R87.reuse, 0xfffffff8, RZ, 0xc0, !PT ;  /* 0xfffffff857107812 */ /* 0x040fe200078ec0ff */
[----:B------:R-:W-:Y:S01]  /*25d0*/  IMAD.SHL.U32 R87, R87, 0x40, RZ ;  /* 0x0000004057577824 */ /* 0x000fe200078e00ff */
[----:B------:R-:W-:Y:S02]  /*25e0*/  LOP3.LUT R11, R11, 0xfffffffe, RZ, 0xc0, !PT ;  /* 0xfffffffe0b0b7812 */ /* 0x000fe400078ec0ff */
[----:B------:R-:W-:Y:S01]  /*25f0*/  SHF.R.U32.HI R9, RZ, 0x3, R9 ;  /* 0x00000003ff097819 */ /* 0x000fe20000011609 */
[----:B------:R-:W-:Y:S01]  /*2600*/  IMAD.IADD R16, R7, 0x1, -R16 ;  /* 0x0000000107107824 */ /* 0x000fe200078e0a10 */
[----:B------:R-:W-:Y:S01]  /*2610*/  LOP3.LUT R87, R87, 0xfffffe00, RZ, 0xc0, !PT ;  /* 0xfffffe0057577812 */ /* 0x000fe200078ec0ff */
[----:B------:R-:W-:Y:S01]  /*2620*/  IMAD.IADD R8, R8, 0x1, -R11 ;  /* 0x0000000108087824 */ /* 0x000fe200078e0a0b */
[----:B------:R-:W-:Y:S01]  /*2630*/  LOP3.LUT R9, R14, R9, RZ, 0x3c, !PT ;  /* 0x000000090e097212 */ /* 0x000fe200078e3cff */
[----:B------:R-:W-:-:S02]  /*2640*/  IMAD.SHL.U32 R86, R16, 0x40, RZ ;  /* 0x0000004010567824 */ /* 0x000fc400078e00ff */
[----:B------:R-:W-:Y:S02]  /*2650*/  @!P3 IMAD R7, R3, 0x60, RZ ;  /* 0x000000600307b824 */ /* 0x000fe400078e02ff */
[----:B------:R-:W-:Y:S01]  /*2660*/  IMAD R197, R8, 0x200, R9 ;  /* 0x0000020008c57824 */ /* 0x000fe200078e0209 */
[----:B------:R-:W-:Y:S01]  /*2670*/  LOP3.LUT R86, R86, 0x1c0, RZ, 0xc0, !PT ;  /* 0x000001c056567812 */ /* 0x000fe200078ec0ff */
[----:B------:R-:W-:Y:S01]  /*2680*/  IMAD.SHL.U32 R9, R8, 0x8, RZ ;  /* 0x0000000808097824 */ /* 0x000fe200078e00ff */
[----:B------:R-:W-:Y:S01]  /*2690*/  LEA.HI R8, R5, R6, RZ, 0x5 ;  /* 0x0000000605087211 */ /* 0x000fe200078f28ff */
[----:B-1----:R-:W-:Y:S01]  /*26a0*/  IMAD.WIDE.U32 R12, R2, 0x20, RZ ;  /* 0x00000020020c7825 */ /* 0x002fe200078e00ff */
[----:B------:R-:W-:-:S04]  /*26b0*/  DEPBAR.LE SB0, 0x0 ;  /* 0x000080000000791a */ /* 0x000fc80000000000 */
[----:B------:R-:W-:Y:S01]  /*26c0*/  BAR.SYNC.DEFER_BLOCKING 0x0 ;  /* 0x0000000000007b1d */ /* 0x000fe20000010000 */
[----:B------:R-:W-:Y:S02]  /*26d0*/  @!P5 IADD3 R12, P0, R202, R12, RZ ;  /* 0x0000000cca0cd210 */ /* 0x000fe40007f1e0ff */
[----:B------:R-:W-:Y:S02]  /*26e0*/  LOP3.LUT R5, R86, 0x8, R9, 0xf8, !PT ;  /* 0x0000000856057812 */ /* 0x000fe400078ef809 */
[----:B------:R-:W-:Y:S02]  /*26f0*/  SHF.R.U32.HI R86, RZ, 0x3, R86 ;  /* 0x00000003ff567819 */ /* 0x000fe40000011656 */
[----:B------:R-:W-:Y:S02]  /*2700*/  SHF.R.S32.HI R8, RZ, 0x5, R8 ;  /* 0x00000005ff087819 */ /* 0x000fe40000011408 */
[----:B------:R-:W-:Y:S02]  /*2710*/  @!P5 IADD3.X R13, R201, R13, R10, P0, !PT ;  /* 0x0000000dc90dd210 */ /* 0x000fe400007fe40a */
[----:B------:R-:W-:Y:S01]  /*2720*/  LOP3.LUT R86, R5, R86, RZ, 0x3c, !PT ;  /* 0x0000005605567212 */ /* 0x000fe200078e3cff */
[----:B------:R-:W-:Y:S01]  /*2730*/  IMAD R5, R8, 0x400, R87 ;  /* 0x0000040008057824 */ /* 0x000fe200078e0257 */
[----:B------:R-:W-:-:S03]  /*2740*/  LEA R197, R197, UR4, 0x1 ;  /* 0x00000004c5c57c11 */ /* 0x000fc6000f8e08ff */
[----:B------:R-:W-:Y:S02]  /*2750*/  IMAD.IADD R198, R86, 0x1, R5 ;  /* 0x0000000156c67824 */ /* 0x000fe400078e0205 */
[----:B------:R-:W-:Y:S02]  /*2760*/  IMAD.MOV.U32 R5, RZ, RZ, 0x20 ;  /* 0x00000020ff057424 */ /* 0x000fe400078e00ff */
[----:B------:R-:W-:Y:S01]  /*2770*/  VIADD R195, R197, 0x6020 ;  /* 0x00006020c5c37836 */ /* 0x000fe20000000000 */
        /* <DEDUP_REMOVED lines=9> */
[----:B------:R1:W-:Y:S01]  /*2810*/  @!P1 LDGSTS.E.BYPASS.LTC128B.128 [R205+0x10000], desc[UR12][R202.64+0x100] ;  /* 0x10000100cacd9fae */ /* 0x0003e2000b901d4c */
[----:B------:R-:W-:-:S02]  /*2820*/  R2P PR, R16, 0x6 ;  /* 0x0000000610007804 */ /* 0x000fc40000000000 */
[C---:B------:R-:W-:Y:S01]  /*2830*/  @!P4 LEA R16, P0, R2.reuse, R202, 0x6 ;  /* 0x000000ca0210c211 */ /* 0x040fe200078030ff */
[----:B------:R-:W-:Y:S02]  /*2840*/  @P5 STS.128 [R205+0xc800], RZ ;  /* 0x00c800ffcd005388 */ /* 0x000fe40000000c00 */
[----:B------:R-:W-:Y:S02]  /*2850*/  SEL R5, R5, 0xffffffe0, !P2 ;  /* 0xffffffe005057807 */ /* 0x000fe40005000000 */
[----:B------:R-:W-:Y:S01]  /*2860*/  @!P4 LEA.HI.X R17, R2, R201, R3, 0x6, P0 ;  /* 0x000000c90211c211 */ /* 0x000fe200000f3403 */
[----:B------:R-:W-:Y:S01]  /*2870*/  @P5 STS.128 [R205+0xe800], RZ ;  /* 0x00e800ffcd005388 */ /* 0x000fe20000000c00 */
[----:B------:R-:W-:Y:S02]  /*2880*/  IMAD.SHL.U32 R3, R6, 0x2, RZ ;  /* 0x0000000206037824 */ /* 0x000fe400078e00ff */
[----:B------:R-:W-:Y:S01]  /*2890*/  IMAD R194, R5, 0x2, R198 ;  /* 0x0000000205c27824 */ /* 0x000fe200078e02c6 */
[----:B------:R-:W-:Y:S02]  /*28a0*/  @P5 STS.128 [R205+0x10800], RZ ;  /* 0x010800ffcd005388 */ /* 0x000fe40000000c00 */
[----:B------:R-:W-:-:S02]  /*28b0*/  LOP3.LUT R3, R3, 0x6, RZ, 0xc0, !PT ;  /* 0x0000000603037812 */ /* 0x000fc400078ec0ff */
[----:B------:R-:W-:Y:S01]  /*28c0*/  @!PT LDS RZ, [RZ] ;  /* 0x00000000fffff984 */ /* 0x000fe20000000800 */
[----:B------:R-:W-:Y:S01]  /*28d0*/  @!PT LDS RZ, [RZ] ;  /* 0x00000000fffff984 */ /* 0x000fe20000000800 */
[----:B------:R-:W-:Y:S01]  /*28e0*/  @!PT LDS RZ, [RZ] ;  /* 0x00000000fffff984 */ /* 0x000fe20000000800 */
[----:B------:R-:W-:Y:S04]  /*28f0*/  @!P5 LDGSTS.E.BYPASS.LTC128B.128 [R205+0xc800], desc[UR12][R12.64] ;  /* 0x0c8000000ccddfae */ /* 0x000fe8000b901d4c */
[----:B------:R-:W-:Y:S04]  /*2900*/  @!P5 LDGSTS.E.BYPASS.LTC128B.128 [R205+0xe800], desc[UR12][R12.64+0x80] ;  /* 0x0e8000800ccddfae */ /* 0x000fe8000b901d4c */
[----:B------:R-:W-:Y:S01]  /*2910*/  @!P5 LDGSTS.E.BYPASS.LTC128B.128 [R205+0x10800], desc[UR12][R12.64+0x100] ;  /* 0x108001000ccddfae */ /* 0x000fe2000b901d4c */
[----:B-1----:R-:W-:-:S03]  /*2920*/  @!P3 IMAD.MOV.U32 R203, RZ, RZ, R201 ;  /* 0x000000ffffcbb224 */ /* 0x002fc600078e00c9 */
[----:B------:R-:W-:Y:S01]  /*2930*/  @P4 STS.128 [R205+0xd000], RZ ;  /* 0x00d000ffcd004388 */ /* 0x000fe20000000c00 */
[----:B------:R-:W-:-:S03]  /*2940*/  @!P3 IMAD.WIDE.U32 R10, R2, 0x60, R202 ;  /* 0x00000060020ab825 */ /* 0x000fc600078e00ca */
[----:B------:R-:W-:Y:S01]  /*2950*/  @P4 STS.128 [R205+0xf000], RZ ;  /* 0x00f000ffcd004388 */ /* 0x000fe20000000c00 */
[----:B------:R-:W-:Y:S02]  /*2960*/  @!P3 IMAD.IADD R15, R11, 0x1, R7 ;  /* 0x000000010b0fb824 */ /* 0x000fe400078e0207 */
[----:B------:R-:W-:Y:S01]  /*2970*/  @!P3 IMAD.MOV.U32 R14, RZ, RZ, R10 ;  /* 0x000000ffff0eb224 */ /* 0x000fe200078e000a */
[----:B------:R-:W-:Y:S01]  /*2980*/  @P4 STS.128 [R205+0x11000], RZ ;  /* 0x011000ffcd004388 */ /* 0x000fe20000000c00 */
[----:B------:R-:W-:-:S03]  /*2990*/  IMAD.MOV.U32 R7, RZ, RZ, 0x10 ;  /* 0x00000010ff077424 */ /* 0x000fc600078e00ff */
[----:B------:R-:W-:Y:S01]  /*29a0*/  @!PT LDS RZ, [RZ] ;  /* 0x00000000fffff984 */ /* 0x000fe20000000800 */
[----:B------:R-:W-:Y:S01]  /*29b0*/  @!PT LDS RZ, [RZ] ;  /* 0x00000000fffff984 */ /* 0x000fe20000000800 */
[----:B------:R-:W-:Y:S01]  /*29c0*/  @!PT LDS RZ, [RZ] ;  /* 0x00000000fffff984 */ /* 0x000fe20000000800 */
[----:B------:R-:W-:Y:S02]  /*29d0*/  @!P4 LDGSTS.E.BYPASS.LTC128B.128 [R205+0xd000], desc[UR12][R16.64] ;  /* 0x0d00000010cdcfae */ /* 0x000fe4000b901d4c */
[----:B------:R-:W-:Y:S02]  /*29e0*/  SEL R7, R7, 0xfffffff0, !P1 ;  /* 0xfffffff007077807 */ /* 0x000fe40004800000 */
[----:B------:R-:W-:Y:S01]  /*29f0*/  @!P4 LDGSTS.E.BYPASS.LTC128B.128 [R205+0xf000], desc[UR12][R16.64+0x80] ;  /* 0x0f00008010cdcfae */ /* 0x000fe2000b901d4c */
[----:B------:R-:W-:Y:S01]  /*2a00*/  R2P PR, R0, 0x6 ;  /* 0x0000000600007804 */ /* 0x000fe20000000000 */
[----:B------:R-:W-:Y:S02]  /*2a10*/  VIADD R0, R197, 0x6000 ;  /* 0x00006000c5007836 */ /* 0x000fe40000000000 */
[----:B------:R1:W-:Y:S01]  /*2a20*/  @!P4 LDGSTS.E.BYPASS.LTC128B.128 [R205+0x11000], desc[UR12][R16.64+0x100] ;  /* 0x1100010010cdcfae */ /* 0x0003e2000b901d4c */
[----:B------:R-:W-:-:S03]  /*2a30*/  IMAD R196, R7, 0x2, R198 ;  /* 0x0000000207c47824 */ /* 0x000fc600078e02c6 */
[----:B------:R-:W-:Y:S01]  /*2a40*/  @P3 STS.128 [R205+0xd800], RZ ;  /* 0x00d800ffcd003388 */ /* 0x000fe20000000c00 */
[----:B------:R-:W-:-:S03]  /*2a50*/  IMAD R193, R5, 0x2, R196 ;  /* 0x0000000205c17824 */ /* 0x000fc600078e02c4 */
[----:B------:R-:W-:Y:S02]  /*2a60*/  @P3 STS.128 [R205+0xf800], RZ ;  /* 0x00f800ffcd003388 */ /* 0x000fe40000000c00 */
[----:B------:R-:W-:Y:S02]  /*2a70*/  @P1 VIADD R195, R0, 0xffffffe0 ;  /* 0xffffffe000c31836 */ /* 0x000fe40000000000 */
[----:B------:R-:W-:Y:S01]  /*2a80*/  @P3 STS.128 [R205+0x11800], RZ ;  /* 0x011800ffcd003388 */ /* 0x000fe20000000c00 */
[----:B------:R-:W-:Y:S02]  /*2a90*/  IMAD.MOV.U32 R0, RZ, RZ, 0x40 ;  /* 0x00000040ff007424 */ /* 0x000fe400078e00ff */
[C---:B------:R-:W-:Y:S01]  /*2aa0*/  VIADD R187, R195.reuse, 0x800 ;  /* 0x00000800c3bb7836 */ /* 0x040fe20000000000 */
[----:B------:R-:W-:Y:S01]  /*2ab0*/  @!PT LDS RZ, [RZ] ;  /* 0x00000000fffff984 */ /* 0x000fe20000000800 */
[----:B------:R-:W-:Y:S01]  /*2ac0*/  @!PT LDS RZ, [RZ] ;  /* 0x00000000fffff984 */ /* 0x000fe20000000800 */
[----:B------:R-:W-:Y:S01]  /*2ad0*/  @!PT LDS RZ, [RZ] ;  /* 0x00000000fffff984 */ /* 0x000fe20000000800 */
[----:B------:R-:W-:Y:S01]  /*2ae0*/  @!P3 LDGSTS.E.BYPASS.LTC128B.128 [R205+0xd800], desc[UR12][R14.64] ;  /* 0x0d8000000ecdbfae */ /* 0x000fe2000b901d4c */
[C---:B------:R-:W-:Y:S01]  /*2af0*/  VIADD R186, R195.reuse, 0x1000 ;  /* 0x00001000c3ba7836 */ /* 0x040fe20000000000 */
[----:B------:R-:W-:Y:S01]  /*2b00*/  SEL R0, R0, 0xffffffc0, !P2 ;  /* 0xffffffc000007807 */ /* 0x000fe20005000000 */
[C---:B------:R-:W-:Y:S01]  /*2b10*/  VIADD R185, R195.reuse, 0x1800 ;  /* 0x00001800c3b97836 */ /* 0x040fe20000000000 */
[----:B------:R-:W-:Y:S01]  /*2b20*/  @!P3 LDGSTS.E.BYPASS.LTC128B.128 [R205+0xf800], desc[UR12][R14.64+0x80] ;  /* 0x0f8000800ecdbfae */ /* 0x000fe2000b901d4c */
[----:B------:R-:W-:-:S02]  /*2b30*/  VIADD R183, R195, 0x2000 ;  /* 0x00002000c3b77836 */ /* 0x000fc40000000000 */
[----:B------:R-:W-:Y:S01]  /*2b40*/  IMAD.IADD R191, R197, 0x1, R0 ;  /* 0x00000001c5bf7824 */ /* 0x000fe200078e0200 */
[----:B------:R2:W-:Y:S01]  /*2b50*/  @!P3 LDGSTS.E.BYPASS.LTC128B.128 [R205+0x11800], desc[UR12][R14.64+0x100] ;  /* 0x118001000ecdbfae */ /* 0x0005e2000b901d4c */
[----:B------:R-:W-:Y:S02]  /*2b60*/  IMAD.IADD R184, R0, 0x1, R195 ;  /* 0x0000000100b87824 */ /* 0x000fe400078e02c3 */
[----:B------:R-:W-:Y:S01]  /*2b70*/  IMAD.IADD R0, R4, 0x1, R3 ;  /* 0x0000000104007824 */ /* 0x000fe200078e0203 */
[----:B------:R-:W-:Y:S01]  /*2b80*/  LDSM.16.M88.4 R8, [R198] ;  /* 0x00000000c608783b */ /* 0x000fe20000000200 */
[C---:B------:R-:W-:Y:S02]  /*2b90*/  VIADD R182, R195.reuse, 0x2800 ;  /* 0x00002800c3b67836 */ /* 0x040fe40000000000 */
[C---:B------:R-:W-:Y:S01]  /*2ba0*/  VIADD R6, R0.reuse, 0x1 ;  /* 0x0000000100067836 */ /* 0x040fe20000000000 */
[----:B-1----:R-:W1:Y:S01]  /*2bb0*/  LDSM.16.M88.4 R16, [R197+0x6800] ;  /* 0x00680000c510783b */ /* 0x002e620000000200 */
[----:B------:R-:W-:Y:S01]  /*2bc0*/  ISETP.GE.AND P5, PT, R0, R89, PT ;  /* 0x000000590000720c */ /* 0x000fe20003fa6270 */
[----:B------:R-:W-:-:S02]  /*2bd0*/  VIADD R181, R195, 0x3000 ;  /* 0x00003000c3b57836 */ /* 0x000fc40000000000 */
[----:B------:R-:W3:Y:S01]  /*2be0*/  LDSM.16.M88.4 R60, [R197+0x7000] ;  /* 0x00700000c53c783b */ /* 0x000ee20000000200 */
[-C--:B------:R-:W-:Y:S01]  /*2bf0*/  ISETP.GE.AND P4, PT, R6, R89.reuse, PT ;  /* 0x000000590600720c */ /* 0x080fe20003f86270 */
[----:B------:R-:W-:Y:S02]  /*2c00*/  VIADD R6, R0, 0x11 ;  /* 0x0000001100067836 */ /* 0x000fe40000000000 */
[----:B------:R-:W4:Y:S01]  /*2c10*/  LDSM.16.M88.4 R24, [R197+0x6000] ;  /* 0x00600000c518783b */ /* 0x000f220000000200 */
[C---:B------:R-:W-:Y:S02]  /*2c20*/  VIADD R180, R195.reuse, 0x3800 ;  /* 0x00003800c3b47836 */ /* 0x040fe40000000000 */
[----:B------:R-:W-:Y:S01]  /*2c30*/  ISETP.GE.AND P0, PT, R6, R89, PT ;  /* 0x000000590600720c */ /* 0x000fe20003f06270 */
[----:B------:R-:W4:Y:S01]  /*2c40*/  LDSM.16.M88.4 R36, [R197+0x7800] ;  /* 0x00780000c524783b */ /* 0x000f220000000200 */
[----:B------:R-:W-:Y:S02]  /*2c50*/  VIADD R6, R0, 0x19 ;  /* 0x0000001900067836 */ /* 0x000fe40000000000 */
[C---:B------:R-:W-:Y:S01]  /*2c60*/  VIADD R179, R195.reuse, 0x4000 ;  /* 0x00004000c3b37836 */ /* 0x040fe20000000000 */
[----:B------:R-:W-:Y:S01]  /*2c70*/  LDSM.16.M88.4 R72, [R196] ;  /* 0x00000000c448783b */ /* 0x000fe20000000200 */
[----:B------:R-:W-:-:S02]  /*2c80*/  VIADD R178, R195, 0x4800 ;  /* 0x00004800c3b27836 */ /* 0x000fc40000000000 */
[C---:B------:R-:W-:Y:S01]  /*2c90*/  VIADD R177, R195.reuse, 0x5000 ;  /* 0x00005000c3b17836 */ /* 0x040fe20000000000 */
[----:B--2---:R-:W2:Y:S01]  /*2ca0*/  LDSM.16.M88.4 R12, [R195+0x800] ;  /* 0x00080000c30c783b */ /* 0x004ea20000000200 */
[----:B------:R-:W-:-:S03]  /*2cb0*/  VIADD R176, R195, 0x5800 ;  /* 0x00005800c3b07836 */ /* 0x000fc60000000000 */
[----:B------:R-:W2:Y:S04]  /*2cc0*/  LDSM.16.M88.4 R44, [R195+0x1000] ;  /* 0x00100000c32c783b */ /* 0x000ea80000000200 */
[----:B------:R-:W2:Y:S04]  /*2cd0*/  LDSM.16.M88.4 R32, [R195] ;  /* 0x00000000c320783b */ /* 0x000ea80000000200 */
[----:B------:R-:W2:Y:S04]  /*2ce0*/  LDSM.16.M88.4 R76, [R195+0x1800] ;  /* 0x00180000c34c783b */ /* 0x000ea80000000200 */
[----:B------:R-:W-:Y:S01]  /*2cf0*/  LDSM.16.M88.4 R52, [R194] ;  /* 0x00000000c234783b */ /* 0x000fe20000000200 */
[C---:B-1----:R-:W-:Y:S03]  /*2d00*/  HMMA.16816.F32.BF16 R20, R8.reuse, R16, RZ ;  /* 0x000000100814723c */ /* 0x042fe600000418ff */
[----:B------:R-:W-:Y:S04]  /*2d10*/  LDSM.16.M88.4 R40, [R191+0x6000] ;  /* 0x00600000bf28783b */ /* 0x000fe80000000200 */
[----:B------:R-:W-:Y:S01]  /*2d20*/  LDSM.16.M88.4 R68, [R191+0x6800] ;  /* 0x00680000bf44783b */ /* 0x000fe20000000200 */
[C---:B------:R-:W-:Y:S03]  /*2d30*/  HMMA.16816.F32.BF16 R16, R8.reuse, R18, RZ ;  /* 0x000000120810723c */ /* 0x040fe600000418ff */
[----:B------:R-:W-:Y:S03]  /*2d40*/  LDSM.16.M88.4 R48, [R184] ;  /* 0x00000000b830783b */ /* 0x000fe60000000200 */
[C---:B---3--:R-:W-:Y:S01]  /*2d50*/  HMMA.16816.F32.BF16 R64, R8.reuse, R60, RZ ;  /* 0x0000003c0840723c */ /* 0x048fe200000418ff */
[----:B------:R-:W0:Y:S05]  /*2d60*/  LDGDEPBAR ;  /* 0x00000000000079af */ /* 0x000e2a0000000000 */
[C---:B----4-:R-:W-:Y:S06]  /*2d70*/  HMMA.16816.F32.BF16 R28, R8.reuse, R24, RZ ;  /* 0x00000018081c723c */ /* 0x050fec00000418ff */
[C---:B------:R-:W-:Y:S06]  /*2d80*/  HMMA.16816.F32.BF16 R60, R8.reuse, R62, RZ ;  /* 0x0000003e083c723c */ /* 0x040fec00000418ff */
        /* <DEDUP_REMOVED lines=12> */
[----:B------:R-:W3:Y:S05]  /*2e50*/  LDSM.16.M88.4 R32, [R193] ;  /* 0x00000000c120783b */ /* 0x000eea0000000200 */
        /* <DEDUP_REMOVED lines=23> */
[C---:B-1----:R-:W-:Y:S06]  /*2fd0*/  HMMA.16816.F32.BF16 R56, R32.reuse, R36, R56 ;  /* 0x000000242038723c */ /* 0x042fec0000041838 */
[C---:B----4-:R-:W-:Y:S06]  /*2fe0*/  HMMA.16816.F32.BF16 R64, R32.reuse, R40, R64 ;  /* 0x000000282040723c */ /* 0x050fec0000041840 */
[C---:B------:R-:W-:Y:S01]  /*2ff0*/  HMMA.16816.F32.BF16 R60, R32.reuse, R42, R60 ;  /* 0x0000002a203c723c */ /* 0x040fe2000004183c */
[----:B------:R-:W1:Y:S05]  /*3000*/  LDSM.16.M88.4 R40, [R195+0x2800] ;  /* 0x00280000c328783b */ /* 0x000e6a0000000200 */
        /* <DEDUP_REMOVED lines=18> */
[----:B------:R-:W-:Y:S05]  /*3130*/  LDSM.16.M88.4 R44, [R193+0x2000] ;  /* 0x00200000c12c783b */ /* 0x000fea0000000200 */
[C---:B-1----:R-:W-:Y:S06]  /*3140*/  HMMA.16816.F32.BF16 R20, R48.reuse, R40, R20 ;  /* 0x000000283014723c */ /* 0x042fec0000041814 */
[C---:B------:R-:W-:Y:S01]  /*3150*/  HMMA.16816.F32.BF16 R16, R48.reuse, R42, R16 ;  /* 0x0000002a3010723c */ /* 0x040fe20000041810 */
[----:B------:R-:W1:Y:S05]  /*3160*/  LDSM.16.M88.4 R40, [R184+0x2000] ;  /* 0x00200000b828783b */ /* 0x000e6a0000000200 */
[C---:B----4-:R-:W-:Y:S06]  /*3170*/  HMMA.16816.F32.BF16 R56, R48.reuse, R32, R56 ;  /* 0x000000203038723c */ /* 0x050fec0000041838 */
        /* <DEDUP_REMOVED lines=68> */
[----:B------:R-:W-:Y:S06]  /*35c0*/  HMMA.16816.F32.BF16 R16, R40, R50, R16 ;  /* 0x000000322810723c */ /* 0x000fec0000041810 */
[----:B----4-:R-:W-:Y:S04]  /*35d0*/  HMMA.16816.F32.BF16 R20, R36, R44, R20 ;  /* 0x0000002c2414723c */ /* 0x010fe80000041814 */
[----:B------:R-:W-:-:S02]  /*35e0*/  FSEL R3, R28, -INF , !P5 ;  /* 0xff8000001c037808 */ /* 0x000fc40006800000 */
[C---:B------:R-:W-:Y:S01]  /*35f0*/  HMMA.16816.F32.BF16 R60, R40.reuse, R34, R60 ;  /* 0x00000022283c723c */ /* 0x040fe2000004183c */
[----:B------:R-:W-:Y:S02]  /*3600*/  FSEL R28, R31, -INF , !P4 ;  /* 0xff8000001f1c7808 */ /* 0x000fe40006000000 */
[----:B------:R-:W-:Y:S02]  /*3610*/  FSEL R29, R29, -INF , !P4 ;  /* 0xff8000001d1d7808 */ /* 0x000fe40006000000 */
[-C--:B------:R-:W-:Y:S01]  /*3620*/  ISETP.GE.AND P4, PT, R6, R89.reuse, PT ;  /* 0x000000590600720c */ /* 0x080fe20003f86270 */
[----:B------:R-:W-:Y:S01]  /*3630*/  HMMA.16816.F32.BF16 R56, R40, R52, R56 ;  /* 0x000000342838723c */ /* 0x000fe20000041838 */
[----:B------:R-:W-:Y:S01]  /*3640*/  VIADD R34, R0, 0x9 ;  /* 0x0000000900227836 */ /* 0x000fe20000000000 */
[----:B------:R-:W-:Y:S01]  /*3650*/  FSEL R30, R30, -INF , !P5 ;  /* 0xff8000001e1e7808 */ /* 0x000fe20006800000 */
[----:B------:R-:W-:Y:S01]  /*3660*/  VIADD R6, R0, 0x21 ;  /* 0x0000002100067836 */ /* 0x000fe20000000000 */
[----:B------:R-:W-:-:S02]  /*3670*/  ISETP.GE.AND P5, PT, R32, R89, PT ;  /* 0x000000592000720c */ /* 0x000fc40003fa6270 */
[----:B------:R-:W-:Y:S01]  /*3680*/  HMMA.16816.F32.BF16 R68, R40, R54, R68 ;  /* 0x000000362844723c */ /* 0x000fe20000041844 */
[----:B------:R-:W-:-:S04]  /*3690*/  ISETP.GE.AND P2, PT, R34, R89, PT ;  /* 0x000000592200720c */ /* 0x000fc80003f46270 */
[----:B------:R-:W-:Y:S01]  /*36a0*/  FSEL R25, R25, -INF , !P2 ;  /* 0xff80000019197808 */ /* 0x000fe20005000000 */
[C---:B-1----:R-:W-:Y:S01]  /*36b0*/  HMMA.16816.F32.BF16 R76, R36.reuse, R12, R76 ;  /* 0x0000000c244c723c */ /* 0x042fe2000004184c */
[----:B------:R-:W-:Y:S01]  /*36c0*/  VIADD R40, R0, 0x8 ;  /* 0x0000000800287836 */ /* 0x000fe20000000000 */
[----:B------:R-:W-:Y:S02]  /*36d0*/  FSEL R21, R21, -INF , !P0 ;  /* 0xff80000015157808 */ /* 0x000fe40004000000 */
[----:B------:R-:W-:Y:S01]  /*36e0*/  FSEL R22, R22, -INF , !P1 ;  /* 0xff80000016167808 */ /* 0x000fe20004800000 */
[----:B------:R-:W-:Y:S01]  /*36f0*/  BAR.SYNC.DEFER_BLOCKING 0x0 ;  /* 0x0000000000007b1d */ /* 0x000fe20000010000 */
[----:B------:R-:W-:Y:S01]  /*3700*/  ISETP.GE.AND P3, PT, R40, R89, PT ;  /* 0x000000592800720c */ /* 0x000fe20003f66270 */
[----:B------:R-:W-:Y:S01]  /*3710*/  VIADD R12, R0, 0x20 ;  /* 0x00000020000c7836 */ /* 0x000fe20000000000 */
[----:B------:R-:W-:Y:S01]  /*3720*/  HMMA.16816.F32.BF16 R16, R36, R46, R16 ;  /* 0x0000002e2410723c */ /* 0x000fe20000041810 */
[----:B------:R-:W-:-:S02]  /*3730*/  FSEL R13, R20, -INF , !P1 ;  /* 0xff800000140d7808 */ /* 0x000fc40004800000 */
[----:B------:R-:W-:Y:S02]  /*3740*/  FSEL R26, R26, -INF , !P3 ;  /* 0xff8000001a1a7808 */ /* 0x000fe40005800000 */
[----:B------:R-:W-:Y:S01]  /*3750*/  FSEL R31, R24, -INF , !P3 ;  /* 0xff800000181f7808 */ /* 0x000fe20005800000 */
[C---:B------:R-:W-:Y:S01]  /*3760*/  HMMA.16816.F32.BF16 R60, R36.reuse, R14, R60 ;  /* 0x0000000e243c723c */ /* 0x040fe2000004183c */
[----:B------:R-:W-:Y:S02]  /*3770*/  ISETP.GE.AND P3, PT, R12, R89, PT ;  /* 0x000000590c00720c */ /* 0x000fe40003f66270 */
[----:B------:R-:W-:Y:S02]  /*3780*/  FSEL R12, R23, -INF , !P0 ;  /* 0xff800000170c7808 */ /* 0x000fe40004000000 */
[----:B------:R-:W-:Y:S01]  /*3790*/  ISETP.GT.AND P0, PT, R135, R200, PT ;  /* 0x000000c88700720c */ /* 0x000fe20003f04270 */
[----:B--2---:R-:W-:Y:S01]  /*37a0*/  HMMA.16816.F32.BF16 R56, R36, R8, R56 ;  /* 0x000000082438723c */ /* 0x004fe20000041838 */
[----:B------:R-:W-:-:S02]  /*37b0*/  FSEL R24, R27, -INF , !P2 ;  /* 0xff8000001b187808 */ /* 0x000fc40005000000 */
[-C--:B------:R-:W-:Y:S01]  /*37c0*/  ISETP.GE.AND P2, PT, R6, R89.reuse, PT ;  /* 0x000000590600720c */ /* 0x080fe20003f46270 */
[----:B------:R-:W-:Y:S01]  /*37d0*/  VIADD R6, R0, 0x28 ;  /* 0x0000002800067836 */ /* 0x000fe20000000000 */
[----:B------:R-:W-:Y:S01]  /*37e0*/  FSEL R160, R78, -INF , !P3 ;  /* 0xff8000004ea07808 */ /* 0x000fe20005800000 */
[----:B------:R-:W-:Y:S01]  /*37f0*/  HMMA.16816.F32.BF16 R68, R36, R10, R68 ;  /* 0x0000000a2444723c */ /* 0x000fe20000041844 */
[----:B------:R-:W-:Y:S01]  /*3800*/  VIADD R8, R0, 0x30 ;  /* 0x0000003000087836 */ /* 0x000fe20000000000 */
[----:B------:R-:W-:Y:S02]  /*3810*/  FSEL R169, R76, -INF , !P3 ;  /* 0xff8000004ca97808 */ /* 0x000fe40005800000 */
[----:B------:R-:W-:Y:S01]  /*3820*/  ISETP.GE.AND P1, PT, R6, R89, PT ;  /* 0x000000590600720c */ /* 0x000fe20003f26270 */
[----:B------:R-:W-:Y:S01]  /*3830*/  VIADD R6, R0, 0x29 ;  /* 0x0000002900067836 */ /* 0x000fe20000000000 */
[----:B------:R-:W1:Y:S01]  /*3840*/  @!P0 LDC.64 R210, c[0x0][0x218] ;  /* 0x00008600ffd28b82 */ /* 0x000e620000000a00 */
[----:B------:R-:W-:-:S02]  /*3850*/  FSEL R18, R18, -INF , !P5 ;  /* 0xff80000012127808 */ /* 0x000fc40006800000 */
        /* <DEDUP_REMOVED lines=8> */
[----:B------:R-:W-:Y:S01]  /*38e0*/  ISETP.GE.AND P3, PT, R8, R89, PT ;  /* 0x000000590800720c */ /* 0x000fe20003f66270 */
[----:B------:R-:W-:Y:S01]  /*38f0*/  VIADD R8, R0, 0x38 ;  /* 0x0000003800087836 */ /* 0x000fe20000000000 */
[----:B------:R-:W-:Y:S01]  /*3900*/  FSEL R164, R62, -INF , !P1 ;  /* 0xff8000003ea47808 */ /* 0x000fe20004800000 */
[----:B------:R-:W-:Y:S01]  /*3910*/  VIADD R0, R0, 0x39 ;  /* 0x0000003900007836 */ /* 0x000fe20000000000 */
[----:B------:R-:W-:Y:S02]  /*3920*/  FSEL R165, R60, -INF , !P1 ;  /* 0xff8000003ca57808 */ /* 0x000fe40004800000 */
[----:B------:R-:W-:Y:S02]  /*3930*/  FSEL R168, R59, -INF , !P3 ;  /* 0xff8000003ba87808 */ /* 0x000fe40005800000 */
[----:B------:R-:W-:-:S02]  /*3940*/  FSEL R175, R57, -INF , !P3 ;  /* 0xff80000039af7808 */ /* 0x000fc40005800000 */
[-C--:B------:R-:W-:Y:S02]  /*3950*/  ISETP.GE.AND P2, PT, R8, R89.reuse, PT ;  /* 0x000000590800720c */ /* 0x080fe40003f46270 */
[----:B------:R-:W-:Y:S02]  /*3960*/  ISETP.GE.AND P1, PT, R0, R89, PT ;  /* 0x000000590000720c */ /* 0x000fe40003f26270 */
[----:B-1----:R-:W-:Y:S02]  /*3970*/  @!P0 LEA R210, P3, R82, R210, 0x1 ;  /* 0x000000d252d28211 */ /* 0x002fe400078608ff */
[----:B------:R-:W-:Y:S02]  /*3980*/  LOP3.LUT R0, R86, R87, RZ, 0xfc, !PT ;  /* 0x0000005756007212 */ /* 0x000fe400078efcff */
        /* <DEDUP_REMOVED lines=70> */
.L_x_4600:
[----:B------:R-:W-:-:S04]  /*3df0*/  LEA R4, -R80, RZ, 0x6 ;  /* 0x000000ff50047211 */ /* 0x000fc800078e31ff */
[----:B------:R-:W-:-:S07]  /*3e00*/  SHF.R.S32.HI R15, RZ, 0x1f, R4 ;  /* 0x0000001fff0f7819 */ /* 0x000fce0000011404 */
.L_x_4601:
        /* <DEDUP_REMOVED lines=29> */
.L_x_4599:
        /* <DEDUP_REMOVED lines=69> */
[----:B------:R-:W-:Y:S01]  /*4430*/  LDSM.16.MT88.4 R8, [R192+0xe800] ;  /* 0x00e80000c008783b */ /* 0x000fe20000004200 */
        /* <DEDUP_REMOVED lines=21> */
[----:B------:R-:W-:Y:S01]  /*4590*/  LDSM.16.MT88.4 R32, [R189+0xc800] ;  /* 0x00c80000bd20783b */ /* 0x000fe20000004200 */
        /* <DEDUP_REMOVED lines=12> */
[----:B------:R-:W1:Y:S01]  /*4660*/  MUFU.EX2 R159, R159 ;  /* 0x0000009f009f7308 */ /* 0x000e620000000800 */
[----:B---3--:R-:W-:Y:S01]  /*4670*/  F2FP.BF16.F32.PACK_AB R118, R148, R153 ;  /* 0x000000999476723e */ /* 0x008fe200000010ff */
[--C-:B------:R-:W-:Y:S01]  /*4680*/  FFMA.FTZ R171, R168, UR5, -R167.reuse ;  /* 0x00000005a8ab7c23 */ /* 0x100fe200080108a7 */
[--C-:B------:R-:W-:Y:S01]  /*4690*/  FFMA.FTZ R166, R166, UR5, -R167.reuse ;  /* 0x00000005a6a67c23 */ /* 0x100fe200080108a7 */
[----:B------:R-:W-:Y:S01]  /*46a0*/  FFMA.FTZ R215, R162, UR5, -R167 ;  /* 0x00000005a2d77c23 */ /* 0x000fe200080108a7 */
[----:B------:R-:W-:Y:S01]  /*46b0*/  FADD.FTZ R152, R157, R152 ;  /* 0x000000989d987221 */ /* 0x000fe20000010000 */
[----:B------:R-:W-:-:S02]  /*46c0*/  ISETP.GT.AND P0, PT, R135, R200, PT ;  /* 0x000000c88700720c */ /* 0x000fc40003f04270 */
[----:B------:R-:W-:Y:S01]  /*46d0*/  MUFU.EX2 R155, R155 ;  /* 0x0000009b009b7308 */ /* 0x000fe20000000800 */
[----:B------:R-:W-:-:S04]  /*46e0*/  FADD.FTZ R153, R153, R152 ;  /* 0x0000009899997221 */ /* 0x000fc80000010000 */
[----:B------:R-:W-:-:S03]  /*46f0*/  FADD.FTZ R148, R148, R153 ;  /* 0x0000009994947221 */ /* 0x000fc60000010000 */
        /* <DEDUP_REMOVED lines=205> */
.L_x_4606:
        /* <DEDUP_REMOVED lines=66> */
.L_x_4603:
        /* <DEDUP_REMOVED lines=14> */
[----:B------:R-:W-:Y:S02]  /*58d0*/  IADD3.X R3, R135, UR10, RZ, P0, !PT ;  /* 0x0000000a87037c10 */ /* 0x000fe400087fe4ff */
[----:B------:R-:W-:Y:S01]  /*58e0*/  ISETP.GT.AND P0, PT, R213, R200, PT ;  /* 0x000000c8d500720c */ /* 0x000fe20003f04270 */
        /* <DEDUP_REMOVED lines=237> */
.L_x_4605:
        /* <DEDUP_REMOVED lines=24> */
.L_x_4604:
        /* <DEDUP_REMOVED lines=412> */
.L_x_4602:
[----:B------:R-:W1:Y:S01]  /*8300*/  SHFL.BFLY PT, R2, R217, 0x2, 0x1f ;  /* 0x0c401f00d9027f89 */ /* 0x000e6200000e0000 */
[----:B------:R-:W-:Y:S01]  /*8310*/  MOV R11, 0x3f800000 ;  /* 0x3f800000000b7802 */ /* 0x000fe20000000f00 */
[----:B------:R-:W2:Y:S01]  /*8320*/  S2UR UR6, SR_CgaCtaId ;  /* 0x00000000000679c3 */ /* 0x000ea20000008800 */
[----:B------:R-:W-:Y:S01]  /*8330*/  UMOV UR4, 0x400 ;  /* 0x0000040000047882 */ /* 0x000fe20000000000 */
[----:B------:R-:W3:Y:S01]  /*8340*/  SHFL.BFLY PT, R4, R215, 0x2, 0x1f ;  /* 0x0c401f00d7047f89 */ /* 0x000ee200000e0000 */
[----:B------:R-:W-:Y:S01]  /*8350*/  BSSY B0, `(.L_x_4607) ;  /* 0x00000ff000007945 */ /* 0x000fe20003800000 */
[----:B------:R-:W4:Y:S04]  /*8360*/  S2R R6, SR_TID.X ;  /* 0x0000000000067919 */ /* 0x000f280000002100 */
[----:B------:R-:W5:Y:S01]  /*8370*/  LDC R19, c[0x0][0x270] ;  /* 0x00009c00ff137b82 */ /* 0x000f620000000800 */
[----:B------:R-:W4:Y:S01]  /*8380*/  S2R R0, SR_TID.X ;  /* 0x0000000000007919 */ /* 0x000f220000002100 */
[----:B------:R-:W5:Y:S06]  /*8390*/  S2R R18, SR_CTAID.Y ;  /* 0x0000000000127919 */ /* 0x000f6c0000002600 */
[----:B------:R-:W4:Y:S01]  /*83a0*/  S2UR UR5, SR_CTAID.X ;  /* 0x00000000000579c3 */ /* 0x000f220000002500 */
[----:B-1----:R-:W-:Y:S01]  /*83b0*/  FADD.FTZ R2, R2, R217 ;  /* 0x000000d902027221 */ /* 0x002fe20000010000 */
[----:B--2---:R-:W-:-:S06]  /*83c0*/  ULEA UR6, UR6, UR4, 0x18 ;  /* 0x0000000406067291 */ /* 0x004fcc000f8ec03f */
[----:B------:R-:W1:Y:S01]  /*83d0*/  S2UR UR4, SR_CTAID.Z ;  /* 0x00000000000479c3 */ /* 0x000e620000002700 */
[----:B---3--:R-:W-:Y:S01]  /*83e0*/  FADD.FTZ R17, R4, R215 ;  /* 0x000000d704117221 */ /* 0x008fe20000010000 */
[----:B------:R-:W2:Y:S04]  /*83f0*/  SHFL.BFLY PT, R5, R2, 0x1, 0x1f ;  /* 0x0c201f0002057f89 */ /* 0x000ea800000e0000 */
[----:B------:R-:W3:Y:S01]  /*8400*/  SHFL.BFLY PT, R4, R17, 0x1, 0x1f ;  /* 0x0c201f0011047f89 */ /* 0x000ee200000e0000 */
[----:B----4-:R-:W-:Y:S01]  /*8410*/  SHF.R.S32.HI R9, RZ, 0x1f, R6 ;  /* 0x0000001fff097819 */ /* 0x010fe20000011406 */
[----:B------:R-:W-:-:S03]  /*8420*/  USHF.L.U32 UR5, UR5, 0x6, URZ ;  /* 0x0000000605057899 */ /* 0x000fc6000800063f */
[CC--:B------:R-:W-:Y:S02]  /*8430*/  LEA.HI R15, R9.reuse, R6.reuse, RZ, 0x2 ;  /* 0x00000006090f7211 */ /* 0x0c0fe400078f10ff */
[----:B------:R-:W-:Y:S02]  /*8440*/  LEA.HI R10, R9, R6, RZ, 0x5 ;  /* 0x00000006090a7211 */ /* 0x000fe400078f28ff */
[----:B------:R-:W-:Y:S02]  /*8450*/  MOV R9, 0x3f800000 ;  /* 0x3f80000000097802 */ /* 0x000fe40000000f00 */
[----:B------:R-:W-:Y:S02]  /*8460*/  SHF.R.S32.HI R13, RZ, 0x1f, R0 ;  /* 0x0000001fff0d7819 */ /* 0x000fe40000011400 */
[----:B------:R-:W-:Y:S01]  /*8470*/  SHF.R.S32.HI R12, RZ, 0x2, R15 ;  /* 0x00000002ff0c7819 */ /* 0x000fe2000001140f */
[----:B--2---:R-:W-:Y:S01]  /*8480*/  FADD.FTZ R5, R2, R5 ;  /* 0x0000000502057221 */ /* 0x004fe20000010000 */
[----:B------:R-:W-:-:S02]  /*8490*/  SHF.R.S32.HI R7, RZ, 0x1f, R15 ;  /* 0x0000001fff077819 */ /* 0x000fc4000001140f */
[----:B------:R-:W-:Y:S01]  /*84a0*/  LEA.HI R2, R13, R0, RZ, 0x4 ;  /* 0x000000000d027211 */ /* 0x000fe200078f20ff */
[----:B---3--:R-:W-:Y:S01]  /*84b0*/  FADD.FTZ R4, R17, R4 ;  /* 0x0000000411047221 */ /* 0x008fe20000010000 */
[----:B------:R-:W-:Y:S01]  /*84c0*/  BAR.SYNC.DEFER_BLOCKING 0x0 ;  /* 0x0000000000007b1d */ /* 0x000fe20000010000 */
[----:B------:R-:W-:Y:S02]  /*84d0*/  FSETP.NE.FTZ.AND P4, PT, R5, RZ, PT ;  /* 0x000000ff0500720b */ /* 0x000fe40003f95000 */
[----:B------:R-:W-:Y:S02]  /*84e0*/  LOP3.LUT R17, R10, 0xffffffe0, RZ, 0xc0, !PT ;  /* 0xffffffe00a117812 */ /* 0x000fe400078ec0ff */
[----:B------:R-:W-:Y:S02]  /*84f0*/  FSETP.NE.FTZ.AND P3, PT, R4, RZ, PT ;  /* 0x000000ff0400720b */ /* 0x000fe40003f75000 */
[----:B------:R-:W-:Y:S02]  /*8500*/  LEA.HI R7, R7, R12, RZ, 0x3 ;  /* 0x0000000c07077211 */ /* 0x000fe400078f18ff */
[----:B------:R-:W-:-:S02]  /*8510*/  LOP3.LUT R13, R2, 0xfffffff0, RZ, 0xc0, !PT ;  /* 0xfffffff0020d7812 */ /* 0x000fc400078ec0ff */
[----:B------:R-:W-:Y:S02]  /*8520*/  LOP3.LUT R15, R15, 0x1ffffffc, RZ, 0xc0, !PT ;  /* 0x1ffffffc0f0f7812 */ /* 0x000fe400078ec0ff */
[----:B------:R-:W-:Y:S01]  /*8530*/  IADD3 R8, -R17, R6, RZ ;  /* 0x0000000611087210 */ /* 0x000fe20007ffe1ff */
[----:B------:R-:W2:Y:S01]  /*8540*/  @P4 MUFU.RCP R11, R5 ;  /* 0x00000005000b4308 */ /* 0x000ea20000001000 */
[----:B------:R-:W-:Y:S01]  /*8550*/  LOP3.LUT R7, R7, 0xfffffff8, RZ, 0xc0, !PT ;  /* 0xfffffff807077812 */ /* 0x000fe200078ec0ff */
[----:B------:R-:W3:Y:S01]  /*8560*/  @P4 LDC R21, c[0x0][0x2e8] ;  /* 0x0000ba00ff154b82 */ /* 0x000ee20000000800 */
[----:B------:R-:W-:Y:S02]  /*8570*/  IADD3 R0, -R13, R0, RZ ;  /* 0x000000000d007210 */ /* 0x000fe40007ffe1ff */
[----:B------:R-:W-:Y:S02]  /*8580*/  IADD3 R6, -R15, R6, RZ ;  /* 0x000000060f067210 */ /* 0x000fe40007ffe1ff */
[----:B------:R-:W-:Y:S01]  /*8590*/  SHF.R.S32.HI R13, RZ, 0x1f, R8 ;  /* 0x0000001fff0d7819 */ /* 0x000fe20000011408 */
[----:B------:R-:W4:Y:S01]  /*85a0*/  @P3 MUFU.RCP R9, R4 ;  /* 0x0000000400093308 */ /* 0x000f220000001000 */
[----:B------:R-:W-:Y:S01]  /*85b0*/  IADD3 R7, R12, -R7, RZ ;  /* 0x800000070c077210 */ /* 0x000fe20007ffe0ff */
[----:B------:R-:W3:Y:S01]  /*85c0*/  @P3 LDC R20, c[0x0][0x2e8] ;  /* 0x0000ba00ff143b82 */ /* 0x000ee20000000800 */
[----:B------:R-:W-:-:S02]  /*85d0*/  LOP3.LUT P5, RZ, R8, 0x3, RZ, 0xc0, !PT ;  /* 0x0000000308ff7812 */ /* 0x000fc400078ac0ff */
[----:B------:R-:W-:Y:S02]  /*85e0*/  SHF.R.S32.HI R2, RZ, 0x4, R2 ;  /* 0x00000004ff027819 */ /* 0x000fe40000011402 */
[----:B------:R-:W-:Y:S01]  /*85f0*/  LEA.HI R13, R13, R8, RZ, 0x2 ;  /* 0x000000080d0d7211 */ /* 0x000fe200078f10ff */
[----:B------:R-:W1:Y:S01]  /*8600*/  @P3 MUFU.LG2 R4, R4 ;  /* 0x0000000400043308 */ /* 0x000e620000000c00 */
[C---:B--2---:R-:W-:Y:S01]  /*8610*/  FMUL.FTZ R128, R11.reuse, R128 ;  /* 0x000000800b807220 */ /* 0x044fe20000410000 */
        /* <DEDUP_REMOVED lines=47> */
[----:B------:R-:W-:Y:S01]  /*8910*/  SHF.R.S32.HI R11, RZ, 0x5, R10 ;  /* 0x00000005ff0b7819 */ /* 0x000fe2000001140a */
[C---:B----4-:R-:W-:Y:S01]  /*8920*/  FMUL.FTZ R131, R9.reuse, R131 ;  /* 0x0000008309837220 */ /* 0x050fe20000410000 */
[C---:B------:R-:W-:Y:S01]  /*8930*/  FMUL.FTZ R130, R9.reuse, R130 ;  /* 0x0000008209827220 */ /* 0x040fe20000410000 */
[C---:B------:R-:W-:Y:S01]  /*8940*/  FMUL.FTZ R39, R9.reuse, R39 ;  /* 0x0000002709277220 */ /* 0x040fe20000410000 */
[----:B------:R-:W-:Y:S01]  /*8950*/  SHF.R.S32.HI R10, RZ, 0x1f, R11 ;  /* 0x0000001fff0a7819 */ /* 0x000fe2000001140b */
[----:B------:R-:W-:Y:S01]  /*8960*/  FMUL.FTZ R38, R9, R38 ;  /* 0x0000002609267220 */ /* 0x000fe20000410000 */
[----:B------:R-:W-:Y:S01]  /*8970*/  LEA R6, R11, R6, 0x9 ;  /* 0x000000060b067211 */ /* 0x000fe200078e48ff */
        /* <DEDUP_REMOVED lines=9> */
[----:B------:R-:W-:Y:S01]  /*8a10*/  IADD3 R10, -R10, R11, RZ ;  /* 0x0000000b0a0a7210 */ /* 0x000fe20007ffe1ff */
        /* <DEDUP_REMOVED lines=37> */
[C---:B------:R-:W-:Y:S01]  /*8c70*/  R2P PR, R7.reuse, 0x6 ;  /* 0x0000000607007804 */ /* 0x040fe20000000000 */
[----:B------:R-:W2:Y:S01]  /*8c80*/  @P4 MUFU.LG2 R5, R5 ;  /* 0x0000000500054308 */ /* 0x000ea20000000c00 */
[C---:B------:R-:W-:Y:S01]  /*8c90*/  LOP3.LUT R8, R7.reuse, 0x1, RZ, 0xc0, !PT ;  /* 0x0000000107087812 */ /* 0x040fe200078ec0ff */
[----:B-1----:R-:W-:Y:S01]  /*8ca0*/  @P3 FMUL.FTZ R4, R4, 0.69314718246459960938 ;  /* 0x3f31721804043820 */ /* 0x002fe20000410000 */
[----:B------:R-:W-:-:S02]  /*8cb0*/  SHF.L.U32 R11, R7, 0x6, RZ ;  /* 0x00000006070b7819 */ /* 0x000fc400000006ff */
[----:B------:R-:W-:Y:S02]  /*8cc0*/  SHF.L.U32 R7, R2, 0x6, RZ ;  /* 0x0000000602077819 */ /* 0x000fe400000006ff */
[----:B------:R-:W-:Y:S02]  /*8cd0*/  LEA.HI R9, R0, R0, RZ, 0x1 ;  /* 0x0000000000097211 */ /* 0x000fe400078f08ff */
[----:B------:R-:W-:Y:S02]  /*8ce0*/  ISETP.NE.U32.AND P0, PT, R8, 0x1, PT ;  /* 0x000000010800780c */ /* 0x000fe40003f05070 */
[----:B------:R-:W-:Y:S02]  /*8cf0*/  LOP3.LUT R11, R11, 0x1c0, RZ, 0xc0, !PT ;  /* 0x000001c00b0b7812 */ /* 0x000fe400078ec0ff */
[----:B------:R-:W-:Y:S02]  /*8d00*/  LOP3.LUT R7, R7, 0x1c0, RZ, 0xc0, !PT ;  /* 0x000001c007077812 */ /* 0x000fe400078ec0ff */
[----:B------:R-:W-:-:S02]  /*8d10*/  SHF.L.U32 R8, R9, 0x2, RZ ;  /* 0x0000000209087819 */ /* 0x000fc400000006ff */
[----:B------:R-:W-:Y:S01]  /*8d20*/  LEA.HI R11, R11, R11, RZ, 0x1d ;  /* 0x0000000b0b0b7211 */ /* 0x000fe200078fe8ff */
[----:B--2---:R-:W-:Y:S01]  /*8d30*/  @P4 FMUL.FTZ R5, R5, 0.69314718246459960938 ;  /* 0x3f31721805054820 */ /* 0x004fe20000410000 */
[----:B------:R-:W-:Y:S02]  /*8d40*/  LOP3.LUT R8, R7, 0x38, R8, 0xf8, !PT ;  /* 0x0000003807087812 */ /* 0x000fe400078ef808 */
[----:B------:R-:W-:Y:S02]  /*8d50*/  SHF.R.U32.HI R7, RZ, 0x3, R7 ;  /* 0x00000003ff077819 */ /* 0x000fe40000011607 */
[----:B------:R-:W-:Y:S02]  /*8d60*/  LOP3.LUT R9, R9, 0xffffffe, RZ, 0xc0, !PT ;  /* 0x0ffffffe09097812 */ /* 0x000fe400078ec0ff */
[----:B------:R-:W-:Y:S02]  /*8d70*/  LEA R6, R6, R11, 0x1 ;  /* 0x0000000b06067211 */ /* 0x000fe400078e08ff */
[----:B------:R-:W-:-:S02]  /*8d80*/  LOP3.LUT R7, R8, R7, RZ, 0x3c, !PT ;  /* 0x0000000708077212 */ /* 0x000fc400078e3cff */
[----:B------:R-:W-:Y:S02]  /*8d90*/  IADD3 R8, R0, -R9, RZ ;  /* 0x8000000900087210 */ /* 0x000fe40007ffe0ff */
[----:B------:R-:W-:Y:S02]  /*8da0*/  LEA R6, R6, UR6, 0x2 ;  /* 0x0000000606067c11 */ /* 0x000fe4000f8e10ff */
[----:B------:R-:W-:Y:S02]  /*8db0*/  MOV R9, 0x40 ;  /* 0x0000004000097802 */ /* 0x000fe40000000f00 */
[----:B------:R-:W-:Y:S01]  /*8dc0*/  LEA R7, R8, R7, 0x2 ;  /* 0x0000000708077211 */ /* 0x000fe200078e10ff */
[----:B------:R-:W-:Y:S01]  /*8dd0*/  STS.64 [R6], R128 ;  /* 0x0000008006007388 */ /* 0x000fe20000000a00 */
[----:B------:R-:W-:Y:S02]  /*8de0*/  SHF.R.S32.HI R13, RZ, 0x2, R13 ;  /* 0x00000002ff0d7819 */ /* 0x000fe4000001140d */
[----:B------:R-:W-:Y:S01]  /*8df0*/  IADD3 R11, R6, -0x20, RZ ;  /* 0xffffffe0060b7810 */ /* 0x000fe20007ffe0ff */
[----:B------:R-:W-:Y:S01]  /*8e00*/  STS.64 [R6+0x800], R130 ;  /* 0x0008008206007388 */ /* 0x000fe20000000a00 */
[----:B------:R-:W-:-:S02]  /*8e10*/  MOV R8, 0x80 ;  /* 0x0000008000087802 */ /* 0x000fc40000000f00 */
[----:B------:R-:W-:Y:S02]  /*8e20*/  SEL R9, R9, 0xffffffc0, !P1 ;  /* 0xffffffc009097807 */ /* 0x000fe40004800000 */
[----:B------:R-:W-:Y:S02]  /*8e30*/  @P0 IADD3 R11, R6, 0x20, RZ ;  /* 0x00000020060b0810 */ /* 0x000fe40007ffe0ff */
[----:B------:R-:W-:Y:S02]  /*8e40*/  LEA R10, R10, R13, 0x4 ;  /* 0x0000000d0a0a7211 */ /* 0x000fe400078e20ff */
[----:B------:R-:W-:Y:S01]  /*8e50*/  SEL R8, R8, 0xffffff80, !P2 ;  /* 0xffffff8008087807 */ /* 0x000fe20005000000 */
        /* <DEDUP_REMOVED lines=10> */
[----:B------:R-:W5:Y:S03]  /*8f00*/  LDC.64 R8, c[0x0][0x2c0] ;  /* 0x0000b000ff087b82 */ /* 0x000f660000000a00 */
[----:B------:R-:W-:Y:S04]  /*8f10*/  STS.64 [R13], R44 ;  /* 0x0000002c0d007388 */ /* 0x000fe80000000a00 */
[----:B------:R-:W-:Y:S04]  /*8f20*/  STS.64 [R13+0x800], R46 ;  /* 0x0008002e0d007388 */ /* 0x000fe80000000a00 */
[----:B------:R-:W-:Y:S04]  /*8f30*/  STS.64 [R14], R48 ;  /* 0x000000300e007388 */ /* 0x000fe80000000a00 */
[----:B------:R-:W-:Y:S04]  /*8f40*/  STS.64 [R14+0x800], R50 ;  /* 0x000800320e007388 */ /* 0x000fe80000000a00 */
[----:B------:R-:W-:Y:S04]  /*8f50*/  STS.64 [R15], R52 ;  /* 0x000000340f007388 */ /* 0x000fe80000000a00 */
[----:B------:R-:W-:Y:S01]  /*8f60*/  STS.64 [R15+0x800], R54 ;  /* 0x000800360f007388 */ /* 0x000fe20000000a00 */
[----:B-----5:R-:W-:Y:S01]  /*8f70*/  IMAD R8, R18, R8, R207 ;  /* 0x0000000812087224 */ /* 0x020fe200078e02cf */
[----:B------:R-:W-:-:S02]  /*8f80*/  SHF.L.U32 R18, R0, 0x2, RZ ;  /* 0x0000000200127819 */ /* 0x000fc400000006ff */
        /* <DEDUP_REMOVED lines=26> */
[----:B------:R4:W-:Y:S04]  /*9130*/  STS.64 [R13+0x8000], R108 ;  /* 0x0080006c0d007388 */ /* 0x0009e80000000a00 */
[----:B------:R4:W-:Y:S01]  /*9140*/  STS.64 [R13+0x8800], R110 ;  /* 0x0088006e0d007388 */ /* 0x0009e20000000a00 */
[----:B-1----:R-:W-:-:S03]  /*9150*/  IADD3 R6, -R207, RZ, RZ ;  /* 0x000000ffcf067210 */ /* 0x002fc60007ffe1ff */
[----:B------:R4:W-:Y:S02]  /*9160*/  STS.64 [R14+0x8000], R124 ;  /* 0x0080007c0e007388 */ /* 0x0009e40000000a00 */
[----:B------:R-:W-:Y:S02]  /*9170*/  IMAD R6, R19, R6, UR4 ;  /* 0x0000000413067e24 */ /* 0x000fe4000f8e0206 */
[----:B------:R4:W-:Y:S04]  /*9180*/  STS.64 [R14+0x8800], R126 ;  /* 0x0088007e0e007388 */ /* 0x0009e80000000a00 */
[----:B------:R4:W-:Y:S04]  /*9190*/  STS.64 [R15+0x8000], R112 ;  /* 0x008000700f007388 */ /* 0x0009e80000000a00 */
[----:B------:R4:W-:Y:S01]  /*91a0*/  STS.64 [R15+0x8800], R114 ;  /* 0x008800720f007388 */ /* 0x0009e20000000a00 */
[----:B--2---:R-:W-:Y:S01]  /*91b0*/  IMAD R12, R8, R19, R6 ;  /* 0x00000013080c7224 */ /* 0x004fe200078e0206 */
[----:B------:R-:W-:-:S02]  /*91c0*/  MOV R8, 0xff800000 ;  /* 0xff80000000087802 */ /* 0x000fc40000000f00 */
[----:B------:R4:W-:Y:S01]  /*91d0*/  STS.64 [R16+0x8000], R120 ;  /* 0x0080007810007388 */ /* 0x0009e20000000a00 */
[----:B---3--:R-:W-:Y:S01]  /*91e0*/  @P3 FFMA.FTZ R8, R3, R20, R4 ;  /* 0x0000001403083223 */ /* 0x008fe20000010004 */
[----:B------:R-:W-:Y:S01]  /*91f0*/  IMAD R9, R12, R9, UR5 ;  /* 0x000000050c097e24 */ /* 0x000fe2000f8e0209 */
[----:B------:R-:W-:Y:S01]  /*9200*/  LEA R3, R7, UR6, 0x2 ;  /* 0x0000000607037c11 */ /* 0x000fe2000f8e10ff */
[----:B------:R4:W-:Y:S01]  /*9210*/  STS.64 [R16+0x8800], R122 ;  /* 0x0088007a10007388 */ /* 0x0009e20000000a00 */
[----:B------:R-:W-:Y:S01]  /*9220*/  MOV R6, 0xff800000 ;  /* 0xff80000000067802 */ /* 0x000fe20000000f00 */
[----:B------:R-:W-:Y:S01]  /*9230*/  @P4 FFMA.FTZ R6, R132, R21, R5 ;  /* 0x0000001584064223 */ /* 0x000fe20000010005 */
[----:B------:R-:W-:Y:S01]  /*9240*/  SHF.R.S32.HI R19, RZ, 0x1f, R18 ;  /* 0x0000001fff137819 */ /* 0x000fe20000011412 */
[----:B------:R4:W-:Y:S04]  /*9250*/  STS.64 [R17+0x8000], R116 ;  /* 0x0080007411007388 */ /* 0x0009e80000000a00 */
[----:B------:R4:W-:Y:S01]  /*9260*/  STS.64 [R17+0x8800], R118 ;  /* 0x0088007611007388 */ /* 0x0009e20000000a00 */
[----:B------:R-:W-:Y:S06]  /*9270*/  BAR.SYNC.DEFER_BLOCKING 0x0 ;  /* 0x0000000000007b1d */ /* 0x000fec0000010000 */
[----:B------:R-:W-:Y:S05]  /*9280*/  @P5 BRA `(.L_x_4608) ;  /* 0x00000000002c5947 */ /* 0x000fea0003800000 */
        /* <DEDUP_REMOVED lines=11> */
.L_x_4608:
[----:B------:R-:W-:Y:S05]  /*9340*/  BSYNC B0 ;  /* 0x0000000000007941 */ /* 0x000fea0003800000 */
.L_x_4607:
[----:B------:R-:W2:Y:S01]  /*9350*/  LDS.128 R96, [R3] ;  /* 0x0000000003607984 */ /* 0x000ea20000000c00 */
[----:B------:R-:W-:Y:S01]  /*9360*/  ULDC UR4, c[0x0][0x2dc] ;  /* 0x0000b70000047ab9 */ /* 0x000fe20000000800 */
[C---:B------:R-:W-:Y:S02]  /*9370*/  IMAD.WIDE R18, R2.reuse, 0xc0, R18 ;  /* 0x000000c002127825 */ /* 0x040fe400078e0212 */
[----:B------:R-:W3:Y:S02]  /*9380*/  LDS.128 R64, [R3+0x4000] ;  /* 0x0040000003407984 */ /* 0x000ee40000000c00 */
[----:B-1----:R-:W-:Y:S01]  /*9390*/  IMAD R5, R9, UR4, RZ ;  /* 0x0000000409057c24 */ /* 0x002fe2000f8e02ff */
[----:B------:R-:W-:Y:S01]  /*93a0*/  ULDC.64 UR4, c[0x0][0x288] ;  /* 0x0000a20000047ab9 */ /* 0x000fe20000000a00 */
[----:B------:R-:W1:Y:S01]  /*93b0*/  LDS.128 R32, [R3+0x8000] ;  /* 0x0080000003207984 */ /* 0x000e620000000c00 */
[C---:B------:R-:W-:Y:S02]  /*93c0*/  VIADD R4, R2.reuse, 0x8 ;  /* 0x0000000802047836 */ /* 0x040fe40000000000 */
[C---:B------:R-:W-:Y:S01]  /*93d0*/  IADD3 R6, P0, R5.reuse, R18, RZ ;  /* 0x0000001205067210 */ /* 0x040fe20007f1e0ff */
[----:B------:R-:W5:Y:S01]  /*93e0*/  LDS.128 R92, [R3+0x800] ;  /* 0x00080000035c7984 */ /* 0x000f620000000c00 */
[----:B------:R-:W-:Y:S01]  /*93f0*/  VIADD R0, R2, 0x10 ;  /* 0x0000001002007836 */ /* 0x000fe20000000000 */
[----:B------:R-:W-:Y:S01]  /*9400*/  ISETP.GE.AND P6, PT, R4, R199, PT ;  /* 0x000000c70400720c */ /* 0x000fe20003fc6270 */
[----:B------:R-:W-:Y:S01]  /*9410*/  VIADD R104, R2, 0x18 ;  /* 0x0000001802687836 */ /* 0x000fe20000000000 */
[----:B------:R-:W-:Y:S01]  /*9420*/  LEA.HI.X.SX32 R5, R5, R19, 0x1, P0 ;  /* 0x0000001305057211 */ /* 0x000fe200000f0eff */
[----:B------:R-:W5:Y:S01]  /*9430*/  LDS.128 R88, [R3+0x1000] ;  /* 0x0010000003587984 */ /* 0x000f620000000c00 */
[----:B------:R-:W-:Y:S01]  /*9440*/  LEA R106, P0, R6, UR4, 0x2 ;  /* 0x00000004066a7c11 */ /* 0x000fe2000f8010ff */
[----:B------:R-:W-:Y:S01]  /*9450*/  VIADD R102, R2, 0x20 ;  /* 0x0000002002667836 */ /* 0x000fe20000000000 */
[-C--:B------:R-:W-:Y:S01]  /*9460*/  ISETP.GE.AND P5, PT, R0, R199.reuse, PT ;  /* 0x000000c70000720c */ /* 0x080fe20003fa6270 */
[----:B------:R-:W5:Y:S01]  /*9470*/  LDS.128 R84, [R3+0x1800] ;  /* 0x0018000003547984 */ /* 0x000f620000000c00 */
[----:B------:R-:W-:Y:S01]  /*9480*/  LEA.HI.X R107, R6, UR5, R5, 0x2, P0 ;  /* 0x00000005066b7c11 */ /* 0x000fe200080f1405 */
[C---:B------:R-:W-:Y:S01]  /*9490*/  VIADD R100, R2.reuse, 0x28 ;  /* 0x0000002802647836 */ /* 0x040fe20000000000 */
[CC--:B------:R-:W-:Y:S01]  /*94a0*/  ISETP.GE.AND P0, PT, R2.reuse, R199.reuse, PT ;  /* 0x000000c70200720c */ /* 0x0c0fe20003f06270 */
[----:B------:R-:W5:Y:S01]  /*94b0*/  LDS.128 R80, [R3+0x2000] ;  /* 0x0020000003507984 */ /* 0x000f620000000c00 */
[----:B------:R-:W-:Y:S01]  /*94c0*/  VIADD R0, R2, 0x30 ;  /* 0x0000003002007836 */ /* 0x000fe20000000000 */
[-C--:B------:R-:W-:Y:S01]  /*94d0*/  ISETP.GE.AND P4, PT, R104, R199.reuse, PT ;  /* 0x000000c76800720c */ /* 0x080fe20003f86270 */
[----:B------:R-:W-:Y:S01]  /*94e0*/  VIADD R2, R2, 0x38 ;  /* 0x0000003802027836 */ /* 0x000fe20000000000 */
[----:B------:R-:W5:Y:S01]  /*94f0*/  LDS.128 R76, [R3+0x2800] ;  /* 0x00280000034c7984 */ /* 0x000f620000000c00 */
[----:B------:R-:W-:-:S02]  /*9500*/  ISETP.GE.AND P3, PT, R102, R199, PT ;  /* 0x000000c76600720c */ /* 0x000fc40003f66270 */
[-C--:B------:R-:W-:Y:S01]  /*9510*/  ISETP.GE.AND P2, PT, R100, R199.reuse, PT ;  /* 0x000000c76400720c */ /* 0x080fe20003f46270 */
[----:B------:R-:W5:Y:S01]  /*9520*/  LDS.128 R72, [R3+0x3000] ;  /* 0x0030000003487984 */ /* 0x000f620000000c00 */
[----:B------:R-:W-:-:S03]  /*9530*/  ISETP.GE.AND P1, PT, R0, R199, PT ;  /* 0x000000c70000720c */ /* 0x000fc60003f26270 */
[----:B------:R-:W5:Y:S04]  /*9540*/  LDS.128 R60, [R3+0x4800] ;  /* 0x00480000033c7984 */ /* 0x000f680000000c00 */
        /* <DEDUP_REMOVED lines=8> */
[----:B----4-:R-:W4:Y:S04]  /*95d0*/  LDS.128 R16, [R3+0xa000] ;  /* 0x00a0000003107984 */ /* 0x010f280000000c00 */
[----:B------:R-:W4:Y:S04]  /*95e0*/  LDS.128 R12, [R3+0xa800] ;  /* 0x00a80000030c7984 */ /* 0x000f280000000c00 */
[----:B------:R-:W4:Y:S04]  /*95f0*/  LDS.128 R8, [R3+0xb000] ;  /* 0x00b0000003087984 */ /* 0x000f280000000c00 */
[----:B------:R1:W4:Y:S04]  /*9600*/  LDS.128 R68, [R3+0x3800] ;  /* 0x0038000003447984 */ /* 0x0003280000000c00 */
[----:B------:R4:W4:Y:S04]  /*9610*/  LDS.128 R36, [R3+0x7800] ;  /* 0x0078000003247984 */ /* 0x0009280000000c00 */
[----:B------:R4:W4:Y:S04]  /*9620*/  LDS.128 R4, [R3+0xb800] ;  /* 0x00b8000003047984 */ /* 0x0009280000000c00 */
[----:B--2---:R2:W-:Y:S04]  /*9630*/  @!P0 STG.E.64 desc[UR12][R106.64], R96 ;  /* 0x000000606a008986 */ /* 0x0045e8000c101b0c */
[----:B------:R2:W-:Y:S04]  /*9640*/  @!P0 STG.E.64 desc[UR12][R106.64+0x8], R98 ;  /* 0x000008626a008986 */ /* 0x0005e8000c101b0c */
[----:B---3--:R2:W-:Y:S04]  /*9650*/  @!P0 STG.E.128 desc[UR12][R106.64+0x100], R64 ;  /* 0x000100406a008986 */ /* 0x0085e8000c101d0c */
[----:B-1----:R2:W-:Y:S01]  /*9660*/  @!P0 STG.E.128 desc[UR12][R106.64+0x200], R32 ;  /* 0x000200206a008986 */ /* 0x0025e2000c101d0c */
[----:B------:R-:W-:-:S03]  /*9670*/  ISETP.GE.AND P0, PT, R2, R199, PT ;  /* 0x000000c70200720c */ /* 0x000fc60003f06270 */
[----:B-----5:R2:W-:Y:S04]  /*9680*/  @!P6 STG.E.128 desc[UR12][R106.64+0x1800], R92 ;  /* 0x0018005c6a00e986 */ /* 0x0205e8000c101d0c */
[----:B------:R2:W-:Y:S04]  /*9690*/  @!P5 STG.E.128 desc[UR12][R106.64+0x3000], R88 ;  /* 0x003000586a00d986 */ /* 0x0005e8000c101d0c */
        /* <DEDUP_REMOVED lines=13> */
[----:B----4-:R2:W-:Y:S04]  /*9770*/  @!P3 STG.E.128 desc[UR12][R106.64+0x6200], R16 ;  /* 0x006200106a00b986 */ /* 0x0105e8000c101d0c */
[----:B------:R2:W-:Y:S04]  /*9780*/  @!P2 STG.E.128 desc[UR12][R106.64+0x7a00], R12 ;  /* 0x007a000c6a00a986 */ /* 0x0005e8000c101d0c */
[----:B------:R2:W-:Y:S01]  /*9790*/  @!P1 STG.E.128 desc[UR12][R106.64+0x9200], R8 ;  /* 0x009200086a009986 */ /* 0x0005e2000c101d0c */
[----:B------:R-:W-:Y:S05]  /*97a0*/  @P0 EXIT ;  /* 0x000000000000094d */ /* 0x000fea0003800000 */
[----:B------:R-:W-:Y:S04]  /*97b0*/  STG.E.128 desc[UR12][R106.64+0xa800], R68 ;  /* 0x00a800446a007986 */ /* 0x000fe8000c101d0c */
[----:B------:R-:W-:Y:S04]  /*97c0*/  STG.E.128 desc[UR12][R106.64+0xa900], R36 ;  /* 0x00a900246a007986 */ /* 0x000fe8000c101d0c */
[----:B------:R-:W-:Y:S01]  /*97d0*/  STG.E.128 desc[UR12][R106.64+0xaa00], R4 ;  /* 0x00aa00046a007986 */ /* 0x000fe2000c101d0c */
[----:B------:R-:W-:Y:S05]  /*97e0*/  EXIT ;  /* 0x000000000000794d */ /* 0x000fea0003800000 */
.L_x_4609:
        /* <DEDUP_REMOVED lines=9> */
.L_x_7956:


//--------------------- .text._ZN5flash24flash_fwd_splitkv_kernelI23Flash_fwd_kernel_traitsILi192ELi64ELi64ELi4ELb0ELb0EN7cutlass10bfloat16_tE19Flash_kernel_traitsILi192ELi64ELi64ELi4ES3_EELb0ELb0ELb0ELb0ELb1ELb1ELb1ELb0EEEvNS_16Flash_fwd_paramsE --------------------------
	.section	.text._ZN5flash24flash_fwd_splitkv_kernelI23Flash_fwd_kernel_traitsILi192ELi64ELi64ELi4ELb0ELb0EN7cutlass10bfloat16_tE19Flash_kernel_traitsILi192ELi64ELi64ELi4ES3_EELb0ELb0ELb0ELb0ELb1ELb1ELb1ELb0EEEvNS_16Flash_fwd_paramsE,"ax",@progbits
	.align	128
        .global         _ZN5flash24flash_fwd_splitkv_kernelI23Flash_fwd_kernel_traitsILi192ELi64ELi64ELi4ELb0ELb0EN7cutlass10bfloat16_tE19Flash_kernel_traitsILi192ELi64ELi64ELi4ES3_EELb0ELb0ELb0ELb0ELb1ELb1ELb1ELb0EEEvNS_16Flash_fwd_paramsE
        .type           _ZN5flash24flash_fwd_splitkv_kernelI23Flash_fwd_kernel_traitsILi192ELi64ELi64ELi4ELb0ELb0EN7cutlass10bfloat16_tE19Flash_kernel_traitsILi192ELi64ELi64ELi4ES3_EELb0ELb0ELb0ELb0ELb1ELb1ELb1ELb0EEEvNS_16Flash_fwd_paramsE,@function
        .size           _ZN5flash24flash_fwd_splitkv_kernelI23Flash_fwd_kernel_traitsILi192ELi64ELi64ELi4ELb0ELb0EN7cutlass10bfloat16_tE19Flash_kernel_traitsILi192ELi64ELi64ELi4ES3_EELb0ELb0ELb0ELb0ELb1ELb1ELb1ELb0EEEvNS_16Flash_fwd_paramsE,(.L_x_7957 - _ZN5flash24flash_fwd_splitkv_kernelI23Flash_fwd_kernel_traitsILi192ELi64ELi64ELi4ELb0ELb0EN7cutlass10bfloat16_tE19Flash_kernel_traitsILi192ELi64ELi64ELi4ES3_EELb0ELb0ELb0ELb0ELb1ELb1ELb1ELb0EEEvNS_16Flash_fwd_paramsE)
        .other          _ZN5flash24flash_fwd_splitkv_kernelI23Flash_fwd_kernel_traitsILi192ELi64ELi64ELi4ELb0ELb0EN7cutlass10bfloat16_tE19Flash_kernel_traitsILi192ELi64ELi64ELi4ES3_EELb0ELb0ELb0ELb0ELb1ELb1ELb1ELb0EEEvNS_16Flash_fwd_paramsE,@"STO_CUDA_ENTRY STV_DEFAULT"
_ZN5flash24flash_fwd_splitkv_kernelI23Flash_fwd_kernel_traitsILi192ELi64ELi64ELi4ELb0ELb0EN7cutlass10bfloat16_tE19Flash_kernel_traitsILi192ELi64ELi64ELi4ES3_EELb0ELb0ELb0ELb0ELb1ELb1ELb1ELb0EEEvNS_16Flash_fwd_paramsE:
.text._ZN5flash24flash_fwd_splitkv_kernelI23Flash_fwd_kernel_traitsILi192ELi64ELi64ELi4ELb0ELb0EN7cutlass10bfloat16_tE19Flash_kernel_traitsILi192ELi64ELi64ELi4ES3_EELb0ELb0ELb0ELb0ELb1ELb1ELb1ELb0EEEvNS_16Flash_fwd_paramsE:
        /* <DEDUP_REMOVED lines=30> */
[----:B------:R-:W-:-:S13]  /*01e0*/  ISETP.GE.U32.AND P3, PT, R0, R5, PT ;  /* 0x000000050000720c */ /* 0x000fda0003f66070 */
        /* <DEDUP_REMOVED lines=29> */
.L_x_4610:
[----:B------:R-:W1:Y:S02]  /*03c0*/  LDC R6, c[0x0][0x2c8] ;  /* 0x0000b200ff067b82 */ /* 0x000e640000000800 */
.L_x_4611:
        /* <DEDUP_REMOVED lines=20> */
[----:B--2---:R-:W-:-:S03]  /*0510*/  VIADD R18, R18, 0xffffffe ;  /* 0x0ffffffe12127836 */ /* 0x004fc60000000000 */
[----:B------:R-:W-:Y:S02]  /*0520*/  IABS R3, R15 ;  /* 0x0000000f00037213 */ /* 0x000fe40000000000 */
[-C--:B------:R-:W-:Y:S01]  /*0530*/  LOP3.LUT R15, R15, R10.reuse, RZ, 0x3c, !PT ;  /* 0x0000000a0f0f7212 */ /* 0x080fe200078e3cff */
[----:B------:R-:W2:Y:S03]  /*0540*/  F2I.FTZ.U32.TRUNC.NTZ R19, R18 ;  /* 0x0000001200137305 */ /* 0x000ea6000021f000 */
[----:B------:R-:W-:Y:S01]  /*0550*/  ISETP.GE.AND P0, PT, R15, RZ, PT ;  /* 0x000000ff0f00720c */ /* 0x000fe20003f06270 */
        /* <DEDUP_REMOVED lines=122> */
.L_x_4612:
        /* <DEDUP_REMOVED lines=24> */
.L_x_4613:
        /* <DEDUP_REMOVED lines=71> */
[----:B------:R-:W-:Y:S01]  /*12f0*/  IMAD R6, R25, R101, R6 ;  /* 0x0000006519067224 */ /* 0x000fe200078e0206 */
[----:B------:R-:W-:Y:S01]  /*1300*/  IADD3 R8, R27, R3, RZ ;  /* 0x000000031b087210 */ /* 0x000fe20007ffe0ff */
[----:B------:R-:W-:-:S04]  /*1310*/  IMAD.WIDE.U32 R10, R25, R100, R10 ;  /* 0x00000064190a7225 */ /* 0x000fc800078e000a */
[----:B------:R-:W-:Y:S02]  /*1320*/  IMAD.IADD R11, R11, 0x1, R6 ;  /* 0x000000010b0b7824 */ /* 0x000fe400078e0206 */
[C---:B------:R-:W-:Y:S02]  /*1330*/  IMAD R7, R20.reuse, UR5, R7 ;  /* 0x0000000514077c24 */ /* 0x040fe4000f8e0207 */
[----:B------:R-:W-:-:S05]  /*1340*/  IMAD.WIDE.U32 R102, R20, UR4, R10 ;  /* 0x0000000414667c25 */ /* 0x000fca000f8e000a */
[----:B------:R-:W-:Y:S01]  /*1350*/  IADD3 R4, R103, R7, RZ ;  /* 0x0000000767047210 */ /* 0x000fe20007ffe0ff */
[----:B------:R-:W-:Y:S06]  /*1360*/  BRA `(.L_x_4615) ;  /* 0x0000000400307947 */ /* 0x000fec0003800000 */
.L_x_4614:
        /* <DEDUP_REMOVED lines=49> */
.L_x_4616:
        /* <DEDUP_REMOVED lines=27> */
.L_x_4615:
[----:B------:R-:W-:Y:S01]  /*1830*/  ISETP.NE.AND P0, PT, R9, -0x1, PT ;  /* 0xffffffff0900780c */ /* 0x000fe20003f05270 */
[----:B------:R-:W-:Y:S01]  /*1840*/  IMAD.IADD R207, R207, 0x1, -R0 ;  /* 0x00000001cfcf7824 */ /* 0x000fe200078e0a00 */
[----:B------:R-:W-:Y:S01]  /*1850*/  SHF.R.S32.HI R5, RZ, 0x1f, R106 ;  /* 0x0000001fff057819 */ /* 0x000fe2000001146a */
[----:B------:R-:W-:Y:S01]  /*1860*/  ULDC.64 UR4, c[0x0][0x258] ;  /* 0x0000960000047ab9 */ /* 0x000fe20000000a00 */
[----:B------:R-:W-:Y:S01]  /*1870*/  SHF.R.S32.HI R37, RZ, 0x1f, R34 ;  /* 0x0000001fff257819 */ /* 0x000fe20000011422 */
[----:B------:R-:W-:Y:S01]  /*1880*/  VIADD R135, R133, 0xffffffff ;  /* 0xffffffff85877836 */ /* 0x000fe20000000000 */
[----:B------:R-:W-:Y:S01]  /*1890*/  LEA.HI R11, R5, R106, RZ, 0x3 ;  /* 0x0000006a050b7211 */ /* 0x000fe200078f18ff */
[----:B------:R-:W-:Y:S02]  /*18a0*/  ULDC.64 UR6, c[0x0][0x268] ;  /* 0x00009a0000067ab9 */ /* 0x000fe40000000a00 */
[----:B------:R-:W-:Y:S01]  /*18b0*/  IMAD R37, R37, UR4, RZ ;  /* 0x0000000425257c24 */ /* 0x000fe2000f8e02ff */
[----:B------:R-:W-:Y:S01]  /*18c0*/  SHF.R.S32.HI R18, RZ, 0x3, R11 ;  /* 0x00000003ff127819 */ /* 0x000fe2000001140b */
[----:B------:R-:W-:Y:S01]  /*18d0*/  IMAD R17, R17, UR6, RZ ;  /* 0x0000000611117c24 */ /* 0x000fe2000f8e02ff */
[----:B------:R-:W-:Y:S01]  /*18e0*/  LOP3.LUT R11, R11, 0xfffffff8, RZ, 0xc0, !PT ;  /* 0xfffffff80b0b7812 */ /* 0x000fe200078ec0ff */
[----:B------:R-:W1:Y:S01]  /*18f0*/  @!P0 LDC.64 R2, c[0x0][0x228] ;  /* 0x00008a00ff028b82 */ /* 0x000e620000000a00 */
[----:B------:R-:W-:Y:S01]  /*1900*/  @!P0 SHF.R.S32.HI R13, RZ, 0x1f, R215 ;  /* 0x0000001fff0d8819 */ /* 0x000fe200000114d7 */
[C---:B------:R-:W-:Y:S01]  /*1910*/  VIADD R22, R18.reuse, 0x10 ;  /* 0x0000001012167836 */ /* 0x040fe20000000000 */
[CC--:B------:R-:W-:Y:S01]  /*1920*/  ISETP.GE.AND P4, PT, R18.reuse, R207.reuse, PT ;  /* 0x000000cf1200720c */ /* 0x0c0fe20003f86270 */
[----:B------:R-:W-:Y:S01]  /*1930*/  VIADD R16, R18, 0x20 ;  /* 0x0000002012107836 */ /* 0x000fe20000000000 */
[--C-:B------:R-:W-:Y:S01]  /*1940*/  SHF.R.S32.HI R19, RZ, 0x1f, R18.reuse ;  /* 0x0000001fff137819 */ /* 0x100fe20000011412 */
[----:B------:R-:W-:Y:S01]  /*1950*/  IMAD R37, R34, UR5, R37 ;  /* 0x0000000522257c24 */ /* 0x000fe2000f8e0225 */
[-C--:B------:R-:W-:Y:S01]  /*1960*/  ISETP.GE.AND P5, PT, R22, R207.reuse, PT ;  /* 0x000000cf1600720c */ /* 0x080fe20003fa6270 */
[----:B------:R-:W2:Y:S01]  /*1970*/  @P0 LDC.64 R6, c[0x0][0x240] ;  /* 0x00009000ff060b82 */ /* 0x000ea20000000a00 */
[----:B------:R-:W-:Y:S01]  /*1980*/  ISETP.GE.AND P2, PT, R16, R207, PT ;  /* 0x000000cf1000720c */ /* 0x000fe20003f46270 */
[----:B------:R-:W-:Y:S01]  /*1990*/  IMAD.WIDE R40, R41, 0x40, R18 ;  /* 0x0000004029287825 */ /* 0x000fe200078e0212 */
[----:B------:R-:W-:-:S03]  /*19a0*/  UMOV UR5, 0x400 ;  /* 0x0000040000057882 */ /* 0x000fc60000000000 */
[----:B------:R-:W-:Y:S02]  /*19b0*/  IMAD R105, R19, R100, RZ ;  /* 0x0000006413697224 */ /* 0x000fe400078e02ff */
[----:B------:R-:W-:Y:S02]  /*19c0*/  IMAD R17, R20, UR7, R17 ;  /* 0x0000000714117c24 */ /* 0x000fe4000f8e0211 */
[----:B------:R-:W-:Y:S02]  /*19d0*/  IMAD R105, R18, R101, R105 ;  /* 0x0000006512697224 */ /* 0x000fe400078e0269 */
[----:B------:R-:W3:Y:S01]  /*19e0*/  @!P5 S2R R30, SR_CgaCtaId ;  /* 0x00000000001ed919 */ /* 0x000ee20000008800 */
[----:B-1----:R-:W-:Y:S01]  /*19f0*/  @!P0 IMAD R0, R13, R2, RZ ;  /* 0x000000020d008224 */ /* 0x002fe200078e02ff */
[----:B------:R-:W1:Y:S01]  /*1a00*/  @!P2 S2R R28, SR_CgaCtaId ;  /* 0x00000000001ca919 */ /* 0x000e620000008800 */
[----:B------:R-:W-:Y:S02]  /*1a10*/  @!P2 MOV R13, 0x400 ;  /* 0x00000400000da802 */ /* 0x000fe40000000f00 */
[----:B------:R-:W-:-:S02]  /*1a20*/  @!P0 IMAD R3, R215, R3, R0 ;  /* 0x00000003d7038224 */ /* 0x000fc400078e0200 */
[----:B------:R-:W-:Y:S02]  /*1a30*/  IMAD.IADD R0, R106, 0x1, -R11 ;  /* 0x000000016a007824 */ /* 0x000fe400078e0a0b */
[----:B--2---:R-:W-:-:S04]  /*1a40*/  @P0 IMAD.WIDE.U32 R14, R9, R6, RZ ;  /* 0x00000006090e0225 */ /* 0x004fc800078e00ff */
[----:B-----5:R-:W-:Y:S02]  /*1a50*/  @P0 IMAD.MOV.U32 R10, RZ, RZ, R14 ;  /* 0x000000ffff0a0224 */ /* 0x020fe400078e000e */
[----:B------:R-:W-:Y:S02]  /*1a60*/  VIADD R14, R18, 0x30 ;  /* 0x00000030120e7836 */ /* 0x000fe40000000000 */
[----:B------:R-:W-:Y:S02]  /*1a70*/  @P0 IMAD R9, R9, R7, R15 ;  /* 0x0000000709090224 */ /* 0x000fe400078e020f */
[----:B------:R-:W-:Y:S01]  /*1a80*/  @!P0 IMAD.WIDE.U32 R6, R215, R2, RZ ;  /* 0x00000002d7068225 */ /* 0x000fe200078e00ff */
[----:B------:R-:W-:-:S03]  /*1a90*/  ISETP.GE.AND P1, PT, R14, R207, PT ;  /* 0x000000cf0e00720c */ /* 0x000fc60003f26270 */
[----:B------:R-:W-:Y:S02]  /*1aa0*/  IMAD.SHL.U32 R11, R0, 0x8, RZ ;  /* 0x00000008000b7824 */ /* 0x000fe400078e00ff */
[----:B------:R-:W-:Y:S02]  /*1ab0*/  @!P0 IMAD.IADD R9, R7, 0x1, R3 ;  /* 0x0000000107098824 */ /* 0x000fe400078e0203 */
[----:B------:R-:W-:Y:S01]  /*1ac0*/  @!P0 IMAD.MOV.U32 R10, RZ, RZ, R6 ;  /* 0x000000ffff0a8224 */ /* 0x000fe200078e0006 */
[C---:B------:R-:W-:Y:S01]  /*1ad0*/  IADD3 R26, P0, R11.reuse, R26, RZ ;  /* 0x0000001a0b1a7210 */ /* 0x040fe20007f1e0ff */
[----:B------:R-:W-:Y:S01]  /*1ae0*/  IMAD.SHL.U32 R2, R18, 0x40, RZ ;  /* 0x0000004012027824 */ /* 0x000fe200078e00ff */
[----:B------:R-:W-:Y:S01]  /*1af0*/  SHF.R.S32.HI R3, RZ, 0x1f, R11 ;  /* 0x0000001fff037819 */ /* 0x000fe2000001140b */
[----:B------:R-:W2:Y:S01]  /*1b00*/  @!P4 LDC.64 R6, c[0x0][0x240] ;  /* 0x00009000ff06cb82 */ /* 0x000ea20000000a00 */
[----:B------:R-:W-:Y:S01]  /*1b10*/  IADD3 R102, P3, R11, R102, RZ ;  /* 0x000000660b667210 */ /* 0x000fe20007f7e0ff */
[----:B------:R-:W4:Y:S01]  /*1b20*/  @!P1 S2R R24, SR_CgaCtaId ;  /* 0x0000000000189919 */ /* 0x000f220000008800 */
[----:B------:R-:W-:Y:S01]  /*1b30*/  LOP3.LUT R2, R2, 0x1c0, RZ, 0xc0, !PT ;  /* 0x000001c002027812 */ /* 0x000fe200078ec0ff */
[----:B------:R-:W-:Y:S01]  /*1b40*/  IMAD.X R27, R3, 0x1, R8, P0 ;  /* 0x00000001031b7824 */ /* 0x000fe200000e0608 */
[----:B------:R-:W-:-:S02]  /*1b50*/  IADD3 R8, P0, R11, R10, RZ ;  /* 0x0000000a0b087210 */ /* 0x000fc40007f1e0ff */
[----:B------:R-:W-:Y:S01]  /*1b60*/  LOP3.LUT R15, R2, 0x38, R11, 0xf8, !PT ;  /* 0x00000038020f7812 */ /* 0x000fe200078ef80b */
[----:B------:R-:W-:Y:S01]  /*1b70*/  IMAD.WIDE.U32 R26, R20, UR6, R26 ;  /* 0x00000006141a7c25 */ /* 0x000fe2000f8e001a */
[----:B------:R-:W-:Y:S01]  /*1b80*/  SHF.R.U32.HI R2, RZ, 0x3, R2 ;  /* 0x00000003ff027819 */ /* 0x000fe20000011602 */
[----:B------:R-:W-:Y:S01]  /*1b90*/  ULDC.64 UR6, c[0x0][0x220] ;  /* 0x0000880000067ab9 */ /* 0x000fe20000000a00 */
[C---:B------:R-:W-:Y:S01]  /*1ba0*/  IADD3.X R103, R3.reuse, R4, RZ, P3, !PT ;  /* 0x0000000403677210 */ /* 0x040fe20001ffe4ff */
[----:B------:R-:W-:Y:S01]  /*1bb0*/  IMAD.X R9, R3, 0x1, R9, P0 ;  /* 0x0000000103097824 */ /* 0x000fe200000e0609 */
[----:B------:R-:W-:Y:S01]  /*1bc0*/  LOP3.LUT R15, R15, R2, RZ, 0x3c, !PT ;  /* 0x000000020f0f7212 */ /* 0x000fe200078e3cff */
[----:B------:R-:W-:Y:S01]  /*1bd0*/  IMAD.IADD R27, R27, 0x1, R17 ;  /* 0x000000011b1b7824 */ /* 0x000fe200078e0211 */
[----:B------:R-:W1:Y:S01]  /*1be0*/  @!P5 LDC.64 R2, c[0x0][0x240] ;  /* 0x00009000ff02db82 */ /* 0x000e620000000a00 */
[----:B------:R-:W-:Y:S01]  /*1bf0*/  IMAD.WIDE.U32 R34, R34, UR4, R8 ;  /* 0x0000000422227c25 */ /* 0x000fe2000f8e0008 */
[----:B------:R-:W-:-:S02]  /*1c00*/  @!P5 MOV R11, 0x400 ;  /* 0x00000400000bd802 */ /* 0x000fc40000000f00 */
[----:B------:R-:W-:Y:S01]  /*1c10*/  LEA.HI R10, R5, R106, RZ, 0x6 ;  /* 0x0000006a050a7211 */ /* 0x000fe200078f30ff */
[----:B------:R-:W-:Y:S01]  /*1c20*/  IMAD.IADD R37, R35, 0x1, R37 ;  /* 0x0000000123257824 */ /* 0x000fe200078e0225 */
[C---:B------:R-:W-:Y:S01]  /*1c30*/  @!P5 IADD3 R21, P0, R40.reuse, 0x10, RZ ;  /* 0x000000102815d810 */ /* 0x040fe20007f1e0ff */
[----:B------:R-:W-:Y:S01]  /*1c40*/  @!P4 IMAD.MOV.U32 R36, RZ, RZ, R34 ;  /* 0x000000ffff24c224 */ /* 0x000fe200078e0022 */
[----:B------:R-:W1:Y:S01]  /*1c50*/  S2UR UR4, SR_CgaCtaId ;  /* 0x00000000000479c3 */ /* 0x000e620000008800 */
[-C--:B--2---:R-:W-:Y:S01]  /*1c60*/  @!P4 IMAD R4, R41, R6.reuse, RZ ;  /* 0x000000062904c224 */ /* 0x084fe200078e02ff */
[C---:B------:R-:W-:Y:S01]  /*1c70*/  @!P2 IADD3 R31, P3, R40.reuse, 0x20, RZ ;  /* 0x00000020281fa810 */ /* 0x040fe20007f7e0ff */
[----:B------:R-:W-:Y:S01]  /*1c80*/  @!P4 IMAD.WIDE.U32 R38, R40, R6, R36 ;  /* 0x000000062826c225 */ /* 0x000fe200078e0024 */
[----:B---3--:R-:W-:Y:S02]  /*1c90*/  @!P5 LEA R30, R30, R11, 0x18 ;  /* 0x0000000b1e1ed211 */ /* 0x008fe400078ec0ff */
[----:B------:R-:W-:Y:S01]  /*1ca0*/  @!P1 MOV R11, 0x400 ;  /* 0x00000400000b9802 */ /* 0x000fe20000000f00 */
[----:B------:R-:W-:Y:S01]  /*1cb0*/  @!P4 IMAD R4, R40, R7, R4 ;  /* 0x000000072804c224 */ /* 0x000fe200078e0204 */
[----:B------:R-:W2:Y:S01]  /*1cc0*/  @!P4 LDC.64 R8, c[0x0][0x210] ;  /* 0x00008400ff08cb82 */ /* 0x000ea20000000a00 */
[----:B------:R-:W-:Y:S01]  /*1cd0*/  IMAD.SHL.U32 R10, R10, 0x8, RZ ;  /* 0x000000080a0a7824 */ /* 0x000fe200078e00ff */
[----:B------:R-:W-:Y:S01]  /*1ce0*/  @!P5 MOV R43, R37 ;  /* 0x00000025002bd202 */ /* 0x000fe20000000f00 */
[--C-:B------:R-:W-:Y:S01]  /*1cf0*/  @!P5 IMAD.X R33, RZ, RZ, R41.reuse, P0 ;  /* 0x000000ffff21d224 */ /* 0x100fe200000e0629 */
[----:B------:R-:W-:Y:S01]  /*1d00*/  @!P1 IADD3 R32, P0, R40, 0x30, RZ ;  /* 0x0000003028209810 */ /* 0x000fe20007f1e0ff */
[----:B------:R-:W-:Y:S01]  /*1d10*/  @!P2 IMAD.X R29, RZ, RZ, R41, P3 ;  /* 0x000000ffff1da224 */ /* 0x000fe200018e0629 */
[----:B----4-:R-:W-:Y:S01]  /*1d20*/  @!P1 LEA R24, R24, R11, 0x18 ;  /* 0x0000000b18189211 */ /* 0x010fe200078ec0ff */
[----:B------:R-:W-:Y:S01]  /*1d30*/  @!P4 IMAD.IADD R4, R39, 0x1, R4 ;  /* 0x000000012704c824 */ /* 0x000fe200078e0204 */
[----:B------:R-:W-:Y:S01]  /*1d40*/  LOP3.LUT R15, R15, 0xfffffe00, R10, 0xf8, !PT ;  /* 0xfffffe000f0f7812 */ /* 0x000fe200078ef80a */
[----:B------:R-:W-:Y:S01]  /*1d50*/  @!P5 IMAD.MOV.U32 R42, RZ, RZ, R34 ;  /* 0x000000ffff2ad224 */ /* 0x000fe200078e0022 */
[----:B------:R-:W3:Y:S01]  /*1d60*/  @!P2 LDC.64 R10, c[0x0][0x240] ;  /* 0x00009000ff0aab82 */ /* 0x000ee20000000a00 */
[----:B-1----:R-:W-:Y:S01]  /*1d70*/  @!P2 LEA R28, R28, R13, 0x18 ;  /* 0x0000000d1c1ca211 */ /* 0x002fe200078ec0ff */
[----:B------:R-:W-:Y:S01]  /*1d80*/  IMAD.WIDE.U32 R102, R18, R100, R102 ;  /* 0x0000006412667225 */ /* 0x000fe200078e0066 */
[----:B------:R-:W-:-:S03]  /*1d90*/  ULEA UR4, UR4, UR5, 0x18 ;  /* 0x0000000504047291 */ /* 0x000fc6000f8ec03f */
[----:B------:R-:W-:Y:S02]  /*1da0*/  @!P5 IMAD.WIDE.U32 R42, R21, R2, R42 ;  /* 0x00000002152ad225 */ /* 0x000fe400078e002a */
[----:B------:R-:W1:Y:S01]  /*1db0*/  @!P1 LDC.64 R6, c[0x0][0x240] ;  /* 0x00009000ff069b82 */ /* 0x000e620000000a00 */
[----:B------:R-:W-:Y:S01]  /*1dc0*/  IADD3 R105, R103, R105, RZ ;  /* 0x0000006967697210 */ /* 0x000fe20007ffe0ff */
[----:B------:R-:W-:Y:S01]  /*1dd0*/  ULDC UR5, c[0x0][0x39c] ;  /* 0x0000e70000057ab9 */ /* 0x000fe20000000800 */
[C---:B------:R-:W-:Y:S01]  /*1de0*/  @!P2 IMAD R28, R15.reuse, 0x2, R28 ;  /* 0x000000020f1ca824 */ /* 0x040fe200078e021c */
[C---:B------:R-:W-:Y:S01]  /*1df0*/  LEA R213, R15.reuse, UR4, 0x1 ;  /* 0x000000040fd57c11 */ /* 0x040fe2000f8e08ff */
[----:B------:R-:W-:Y:S01]  /*1e00*/  @!P1 IMAD R24, R15, 0x2, R24 ;  /* 0x000000020f189824 */ /* 0x000fe200078e0218 */
[C---:B--2---:R-:W-:Y:S01]  /*1e10*/  @!P4 LEA R40, P3, R38.reuse, R8, 0x1 ;  /* 0x000000082628c211 */ /* 0x044fe200078608ff */
[----:B------:R-:W-:Y:S01]  /*1e20*/  @!P5 IMAD R8, R33, R2, RZ ;  /* 0x000000022108d224 */ /* 0x000fe200078e02ff */
[----:B------:R-:W2:Y:S01]  /*1e30*/  @!P5 LDC.64 R12, c[0x0][0x210] ;  /* 0x00008400ff0cdb82 */ /* 0x000ea20000000a00 */
[----:B------:R-:W-:Y:S01]  /*1e40*/  @!P1 IMAD.X R33, RZ, RZ, R41, P0 ;  /* 0x000000ffff219224 */ /* 0x000fe200000e0629 */
[----:B------:R-:W-:Y:S01]  /*1e50*/  @!P4 LEA.HI.X R41, R38, R9, R4, 0x1, P3 ;  /* 0x000000092629c211 */ /* 0x000fe200018f0c04 */
[----:B------:R-:W-:-:S02]  /*1e60*/  IMAD.SHL.U32 R4, R135, 0x40, RZ ;  /* 0x0000004087047824 */ /* 0x000fc400078e00ff */
[----:B------:R-:W-:Y:S02]  /*1e70*/  @!P5 IMAD R35, R21, R3, R8 ;  /* 0x000000031523d224 */ /* 0x000fe400078e0208 */
[----:B------:R-:W-:Y:S01]  /*1e80*/  IMAD.IADD R21, R109, 0x1, -R4 ;  /* 0x000000016d157824 */ /* 0x000fe200078e0a04 */
[----:B------:R-:W-:Y:S01]  /*1e90*/  @!PT LDS RZ, [RZ] ;  /* 0x00000000fffff984 */ /* 0x000fe20000000800 */
[----:B------:R-:W-:Y:S01]  /*1ea0*/  @!PT LDS RZ, [RZ] ;  /* 0x00000000fffff984 */ /* 0x000fe20000000800 */
[----:B------:R-:W-:Y:S01]  /*1eb0*/  @!PT LDS RZ, [RZ] ;  /* 0x00000000fffff984 */ /* 0x000fe20000000800 */
[----:B------:R-:W-:Y:S01]  /*1ec0*/  @!P4 LDGSTS.E.BYPASS.LTC128B.128 [R213], desc[UR14][R40.64] ;  /* 0x0000000028d5cfae */ /* 0x000fe2000b901d4e */
[----:B------:R-:W4:Y:S01]  /*1ed0*/  @!P2 LDC.64 R8, c[0x0][0x210] ;  /* 0x00008400ff08ab82 */ /* 0x000f220000000a00 */
[----:B---3--:R-:W-:Y:S02]  /*1ee0*/  @!P2 IMAD R36, R29, R10, RZ ;  /* 0x0000000a1d24a224 */ /* 0x008fe400078e02ff */
[----:B------:R-:W-:Y:S01]  /*1ef0*/  @!P4 LDGSTS.E.BYPASS.LTC128B.128 [R213+0x2000], desc[UR14][R40.64+0x80] ;  /* 0x0200008028d5cfae */ /* 0x000fe2000b901d4e */
[----:B------:R-:W-:Y:S01]  /*1f00*/  @!P5 IMAD.IADD R38, R43, 0x1, R35 ;  /* 0x000000012b26d824 */ /* 0x000fe200078e0223 */
[-C--:B------:R-:W-:Y:S01]  /*1f10*/  ISETP.GE.AND P3, PT, R22, R21.reuse, PT ;  /* 0x000000151600720c */ /* 0x080fe20003f66270 */
[----:B------:R-:W-:Y:S01]  /*1f20*/  @!P1 IMAD.MOV.U32 R35, RZ, RZ, R37 ;  /* 0x000000ffff239224 */ /* 0x000fe200078e0025 */
[----:B------:R3:W-:Y:S01]  /*1f30*/  @!P4 LDGSTS.E.BYPASS.LTC128B.128 [R213+0x4000], desc[UR14][R40.64+0x100] ;  /* 0x0400010028d5cfae */ /* 0x0007e2000b901d4e */
[----:B------:R-:W-:Y:S01]  /*1f40*/  ISETP.GE.AND P4, PT, R18, R21, PT ;  /* 0x000000151200720c */ /* 0x000fe20003f86270 */
[----:B------:R-:W4:Y:S01]  /*1f50*/  @!P1 LDC.64 R2, c[0x0][0x210] ;  /* 0x00008400ff029b82 */ /* 0x000f220000000a00 */
[----:B-1----:R-:W-:-:S02]  /*1f60*/  @!P1 IMAD R33, R33, R6, RZ ;  /* 0x0000000621219224 */ /* 0x002fc400078e02ff */
[----:B------:R-:W-:Y:S02]  /*1f70*/  @!P2 IMAD R11, R31, R11, R36 ;  /* 0x0000000b1f0ba224 */ /* 0x000fe400078e0224 */
[----:B------:R-:W-:Y:S01]  /*1f80*/  @!P1 IMAD R33, R32, R7, R33 ;  /* 0x0000000720219224 */ /* 0x000fe200078e0221 */
[----:B--2---:R-:W-:Y:S01]  /*1f90*/  @!P5 LEA R12, P0, R42, R12, 0x1 ;  /* 0x0000000c2a0cd211 */ /* 0x004fe200078008ff */
[----:B------:R-:W-:-:S03]  /*1fa0*/  @!P5 IMAD R29, R15, 0x2, R30 ;  /* 0x000000020f1dd824 */ /* 0x000fc600078e021e */
[----:B------:R-:W-:-:S05]  /*1fb0*/  @!P5 LEA.HI.X R13, R42, R13, R38, 0x1, P0 ;  /* 0x0000000d2a0dd211 */ /* 0x000fca00000f0c26 */
[----:B------:R-:W-:Y:S04]  /*1fc0*/  @!P5 LDGSTS.E.BYPASS.LTC128B.128 [R29+0x800], desc[UR14][R12.64] ;  /* 0x008000000c1ddfae */ /* 0x000fe8000b901d4e */
[----:B------:R-:W-:Y:S04]  /*1fd0*/  @!P5 LDGSTS.E.BYPASS.LTC128B.128 [R29+0x2800], desc[UR14][R12.64+0x80] ;  /* 0x028000800c1ddfae */ /* 0x000fe8000b901d4e */
[----:B------:R1:W-:Y:S01]  /*1fe0*/  @!P5 LDGSTS.E.BYPASS.LTC128B.128 [R29+0x4800], desc[UR14][R12.64+0x100] ;  /* 0x048001000c1ddfae */ /* 0x0003e2000b901d4e */
[----:B------:R-:W-:Y:S01]  /*1ff0*/  IADD3 R25, P5, R18, R25, RZ ;  /* 0x0000001912197210 */ /* 0x000fe20007fbe0ff */
[----:B---3--:R-:W-:-:S02]  /*2000*/  @!P2 IMAD.MOV.U32 R40, RZ, RZ, R34 ;  /* 0x000000ffff28a224 */ /* 0x008fc400078e0022 */
[----:B------:R-:W-:Y:S02]  /*2010*/  @!P2 IMAD.MOV.U32 R41, RZ, RZ, R37 ;  /* 0x000000ffff29a224 */ /* 0x000fe400078e0025 */
[----:B------:R-:W-:Y:S02]  /*2020*/  @!P1 IMAD.WIDE.U32 R34, R32, R6, R34 ;  /* 0x0000000620229225 */ /* 0x000fe400078e0022 */
[----:B------:R-:W2:Y:S02]  /*2030*/  @!P4 LDC.64 R6, c[0x0][0x218] ;  /* 0x00008600ff06cb82 */ /* 0x000ea40000000a00 */
[----:B------:R-:W-:Y:S02]  /*2040*/  @!P2 IMAD.WIDE.U32 R40, R31, R10, R40 ;  /* 0x0000000a1f28a225 */ /* 0x000fe400078e0028 */
[----:B------:R-:W3:Y:S02]  /*2050*/  @!P4 S2R R10, SR_CgaCtaId ;  /* 0x00000000000ac919 */ /* 0x000ee40000008800 */
[----:B------:R-:W-:Y:S01]  /*2060*/  @!P2 IMAD.IADD R11, R41, 0x1, R11 ;  /* 0x00000001290ba824 */ /* 0x000fe200078e020b */
[----:B----4-:R-:W-:Y:S01]  /*2070*/  @!P2 LEA R8, P0, R40, R8, 0x1 ;  /* 0x000000082808a211 */ /* 0x010fe200078008ff */
[----:B------:R-:W-:-:S02]  /*2080*/  @!P1 IMAD.IADD R33, R35, 0x1, R33 ;  /* 0x0000000123219824 */ /* 0x000fc400078e0221 */
[----:B------:R-:W-:Y:S01]  /*2090*/  IMAD.X R23, R19, 0x1, R23, P5 ;  /* 0x0000000113177824 */ /* 0x000fe200028e0617 */
[----:B------:R-:W-:Y:S02]  /*20a0*/  @!P2 LEA.HI.X R9, R40, R9, R11, 0x1, P0 ;  /* 0x000000092809a211 */ /* 0x000fe400000f0c0b */
[----:B------:R-:W-:Y:S01]  /*20b0*/  @!P1 LEA R30, P0, R34, R2, 0x1 ;  /* 0x00000002221e9211 */ /* 0x000fe200078008ff */
[----:B------:R-:W4:Y:S01]  /*20c0*/  @!P3 S2R R11, SR_CgaCtaId ;  /* 0x00000000000bb919 */ /* 0x000f220000008800 */
[----:B------:R-:W-:Y:S02]  /*20d0*/  ISETP.GE.AND P5, PT, R22, R21, PT ;  /* 0x000000151600720c */ /* 0x000fe40003fa6270 */
[----:B------:R-:W-:Y:S01]  /*20e0*/  @!P1 LEA.HI.X R31, R34, R3, R33, 0x1, P0 ;  /* 0x00000003221f9211 */ /* 0x000fe200000f0c21 */
[----:B------:R-:W-:Y:S01]  /*20f0*/  @!P2 LDGSTS.E.BYPASS.LTC128B.128 [R28+0x1000], desc[UR14][R8.64] ;  /* 0x01000000081cafae */ /* 0x000fe2000b901d4e */
[----:B------:R-:W-:Y:S01]  /*2100*/  ISETP.GE.AND P0, PT, R16, R21, PT ;  /* 0x000000151000720c */ /* 0x000fe20003f06270 */
[----:B------:R-:W3:Y:S01]  /*2110*/  @!P3 LDC.64 R2, c[0x0][0x218] ;  /* 0x00008600ff02bb82 */ /* 0x000ee20000000a00 */
[----:B------:R-:W-:Y:S01]  /*2120*/  @!P3 MOV R22, 0x400 ;  /* 0x000004000016b802 */ /* 0x000fe20000000f00 */
[----:B------:R-:W-:Y:S01]  /*2130*/  @!P2 LDGSTS.E.BYPASS.LTC128B.128 [R28+0x3000], desc[UR14][R8.64+0x80] ;  /* 0x03000080081cafae */ /* 0x000fe2000b901d4e */
[----:B------:R-:W-:-:S03]  /*2140*/  IMAD.WIDE.U32 R32, R100, 0x20, RZ ;  /* 0x0000002064207825 */ /* 0x000fc600078e00ff */
[----:B------:R2:W-:Y:S01]  /*2150*/  @!P2 LDGSTS.E.BYPASS.LTC128B.128 [R28+0x5000], desc[UR14][R8.64+0x100] ;  /* 0x05000100081cafae */ /* 0x0005e2000b901d4e */
[----:B------:R-:W-:-:S03]  /*2160*/  ISETP.GE.AND P2, PT, R14, R21, PT ;  /* 0x000000150e00720c */ /* 0x000fc60003f46270 */
[----:B------:R-:W-:Y:S04]  /*2170*/  @!P1 LDGSTS.E.BYPASS.LTC128B.128 [R24+0x1800], desc[UR14][R30.64] ;  /* 0x018000001e189fae */ /* 0x000fe8000b901d4e */
[----:B------:R-:W-:Y:S04]  /*2180*/  @!P1 LDGSTS.E.BYPASS.LTC128B.128 [R24+0x3800], desc[UR14][R30.64+0x80] ;  /* 0x038000801e189fae */ /* 0x000fe8000b901d4e */
[----:B------:R3:W-:Y:S02]  /*2190*/  @!P1 LDGSTS.E.BYPASS.LTC128B.128 [R24+0x5800], desc[UR14][R30.64+0x100] ;  /* 0x058001001e189fae */ /* 0x0007e4000b901d4e */
[----:B------:R-:W-:Y:S01]  /*21a0*/  @!P2 IMAD.MOV.U32 R104, RZ, RZ, R102 ;  /* 0x000000ffff68a224 */ /* 0x000fe200078e0066 */
[----:B-1----:R-:W1:Y:S01]  /*21b0*/  @!P0 S2R R12, SR_CgaCtaId ;  /* 0x00000000000c8919 */ /* 0x002e620000008800 */
[----:B----4-:R-:W-:-:S05]  /*21c0*/  @!P3 LEA R22, R11, R22, 0x18 ;  /* 0x000000160b16b211 */ /* 0x010fca00078ec0ff */
[C---:B------:R-:W-:Y:S01]  /*21d0*/  @!P3 IMAD R19, R15.reuse, 0x2, R22 ;  /* 0x000000020f13b824 */ /* 0x040fe200078e0216 */
[----:B--2---:R-:W-:Y:S02]  /*21e0*/  @!P4 MOV R9, 0x400 ;  /* 0x000004000009c802 */ /* 0x004fe40000000f00 */
[----:B------:R-:W-:Y:S02]  /*21f0*/  @!P4 LEA R28, P1, R102, R6, 0x1 ;  /* 0x00000006661cc211 */ /* 0x000fe400078208ff */
[----:B---3--:R-:W-:Y:S02]  /*2200*/  @!P4 LEA R6, R10, R9, 0x18 ;  /* 0x000000090a06c211 */ /* 0x008fe400078ec0ff */
[----:B------:R-:W2:Y:S01]  /*2210*/  @!P0 LDC.64 R8, c[0x0][0x218] ;  /* 0x00008600ff088b82 */ /* 0x000ea20000000a00 */
[----:B------:R-:W3:Y:S01]  /*2220*/  @!P2 S2R R10, SR_CgaCtaId ;  /* 0x00000000000aa919 */ /* 0x000ee20000008800 */
        /* <DEDUP_REMOVED lines=10> */
[----:B------:R-:W4:Y:S01]  /*22d0*/  @!P2 LDC.64 R6, c[0x0][0x218] ;  /* 0x00008600ff06ab82 */ /* 0x000f220000000a00 */
[----:B------:R4:W-:Y:S01]  /*22e0*/  @!P4 LDGSTS.E.BYPASS.LTC128B.128 [R13+0xa000], desc[UR14][R28.64+0x100] ;  /* 0x0a0001001c0dcfae */ /* 0x0009e2000b901d4e */
[----:B------:R-:W-:Y:S01]  /*22f0*/  ISETP.GE.AND P4, PT, R16, R21, PT ;  /* 0x000000151000720c */ /* 0x000fe20003f86270 */
[----:B------:R-:W-:Y:S01]  /*2300*/  @!P2 IMAD.WIDE.U32 R16, R100, 0x30, R104 ;  /* 0x000000306410a825 */ /* 0x000fe200078e0068 */
[----:B------:R-:W-:Y:S01]  /*2310*/  @!P0 IADD3.X R32, R105, R33, R3, P1, !PT ;  /* 0x0000002169208210 */ /* 0x000fe20000ffe403 */
[----:B------:R-:W-:Y:S01]  /*2320*/  @!P3 LDGSTS.E.BYPASS.LTC128B.128 [R19+0x6800], desc[UR14][R30.64] ;  /* 0x068000001e13bfae */ /* 0x000fe2000b901d4e */
[----:B--2---:R-:W-:Y:S01]  /*2330*/  @!P0 LEA R34, P1, R11, R8, 0x1 ;  /* 0x000000080b228211 */ /* 0x004fe200078208ff */
[----:B------:R-:W-:-:S02]  /*2340*/  @!P2 IMAD R8, R101, 0x30, RZ ;  /* 0x000000306508a824 */ /* 0x000fc400078e02ff */
[----:B------:R-:W-:Y:S01]  /*2350*/  @!P3 LDGSTS.E.BYPASS.LTC128B.128 [R19+0x8800], desc[UR14][R30.64+0x80] ;  /* 0x088000801e13bfae */ /* 0x000fe2000b901d4e */
[----:B------:R-:W2:Y:S01]  /*2360*/  LDC.64 R2, c[0x0][0x250] ;  /* 0x00009400ff027b82 */ /* 0x000ea20000000a00 */
[----:B------:R-:W-:Y:S01]  /*2370*/  @!P0 LEA.HI.X R35, R11, R9, R32, 0x1, P1 ;  /* 0x000000090b238211 */ /* 0x000fe200008f0c20 */
[----:B------:R-:W-:Y:S01]  /*2380*/  @!P2 IMAD.IADD R8, R17, 0x1, R8 ;  /* 0x000000011108a824 */ /* 0x000fe200078e0208 */
[----:B------:R-:W-:Y:S01]  /*2390*/  @!P0 MOV R11, 0x400 ;  /* 0x00000400000b8802 */ /* 0x000fe20000000f00 */
[----:B------:R-:W-:Y:S01]  /*23a0*/  @!P3 LDGSTS.E.BYPASS.LTC128B.128 [R19+0xa800], desc[UR14][R30.64+0x100] ;  /* 0x0a8001001e13bfae */ /* 0x000fe2000b901d4e */
[----:B------:R-:W-:Y:S02]  /*23b0*/  @!P2 MOV R9, 0x400 ;  /* 0x000004000009a802 */ /* 0x000fe40000000f00 */
[----:B-1----:R-:W-:Y:S02]  /*23c0*/  @!P0 LEA R12, R12, R11, 0x18 ;  /* 0x0000000b0c0c8211 */ /* 0x002fe400078ec0ff */
[----:B---3--:R-:W-:-:S02]  /*23d0*/  @!P2 LEA R10, R10, R9, 0x18 ;  /* 0x000000090a0aa211 */ /* 0x008fc400078ec0ff */
[-C--:B------:R-:W-:Y:S01]  /*23e0*/  ISETP.GE.AND P3, PT, R14, R21.reuse, PT ;  /* 0x000000150e00720c */ /* 0x080fe20003f66270 */
[C---:B------:R-:W-:Y:S01]  /*23f0*/  @!P0 IMAD R9, R15.reuse, 0x2, R12 ;  /* 0x000000020f098824 */ /* 0x040fe200078e020c */
[C---:B------:R-:W-:Y:S01]  /*2400*/  ISETP.GE.AND P1, PT, R18.reuse, R21, PT ;  /* 0x000000151200720c */ /* 0x040fe20003f26270 */
[----:B------:R-:W-:Y:S02]  /*2410*/  @!P2 IMAD R10, R15, 0x2, R10 ;  /* 0x000000020f0aa824 */ /* 0x000fe400078e020a */
[----:B------:R-:W-:Y:S01]  /*2420*/  IMAD.SHL.U32 R18, R18, 0x8, RZ ;  /* 0x0000000812127824 */ /* 0x000fe200078e00ff */
[----:B------:R-:W-:Y:S04]  /*2430*/  @!P0 LDGSTS.E.BYPASS.LTC128B.128 [R9+0x7000], desc[UR14][R34.64] ;  /* 0x0700000022098fae */ /* 0x000fe8000b901d4e */
[----:B------:R-:W-:Y:S01]  /*2440*/  @!P0 LDGSTS.E.BYPASS.LTC128B.128 [R9+0x9000], desc[UR14][R34.64+0x80] ;  /* 0x0900008022098fae */ /* 0x000fe2000b901d4e */
[----:B--2---:R-:W-:-:S03]  /*2450*/  IMAD R12, R23, R2, RZ ;  /* 0x00000002170c7224 */ /* 0x004fc600078e02ff */
[----:B------:R1:W-:Y:S01]  /*2460*/  @!P0 LDGSTS.E.BYPASS.LTC128B.128 [R9+0xb000], desc[UR14][R34.64+0x100] ;  /* 0x0b00010022098fae */ /* 0x0003e2000b901d4e */
[C---:B----4-:R-:W-:Y:S01]  /*2470*/  @!P2 LEA R14, P0, R16.reuse, R6, 0x1 ;  /* 0x00000006100ea211 */ /* 0x050fe200078008ff */
[----:B------:R-:W-:Y:S01]  /*2480*/  IMAD.WIDE.U32 R26, R25, R2, R26 ;  /* 0x00000002191a7225 */ /* 0x000fe200078e001a */
[-C--:B------:R-:W-:Y:S02]  /*2490*/  LEA.HI R6, R5, R106.reuse, RZ, 0x4 ;  /* 0x0000006a05067211 */ /* 0x080fe400078f20ff */
[----:B------:R-:W-:Y:S01]  /*24a0*/  @!P2 LEA.HI.X R15, R16, R7, R8, 0x1, P0 ;  /* 0x00000007100fa211 */ /* 0x000fe200000f0c08 */
[----:B------:R-:W-:Y:S01]  /*24b0*/  IMAD R12, R25, R3, R12 ;  /* 0x00000003190c7224 */ /* 0x000fe200078e020c */
[----:B------:R-:W-:Y:S01]  /*24c0*/  LOP3.LUT R7, R6, 0xfffffff0, RZ, 0xc0, !PT ;  /* 0xfffffff006077812 */ /* 0x000fe200078ec0ff */
[----:B------:R-:W-:Y:S01]  /*24d0*/  IMAD.SHL.U32 R8, R3, 0x20, RZ ;  /* 0x0000002003087824 */ /* 0x000fe200078e00ff */
[----:B------:R-:W-:Y:S01]  /*24e0*/  LEA R210, P0, R26, UR6, 0x1 ;  /* 0x000000061ad27c11 */ /* 0x000fe2000f8008ff */
[----:B------:R-:W-:Y:S01]  /*24f0*/  @!P2 LDGSTS.E.BYPASS.LTC128B.128 [R10+0x7800], desc[UR14][R14.64] ;  /* 0x078000000e0aafae */ /* 0x000fe2000b901d4e */
[----:B------:R-:W-:Y:S01]  /*2500*/  IMAD.IADD R12, R27, 0x1, R12 ;  /* 0x000000011b0c7824 */ /* 0x000fe200078e020c */
[----:B------:R-:W-:-:S02]  /*2510*/  IADD3 R7, -R7, R106, RZ ;  /* 0x0000006a07077210 */ /* 0x000fc40007ffe1ff */
[----:B------:R-:W-:Y:S01]  /*2520*/  @!P2 LDGSTS.E.BYPASS.LTC128B.128 [R10+0x9800], desc[UR14][R14.64+0x80] ;  /* 0x098000800e0aafae */ /* 0x000fe2000b901d4e */
[----:B------:R-:W-:Y:S02]  /*2530*/  SHF.R.S32.HI R6, RZ, 0x4, R6 ;  /* 0x00000004ff067819 */ /* 0x000fe40000011406 */
[----:B------:R-:W-:Y:S01]  /*2540*/  LEA.HI.X R209, R26, UR7, R12, 0x1, P0 ;  /* 0x000000071ad17c11 */ /* 0x000fe200080f0c0c */
[----:B------:R2:W-:Y:S01]  /*2550*/  @!P2 LDGSTS.E.BYPASS.LTC128B.128 [R10+0xb800], desc[UR14][R14.64+0x100] ;  /* 0x0b8001000e0aafae */ /* 0x0005e2000b901d4e */
[----:B------:R-:W-:Y:S02]  /*2560*/  SHF.R.S32.HI R12, RZ, 0x1f, R7 ;  /* 0x0000001fff0c7819 */ /* 0x000fe40000011407 */
[----:B------:R-:W-:Y:S01]  /*2570*/  LEA.HI R11, R6, R6, RZ, 0x1 ;  /* 0x00000006060b7211 */ /* 0x000fe200078f08ff */
[----:B------:R-:W0:Y:S01]  /*2580*/  LDGDEPBAR ;  /* 0x00000000000079af */ /* 0x000e220000000000 */
[----:B------:R-:W-:Y:S01]  /*2590*/  LEA.HI R107, R12, R7, RZ, 0x3 ;  /* 0x000000070c6b7211 */ /* 0x000fe200078f18ff */
[----:B------:R-:W-:Y:S01]  /*25a0*/  IMAD.WIDE.U32 R12, R2, 0x20, RZ ;  /* 0x00000020020c7825 */ /* 0x000fe200078e00ff */
[----:B------:R-:W-:-:S03]  /*25b0*/  LOP3.LUT R11, R11, 0xfffffffe, RZ, 0xc0, !PT ;  /* 0xfffffffe0b0b7812 */ /* 0x000fc600078ec0ff */
[----:B-1----:R-:W-:Y:S01]  /*25c0*/  IMAD.SHL.U32 R9, R0, 0x40, RZ ;  /* 0x0000004000097824 */ /* 0x002fe200078e00ff */
[----:B------:R-:W-:Y:S01]  /*25d0*/  @!P5 IADD3 R12, P0, R210, R12, RZ ;  /* 0x0000000cd20cd210 */ /* 0x000fe20007f1e0ff */
[----:B------:R-:W-:Y:S02]  /*25e0*/  @!P1 IMAD.MOV.U32 R211, RZ, RZ, R209 ;  /* 0x000000ffffd39224 */ /* 0x000fe400078e00d1 */
[----:B------:R-:W-:Y:S01]  /*25f0*/  IMAD.IADD R6, R6, 0x1, -R11 ;  /* 0x0000000106067824 */ /* 0x000fe200078e0a0b */
[----:B------:R-:W-:Y:S02]  /*2600*/  LOP3.LUT R9, R9, 0x1c0, RZ, 0xc0, !PT ;  /* 0x000001c009097812 */ /* 0x000fe400078ec0ff */
[----:B------:R-:W-:Y:S02]  /*2610*/  @!P5 IADD3.X R13, R209, R13, R8, P0, !PT ;  /* 0x0000000dd10dd210 */ /* 0x000fe400007fe408 */
[----:B------:R-:W-:-:S04]  /*2620*/  LEA.HI R8, R5, R106, RZ, 0x5 ;  /* 0x0000006a05087211 */ /* 0x000fc800078f28ff */
[----:B------:R-:W-:Y:S02]  /*2630*/  SHF.R.S32.HI R8, RZ, 0x5, R8 ;  /* 0x00000005ff087819 */ /* 0x000fe40000011408 */
[----:B--2---:R-:W-:Y:S01]  /*2640*/  LOP3.LUT R14, R107, 0xfffffff8, RZ, 0xc0, !PT ;  /* 0xfffffff86b0e7812 */ /* 0x004fe200078ec0ff */
[----:B------:R-:W-:-:S04]  /*2650*/  DEPBAR.LE SB0, 0x0 ;  /* 0x000080000000791a */ /* 0x000fc80000000000 */
[----:B------:R-:W-:Y:S01]  /*2660*/  BAR.SYNC.DEFER_BLOCKING 0x0 ;  /* 0x0000000000007b1d */ /* 0x000fe20000010000 */
[----:B------:R-:W-:Y:S01]  /*2670*/  LOP3.LUT R10, R9, 0x8, R18, 0xf8, !PT ;  /* 0x00000008090a7812 */ /* 0x000fe200078ef812 */
[----:B------:R-:W-:Y:S01]  /*2680*/  IMAD.IADD R14, R7, 0x1, -R14 ;  /* 0x00000001070e7824 */ /* 0x000fe200078e0a0e */
[----:B------:R-:W-:Y:S01]  /*2690*/  SHF.R.U32.HI R9, RZ, 0x3, R9 ;  /* 0x00000003ff097819 */ /* 0x000fe20000011609 */
[----:B------:R-:W-:Y:S01]  /*26a0*/  @!P3 IMAD R7, R3, 0x60, RZ ;  /* 0x000000600307b824 */ /* 0x000fe200078e02ff */
[----:B------:R-:W-:Y:S02]  /*26b0*/  SHF.L.U32 R107, R107, 0x6, RZ ;  /* 0x000000066b6b7819 */ /* 0x000fe400000006ff */
[----:B------:R-:W-:Y:S02]  /*26c0*/  LOP3.LUT R9, R10, R9, RZ, 0x3c, !PT ;  /* 0x000000090a097212 */ /* 0x000fe400078e3cff */
[----:B------:R-:W-:-:S03]  /*26d0*/  LOP3.LUT R107, R107, 0xfffffe00, RZ, 0xc0, !PT ;  /* 0xfffffe006b6b7812 */ /* 0x000fc600078ec0ff */
[C---:B------:R-:W-:Y:S02]  /*26e0*/  IMAD R205, R6.reuse, 0x200, R9 ;  /* 0x0000020006cd7824 */ /* 0x040fe400078e0209 */
[----:B------:R-:W-:-:S03]  /*26f0*/  IMAD.SHL.U32 R9, R6, 0x8, RZ ;  /* 0x0000000806097824 */ /* 0x000fc600078e00ff */
[----:B------:R-:W-:-:S05]  /*2700*/  LEA R205, R205, UR4, 0x1 ;  /* 0x00000004cdcd7c11 */ /* 0x000fca000f8e08ff */
[----:B------:R-:W-:Y:S01]  /*2710*/  VIADD R203, R205, 0x6020 ;  /* 0x00006020cdcb7836 */ /* 0x000fe20000000000 */
        /* <DEDUP_REMOVED lines=9> */
[C---:B------:R-:W-:Y:S01]  /*27b0*/  R2P PR, R14.reuse, 0x6 ;  /* 0x000000060e007804 */ /* 0x040fe20000000000 */
[----:B------:R-:W-:Y:S01]  /*27c0*/  IMAD.SHL.U32 R14, R14, 0x40, RZ ;  /* 0x000000400e0e7824 */ /* 0x000fe200078e00ff */
[----:B------:R-:W-:Y:S01]  /*27d0*/  @!P4 LEA R16, P0, R2, R210, 0x6 ;  /* 0x000000d20210c211 */ /* 0x000fe200078030ff */
[----:B------:R-:W-:Y:S03]  /*27e0*/  @P5 STS.128 [R213+0xc800], RZ ;  /* 0x00c800ffd5005388 */ /* 0x000fe60000000c00 */
[----:B------:R-:W-:Y:S01]  /*27f0*/  LOP3.LUT R6, R14, 0x1c0, RZ, 0xc0, !PT ;  /* 0x000001c00e067812 */ /* 0x000fe200078ec0ff */
[----:B------:R-:W-:Y:S01]  /*2800*/  @P5 STS.128 [R213+0xe800], RZ ;  /* 0x00e800ffd5005388 */ /* 0x000fe20000000c00 */
[----:B------:R-:W-:-:S02]  /*2810*/  @!P4 LEA.HI.X R17, R2, R209, R3, 0x6, P0 ;  /* 0x000000d10211c211 */ /* 0x000fc400000f3403 */
[----:B------:R-:W-:Y:S01]  /*2820*/  LOP3.LUT R5, R6, 0x8, R9, 0xf8, !PT ;  /* 0x0000000806057812 */ /* 0x000fe200078ef809 */
[----:B------:R-:W-:Y:S01]  /*2830*/  @P5 STS.128 [R213+0x10800], RZ ;  /* 0x010800ffd5005388 */ /* 0x000fe20000000c00 */
[----:B------:R-:W-:-:S03]  /*2840*/  SHF.R.U32.HI R6, RZ, 0x3, R6 ;  /* 0x00000003ff067819 */ /* 0x000fc60000011606 */
[----:B------:R-:W-:Y:S01]  /*2850*/  @!PT LDS RZ, [RZ] ;  /* 0x00000000fffff984 */ /* 0x000fe20000000800 */
[----:B------:R-:W-:Y:S01]  /*2860*/  @!PT LDS RZ, [RZ] ;  /* 0x00000000fffff984 */ /* 0x000fe20000000800 */
[----:B------:R-:W-:Y:S01]  /*2870*/  @!PT LDS RZ, [RZ] ;  /* 0x00000000fffff984 */ /* 0x000fe20000000800 */
[----:B------:R-:W-:Y:S01]  /*2880*/  @!P5 LDGSTS.E.BYPASS.LTC128B.128 [R213+0xc800], desc[UR14][R12.64] ;  /* 0x0c8000000cd5dfae */ /* 0x000fe2000b901d4e */
[----:B------:R-:W-:Y:S01]  /*2890*/  LOP3.LUT R6, R5, R6, RZ, 0x3c, !PT ;  /* 0x0000000605067212 */ /* 0x000fe200078e3cff */
[----:B------:R-:W-:Y:S02]  /*28a0*/  IMAD R5, R8, 0x400, R107 ;  /* 0x0000040008057824 */ /* 0x000fe400078e026b */
[----:B------:R-:W-:Y:S01]  /*28b0*/  @!P5 LDGSTS.E.BYPASS.LTC128B.128 [R213+0xe800], desc[UR14][R12.64+0x80] ;  /* 0x0e8000800cd5dfae */ /* 0x000fe2000b901d4e */
[C---:B------:R-:W-:Y:S01]  /*28c0*/  LOP3.LUT R200, R6.reuse, R107, RZ, 0xfc, !PT ;  /* 0x0000006b06c87212 */ /* 0x040fe200078efcff */
[----:B------:R-:W-:Y:S02]  /*28d0*/  IMAD.IADD R206, R6, 0x1, R5 ;  /* 0x0000000106ce7824 */ /* 0x000fe400078e0205 */
[----:B------:R2:W-:Y:S01]  /*28e0*/  @!P5 LDGSTS.E.BYPASS.LTC128B.128 [R213+0x10800], desc[UR14][R12.64+0x100] ;  /* 0x108001000cd5dfae */ /* 0x0005e2000b901d4e */
[----:B------:R-:W-:Y:S02]  /*28f0*/  IMAD.MOV.U32 R5, RZ, RZ, 0x20 ;  /* 0x00000020ff057424 */ /* 0x000fe400078e00ff */
[----:B-1----:R-:W-:Y:S01]  /*2900*/  @!P3 IMAD.MOV.U32 R211, RZ, RZ, R209 ;  /* 0x000000ffffd3b224 */ /* 0x002fe200078e00d1 */
[----:B------:R-:W-:Y:S01]  /*2910*/  @P4 STS.128 [R213+0xd000], RZ ;  /* 0x00d000ffd5004388 */ /* 0x000fe20000000c00 */
[----:B------:R-:W-:Y:S01]  /*2920*/  LEA R206, R206, UR4, 0x1 ;  /* 0x00000004cece7c11 */ /* 0x000fe2000f8e08ff */
[----:B------:R-:W-:-:S02]  /*2930*/  @!P3 IMAD.WIDE.U32 R10, R2, 0x60, R210 ;  /* 0x00000060020ab825 */ /* 0x000fc400078e00d2 */
[----:B------:R-:W-:Y:S01]  /*2940*/  @P4 STS.128 [R213+0xf000], RZ ;  /* 0x00f000ffd5004388 */ /* 0x000fe20000000c00 */
[----:B------:R-:W-:Y:S01]  /*2950*/  SEL R5, R5, 0xffffffe0, !P2 ;  /* 0xffffffe005057807 */ /* 0x000fe20005000000 */
[----:B------:R-:W-:Y:S02]  /*2960*/  @!P3 IMAD.IADD R11, R11, 0x1, R7 ;  /* 0x000000010b0bb824 */ /* 0x000fe400078e0207 */
[----:B------:R-:W-:Y:S01]  /*2970*/  @P4 STS.128 [R213+0x11000], RZ ;  /* 0x011000ffd5004388 */ /* 0x000fe20000000c00 */
[----:B------:R-:W-:Y:S01]  /*2980*/  IMAD.MOV.U32 R7, RZ, RZ, 0x10 ;  /* 0x00000010ff077424 */ /* 0x000fe200078e00ff */
[----:B------:R-:W-:Y:S02]  /*2990*/  LEA R202, R5, R206, 0x1 ;  /* 0x000000ce05ca7211 */ /* 0x000fe400078e08ff */
[----:B------:R-:W-:Y:S01]  /*29a0*/  @!PT LDS RZ, [RZ] ;  /* 0x00000000fffff984 */ /* 0x000fe20000000800 */
[----:B------:R-:W-:Y:S01]  /*29b0*/  @!PT LDS RZ, [RZ] ;  /* 0x00000000fffff984 */ /* 0x000fe20000000800 */
[----:B------:R-:W-:Y:S01]  /*29c0*/  @!PT LDS RZ, [RZ] ;  /* 0x00000000fffff984 */ /* 0x000fe20000000800 */
[----:B------:R-:W-:Y:S02]  /*29d0*/  @!P4 LDGSTS.E.BYPASS.LTC128B.128 [R213+0xd000], desc[UR14][R16.64] ;  /* 0x0d00000010d5cfae */ /* 0x000fe4000b901d4e */
[----:B------:R-:W-:-:S02]  /*29e0*/  SEL R7, R7, 0xfffffff0, !P1 ;  /* 0xfffffff007077807 */ /* 0x000fc40004800000 */
        /* <DEDUP_REMOVED lines=16> */
[C---:B------:R-:W-:Y:S01]  /*2af0*/  IADD3 R194, R203.reuse, 0x1000, RZ ;  /* 0x00001000cbc27810 */ /* 0x040fe20007ffe0ff */
[C---:B------:R-:W-:Y:S01]  /*2b00*/  VIADD R193, R203.reuse, 0x1800 ;  /* 0x00001800cbc17836 */ /* 0x040fe20000000000 */
[----:B------:R-:W-:Y:S01]  /*2b10*/  SEL R0, R0, 0xffffffc0, !P2 ;  /* 0xffffffc000007807 */ /* 0x000fe20005000000 */
[----:B------:R-:W-:Y:S01]  /*2b20*/  @!P3 LDGSTS.E.BYPASS.LTC128B.128 [R213+0xf800], desc[UR14][R10.64+0x80] ;  /* 0x0f8000800ad5bfae */ /* 0x000fe2000b901d4e */
[----:B------:R-:W-:-:S02]  /*2b30*/  VIADD R191, R203, 0x2000 ;  /* 0x00002000cbbf7836 */ /* 0x000fc40000000000 */
[----:B------:R-:W-:Y:S01]  /*2b40*/  VIADD R190, R203, 0x2800 ;  /* 0x00002800cbbe7836 */ /* 0x000fe20000000000 */
[----:B------:R3:W-:Y:S01]  /*2b50*/  @!P3 LDGSTS.E.BYPASS.LTC128B.128 [R213+0x11800], desc[UR14][R10.64+0x100] ;  /* 0x118001000ad5bfae */ /* 0x0007e2000b901d4e */
[----:B------:R-:W-:Y:S02]  /*2b60*/  IMAD.IADD R199, R205, 0x1, R0 ;  /* 0x00000001cdc77824 */ /* 0x000fe400078e0200 */
[----:B------:R-:W-:Y:S01]  /*2b70*/  IMAD.IADD R192, R0, 0x1, R203 ;  /* 0x0000000100c07824 */ /* 0x000fe200078e02cb */
[----:B--2---:R-:W-:Y:S01]  /*2b80*/  LDSM.16.M88.4 R12, [R206] ;  /* 0x00000000ce0c783b */ /* 0x004fe20000000200 */
[C---:B------:R-:W-:Y:S02]  /*2b90*/  VIADD R189, R203.reuse, 0x3000 ;  /* 0x00003000cbbd7836 */ /* 0x040fe40000000000 */
[C---:B------:R-:W-:Y:S01]  /*2ba0*/  VIADD R188, R203.reuse, 0x3800 ;  /* 0x00003800cbbc7836 */ /* 0x040fe20000000000 */
[----:B------:R-:W1:Y:S01]  /*2bb0*/  LDSM.16.M88.4 R28, [R205+0x6000] ;  /* 0x00600000cd1c783b */ /* 0x000e620000000200 */
[----:B------:R-:W-:-:S02]  /*2bc0*/  VIADD R187, R203, 0x4000 ;  /* 0x00004000cbbb7836 */ /* 0x000fc40000000000 */
[C---:B------:R-:W-:Y:S01]  /*2bd0*/  VIADD R186, R203.reuse, 0x4800 ;  /* 0x00004800cbba7836 */ /* 0x040fe20000000000 */
[----:B------:R-:W-:Y:S01]  /*2be0*/  LDSM.16.M88.4 R68, [R204] ;  /* 0x00000000cc44783b */ /* 0x000fe20000000200 */
[C---:B------:R-:W-:Y:S02]  /*2bf0*/  VIADD R185, R203.reuse, 0x5000 ;  /* 0x00005000cbb97836 */ /* 0x040fe40000000000 */
[----:B------:R-:W-:Y:S01]  /*2c00*/  VIADD R184, R203, 0x5800 ;  /* 0x00005800cbb87836 */ /* 0x000fe20000000000 */
[----:B------:R-:W-:Y:S04]  /*2c10*/  LDSM.16.M88.4 R64, [R203] ;  /* 0x00000000cb40783b */ /* 0x000fe80000000200 */
[----:B------:R-:W2:Y:S04]  /*2c20*/  LDSM.16.M88.4 R60, [R205+0x6800] ;  /* 0x00680000cd3c783b */ /* 0x000ea80000000200 */
[----:B------:R-:W4:Y:S04]  /*2c30*/  LDSM.16.M88.4 R52, [R205+0x7000] ;  /* 0x00700000cd34783b */ /* 0x000f280000000200 */
[----:B------:R-:W-:Y:S04]  /*2c40*/  LDSM.16.M88.4 R76, [R202] ;  /* 0x00000000ca4c783b */ /* 0x000fe80000000200 */
[----:B------:R-:W4:Y:S04]  /*2c50*/  LDSM.16.M88.4 R88, [R199+0x6000] ;  /* 0x00600000c758783b */ /* 0x000f280000000200 */
[----:B------:R-:W4:Y:S04]  /*2c60*/  LDSM.16.M88.4 R36, [R205+0x7800] ;  /* 0x00780000cd24783b */ /* 0x000f280000000200 */
[----:B------:R-:W4:Y:S04]  /*2c70*/  LDSM.16.M88.4 R24, [R203+0x800] ;  /* 0x00080000cb18783b */ /* 0x000f280000000200 */
[----:B------:R-:W4:Y:S01]  /*2c80*/  LDSM.16.M88.4 R32, [R203+0x1000] ;  /* 0x00100000cb20783b */ /* 0x000f220000000200 */
[C---:B-1----:R-:W-:Y:S03]  /*2c90*/  HMMA.16816.F32.BF16 R16, R12.reuse, R28, RZ ;  /* 0x0000001c0c10723c */ /* 0x042fe600000418ff */
[----:B------:R-:W-:Y:S04]  /*2ca0*/  LDSM.16.M88.4 R20, [R201] ;  /* 0x00000000c914783b */ /* 0x000fe80000000200 */
[----:B------:R-:W1:Y:S01]  /*2cb0*/  LDSM.16.M88.4 R84, [R192] ;  /* 0x00000000c054783b */ /* 0x000e620000000200 */
[C---:B------:R-:W-:Y:S03]  /*2cc0*/  HMMA.16816.F32.BF16 R28, R12.reuse, R30, RZ ;  /* 0x0000001e0c1c723c */ /* 0x040fe600000418ff */
[----:B------:R-:W1:Y:S03]  /*2cd0*/  LDSM.16.M88.4 R48, [R203+0x1800] ;  /* 0x00180000cb30783b */ /* 0x000e660000000200 */
[C---:B--2---:R-:W-:Y:S01]  /*2ce0*/  HMMA.16816.F32.BF16 R40, R12.reuse, R60, RZ ;  /* 0x0000003c0c28723c */ /* 0x044fe200000418ff */
[----:B---3--:R-:W2:Y:S04]  /*2cf0*/  LDSM.16.M88.4 R8, [R199+0x6800] ;  /* 0x00680000c708783b */ /* 0x008ea80000000200 */
[----:B------:R-:W3:Y:S01]  /*2d00*/  LDSM.16.M88.4 R44, [R199+0x7000] ;  /* 0x00700000c72c783b */ /* 0x000ee20000000200 */
[----:B----4-:R-:W-:Y:S03]  /*2d10*/  HMMA.16816.F32.BF16 R56, R12, R52, RZ ;  /* 0x000000340c38723c */ /* 0x010fe600000418ff */
[----:B------:R-:W-:Y:S03]  /*2d20*/  LDSM.16.M88.4 R72, [R199+0x7800] ;  /* 0x00780000c748783b */ /* 0x000fe60000000200 */
[C---:B------:R-:W-:Y:S01]  /*2d30*/  HMMA.16816.F32.BF16 R16, R68.reuse, R64, R16 ;  /* 0x000000404410723c */ /* 0x040fe20000041810 */
[----:B------:R-:W-:Y:S04]  /*2d40*/  LDSM.16.M88.4 R92, [R205+0xa000] ;  /* 0x00a00000cd5c783b */ /* 0x000fe80000000200 */
[----:B------:R-:W-:Y:S01]  /*2d50*/  LDSM.16.M88.4 R96, [R199+0x8800] ;  /* 0x00880000c760783b */ /* 0x000fe20000000200 */
[----:B------:R-:W-:Y:S03]  /*2d60*/  HMMA.16816.F32.BF16 R28, R68, R66, R28 ;  /* 0x00000042441c723c */ /* 0x000fe6000004181c */
[----:B------:R-:W-:Y:S03]  /*2d70*/  LDSM.16.M88.4 R64, [R205+0x8000] ;  /* 0x00800000cd40783b */ /* 0x000fe60000000200 */
[C---:B------:R-:W-:Y:S01]  /*2d80*/  HMMA.16816.F32.BF16 R60, R12.reuse, R62, RZ ;  /* 0x0000003e0c3c723c */ /* 0x040fe200000418ff */
[----:B------:R-:W0:Y:S05]  /*2d90*/  LDGDEPBAR ;  /* 0x00000000000079af */ /* 0x000e2a0000000000 */
[----:B------:R-:W-:Y:S06]  /*2da0*/  HMMA.16816.F32.BF16 R52, R12, R54, RZ ;  /* 0x000000360c34723c */ /* 0x000fec00000418ff */
[C---:B------:R-:W-:Y:S06]  /*2db0*/  HMMA.16816.F32.BF16 R16, R76.reuse, R88, R16 ;  /* 0x000000584c10723c */ /* 0x040fec0000041810 */
[----:B------:R-:W-:Y:S01]  /*2dc0*/  HMMA.16816.F32.BF16 R28, R76, R90, R28 ;  /* 0x0000005a4c1c723c */ /* 0x000fe2000004181c */
[----:B------:R-:W-:Y:S05]  /*2dd0*/  LDSM.16.M88.4 R88, [R204+0x2000] ;  /* 0x00200000cc58783b */ /* 0x000fea0000000200 */
[C---:B------:R-:W-:Y:S06]  /*2de0*/  HMMA.16816.F32.BF16 R80, R12.reuse, R36, RZ ;  /* 0x000000240c50723c */ /* 0x040fec00000418ff */
        /* <DEDUP_REMOVED lines=13> */
[----:B------:R-:W-:Y:S04]  /*2ec0*/  LDSM.16.M88.4 R48, [R192+0x1800] ;  /* 0x00180000c030783b */ /* 0x000fe80000000200 */
[----:B------:R-:W-:Y:S01]  /*2ed0*/  LDSM.16.M88.4 R12, [R205+0x8800] ;  /* 0x00880000cd0c783b */ /* 0x000fe20000000200 */
[C---:B--2---:R-:W-:Y:S06]  /*2ee0*/  HMMA.16816.F32.BF16 R40, R76.reuse, R8, R40 ;  /* 0x000000084c28723c */ /* 0x044fec0000041828 */
        /* <DEDUP_REMOVED lines=17> */
[----:B------:R-:W2:Y:S05]  /*3000*/  LDSM.16.M88.4 R24, [R199+0x8000] ;  /* 0x00800000c718783b */ /* 0x000eaa0000000200 */
        /* <DEDUP_REMOVED lines=9> */
[----:B------:R-:W1:Y:S05]  /*30a0*/  LDSM.16.M88.4 R12, [R192+0x2000] ;  /* 0x00200000c00c783b */ /* 0x000e6a0000000200 */
[C---:B------:R-:W-:Y:S06]  /*30b0*/  HMMA.16816.F32.BF16 R56, R32.reuse, R8, R56 ;  /* 0x000000082038723c */ /* 0x040fec0000041838 */
[----:B------:R-:W-:Y:S01]  /*30c0*/  HMMA.16816.F32.BF16 R52, R32, R10, R52 ;  /* 0x0000000a2034723c */ /* 0x000fe20000041834 */
[----:B------:R-:W3:Y:S05]  /*30d0*/  LDSM.16.M88.4 R8, [R203+0x3000] ;  /* 0x00300000cb08783b */ /* 0x000eea0000000200 */
[C---:B--2---:R-:W-:Y:S06]  /*30e0*/  HMMA.16816.F32.BF16 R16, R72.reuse, R24, R16 ;  /* 0x000000184810723c */ /* 0x044fec0000041810 */
[----:B------:R-:W-:Y:S01]  /*30f0*/  HMMA.16816.F32.BF16 R28, R72, R26, R28 ;  /* 0x0000001a481c723c */ /* 0x000fe2000004181c */
[----:B------:R-:W-:Y:S05]  /*3100*/  LDSM.16.M88.4 R24, [R204+0x4000] ;  /* 0x00400000cc18783b */ /* 0x000fea0000000200 */
[C---:B------:R-:W-:Y:S06]  /*3110*/  HMMA.16816.F32.BF16 R80, R32.reuse, R36, R80 ;  /* 0x000000242050723c */ /* 0x040fec0000041850 */
[----:B------:R-:W-:Y:S01]  /*3120*/  HMMA.16816.F32.BF16 R76, R32, R38, R76 ;  /* 0x00000026204c723c */ /* 0x000fe2000004184c */
[----:B------:R-:W2:Y:S04]  /*3130*/  LDSM.16.M88.4 R36, [R206+0x4000] ;  /* 0x00400000ce24783b */ /* 0x000ea80000000200 */
[----:B------:R-:W-:Y:S01]  /*3140*/  LDSM.16.M88.4 R32, [R205+0xa800] ;  /* 0x00a80000cd20783b */ /* 0x000fe20000000200 */
[C---:B-1----:R-:W-:Y:S06]  /*3150*/  HMMA.16816.F32.BF16 R16, R48.reuse, R12, R16 ;  /* 0x0000000c3010723c */ /* 0x042fec0000041810 */
[----:B------:R-:W-:Y:S01]  /*3160*/  HMMA.16816.F32.BF16 R28, R48, R14, R28 ;  /* 0x0000000e301c723c */ /* 0x000fe2000004181c */
[----:B------:R-:W-:Y:S05]  /*3170*/  LDSM.16.M88.4 R12, [R202+0x4000] ;  /* 0x00400000ca0c783b */ /* 0x000fea0000000200 */
[C---:B------:R-:W-:Y:S06]  /*3180*/  HMMA.16816.F32.BF16 R40, R88.reuse, R20, R40 ;  /* 0x000000145828723c */ /* 0x040fec0000041828 */
[C---:B------:R-:W-:Y:S01]  /*3190*/  HMMA.16816.F32.BF16 R60, R88.reuse, R22, R60 ;  /* 0x00000016583c723c */ /* 0x040fe2000004183c */
[----:B------:R-:W1:Y:S05]  /*31a0*/  LDSM.16.M88.4 R20, [R203+0x4000] ;  /* 0x00400000cb14783b */ /* 0x000e6a0000000200 */
[C---:B---3--:R-:W-:Y:S06]  /*31b0*/  HMMA.16816.F32.BF16 R56, R88.reuse, R8, R56 ;  /* 0x000000085838723c */ /* 0x048fec0000041838 */
[----:B------:R-:W-:Y:S01]  /*31c0*/  HMMA.16816.F32.BF16 R52, R88, R10, R52 ;  /* 0x0000000a5834723c */ /* 0x000fe20000041834 */
[----:B------:R-:W-:Y:S05]  /*31d0*/  LDSM.16.M88.4 R8, [R199+0xa000] ;  /* 0x00a00000c708783b */ /* 0x000fea0000000200 */
[----:B--2---:R-:W-:Y:S06]  /*31e0*/  HMMA.16816.F32.BF16 R16, R36, R92, R16 ;  /* 0x0000005c2410723c */ /* 0x004fec0000041810 */
[C---:B------:R-:W-:Y:S06]  /*31f0*/  HMMA.16816.F32.BF16 R80, R88.reuse, R84, R80 ;  /* 0x000000545850723c */ /* 0x040fec0000041850 */
[----:B------:R-:W-:Y:S01]  /*3200*/  HMMA.16816.F32.BF16 R76, R88, R86, R76 ;  /* 0x00000056584c723c */ /* 0x000fe2000004184c */
[----:B------:R-:W2:Y:S04]  /*3210*/  LDSM.16.M88.4 R84, [R192+0x3000] ;  /* 0x00300000c054783b */ /* 0x000ea80000000200 */
[----:B------:R-:W-:Y:S01]  /*3220*/  LDSM.16.M88.4 R88, [R203+0x4800] ;  /* 0x00480000cb58783b */ /* 0x000fe20000000200 */
[----:B------:R-:W-:Y:S03]  /*3230*/  HMMA.16816.F32.BF16 R28, R36, R94, R28 ;  /* 0x0000005e241c723c */ /* 0x000fe6000004181c */
[----:B------:R-:W-:Y:S03]  /*3240*/  LDSM.16.M88.4 R92, [R201+0x4000] ;  /* 0x00400000c95c783b */ /* 0x000fe60000000200 */
[C---:B------:R-:W-:Y:S06]  /*3250*/  HMMA.16816.F32.BF16 R40, R72.reuse, R96, R40 ;  /* 0x000000604828723c */ /* 0x040fec0000041828 */
[C---:B------:R-:W-:Y:S06]  /*3260*/  HMMA.16816.F32.BF16 R60, R72.reuse, R98, R60 ;  /* 0x00000062483c723c */ /* 0x040fec000004183c */
[C---:B------:R-:W-:Y:S01]  /*3270*/  HMMA.16816.F32.BF16 R96, R72.reuse, R68, R56 ;  /* 0x000000444860723c */ /* 0x040fe20000041838 */
[----:B------:R-:W-:Y:S05]  /*3280*/  LDSM.16.M88.4 R56, [R192+0x4000] ;  /* 0x00400000c038783b */ /* 0x000fea0000000200 */
[----:B------:R-:W-:Y:S06]  /*3290*/  HMMA.16816.F32.BF16 R52, R72, R70, R52 ;  /* 0x000000464834723c */ /* 0x000fec0000041834 */
[C---:B-1----:R-:W-:Y:S06]  /*32a0*/  HMMA.16816.F32.BF16 R16, R24.reuse, R20, R16 ;  /* 0x000000141810723c */ /* 0x042fec0000041810 */
[----:B------:R-:W-:Y:S01]  /*32b0*/  HMMA.16816.F32.BF16 R28, R24, R22, R28 ;  /* 0x00000016181c723c */ /* 0x000fe2000004181c */
[----:B------:R-:W1:Y:S05]  /*32c0*/  LDSM.16.M88.4 R20, [R205+0xb000] ;  /* 0x00b00000cd14783b */ /* 0x000e6a0000000200 */
[C---:B------:R-:W-:Y:S06]  /*32d0*/  HMMA.16816.F32.BF16 R40, R48.reuse, R44, R40 ;  /* 0x0000002c3028723c */ /* 0x040fec0000041828 */
[C---:B------:R-:W-:Y:S01]  /*32e0*/  HMMA.16816.F32.BF16 R60, R48.reuse, R46, R60 ;  /* 0x0000002e303c723c */ /* 0x040fe2000004183c */
[----:B------:R-:W-:Y:S05]  /*32f0*/  LDSM.16.M88.4 R44, [R199+0xa800] ;  /* 0x00a80000c72c783b */ /* 0x000fea0000000200 */
[----:B--2---:R-:W-:Y:S06]  /*3300*/  HMMA.16816.F32.BF16 R96, R48, R84, R96 ;  /* 0x000000543060723c */ /* 0x004fec0000041860 */
[C---:B------:R-:W-:Y:S06]  /*3310*/  HMMA.16816.F32.BF16 R80, R72.reuse, R64, R80 ;  /* 0x000000404850723c */ /* 0x040fec0000041850 */
[----:B------:R-:W-:Y:S01]  /*3320*/  HMMA.16816.F32.BF16 R76, R72, R66, R76 ;  /* 0x00000042484c723c */ /* 0x000fe2000004184c */
[----:B------:R-:W2:Y:S05]  /*3330*/  LDSM.16.M88.4 R64, [R192+0x3800] ;  /* 0x00380000c040783b */ /* 0x000eaa0000000200 */
[----:B------:R-:W-:Y:S06]  /*3340*/  HMMA.16816.F32.BF16 R52, R48, R86, R52 ;  /* 0x000000563034723c */ /* 0x000fec0000041834 */
[C---:B------:R-:W-:Y:S06]  /*3350*/  HMMA.16816.F32.BF16 R16, R12.reuse, R8, R16 ;  /* 0x000000080c10723c */ /* 0x040fec0000041810 */
[----:B------:R-:W-:Y:S01]  /*3360*/  HMMA.16816.F32.BF16 R28, R12, R10, R28 ;  /* 0x0000000a0c1c723c */ /* 0x000fe2000004181c */
[----:B------:R-:W3:Y:S05]  /*3370*/  LDSM.16.M88.4 R8, [R203+0x5000] ;  /* 0x00500000cb08783b */ /* 0x000eea0000000200 */
[C---:B------:R-:W-:Y:S06]  /*3380*/  HMMA.16816.F32.BF16 R40, R36.reuse, R32, R40 ;  /* 0x000000202428723c */ /* 0x040fec0000041828 */
[C---:B------:R-:W-:Y:S01]  /*3390*/  HMMA.16816.F32.BF16 R60, R36.reuse, R34, R60 ;  /* 0x00000022243c723c */ /* 0x040fe2000004183c */
[----:B------:R-:W-:Y:S05]  /*33a0*/  LDSM.16.M88.4 R32, [R192+0x4800] ;  /* 0x00480000c020783b */ /* 0x000fea0000000200 */
[C---:B-1----:R-:W-:Y:S06]  /*33b0*/  HMMA.16816.F32.BF16 R96, R36.reuse, R20, R96 ;  /* 0x000000142460723c */ /* 0x042fec0000041860 */
[----:B------:R-:W-:Y:S01]  /*33c0*/  HMMA.16816.F32.BF16 R52, R36, R22, R52 ;  /* 0x000000162434723c */ /* 0x000fe20000041834 */
[----:B------:R-:W1:Y:S05]  /*33d0*/  LDSM.16.M88.4 R20, [R205+0xb800] ;  /* 0x00b80000cd14783b */ /* 0x000e6a0000000200 */
[C---:B------:R-:W-:Y:S06]  /*33e0*/  HMMA.16816.F32.BF16 R16, R92.reuse, R56, R16 ;  /* 0x000000385c10723c */ /* 0x040fec0000041810 */
[----:B------:R-:W-:Y:S01]  /*33f0*/  HMMA.16816.F32.BF16 R28, R92, R58, R28 ;  /* 0x0000003a5c1c723c */ /* 0x000fe2000004181c */
[----:B------:R-:W4:Y:S05]  /*3400*/  LDSM.16.M88.4 R56, [R199+0xb000] ;  /* 0x00b00000c738783b */ /* 0x000f2a0000000200 */
[C---:B--2---:R-:W-:Y:S06]  /*3410*/  HMMA.16816.F32.BF16 R80, R48.reuse, R64, R80 ;  /* 0x000000403050723c */ /* 0x044fec0000041850 */
[----:B------:R-:W-:Y:S06]  /*3420*/  HMMA.16816.F32.BF16 R76, R48, R66, R76 ;  /* 0x00000042304c723c */ /* 0x000fec000004184c */
[----:B------:R-:W-:Y:S01]  /*3430*/  HMMA.16816.F32.BF16 R40, R24, R88, R40 ;  /* 0x000000581828723c */ /* 0x000fe20000041828 */
[----:B------:R-:W-:Y:S01]  /*3440*/  FMUL.FTZ R0, R16, UR5 ;  /* 0x0000000510007c20 */ /* 0x000fe20008410000 */
[----:B------:R-:W-:-:S04]  /*3450*/  FMUL.FTZ R3, R17, UR5 ;  /* 0x0000000511037c20 */ /* 0x000fc80008410000 */
[C---:B------:R-:W-:Y:S01]  /*3460*/  HMMA.16816.F32.BF16 R60, R24.reuse, R90, R60 ;  /* 0x0000005a183c723c */ /* 0x040fe2000004183c */
[----:B------:R-:W-:Y:S01]  /*3470*/  FMUL.FTZ R28, R28, UR5 ;  /* 0x000000051c1c7c20 */ /* 0x000fe20008410000 */
[----:B------:R-:W-:Y:S01]  /*3480*/  FMUL.FTZ R29, R29, UR5 ;  /* 0x000000051d1d7c20 */ /* 0x000fe20008410000 */
[----:B------:R-:W-:Y:S01]  /*3490*/  FMUL.FTZ R30, R30, UR5 ;  /* 0x000000051e1e7c20 */ /* 0x000fe20008410000 */
[----:B------:R-:W-:Y:S02]  /*34a0*/  MUFU.TANH R0, R0 ;  /* 0x0000000000007308 */ /* 0x000fe40000002400 */
[C---:B---3--:R-:W-:Y:S06]  /*34b0*/  HMMA.16816.F32.BF16 R96, R24.reuse, R8, R96 ;  /* 0x000000081860723c */ /* 0x048fec0000041860 */
[----:B------:R-:W-:Y:S01]  /*34c0*/  HMMA.16816.F32.BF16 R52, R24, R10, R52 ;  /* 0x0000000a1834723c */ /* 0x000fe20000041834 */
[----:B------:R-:W2:Y:S01]  /*34d0*/  LDSM.16.M88.4 R8, [R203+0x5800] ;  /* 0x00580000cb08783b */ /* 0x000ea20000000200 */
[----:B------:R-:W-:Y:S04]  /*34e0*/  MUFU.TANH R64, R30 ;  /* 0x0000001e00407308 */ /* 0x000fe80000002400 */
[C---:B-1----:R-:W-:Y:S04]  /*34f0*/  HMMA.16816.F32.BF16 R80, R36.reuse, R20, R80 ;  /* 0x000000142450723c */ /* 0x042fe80000041850 */
[----:B------:R-:W-:Y:S02]  /*3500*/  MUFU.TANH R3, R3 ;  /* 0x0000000300037308 */ /* 0x000fe40000002400 */
[----:B------:R-:W-:Y:S06]  /*3510*/  HMMA.16816.F32.BF16 R76, R36, R22, R76 ;  /* 0x00000016244c723c */ /* 0x000fec000004184c */
[C---:B------:R-:W-:Y:S06]  /*3520*/  HMMA.16816.F32.BF16 R40, R12.reuse, R44, R40 ;  /* 0x0000002c0c28723c */ /* 0x040fec0000041828 */
[C---:B------:R-:W-:Y:S01]  /*3530*/  HMMA.16816.F32.BF16 R60, R12.reuse, R46, R60 ;  /* 0x0000002e0c3c723c */ /* 0x040fe2000004183c */
[----:B------:R-:W-:Y:S01]  /*3540*/  FMUL.FTZ R44, R18, UR5 ;  /* 0x00000005122c7c20 */ /* 0x000fe20008410000 */
[----:B------:R-:W-:Y:S01]  /*3550*/  FMUL.FTZ R45, R19, UR5 ;  /* 0x00000005132d7c20 */ /* 0x000fe20008410000 */
[----:B------:R-:W-:Y:S01]  /*3560*/  MUFU.TANH R46, R28 ;  /* 0x0000001c002e7308 */ /* 0x000fe20000002400 */
[----:B------:R-:W1:Y:S02]  /*3570*/  LDSM.16.M88.4 R16, [R192+0x5000] ;  /* 0x00500000c010783b */ /* 0x000e640000000200 */
[C---:B----4-:R-:W-:Y:S05]  /*3580*/  HMMA.16816.F32.BF16 R96, R12.reuse, R56, R96 ;  /* 0x000000380c60723c */ /* 0x050fea0000041860 */
[----:B------:R3:W-:Y:S01]  /*3590*/  MUFU.TANH R47, R29 ;  /* 0x0000001d002f7308 */ /* 0x0007e20000002400 */
[----:B------:R-:W-:Y:S01]  /*35a0*/  HMMA.16816.F32.BF16 R52, R12, R58, R52 ;  /* 0x0000003a0c34723c */ /* 0x000fe20000041834 */
[----:B------:R-:W-:-:S05]  /*35b0*/  FMUL.FTZ R56, R31, UR5 ;  /* 0x000000051f387c20 */ /* 0x000fca0008410000 */
[C---:B--2---:R-:W-:Y:S01]  /*35c0*/  HMMA.16816.F32.BF16 R80, R24.reuse, R8, R80 ;  /* 0x000000081850723c */ /* 0x044fe20000041850 */
[----:B------:R-:W2:Y:S05]  /*35d0*/  MUFU.TANH R44, R44 ;  /* 0x0000002c002c7308 */ /* 0x000eaa0000002400 */
[----:B------:R-:W-:Y:S03]  /*35e0*/  HMMA.16816.F32.BF16 R76, R24, R10, R76 ;  /* 0x0000000a184c723c */ /* 0x000fe6000004184c */
[----:B------:R-:W4:Y:S01]  /*35f0*/  MUFU.TANH R45, R45 ;  /* 0x0000002d002d7308 */ /* 0x000f220000002400 */
[----:B---3--:R-:W3:Y:S02]  /*3600*/  LDSM.16.M88.4 R28, [R199+0xb800] ;  /* 0x00b80000c71c783b */ /* 0x008ee40000000200 */
[----:B------:R-:W-:Y:S01]  /*3610*/  HMMA.16816.F32.BF16 R40, R92, R32, R40 ;  /* 0x000000205c28723c */ /* 0x000fe20000041828 */
[----:B------:R-:W-:-:S04]  /*3620*/  IMAD.SHL.U32 R11, R106, 0x2, RZ ;  /* 0x000000026a0b7824 */ /* 0x000fc800078e00ff */
[----:B------:R-:W-:Y:S01]  /*3630*/  MUFU.TANH R56, R56 ;  /* 0x0000003800387308 */ /* 0x000fe20000002400 */
[----:B------:R-:W-:Y:S01]  /*3640*/  HMMA.16816.F32.BF16 R60, R92, R34, R60 ;  /* 0x000000225c3c723c */ /* 0x000fe2000004183c */
[----:B------:R-:W4:Y:S01]  /*3650*/  LDSM.16.M88.4 R32, [R192+0x5800] ;  /* 0x00580000c020783b */ /* 0x000f220000000200 */
[----:B------:R-:W-:Y:S01]  /*3660*/  LOP3.LUT R11, R11, 0x6, RZ, 0xc0, !PT ;  /* 0x000000060b0b7812 */ /* 0x000fe200078ec0ff */
[----:B------:R-:W-:-:S04]  /*3670*/  DEPBAR.LE SB0, 0x0 ;  /* 0x000080000000791a */ /* 0x000fc80000000000 */
[C---:B-1----:R-:W-:Y:S06]  /*3680*/  HMMA.16816.F32.BF16 R52, R92.reuse, R18, R52 ;  /* 0x000000125c34723c */ /* 0x042fec0000041834 */
[----:B------:R-:W-:Y:S01]  /*3690*/  HMMA.16816.F32.BF16 R96, R92, R16, R96 ;  /* 0x000000105c60723c */ /* 0x000fe20000041860 */
[----:B------:R-:W-:-:S04]  /*36a0*/  IMAD.IADD R18, R4, 0x1, R11 ;  /* 0x0000000104127824 */ /* 0x000fc800078e020b */
[----:B------:R-:W-:Y:S01]  /*36b0*/  FMUL.FTZ R40, R40, UR5 ;  /* 0x0000000528287c20 */ /* 0x000fe20008410000 */
[----:B------:R-:W-:Y:S02]  /*36c0*/  VIADD R10, R18, 0x8 ;  /* 0x00000008120a7836 */ /* 0x000fe40000000000 */
[----:B------:R-:W-:Y:S01]  /*36d0*/  FMUL.FTZ R21, R42, UR5 ;  /* 0x000000052a157c20 */ /* 0x000fe20008410000 */
[CC--:B------:R-:W-:Y:S01]  /*36e0*/  ISETP.GE.AND P0, PT, R18.reuse, R109.reuse, PT ;  /* 0x0000006d1200720c */ /* 0x0c0fe20003f06270 */
[----:B------:R-:W-:Y:S02]  /*36f0*/  VIADD R22, R18, 0x1 ;  /* 0x0000000112167836 */ /* 0x000fe40000000000 */
[----:B------:R-:W-:Y:S01]  /*3700*/  FMUL.FTZ R20, R41, UR5 ;  /* 0x0000000529147c20 */ /* 0x000fe20008410000 */
[-C--:B------:R-:W-:Y:S01]  /*3710*/  ISETP.GE.AND P4, PT, R10, R109.reuse, PT ;  /* 0x0000006d0a00720c */ /* 0x080fe20003f86270 */
[----:B------:R-:W-:Y:S01]  /*3720*/  VIADD R10, R18, 0x9 ;  /* 0x00000009120a7836 */ /* 0x000fe20000000000 */
[----:B------:R-:W-:Y:S01]  /*3730*/  MUFU.TANH R40, R40 ;  /* 0x0000002800287308 */ /* 0x000fe20000002400 */
[----:B------:R-:W-:Y:S01]  /*3740*/  FMUL.FTZ R16, R60, UR5 ;  /* 0x000000053c107c20 */ /* 0x000fe20008410000 */
[----:B--2---:R-:W-:Y:S01]  /*3750*/  FSEL R44, R44, -INF , !P0 ;  /* 0xff8000002c2c7808 */ /* 0x004fe20004000000 */
[----:B------:R-:W-:Y:S01]  /*3760*/  FMUL.FTZ R41, R43, UR5 ;  /* 0x000000052b297c20 */ /* 0x000fe20008410000 */
[-C--:B------:R-:W-:Y:S01]  /*3770*/  ISETP.GE.AND P3, PT, R10, R109.reuse, PT ;  /* 0x0000006d0a00720c */ /* 0x080fe20003f66270 */
[----:B------:R-:W-:Y:S01]  /*3780*/  VIADD R10, R18, 0x11 ;  /* 0x00000011120a7836 */ /* 0x000fe20000000000 */
[C---:B---3--:R-:W-:Y:S01]  /*3790*/  HMMA.16816.F32.BF16 R80, R12.reuse, R28, R80 ;  /* 0x0000001c0c50723c */ /* 0x048fe20000041850 */
[----:B------:R-:W-:Y:S01]  /*37a0*/  FSEL R19, R0, -INF , !P0 ;  /* 0xff80000000137808 */ /* 0x000fe20004000000 */
[----:B------:R-:W1:Y:S01]  /*37b0*/  MUFU.TANH R21, R21 ;  /* 0x0000001500157308 */ /* 0x000e620000002400 */
[-C--:B------:R-:W-:Y:S01]  /*37c0*/  ISETP.GE.AND P5, PT, R22, R109.reuse, PT ;  /* 0x0000006d1600720c */ /* 0x080fe20003fa6270 */
[----:B------:R-:W-:Y:S01]  /*37d0*/  FMUL.FTZ R8, R62, UR5 ;  /* 0x000000053e087c20 */ /* 0x000fe20008410000 */
[-C--:B------:R-:W-:Y:S01]  /*37e0*/  ISETP.GE.AND P2, PT, R10, R109.reuse, PT ;  /* 0x0000006d0a00720c */ /* 0x080fe20003f46270 */
[----:B------:R-:W-:Y:S01]  /*37f0*/  HMMA.16816.F32.BF16 R76, R12, R30, R76 ;  /* 0x0000001e0c4c723c */ /* 0x000fe2000004184c */
[----:B------:R-:W-:Y:S01]  /*3800*/  IADD3 R10, R18, 0x18, RZ ;  /* 0x00000018120a7810 */ /* 0x000fe20007ffe0ff */
[----:B------:R-:W-:Y:S01]  /*3810*/  FMUL.FTZ R9, R61, UR5 ;  /* 0x000000053d097c20 */ /* 0x000fe20008410000 */
[----:B------:R-:W-:Y:S01]  /*3820*/  FMUL.FTZ R17, R63, UR5 ;  /* 0x000000053f117c20 */ /* 0x000fe20008410000 */
[----:B------:R-:W2:Y:S01]  /*3830*/  MUFU.TANH R16, R16 ;  /* 0x0000001000107308 */ /* 0x000ea20000002400 */
[-C--:B------:R-:W-:Y:S01]  /*3840*/  ISETP.GE.AND P0, PT, R10, R109.reuse, PT ;  /* 0x0000006d0a00720c */ /* 0x080fe20003f06270 */
[C---:B------:R-:W-:Y:S01]  /*3850*/  VIADD R10, R18.reuse, 0x19 ;  /* 0x00000019120a7836 */ /* 0x040fe20000000000 */
[----:B----4-:R-:W-:Y:S01]  /*3860*/  FSEL R0, R45, -INF , !P5 ;  /* 0xff8000002d007808 */ /* 0x010fe20006800000 */
[----:B------:R-:W-:Y:S01]  /*3870*/  VIADD R12, R18, 0x10 ;  /* 0x00000010120c7836 */ /* 0x000fe20000000000 */
[----:B------:R-:W-:Y:S01]  /*3880*/  FSEL R23, R3, -INF , !P5 ;  /* 0xff80000003177808 */ /* 0x000fe20006800000 */
[----:B------:R-:W-:Y:S01]  /*3890*/  FMUL.FTZ R96, R96, UR5 ;  /* 0x0000000560607c20 */ /* 0x000fe20008410000 */
[-C--:B------:R-:W-:Y:S01]  /*38a0*/  ISETP.GE.AND P5, PT, R10, R109.reuse, PT ;  /* 0x0000006d0a00720c */ /* 0x080fe20003fa6270 */
[----:B------:R-:W-:Y:S01]  /*38b0*/  MUFU.TANH R20, R20 ;  /* 0x0000001400147308 */ /* 0x000fe20000002400 */
[----:B------:R-:W-:Y:S01]  /*38c0*/  ISETP.GE.AND P1, PT, R12, R109, PT ;  /* 0x0000006d0c00720c */ /* 0x000fe20003f26270 */
[----:B------:R-:W-:-:S02]  /*38d0*/  VIADD R10, R18, 0x20 ;  /* 0x00000020120a7836 */ /* 0x000fc40000000000 */
[----:B------:R-:W-:Y:S01]  /*38e0*/  FMUL.FTZ R98, R98, UR5 ;  /* 0x0000000562627c20 */ /* 0x000fe20008410000 */
[----:B------:R-:W-:Y:S01]  /*38f0*/  FSEL R64, R64, -INF , !P4 ;  /* 0xff80000040407808 */ /* 0x000fe20006000000 */
[----:B------:R-:W-:Y:S01]  /*3900*/  FMUL.FTZ R97, R97, UR5 ;  /* 0x0000000561617c20 */ /* 0x000fe20008410000 */
[C---:B------:R-:W-:Y:S01]  /*3910*/  HMMA.16816.F32.BF16 R80, R92.reuse, R32, R80 ;  /* 0x000000205c50723c */ /* 0x040fe20000041850 */
[----:B-1----:R-:W-:Y:S01]  /*3920*/  FSEL R14, R21, -INF , !P1 ;  /* 0xff800000150e7808 */ /* 0x002fe20004800000 */
[----:B------:R-:W1:Y:S01]  /*3930*/  MUFU.TANH R41, R41 ;  /* 0x0000002900297308 */ /* 0x000e620000002400 */
[----:B------:R-:W-:Y:S01]  /*3940*/  FSEL R15, R40, -INF , !P1 ;  /* 0xff800000280f7808 */ /* 0x000fe20004800000 */
[----:B------:R-:W-:Y:S01]  /*3950*/  FMUL.FTZ R99, R99, UR5 ;  /* 0x0000000563637c20 */ /* 0x000fe20008410000 */
[----:B------:R-:W-:Y:S01]  /*3960*/  ISETP.GT.AND P1, PT, R135, R208, PT ;  /* 0x000000d08700720c */ /* 0x000fe20003f24270 */
[----:B------:R-:W-:Y:S01]  /*3970*/  HMMA.16816.F32.BF16 R76, R92, R34, R76 ;  /* 0x000000225c4c723c */ /* 0x000fe2000004184c */
[----:B------:R-:W-:Y:S01]  /*3980*/  FSEL R25, R46, -INF , !P4 ;  /* 0xff8000002e197808 */ /* 0x000fe20006000000 */
[----:B------:R-:W-:Y:S01]  /*3990*/  FMUL.FTZ R52, R52, UR5 ;  /* 0x0000000534347c20 */ /* 0x000fe20008410000 */
[-C--:B------:R-:W-:Y:S01]  /*39a0*/  ISETP.GE.AND P4, PT, R10, R109.reuse, PT ;  /* 0x0000006d0a00720c */ /* 0x080fe20003f86270 */
[----:B------:R-:W3:Y:S01]  /*39b0*/  MUFU.TANH R8, R8 ;  /* 0x0000000800087308 */ /* 0x000ee20000002400 */
[----:B------:R-:W-:Y:S01]  /*39c0*/  VIADD R10, R18, 0x21 ;  /* 0x00000021120a7836 */ /* 0x000fe20000000000 */
[----:B------:R-:W-:Y:S01]  /*39d0*/  FSEL R56, R56, -INF , !P3 ;  /* 0xff80000038387808 */ /* 0x000fe20005800000 */
[----:B------:R-:W-:Y:S01]  /*39e0*/  FMUL.FTZ R53, R53, UR5 ;  /* 0x0000000535357c20 */ /* 0x000fe20008410000 */
[----:B------:R-:W-:Y:S01]  /*39f0*/  FSEL R47, R47, -INF , !P3 ;  /* 0xff8000002f2f7808 */ /* 0x000fe20005800000 */
[----:B------:R-:W-:Y:S01]  /*3a00*/  FMUL.FTZ R54, R54, UR5 ;  /* 0x0000000536367c20 */ /* 0x000fe20008410000 */
[----:B------:R-:W-:Y:S01]  /*3a10*/  FMUL.FTZ R55, R55, UR5 ;  /* 0x0000000537377c20 */ /* 0x000fe20008410000 */
[-C--:B------:R-:W-:Y:S01]  /*3a20*/  ISETP.GE.AND P3, PT, R10, R109.reuse, PT ;  /* 0x0000006d0a00720c */ /* 0x080fe20003f66270 */
[----:B------:R-:W4:Y:S01]  /*3a30*/  MUFU.TANH R9, R9 ;  /* 0x0000000900097308 */ /* 0x000f220000002400 */
[----:B------:R-:W4:Y:S01]  /*3a40*/  @!P1 LDC.64 R218, c[0x0][0x218] ;  /* 0x00008600ffda9b82 */ /* 0x000f220000000a00 */
[----:B------:R-:W-:Y:S01]  /*3a50*/  VIADD R10, R18, 0x28 ;  /* 0x00000028120a7836 */ /* 0x000fe20000000000 */
[----:B--2---:R-:W-:Y:S01]  /*3a60*/  FSEL R11, R16, -INF , !P0 ;  /* 0xff800000100b7808 */ /* 0x004fe20004000000 */
[----:B------:R-:W-:Y:S01]  /*3a70*/  VIADD R16, R18, 0x30 ;  /* 0x0000003012107836 */ /* 0x000fe20000000000 */
[----:B-1----:R-:W-:Y:S01]  /*3a80*/  FSEL R12, R41, -INF , !P2 ;  /* 0xff800000290c7808 */ /* 0x002fe20005000000 */
[----:B------:R-:W-:Y:S01]  /*3a90*/  FMUL.FTZ R80, R80, UR5 ;  /* 0x0000000550507c20 */ /* 0x000fe20008410000 */
[----:B------:R-:W-:Y:S01]  /*3aa0*/  FMUL.FTZ R82, R82, UR5 ;  /* 0x0000000552527c20 */ /* 0x000fe20008410000 */
[----:B------:R-:W1:Y:S01]  /*3ab0*/  MUFU.TANH R17, R17 ;  /* 0x0000001100117308 */ /* 0x000e620000002400 */
[----:B------:R-:W-:Y:S01]  /*3ac0*/  FMUL.FTZ R81, R81, UR5 ;  /* 0x0000000551517c20 */ /* 0x000fe20008410000 */
[----:B------:R-:W-:Y:S01]  /*3ad0*/  FSEL R13, R20, -INF , !P2 ;  /* 0xff800000140d7808 */ /* 0x000fe20005000000 */
[----:B------:R-:W-:Y:S01]  /*3ae0*/  FMUL.FTZ R83, R83, UR5 ;  /* 0x0000000553537c20 */ /* 0x000fe20008410000 */
[----:B------:R-:W-:Y:S01]  /*3af0*/  FMUL.FTZ R76, R76, UR5 ;  /* 0x000000054c4c7c20 */ /* 0x000fe20008410000 */
[----:B------:R-:W-:Y:S01]  /*3b00*/  FMUL.FTZ R78, R78, UR5 ;  /* 0x000000054e4e7c20 */ /* 0x000fe20008410000 */
[----:B------:R-:W-:Y:S01]  /*3b10*/  FMUL.FTZ R79, R79, UR5 ;  /* 0x000000054f4f7c20 */ /* 0x000fe20008410000 */
[----:B------:R-:W-:Y:S01]  /*3b20*/  FMUL.FTZ R77, R77, UR5 ;  /* 0x000000054d4d7c20 */ /* 0x000fe20008410000 */
[----:B------:R-:W2:Y:S01]  /*3b30*/  MUFU.TANH R169, R96 ;  /* 0x0000006000a97308 */ /* 0x000ea20000002400 */
[----:B------:R-:W-:Y:S01]  /*3b40*/  ISETP.GE.AND P2, PT, R10, R109, PT ;  /* 0x0000006d0a00720c */ /* 0x000fe20003f46270 */
[----:B------:R-:W-:Y:S01]  /*3b50*/  VIADD R20, R18, 0x29 ;  /* 0x0000002912147836 */ /* 0x000fe20000000000 */
[----:B---3--:R-:W-:-:S02]  /*3b60*/  FSEL R10, R8, -INF , !P0 ;  /* 0xff800000080a7808 */ /* 0x008fc40004000000 */
[----:B----4-:R-:W-:Y:S02]  /*3b70*/  FSEL R9, R9, -INF , !P5 ;  /* 0xff80000009097808 */ /* 0x010fe40006800000 */
[-C--:B------:R-:W-:Y:S01]  /*3b80*/  ISETP.GE.AND P0, PT, R20, R109.reuse, PT ;  /* 0x0000006d1400720c */ /* 0x080fe20003f06270 */
[----:B------:R-:W3:Y:S01]  /*3b90*/  MUFU.TANH R160, R98 ;  /* 0x0000006200a07308 */ /* 0x000ee20000002400 */
[----:B-1----:R-:W-:Y:S02]  /*3ba0*/  FSEL R8, R17, -INF , !P5 ;  /* 0xff80000011087808 */ /* 0x002fe40006800000 */
[----:B------:R-:W-:Y:S01]  /*3bb0*/  ISETP.GE.AND P5, PT, R16, R109, PT ;  /* 0x0000006d1000720c */ /* 0x000fe20003fa6270 */
[----:B------:R-:W-:-:S04]  /*3bc0*/  VIADD R16, R18, 0x31 ;  /* 0x0000003112107836 */ /* 0x000fc80000000000 */
[----:B------:R-:W1:Y:S01]  /*3bd0*/  MUFU.TANH R161, R97 ;  /* 0x0000006100a17308 */ /* 0x000e620000002400 */
[----:B--2---:R-:W-:-:S07]  /*3be0*/  FSEL R169, R169, -INF , !P4 ;  /* 0xff800000a9a97808 */ /* 0x004fce0006000000 */
[----:B------:R-:W2:Y:S01]  /*3bf0*/  MUFU.TANH R176, R99 ;  /* 0x0000006300b07308 */ /* 0x000ea20000002400 */
[----:B---3--:R-:W-:Y:S02]  /*3c00*/  FSEL R160, R160, -INF , !P4 ;  /* 0xff800000a0a07808 */ /* 0x008fe40006000000 */
[----:B------:R-:W-:Y:S01]  /*3c10*/  ISETP.GE.AND P4, PT, R16, R109, PT ;  /* 0x0000006d1000720c */ /* 0x000fe20003f86270 */
[C---:B------:R-:W-:Y:S02]  /*3c20*/  VIADD R16, R18.reuse, 0x38 ;  /* 0x0000003812107836 */ /* 0x040fe40000000000 */
[----:B------:R-:W-:Y:S02]  /*3c30*/  VIADD R18, R18, 0x39 ;  /* 0x0000003912127836 */ /* 0x000fe40000000000 */
[----:B------:R-:W3:Y:S01]  /*3c40*/  MUFU.TANH R165, R52 ;  /* 0x0000003400a57308 */ /* 0x000ee20000002400 */
[----:B-1----:R-:W-:-:S07]  /*3c50*/  FSEL R161, R161, -INF , !P3 ;  /* 0xff800000a1a17808 */ /* 0x002fce0005800000 */
[----:B------:R-:W1:Y:S01]  /*3c60*/  MUFU.TANH R163, R53 ;  /* 0x0000003500a37308 */ /* 0x000e620000002400 */
[----:B--2---:R-:W-:Y:S02]  /*3c70*/  FSEL R176, R176, -INF , !P3 ;  /* 0xff800000b0b07808 */ /* 0x004fe40005800000 */
[----:B------:R-:W-:-:S05]  /*3c80*/  ISETP.GE.AND P3, PT, R16, R109, PT ;  /* 0x0000006d1000720c */ /* 0x000fca0003f66270 */
[----:B------:R-:W2:Y:S01]  /*3c90*/  MUFU.TANH R164, R54 ;  /* 0x0000003600a47308 */ /* 0x000ea20000002400 */
[----:B---3--:R-:W-:-:S07]  /*3ca0*/  FSEL R165, R165, -INF , !P2 ;  /* 0xff800000a5a57808 */ /* 0x008fce0005000000 */
[----:B------:R-:W3:Y:S01]  /*3cb0*/  MUFU.TANH R174, R55 ;  /* 0x0000003700ae7308 */ /* 0x000ee20000002400 */
[----:B-1----:R-:W-:-:S07]  /*3cc0*/  FSEL R163, R163, -INF , !P0 ;  /* 0xff800000a3a37808 */ /* 0x002fce0004000000 */
[----:B------:R-:W1:Y:S01]  /*3cd0*/  MUFU.TANH R177, R80 ;  /* 0x0000005000b17308 */ /* 0x000e620000002400 */
[----:B--2---:R-:W-:Y:S02]  /*3ce0*/  FSEL R164, R164, -INF , !P2 ;  /* 0xff800000a4a47808 */ /* 0x004fe40005000000 */
[----:B------:R-:W-:-:S05]  /*3cf0*/  ISETP.GE.AND P2, PT, R18, R109, PT ;  /* 0x0000006d1200720c */ /* 0x000fca0003f46270 */
[----:B------:R-:W2:Y:S01]  /*3d00*/  MUFU.TANH R170, R82 ;  /* 0x0000005200aa7308 */ /* 0x000ea20000002400 */
[----:B---3--:R-:W-:Y:S02]  /*3d10*/  FSEL R174, R174, -INF , !P0 ;  /* 0xff800000aeae7808 */ /* 0x008fe40004000000 */
[----:B------:R-:W-:-:S04]  /*3d20*/  @!P1 LEA R218, P0, R102, R218, 0x1 ;  /* 0x000000da66da9211 */ /* 0x000fc800078008ff */
[----:B------:R-:W-:Y:S01]  /*3d30*/  @!P1 LEA.HI.X R219, R102, R219, R105, 0x1, P0 ;  /* 0x000000db66db9211 */ /* 0x000fe200000f0c69 */
        /* <DEDUP_REMOVED lines=76> */
.L_x_4618:
[----:B------:R-:W-:-:S04]  /*4200*/  LEA R4, -R100, RZ, 0x6 ;  /* 0x000000ff64047211 */ /* 0x000fc800078e31ff */
[----:B------:R-:W-:-:S07]  /*4210*/  SHF.R.S32.HI R3, RZ, 0x1f, R4 ;  /* 0x0000001fff037819 */ /* 0x000fce0000011404 */
.L_x_4619:
        /* <DEDUP_REMOVED lines=29> */
.L_x_4617:
        /* <DEDUP_REMOVED lines=79> */
[----:B------:R-:W-:Y:S01]  /*48e0*/  LDSM.16.MT88.4 R12, [R198+0xc800] ;  /* 0x00c80000c60c783b */ /* 0x000fe20000004200 */
[--C-:B------:R-:W-:Y:S01]  /*48f0*/  FFMA.FTZ R156, R169, UR5, -R172.reuse ;  /* 0x00000005a99c7c23 */ /* 0x100fe200080108ac */
[--C-:B------:R-:W-:Y:S01]  /*4900*/  FFMA.FTZ R158, R165, UR5, -R172.reuse ;  /* 0x00000005a59e7c23 */ /* 0x100fe200080108ac */
[--C-:B------:R-:W-:Y:S01]  /*4910*/  FFMA.FTZ R161, R161, UR5, -R172.reuse ;  /* 0x00000005a1a17c23 */ /* 0x100fe200080108ac */
[----:B------:R-:W-:Y:S01]  /*4920*/  LDSM.16.MT88.4 R8, [R200+0xe800] ;  /* 0x00e80000c808783b */ /* 0x000fe20000004200 */
[--C-:B------:R-:W-:Y:S01]  /*4930*/  FFMA.FTZ R163, R163, UR5, -R172.reuse ;  /* 0x00000005a3a37c23 */ /* 0x100fe200080108ac */
[--C-:B------:R-:W-:Y:S01]  /*4940*/  FFMA.FTZ R160, R160, UR5, -R167.reuse ;  /* 0x00000005a0a07c23 */ /* 0x100fe200080108a7 */
[----:B------:R-:W-:Y:S01]  /*4950*/  MUFU.EX2 R153, R153 ;  /* 0x0000009900997308 */ /* 0x000fe20000000800 */
[----:B------:R-:W2:Y:S01]  /*4960*/  LDSM.16.MT88.4 R56, [R197+0xe000] ;  /* 0x00e00000c538783b */ /* 0x000ea20000004200 */
[--C-:B------:R-:W-:Y:S01]  /*4970*/  FFMA.FTZ R165, R176, UR5, -R167.reuse ;  /* 0x00000005b0a57c23 */ /* 0x100fe200080108a7 */
[--C-:B------:R-:W-:Y:S01]  /*4980*/  FFMA.FTZ R164, R164, UR5, -R167.reuse ;  /* 0x00000005a4a47c23 */ /* 0x100fe200080108a7 */
[--C-:B------:R-:W-:Y:S01]  /*4990*/  FFMA.FTZ R169, R174, UR5, -R167.reuse ;  /* 0x00000005aea97c23 */ /* 0x100fe200080108a7 */
[----:B------:R-:W3:Y:S01]  /*49a0*/  LDSM.16.MT88.4 R64, [R196+0xe000] ;  /* 0x00e00000c440783b */ /* 0x000ee20000004200 */
[--C-:B------:R-:W-:Y:S01]  /*49b0*/  FFMA.FTZ R174, R177, UR5, -R172.reuse ;  /* 0x00000005b1ae7c23 */ /* 0x100fe200080108ac */
[--C-:B------:R-:W-:Y:S01]  /*49c0*/  FFMA.FTZ R175, R175, UR5, -R172.reuse ;  /* 0x00000005afaf7c23 */ /* 0x100fe200080108ac */
[----:B------:R-:W4:Y:S01]  /*49d0*/  MUFU.EX2 R148, R148 ;  /* 0x0000009400947308 */ /* 0x000f220000000800 */
[----:B-1----:R-:W-:Y:S01]  /*49e0*/  F2FP.BF16.F32.PACK_AB R96, R152, R157 ;  /* 0x0000009d9860723e */ /* 0x002fe200000010ff */
[----:B------:R-:W1:Y:S01]  /*49f0*/  LDSM.16.MT88.4 R20, [R197+0xe800] ;  /* 0x00e80000c514783b */ /* 0x000e620000004200 */
[--C-:B------:R-:W-:Y:S01]  /*4a00*/  FFMA.FTZ R173, R173, UR5, -R172.reuse ;  /* 0x00000005adad7c23 */ /* 0x100fe200080108ac */
[----:B------:R-:W-:Y:S01]  /*4a10*/  FFMA.FTZ R172, R171, UR5, -R172 ;  /* 0x00000005abac7c23 */ /* 0x000fe200080108ac */
[--C-:B------:R-:W-:Y:S01]  /*4a20*/  FFMA.FTZ R170, R170, UR5, -R167.reuse ;  /* 0x00000005aaaa7c23 */ /* 0x100fe200080108a7 */
[----:B------:R-:W5:Y:S01]  /*4a30*/  LDSM.16.MT88.4 R16, [R196+0xe800] ;  /* 0x00e80000c410783b */ /* 0x000f620000004200 */
[--C-:B------:R-:W-:Y:S01]  /*4a40*/  FFMA.FTZ R171, R168, UR5, -R167.reuse ;  /* 0x00000005a8ab7c23 */ /* 0x100fe200080108a7 */
[----:B------:R-:W-:Y:S01]  /*4a50*/  MUFU.EX2 R154, R154 ;  /* 0x0000009a009a7308 */ /* 0x000fe20000000800 */
[--C-:B------:R-:W-:Y:S01]  /*4a60*/  FFMA.FTZ R166, R166, UR5, -R167.reuse ;  /* 0x00000005a6a67c23 */ /* 0x100fe200080108a7 */
[----:B------:R-:W-:Y:S01]  /*4a70*/  LDSM.16.MT88.4 R28, [R196+0xc800] ;  /* 0x00c80000c41c783b */ /* 0x000fe20000004200 */
[----:B------:R-:W-:Y:S01]  /*4a80*/  FFMA.FTZ R223, R162, UR5, -R167 ;  /* 0x00000005a2df7c23 */ /* 0x000fe200080108a7 */
[----:B------:R-:W-:Y:S01]  /*4a90*/  FADD.FTZ R152, R157, R152 ;  /* 0x000000989d987221 */ /* 0x000fe20000010000 */
[----:B------:R-:W-:Y:S01]  /*4aa0*/  ISETP.GT.AND P0, PT, R135, R208, PT ;  /* 0x000000d08700720c */ /* 0x000fe20003f04270 */
[----:B------:R-:W-:Y:S02]  /*4ab0*/  LDSM.16.MT88.4 R24, [R198+0xe800] ;  /* 0x00e80000c618783b */ /* 0x000fe40000004200 */
        /* <DEDUP_REMOVED lines=27> */
[C---:B---3--:R-:W-:Y:S01]  /*4c70*/  HMMA.16816.F32.BF16 R60, R96.reuse, R64, RZ ;  /* 0x00000040603c723c */ /* 0x048fe200000418ff */
        /* <DEDUP_REMOVED lines=21> */
[C---:B------:R-:W-:Y:S05]  /*4dd0*/  HMMA.16816.F32.BF16 R36, R4.reuse, R8, R36 ;  /* 0x000000080424723c */ /* 0x040fea0000041824 */
[----:B------:R-:W-:Y:S01]  /*4de0*/  MUFU.EX2 R160, R160 ;  /* 0x000000a000a07308 */ /* 0x000fe20000000800 */
[----:B------:R-:W-:Y:S01]  /*4df0*/  HMMA.16816.F32.BF16 R40, R4, R10, R40 ;  /* 0x0000000a0428723c */ /* 0x000fe20000041828 */
[----:B------:R-:W4:Y:S05]  /*4e00*/  LDSM.16.MT88.4 R8, [R198+0x10800] ;  /* 0x01080000c608783b */ /* 0x000f2a0000004200 */
[C---:B------:R-:W-:Y:S01]  /*4e10*/  HMMA.16816.F32.BF16 R80, R96.reuse, R82, RZ ;  /* 0x000000526050723c */ /* 0x040fe200000418ff */
[----:B------:R-:W2:Y:S05]  /*4e20*/  MUFU.EX2 R165, R165 ;  /* 0x000000a500a57308 */ /* 0x000eaa0000000800 */
[----:B------:R-:W-:Y:S03]  /*4e30*/  HMMA.16816.F32.BF16 R112, R96, R108, RZ ;  /* 0x0000006c6070723c */ /* 0x000fe600000418ff */
[----:B------:R-:W-:Y:S03]  /*4e40*/  MUFU.EX2 R164, R164 ;  /* 0x000000a400a47308 */ /* 0x000fe60000000800 */
[C---:B-1----:R-:W-:Y:S05]  /*4e50*/  HMMA.16816.F32.BF16 R52, R4.reuse, R20, R52 ;  /* 0x000000140434723c */ /* 0x042fea0000041834 */
[----:B------:R-:W1:Y:S01]  /*4e60*/  MUFU.EX2 R169, R169 ;  /* 0x000000a900a97308 */ /* 0x000e620000000800 */
[C---:B------:R-:W-:Y:S01]  /*4e70*/  HMMA.16816.F32.BF16 R56, R4.reuse, R22, R56 ;  /* 0x000000160438723c */ /* 0x040fe20000041838 */
[----:B------:R-:W2:Y:S05]  /*4e80*/  LDSM.16.MT88.4 R20, [R197+0x10800] ;  /* 0x01080000c514783b */ /* 0x000eaa0000004200 */
[C---:B-----5:R-:W-:Y:S01]  /*4e90*/  HMMA.16816.F32.BF16 R60, R4.reuse, R16, R60 ;  /* 0x00000010043c723c */ /* 0x060fe2000004183c */
[----:B------:R-:W-:Y:S05]  /*4ea0*/  MUFU.EX2 R174, R174 ;  /* 0x000000ae00ae7308 */ /* 0x000fea0000000800 */
[----:B------:R-:W-:Y:S01]  /*4eb0*/  HMMA.16816.F32.BF16 R64, R4, R18, R64 ;  /* 0x000000120440723c */ /* 0x000fe20000041840 */
[----:B------:R-:W5:Y:S02]  /*4ec0*/  LDSM.16.MT88.4 R16, [R196+0x10800] ;  /* 0x01080000c410783b */ /* 0x000f640000004200 */
[----:B------:R-:W1:Y:S03]  /*4ed0*/  MUFU.EX2 R175, R175 ;  /* 0x000000af00af7308 */ /* 0x000e660000000800 */
        /* <DEDUP_REMOVED lines=48> */
[----:B-1----:R-:W-:Y:S01]  /*51e0*/  F2FP.BF16.F32.PACK_AB R7, R169, R164 ;  /* 0x000000a4a907723e */ /* 0x002fe200000010ff */
[----:B------:R-:W-:-:S02]  /*51f0*/  FADD.FTZ R165, R165, R160 ;  /* 0x000000a0a5a57221 */ /* 0x000fc40000010000 */
[----:B------:R-:W-:Y:S02]  /*5200*/  FADD.FTZ R158, R158, R161 ;  /* 0x000000a19e9e7221 */ /* 0x000fe40000010000 */
[----:B------:R-:W-:Y:S02]  /*5210*/  FADD.FTZ R164, R164, R165 ;  /* 0x000000a5a4a47221 */ /* 0x000fe40000010000 */
[----:B---3--:R-:W-:Y:S01]  /*5220*/  HMMA.16816.F32.BF16 R112, R4, R12, R112 ;  /* 0x0000000c0470723c */ /* 0x008fe20000041870 */
[----:B------:R-:W-:Y:S01]  /*5230*/  FADD.FTZ R163, R163, R158 ;  /* 0x0000009ea3a37221 */ /* 0x000fe20000010000 */
[----:B------:R-:W-:-:S04]  /*5240*/  FADD.FTZ R169, R169, R164 ;  /* 0x000000a4a9a97221 */ /* 0x000fc80000010000 */
[C---:B------:R-:W-:Y:S01]  /*5250*/  HMMA.16816.F32.BF16 R108, R4.reuse, R14, R108 ;  /* 0x0000000e046c723c */ /* 0x040fe2000004186c */
[----:B------:R-:W1:Y:S05]  /*5260*/  LDSM.16.MT88.4 R12, [R198+0x11000] ;  /* 0x01100000c60c783b */ /* 0x000e6a0000004200 */
[C---:B----4-:R-:W-:Y:S06]  /*5270*/  HMMA.16816.F32.BF16 R52, R4.reuse, R8, R52 ;  /* 0x000000080434723c */ /* 0x050fec0000041834 */
        /* <DEDUP_REMOVED lines=87> */
.L_x_4624:
        /* <DEDUP_REMOVED lines=66> */
.L_x_4621:
[C---:B------:R-:W-:Y:S04]  /*5c10*/  LEA R210, P0, R10.reuse, R210, 0x1 ;  /* 0x000000d20ad27211 */ /* 0x040fe800078008ff */
[----:B------:R-:W-:Y:S02]  /*5c20*/  LEA.HI.X R209, R10, R209, R2, 0x1, P0 ;  /* 0x000000d10ad17211 */ /* 0x000fe400000f0c02 */
[----:B------:R-:W-:Y:S02]  /*5c30*/  IADD3 R226, P0, R210, UR12, RZ ;  /* 0x0000000cd2e27c10 */ /* 0x000fe4000ff1e0ff */
[----:B------:R-:W-:Y:S02]  /*5c40*/  MOV R211, R209 ;  /* 0x000000d100d37202 */ /* 0x000fe40000000f00 */
[----:B------:R-:W-:Y:S02]  /*5c50*/  IADD3.X R227, R209, UR11, RZ, P0, !PT ;  /* 0x0000000bd1e37c10 */ /* 0x000fe400087fe4ff */
[----:B------:R-:W-:Y:S01]  /*5c60*/  IADD3 R132, P0, R226, UR12, RZ ;  /* 0x0000000ce2847c10 */ /* 0x000fe2000ff1e0ff */
[----:B------:R-:W-:Y:S01]  /*5c70*/  @!PT LDS RZ, [RZ] ;  /* 0x00000000fffff984 */ /* 0x000fe20000000800 */
[----:B------:R-:W-:Y:S01]  /*5c80*/  @!PT LDS RZ, [RZ] ;  /* 0x00000000fffff984 */ /* 0x000fe20000000800 */
[----:B------:R-:W-:Y:S01]  /*5c90*/  @!PT LDS RZ, [RZ] ;  /* 0x00000000fffff984 */ /* 0x000fe20000000800 */
[----:B------:R-:W-:Y:S03]  /*5ca0*/  LDGSTS.E.BYPASS.LTC128B.128 [R213+0xc000], desc[UR14][R210.64] ;  /* 0x0c000000d2d57fae */ /* 0x000fe6000b901d4e */
[----:B------:R-:W-:Y:S02]  /*5cb0*/  IADD3.X R133, R227, UR11, RZ, P0, !PT ;  /* 0x0000000be3857c10 */ /* 0x000fe400087fe4ff */
[----:B------:R-:W-:Y:S01]  /*5cc0*/  LDGSTS.E.BYPASS.LTC128B.128 [R213+0xe000], desc[UR14][R210.64+0x80] ;  /* 0x0e000080d2d57fae */ /* 0x000fe2000b901d4e */
[----:B------:R-:W-:Y:S04]  /*5cd0*/  IADD3 R2, P0, R132, UR12, RZ ;  /* 0x0000000c84027c10 */ /* 0x000fe8000ff1e0ff */
[----:B------:R-:W-:Y:S01]  /*5ce0*/  LDGSTS.E.BYPASS.LTC128B.128 [R213+0x10000], desc[UR14][R210.64+0x100] ;  /* 0x10000100d2d57fae */ /* 0x000fe2000b901d4e */
[----:B------:R-:W-:Y:S02]  /*5cf0*/  IADD3.X R3, R133, UR11, RZ, P0, !PT ;  /* 0x0000000b85037c10 */ /* 0x000fe400087fe4ff */
[----:B------:R-:W-:Y:S02]  /*5d00*/  ISETP.GT.AND P0, PT, R221, R208, PT ;  /* 0x000000d0dd00720c */ /* 0x000fe40003f04270 */
[----:B------:R-:W-:Y:S05]  /*5d10*/  LDGSTS.E.BYPASS.LTC128B.128 [R213+0xc800], desc[UR14][R226.64] ;  /* 0x0c800000e2d57fae */ /* 0x000fea000b901d4e */
[----:B------:R-:W-:Y:S05]  /*5d20*/  LDGSTS.E.BYPASS.LTC128B.128 [R213+0xe800], desc[UR14][R226.64+0x80] ;  /* 0x0e800080e2d57fae */ /* 0x000fea000b901d4e */
[----:B------:R1:W-:Y:S05]  /*5d30*/  LDGSTS.E.BYPASS.LTC128B.128 [R213+0x10800], desc[UR14][R226.64+0x100] ;  /* 0x10800100e2d57fae */ /* 0x0003ea000b901d4e */
[----:B------:R-:W-:Y:S05]  /*5d40*/  LDGSTS.E.BYPASS.LTC128B.128 [R213+0xd000], desc[UR14][R132.64] ;  /* 0x0d00000084d57fae */ /* 0x000fea000b901d4e */
[----:B------:R-:W-:Y:S05]  /*5d50*/  LDGSTS.E.BYPASS.LTC128B.128 [R213+0xf000], desc[UR14][R132.64+0x80] ;  /* 0x0f00008084d57fae */ /* 0x000fea000b901d4e */
[----:B------:R-:W-:Y:S05]  /*5d60*/  LDGSTS.E.BYPASS.LTC128B.128 [R213+0x11000], desc[UR14][R132.64+0x100] ;  /* 0x1100010084d57fae */ /* 0x000fea000b901d4e */
[----:B------:R-:W-:Y:S05]  /*5d70*/  LDGSTS.E.BYPASS.LTC128B.128 [R213+0xd800], desc[UR14][R2.64] ;  /* 0x0d80000002d57fae */ /* 0x000fea000b901d4e */
[----:B------:R-:W-:Y:S05]  /*5d80*/  LDGSTS.E.BYPASS.LTC128B.128 [R213+0xf800], desc[UR14][R2.64+0x80] ;  /* 0x0f80008002d57fae */ /* 0x000fea000b901d4e */
[----:B------:R2:W-:Y:S05]  /*5d90*/  LDGSTS.E.BYPASS.LTC128B.128 [R213+0x11800], desc[UR14][R2.64+0x100] ;  /* 0x1180010002d57fae */ /* 0x0005ea000b901d4e */
[----:B------:R-:W-:Y:S05]  /*5da0*/  LDSM.16.M88.4 R136, [R206] ;  /* 0x00000000ce88783b */ /* 0x000fea0000000200 */
[----:B------:R-:W3:Y:S05]  /*5db0*/  LDSM.16.M88.4 R140, [R205+0x6000] ;  /* 0x00600000cd8c783b */ /* 0x000eea0000000200 */
[----:B------:R-:W4:Y:S05]  /*5dc0*/  LDSM.16.M88.4 R144, [R205+0x6800] ;  /* 0x00680000cd90783b */ /* 0x000f2a0000000200 */
[----:B------:R-:W5:Y:S05]  /*5dd0*/  LDSM.16.M88.4 R148, [R205+0x7000] ;  /* 0x00700000cd94783b */ /* 0x000f6a0000000200 */
[----:B------:R-:W1:Y:S05]  /*5de0*/  LDSM.16.M88.4 R152, [R205+0x7800] ;  /* 0x00780000cd98783b */ /* 0x000e6a0000000200 */
[----:B------:R-:W0:Y:S05]  /*5df0*/  LDGDEPBAR ;  /* 0x00000000000079af */ /* 0x000e2a0000000000 */
[----:B------:R-:W-:Y:S05]  /*5e00*/  LDSM.16.M88.4 R156, [R204] ;  /* 0x00000000cc9c783b */ /* 0x000fea0000000200 */
[----:B------:R-:W2:Y:S05]  /*5e10*/  LDSM.16.M88.4 R160, [R203] ;  /* 0x00000000cba0783b */ /* 0x000eaa0000000200 */
[----:B------:R-:W2:Y:S05]  /*5e20*/  LDSM.16.M88.4 R164, [R195] ;  /* 0x00000000c3a4783b */ /* 0x000eaa0000000200 */
[----:B------:R-:W2:Y:S01]  /*5e30*/  LDSM.16.M88.4 R168, [R194] ;  /* 0x00000000c2a8783b */ /* 0x000ea20000000200 */
[C---:B---3--:R-:W-:Y:S04]  /*5e40*/  HMMA.16816.F32.BF16 R4, R136.reuse, R140, RZ ;  /* 0x0000008c8804723c */ /* 0x048fe800000418ff */
[----:B------:R-:W3:Y:S02]  /*5e50*/  LDSM.16.M88.4 R172, [R193] ;  /* 0x00000000c1ac783b */ /* 0x000ee40000000200 */
[C---:B------:R-:W-:Y:S03]  /*5e60*/  HMMA.16816.F32.BF16 R8, R136.reuse, R142, RZ ;  /* 0x0000008e8808723c */ /* 0x040fe600000418ff */
[----:B------:R-:W-:Y:S03]  /*5e70*/  LDSM.16.M88.4 R176, [R202] ;  /* 0x00000000cab0783b */ /* 0x000fe60000000200 */
[C---:B----4-:R-:W-:Y:S02]  /*5e80*/  HMMA.16816.F32.BF16 R12, R136.reuse, R144, RZ ;  /* 0x00000090880c723c */ /* 0x050fe400000418ff */
[----:B------:R-:W4:Y:S04]  /*5e90*/  LDSM.16.M88.4 R180, [R199+0x6000] ;  /* 0x00600000c7b4783b */ /* 0x000f280000000200 */
[C---:B------:R-:W-:Y:S01]  /*5ea0*/  HMMA.16816.F32.BF16 R16, R136.reuse, R146, RZ ;  /* 0x000000928810723c */ /* 0x040fe200000418ff */
[----:B------:R-:W-:Y:S05]  /*5eb0*/  LDSM.16.M88.4 R140, [R199+0x7000] ;  /* 0x00700000c78c783b */ /* 0x000fea0000000200 */
[C---:B-----5:R-:W-:Y:S01]  /*5ec0*/  HMMA.16816.F32.BF16 R20, R136.reuse, R148, RZ ;  /* 0x000000948814723c */ /* 0x060fe200000418ff */
[----:B------:R-:W-:Y:S05]  /*5ed0*/  LDSM.16.M88.4 R144, [R199+0x7800] ;  /* 0x00780000c790783b */ /* 0x000fea0000000200 */
[C---:B------:R-:W-:Y:S01]  /*5ee0*/  HMMA.16816.F32.BF16 R24, R136.reuse, R150, RZ ;  /* 0x000000968818723c */ /* 0x040fe200000418ff */
[----:B------:R-:W-:Y:S05]  /*5ef0*/  LDSM.16.M88.4 R148, [R201] ;  /* 0x00000000c994783b */ /* 0x000fea0000000200 */
[C---:B-1----:R-:W-:Y:S06]  /*5f00*/  HMMA.16816.F32.BF16 R28, R136.reuse, R152, RZ ;  /* 0x00000098881c723c */ /* 0x042fec00000418ff */
[----:B------:R-:W-:Y:S01]  /*5f10*/  HMMA.16816.F32.BF16 R32, R136, R154, RZ ;  /* 0x0000009a8820723c */ /* 0x000fe200000418ff */
[----:B------:R-:W1:Y:S05]  /*5f20*/  LDSM.16.M88.4 R136, [R199+0x6800] ;  /* 0x00680000c788783b */ /* 0x000e6a0000000200 */
[C---:B--2---:R-:W-:Y:S01]  /*5f30*/  HMMA.16816.F32.BF16 R4, R156.reuse, R160, R4 ;  /* 0x000000a09c04723c */ /* 0x044fe20000041804 */
        /* <DEDUP_REMOVED lines=171> */
[----:B------:R1:W1:Y:S01]  /*69f0*/  MUFU.TANH R175, R2 ;  /* 0x0000000200af7308 */ /* 0x0002620000002400 */
        /* <DEDUP_REMOVED lines=92> */
.L_x_4623:
        /* <DEDUP_REMOVED lines=12> */
[----:B-1----:R-:W-:Y:S03]  /*7080*/  IADD3 R2, P0, R4, UR5, RZ ;  /* 0x0000000504027c10 */ /* 0x002fe6000ff1e0ff */
        /* <DEDUP_REMOVED lines=11> */
.L_x_4622:
        /* <DEDUP_REMOVED lines=33> */
[----:B------:R-:W-:Y:S04]  /*7350*/  FMNMX.FTZ R3, R222, R3, !PT ;  /* 0x00000003de037209 */ /* 0x000fe80007810000 */
[----:B------:R-:W-:Y:S01]  /*7360*/  FMNMX.FTZ R2, R220, R3, !PT ;  /* 0x00000003dc027209 */ /* 0x000fe20007810000 */
[----:B------:R-:W-:Y:S01]  /*7370*/  LDSM.16.MT88.4 R156, [R196+0xf800] ;  /* 0x00f80000c49c783b */ /* 0x000fe20000004200 */
[----:B------:R-:W-:Y:S02]  /*7380*/  FMNMX.FTZ R3, R227, R4, !PT ;  /* 0x00000004e3037209 */ /* 0x000fe40007810000 */
[----:B------:R-:W-:Y:S02]  /*7390*/  FMNMX.FTZ R6, R211, R2, !PT ;  /* 0x00000002d3067209 */ /* 0x000fe40007810000 */
[----:B------:R-:W-:Y:S03]  /*73a0*/  FMNMX.FTZ R2, R134, R3, !PT ;  /* 0x0000000386027209 */ /* 0x000fe60007810000 */
[----:B------:R-:W1:Y:S01]  /*73b0*/  SHFL.BFLY PT, R3, R6, 0x2, 0x1f ;  /* 0x0c401f0006037f89 */ /* 0x000e6200000e0000 */
[----:B------:R-:W-:Y:S07]  /*73c0*/  FMNMX.FTZ R7, R133, R2, !PT ;  /* 0x0000000285077209 */ /* 0x000fee0007810000 */
[----:B------:R-:W-:Y:S08]  /*73d0*/  LDSM.16.MT88.4 R160, [R200+0x11800] ;  /* 0x01180000c8a0783b */ /* 0x000ff00000004200 */
[----:B------:R-:W2:Y:S01]  /*73e0*/  SHFL.BFLY PT, R2, R7, 0x2, 0x1f ;  /* 0x0c401f0007027f89 */ /* 0x000ea200000e0000 */
[----:B-1----:R-:W-:Y:S07]  /*73f0*/  FMNMX.FTZ R9, R6, R3, !PT ;  /* 0x0000000306097209 */ /* 0x002fee0007810000 */
[----:B------:R-:W1:Y:S01]  /*7400*/  SHFL.BFLY PT, R132, R9, 0x1, 0x1f ;  /* 0x0c201f0009847f89 */ /* 0x000e6200000e0000 */
[----:B--2---:R-:W-:Y:S07]  /*7410*/  FMNMX.FTZ R4, R7, R2, !PT ;  /* 0x0000000207047209 */ /* 0x004fee0007810000 */
[----:B------:R-:W2:Y:S01]  /*7420*/  SHFL.BFLY PT, R3, R4, 0x1, 0x1f ;  /* 0x0c201f0004037f89 */ /* 0x000ea200000e0000 */
[----:B-1----:R-:W-:Y:S04]  /*7430*/  FMNMX.FTZ R132, R9, R132, !PT ;  /* 0x0000008409847209 */ /* 0x002fe80007810000 */
[C---:B------:R-:W-:Y:S01]  /*7440*/  FSETP.NEU.FTZ.AND P0, PT, R132.reuse, -INF , PT ;  /* 0xff8000008400780b */ /* 0x040fe20003f1d000 */
[C---:B------:R-:W-:Y:S01]  /*7450*/  FMUL.FTZ R145, R132.reuse, UR4 ;  /* 0x0000000484917c20 */ /* 0x040fe20008410000 */
[----:B------:R-:W-:Y:S01]  /*7460*/  FADD.FTZ R2, -R132, R135 ;  /* 0x0000008784027221 */ /* 0x000fe20000010100 */
[----:B------:R-:W-:Y:S03]  /*7470*/  MOV R135, R132 ;  /* 0x0000008400877202 */ /* 0x000fe60000000f00 */
[----:B------:R-:W-:Y:S01]  /*7480*/  FSEL R145, R145, RZ, P0 ;  /* 0x000000ff91917208 */ /* 0x000fe20000000000 */
[----:B------:R-:W-:Y:S01]  /*7490*/  FMUL.FTZ R5, R2, UR4 ;  /* 0x0000000402057c20 */ /* 0x000fe20008410000 */
[----:B--2---:R-:W-:Y:S03]  /*74a0*/  FMNMX.FTZ R3, R4, R3, !PT ;  /* 0x0000000304037209 */ /* 0x004fe60007810000 */
[--C-:B------:R-:W-:Y:S01]  /*74b0*/  FFMA.FTZ R173, R244, UR4, -R145.reuse ;  /* 0x00000004f4ad7c23 */ /* 0x100fe20008010891 */
[C---:B------:R-:W-:Y:S01]  /*74c0*/  FSETP.NEU.FTZ.AND P0, PT, R3.reuse, -INF , PT ;  /* 0xff8000000300780b */ /* 0x040fe20003f1d000 */
[C---:B------:R-:W-:Y:S01]  /*74d0*/  FMUL.FTZ R144, R3.reuse, UR4 ;  /* 0x0000000403907c20 */ /* 0x040fe20008410000 */
[----:B------:R-:W-:Y:S01]  /*74e0*/  FADD.FTZ R0, -R3, R0 ;  /* 0x0000000003007221 */ /* 0x000fe20000010100 */
[--C-:B------:R-:W-:Y:S01]  /*74f0*/  FFMA.FTZ R169, R242, UR4, -R145.reuse ;  /* 0x00000004f2a97c23 */ /* 0x100fe20008010891 */
[--C-:B------:R-:W-:Y:S01]  /*7500*/  FFMA.FTZ R168, R248, UR4, -R145.reuse ;  /* 0x00000004f8a87c23 */ /* 0x100fe20008010891 */
[--C-:B------:R-:W-:Y:S01]  /*7510*/  FFMA.FTZ R167, R246, UR4, -R145.reuse ;  /* 0x00000004f6a77c23 */ /* 0x100fe20008010891 */
[----:B------:R-:W-:Y:S01]  /*7520*/  FSEL R144, R144, RZ, P0 ;  /* 0x000000ff90907208 */ /* 0x000fe20000000000 */
        /* <DEDUP_REMOVED lines=45> */
[--C-:B------:R-:W-:Y:S01]  /*7800*/  FFMA.FTZ R133, R133, UR4, -R144.reuse ;  /* 0x0000000485857c23 */ /* 0x100fe20008010890 */
        /* <DEDUP_REMOVED lines=93> */
[C---:B------:R-:W-:Y:S01]  /*7de0*/  FMUL.FTZ R88, R2.reuse, R88 ;  /* 0x0000005802587220 */ /* 0x040fe20000410000 */
[C---:B------:R-:W-:Y:S02]  /*7df0*/  HMMA.16816.F32.BF16 R32, R128.reuse, R138, R32 ;  /* 0x0000008a8020723c */ /* 0x040fe40000041820 */
[----:B------:R-:W-:Y:S01]  /*7e00*/  LDSM.16.MT88.4 R136, [R198+0xe800] ;  /* 0x00e80000c688783b */ /* 0x000fe20000004200 */
[----:B------:R-:W-:Y:S01]  /*7e10*/  FMUL.FTZ R89, R2, R89 ;  /* 0x0000005902597220 */ /* 0x000fe20000410000 */
[C---:B------:R-:W-:Y:S02]  /*7e20*/  FMUL.FTZ R90, R0.reuse, R90 ;  /* 0x0000005a005a7220 */ /* 0x040fe40000410000 */
[C---:B--2---:R-:W-:Y:S01]  /*7e30*/  HMMA.16816.F32.BF16 R36, R128.reuse, R120, R36 ;  /* 0x000000788024723c */ /* 0x044fe20000041824 */
[----:B------:R-:W2:Y:S04]  /*7e40*/  MUFU.EX2 R175, R175 ;  /* 0x000000af00af7308 */ /* 0x000ea80000000800 */
[----:B------:R-:W-:Y:S01]  /*7e50*/  FMUL.FTZ R91, R0, R91 ;  /* 0x0000005b005b7220 */ /* 0x000fe20000410000 */
[C---:B------:R-:W-:Y:S01]  /*7e60*/  HMMA.16816.F32.BF16 R40, R128.reuse, R122, R40 ;  /* 0x0000007a8028723c */ /* 0x040fe20000041828 */
[----:B------:R-:W-:Y:S04]  /*7e70*/  LDSM.16.MT88.4 R120, [R196+0xc800] ;  /* 0x00c80000c478783b */ /* 0x000fe80000004200 */
[----:B------:R-:W5:Y:S01]  /*7e80*/  MUFU.EX2 R179, R179 ;  /* 0x000000b300b37308 */ /* 0x000f620000000800 */
[C---:B------:R-:W-:Y:S01]  /*7e90*/  FMUL.FTZ R92, R2.reuse, R92 ;  /* 0x0000005c025c7220 */ /* 0x040fe20000410000 */
[C---:B-1----:R-:W-:Y:S04]  /*7ea0*/  HMMA.16816.F32.BF16 R44, R128.reuse, R104, R44 ;  /* 0x00000068802c723c */ /* 0x042fe8000004182c */
[----:B------:R-:W-:Y:S02]  /*7eb0*/  FMUL.FTZ R93, R2, R93 ;  /* 0x0000005d025d7220 */ /* 0x000fe40000410000 */
[C---:B------:R-:W-:Y:S01]  /*7ec0*/  HMMA.16816.F32.BF16 R48, R128.reuse, R106, R48 ;  /* 0x0000006a8030723c */ /* 0x040fe20000041830 */
[----:B------:R-:W1:Y:S01]  /*7ed0*/  LDSM.16.MT88.4 R104, [R198+0x10000] ;  /* 0x01000000c668783b */ /* 0x000e620000004200 */
[----:B------:R-:W-:Y:S03]  /*7ee0*/  MUFU.EX2 R235, R235 ;  /* 0x000000eb00eb7308 */ /* 0x000fe60000000800 */
        /* <DEDUP_REMOVED lines=8> */
[----:B------:R-:W-:Y:S03]  /*7f70*/  MUFU.EX2 R227, R227 ;  /* 0x000000e300e37308 */ /* 0x000fe60000000800 */
[----:B------:R-:W-:Y:S01]  /*7f80*/  FMUL.FTZ R97, R2, R97 ;  /* 0x0000006102617220 */ /* 0x000fe20000410000 */
        /* <DEDUP_REMOVED lines=8> */
[----:B------:R-:W-:Y:S03]  /*8010*/  MUFU.EX2 R133, R133 ;  /* 0x0000008500857308 */ /* 0x000fe60000000800 */
[--C-:B------:R-:W-:Y:S01]  /*8020*/  FFMA.FTZ R237, R226, UR4, -R145.reuse ;  /* 0x00000004e2ed7c23 */ /* 0x100fe20008010891 */
[C---:B-1----:R-:W-:Y:S05]  /*8030*/  HMMA.16816.F32.BF16 R76, R128.reuse, R104, R76 ;  /* 0x00000068804c723c */ /* 0x042fea000004184c */
[--C-:B------:R-:W-:Y:S01]  /*8040*/  FFMA.FTZ R226, R233, UR4, -R144.reuse ;  /* 0x00000004e9e27c23 */ /* 0x100fe20008010890 */
[C---:B------:R-:W-:Y:S01]  /*8050*/  HMMA.16816.F32.BF16 R80, R128.reuse, R106, R80 ;  /* 0x0000006a8050723c */ /* 0x040fe20000041850 */
[----:B------:R-:W1:Y:S01]  /*8060*/  LDSM.16.MT88.4 R104, [R196+0x10000] ;  /* 0x01000000c468783b */ /* 0x000e620000004200 */
[----:B------:R-:W-:Y:S03]  /*8070*/  MUFU.EX2 R237, R237 ;  /* 0x000000ed00ed7308 */ /* 0x000fe60000000800 */
[--C-:B------:R-:W-:Y:S01]  /*8080*/  FFMA.FTZ R178, R232, UR4, -R145.reuse ;  /* 0x00000004e8b27c23 */ /* 0x100fe20008010891 */
[--C-:B------:R-:W-:Y:S01]  /*8090*/  FFMA.FTZ R183, R230, UR4, -R145.reuse ;  /* 0x00000004e6b77c23 */ /* 0x100fe20008010891 */
[--C-:B------:R-:W-:Y:S01]  /*80a0*/  FFMA.FTZ R182, R228, UR4, -R145.reuse ;  /* 0x00000004e4b67c23 */ /* 0x100fe20008010891 */
[--C-:B------:R-:W-:Y:S04]  /*80b0*/  FFMA.FTZ R233, R222, UR4, -R145.reuse ;  /* 0x00000004dee97c23 */ /* 0x100fe80008010891 */
[----:B------:R-:W-:Y:S01]  /*80c0*/  MUFU.EX2 R226, R226 ;  /* 0x000000e200e27308 */ /* 0x000fe20000000800 */
[----:B------:R-:W-:Y:S01]  /*80d0*/  FFMA.FTZ R222, R229, UR4, -R144 ;  /* 0x00000004e5de7c23 */ /* 0x000fe20008010890 */
[--C-:B------:R-:W-:Y:S01]  /*80e0*/  FFMA.FTZ R224, R224, UR4, -R145.reuse ;  /* 0x00000004e0e07c23 */ /* 0x100fe20008010891 */
[--C-:B------:R-:W-:Y:S01]  /*80f0*/  FFMA.FTZ R220, R220, UR4, -R145.reuse ;  /* 0x00000004dcdc7c23 */ /* 0x100fe20008010891 */
[----:B------:R-:W-:Y:S01]  /*8100*/  FFMA.FTZ R145, R211, UR4, -R145 ;  /* 0x00000004d3917c23 */ /* 0x000fe20008010891 */
[----:B------:R-:W-:Y:S01]  /*8110*/  FFMA.FTZ R173, R2, R225, R173 ;  /* 0x000000e102ad7223 */ /* 0x000fe200000100ad */
[----:B------:R-:W-:Y:S01]  /*8120*/  FFMA.FTZ R171, R0, R223, R171 ;  /* 0x000000df00ab7223 */ /* 0x000fe200000100ab */
[C---:B---3--:R-:W-:Y:S03]  /*8130*/  HMMA.16816.F32.BF16 R84, R128.reuse, R100, R84 ;  /* 0x000000648054723c */ /* 0x048fe60000041854 */
[----:B------:R3:W-:Y:S01]  /*8140*/  MUFU.EX2 R211, R145 ;  /* 0x0000009100d37308 */ /* 0x0007e20000000800 */
[----:B------:R-:W-:Y:S01]  /*8150*/  FADD.FTZ R173, R169, R173 ;  /* 0x000000ada9ad7221 */ /* 0x000fe20000010000 */
[----:B------:R-:W-:Y:S01]  /*8160*/  FADD.FTZ R166, R166, R171 ;  /* 0x000000aba6a67221 */ /* 0x000fe20000010000 */
[----:B------:R-:W-:Y:S01]  /*8170*/  IADD3 R0, R221, -0x1, RZ ;  /* 0xffffffffdd007810 */ /* 0x000fe20007ffe0ff */
[C---:B------:R-:W-:Y:S06]  /*8180*/  HMMA.16816.F32.BF16 R88, R128.reuse, R102, R88 ;  /* 0x000000668058723c */ /* 0x040fec0000041858 */
[----:B------:R-:W-:Y:S01]  /*8190*/  MUFU.EX2 R178, R178 ;  /* 0x000000b200b27308 */ /* 0x000fe20000000800 */
[----:B--2---:R-:W-:Y:S01]  /*81a0*/  F2FP.BF16.F32.PACK_AB R100, R175, R170 ;  /* 0x000000aaaf64723e */ /* 0x004fe200000010ff */
[----:B------:R-:W-:Y:S03]  /*81b0*/  FADD.FTZ R168, R168, R173 ;  /* 0x000000ada8a87221 */ /* 0x000fe60000010000 */
[----:B------:R-:W-:Y:S01]  /*81c0*/  F2FP.BF16.F32.PACK_AB R101, R177, R172 ;  /* 0x000000acb165723e */ /* 0x000fe200000010ff */
[----:B------:R-:W-:Y:S01]  /*81d0*/  FADD.FTZ R165, R165, R166 ;  /* 0x000000a6a5a57221 */ /* 0x000fe20000010000 */
[----:B-----5:R-:W-:Y:S01]  /*81e0*/  F2FP.BF16.F32.PACK_AB R102, R179, R174 ;  /* 0x000000aeb366723e */ /* 0x020fe200000010ff */
[----:B---3--:R-:W-:Y:S01]  /*81f0*/  LDSM.16.MT88.4 R144, [R200+0xf800] ;  /* 0x00f80000c890783b */ /* 0x008fe20000004200 */
[----:B------:R-:W-:Y:S01]  /*8200*/  F2FP.BF16.F32.PACK_AB R103, R181, R176 ;  /* 0x000000b0b567723e */ /* 0x000fe200000010ff */
[----:B------:R-:W2:Y:S01]  /*8210*/  MUFU.EX2 R183, R183 ;  /* 0x000000b700b77308 */ /* 0x000ea20000000800 */
[----:B------:R-:W-:Y:S01]  /*8220*/  MOV R221, R0 ;  /* 0x0000000000dd7202 */ /* 0x000fe20000000f00 */
[----:B------:R-:W-:Y:S01]  /*8230*/  FADD.FTZ R167, R167, R168 ;  /* 0x000000a8a7a77221 */ /* 0x000fe20000010000 */
[----:B------:R-:W-:Y:S01]  /*8240*/  FADD.FTZ R165, R164, R165 ;  /* 0x000000a5a4a57221 */ /* 0x000fe20000010000 */
[C---:B-1----:R-:W-:Y:S03]  /*8250*/  HMMA.16816.F32.BF16 R92, R128.reuse, R104, R92 ;  /* 0x00000068805c723c */ /* 0x042fe6000004185c */
[----:B------:R-:W-:Y:S03]  /*8260*/  FADD.FTZ R170, R170, R167 ;  /* 0x000000a7aaaa7221 */ /* 0x000fe60000010000 */
        /* <DEDUP_REMOVED lines=15> */
[----:B------:R-:W1:Y:S02]  /*8360*/  LDSM.16.MT88.4 R112, [R198+0x10800] ;  /* 0x01080000c670783b */ /* 0x000e640000004200 */
[----:B------:R-:W-:Y:S03]  /*8370*/  FADD.FTZ R174, R174, R175 ;  /* 0x000000afaeae7221 */ /* 0x000fe60000010000 */
[C---:B------:R-:W-:Y:S03]  /*8380*/  HMMA.16816.F32.BF16 R20, R100.reuse, R116, R20 ;  /* 0x000000746414723c */ /* 0x040fe60000041814 */
[----:B------:R-:W4:Y:S02]  /*8390*/  MUFU.EX2 R220, R220 ;  /* 0x000000dc00dc7308 */ /* 0x000f240000000800 */
        /* <DEDUP_REMOVED lines=83> */
[C---:B--2---:R-:W-:Y:S05]  /*88d0*/  HMMA.16816.F32.BF16 R84, R108.reuse, R116, R84 ;  /* 0x000000746c54723c */ /* 0x044fea0000041854 */
[----:B------:R-:W-:Y:S01]  /*88e0*/  FADD.FTZ R223, R133, R134 ;  /* 0x0000008685df7221 */ /* 0x000fe20000010000 */
        /* <DEDUP_REMOVED lines=33> */
.L_x_4620:
        /* <DEDUP_REMOVED lines=260> */
.L_x_4626:
[----:B------:R-:W-:Y:S05]  /*9b40*/  BSYNC B0 ;  /* 0x0000000000007941 */ /* 0x000fea0003800000 */
.L_x_4625:
[----:B----4-:R-:W2:Y:S01]  /*9b50*/  LDS.128 R96, [R3] ;  /* 0x0000000003607984 */ /* 0x010ea20000000c00 */
        /* <DEDUP_REMOVED lines=8> */
[----:B------:R-:W4:Y:S01]  /*9be0*/  LDS.128 R92, [R3+0x800] ;  /* 0x00080000035c7984 */ /* 0x000f220000000c00 */
        /* <DEDUP_REMOVED lines=33> */
[----:B------:R1:W5:Y:S04]  /*9e00*/  LDS.128 R68, [R3+0x3800] ;  /* 0x0038000003447984 */ /* 0x0003680000000c00 */
[----:B------:R4:W5:Y:S04]  /*9e10*/  LDS.128 R36, [R3+0x7800] ;  /* 0x0078000003247984 */ /* 0x0009680000000c00 */
[----:B------:R5:W5:Y:S04]  /*9e20*/  LDS.128 R4, [R3+0xb800] ;  /* 0x00b8000003047984 */ /* 0x000b680000000c00 */
[----:B--2---:R2:W-:Y:S04]  /*9e30*/  @!P0 STG.E.64 desc[UR14][R106.64], R96 ;  /* 0x000000606a008986 */ /* 0x0045e8000c101b0e */
[----:B------:R2:W-:Y:S04]  /*9e40*/  @!P0 STG.E.64 desc[UR14][R106.64+0x8], R98 ;  /* 0x000008626a008986 */ /* 0x0005e8000c101b0e */
[----:B---3--:R2:W-:Y:S04]  /*9e50*/  @!P0 STG.E.128 desc[UR14][R106.64+0x100], R64 ;  /* 0x000100406a008986 */ /* 0x0085e8000c101d0e */
[----:B-1----:R2:W-:Y:S01]  /*9e60*/  @!P0 STG.E.128 desc[UR14][R106.64+0x200], R32 ;  /* 0x000200206a008986 */ /* 0x0025e2000c101d0e */
[----:B------:R-:W-:-:S03]  /*9e70*/  ISETP.GE.AND P0, PT, R2, R207, PT ;  /* 0x000000cf0200720c */ /* 0x000fc60003f06270 */
[----:B----4-:R2:W-:Y:S04]  /*9e80*/  @!P6 STG.E.128 desc[UR14][R106.64+0x1800], R92 ;  /* 0x0018005c6a00e986 */ /* 0x0105e8000c101d0e */
        /* <DEDUP_REMOVED lines=16> */
[----:B------:R2:W-:Y:S01]  /*9f90*/  @!P1 STG.E.128 desc[UR14][R106.64+0x9200], R8 ;  /* 0x009200086a009986 */ /* 0x0005e2000c101d0e */
[----:B------:R-:W-:Y:S05]  /*9fa0*/  @P0 EXIT ;  /* 0x000000000000094d */ /* 0x000fea0003800000 */
[----:B------:R-:W-:Y:S04]  /*9fb0*/  STG.E.128 desc[UR14][R106.64+0xa800], R68 ;  /* 0x00a800446a007986 */ /* 0x000fe8000c101d0e */
[----:B------:R-:W-:Y:S04]  /*9fc0*/  STG.E.128 desc[UR14][R106.64+0xa900], R36 ;  /* 0x00a900246a007986 */ /* 0x000fe8000c101d0e */
[----:B------:R-:W-:Y:S01]  /*9fd0*/  STG.E.128 desc[UR14][R106.64+0xaa00], R4 ;  /* 0x00aa00046a007986 */ /* 0x000fe2000c101d0e */
[----:B------:R-:W-:Y:S05]  /*9fe0*/  EXIT ;  /* 0x000000000000794d */ /* 0x000fea0003800000 */
.L_x_4627:
        /* <DEDUP_REMOVED lines=9> */
.L_x_7957:


//--------------------- .text._ZN5flash24flash_fwd_splitkv_kernelI23Flash_fwd_kernel_traitsILi192ELi64ELi64ELi4ELb0ELb0EN7cutlass10bfloat16_tE19Flash_kernel_traitsILi192ELi64ELi64ELi4ES3_EELb0ELb0ELb1ELb0ELb0ELb0ELb1ELb0EEEvNS_16Flash_fwd_paramsE --------------------------
	.section	.text._ZN5flash24flash_fwd_splitkv_kernelI23Flash_fwd_kernel_traitsILi192ELi64ELi64ELi4ELb0ELb0EN7cutlass10bfloat16_tE19Flash_kernel_traitsILi192ELi64ELi64ELi4ES3_EELb0ELb0ELb1ELb0ELb0ELb0ELb1ELb0EEEvNS_16Flash_fwd_paramsE,"ax",@progbits
	.align	128
        .global         _ZN5flash24flash_fwd_splitkv_kernelI23Flash_fwd_kernel_traitsILi192ELi64ELi64ELi4ELb0ELb0EN7cutlass10bfloat16_tE19Flash_kernel_traitsILi192ELi64ELi64ELi4ES3_EELb0ELb0ELb1ELb0ELb0ELb0ELb1ELb0EEEvNS_16Flash_fwd_paramsE
        .type           _ZN5flash24flash_fwd_splitkv_kernelI23Flash_fwd_kernel_traitsILi192ELi64ELi64ELi4ELb0ELb0EN7cutlass10bfloat16_tE19Flash_kernel_traitsILi192ELi64ELi64ELi4ES3_EELb0ELb0ELb1ELb0ELb0ELb0ELb1ELb0EEEvNS_16Flash_fwd_paramsE,@function
        .size           _ZN5flash24flash_fwd_splitkv_kernelI23Flash_fwd_kernel_traitsILi192ELi64ELi64ELi4ELb0ELb0EN7cutlass10bfloat16_tE19Flash_kernel_traitsILi192ELi64ELi64ELi4ES3_EELb0ELb0ELb1ELb0ELb0ELb0ELb1ELb0EEEvNS_16Flash_fwd_paramsE,(.L_x_7958 - _ZN5flash24flash_fwd_splitkv_kernelI23Flash_fwd_kernel_traitsILi192ELi64ELi64ELi4ELb0ELb0EN7cutlass10bfloat16_tE19Flash_kernel_traitsILi192ELi64ELi64ELi4ES3_EELb0ELb0ELb1ELb0ELb0ELb0ELb1ELb0EEEvNS_16Flash_fwd_paramsE)
        .other          _ZN5flash24flash_fwd_splitkv_kernelI23Flash_fwd_kernel_traitsILi192ELi64ELi64ELi4ELb0ELb0EN7cutlass10bfloat16_tE19Flash_kernel_traitsILi192ELi64ELi64ELi4ES3_EELb0ELb0ELb1ELb0ELb0ELb0ELb1ELb0EEEvNS_16Flash_fwd_paramsE,@"STO_CUDA_ENTRY STV_DEFAULT"
_ZN5flash24flash_fwd_splitkv_kernelI23Flash_fwd_kernel_traitsILi192ELi64ELi64ELi4ELb0ELb0EN7cutlass10bfloat16_tE19Flash_kernel_traitsILi192ELi64ELi64ELi4ES3_EELb0ELb0ELb1ELb0ELb0ELb0ELb1ELb0EEEvNS_16Flash_fwd_paramsE:
.text._ZN5flash24flash_fwd_splitkv_kernelI23Flash_fwd_kernel_traitsILi192ELi64ELi64ELi4ELb0ELb0EN7cutlass10bfloat16_tE19Flash_kernel_traitsILi192ELi64ELi64ELi4ES3_EELb0ELb0ELb1ELb0ELb0ELb0ELb1ELb0EEEvNS_16Flash_fwd_paramsE:
        /* <DEDUP_REMOVED lines=30> */
[----:B------:R-:W-:-:S03]  /*01e0*/  MOV R0, 0xffffffff ;  /* 0xffffffff00007802 */ /* 0x000fc60000000f00 */
[----:B------:R-:W3:Y:S08]  /*01f0*/  @P0 LDC.64 R8, c[0x0][0x300] ;  /* 0x0000c000ff080b82 */ /* 0x000ef00000000a00 */
[----:B------:R-:W-:Y:S01]  /*0200*/  @P3 VIADD R205, R205, 0x1 ;  /* 0x00000001cdcd3836 */ /* 0x000fe20000000000 */
[----:B------:R-:W-:-:S05]  /*0210*/  @!P2 LOP3.LUT R205, RZ, R5, RZ, 0x33, !PT ;  /* 0x00000005ffcda212 */ /* 0x000fca00078e33ff */
[----:B--2---:R-:W-:-:S05]  /*0220*/  IMAD.WIDE R18, R205, 0x4, R6 ;  /* 0x00000004cd127825 */ /* 0x004fca00078e0206 */
[----:B------:R-:W2:Y:S04]  /*0230*/  @P1 LDG.E R0, desc[UR14][R18.64] ;  /* 0x0000000e12001981 */ /* 0x000ea8000c1e1900 */
[----:B------:R-:W2:Y:S01]  /*0240*/  @P1 LDG.E R7, desc[UR14][R18.64+0x4] ;  /* 0x0000040e12071981 */ /* 0x000ea2000c1e1900 */
[----:B-1----:R-:W-:Y:S01]  /*0250*/  ISETP.NE.AND P3, PT, R4, RZ, PT ;  /* 0x000000ff0400720c */ /* 0x002fe20003f65270 */
[C---:B---3--:R-:W-:Y:S01]  /*0260*/  @P0 IMAD.WIDE R16, R205.reuse, 0x4, R8 ;  /* 0x00000004cd100825 */ /* 0x048fe200078e0208 */
[----:B----4-:R-:W-:Y:S02]  /*0270*/  ISETP.EQ.U32.AND P2, PT, R2, RZ, PT ;  /* 0x000000ff0200720c */ /* 0x010fe40003f42070 */
[----:B------:R-:W-:Y:S01]  /*0280*/  MOV R11, 0xffffffff ;  /* 0xffffffff000b7802 */ /* 0x000fe20000000f00 */
[----:B------:R-:W-:Y:S01]  /*0290*/  IMAD.WIDE R8, R205, 0x4, R14 ;  /* 0x00000004cd087825 */ /* 0x000fe200078e020e */
[----:B------:R-:W-:-:S03]  /*02a0*/  ISETP.EQ.OR.EX P2, PT, R3, RZ, !P3, P2 ;  /* 0x000000ff0300720c */ /* 0x000fc60005f42720 */
[----:B------:R-:W-:Y:S01]  /*02b0*/  IMAD.MOV.U32 R12, RZ, RZ, RZ ;  /* 0x000000ffff0c7224 */ /* 0x000fe200078e00ff */
[----:B------:R-:W1:Y:S01]  /*02c0*/  S2R R33, SR_CTAID.X ;  /* 0x0000000000217919 */ /* 0x000e620000002500 */
[----:B------:R-:W3:Y:S04]  /*02d0*/  S2R R4, SR_CTAID.Y ;  /* 0x0000000000047919 */ /* 0x000ee80000002600 */
[----:B------:R4:W5:Y:S04]  /*02e0*/  @P0 LDG.E R12, desc[UR14][R16.64] ;  /* 0x0000000e100c0981 */ /* 0x000968000c1e1900 */
[----:B------:R4:W5:Y:S01]  /*02f0*/  @!P2 LDG.E R11, desc[UR14][R8.64] ;  /* 0x0000000e080ba981 */ /* 0x000962000c1e1900 */
[----:B------:R-:W-:-:S02]  /*0300*/  ISETP.NE.U32.AND P0, PT, R2, RZ, PT ;  /* 0x000000ff0200720c */ /* 0x000fc40003f05070 */
[----:B------:R-:W-:Y:S01]  /*0310*/  IADD3 R24, -R205, RZ, RZ ;  /* 0x000000ffcd187210 */ /* 0x000fe20007ffe1ff */
[----:B------:R-:W1:Y:S01]  /*0320*/  S2R R82, SR_TID.X ;  /* 0x0000000000527919 */ /* 0x000e620000002100 */
[----:B------:R-:W-:-:S03]  /*0330*/  ISETP.NE.AND.EX P0, PT, R3, RZ, PT, P0 ;  /* 0x000000ff0300720c */ /* 0x000fc60003f05300 */
        /* <DEDUP_REMOVED lines=8> */
.L_x_4628:
[----:B------:R-:W1:Y:S02]  /*03c0*/  LDC R7, c[0x0][0x2c8] ;  /* 0x0000b200ff077b82 */ /* 0x000e640000000800 */
.L_x_4629:
        /* <DEDUP_REMOVED lines=9> */
[----:B---3--:R-:W2:Y:S01]  /*0460*/  LDC R8, c[0x0][0x10] ;  /* 0x00000400ff087b82 */ /* 0x008ea20000000800 */
[----:B-----5:R-:W-:-:S07]  /*0470*/  @P3 IMAD.IADD R133, R133, 0x1, -R12 ;  /* 0x0000000185853824 */ /* 0x020fce00078e0a0c */
[----:B----4-:R-:W3:Y:S01]  /*0480*/  LDC R2, c[0x0][0x2c8] ;  /* 0x0000b200ff027b82 */ /* 0x010ee20000000800 */
[----:B--2---:R-:W-:-:S04]  /*0490*/  IABS R10, R8 ;  /* 0x00000008000a7213 */ /* 0x004fc80000000000 */
[----:B------:R-:W2:Y:S01]  /*04a0*/  I2F.RP R6, R10 ;  /* 0x0000000a00067306 */ /* 0x000ea20000209400 */
[----:B---3--:R-:W-:-:S05]  /*04b0*/  VIADD R2, R2, 0x3f ;  /* 0x0000003f02027836 */ /* 0x008fca0000000000 */
[----:B------:R-:W-:-:S04]  /*04c0*/  SHF.R.S32.HI R15, RZ, 0x1f, R2 ;  /* 0x0000001fff0f7819 */ /* 0x000fc80000011402 */
[----:B------:R-:W-:Y:S01]  /*04d0*/  LEA.HI R15, R15, R2, RZ, 0x6 ;  /* 0x000000020f0f7211 */ /* 0x000fe200078f30ff */
[----:B--2---:R-:W2:Y:S01]  /*04e0*/  MUFU.RCP R16, R6 ;  /* 0x0000000600107308 */ /* 0x004ea20000001000 */
[-C--:B------:R-:W-:Y:S02]  /*04f0*/  IABS R2, R8.reuse ;  /* 0x0000000800027213 */ /* 0x080fe40000000000 */
[----:B------:R-:W-:-:S03]  /*0500*/  LEA.HI.SX32 R15, R15, R8, 0x1a ;  /* 0x000000080f0f7211 */ /* 0x000fc600078fd2ff */
[----:B------:R-:W-:Y:S02]  /*0510*/  IMAD.MOV R2, RZ, RZ, -R2 ;  /* 0x000000ffff027224 */ /* 0x000fe400078e0a02 */
        /* <DEDUP_REMOVED lines=8> */
[----:B------:R-:W-:-:S04]  /*05a0*/  IMAD R6, R3, R10, RZ ;  /* 0x0000000a03067224 */ /* 0x000fc800078e02ff */
[----:B------:R-:W-:-:S06]  /*05b0*/  IMAD.HI.U32 R6, R17, R6, R16 ;  /* 0x0000000611067227 */ /* 0x000fcc00078e0010 */
        /* <DEDUP_REMOVED lines=22> */
[----:B------:R-:W-:-:S13]  /*0720*/  R2UR UR13, R2 ;  /* 0x00000000020d72ca */ /* 0x000fda00000e0000 */
[----:B------:R-:W-:-:S13]  /*0730*/  ISETP.GE.AND P0, PT, R200, UR13, PT ;  /* 0x0000000dc8007c0c */ /* 0x000fda000bf06270 */
[----:B------:R-:W-:Y:S05]  /*0740*/  @!P0 BRA `(.L_x_4630) ;  /* 0x0000000800588947 */ /* 0x000fea0003800000 */
[----:B------:R-:W1:Y:S01]  /*0750*/  LDC.64 R2, c[0x0][0x2c0] ;  /* 0x0000b000ff027b82 */ /* 0x000e620000000a00 */
[----:B------:R-:W-:Y:S01]  /*0760*/  SHF.R.S32.HI R7, RZ, 0x1f, R82 ;  /* 0x0000001fff077819 */ /* 0x000fe20000011452 */
[----:B------:R-:W-:Y:S01]  /*0770*/  IMAD.IADD R134, R134, 0x1, -R85 ;  /* 0x0000000186867824 */ /* 0x000fe200078e0a55 */
[----:B------:R-:W-:Y:S01]  /*0780*/  ULDC UR4, c[0x0][0x2dc] ;  /* 0x0000b70000047ab9 */ /* 0x000fe20000000800 */
[----:B------:R-:W-:Y:S01]  /*0790*/  BSSY B0, `(.L_x_4631) ;  /* 0x0000028000007945 */ /* 0x000fe20003800000 */
        /* <DEDUP_REMOVED lines=8> */
[----:B------:R-:W-:Y:S01]  /*0820*/  IMAD R0, R0, R3, R85 ;  /* 0x0000000300007224 */ /* 0x000fe200078e0255 */
[CC--:B------:R-:W-:Y:S01]  /*0830*/  ISETP.GE.AND P2, PT, R5.reuse, R134.reuse, PT ;  /* 0x000000860500720c */ /* 0x0c0fe20003f46270 */
[C---:B------:R-:W-:Y:S01]  /*0840*/  VIADD R19, R5.reuse, 0x8 ;  /* 0x0000000805137836 */ /* 0x040fe20000000000 */
[--C-:B------:R-:W-:Y:S01]  /*0850*/  SHF.R.S32.HI R3, RZ, 0x1f, R2.reuse ;  /* 0x0000001fff037819 */ /* 0x100fe20000011402 */
[----:B------:R-:W-:Y:S01]  /*0860*/  IMAD R7, R0, UR4, RZ ;  /* 0x0000000400077c24 */ /* 0x000fe2000f8e02ff */
[----:B------:R-:W-:Y:S01]  /*0870*/  ULDC.64 UR4, c[0x0][0x288] ;  /* 0x0000a20000047ab9 */ /* 0x000fe20000000a00 */
[----:B------:R-:W-:Y:S01]  /*0880*/  VIADD R17, R5, 0x10 ;  /* 0x0000001005117836 */ /* 0x000fe20000000000 */
[----:B------:R-:W-:Y:S01]  /*0890*/  ISETP.GE.AND P4, PT, R19, R134, PT ;  /* 0x000000861300720c */ /* 0x000fe20003f86270 */
[----:B------:R-:W-:-:S03]  /*08a0*/  IMAD.WIDE R8, R5, 0xc0, R2 ;  /* 0x000000c005087825 */ /* 0x000fc600078e0202 */
[----:B------:R-:W-:Y:S01]  /*08b0*/  ISETP.GE.AND P3, PT, R17, R134, PT ;  /* 0x000000861100720c */ /* 0x000fe20003f66270 */
[----:B------:R-:W-:Y:S01]  /*08c0*/  VIADD R15, R5, 0x18 ;  /* 0x00000018050f7836 */ /* 0x000fe20000000000 */
[----:B------:R-:W-:Y:S01]  /*08d0*/  IADD3 R4, P0, R7, R8, RZ ;  /* 0x0000000807047210 */ /* 0x000fe20007f1e0ff */
[C---:B------:R-:W-:Y:S02]  /*08e0*/  VIADD R13, R5.reuse, 0x20 ;  /* 0x00000020050d7836 */ /* 0x040fe40000000000 */
[----:B------:R-:W-:Y:S01]  /*08f0*/  VIADD R11, R5, 0x28 ;  /* 0x00000028050b7836 */ /* 0x000fe20000000000 */
[----:B------:R-:W-:Y:S01]  /*0900*/  LEA.HI.X.SX32 R7, R7, R9, 0x1, P0 ;  /* 0x0000000907077211 */ /* 0x000fe200000f0eff */
[----:B------:R-:W-:Y:S01]  /*0910*/  VIADD R9, R5, 0x30 ;  /* 0x0000003005097836 */ /* 0x000fe20000000000 */
[----:B------:R-:W-:Y:S01]  /*0920*/  LEA R20, P0, R4, UR4, 0x2 ;  /* 0x0000000404147c11 */ /* 0x000fe2000f8010ff */
[C---:B------:R-:W-:Y:S01]  /*0930*/  VIADD R8, R2.reuse, 0x40 ;  /* 0x0000004002087836 */ /* 0x040fe20000000000 */
[----:B------:R-:W-:Y:S01]  /*0940*/  ISETP.GE.AND P5, PT, R15, R134, PT ;  /* 0x000000860f00720c */ /* 0x000fe20003fa6270 */
[----:B------:R-:W-:Y:S01]  /*0950*/  VIADD R6, R2, 0x80 ;  /* 0x0000008002067836 */ /* 0x000fe20000000000 */
[----:B------:R-:W-:-:S02]  /*0960*/  LEA.HI.X R21, R4, UR5, R7, 0x2, P0 ;  /* 0x0000000504157c11 */ /* 0x000fc400080f1407 */
        /* <DEDUP_REMOVED lines=10> */
.L_x_4632:
[----:B------:R-:W-:Y:S05]  /*0a10*/  BSYNC B0 ;  /* 0x0000000000007941 */ /* 0x000fea0003800000 */
.L_x_4631:
        /* <DEDUP_REMOVED lines=11> */
.L_x_4634:
[----:B------:R-:W-:Y:S05]  /*0ad0*/  BSYNC B0 ;  /* 0x0000000000007941 */ /* 0x000fea0003800000 */
.L_x_4633:
        /* <DEDUP_REMOVED lines=10> */
.L_x_4636:
[----:B------:R-:W-:Y:S05]  /*0b80*/  BSYNC B0 ;  /* 0x0000000000007941 */ /* 0x000fea0003800000 */
.L_x_4635:
        /* <DEDUP_REMOVED lines=10> */
.L_x_4638:
[----:B------:R-:W-:Y:S05]  /*0c30*/  BSYNC B0 ;  /* 0x0000000000007941 */ /* 0x000fea0003800000 */
.L_x_4637:
        /* <DEDUP_REMOVED lines=11> */
.L_x_4640:
[----:B------:R-:W-:Y:S05]  /*0cf0*/  BSYNC B0 ;  /* 0x0000000000007941 */ /* 0x000fea0003800000 */
.L_x_4639:
        /* <DEDUP_REMOVED lines=9> */
.L_x_4642:
[----:B------:R-:W-:Y:S05]  /*0d90*/  BSYNC B0 ;  /* 0x0000000000007941 */ /* 0x000fea0003800000 */
.L_x_4641:
        /* <DEDUP_REMOVED lines=9> */
.L_x_4644:
[----:B------:R-:W-:Y:S05]  /*0e30*/  BSYNC B0 ;  /* 0x0000000000007941 */ /* 0x000fea0003800000 */
.L_x_4643:
        /* <DEDUP_REMOVED lines=9> */
.L_x_4646:
[----:B------:R-:W-:Y:S05]  /*0ed0*/  BSYNC B0 ;  /* 0x0000000000007941 */ /* 0x000fea0003800000 */
.L_x_4645:
        /* <DEDUP_REMOVED lines=29> */
.L_x_4630:
        /* <DEDUP_REMOVED lines=13> */
[----:B-1----:R-:W-:Y:S01]  /*1180*/  SHF.R.S32.HI R2, RZ, 0x1f, R205 ;  /* 0x0000001fff027819 */ /* 0x002fe200000114cd */
[----:B------:R-:W-:Y:S01]  /*1190*/  ULDC.64 UR4, c[0x0][0x378] ;  /* 0x0000de0000047ab9 */ /* 0x000fe20000000a00 */
[C---:B------:R-:W-:Y:S02]  /*11a0*/  R2UR UR10, R205.reuse ;  /* 0x00000000cd0a72ca */ /* 0x040fe400000e0000 */
[----:B------:R-:W-:Y:S02]  /*11b0*/  R2UR UR9, R2 ;  /* 0x00000000020972ca */ /* 0x000fe400000e0000 */
[----:B------:R-:W-:-:S09]  /*11c0*/  R2UR UR8, R205 ;  /* 0x00000000cd0872ca */ /* 0x000fd200000e0000 */
[----:B------:R-:W-:Y:S02]  /*11d0*/  UIMAD.WIDE.U32 UR10, UR10, UR4, URZ ;  /* 0x000000040a0a72a5 */ /* 0x000fe4000f8e003f */
[----:B------:R-:W-:Y:S02]  /*11e0*/  UIMAD UR9, UR9, UR4, URZ ;  /* 0x00000004090972a4 */ /* 0x000fe4000f8e023f */
[----:B------:R-:W-:Y:S02]  /*11f0*/  ULEA UR6, UP1, UR10, UR6, 0x2 ;  /* 0x000000060a067291 */ /* 0x000fe4000f82103f */
[----:B------:R-:W-:Y:S02]  /*1200*/  UIMAD UR5, UR8, UR5, UR9 ;  /* 0x00000005080572a4 */ /* 0x000fe4000f8e0209 */
[----:B------:R-:W-:Y:S02]  /*1210*/  UISETP.NE.U32.AND UP0, UPT, UR6, URZ, UPT ;  /* 0x0000003f0600728c */ /* 0x000fe4000bf05070 */
[----:B------:R-:W-:Y:S01]  /*1220*/  UIADD3 UR5, UR11, UR5, URZ ;  /* 0x000000050b057290 */ /* 0x000fe2000fffe03f */
[----:B------:R-:W-:-:S03]  /*1230*/  IMAD.U32 R206, RZ, RZ, UR6 ;  /* 0x00000006ffce7e24 */ /* 0x000fc6000f8e00ff */
[----:B------:R-:W-:-:S04]  /*1240*/  USHF.L.U64.HI UR5, UR10, 0x2, UR5 ;  /* 0x000000020a057899 */ /* 0x000fc80008010205 */
[----:B------:R-:W-:-:S04]  /*1250*/  UIADD3.X UR5, UR5, UR7, URZ, UP1, !UPT ;  /* 0x0000000705057290 */ /* 0x000fc80008ffe43f */
[----:B------:R-:W-:Y:S02]  /*1260*/  UISETP.NE.AND.EX UP1, UPT, UR5, URZ, UPT, UP0 ;  /* 0x0000003f0500728c */ /* 0x000fe4000bf25300 */
[----:B------:R-:W-:-:S09]  /*1270*/  IMAD.U32 R207, RZ, RZ, UR5 ;  /* 0x00000005ffcf7e24 */ /* 0x000fd2000f8e00ff */
.L_x_4647:
[----:B------:R-:W-:-:S13]  /*1280*/  PLOP3.LUT P0, PT, PT, PT, UP1, 0x40, 0x0 ;  /* 0x000000000000781c */ /* 0x000fda0003f0e818 */
[----:B------:R-:W-:Y:S05]  /*1290*/  @P0 BRA `(.L_x_4648) ;  /* 0x0000000400400947 */ /* 0x000fea0003800000 */
[----:B------:R-:W2:Y:S01]  /*12a0*/  LDC R6, c[0x0][0x380] ;  /* 0x0000e000ff067b82 */ /* 0x000ea20000000800 */
[----:B------:R-:W-:Y:S01]  /*12b0*/  ULEA UR6, UR13, 0xffffffc0, 0x6 ;  /* 0xffffffc00d067891 */ /* 0x000fe2000f8e303f */
[----:B------:R-:W-:-:S05]  /*12c0*/  ULDC.64 UR4, c[0x0][0x230] ;  /* 0x00008c0000047ab9 */ /* 0x000fca0000000a00 */
[----:B-1----:R-:W-:Y:S01]  /*12d0*/  MOV R2, UR6 ;  /* 0x0000000600027c02 */ /* 0x002fe20008000f00 */
[----:B------:R-:W1:Y:S03]  /*12e0*/  LDC R7, c[0x0][0x278] ;  /* 0x00009e00ff077b82 */ /* 0x000e660000000800 */
[----:B------:R-:W-:-:S05]  /*12f0*/  IABS R2, R2 ;  /* 0x0000000200027213 */ /* 0x000fca0000000000 */
[----:B------:R-:W3:Y:S01]  /*1300*/  LDC.64 R80, c[0x0][0x248] ;  /* 0x00009200ff507b82 */ /* 0x000ee20000000a00 */
[----:B--2---:R-:W-:-:S04]  /*1310*/  IABS R4, R6 ;  /* 0x0000000600047213 */ /* 0x004fc80000000000 */
[----:B------:R-:W2:Y:S08]  /*1320*/  I2F.RP R5, R4 ;  /* 0x0000000400057306 */ /* 0x000eb00000209400 */
[----:B--2---:R-:W2:Y:S02]  /*1330*/  MUFU.RCP R8, R5 ;  /* 0x0000000500087308 */ /* 0x004ea40000001000 */
[----:B--2---:R-:W-:-:S06]  /*1340*/  IADD3 R8, R8, 0xffffffe, RZ ;  /* 0x0ffffffe08087810 */ /* 0x004fcc0007ffe0ff */
[----:B-----5:R-:W2:Y:S02]  /*1350*/  F2I.FTZ.U32.TRUNC.NTZ R9, R8 ;  /* 0x0000000800097305 */ /* 0x020ea4000021f000 */
[----:B--2---:R-:W-:Y:S02]  /*1360*/  IMAD.MOV R3, RZ, RZ, -R9 ;  /* 0x000000ffff037224 */ /* 0x004fe400078e0a09 */
[----:B------:R-:W-:Y:S02]  /*1370*/  IMAD.MOV.U32 R8, RZ, RZ, RZ ;  /* 0x000000ffff087224 */ /* 0x000fe400078e00ff */
[----:B------:R-:W-:-:S04]  /*1380*/  IMAD R3, R3, R4, RZ ;  /* 0x0000000403037224 */ /* 0x000fc800078e02ff */
[----:B------:R-:W-:-:S06]  /*1390*/  IMAD.HI.U32 R3, R9, R3, R8 ;  /* 0x0000000309037227 */ /* 0x000fcc00078e0008 */
[----:B------:R-:W-:-:S05]  /*13a0*/  IMAD.HI.U32 R11, R3, R2, RZ ;  /* 0x00000002030b7227 */ /* 0x000fca00078e00ff */
[----:B------:R-:W-:-:S05]  /*13b0*/  IADD3 R3, -R11, RZ, RZ ;  /* 0x000000ff0b037210 */ /* 0x000fca0007ffe1ff */
[----:B------:R-:W-:Y:S01]  /*13c0*/  IMAD R3, R4, R3, R2 ;  /* 0x0000000304037224 */ /* 0x000fe200078e0202 */
[----:B------:R-:W-:-:S04]  /*13d0*/  LOP3.LUT R2, R6, UR6, RZ, 0x3c, !PT ;  /* 0x0000000606027c12 */ /* 0x000fc8000f8e3cff */
[----:B------:R-:W-:Y:S02]  /*13e0*/  ISETP.GT.U32.AND P1, PT, R4, R3, PT ;  /* 0x000000030400720c */ /* 0x000fe40003f24070 */
[----:B------:R-:W-:-:S11]  /*13f0*/  ISETP.GE.AND P0, PT, R2, RZ, PT ;  /* 0x000000ff0200720c */ /* 0x000fd60003f06270 */
[----:B------:R-:W-:Y:S01]  /*1400*/  @!P1 IMAD.IADD R3, R3, 0x1, -R4 ;  /* 0x0000000103039824 */ /* 0x000fe200078e0a04 */
[----:B------:R-:W-:Y:S02]  /*1410*/  @!P1 IADD3 R11, R11, 0x1, RZ ;  /* 0x000000010b0b9810 */ /* 0x000fe40007ffe0ff */
[----:B------:R-:W-:Y:S02]  /*1420*/  ISETP.NE.AND P1, PT, R6, RZ, PT ;  /* 0x000000ff0600720c */ /* 0x000fe40003f25270 */
[----:B------:R-:W-:-:S13]  /*1430*/  ISETP.GE.U32.AND P2, PT, R3, R4, PT ;  /* 0x000000040300720c */ /* 0x000fda0003f46070 */
[----:B------:R-:W-:-:S05]  /*1440*/  @P2 VIADD R11, R11, 0x1 ;  /* 0x000000010b0b2836 */ /* 0x000fca0000000000 */
[----:B------:R-:W-:Y:S02]  /*1450*/  @!P0 IADD3 R11, -R11, RZ, RZ ;  /* 0x000000ff0b0b8210 */ /* 0x000fe40007ffe1ff */
[----:B------:R-:W-:-:S05]  /*1460*/  @!P1 LOP3.LUT R11, RZ, R6, RZ, 0x33, !PT ;  /* 0x00000006ff0b9212 */ /* 0x000fca00078e33ff */
[----:B------:R-:W-:-:S05]  /*1470*/  IMAD.WIDE R12, R11, 0x4, R206 ;  /* 0x000000040b0c7825 */ /* 0x000fca00078e02ce */
[----:B------:R-:W2:Y:S01]  /*1480*/  LDG.E R4, desc[UR14][R12.64] ;  /* 0x0000000e0c047981 */ /* 0x000ea2000c1e1900 */
[----:B-1----:R-:W-:Y:S01]  /*1490*/  IABS R2, R7 ;  /* 0x0000000700027213 */ /* 0x002fe20000000000 */
[----:B------:R-:W-:-:S03]  /*14a0*/  IMAD.MOV R11, RZ, RZ, -R11 ;  /* 0x000000ffff0b7224 */ /* 0x000fc600078e0a0b */
[----:B------:R-:W1:Y:S01]  /*14b0*/  I2F.RP R10, R2 ;  /* 0x00000002000a7306 */ /* 0x000e620000209400 */
[----:B------:R-:W-:-:S05]  /*14c0*/  IMAD R11, R6, R11, UR6 ;  /* 0x00000006060b7e24 */ /* 0x000fca000f8e020b */
[----:B------:R-:W-:Y:S02]  /*14d0*/  SHF.R.S32.HI R21, RZ, 0x1f, R11 ;  /* 0x0000001fff157819 */ /* 0x000fe4000001140b */
[----:B-1----:R-:W1:Y:S02]  /*14e0*/  MUFU.RCP R9, R10 ;  /* 0x0000000a00097308 */ /* 0x002e640000001000 */
[----:B-1----:R-:W-:-:S06]  /*14f0*/  VIADD R9, R9, 0xffffffe ;  /* 0x0ffffffe09097836 */ /* 0x002fcc0000000000 */
[----:B------:R-:W1:Y:S02]  /*1500*/  F2I.FTZ.U32.TRUNC.NTZ R9, R9 ;  /* 0x0000000900097305 */ /* 0x000e64000021f000 */
[----:B-1----:R-:W-:-:S05]  /*1510*/  IADD3 R3, RZ, -R9, RZ ;  /* 0x80000009ff037210 */ /* 0x002fca0007ffe0ff */
        /* <DEDUP_REMOVED lines=16> */
[----:B------:R-:W-:Y:S02]  /*1620*/  @!P0 IADD3 R22, -R22, RZ, RZ ;  /* 0x000000ff16168210 */ /* 0x000fe40007ffe1ff */
[----:B------:R-:W-:-:S04]  /*1630*/  @!P1 LOP3.LUT R22, RZ, R7, RZ, 0x33, !PT ;  /* 0x00000007ff169212 */ /* 0x000fc800078e33ff */
[----:B------:R-:W-:Y:S02]  /*1640*/  SHF.R.S32.HI R7, RZ, 0x1f, R22 ;  /* 0x0000001fff077819 */ /* 0x000fe40000011416 */
[----:B--2---:R-:W-:Y:S01]  /*1650*/  SHF.R.S32.HI R5, RZ, 0x1f, R4 ;  /* 0x0000001fff057819 */ /* 0x004fe20000011404 */
[----:B------:R-:W-:-:S04]  /*1660*/  IMAD.WIDE.U32 R8, R4, UR4, RZ ;  /* 0x0000000404087c25 */ /* 0x000fc8000f8e00ff */
[C---:B------:R-:W-:Y:S02]  /*1670*/  IMAD R13, R5.reuse, UR4, RZ ;  /* 0x00000004050d7c24 */ /* 0x040fe4000f8e02ff */
[----:B-1----:R-:W-:Y:S02]  /*1680*/  IMAD R5, R5, R2, RZ ;  /* 0x0000000205057224 */ /* 0x002fe400078e02ff */
[C---:B------:R-:W-:Y:S01]  /*1690*/  IMAD R6, R4.reuse, UR5, R13 ;  /* 0x0000000504067c24 */ /* 0x040fe2000f8e020d */
[----:B------:R-:W-:Y:S01]  /*16a0*/  ULDC.64 UR4, c[0x0][0x260] ;  /* 0x0000980000047ab9 */ /* 0x000fe20000000a00 */
[----:B------:R-:W-:Y:S02]  /*16b0*/  IMAD R3, R4, R3, R5 ;  /* 0x0000000304037224 */ /* 0x000fe400078e0205 */
[----:B------:R-:W-:Y:S02]  /*16c0*/  IMAD.IADD R9, R9, 0x1, R6 ;  /* 0x0000000109097824 */ /* 0x000fe400078e0206 */
[----:B---3--:R-:W-:-:S02]  /*16d0*/  IMAD R6, R21, R80, RZ ;  /* 0x0000005015067224 */ /* 0x008fc400078e02ff */
[----:B------:R-:W-:-:S04]  /*16e0*/  IMAD.WIDE.U32 R8, R11, R80, R8 ;  /* 0x000000500b087225 */ /* 0x000fc800078e0008 */
[----:B------:R-:W-:Y:S01]  /*16f0*/  IMAD R6, R11, R81, R6 ;  /* 0x000000510b067224 */ /* 0x000fe200078e0206 */
[----:B------:R-:W-:Y:S01]  /*1700*/  MOV R12, R8 ;  /* 0x00000008000c7202 */ /* 0x000fe20000000f00 */
[----:B------:R-:W-:-:S03]  /*1710*/  IMAD.WIDE.U32 R4, R4, R2, RZ ;  /* 0x0000000204047225 */ /* 0x000fc600078e00ff */
[----:B------:R-:W-:Y:S01]  /*1720*/  IADD3 R13, R9, R6, RZ ;  /* 0x00000006090d7210 */ /* 0x000fe20007ffe0ff */
[----:B------:R-:W-:Y:S01]  /*1730*/  IMAD R9, R7, UR4, RZ ;  /* 0x0000000407097c24 */ /* 0x000fe2000f8e02ff */
[----:B------:R-:W-:Y:S01]  /*1740*/  IADD3 R8, R5, R3, RZ ;  /* 0x0000000305087210 */ /* 0x000fe20007ffe0ff */
[----:B------:R-:W-:Y:S02]  /*1750*/  IMAD.MOV.U32 R10, RZ, RZ, R4 ;  /* 0x000000ffff0a7224 */ /* 0x000fe400078e0004 */
[C---:B------:R-:W-:Y:S02]  /*1760*/  IMAD R9, R22.reuse, UR5, R9 ;  /* 0x0000000516097c24 */ /* 0x040fe4000f8e0209 */
[----:B------:R-:W-:-:S05]  /*1770*/  IMAD.WIDE.U32 R36, R22, UR4, R12 ;  /* 0x0000000416247c25 */ /* 0x000fca000f8e000c */
[----:B------:R-:W-:Y:S01]  /*1780*/  IADD3 R34, R37, R9, RZ ;  /* 0x0000000925227210 */ /* 0x000fe20007ffe0ff */
[----:B------:R-:W-:Y:S06]  /*1790*/  BRA `(.L_x_4649) ;  /* 0x0000000400407947 */ /* 0x000fec0003800000 */
.L_x_4648:
[----:B------:R-:W1:Y:S01]  /*17a0*/  LDC R13, c[0x0][0x278] ;  /* 0x00009e00ff0d7b82 */ /* 0x000e620000000800 */
[----:B------:R-:W-:Y:S01]  /*17b0*/  ISETP.NE.AND P3, PT, R11, -0x1, PT ;  /* 0xffffffff0b00780c */ /* 0x000fe20003f65270 */
[----:B------:R-:W-:-:S04]  /*17c0*/  ULEA UR4, UR13, 0xffffffc0, 0x6 ;  /* 0xffffffc00d047891 */ /* 0x000fc8000f8e303f */
[----:B------:R-:W-:-:S08]  /*17d0*/  USHF.R.S32.HI UR5, URZ, 0x1f, UR4 ;  /* 0x0000001f3f057899 */ /* 0x000fd00008011404 */
        /* <DEDUP_REMOVED lines=16> */
[----:B--2---:R-:W-:Y:S01]  /*18e0*/  @P3 IMAD R7, R14, R81, RZ ;  /* 0x000000510e073224 */ /* 0x004fe200078e02ff */
[----:B------:R-:W-:Y:S01]  /*18f0*/  IADD3 R2, -R22, RZ, RZ ;  /* 0x000000ff16027210 */ /* 0x000fe20007ffe1ff */
[----:B------:R-:W-:-:S04]  /*1900*/  @P3 IMAD.WIDE.U32 R14, R14, R80, RZ ;  /* 0x000000500e0e3225 */ /* 0x000fc800078e00ff */
[----:B------:R-:W-:Y:S02]  /*1910*/  IMAD R2, R3, R2, R4 ;  /* 0x0000000203027224 */ /* 0x000fe400078e0204 */
[----:B------:R-:W1:Y:S01]  /*1920*/  @P3 LDC.64 R4, c[0x0][0x250] ;  /* 0x00009400ff043b82 */ /* 0x000e620000000a00 */
[----:B------:R-:W-:Y:S02]  /*1930*/  @P3 IMAD.IADD R7, R15, 0x1, R7 ;  /* 0x000000010f073824 */ /* 0x000fe400078e0207 */
[----:B------:R-:W-:Y:S01]  /*1940*/  ISETP.GT.U32.AND P0, PT, R3, R2, PT ;  /* 0x000000020300720c */ /* 0x000fe20003f04070 */
[----:B------:R-:W-:-:S12]  /*1950*/  @P3 IMAD.MOV.U32 R8, RZ, RZ, R14 ;  /* 0x000000ffff083224 */ /* 0x000fd800078e000e */
        /* <DEDUP_REMOVED lines=21> */
.L_x_4650:
[----:B------:R-:W-:Y:S01]  /*1ab0*/  MOV R14, R8 ;  /* 0x00000008000e7202 */ /* 0x000fe20000000f00 */
[----:B------:R-:W-:Y:S01]  /*1ac0*/  IMAD R6, R80, UR5, RZ ;  /* 0x0000000550067c24 */ /* 0x000fe2000f8e02ff */
[----:B------:R-:W-:Y:S02]  /*1ad0*/  MOV R15, R7 ;  /* 0x00000007000f7202 */ /* 0x000fe40000000f00 */
[----:B------:R-:W-:Y:S01]  /*1ae0*/  @!P0 LOP3.LUT R22, RZ, R13, RZ, 0x33, !PT ;  /* 0x0000000dff168212 */ /* 0x000fe200078e33ff */
[----:B------:R-:W-:Y:S01]  /*1af0*/  IMAD R6, R81, UR4, R6 ;  /* 0x0000000451067c24 */ /* 0x000fe2000f8e0206 */
[----:B------:R-:W-:Y:S01]  /*1b00*/  @P3 IADD3 R8, R12, R11, RZ ;  /* 0x0000000b0c083210 */ /* 0x000fe20007ffe0ff */
[----:B------:R-:W-:Y:S01]  /*1b10*/  IMAD.WIDE.U32 R14, R80, UR4, R14 ;  /* 0x00000004500e7c25 */ /* 0x000fe2000f8e000e */
[----:B------:R-:W-:Y:S02]  /*1b20*/  SHF.R.S32.HI R7, RZ, 0x1f, R22 ;  /* 0x0000001fff077819 */ /* 0x000fe40000011416 */
[----:B------:R-:W-:Y:S01]  /*1b30*/  MOV R21, UR5 ;  /* 0x0000000500157c02 */ /* 0x000fe20008000f00 */
[----:B-1----:R-:W-:Y:S01]  /*1b40*/  @P3 IMAD.WIDE.U32 R10, R8, R4, RZ ;  /* 0x00000004080a3225 */ /* 0x002fe200078e00ff */
[----:B------:R-:W-:-:S03]  /*1b50*/  IADD3 R15, R15, R6, RZ ;  /* 0x000000060f0f7210 */ /* 0x000fc60007ffe0ff */
[-C--:B--2---:R-:W-:Y:S02]  /*1b60*/  IMAD R6, R7, R2.reuse, RZ ;  /* 0x0000000207067224 */ /* 0x084fe400078e02ff */
[----:B------:R-:W-:-:S04]  /*1b70*/  IMAD.WIDE.U32 R36, R22, R2, R14 ;  /* 0x0000000216247225 */ /* 0x000fc800078e000e */
[----:B------:R-:W-:Y:S02]  /*1b80*/  IMAD R3, R22, R3, R6 ;  /* 0x0000000316037224 */ /* 0x000fe400078e0206 */
[----:B------:R-:W-:Y:S01]  /*1b90*/  @P3 IMAD R8, R8, R5, R11 ;  /* 0x0000000508083224 */ /* 0x000fe200078e020b */
[----:B------:R-:W-:Y:S02]  /*1ba0*/  MOV R11, UR4 ;  /* 0x00000004000b7c02 */ /* 0x000fe40008000f00 */
        /* <DEDUP_REMOVED lines=15> */
.L_x_4649:
[----:B------:R-:W-:Y:S01]  /*1ca0*/  ISETP.NE.AND P1, PT, R0, -0x1, PT ;  /* 0xffffffff0000780c */ /* 0x000fe20003f25270 */
[----:B------:R-:W1:Y:S01]  /*1cb0*/  S2UR UR8, SR_CgaCtaId ;  /* 0x00000000000879c3 */ /* 0x000e620000008800 */
[----:B------:R-:W-:Y:S01]  /*1cc0*/  SHF.R.S32.HI R17, RZ, 0x1f, R82 ;  /* 0x0000001fff117819 */ /* 0x000fe20000011452 */
[----:B------:R-:W-:Y:S01]  /*1cd0*/  UIADD3 UR12, UR13, -0x1, URZ ;  /* 0xffffffff0d0c7890 */ /* 0x000fe2000fffe03f */
[----:B------:R-:W-:Y:S01]  /*1ce0*/  IMAD.IADD R199, R134, 0x1, -R85 ;  /* 0x0000000186c77824 */ /* 0x000fe200078e0a55 */
[----:B------:R-:W-:Y:S01]  /*1cf0*/  SHF.R.S32.HI R25, RZ, 0x1f, R24 ;  /* 0x0000001fff197819 */ /* 0x000fe20000011418 */
[----:B------:R-:W-:Y:S01]  /*1d00*/  ULDC.64 UR4, c[0x0][0x258] ;  /* 0x0000960000047ab9 */ /* 0x000fe20000000a00 */
[CC--:B------:R-:W-:Y:S01]  /*1d10*/  LEA.HI R14, R17.reuse, R82.reuse, RZ, 0x4 ;  /* 0x00000052110e7211 */ /* 0x0c0fe200078f20ff */
[----:B------:R-:W-:Y:S01]  /*1d20*/  USHF.L.U32 UR11, UR12, 0x6, URZ ;  /* 0x000000060c0b7899 */ /* 0x000fe2000800063f */
[CC--:B------:R-:W-:Y:S01]  /*1d30*/  LEA.HI R6, R17.reuse, R82.reuse, RZ, 0x3 ;  /* 0x0000005211067211 */ /* 0x0c0fe200078f18ff */
[----:B------:R-:W-:Y:S01]  /*1d40*/  ULDC.64 UR6, c[0x0][0x268] ;  /* 0x00009a0000067ab9 */ /* 0x000fe20000000a00 */
[----:B------:R-:W-:Y:S01]  /*1d50*/  LEA.HI R203, R17, R82, RZ, 0x6 ;  /* 0x0000005211cb7211 */ /* 0x000fe200078f30ff */
[----:B------:R-:W-:Y:S01]  /*1d60*/  IMAD R31, R25, UR4, RZ ;  /* 0x00000004191f7c24 */ /* 0x000fe2000f8e02ff */
[----:B------:R-:W2:Y:S01]  /*1d70*/  @P1 LDC.64 R2, c[0x0][0x240] ;  /* 0x00009000ff021b82 */ /* 0x000ea20000000a00 */
[----:B-----5:R-:W-:Y:S01]  /*1d80*/  @!P1 SHF.R.S32.HI R9, RZ, 0x1f, R205 ;  /* 0x0000001fff099819 */ /* 0x020fe200000114cd */
[----:B------:R-:W-:Y:S01]  /*1d90*/  VIADD R18, R133, -UR11 ;  /* 0x8000000b85127c36 */ /* 0x000fe20008000000 */
[----:B------:R-:W-:Y:S01]  /*1da0*/  SHF.R.S32.HI R26, RZ, 0x3, R6 ;  /* 0x00000003ff1a7819 */ /* 0x000fe20000011406 */
[----:B------:R-:W-:Y:S01]  /*1db0*/  IMAD.SHL.U32 R203, R203, 0x8, RZ ;  /* 0x00000008cbcb7824 */ /* 0x000fe200078e00ff */
[----:B------:R-:W-:Y:S01]  /*1dc0*/  BSSY B0, `(.L_x_4651) ;  /* 0x000005d000007945 */ /* 0x000fe20003800000 */
[----:B------:R-:W-:Y:S01]  /*1dd0*/  IMAD R19, R7, UR6, RZ ;  /* 0x0000000607137c24 */ /* 0x000fe2000f8e02ff */
[C---:B------:R-:W-:Y:S01]  /*1de0*/  ISETP.GE.AND P6, PT, R26.reuse, R199, PT ;  /* 0x000000c71a00720c */ /* 0x040fe20003fc6270 */
[----:B------:R-:W3:Y:S01]  /*1df0*/  @!P1 LDC.64 R4, c[0x0][0x228] ;  /* 0x00008a00ff049b82 */ /* 0x000ee20000000a00 */
[----:B------:R-:W-:Y:S01]  /*1e00*/  VIADD R15, R26, 0x10 ;  /* 0x000000101a0f7836 */ /* 0x000fe20000000000 */
[----:B------:R-:W-:Y:S01]  /*1e10*/  SHF.R.S32.HI R27, RZ, 0x1f, R26 ;  /* 0x0000001fff1b7819 */ /* 0x000fe2000001141a */
[----:B------:R-:W-:-:S02]  /*1e20*/  IMAD.MOV.U32 R7, RZ, RZ, 0x10 ;  /* 0x00000010ff077424 */ /* 0x000fc400078e00ff */
[----:B------:R-:W-:Y:S01]  /*1e30*/  IMAD R19, R22, UR7, R19 ;  /* 0x0000000716137c24 */ /* 0x000fe2000f8e0213 */
[C---:B------:R-:W-:Y:S01]  /*1e40*/  ISETP.GE.AND P4, PT, R15.reuse, R199, PT ;  /* 0x000000c70f00720c */ /* 0x040fe20003f86270 */
[----:B------:R-:W-:Y:S01]  /*1e50*/  IMAD R31, R24, UR5, R31 ;  /* 0x00000005181f7c24 */ /* 0x000fe2000f8e021f */
[-C--:B------:R-:W-:Y:S01]  /*1e60*/  ISETP.GE.AND P3, PT, R15, R18.reuse, PT ;  /* 0x000000120f00720c */ /* 0x080fe20003f66270 */
[----:B------:R-:W-:Y:S01]  /*1e70*/  IMAD.WIDE R32, R33, 0x40, R26 ;  /* 0x0000004021207825 */ /* 0x000fe200078e021a */
[----:B------:R-:W-:Y:S02]  /*1e80*/  ISETP.GE.AND P0, PT, R15, R18, PT ;  /* 0x000000120f00720c */ /* 0x000fe40003f06270 */
[----:B------:R-:W-:Y:S01]  /*1e90*/  IADD3 R15, R26, 0x20, RZ ;  /* 0x000000201a0f7810 */ /* 0x000fe20007ffe0ff */
[----:B--2---:R-:W-:-:S04]  /*1ea0*/  @P1 IMAD.WIDE.U32 R12, R0, R2, RZ ;  /* 0x00000002000c1225 */ /* 0x004fc800078e00ff */
[----:B------:R-:W-:Y:S01]  /*1eb0*/  @P1 IMAD R0, R0, R3, R13 ;  /* 0x0000000300001224 */ /* 0x000fe200078e020d */
[----:B------:R-:W-:Y:S01]  /*1ec0*/  LOP3.LUT R3, R6, 0xfffffff8, RZ, 0xc0, !PT ;  /* 0xfffffff806037812 */ /* 0x000fe200078ec0ff */
[----:B------:R-:W-:Y:S02]  /*1ed0*/  IMAD.SHL.U32 R6, R26, 0x40, RZ ;  /* 0x000000401a067824 */ /* 0x000fe400078e00ff */
[-C--:B---3--:R-:W-:Y:S01]  /*1ee0*/  @!P1 IMAD R2, R9, R4.reuse, RZ ;  /* 0x0000000409029224 */ /* 0x088fe200078e02ff */
[----:B------:R-:W-:Y:S01]  /*1ef0*/  LOP3.LUT R9, R14, 0xfffffff0, RZ, 0xc0, !PT ;  /* 0xfffffff00e097812 */ /* 0x000fe200078ec0ff */
[----:B------:R-:W-:-:S04]  /*1f00*/  @!P1 IMAD.WIDE.U32 R28, R205, R4, RZ ;  /* 0x00000004cd1c9225 */ /* 0x000fc800078e00ff */
[C---:B------:R-:W-:Y:S02]  /*1f10*/  IMAD.IADD R20, R82.reuse, 0x1, -R9 ;  /* 0x0000000152147824 */ /* 0x040fe400078e0a09 */
[----:B------:R-:W-:Y:S02]  /*1f20*/  @!P1 IMAD R5, R205, R5, R2 ;  /* 0x00000005cd059224 */ /* 0x000fe400078e0202 */
[----:B------:R-:W-:Y:S01]  /*1f30*/  IMAD.IADD R2, R82, 0x1, -R3 ;  /* 0x0000000152027824 */ /* 0x000fe200078e0a03 */
[----:B------:R-:W-:Y:S01]  /*1f40*/  SHF.R.S32.HI R9, RZ, 0x1f, R20 ;  /* 0x0000001fff097819 */ /* 0x000fe20000011414 */
[----:B------:R-:W-:Y:S01]  /*1f50*/  @!P1 IMAD.IADD R0, R29, 0x1, R5 ;  /* 0x000000011d009824 */ /* 0x000fe200078e0205 */
[----:B------:R-:W-:Y:S01]  /*1f60*/  LOP3.LUT R3, R6, 0x1c0, RZ, 0xc0, !PT ;  /* 0x000001c006037812 */ /* 0x000fe200078ec0ff */
[----:B------:R-:W-:Y:S01]  /*1f70*/  IMAD.SHL.U32 R204, R2, 0x8, RZ ;  /* 0x0000000802cc7824 */ /* 0x000fe200078e00ff */
[----:B------:R-:W-:Y:S01]  /*1f80*/  LEA.HI R6, R9, R20, RZ, 0x3 ;  /* 0x0000001409067211 */ /* 0x000fe200078f18ff */
[----:B------:R-:W-:Y:S01]  /*1f90*/  IMAD.MOV.U32 R5, RZ, RZ, 0x20 ;  /* 0x00000020ff057424 */ /* 0x000fe200078e00ff */
[----:B------:R-:W-:-:S02]  /*1fa0*/  SHF.R.U32.HI R4, RZ, 0x3, R3 ;  /* 0x00000003ff047819 */ /* 0x000fc40000011603 */
[----:B------:R-:W-:Y:S01]  /*1fb0*/  LOP3.LUT R13, R3, 0x38, R204, 0xf8, !PT ;  /* 0x00000038030d7812 */ /* 0x000fe200078ef8cc */
[----:B------:R-:W-:Y:S01]  /*1fc0*/  @P1 IMAD.MOV.U32 R3, RZ, RZ, R12 ;  /* 0x000000ffff031224 */ /* 0x000fe200078e000c */
[----:B------:R-:W-:Y:S02]  /*1fd0*/  LOP3.LUT R9, R6, 0xfffffff8, RZ, 0xc0, !PT ;  /* 0xfffffff806097812 */ /* 0x000fe400078ec0ff */
[----:B------:R-:W-:Y:S02]  /*1fe0*/  IADD3 R12, P2, R204, R10, RZ ;  /* 0x0000000acc0c7210 */ /* 0x000fe40007f5e0ff */
[----:B------:R-:W-:Y:S01]  /*1ff0*/  SHF.R.S32.HI R35, RZ, 0x1f, R204 ;  /* 0x0000001fff237819 */ /* 0x000fe200000114cc */
[----:B------:R-:W-:Y:S01]  /*2000*/  IMAD.IADD R20, R20, 0x1, -R9 ;  /* 0x0000000114147824 */ /* 0x000fe200078e0a09 */
[----:B------:R-:W-:Y:S02]  /*2010*/  LOP3.LUT R4, R13, R4, RZ, 0x3c, !PT ;  /* 0x000000040d047212 */ /* 0x000fe400078e3cff */
[----:B------:R-:W-:Y:S01]  /*2020*/  @!P1 MOV R3, R28 ;  /* 0x0000001c00039202 */ /* 0x000fe20000000f00 */
[----:B------:R-:W-:Y:S01]  /*2030*/  IMAD.X R13, R35, 0x1, R8, P2 ;  /* 0x00000001230d7824 */ /* 0x000fe200010e0608 */
[----:B------:R-:W-:Y:S01]  /*2040*/  LOP3.LUT R203, R4, 0xfffffe00, R203, 0xf8, !PT ;  /* 0xfffffe0004cb7812 */ /* 0x000fe200078ef8cb */
[----:B------:R-:W2:Y:S01]  /*2050*/  LDC.64 R8, c[0x0][0x3c8] ;  /* 0x0000f200ff087b82 */ /* 0x000ea20000000a00 */
[----:B------:R-:W-:Y:S01]  /*2060*/  IADD3 R28, P1, R204, R3, RZ ;  /* 0x00000003cc1c7210 */ /* 0x000fe20007f3e0ff */
[----:B------:R-:W-:-:S04]  /*2070*/  IMAD.WIDE.U32 R22, R22, UR6, R12 ;  /* 0x0000000616167c25 */ /* 0x000fc8000f8e000c */
[----:B------:R-:W-:Y:S01]  /*2080*/  IMAD.X R29, R35, 0x1, R0, P1 ;  /* 0x00000001231d7824 */ /* 0x000fe200008e0600 */
[----:B------:R-:W-:Y:S01]  /*2090*/  IADD3 R0, P5, R26, R11, RZ ;  /* 0x0000000b1a007210 */ /* 0x000fe20007fbe0ff */
[----:B------:R-:W-:Y:S02]  /*20a0*/  VIADD R4, R204, 0x40 ;  /* 0x00000040cc047836 */ /* 0x000fe40000000000 */
[----:B------:R-:W-:Y:S01]  /*20b0*/  IMAD.WIDE.U32 R28, R24, UR4, R28 ;  /* 0x00000004181c7c25 */ /* 0x000fe2000f8e001c */
[----:B------:R-:W-:Y:S01]  /*20c0*/  UMOV UR4, 0x400 ;  /* 0x0000040000047882 */ /* 0x000fe20000000000 */
[----:B------:R-:W-:Y:S01]  /*20d0*/  R2P PR, R20, 0x6 ;  /* 0x0000000614007804 */ /* 0x000fe20000000000 */
[----:B-1----:R-:W-:Y:S01]  /*20e0*/  ULEA UR4, UR8, UR4, 0x18 ;  /* 0x0000000408047291 */ /* 0x002fe2000f8ec03f */
[----:B------:R-:W-:Y:S02]  /*20f0*/  IMAD.X R21, R27, 0x1, R21, P5 ;  /* 0x000000011b157824 */ /* 0x000fe400028e0615 */
[----:B------:R-:W-:Y:S01]  /*2100*/  VIADD R3, R204, 0x80 ;  /* 0x00000080cc037836 */ /* 0x000fe20000000000 */
[----:B------:R-:W-:Y:S01]  /*2110*/  SEL R7, R7, 0xfffffff0, !P1 ;  /* 0xfffffff007077807 */ /* 0x000fe20004800000 */
[----:B------:R-:W-:Y:S01]  /*2120*/  IMAD.IADD R31, R29, 0x1, R31 ;  /* 0x000000011d1f7824 */ /* 0x000fe200078e021f */
[----:B------:R-:W-:-:S02]  /*2130*/  LEA R203, R203, UR4, 0x1 ;  /* 0x00000004cbcb7c11 */ /* 0x000fc4000f8e08ff */
        /* <DEDUP_REMOVED lines=37> */
.L_x_4652:
[----:B------:R-:W-:Y:S05]  /*2390*/  BSYNC B0 ;  /* 0x0000000000007941 */ /* 0x000fea0003800000 */
.L_x_4651:
        /* <DEDUP_REMOVED lines=46> */
.L_x_4654:
[----:B------:R-:W-:Y:S05]  /*2680*/  BSYNC B0 ;  /* 0x0000000000007941 */ /* 0x000fea0003800000 */
.L_x_4653:
[----:B---3--:R-:W-:Y:S01]  /*2690*/  IADD3 R38, P2, R204, R36, RZ ;  /* 0x00000024cc267210 */ /* 0x008fe20007f5e0ff */
        /* <DEDUP_REMOVED lines=43> */
.L_x_4656:
[----:B------:R-:W-:Y:S05]  /*2950*/  BSYNC B0 ;  /* 0x0000000000007941 */ /* 0x000fea0003800000 */
.L_x_4655:
        /* <DEDUP_REMOVED lines=40> */
.L_x_4658:
[----:B------:R-:W-:Y:S05]  /*2be0*/  BSYNC B0 ;  /* 0x0000000000007941 */ /* 0x000fea0003800000 */
.L_x_4657:
        /* <DEDUP_REMOVED lines=39> */
.L_x_4660:
[----:B------:R-:W-:Y:S05]  /*2e60*/  BSYNC B0 ;  /* 0x0000000000007941 */ /* 0x000fea0003800000 */
.L_x_4659:
        /* <DEDUP_REMOVED lines=33> */
.L_x_4662:
[----:B------:R-:W-:Y:S05]  /*3080*/  BSYNC B0 ;  /* 0x0000000000007941 */ /* 0x000fea0003800000 */
.L_x_4661:
        /* <DEDUP_REMOVED lines=37> */
.L_x_4664:
[----:B------:R-:W-:Y:S05]  /*32e0*/  BSYNC B0 ;  /* 0x0000000000007941 */ /* 0x000fea0003800000 */
.L_x_4663:
[-C--:B------:R-:W-:Y:S01]  /*32f0*/  ISETP.GE.AND P1, PT, R21, R18.reuse, PT ;  /* 0x000000121500720c */ /* 0x080fe20003f26270 */
[----:B------:R-:W-:Y:S01]  /*3300*/  BSSY B0, `(.L_x_4665) ;  /* 0x0000029000007945 */ /* 0x000fe20003800000 */
[C---:B------:R-:W-:Y:S01]  /*3310*/  ISETP.GE.AND P6, PT, R26.reuse, R18, PT ;  /* 0x000000121a00720c */ /* 0x040fe20003fc6270 */
[----:B------:R-:W-:Y:S01]  /*3320*/  IMAD.SHL.U32 R26, R26, 0x8, RZ ;  /* 0x000000081a1a7824 */ /* 0x000fe200078e00ff */
[----:B------:R-:W-:Y:S02]  /*3330*/  LOP3.LUT R27, R28, 0x1c0, RZ, 0xc0, !PT ;  /* 0x000001c01c1b7812 */ /* 0x000fe400078ec0ff */
[----:B------:R-:W-:Y:S02]  /*3340*/  LOP3.LUT R30, R30, 0xfffffffe, RZ, 0xc0, !PT ;  /* 0xfffffffe1e1e7812 */ /* 0x000fe400078ec0ff */
[----:B------:R-:W-:Y:S02]  /*3350*/  LOP3.LUT R28, R27, 0x8, R26, 0xf8, !PT ;  /* 0x000000081b1c7812 */ /* 0x000fe400078ef81a */
[----:B------:R-:W-:-:S03]  /*3360*/  SHF.R.U32.HI R27, RZ, 0x3, R27 ;  /* 0x00000003ff1b7819 */ /* 0x000fc6000001161b */
        /* <DEDUP_REMOVED lines=10> */
[----:B------:R-:W5:Y:S01]  /*3410*/  @!P4 LDC.64 R14, c[0x0][0x218] ;  /* 0x00008600ff0ecb82 */ /* 0x000f620000000a00 */
[----:B------:R2:W-:Y:S07]  /*3420*/  @P4 STS.128 [R203+0x7800], RZ ;  /* 0x007800ffcb004388 */ /* 0x0005ee0000000c00 */
[----:B-1----:R-:W1:Y:S08]  /*3430*/  @!P3 LDC.64 R12, c[0x0][0x218] ;  /* 0x00008600ff0cbb82 */ /* 0x002e700000000a00 */
[----:B---34-:R-:W3:Y:S01]  /*3440*/  @!P2 LDC.64 R10, c[0x0][0x218] ;  /* 0x00008600ff0aab82 */ /* 0x018ee20000000a00 */
        /* <DEDUP_REMOVED lines=20> */
.L_x_4666:
[----:B------:R-:W-:Y:S05]  /*3590*/  BSYNC B0 ;  /* 0x0000000000007941 */ /* 0x000fea0003800000 */
.L_x_4665:
        /* <DEDUP_REMOVED lines=8> */
[----:B------:R-:W-:Y:S01]  /*3620*/  ULDC UR5, c[0x0][0x2e8] ;  /* 0x0000ba0000057ab9 */ /* 0x000fe20000000800 */
[----:B------:R-:W-:Y:S01]  /*3630*/  IMAD.SHL.U32 R11, R30, 0x8, RZ ;  /* 0x000000081e0b7824 */ /* 0x000fe200078e00ff */
[----:B------:R-:W-:Y:S01]  /*3640*/  LOP3.LUT R12, R12, 0x1c0, RZ, 0xc0, !PT ;  /* 0x000001c00c0c7812 */ /* 0x000fe200078ec0ff */
[----:B------:R-:W-:Y:S01]  /*3650*/  IMAD.WIDE.U32 R24, R205, UR8, R24 ;  /* 0x00000008cd187c25 */ /* 0x000fe2000f8e0018 */
[----:B------:R-:W-:-:S02]  /*3660*/  ISETP.GE.AND P1, PT, R21, R18, PT ;  /* 0x000000121500720c */ /* 0x000fc40003f26270 */
        /* <DEDUP_REMOVED lines=53> */
.L_x_4668:
[----:B------:R-:W-:Y:S05]  /*39c0*/  BSYNC B0 ;  /* 0x0000000000007941 */ /* 0x000fea0003800000 */
.L_x_4667:
        /* <DEDUP_REMOVED lines=36> */
.L_x_4670:
[----:B------:R-:W-:Y:S05]  /*3c10*/  BSYNC B0 ;  /* 0x0000000000007941 */ /* 0x000fea0003800000 */
.L_x_4669:
        /* <DEDUP_REMOVED lines=37> */
.L_x_4672:
[----:B------:R-:W-:Y:S05]  /*3e70*/  BSYNC B0 ;  /* 0x0000000000007941 */ /* 0x000fea0003800000 */
.L_x_4671:
        /* <DEDUP_REMOVED lines=40> */
.L_x_4674:
[----:B------:R-:W-:Y:S05]  /*4100*/  BSYNC B0 ;  /* 0x0000000000007941 */ /* 0x000fea0003800000 */
.L_x_4673:
[----:B------:R-:W-:Y:S01]  /*4110*/  LDSM.16.M88.4 R60, [R198] ;  /* 0x00000000c63c783b */ /* 0x000fe20000000200 */
[----:B------:R-:W-:Y:S01]  /*4120*/  R2P PR, R2, 0x6 ;  /* 0x0000000602007804 */ /* 0x000fe20000000000 */
[C---:B------:R-:W-:Y:S02]  /*4130*/  VIADD R2, R197.reuse, 0x6000 ;  /* 0x00006000c5027836 */ /* 0x040fe40000000000 */
[----:B--2--5:R-:W-:Y:S01]  /*4140*/  FMUL.FTZ R87, R6, R87 ;  /* 0x0000005706577220 */ /* 0x024fe20000410000 */
[----:B------:R-:W2:Y:S01]  /*4150*/  LDSM.16.M88.4 R40, [R197+0x6000] ;  /* 0x00600000c528783b */ /* 0x000ea20000000200 */
[----:B------:R-:W-:Y:S02]  /*4160*/  VIADD R195, R197, 0x6020 ;  /* 0x00006020c5c37836 */ /* 0x000fe40000000000 */
[--C-:B------:R-:W-:Y:S01]  /*4170*/  IMAD R196, R7, 0x2, R198.reuse ;  /* 0x0000000207c47824 */ /* 0x100fe200078e02c6 */
[----:B------:R-:W3:Y:S01]  /*4180*/  LDSM.16.M88.4 R32, [R197+0x6800] ;  /* 0x00680000c520783b */ /* 0x000ee20000000200 */
[----:B------:R-:W-:Y:S01]  /*4190*/  IMAD R194, R5, 0x2, R198 ;  /* 0x0000000205c27824 */ /* 0x000fe200078e02c6 */
[----:B------:R-:W-:Y:S01]  /*41a0*/  R2UR UR5, R87 ;  /* 0x00000000570572ca */ /* 0x000fe200000e0000 */
[----:B------:R-:W-:Y:S01]  /*41b0*/  IMAD R193, R5, 0x2, R196 ;  /* 0x0000000205c17824 */ /* 0x000fe200078e02c4 */
[----:B------:R-:W4:Y:S01]  /*41c0*/  LDSM.16.M88.4 R24, [R197+0x7000] ;  /* 0x00700000c518783b */ /* 0x000f220000000200 */
[----:B------:R-:W-:-:S03]  /*41d0*/  @P1 VIADD R195, R2, 0xffffffe0 ;  /* 0xffffffe002c31836 */ /* 0x000fc60000000000 */
[----:B------:R-:W4:Y:S01]  /*41e0*/  LDSM.16.M88.4 R48, [R197+0x7800] ;  /* 0x00780000c530783b */ /* 0x000f220000000200 */
[----:B------:R-:W-:Y:S02]  /*41f0*/  IMAD.MOV.U32 R2, RZ, RZ, 0x40 ;  /* 0x00000040ff027424 */ /* 0x000fe400078e00ff */
[C---:B------:R-:W-:Y:S01]  /*4200*/  VIADD R187, R195.reuse, 0x800 ;  /* 0x00000800c3bb7836 */ /* 0x040fe20000000000 */
[----:B------:R-:W-:Y:S01]  /*4210*/  LDSM.16.M88.4 R52, [R196] ;  /* 0x00000000c434783b */ /* 0x000fe20000000200 */
[C---:B------:R-:W-:Y:S01]  /*4220*/  VIADD R186, R195.reuse, 0x1000 ;  /* 0x00001000c3ba7836 */ /* 0x040fe20000000000 */
[----:B------:R-:W-:Y:S01]  /*4230*/  SEL R2, R2, 0xffffffc0, !P2 ;  /* 0xffffffc002027807 */ /* 0x000fe20005000000 */
[C---:B------:R-:W-:Y:S01]  /*4240*/  VIADD R185, R195.reuse, 0x1800 ;  /* 0x00001800c3b97836 */ /* 0x040fe20000000000 */
[----:B-1----:R-:W1:Y:S01]  /*4250*/  LDSM.16.M88.4 R8, [R195] ;  /* 0x00000000c308783b */ /* 0x002e620000000200 */
[----:B------:R-:W-:Y:S02]  /*4260*/  VIADD R183, R195, 0x2000 ;  /* 0x00002000c3b77836 */ /* 0x000fe40000000000 */
[----:B------:R-:W-:Y:S01]  /*4270*/  IMAD.IADD R191, R197, 0x1, R2 ;  /* 0x00000001c5bf7824 */ /* 0x000fe200078e0202 */
[----:B------:R-:W1:Y:S01]  /*4280*/  LDSM.16.M88.4 R56, [R195+0x800] ;  /* 0x00080000c338783b */ /* 0x000e620000000200 */
[----:B------:R-:W-:-:S02]  /*4290*/  IMAD.IADD R184, R2, 0x1, R195 ;  /* 0x0000000102b87824 */ /* 0x000fc400078e02c3 */
[C---:B------:R-:W-:Y:S01]  /*42a0*/  VIADD R182, R195.reuse, 0x2800 ;  /* 0x00002800c3b67836 */ /* 0x040fe20000000000 */
[----:B------:R-:W1:Y:S01]  /*42b0*/  LDSM.16.M88.4 R16, [R195+0x1000] ;  /* 0x00100000c310783b */ /* 0x000e620000000200 */
[C---:B------:R-:W-:Y:S02]  /*42c0*/  VIADD R181, R195.reuse, 0x3000 ;  /* 0x00003000c3b57836 */ /* 0x040fe40000000000 */
[C---:B------:R-:W-:Y:S01]  /*42d0*/  VIADD R180, R195.reuse, 0x3800 ;  /* 0x00003800c3b47836 */ /* 0x040fe20000000000 */
[----:B------:R-:W1:Y:S01]  /*42e0*/  LDSM.16.M88.4 R64, [R195+0x1800] ;  /* 0x00180000c340783b */ /* 0x000e620000000200 */
[C---:B------:R-:W-:Y:S02]  /*42f0*/  VIADD R179, R195.reuse, 0x4000 ;  /* 0x00004000c3b37836 */ /* 0x040fe40000000000 */
[C---:B------:R-:W-:Y:S01]  /*4300*/  VIADD R178, R195.reuse, 0x4800 ;  /* 0x00004800c3b27836 */ /* 0x040fe20000000000 */
[----:B------:R-:W-:Y:S01]  /*4310*/  LDSM.16.M88.4 R68, [R194] ;  /* 0x00000000c244783b */ /* 0x000fe20000000200 */
[----:B------:R-:W-:-:S02]  /*4320*/  VIADD R177, R195, 0x5000 ;  /* 0x00005000c3b17836 */ /* 0x000fc40000000000 */
[----:B------:R-:W-:Y:S01]  /*4330*/  VIADD R176, R195, 0x5800 ;  /* 0x00005800c3b07836 */ /* 0x000fe20000000000 */
[C---:B--2---:R-:W-:Y:S01]  /*4340*/  HMMA.16816.F32.BF16 R44, R60.reuse, R40, RZ ;  /* 0x000000283c2c723c */ /* 0x044fe200000418ff */
[----:B------:R-:W2:Y:S04]  /*4350*/  LDSM.16.M88.4 R12, [R191+0x6000] ;  /* 0x00600000bf0c783b */ /* 0x000ea80000000200 */
[----:B------:R-:W-:Y:S01]  /*4360*/  LDSM.16.M88.4 R72, [R191+0x7800] ;  /* 0x00780000bf48783b */ /* 0x000fe20000000200 */
[C---:B------:R-:W-:Y:S03]  /*4370*/  HMMA.16816.F32.BF16 R40, R60.reuse, R42, RZ ;  /* 0x0000002a3c28723c */ /* 0x040fe600000418ff */
[----:B------:R-:W-:Y:S03]  /*4380*/  LDSM.16.M88.4 R76, [R195+0x5800] ;  /* 0x00580000c34c783b */ /* 0x000fe60000000200 */
[C---:B---3--:R-:W-:Y:S01]  /*4390*/  HMMA.16816.F32.BF16 R36, R60.reuse, R32, RZ ;  /* 0x000000203c24723c */ /* 0x048fe200000418ff */
[----:B------:R-:W0:Y:S05]  /*43a0*/  LDGDEPBAR ;  /* 0x00000000000079af */ /* 0x000e2a0000000000 */
[C---:B----4-:R-:W-:Y:S06]  /*43b0*/  HMMA.16816.F32.BF16 R28, R60.reuse, R24, RZ ;  /* 0x000000183c1c723c */ /* 0x050fec00000418ff */
[C---:B------:R-:W-:Y:S06]  /*43c0*/  HMMA.16816.F32.BF16 R32, R60.reuse, R34, RZ ;  /* 0x000000223c20723c */ /* 0x040fec00000418ff */
[C---:B------:R-:W-:Y:S06]  /*43d0*/  HMMA.16816.F32.BF16 R24, R60.reuse, R26, RZ ;  /* 0x0000001a3c18723c */ /* 0x040fec00000418ff */
[C---:B------:R-:W-:Y:S06]  /*43e0*/  HMMA.16816.F32.BF16 R20, R60.reuse, R48, RZ ;  /* 0x000000303c14723c */ /* 0x040fec00000418ff */
[----:B------:R-:W-:Y:S01]  /*43f0*/  HMMA.16816.F32.BF16 R60, R60, R50, RZ ;  /* 0x000000323c3c723c */ /* 0x000fe200000418ff */
[----:B------:R-:W3:Y:S05]  /*4400*/  LDSM.16.M88.4 R48, [R191+0x6800] ;  /* 0x00680000bf30783b */ /* 0x000eea0000000200 */
[C---:B-1----:R-:W-:Y:S06]  /*4410*/  HMMA.16816.F32.BF16 R44, R52.reuse, R8, R44 ;  /* 0x00000008342c723c */ /* 0x042fec000004182c */
[C---:B------:R-:W-:Y:S01]  /*4420*/  HMMA.16816.F32.BF16 R40, R52.reuse, R10, R40 ;  /* 0x0000000a3428723c */ /* 0x040fe20000041828 */
[----:B------:R-:W1:Y:S05]  /*4430*/  LDSM.16.M88.4 R8, [R191+0x7000] ;  /* 0x00700000bf08783b */ /* 0x000e6a0000000200 */
        /* <DEDUP_REMOVED lines=15> */
[----:B------:R-:W-:Y:S05]  /*4530*/  LDSM.16.M88.4 R48, [R198+0x2000] ;  /* 0x00200000c630783b */ /* 0x000fea0000000200 */
[C---:B-1----:R-:W-:Y:S06]  /*4540*/  HMMA.16816.F32.BF16 R28, R68.reuse, R8, R28 ;  /* 0x00000008441c723c */ /* 0x042fec000004181c */
[C---:B------:R-:W-:Y:S01]  /*4550*/  HMMA.16816.F32.BF16 R24, R68.reuse, R10, R24 ;  /* 0x0000000a4418723c */ /* 0x040fe20000041818 */
[----:B------:R-:W1:Y:S05]  /*4560*/  LDSM.16.M88.4 R8, [R197+0x8000] ;  /* 0x00800000c508783b */ /* 0x000e6a0000000200 */
        /* <DEDUP_REMOVED lines=15> */
[----:B------:R-:W2:Y:S04]  /*4660*/  LDSM.16.M88.4 R56, [R195+0x2800] ;  /* 0x00280000c338783b */ /* 0x000ea80000000200 */
[----:B------:R-:W-:Y:S01]  /*4670*/  LDSM.16.M88.4 R64, [R195+0x3800] ;  /* 0x00380000c340783b */ /* 0x000fe20000000200 */
[C---:B-1----:R-:W-:Y:S06]  /*4680*/  HMMA.16816.F32.BF16 R44, R48.reuse, R8, R44 ;  /* 0x00000008302c723c */ /* 0x042fec000004182c */
[C---:B------:R-:W-:Y:S01]  /*4690*/  HMMA.16816.F32.BF16 R40, R48.reuse, R10, R40 ;  /* 0x0000000a3028723c */ /* 0x040fe20000041828 */
[----:B------:R-:W1:Y:S05]  /*46a0*/  LDSM.16.M88.4 R8, [R195+0x3000] ;  /* 0x00300000c308783b */ /* 0x000e6a0000000200 */
[C---:B---3--:R-:W-:Y:S06]  /*46b0*/  HMMA.16816.F32.BF16 R36, R48.reuse, R60, R36 ;  /* 0x0000003c3024723c */ /* 0x048fec0000041824 */
[C---:B------:R-:W-:Y:S01]  /*46c0*/  HMMA.16816.F32.BF16 R32, R48.reuse, R62, R32 ;  /* 0x0000003e3020723c */ /* 0x040fe20000041820 */
[----:B------:R-:W-:Y:S05]  /*46d0*/  LDSM.16.M88.4 R60, [R194+0x2000] ;  /* 0x00200000c23c783b */ /* 0x000fea0000000200 */
[C---:B----4-:R-:W-:Y:S06]  /*46e0*/  HMMA.16816.F32.BF16 R28, R48.reuse, R16, R28 ;  /* 0x00000010301c723c */ /* 0x050fec000004181c */
[C---:B------:R-:W-:Y:S01]  /*46f0*/  HMMA.16816.F32.BF16 R24, R48.reuse, R18, R24 ;  /* 0x000000123018723c */ /* 0x040fe20000041818 */
[----:B------:R-:W-:Y:S05]  /*4700*/  LDSM.16.M88.4 R16, [R191+0x8000] ;  /* 0x00800000bf10783b */ /* 0x000fea0000000200 */
[C---:B------:R-:W-:Y:S06]  /*4710*/  HMMA.16816.F32.BF16 R20, R48.reuse, R72, R20 ;  /* 0x000000483014723c */ /* 0x040fec0000041814 */
        /* <DEDUP_REMOVED lines=15> */
[----:B------:R-:W4:Y:S01]  /*4810*/  LDSM.16.M88.4 R64, [R184+0x3800] ;  /* 0x00380000b840783b */ /* 0x000f220000000200 */
[C---:B---3--:R-:W-:Y:S06]  /*4820*/  HMMA.16816.F32.BF16 R36, R60.reuse, R48, R36 ;  /* 0x000000303c24723c */ /* 0x048fec0000041824 */
[C---:B------:R-:W-:Y:S01]  /*4830*/  HMMA.16816.F32.BF16 R32, R60.reuse, R50, R32 ;  /* 0x000000323c20723c */ /* 0x040fe20000041820 */
[----:B------:R-:W-:Y:S05]  /*4840*/  LDSM.16.M88.4 R48, [R198+0x4000] ;  /* 0x00400000c630783b */ /* 0x000fea0000000200 */
[C---:B------:R-:W-:Y:S06]  /*4850*/  HMMA.16816.F32.BF16 R44, R60.reuse, R16, R44 ;  /* 0x000000103c2c723c */ /* 0x040fec000004182c */
[C---:B------:R-:W-:Y:S01]  /*4860*/  HMMA.16816.F32.BF16 R40, R60.reuse, R18, R40 ;  /* 0x000000123c28723c */ /* 0x040fe20000041828 */
[----:B------:R-:W3:Y:S05]  /*4870*/  LDSM.16.M88.4 R16, [R184+0x3000] ;  /* 0x00300000b810783b */ /* 0x000eea0000000200 */
        /* <DEDUP_REMOVED lines=10> */
[C---:B------:R-:W-:Y:S06]  /*4920*/  HMMA.16816.F32.BF16 R44, R8.reuse, R56, R44 ;  /* 0x00000038082c723c */ /* 0x040fec000004182c */
[C---:B------:R-:W-:Y:S01]  /*4930*/  HMMA.16816.F32.BF16 R40, R8.reuse, R58, R40 ;  /* 0x0000003a0828723c */ /* 0x040fe20000041828 */
[----:B------:R-:W1:Y:S05]  /*4940*/  LDSM.16.M88.4 R56, [R197+0xb000] ;  /* 0x00b00000c538783b */ /* 0x000e6a0000000200 */
[C---:B----4-:R-:W-:Y:S06]  /*4950*/  HMMA.16816.F32.BF16 R20, R8.reuse, R64, R20 ;  /* 0x000000400814723c */ /* 0x050fec0000041814 */
[C---:B---3--:R-:W-:Y:S06]  /*4960*/  HMMA.16816.F32.BF16 R28, R8.reuse, R16, R28 ;  /* 0x00000010081c723c */ /* 0x048fec000004181c */
[C---:B------:R-:W-:Y:S01]  /*4970*/  HMMA.16816.F32.BF16 R24, R8.reuse, R18, R24 ;  /* 0x000000120818723c */ /* 0x040fe20000041818 */
[----:B------:R-:W-:Y:S05]  /*4980*/  LDSM.16.M88.4 R16, [R195+0x4000] ;  /* 0x00400000c310783b */ /* 0x000fea0000000200 */
[----:B------:R-:W-:Y:S01]  /*4990*/  HMMA.16816.F32.BF16 R68, R8, R66, R68 ;  /* 0x000000420844723c */ /* 0x000fe20000041844 */
[----:B------:R-:W3:Y:S04]  /*49a0*/  LDSM.16.M88.4 R8, [R195+0x4800] ;  /* 0x00480000c308783b */ /* 0x000ee80000000200 */
[----:B------:R-:W-:Y:S01]  /*49b0*/  LDSM.16.M88.4 R64, [R194+0x4000] ;  /* 0x00400000c240783b */ /* 0x000fe20000000200 */
[C---:B--2---:R-:W-:Y:S06]  /*49c0*/  HMMA.16816.F32.BF16 R44, R48.reuse, R12, R44 ;  /* 0x0000000c302c723c */ /* 0x044fec000004182c */
[C---:B------:R-:W-:Y:S01]  /*49d0*/  HMMA.16816.F32.BF16 R40, R48.reuse, R14, R40 ;  /* 0x0000000e3028723c */ /* 0x040fe20000041828 */
[----:B------:R-:W2:Y:S05]  /*49e0*/  LDSM.16.M88.4 R12, [R195+0x5000] ;  /* 0x00500000c30c783b */ /* 0x000eaa0000000200 */
[C---:B------:R-:W-:Y:S06]  /*49f0*/  HMMA.16816.F32.BF16 R36, R48.reuse, R60, R36 ;  /* 0x0000003c3024723c */ /* 0x040fec0000041824 */
[C---:B-1----:R-:W-:Y:S06]  /*4a00*/  HMMA.16816.F32.BF16 R20, R48.reuse, R52, R20 ;  /* 0x000000343014723c */ /* 0x042fec0000041814 */
[C---:B------:R-:W-:Y:S01]  /*4a10*/  HMMA.16816.F32.BF16 R32, R48.reuse, R62, R32 ;  /* 0x0000003e3020723c */ /* 0x040fe20000041820 */
[----:B------:R-:W-:Y:S05]  /*4a20*/  LDSM.16.M88.4 R60, [R191+0xa000] ;  /* 0x00a00000bf3c783b */ /* 0x000fea0000000200 */
[C---:B------:R-:W-:Y:S06]  /*4a30*/  HMMA.16816.F32.BF16 R28, R48.reuse, R56, R28 ;  /* 0x00000038301c723c */ /* 0x040fec000004181c */
[C---:B------:R-:W-:Y:S01]  /*4a40*/  HMMA.16816.F32.BF16 R24, R48.reuse, R58, R24 ;  /* 0x0000003a3018723c */ /* 0x040fe20000041818 */
[----:B------:R-:W1:Y:S05]  /*4a50*/  LDSM.16.M88.4 R56, [R191+0xa800] ;  /* 0x00a80000bf38783b */ /* 0x000e6a0000000200 */
[----:B------:R-:W-:Y:S01]  /*4a60*/  HMMA.16816.F32.BF16 R68, R48, R54, R68 ;  /* 0x000000363044723c */ /* 0x000fe20000041844 */
[----:B------:R-:W4:Y:S04]  /*4a70*/  LDSM.16.M88.4 R48, [R191+0xb800] ;  /* 0x00b80000bf30783b */ /* 0x000f280000000200 */
[----:B------:R-:W4:Y:S01]  /*4a80*/  LDSM.16.M88.4 R52, [R191+0xb000] ;  /* 0x00b00000bf34783b */ /* 0x000f220000000200 */
[C---:B---3--:R-:W-:Y:S06]  /*4a90*/  HMMA.16816.F32.BF16 R36, R72.reuse, R8, R36 ;  /* 0x000000084824723c */ /* 0x048fec0000041824 */
        /* <DEDUP_REMOVED lines=8> */
[----:B------:R-:W3:Y:S05]  /*4b20*/  LDSM.16.M88.4 R16, [R184+0x4000] ;  /* 0x00400000b810783b */ /* 0x000eea0000000200 */
[C---:B-1----:R-:W-:Y:S06]  /*4b30*/  HMMA.16816.F32.BF16 R36, R64.reuse, R56, R36 ;  /* 0x000000384024723c */ /* 0x042fec0000041824 */
[C---:B----4-:R-:W-:Y:S06]  /*4b40*/  HMMA.16816.F32.BF16 R20, R64.reuse, R48, R20 ;  /* 0x000000304014723c */ /* 0x050fec0000041814 */
[----:B------:R-:W-:Y:S01]  /*4b50*/  HMMA.16816.F32.BF16 R44, R64, R60, R44 ;  /* 0x0000003c402c723c */ /* 0x000fe2000004182c */
[----:B------:R-:W-:-:S05]  /*4b60*/  LOP3.LUT R49, R84, 0xffffffe0, RZ, 0xc0, !PT ;  /* 0xffffffe054317812 */ /* 0x000fca00078ec0ff */
[C---:B------:R-:W-:Y:S01]  /*4b70*/  IMAD.IADD R49, R82.reuse, 0x1, -R49 ;  /* 0x0000000152317824 */ /* 0x040fe200078e0a31 */
[----:B------:R-:W-:Y:S01]  /*4b80*/  HMMA.16816.F32.BF16 R32, R64, R58, R32 ;  /* 0x0000003a4020723c */ /* 0x000fe20000041820 */
[----:B------:R-:W-:-:S03]  /*4b90*/  IMAD.SHL.U32 R82, R82, 0x2, RZ ;  /* 0x0000000252527824 */ /* 0x000fc600078e00ff */
[----:B------:R-:W-:Y:S02]  /*4ba0*/  SHF.R.S32.HI R2, RZ, 0x1f, R49 ;  /* 0x0000001fff027819 */ /* 0x000fe40000011431 */
[----:B------:R-:W-:Y:S02]  /*4bb0*/  HMMA.16816.F32.BF16 R68, R72, R78, R68 ;  /* 0x0000004e4844723c */ /* 0x000fe40000041844 */
[----:B------:R-:W-:-:S04]  /*4bc0*/  LEA.HI R2, R2, R49, RZ, 0x2 ;  /* 0x0000003102027211 */ /* 0x000fc800078f10ff */
[----:B------:R-:W-:Y:S01]  /*4bd0*/  SHF.R.S32.HI R2, RZ, 0x2, R2 ;  /* 0x00000002ff027819 */ /* 0x000fe20000011402 */
[C---:B------:R-:W-:Y:S01]  /*4be0*/  HMMA.16816.F32.BF16 R60, R64.reuse, R62, R40 ;  /* 0x0000003e403c723c */ /* 0x040fe20000041828 */
[----:B------:R-:W1:Y:S03]  /*4bf0*/  LDSM.16.M88.4 R40, [R184+0x5000] ;  /* 0x00500000b828783b */ /* 0x000e660000000200 */
[----:B------:R-:W-:Y:S02]  /*4c00*/  IMAD R2, R83, 0x10, R2 ;  /* 0x0000001053027824 */ /* 0x000fe400078e0202 */
[----:B------:R-:W-:Y:S02]  /*4c10*/  HMMA.16816.F32.BF16 R28, R64, R52, R28 ;  /* 0x00000034401c723c */ /* 0x000fe4000004181c */
[----:B------:R-:W-:-:S04]  /*4c20*/  IMAD.IADD R2, R85, 0x1, R2 ;  /* 0x0000000155027824 */ /* 0x000fc800078e0202 */
[----:B------:R-:W-:Y:S01]  /*4c30*/  HMMA.16816.F32.BF16 R24, R64, R54, R24 ;  /* 0x000000364018723c */ /* 0x000fe20000041818 */
[----:B------:R-:W4:Y:S01]  /*4c40*/  LDSM.16.M88.4 R52, [R184+0x5800] ;  /* 0x00580000b834783b */ /* 0x000f220000000200 */
[----:B------:R-:W-:-:S04]  /*4c50*/  DEPBAR.LE SB0, 0x0 ;  /* 0x000080000000791a */ /* 0x000fc80000000000 */
[C---:B--2---:R-:W-:Y:S06]  /*4c60*/  HMMA.16816.F32.BF16 R36, R8.reuse, R12, R36 ;  /* 0x0000000c0824723c */ /* 0x044fec0000041824 */
[----:B---3--:R-:W-:Y:S01]  /*4c70*/  HMMA.16816.F32.BF16 R44, R8, R16, R44 ;  /* 0x00000010082c723c */ /* 0x008fe2000004182c */
[----:B------:R-:W-:-:S05]  /*4c80*/  LOP3.LUT R12, R82, 0x6, RZ, 0xc0, !PT ;  /* 0x00000006520c7812 */ /* 0x000fca00078ec0ff */
[----:B------:R-:W-:Y:S01]  /*4c90*/  VIADD R12, R12, UR11 ;  /* 0x0000000b0c0c7c36 */ /* 0x000fe20008000000 */
[----:B------:R-:W-:Y:S01]  /*4ca0*/  IADD3 R16, R133, R2, -R134 ;  /* 0x0000000285107210 */ /* 0x000fe20007ffe886 */
[----:B------:R-:W-:Y:S02]  /*4cb0*/  HMMA.16816.F32.BF16 R32, R8, R14, R32 ;  /* 0x0000000e0820723c */ /* 0x000fe40000041820 */
[C---:B------:R-:W-:Y:S01]  /*4cc0*/  VIADD R13, R12.reuse, 0x1 ;  /* 0x000000010c0d7836 */ /* 0x040fe20000000000 */
[CC--:B------:R-:W-:Y:S01]  /*4cd0*/  ISETP.GE.AND P2, PT, R12.reuse, R133.reuse, PT ;  /* 0x000000850c00720c */ /* 0x0c0fe20003f46270 */
[----:B------:R-:W-:Y:S02]  /*4ce0*/  VIADD R6, R12, 0x8 ;  /* 0x000000080c067836 */ /* 0x000fe40000000000 */
[----:B------:R-:W-:Y:S01]  /*4cf0*/  HMMA.16816.F32.BF16 R68, R64, R50, R68 ;  /* 0x000000324044723c */ /* 0x000fe20000041844 */
[C---:B------:R-:W-:Y:S01]  /*4d00*/  IMAD.IADD R15, R16.reuse, 0x1, -R13 ;  /* 0x00000001100f7824 */ /* 0x040fe200078e0a0d */
[-C--:B------:R-:W-:Y:S01]  /*4d10*/  ISETP.GE.AND P1, PT, R13, R133.reuse, PT ;  /* 0x000000850d00720c */ /* 0x080fe20003f26270 */
[----:B------:R-:W-:Y:S01]  /*4d20*/  IMAD.IADD R14, R16, 0x1, -R6 ;  /* 0x00000001100e7824 */ /* 0x000fe200078e0a06 */
[----:B------:R-:W-:Y:S01]  /*4d30*/  ISETP.GE.AND P0, PT, R6, R133, PT ;  /* 0x000000850600720c */ /* 0x000fe20003f06270 */
[----:B------:R-:W-:Y:S01]  /*4d40*/  IMAD.IADD R17, R16, 0x1, -R12 ;  /* 0x0000000110117824 */ /* 0x000fe200078e0a0c */
[----:B------:R-:W-:Y:S01]  /*4d50*/  IABS R15, R15 ;  /* 0x0000000f000f7213 */ /* 0x000fe20000000000 */
[----:B------:R-:W-:Y:S01]  /*4d60*/  HMMA.16816.F32.BF16 R60, R8, R18, R60 ;  /* 0x00000012083c723c */ /* 0x000fe2000004183c */
[----:B------:R-:W-:-:S02]  /*4d70*/  IABS R14, R14 ;  /* 0x0000000e000e7213 */ /* 0x000fc40000000000 */
[----:B------:R-:W-:-:S03]  /*4d80*/  IABS R17, R17 ;  /* 0x0000001100117213 */ /* 0x000fc60000000000 */
[----:B-1----:R-:W-:Y:S01]  /*4d90*/  HMMA.16816.F32.BF16 R28, R8, R40, R28 ;  /* 0x00000028081c723c */ /* 0x002fe2000004181c */
[----:B------:R-:W-:Y:S01]  /*4da0*/  IMAD.MOV.U32 R18, RZ, RZ, R15 ;  /* 0x000000ffff127224 */ /* 0x000fe200078e000f */
[----:B------:R-:W-:Y:S01]  /*4db0*/  I2FP.F32.S32 R17, R17 ;  /* 0x0000001100117245 */ /* 0x000fe20000201400 */
[----:B------:R-:W-:-:S03]  /*4dc0*/  IMAD.MOV.U32 R15, RZ, RZ, R14 ;  /* 0x000000ffff0f7224 */ /* 0x000fc600078e000e */
[----:B------:R-:W-:Y:S01]  /*4dd0*/  I2FP.F32.S32 R14, R18 ;  /* 0x00000012000e7245 */ /* 0x000fe20000201400 */
[----:B------:R-:W-:Y:S01]  /*4de0*/  VIADD R18, R12, 0x18 ;  /* 0x000000180c127836 */ /* 0x000fe20000000000 */
[C---:B------:R-:W-:Y:S01]  /*4df0*/  HMMA.16816.F32.BF16 R24, R8.reuse, R42, R24 ;  /* 0x0000002a0818723c */ /* 0x040fe20000041818 */
[----:B------:R-:W-:Y:S01]  /*4e00*/  FFMA.FTZ R44, R17, -UR5, R44 ;  /* 0x80000005112c7c23 */ /* 0x000fe2000801002c */
[----:B------:R-:W-:Y:S02]  /*4e10*/  VIADD R17, R16, 0x8 ;  /* 0x0000000810117836 */ /* 0x000fe40000000000 */
[----:B------:R-:W-:Y:S01]  /*4e20*/  FFMA.FTZ R45, R14, -UR5, R45 ;  /* 0x800000050e2d7c23 */ /* 0x000fe2000801002d */
[----:B------:R-:W-:Y:S01]  /*4e30*/  VIADD R14, R12, 0x9 ;  /* 0x000000090c0e7836 */ /* 0x000fe20000000000 */
[----:B------:R-:W-:Y:S01]  /*4e40*/  I2FP.F32.S32 R15, R15 ;  /* 0x0000000f000f7245 */ /* 0x000fe20000201400 */
[----:B----4-:R-:W-:Y:S01]  /*4e50*/  HMMA.16816.F32.BF16 R20, R8, R52, R20 ;  /* 0x000000340814723c */ /* 0x010fe20000041814 */
[----:B------:R-:W-:Y:S01]  /*4e60*/  IMAD.IADD R13, R17, 0x1, -R13 ;  /* 0x00000001110d7824 */ /* 0x000fe200078e0a0d */
[----:B------:R-:W-:Y:S01]  /*4e70*/  ISETP.GE.AND P3, PT, R18, R133, PT ;  /* 0x000000851200720c */ /* 0x000fe20003f66270 */
[----:B------:R-:W-:-:S02]  /*4e80*/  IMAD.IADD R48, R16, 0x1, -R14 ;  /* 0x0000000110307824 */ /* 0x000fc400078e0a0e */
[----:B------:R-:W-:Y:S01]  /*4e90*/  FFMA.FTZ R60, R15, -UR5, R60 ;  /* 0x800000050f3c7c23 */ /* 0x000fe2000801003c */
[----:B------:R-:W-:Y:S01]  /*4ea0*/  IMAD.IADD R6, R17, 0x1, -R6 ;  /* 0x0000000111067824 */ /* 0x000fe200078e0a06 */
[----:B------:R-:W-:Y:S01]  /*4eb0*/  HMMA.16816.F32.BF16 R68, R8, R54, R68 ;  /* 0x000000360844723c */ /* 0x000fe20000041844 */
        /* <DEDUP_REMOVED lines=8> */
[----:B------:R-:W-:Y:S01]  /*4f40*/  ISETP.GE.AND P4, PT, R40, R133, PT ;  /* 0x000000852800720c */ /* 0x000fe20003f86270 */
[----:B------:R-:W-:Y:S01]  /*4f50*/  VIADD R10, R12, 0x19 ;  /* 0x000000190c0a7836 */ /* 0x000fe20000000000 */
[----:B------:R-:W-:Y:S01]  /*4f60*/  IABS R15, R15 ;  /* 0x0000000f000f7213 */ /* 0x000fe20000000000 */
[----:B------:R-:W-:Y:S01]  /*4f70*/  FFMA.FTZ R61, R48, -UR5, R61 ;  /* 0x80000005303d7c23 */ /* 0x000fe2000801003d */
[----:B------:R-:W-:Y:S01]  /*4f80*/  IABS R11, R11 ;  /* 0x0000000b000b7213 */ /* 0x000fe20000000000 */
[----:B------:R-:W-:Y:S01]  /*4f90*/  IMAD.IADD R50, R16, 0x1, -R10 ;  /* 0x0000000110327824 */ /* 0x000fe200078e0a0a */
[----:B------:R-:W-:Y:S01]  /*4fa0*/  I2FP.F32.S32 R15, R15 ;  /* 0x0000000f000f7245 */ /* 0x000fe20000201400 */
[----:B------:R-:W-:Y:S01]  /*4fb0*/  VIADD R48, R12, 0x20 ;  /* 0x000000200c307836 */ /* 0x000fe20000000000 */
[----:B------:R-:W-:Y:S01]  /*4fc0*/  I2FP.F32.S32 R11, R11 ;  /* 0x0000000b000b7245 */ /* 0x000fe20000201400 */
[C---:B------:R-:W-:Y:S01]  /*4fd0*/  IMAD.IADD R8, R16.reuse, 0x1, -R40 ;  /* 0x0000000110087824 */ /* 0x040fe200078e0a28 */
[----:B------:R-:W-:Y:S01]  /*4fe0*/  IABS R50, R50 ;  /* 0x0000003200327213 */ /* 0x000fe20000000000 */
[----:B------:R-:W-:-:S02]  /*4ff0*/  IMAD.IADD R19, R16, 0x1, -R48 ;  /* 0x0000000110137824 */ /* 0x000fc400078e0a30 */
[----:B------:R-:W-:Y:S01]  /*5000*/  FFMA.FTZ R15, R15, -UR5, R36 ;  /* 0x800000050f0f7c23 */ /* 0x000fe20008010024 */
[----:B------:R-:W-:Y:S01]  /*5010*/  FFMA.FTZ R11, R11, -UR5, R32 ;  /* 0x800000050b0b7c23 */ /* 0x000fe20008010020 */
[C---:B------:R-:W-:Y:S01]  /*5020*/  IMAD.IADD R32, R17.reuse, 0x1, -R12 ;  /* 0x0000000111207824 */ /* 0x040fe200078e0a0c */
[----:B------:R-:W-:Y:S01]  /*5030*/  I2FP.F32.S32 R50, R50 ;  /* 0x0000003200327245 */ /* 0x000fe20000201400 */
[C---:B------:R-:W-:Y:S01]  /*5040*/  IMAD.IADD R41, R17.reuse, 0x1, -R48 ;  /* 0x0000000111297824 */ /* 0x040fe200078e0a30 */
[----:B------:R-:W-:Y:S01]  /*5050*/  IABS R19, R19 ;  /* 0x0000001300137213 */ /* 0x000fe20000000000 */
[----:B------:R-:W-:Y:S01]  /*5060*/  IMAD.IADD R40, R17, 0x1, -R40 ;  /* 0x0000000111287824 */ /* 0x000fe200078e0a28 */
[----:B------:R-:W-:Y:S01]  /*5070*/  IABS R32, R32 ;  /* 0x0000002000207213 */ /* 0x000fe20000000000 */
[----:B------:R-:W-:Y:S01]  /*5080*/  FFMA.FTZ R9, R50, -UR5, R33 ;  /* 0x8000000532097c23 */ /* 0x000fe20008010021 */
[----:B------:R-:W-:Y:S02]  /*5090*/  I2FP.F32.S32 R19, R19 ;  /* 0x0000001300137245 */ /* 0x000fe40000201400 */
[----:B------:R-:W-:-:S02]  /*50a0*/  I2FP.F32.S32 R33, R32 ;  /* 0x0000002000217245 */ /* 0x000fc40000201400 */
[----:B------:R-:W-:Y:S01]  /*50b0*/  I2FP.F32.S32 R32, R13 ;  /* 0x0000000d00207245 */ /* 0x000fe20000201400 */
[----:B------:R-:W-:Y:S01]  /*50c0*/  FFMA.FTZ R169, R19, -UR5, R28 ;  /* 0x8000000513a97c23 */ /* 0x000fe2000801001c */
[----:B------:R-:W-:Y:S01]  /*50d0*/  I2FP.F32.S32 R13, R6 ;  /* 0x00000006000d7245 */ /* 0x000fe20000201400 */
[----:B------:R-:W-:Y:S01]  /*50e0*/  IMAD.IADD R19, R17, 0x1, -R18 ;  /* 0x0000000111137824 */ /* 0x000fe200078e0a12 */
[----:B------:R-:W-:Y:S01]  /*50f0*/  IABS R8, R8 ;  /* 0x0000000800087213 */ /* 0x000fe20000000000 */
[----:B------:R-:W-:Y:S01]  /*5100*/  FFMA.FTZ R33, R33, -UR5, R46 ;  /* 0x8000000521217c23 */ /* 0x000fe2000801002e */
[----:B------:R-:W-:Y:S01]  /*5110*/  IABS R41, R41 ;  /* 0x0000002900297213 */ /* 0x000fe20000000000 */
[----:B------:R-:W-:Y:S01]  /*5120*/  FFMA.FTZ R28, R13, -UR5, R62 ;  /* 0x800000050d1c7c23 */ /* 0x000fe2000801003e */
[C---:B------:R-:W-:Y:S01]  /*5130*/  IMAD.IADD R13, R17.reuse, 0x1, -R42 ;  /* 0x00000001110d7824 */ /* 0x040fe200078e0a2a */
[----:B------:R-:W-:Y:S01]  /*5140*/  IABS R19, R19 ;  /* 0x0000001300137213 */ /* 0x000fe20000000000 */
[----:B------:R-:W-:Y:S01]  /*5150*/  FFMA.FTZ R32, R32, -UR5, R47 ;  /* 0x8000000520207c23 */ /* 0x000fe2000801002f */
[----:B------:R-:W-:Y:S01]  /*5160*/  I2FP.F32.S32 R8, R8 ;  /* 0x0000000800087245 */ /* 0x000fe20000201400 */
[----:B------:R-:W-:Y:S01]  /*5170*/  IMAD.IADD R6, R17, 0x1, -R10 ;  /* 0x0000000111067824 */ /* 0x000fe200078e0a0a */
[----:B------:R-:W-:Y:S01]  /*5180*/  IABS R13, R13 ;  /* 0x0000000d000d7213 */ /* 0x000fe20000000000 */
[----:B------:R-:W-:Y:S01]  /*5190*/  VIADD R18, R12, 0x31 ;  /* 0x000000310c127836 */ /* 0x000fe20000000000 */
[----:B------:R-:W-:Y:S01]  /*51a0*/  I2FP.F32.S32 R19, R19 ;  /* 0x0000001300137245 */ /* 0x000fe20000201400 */
[----:B------:R-:W-:Y:S01]  /*51b0*/  FFMA.FTZ R8, R8, -UR5, R37 ;  /* 0x8000000508087c23 */ /* 0x000fe20008010025 */
[----:B------:R-:W-:Y:S01]  /*51c0*/  I2FP.F32.S32 R13, R13 ;  /* 0x0000000d000d7245 */ /* 0x000fe20000201400 */
[----:B------:R-:W-:Y:S01]  /*51d0*/  VIADD R46, R12, 0x38 ;  /* 0x000000380c2e7836 */ /* 0x000fe20000000000 */
[----:B------:R-:W-:Y:S01]  /*51e0*/  I2FP.F32.S32 R41, R41 ;  /* 0x0000002900297245 */ /* 0x000fe20000201400 */
[----:B------:R-:W-:Y:S01]  /*51f0*/  FFMA.FTZ R19, R19, -UR5, R34 ;  /* 0x8000000513137c23 */ /* 0x000fe20008010022 */
[----:B------:R-:W-:Y:S01]  /*5200*/  FSEL R37, R44, -INF , !P2 ;  /* 0xff8000002c257808 */ /* 0x000fe20005000000 */
[----:B------:R-:W-:Y:S01]  /*5210*/  FFMA.FTZ R13, R13, -UR5, R38 ;  /* 0x800000050d0d7c23 */ /* 0x000fe20008010026 */
[----:B------:R-:W-:Y:S01]  /*5220*/  FSEL R36, R33, -INF , !P2 ;  /* 0xff80000021247808 */ /* 0x000fe20005000000 */
[----:B------:R-:W-:Y:S01]  /*5230*/  FFMA.FTZ R164, R41, -UR5, R30 ;  /* 0x8000000529a47c23 */ /* 0x000fe2000801001e */
[-C--:B------:R-:W-:Y:S01]  /*5240*/  ISETP.GE.AND P5, PT, R42, R133.reuse, PT ;  /* 0x000000852a00720c */ /* 0x080fe20003fa6270 */
[----:B------:R-:W-:Y:S01]  /*5250*/  VIADD R38, R12, 0x21 ;  /* 0x000000210c267836 */ /* 0x000fe20000000000 */
[-C--:B------:R-:W-:Y:S01]  /*5260*/  ISETP.GE.AND P2, PT, R10, R133.reuse, PT ;  /* 0x000000850a00720c */ /* 0x080fe20003f46270 */
[C---:B------:R-:W-:Y:S01]  /*5270*/  VIADD R34, R12.reuse, 0x28 ;  /* 0x000000280c227836 */ /* 0x040fe20000000000 */
[----:B------:R-:W-:Y:S01]  /*5280*/  FSEL R33, R45, -INF , !P1 ;  /* 0xff8000002d217808 */ /* 0x000fe20004800000 */
[----:B------:R-:W-:Y:S01]  /*5290*/  VIADD R30, R12, 0x29 ;  /* 0x000000290c1e7836 */ /* 0x000fe20000000000 */
[----:B------:R-:W-:Y:S01]  /*52a0*/  FSEL R32, R32, -INF , !P1 ;  /* 0xff80000020207808 */ /* 0x000fe20004800000 */
[----:B------:R-:W-:Y:S01]  /*52b0*/  VIADD R44, R12, 0x39 ;  /* 0x000000390c2c7836 */ /* 0x000fe20000000000 */
[----:B------:R-:W-:Y:S01]  /*52c0*/  IABS R10, R40 ;  /* 0x00000028000a7213 */ /* 0x000fe20000000000 */
[----:B------:R-:W-:Y:S01]  /*52d0*/  IMAD.IADD R47, R16, 0x1, -R34 ;  /* 0x00000001102f7824 */ /* 0x000fe200078e0a22 */
[-C--:B------:R-:W-:Y:S01]  /*52e0*/  ISETP.GE.AND P1, PT, R48, R133.reuse, PT ;  /* 0x000000853000720c */ /* 0x080fe20003f26270 */
[----:B------:R-:W-:Y:S01]  /*52f0*/  VIADD R48, R12, 0x30 ;  /* 0x000000300c307836 */ /* 0x000fe20000000000 */
[----:B------:R-:W-:Y:S01]  /*5300*/  FSEL R12, R13, -INF , !P5 ;  /* 0xff8000000d0c7808 */ /* 0x000fe20006800000 */
[C---:B------:R-:W-:Y:S01]  /*5310*/  IMAD.IADD R45, R16.reuse, 0x1, -R30 ;  /* 0x00000001102d7824 */ /* 0x040fe200078e0a1e */
[----:B------:R-:W-:Y:S01]  /*5320*/  I2FP.F32.S32 R10, R10 ;  /* 0x0000000a000a7245 */ /* 0x000fe20000201400 */
[----:B------:R-:W-:Y:S01]  /*5330*/  IMAD.IADD R43, R16, 0x1, -R48 ;  /* 0x00000001102b7824 */ /* 0x000fe200078e0a30 */
[----:B------:R-:W-:Y:S01]  /*5340*/  FSEL R13, R8, -INF , !P4 ;  /* 0xff800000080d7808 */ /* 0x000fe20006000000 */
[----:B------:R-:W-:Y:S01]  /*5350*/  IMAD.IADD R42, R16, 0x1, -R18 ;  /* 0x00000001102a7824 */ /* 0x000fe200078e0a12 */
[----:B------:R-:W-:Y:S01]  /*5360*/  ISETP.GE.AND P6, PT, R14, R133, PT ;  /* 0x000000850e00720c */ /* 0x000fe20003fc6270 */
[----:B------:R-:W-:Y:S01]  /*5370*/  IMAD.IADD R14, R17, 0x1, -R14 ;  /* 0x00000001110e7824 */ /* 0x000fe200078e0a0e */
[----:B------:R-:W-:Y:S01]  /*5380*/  FSEL R8, R19, -INF , !P3 ;  /* 0xff80000013087808 */ /* 0x000fe20005800000 */
[----:B------:R-:W-:-:S02]  /*5390*/  IMAD.IADD R19, R16, 0x1, -R38 ;  /* 0x0000000110137824 */ /* 0x000fc400078e0a26 */
[----:B------:R-:W-:Y:S01]  /*53a0*/  FFMA.FTZ R10, R10, -UR5, R39 ;  /* 0x800000050a0a7c23 */ /* 0x000fe20008010027 */
[----:B------:R-:W-:Y:S01]  /*53b0*/  FSEL R39, R60, -INF , !P0 ;  /* 0xff8000003c277808 */ /* 0x000fe20004000000 */
[----:B------:R-:W-:Y:S01]  /*53c0*/  IMAD.IADD R41, R16, 0x1, -R46 ;  /* 0x0000000110297824 */ /* 0x000fe200078e0a2e */
[----:B------:R-:W-:Y:S01]  /*53d0*/  FSEL R28, R28, -INF , !P0 ;  /* 0xff8000001c1c7808 */ /* 0x000fe20004000000 */
[----:B------:R-:W-:Y:S01]  /*53e0*/  IMAD.IADD R40, R16, 0x1, -R44 ;  /* 0x0000000110287824 */ /* 0x000fe200078e0a2c */
[----:B------:R-:W-:Y:S02]  /*53f0*/  IABS R14, R14 ;  /* 0x0000000e000e7213 */ /* 0x000fe40000000000 */
[----:B------:R-:W-:Y:S01]  /*5400*/  ISETP.GE.AND P0, PT, R38, R133, PT ;  /* 0x000000852600720c */ /* 0x000fe20003f06270 */
[C---:B------:R-:W-:Y:S01]  /*5410*/  IMAD.IADD R38, R17.reuse, 0x1, -R38 ;  /* 0x0000000111267824 */ /* 0x040fe200078e0a26 */
[----:B------:R-:W-:Y:S01]  /*5420*/  IABS R16, R19 ;  /* 0x0000001300107213 */ /* 0x000fe20000000000 */
[----:B------:R-:W-:Y:S01]  /*5430*/  IMAD.IADD R19, R17, 0x1, -R48 ;  /* 0x0000000111137824 */ /* 0x000fe200078e0a30 */
[----:B------:R-:W-:-:S02]  /*5440*/  FSEL R10, R10, -INF , !P4 ;  /* 0xff8000000a0a7808 */ /* 0x000fc40006000000 */
[----:B------:R-:W-:Y:S02]  /*5450*/  I2FP.F32.S32 R14, R14 ;  /* 0x0000000e000e7245 */ /* 0x000fe40000201400 */
[----:B------:R-:W-:Y:S02]  /*5460*/  IABS R6, R6 ;  /* 0x0000000600067213 */ /* 0x000fe40000000000 */
[----:B------:R-:W-:Y:S01]  /*5470*/  ISETP.GE.AND P4, PT, R48, R133, PT ;  /* 0x000000853000720c */ /* 0x000fe20003f86270 */
[----:B------:R-:W-:Y:S01]  /*5480*/  IMAD.MOV.U32 R48, RZ, RZ, R16 ;  /* 0x000000ffff307224 */ /* 0x000fe200078e0010 */
[----:B------:R-:W-:Y:S01]  /*5490*/  IABS R38, R38 ;  /* 0x0000002600267213 */ /* 0x000fe20000000000 */
[----:B------:R-:W-:Y:S01]  /*54a0*/  FFMA.FTZ R14, R14, -UR5, R63 ;  /* 0x800000050e0e7c23 */ /* 0x000fe2000801003f */
[----:B------:R-:W-:Y:S01]  /*54b0*/  I2FP.F32.S32 R6, R6 ;  /* 0x0000000600067245 */ /* 0x000fe20000201400 */
[----:B------:R-:W-:Y:S01]  /*54c0*/  IMAD.IADD R16, R17, 0x1, -R46 ;  /* 0x0000000111107824 */ /* 0x000fe200078e0a2e */
[----:B------:R-:W-:-:S02]  /*54d0*/  I2FP.F32.S32 R48, R48 ;  /* 0x0000003000307245 */ /* 0x000fc40000201400 */
[----:B------:R-:W-:Y:S01]  /*54e0*/  I2FP.F32.S32 R38, R38 ;  /* 0x0000002600267245 */ /* 0x000fe20000201400 */
[----:B------:R-:W-:Y:S01]  /*54f0*/  FFMA.FTZ R6, R6, -UR5, R35 ;  /* 0x8000000506067c23 */ /* 0x000fe20008010023 */
[----:B------:R-:W-:Y:S01]  /*5500*/  FSEL R35, R61, -INF , !P6 ;  /* 0xff8000003d237808 */ /* 0x000fe20007000000 */
[----:B------:R-:W-:Y:S01]  /*5510*/  FFMA.FTZ R29, R48, -UR5, R29 ;  /* 0x80000005301d7c23 */ /* 0x000fe2000801001d */
[----:B------:R-:W-:Y:S01]  /*5520*/  FSEL R14, R14, -INF , !P6 ;  /* 0xff8000000e0e7808 */ /* 0x000fe20007000000 */
[----:B------:R-:W-:Y:S01]  /*5530*/  FFMA.FTZ R31, R38, -UR5, R31 ;  /* 0x80000005261f7c23 */ /* 0x000fe2000801001f */
[----:B------:R-:W-:Y:S02]  /*5540*/  FSEL R15, R15, -INF , !P5 ;  /* 0xff8000000f0f7808 */ /* 0x000fe40006800000 */
[----:B------:R-:W-:Y:S02]  /*5550*/  FSEL R11, R11, -INF , !P3 ;  /* 0xff8000000b0b7808 */ /* 0x000fe40005800000 */
[----:B------:R-:W-:-:S02]  /*5560*/  IABS R41, R41 ;  /* 0x0000002900297213 */ /* 0x000fc40000000000 */
        /* <DEDUP_REMOVED lines=8> */
[----:B------:R-:W-:Y:S02]  /*55f0*/  I2FP.F32.S32 R41, R41 ;  /* 0x0000002900297245 */ /* 0x000fe40000201400 */
[----:B------:R-:W-:-:S02]  /*5600*/  I2FP.F32.S32 R43, R43 ;  /* 0x0000002b002b7245 */ /* 0x000fc40000201400 */
[----:B------:R-:W-:Y:S01]  /*5610*/  IABS R19, R19 ;  /* 0x0000001300137213 */ /* 0x000fe20000000000 */
[----:B------:R-:W-:Y:S01]  /*5620*/  FFMA.FTZ R68, R41, -UR5, R68 ;  /* 0x8000000529447c23 */ /* 0x000fe20008010044 */
[----:B------:R-:W-:Y:S01]  /*5630*/  FSEL R161, R29, -INF , !P0 ;  /* 0xff8000001da17808 */ /* 0x000fe20004000000 */
[----:B------:R-:W-:Y:S01]  /*5640*/  FFMA.FTZ R20, R43, -UR5, R20 ;  /* 0x800000052b147c23 */ /* 0x000fe20008010014 */
[----:B------:R-:W-:Y:S02]  /*5650*/  FSEL R212, R31, -INF , !P0 ;  /* 0xff8000001fd47808 */ /* 0x000fe40004000000 */
[----:B------:R-:W-:Y:S02]  /*5660*/  IABS R16, R16 ;  /* 0x0000001000107213 */ /* 0x000fe40000000000 */
[----:B------:R-:W-:Y:S02]  /*5670*/  ISETP.LT.AND P0, PT, R200, UR12, PT ;  /* 0x0000000cc8007c0c */ /* 0x000fe4000bf01270 */
[----:B------:R-:W-:-:S02]  /*5680*/  IABS R47, R47 ;  /* 0x0000002f002f7213 */ /* 0x000fc40000000000 */
[----:B------:R-:W-:Y:S02]  /*5690*/  IABS R45, R45 ;  /* 0x0000002d002d7213 */ /* 0x000fe40000000000 */
[----:B------:R-:W-:Y:S02]  /*56a0*/  IABS R42, R42 ;  /* 0x0000002a002a7213 */ /* 0x000fe40000000000 */
[----:B------:R-:W-:Y:S02]  /*56b0*/  IABS R40, R40 ;  /* 0x0000002800287213 */ /* 0x000fe40000000000 */
[----:B------:R-:W-:Y:S02]  /*56c0*/  IABS R34, R34 ;  /* 0x0000002200227213 */ /* 0x000fe40000000000 */
[----:B------:R-:W-:Y:S02]  /*56d0*/  IABS R30, R30 ;  /* 0x0000001e001e7213 */ /* 0x000fe40000000000 */
[----:B------:R-:W-:-:S02]  /*56e0*/  IABS R18, R18 ;  /* 0x0000001200127213 */ /* 0x000fc40000000000 */
[----:B------:R-:W-:Y:S02]  /*56f0*/  IABS R17, R17 ;  /* 0x0000001100117213 */ /* 0x000fe40000000000 */
[----:B------:R-:W-:Y:S02]  /*5700*/  FSEL R9, R9, -INF , !P2 ;  /* 0xff80000009097808 */ /* 0x000fe40005000000 */
[----:B------:R-:W-:Y:S02]  /*5710*/  FSEL R6, R6, -INF , !P2 ;  /* 0xff80000006067808 */ /* 0x000fe40005000000 */
[----:B------:R-:W-:Y:S02]  /*5720*/  I2FP.F32.S32 R41, R19 ;  /* 0x0000001300297245 */ /* 0x000fe40000201400 */
[----:B------:R-:W-:Y:S02]  /*5730*/  ISETP.GE.AND P2, PT, R46, R133, PT ;  /* 0x000000852e00720c */ /* 0x000fe40003f46270 */
[----:B------:R-:W-:Y:S01]  /*5740*/  I2FP.F32.S32 R19, R16 ;  /* 0x0000001000137245 */ /* 0x000fe20000201400 */
[----:B------:R-:W-:Y:S01]  /*5750*/  FFMA.FTZ R22, R41, -UR5, R22 ;  /* 0x8000000529167c23 */ /* 0x000fe20008010016 */
        /* <DEDUP_REMOVED lines=19> */
[----:B------:R-:W-:-:S02]  /*5890*/  ISETP.GE.AND P1, PT, R44, R133, PT ;  /* 0x000000852c00720c */ /* 0x000fc40003f26270 */
        /* <DEDUP_REMOVED lines=12> */
[----:B------:R-:W-:Y:S06]  /*5960*/  BAR.SYNC.DEFER_BLOCKING 0x0 ;  /* 0x0000000000007b1d */ /* 0x000fec0000010000 */
[----:B------:R-:W-:Y:S05]  /*5970*/  @!P0 BRA `(.L_x_4675) ;  /* 0x0000000c00208947 */ /* 0x000fea0003800000 */
[----:B------:R-:W-:-:S13]  /*5980*/  PLOP3.LUT P1, PT, PT, PT, UP1, 0x40, 0x0 ;  /* 0x000000000000781c */ /* 0x000fda0003f2e818 */
[----:B------:R-:W-:Y:S05]  /*5990*/  @P1 BRA `(.L_x_4676) ;  /* 0x0000000000f01947 */ /* 0x000fea0003800000 */
[----:B------:R-:W1:Y:S01]  /*59a0*/  LDC R17, c[0x0][0x380] ;  /* 0x0000e000ff117b82 */ /* 0x000e620000000800 */
[----:B------:R-:W-:Y:S01]  /*59b0*/  UIADD3 UR7, UR11, -0x40, URZ ;  /* 0xffffffc00b077890 */ /* 0x000fe2000fffe03f */
[----:B------:R-:W-:Y:S01]  /*59c0*/  IMAD.U32 R20, RZ, RZ, UR11 ;  /* 0x0000000bff147e24 */ /* 0x000fe2000f8e00ff */
[----:B------:R-:W-:-:S04]  /*59d0*/  ULDC.64 UR8, c[0x0][0x230] ;  /* 0x00008c0000087ab9 */ /* 0x000fc80000000a00 */
[----:B------:R-:W-:Y:S02]  /*59e0*/  MOV R18, UR7 ;  /* 0x0000000700127c02 */ /* 0x000fe40008000f00 */
[----:B------:R-:W-:Y:S02]  /*59f0*/  IABS R20, R20 ;  /* 0x0000001400147213 */ /* 0x000fe40000000000 */
[----:B------:R-:W-:Y:S02]  /*5a00*/  IABS R18, R18 ;  /* 0x0000001200127213 */ /* 0x000fe40000000000 */
[----:B-1----:R-:W-:-:S04]  /*5a10*/  IABS R16, R17 ;  /* 0x0000001100107213 */ /* 0x002fc80000000000 */
[----:B------:R-:W1:Y:S08]  /*5a20*/  I2F.RP R21, R16 ;  /* 0x0000001000157306 */ /* 0x000e700000209400 */
[----:B-1----:R-:W1:Y:S02]  /*5a30*/  MUFU.RCP R22, R21 ;  /* 0x0000001500167308 */ /* 0x002e640000001000 */
[----:B-1----:R-:W-:-:S06]  /*5a40*/  VIADD R22, R22, 0xffffffe ;  /* 0x0ffffffe16167836 */ /* 0x002fcc0000000000 */
[----:B------:R-:W1:Y:S02]  /*5a50*/  F2I.FTZ.U32.TRUNC.NTZ R23, R22 ;  /* 0x0000001600177305 */ /* 0x000e64000021f000 */
[----:B-1----:R-:W-:Y:S01]  /*5a60*/  IADD3 R19, RZ, -R23, RZ ;  /* 0x80000017ff137210 */ /* 0x002fe20007ffe0ff */
[----:B------:R-:W-:-:S04]  /*5a70*/  IMAD.MOV.U32 R22, RZ, RZ, RZ ;  /* 0x000000ffff167224 */ /* 0x000fc800078e00ff */
        /* <DEDUP_REMOVED lines=8> */
[----:B------:R-:W-:Y:S02]  /*5b00*/  LOP3.LUT R18, R17, UR11, RZ, 0x3c, !PT ;  /* 0x0000000b11127c12 */ /* 0x000fe4000f8e3cff */
[C---:B------:R-:W-:Y:S02]  /*5b10*/  ISETP.GT.U32.AND P4, PT, R16.reuse, R21, PT ;  /* 0x000000151000720c */ /* 0x040fe40003f84070 */
[----:B------:R-:W-:Y:S02]  /*5b20*/  ISETP.GT.U32.AND P2, PT, R16, R19, PT ;  /* 0x000000131000720c */ /* 0x000fe40003f44070 */
[----:B------:R-:W-:-:S02]  /*5b30*/  ISETP.GE.AND P3, PT, R18, RZ, PT ;  /* 0x000000ff1200720c */ /* 0x000fc40003f66270 */
[----:B------:R-:W-:-:S07]  /*5b40*/  LOP3.LUT R18, RZ, R17, RZ, 0x33, !PT ;  /* 0x00000011ff127212 */ /* 0x000fce00078e33ff */
[-C--:B------:R-:W-:Y:S02]  /*5b50*/  @!P4 IADD3 R21, R21, -R16.reuse, RZ ;  /* 0x800000101515c210 */ /* 0x080fe40007ffe0ff */
[----:B------:R-:W-:Y:S01]  /*5b60*/  @!P2 IMAD.IADD R19, R19, 0x1, -R16 ;  /* 0x000000011313a824 */ /* 0x000fe200078e0a10 */
[----:B------:R-:W-:Y:S01]  /*5b70*/  @!P4 IADD3 R23, R23, 0x1, RZ ;  /* 0x000000011717c810 */ /* 0x000fe20007ffe0ff */
[----:B------:R-:W-:Y:S01]  /*5b80*/  @!P2 VIADD R22, R22, 0x1 ;  /* 0x000000011616a836 */ /* 0x000fe20000000000 */
[-C--:B------:R-:W-:Y:S02]  /*5b90*/  ISETP.GE.U32.AND P6, PT, R21, R16.reuse, PT ;  /* 0x000000101500720c */ /* 0x080fe40003fc6070 */
[----:B------:R-:W-:Y:S02]  /*5ba0*/  ISETP.GE.U32.AND P5, PT, R19, R16, PT ;  /* 0x000000101300720c */ /* 0x000fe40003fa6070 */
[C---:B------:R-:W-:Y:S02]  /*5bb0*/  LOP3.LUT R16, R17.reuse, UR7, RZ, 0x3c, !PT ;  /* 0x0000000711107c12 */ /* 0x040fe4000f8e3cff */
[----:B------:R-:W-:-:S02]  /*5bc0*/  ISETP.NE.AND P2, PT, R17, RZ, PT ;  /* 0x000000ff1100720c */ /* 0x000fc40003f45270 */
[----:B------:R-:W-:-:S05]  /*5bd0*/  ISETP.GE.AND P1, PT, R16, RZ, PT ;  /* 0x000000ff1000720c */ /* 0x000fca0003f26270 */
[----:B------:R-:W-:Y:S02]  /*5be0*/  @P6 IADD3 R23, R23, 0x1, RZ ;  /* 0x0000000117176810 */ /* 0x000fe40007ffe0ff */
[----:B------:R-:W-:Y:S02]  /*5bf0*/  @P5 VIADD R22, R22, 0x1 ;  /* 0x0000000116165836 */ /* 0x000fe40000000000 */
[----:B------:R-:W-:-:S04]  /*5c00*/  @!P3 IADD3 R23, -R23, RZ, RZ ;  /* 0x000000ff1717b210 */ /* 0x000fc80007ffe1ff */
[----:B------:R-:W-:Y:S01]  /*5c10*/  @!P1 IMAD.MOV R22, RZ, RZ, -R22 ;  /* 0x000000ffff169224 */ /* 0x000fe200078e0a16 */
[----:B------:R-:W-:-:S04]  /*5c20*/  SEL R19, R18, R23, !P2 ;  /* 0x0000001712137207 */ /* 0x000fc80005000000 */
[----:B------:R-:W-:Y:S01]  /*5c30*/  SEL R18, R18, R22, !P2 ;  /* 0x0000001612127207 */ /* 0x000fe20005000000 */
[----:B------:R-:W-:-:S04]  /*5c40*/  IMAD.WIDE R20, R19, 0x4, R206 ;  /* 0x0000000413147825 */ /* 0x000fc800078e02ce */
[----:B------:R-:W-:Y:S02]  /*5c50*/  IMAD.WIDE R22, R18, 0x4, R206 ;  /* 0x0000000412167825 */ /* 0x000fe400078e02ce */
        /* <DEDUP_REMOVED lines=16> */
.L_x_4676:
[----:B------:R-:W-:-:S04]  /*5d60*/  LEA R80, -R80, RZ, 0x6 ;  /* 0x000000ff50507211 */ /* 0x000fc800078e31ff */
[----:B------:R-:W-:-:S07]  /*5d70*/  SHF.R.S32.HI R27, RZ, 0x1f, R80 ;  /* 0x0000001fff1b7819 */ /* 0x000fce0000011450 */
.L_x_4677:
        /* <DEDUP_REMOVED lines=9> */
[----:B------:R-:W-:Y:S02]  /*5e10*/  @!P3 IMAD.X R4, R27, 0x1, R144, P1 ;  /* 0x000000011b04b824 */ /* 0x000fe400008e0690 */
[----:B------:R-:W3:Y:S08]  /*5e20*/  @!P4 LDC.64 R18, c[0x0][0x218] ;  /* 0x00008600ff12cb82 */ /* 0x000ef00000000a00 */
[----:B------:R-:W4:Y:S08]  /*5e30*/  @!P2 LDC.64 R24, c[0x0][0x218] ;  /* 0x00008600ff18ab82 */ /* 0x000f300000000a00 */
[----:B------:R-:W5:Y:S01]  /*5e40*/  @!P4 LDC.64 R22, c[0x0][0x218] ;  /* 0x00008600ff16cb82 */ /* 0x000f620000000a00 */
[----:B-1----:R-:W-:-:S04]  /*5e50*/  @!P3 LEA R30, P1, R29, R16, 0x1 ;  /* 0x000000101d1eb211 */ /* 0x002fc800078208ff */
[----:B------:R-:W-:Y:S01]  /*5e60*/  @!P3 LEA.HI.X R31, R29, R17, R4, 0x1, P1 ;  /* 0x000000111d1fb211 */ /* 0x000fe200008f0c04 */
[----:B------:R-:W-:Y:S01]  /*5e70*/  @!P4 IMAD.X R4, R27, 0x1, R144, P5 ;  /* 0x000000011b04c824 */ /* 0x000fe200028e0690 */
[----:B------:R-:W-:Y:S01]  /*5e80*/  IADD3 R26, P1, R202, R80, RZ ;  /* 0x00000050ca1a7210 */ /* 0x000fe20007f3e0ff */
[----:B------:R-:W1:Y:S01]  /*5e90*/  @!P3 LDC.64 R20, c[0x0][0x218] ;  /* 0x00008600ff14bb82 */ /* 0x000e620000000a00 */
[----:B---3--:R-:W-:-:S04]  /*5ea0*/  @!P4 LEA R42, P5, R3, R18, 0x1 ;  /* 0x00000012032ac211 */ /* 0x008fc800078a08ff */
[----:B------:R-:W-:Y:S01]  /*5eb0*/  @!P4 LEA.HI.X R43, R3, R19, R4, 0x1, P5 ;  /* 0x00000013032bc211 */ /* 0x000fe200028f0c04 */
[----:B------:R-:W-:Y:S01]  /*5ec0*/  IMAD.X R3, R201, 0x1, R27, P1 ;  /* 0x00000001c9037824 */ /* 0x000fe200008e061b */
[-C--:B------:R-:W-:Y:S01]  /*5ed0*/  @!P2 IADD3 R29, P1, R80, R135.reuse, RZ ;  /* 0x00000087501da210 */ /* 0x080fe20007f3e0ff */
[----:B------:R-:W3:Y:S01]  /*5ee0*/  @!P2 LDC.64 R18, c[0x0][0x218] ;  /* 0x00008600ff12ab82 */ /* 0x000ee20000000a00 */
        /* <DEDUP_REMOVED lines=9> */
[----:B------:R-:W2:Y:S01]  /*5f80*/  @!P4 LDC.64 R16, c[0x0][0x218] ;  /* 0x00008600ff10cb82 */ /* 0x000ea20000000a00 */
[----:B------:R-:W-:-:S02]  /*5f90*/  @!P2 LEA.HI.X R41, R29, R25, R4, 0x1, P1 ;  /* 0x000000191d29a211 */ /* 0x000fc400008f0c04 */
[----:B-----5:R-:W-:Y:S01]  /*5fa0*/  @!P4 LEA R24, P5, R34, R22, 0x1 ;  /* 0x000000162218c211 */ /* 0x020fe200078a08ff */
[----:B------:R-:W-:Y:S01]  /*5fb0*/  @!PT LDS RZ, [RZ] ;  /* 0x00000000fffff984 */ /* 0x000fe20000000800 */
[----:B------:R-:W-:Y:S01]  /*5fc0*/  @!PT LDS RZ, [RZ] ;  /* 0x00000000fffff984 */ /* 0x000fe20000000800 */
[----:B------:R-:W-:Y:S01]  /*5fd0*/  @!PT LDS RZ, [RZ] ;  /* 0x00000000fffff984 */ /* 0x000fe20000000800 */
[----:B------:R-:W-:Y:S01]  /*5fe0*/  @!P3 LDGSTS.E.BYPASS.LTC128B.128 [R203+0x8000], desc[UR14][R30.64+0x80] ;  /* 0x080000801ecbbfae */ /* 0x000fe2000b901d4e */
[----:B------:R-:W-:Y:S02]  /*5ff0*/  @!P3 IADD3 R29, P1, R26, R135, RZ ;  /* 0x000000871a1db210 */ /* 0x000fe40007f3e0ff */
[----:B------:R-:W-:Y:S01]  /*6000*/  @!P4 LEA.HI.X R25, R34, R23, R38, 0x1, P5 ;  /* 0x000000172219c211 */ /* 0x000fe200028f0c26 */
[----:B------:R4:W-:Y:S01]  /*6010*/  @P2 STS.128 [R203+0xa000], RZ ;  /* 0x00a000ffcb002388 */ /* 0x0009e20000000c00 */
[----:B------:R-:W5:Y:S01]  /*6020*/  @!P3 LDC.64 R22, c[0x0][0x218] ;  /* 0x00008600ff16bb82 */ /* 0x000f620000000a00 */
[----:B------:R-:W-:Y:S01]  /*6030*/  @!P3 IMAD.X R34, R3, 0x1, R144, P1 ;  /* 0x000000010322b824 */ /* 0x000fe200008e0690 */
[----:B------:R-:W-:Y:S01]  /*6040*/  IADD3 R4, P5, R202, R26, RZ ;  /* 0x0000001aca047210 */ /* 0x000fe20007fbe0ff */
[----:B------:R-:W-:Y:S01]  /*6050*/  @!PT LDS RZ, [RZ] ;  /* 0x00000000fffff984 */ /* 0x000fe20000000800 */
[----:B------:R-:W-:Y:S01]  /*6060*/  @!PT LDS RZ, [RZ] ;  /* 0x00000000fffff984 */ /* 0x000fe20000000800 */
[----:B------:R-:W-:Y:S01]  /*6070*/  @!PT LDS RZ, [RZ] ;  /* 0x00000000fffff984 */ /* 0x000fe20000000800 */
[----:B------:R-:W-:Y:S01]  /*6080*/  @!P2 LDGSTS.E.BYPASS.LTC128B.128 [R203+0xa000], desc[UR14][R40.64+0x100] ;  /* 0x0a00010028cbafae */ /* 0x000fe2000b901d4e */
[----:B-1----:R-:W-:-:S03]  /*6090*/  @!P3 LEA R44, P1, R29, R20, 0x1 ;  /* 0x000000141d2cb211 */ /* 0x002fc600078208ff */
[----:B------:R4:W-:Y:S01]  /*60a0*/  @P4 STS.128 [R203+0x6800], RZ ;  /* 0x006800ffcb004388 */ /* 0x0009e20000000c00 */
[----:B------:R-:W-:Y:S01]  /*60b0*/  @!P3 LEA.HI.X R45, R29, R21, R34, 0x1, P1 ;  /* 0x000000151d2db211 */ /* 0x000fe200008f0c22 */
[----:B------:R-:W-:Y:S01]  /*60c0*/  IMAD.X R29, R201, 0x1, R3, P5 ;  /* 0x00000001c91d7824 */ /* 0x000fe200028e0603 */
[-C--:B------:R-:W-:Y:S01]  /*60d0*/  @!P2 IADD3 R26, P1, R26, R135.reuse, RZ ;  /* 0x000000871a1aa210 */ /* 0x080fe20007f3e0ff */
[----:B------:R-:W1:Y:S01]  /*60e0*/  @!P2 LDC.64 R20, c[0x0][0x218] ;  /* 0x00008600ff14ab82 */ /* 0x000e620000000a00 */
[----:B------:R-:W-:Y:S01]  /*60f0*/  @!P4 IADD3 R34, P5, R4, R135, RZ ;  /* 0x000000870422c210 */ /* 0x000fe20007fbe0ff */
[----:B------:R-:W-:Y:S01]  /*6100*/  @!PT LDS RZ, [RZ] ;  /* 0x00000000fffff984 */ /* 0x000fe20000000800 */
[----:B------:R-:W-:Y:S01]  /*6110*/  @!PT LDS RZ, [RZ] ;  /* 0x00000000fffff984 */ /* 0x000fe20000000800 */
[----:B------:R-:W-:Y:S01]  /*6120*/  @!PT LDS RZ, [RZ] ;  /* 0x00000000fffff984 */ /* 0x000fe20000000800 */
[----:B------:R4:W-:Y:S02]  /*6130*/  @!P4 LDGSTS.E.BYPASS.LTC128B.128 [R203+0x6800], desc[UR14][R24.64] ;  /* 0x0680000018cbcfae */ /* 0x0009e4000b901d4e */
[--C-:B------:R-:W-:Y:S01]  /*6140*/  @!P2 IMAD.X R3, R3, 0x1, R144.reuse, P1 ;  /* 0x000000010303a824 */ /* 0x100fe200008e0690 */
[----:B---3--:R-:W-:Y:S01]  /*6150*/  @!P2 LEA R46, P1, R26, R18, 0x1 ;  /* 0x000000121a2ea211 */ /* 0x008fe200078208ff */
[----:B------:R-:W-:Y:S01]  /*6160*/  @!P4 IMAD.X R38, R29, 0x1, R144, P5 ;  /* 0x000000011d26c824 */ /* 0x000fe200028e0690 */
[----:B--2---:R-:W-:Y:S01]  /*6170*/  @!P4 LEA R42, P5, R34, R16, 0x1 ;  /* 0x00000010222ac211 */ /* 0x004fe200078a08ff */
[----:B------:R2:W-:Y:S01]  /*6180*/  @P3 STS.128 [R203+0x8800], RZ ;  /* 0x008800ffcb003388 */ /* 0x0005e20000000c00 */
[----:B------:R-:W-:-:S02]  /*6190*/  @!P2 LEA.HI.X R47, R26, R19, R3, 0x1, P1 ;  /* 0x000000131a2fa211 */ /* 0x000fc400008f0c03 */
[----:B------:R-:W-:Y:S01]  /*61a0*/  @!P4 LEA.HI.X R43, R34, R17, R38, 0x1, P5 ;  /* 0x00000011222bc211 */ /* 0x000fe200028f0c26 */
[----:B------:R-:W3:Y:S01]  /*61b0*/  @!P4 LDC.64 R18, c[0x0][0x218] ;  /* 0x00008600ff12cb82 */ /* 0x000ee20000000a00 */
[CC--:B------:R-:W-:Y:S01]  /*61c0*/  @!P3 IADD3 R49, P5, R4.reuse, R135.reuse, RZ ;  /* 0x000000870431b210 */ /* 0x0c0fe20007fbe0ff */
[----:B------:R-:W-:Y:S01]  /*61d0*/  @!PT LDS RZ, [RZ] ;  /* 0x00000000fffff984 */ /* 0x000fe20000000800 */
[----:B------:R-:W-:Y:S01]  /*61e0*/  @!PT LDS RZ, [RZ] ;  /* 0x00000000fffff984 */ /* 0x000fe20000000800 */
[----:B------:R-:W-:Y:S01]  /*61f0*/  @!PT LDS RZ, [RZ] ;  /* 0x00000000fffff984 */ /* 0x000fe20000000800 */
[----:B------:R2:W-:Y:S01]  /*6200*/  @!P3 LDGSTS.E.BYPASS.LTC128B.128 [R203+0x8800], desc[UR14][R44.64+0x80] ;  /* 0x088000802ccbbfae */ /* 0x0005e2000b901d4e */
[----:B------:R-:W-:-:S03]  /*6210*/  @!P2 IADD3 R3, P1, R4, R135, RZ ;  /* 0x000000870403a210 */ /* 0x000fc60007f3e0ff */
[----:B------:R-:W-:Y:S01]  /*6220*/  @!P3 IMAD.X R26, R29, 0x1, R144, P5 ;  /* 0x000000011d1ab824 */ /* 0x000fe200028e0690 */
[C---:B-----5:R-:W-:Y:S01]  /*6230*/  @!P3 LEA R22, P5, R49.reuse, R22, 0x1 ;  /* 0x000000163116b211 */ /* 0x060fe200078a08ff */
[----:B------:R-:W5:Y:S01]  /*6240*/  @!P3 LDC.64 R16, c[0x0][0x218] ;  /* 0x00008600ff10bb82 */ /* 0x000f620000000a00 */
[----:B------:R2:W-:Y:S02]  /*6250*/  @P2 STS.128 [R203+0xa800], RZ ;  /* 0x00a800ffcb002388 */ /* 0x0005e40000000c00 */
[----:B------:R-:W-:Y:S02]  /*6260*/  @!P3 LEA.HI.X R23, R49, R23, R26, 0x1, P5 ;  /* 0x000000173117b211 */ /* 0x000fe400028f0c1a */
[----:B------:R-:W-:Y:S01]  /*6270*/  IADD3 R26, P5, R202, R4, RZ ;  /* 0x00000004ca1a7210 */ /* 0x000fe20007fbe0ff */
[----:B------:R-:W-:Y:S01]  /*6280*/  @!P2 IMAD.X R4, R29, 0x1, R144, P1 ;  /* 0x000000011d04a824 */ /* 0x000fe200008e0690 */
[----:B-1----:R-:W-:Y:S01]  /*6290*/  @!P2 LEA R20, P1, R3, R20, 0x1 ;  /* 0x000000140314a211 */ /* 0x002fe200078208ff */
        /* <DEDUP_REMOVED lines=13> */
[C-C-:B----4-:R-:W-:Y:S01]  /*6370*/  @!P4 IMAD.X R25, R29.reuse, 0x1, R144.reuse, P5 ;  /* 0x000000011d19c824 */ /* 0x150fe200028e0690 */
[C---:B---3--:R-:W-:Y:S01]  /*6380*/  @!P4 LEA R18, P5, R4.reuse, R18, 0x1 ;  /* 0x000000120412c211 */ /* 0x048fe200078a08ff */
[----:B------:R-:W-:Y:S01]  /*6390*/  @!P3 IMAD.X R24, R29, 0x1, R144, P1 ;  /* 0x000000011d18b824 */ /* 0x000fe200008e0690 */
[----:B------:R2:W-:Y:S02]  /*63a0*/  @P3 STS.128 [R203+0x9000], RZ ;  /* 0x009000ffcb003388 */ /* 0x0005e40000000c00 */
[----:B------:R-:W-:Y:S02]  /*63b0*/  @!P4 LEA.HI.X R19, R4, R19, R25, 0x1, P5 ;  /* 0x000000130413c211 */ /* 0x000fe400028f0c19 */
[C---:B-----5:R-:W-:Y:S01]  /*63c0*/  @!P3 LEA R16, P1, R3.reuse, R16, 0x1 ;  /* 0x000000100310b211 */ /* 0x060fe200078208ff */
        /* <DEDUP_REMOVED lines=31> */
.L_x_4679:
[----:B------:R-:W-:Y:S05]  /*65c0*/  BSYNC B0 ;  /* 0x0000000000007941 */ /* 0x000fea0003800000 */
.L_x_4678:
[----:B------:R-:W0:Y:S01]  /*65d0*/  LDGDEPBAR ;  /* 0x00000000000079af */ /* 0x000e220000000000 */
[----:B------:R-:W-:-:S04]  /*65e0*/  IADD3 R135, P1, R80, R135, RZ ;  /* 0x0000008750877210 */ /* 0x000fc80007f3e0ff */
[----:B------:R-:W-:-:S09]  /*65f0*/  IADD3.X R144, R27, R144, RZ, P1, !PT ;  /* 0x000000901b907210 */ /* 0x000fd20000ffe4ff */
.L_x_4675:
[----:B-12---:R-:W-:Y:S01]  /*6600*/  FMNMX.FTZ R16, R37, R33, !PT ;  /* 0x0000002125107209 */ /* 0x006fe20007810000 */
[----:B------:R-:W-:Y:S01]  /*6610*/  ULDC UR7, c[0x0][0x2ec] ;  /* 0x0000bb0000077ab9 */ /* 0x000fe20000000800 */
[----:B------:R-:W-:Y:S01]  /*6620*/  FMNMX.FTZ R19, R36, R32, !PT ;  /* 0x0000002024137209 */ /* 0x000fe20007810000 */
[----:B------:R-:W-:Y:S01]  /*6630*/  ULDC.64 UR8, c[0x0][0x218] ;  /* 0x0000860000087ab9 */ /* 0x000fe20000000a00 */
        /* <DEDUP_REMOVED lines=105> */
[----:B------:R-:W-:-:S02]  /*6cd0*/  LEA R212, P1, R135, UR8, 0x1 ;  /* 0x0000000887d47c11 */ /* 0x000fc4000f8208ff */
[----:B------:R-:W2:Y:S01]  /*6ce0*/  MUFU.EX2 R159, R159 ;  /* 0x0000009f009f7308 */ /* 0x000ea20000000800 */
[----:B-----5:R-:W-:Y:S01]  /*6cf0*/  F2FP.BF16.F32.PACK_AB R114, R152, R155 ;  /* 0x0000009b9872723e */ /* 0x020fe200000010ff */
[----:B------:R-:W-:Y:S01]  /*6d00*/  FADD.FTZ R155, R155, R156 ;  /* 0x0000009c9b9b7221 */ /* 0x000fe20000010000 */
[----:B------:R-:W-:-:S03]  /*6d10*/  LEA.HI.X R211, R135, UR9, R144, 0x1, P1 ;  /* 0x0000000987d37c11 */ /* 0x000fc600088f0c90 */
        /* <DEDUP_REMOVED lines=194> */
[----:B------:R-:W1:Y:S01]  /*7940*/  S2R R0, SR_TID.X ;  /* 0x0000000000007919 */ /* 0x000e620000002100 */
[----:B------:R-:W-:Y:S02]  /*7950*/  ULEA UR6, -UR6, URZ, 0x6 ;  /* 0x0000003f06067291 */ /* 0x000fe4000f8e313f */
[----:B------:R-:W-:Y:S02]  /*7960*/  UIADD3 UR13, UR13, -0x2, URZ ;  /* 0xfffffffe0d0d7890 */ /* 0x000fe4000fffe03f */
[----:B------:R-:W-:Y:S02]  /*7970*/  USHF.R.S32.HI UR4, URZ, 0x1f, UR6 ;  /* 0x0000001f3f047899 */ /* 0x000fe40008011406 */
[----:B------:R-:W-:Y:S01]  /*7980*/  MOV R209, UR6 ;  /* 0x0000000600d17c02 */ /* 0x000fe20008000f00 */
[----:B------:R-:W-:Y:S01]  /*7990*/  ULDC UR9, c[0x0][0x2d0] ;  /* 0x0000b40000097ab9 */ /* 0x000fe20000000800 */
[----:B------:R-:W-:Y:S02]  /*79a0*/  ULDC UR8, c[0x0][0x248] ;  /* 0x0000920000087ab9 */ /* 0x000fe40000000800 */
[----:B------:R-:W-:Y:S01]  /*79b0*/  MOV R208, UR4 ;  /* 0x0000000400d07c02 */ /* 0x000fe20008000f00 */
[----:B------:R-:W-:Y:S01]  /*79c0*/  ULDC UR4, c[0x0][0x2ec] ;  /* 0x0000bb0000047ab9 */ /* 0x000fe20000000800 */
[----:B-1----:R-:W-:Y:S01]  /*79d0*/  LOP3.LUT R5, R0, 0x3, RZ, 0xc0, !PT ;  /* 0x0000000300057812 */ /* 0x002fe200078ec0ff */
[----:B------:R-:W-:-:S04]  /*79e0*/  IMAD.MOV.U32 R0, RZ, RZ, R3 ;  /* 0x000000ffff007224 */ /* 0x000fc800078e0003 */
[----:B------:R-:W-:-:S05]  /*79f0*/  IMAD R210, R5, -0x2, R2 ;  /* 0xfffffffe05d27824 */ /* 0x000fca00078e0202 */
[----:B------:R-:W-:Y:S01]  /*7a00*/  IADD3 R210, R133, R210, -R134 ;  /* 0x000000d285d27210 */ /* 0x000fe20007ffe886 */
[----:B------:R-:W-:-:S07]  /*7a10*/  IMAD.MOV.U32 R133, RZ, RZ, R132 ;  /* 0x000000ffff857224 */ /* 0x000fce00078e0084 */
.L_x_4684:
[----:B------:R-:W-:Y:S04]  /*7a20*/  DEPBAR.LE SB0, 0x0 ;  /* 0x000080000000791a */ /* 0x000fe80000000000 */
[----:B------:R-:W-:Y:S01]  /*7a30*/  BAR.SYNC.DEFER_BLOCKING 0x0 ;  /* 0x0000000000007b1d */ /* 0x000fe20000010000 */
[----:B------:R-:W-:Y:S01]  /*7a40*/  PLOP3.LUT P0, PT, PT, PT, UP1, 0x40, 0x0 ;  /* 0x000000000000781c */ /* 0x000fe20003f0e818 */
[C---:B------:R-:W-:Y:S01]  /*7a50*/  VIADD R2, R204.reuse, 0x40 ;  /* 0x00000040cc027836 */ /* 0x040fe20000000000 */
[C---:B------:R-:W-:Y:S01]  /*7a60*/  ISETP.GE.AND P5, PT, R204.reuse, UR9, PT ;  /* 0x00000009cc007c0c */ /* 0x040fe2000bfa6270 */
[----:B------:R-:W-:Y:S01]  /*7a70*/  VIADD R132, R204, 0x80 ;  /* 0x00000080cc847836 */ /* 0x000fe20000000000 */
[----:B------:R-:W-:Y:S01]  /*7a80*/  MOV R10, R209 ;  /* 0x000000d1000a7202 */ /* 0x000fe20000000f00 */
[----:B------:R-:W-:Y:S01]  /*7a90*/  IMAD.MOV.U32 R134, RZ, RZ, R208 ;  /* 0x000000ffff867224 */ /* 0x000fe200078e00d0 */
[----:B------:R-:W-:Y:S07]  /*7aa0*/  ISETP.GE.AND P4, PT, R2, UR9, PT ;  /* 0x0000000902007c0c */ /* 0x000fee000bf86270 */
[----:B------:R-:W-:Y:S06]  /*7ab0*/  @P0 BRA `(.L_x_4681) ;  /* 0x0000000000fc0947 */ /* 0x000fec0003800000 */
[----:B------:R-:W1:Y:S01]  /*7ac0*/  LDC R7, c[0x0][0x380] ;  /* 0x0000e000ff077b82 */ /* 0x000e620000000800 */
[----:B------:R-:W-:Y:S04]  /*7ad0*/  USHF.L.U32 UR6, UR13, 0x6, URZ ;  /* 0x000000060d067899 */ /* 0x000fe8000800063f */
[----:B------:R-:W-:Y:S02]  /*7ae0*/  UIADD3 UR7, UR6, 0x40, URZ ;  /* 0x0000004006077890 */ /* 0x000fe4000fffe03f */
[----:B------:R-:W-:Y:S04]  /*7af0*/  MOV R4, UR6 ;  /* 0x0000000600047c02 */ /* 0x000fe80008000f00 */
[----:B------:R-:W-:Y:S01]  /*7b00*/  IMAD.U32 R6, RZ, RZ, UR7 ;  /* 0x00000007ff067e24 */ /* 0x000fe2000f8e00ff */
[----:B------:R-:W-:Y:S04]  /*7b10*/  IABS R4, R4 ;  /* 0x0000000400047213 */ /* 0x000fe80000000000 */
[----:B------:R-:W-:Y:S02]  /*7b20*/  IABS R6, R6 ;  /* 0x0000000600067213 */ /* 0x000fe40000000000 */
[----:B-1----:R-:W-:Y:S04]  /*7b30*/  IABS R2, R7 ;  /* 0x0000000700027213 */ /* 0x002fe80000000000 */
[----:B------:R-:W1:Y:S10]  /*7b40*/  I2F.RP R5, R2 ;  /* 0x0000000200057306 */ /* 0x000e740000209400 */
        /* <DEDUP_REMOVED lines=11> */
[C---:B------:R-:W-:Y:S01]  /*7c00*/  IMAD R4, R2.reuse, R3, R4 ;  /* 0x0000000302047224 */ /* 0x040fe200078e0204 */
[----:B------:R-:W-:Y:S01]  /*7c10*/  LOP3.LUT R3, R7, UR7, RZ, 0x3c, !PT ;  /* 0x0000000707037c12 */ /* 0x000fe2000f8e3cff */
        /* <DEDUP_REMOVED lines=11> */
[C---:B------:R-:W-:Y:S02]  /*7cd0*/  LOP3.LUT R2, R7.reuse, UR6, RZ, 0x3c, !PT ;  /* 0x0000000607027c12 */ /* 0x040fe4000f8e3cff */
[----:B------:R-:W-:Y:S02]  /*7ce0*/  ISETP.NE.AND P2, PT, R7, RZ, PT ;  /* 0x000000ff0700720c */ /* 0x000fe40003f45270 */
[----:B------:R-:W-:Y:S02]  /*7cf0*/  ISETP.GE.AND P0, PT, R2, RZ, PT ;  /* 0x000000ff0200720c */ /* 0x000fe40003f06270 */
[----:B------:R-:W-:Y:S03]  /*7d00*/  LOP3.LUT R3, RZ, R7, RZ, 0x33, !PT ;  /* 0x00000007ff037212 */ /* 0x000fe600078e33ff */
[----:B------:R-:W-:Y:S02]  /*7d10*/  @P3 IADD3 R8, R8, 0x1, RZ ;  /* 0x0000000108083810 */ /* 0x000fe40007ffe0ff */
[----:B------:R-:W-:Y:S05]  /*7d20*/  @P6 VIADD R9, R9, 0x1 ;  /* 0x0000000109096836 */ /* 0x000fea0000000000 */
[----:B------:R-:W-:Y:S01]  /*7d30*/  @!P1 IADD3 R9, -R9, RZ, RZ ;  /* 0x000000ff09099210 */ /* 0x000fe20007ffe1ff */
[----:B------:R-:W-:Y:S05]  /*7d40*/  @!P0 IMAD.MOV R8, RZ, RZ, -R8 ;  /* 0x000000ffff088224 */ /* 0x000fea00078e0a08 */
[C---:B------:R-:W-:Y:S02]  /*7d50*/  SEL R11, R3.reuse, R8, !P2 ;  /* 0x00000008030b7207 */ /* 0x040fe40005000000 */
[----:B------:R-:W-:Y:S02]  /*7d60*/  SEL R3, R3, R9, !P2 ;  /* 0x0000000903037207 */ /* 0x000fe40005000000 */
[-C--:B------:R-:W-:Y:S02]  /*7d70*/  LEA R14, P1, R11, R206.reuse, 0x2 ;  /* 0x000000ce0b0e7211 */ /* 0x080fe400078210ff */
[C---:B------:R-:W-:Y:S01]  /*7d80*/  LEA R12, P0, R3.reuse, R206, 0x2 ;  /* 0x000000ce030c7211 */ /* 0x040fe200078010ff */
[----:B------:R-:W-:Y:S01]  /*7d90*/  IMAD.IADD R6, R3, 0x1, -R11 ;  /* 0x0000000103067824 */ /* 0x000fe200078e0a0b */
[-C--:B------:R-:W-:Y:S02]  /*7da0*/  LEA.HI.X.SX32 R15, R11, R207.reuse, 0x2, P1 ;  /* 0x000000cf0b0f7211 */ /* 0x080fe400008f16ff */
[----:B------:R-:W-:Y:S01]  /*7db0*/  LEA.HI.X.SX32 R13, R3, R207, 0x2, P0 ;  /* 0x000000cf030d7211 */ /* 0x000fe200000f16ff */
[----:B------:R-:W-:Y:S01]  /*7dc0*/  IMAD R7, R6, R7, -0x40 ;  /* 0xffffffc006077424 */ /* 0x000fe200078e0207 */
[----:B------:R-:W2:Y:S01]  /*7dd0*/  LDC.64 R2, c[0x0][0x238] ;  /* 0x00008e00ff027b82 */ /* 0x000ea20000000a00 */
[----:B------:R-:W3:Y:S03]  /*7de0*/  LDG.E R8, desc[UR14][R14.64] ;  /* 0x0000000e0e087981 */ /* 0x000ee6000c1e1900 */
[----:B------:R-:W-:Y:S01]  /*7df0*/  SHF.R.S32.HI R11, RZ, 0x1f, R7 ;  /* 0x0000001fff0b7819 */ /* 0x000fe20000011407 */
[----:B------:R-:W3:Y:S04]  /*7e00*/  LDG.E R9, desc[UR14][R12.64] ;  /* 0x0000000e0c097981 */ /* 0x000ee8000c1e1900 */
[-C--:B-1----:R-:W-:Y:S02]  /*7e10*/  IMAD R6, R11, R4.reuse, RZ ;  /* 0x000000040b067224 */ /* 0x082fe400078e02ff */
[C---:B------:R-:W-:Y:S04]  /*7e20*/  IMAD.WIDE.U32 R10, R7.reuse, R4, RZ ;  /* 0x00000004070a7225 */ /* 0x040fe800078e00ff */
[----:B------:R-:W-:Y:S04]  /*7e30*/  IMAD R6, R7, R5, R6 ;  /* 0x0000000507067224 */ /* 0x000fe800078e0206 */
[----:B------:R-:W-:Y:S01]  /*7e40*/  IMAD.IADD R11, R11, 0x1, R6 ;  /* 0x000000010b0b7824 */ /* 0x000fe200078e0206 */
[----:B---3--:R-:W-:Y:S04]  /*7e50*/  IADD3 R8, -R9, R8, RZ ;  /* 0x0000000809087210 */ /* 0x008fe80007ffe1ff */
[----:B------:R-:W-:Y:S01]  /*7e60*/  SHF.R.S32.HI R5, RZ, 0x1f, R8 ;  /* 0x0000001fff057819 */ /* 0x000fe20000011408 */
[CC--:B--2---:R-:W-:Y:S04]  /*7e70*/  IMAD.WIDE.U32 R10, R8.reuse, R2.reuse, R10 ;  /* 0x00000002080a7225 */ /* 0x0c4fe800078e000a */
[----:B------:R-:W-:Y:S04]  /*7e80*/  IMAD R5, R5, R2, RZ ;  /* 0x0000000205057224 */ /* 0x000fe800078e02ff */
[----:B------:R-:W-:Y:S05]  /*7e90*/  IMAD R5, R8, R3, R5 ;  /* 0x0000000308057224 */ /* 0x000fea00078e0205 */
[----:B------:R-:W-:Y:S07]  /*7ea0*/  IADD3 R134, R11, R5, RZ ;  /* 0x000000050b867210 */ /* 0x000fee0007ffe0ff */
.L_x_4681:
        /* <DEDUP_REMOVED lines=63> */
[----:B------:R-:W-:Y:S03]  /*82a0*/  ISETP.LT.AND P0, PT, R200, UR13, PT ;  /* 0x0000000dc8007c0c */ /* 0x000fe6000bf01270 */
        /* <DEDUP_REMOVED lines=194> */
[----:B------:R-:W1:Y:S01]  /*8ed0*/  LDC R132, c[0x0][0x380] ;  /* 0x0000e000ff847b82 */ /* 0x000e620000000800 */
[----:B------:R-:W-:Y:S04]  /*8ee0*/  USHF.L.U32 UR6, UR13, 0x6, URZ ;  /* 0x000000060d067899 */ /* 0x000fe8000800063f */
[----:B------:R-:W-:Y:S02]  /*8ef0*/  UIADD3 UR7, UR6, -0x40, URZ ;  /* 0xffffffc006077890 */ /* 0x000fe4000fffe03f */
[----:B------:R-:W-:Y:S04]  /*8f00*/  IABS R136, UR6 ;  /* 0x0000000600887c13 */ /* 0x000fe80008000000 */
[----:B------:R-:W-:Y:S02]  /*8f10*/  IABS R134, UR7 ;  /* 0x0000000700867c13 */ /* 0x000fe40008000000 */
[----:B-1----:R-:W-:Y:S04]  /*8f20*/  IABS R2, R132 ;  /* 0x0000008400027213 */ /* 0x002fe80000000000 */
[----:B------:R-:W1:Y:S10]  /*8f30*/  I2F.RP R135, R2 ;  /* 0x0000000200877306 */ /* 0x000e740000209400 */
[----:B-1----:R-:W1:Y:S02]  /*8f40*/  MUFU.RCP R3, R135 ;  /* 0x0000008700037308 */ /* 0x002e640000001000 */
[----:B-1----:R-:W-:Y:S08]  /*8f50*/  VIADD R138, R3, 0xffffffe ;  /* 0x0ffffffe038a7836 */ /* 0x002ff00000000000 */
[----:B------:R-:W1:Y:S02]  /*8f60*/  F2I.FTZ.U32.TRUNC.NTZ R139, R138 ;  /* 0x0000008a008b7305 */ /* 0x000e64000021f000 */
[--C-:B-1----:R-:W-:Y:S01]  /*8f70*/  IMAD.MOV R3, RZ, RZ, -R139.reuse ;  /* 0x000000ffff037224 */ /* 0x102fe200078e0a8b */
[----:B------:R-:W-:Y:S03]  /*8f80*/  MOV R138, RZ ;  /* 0x000000ff008a7202 */ /* 0x000fe60000000f00 */
[----:B------:R-:W-:Y:S04]  /*8f90*/  IMAD R3, R3, R2, RZ ;  /* 0x0000000203037224 */ /* 0x000fe800078e02ff */
[----:B------:R-:W-:Y:S06]  /*8fa0*/  IMAD.HI.U32 R3, R139, R3, R138 ;  /* 0x000000038b037227 */ /* 0x000fec00078e008a */
[C---:B------:R-:W-:Y:S04]  /*8fb0*/  IMAD.HI.U32 R138, R3.reuse, R136, RZ ;  /* 0x00000088038a7227 */ /* 0x040fe800078e00ff */
[----:B------:R-:W-:Y:S04]  /*8fc0*/  IMAD.HI.U32 R137, R3, R134, RZ ;  /* 0x0000008603897227 */ /* 0x000fe800078e00ff */
[----:B------:R-:W-:Y:S02]  /*8fd0*/  IMAD.MOV R135, RZ, RZ, -R138 ;  /* 0x000000ffff877224 */ /* 0x000fe400078e0a8a */
[----:B------:R-:W-:Y:S02]  /*8fe0*/  IMAD.MOV R3, RZ, RZ, -R137 ;  /* 0x000000ffff037224 */ /* 0x000fe400078e0a89 */
[C---:B------:R-:W-:Y:S02]  /*8ff0*/  IMAD R136, R2.reuse, R135, R136 ;  /* 0x0000008702887224 */ /* 0x040fe400078e0288 */
[----:B------:R-:W-:Y:S01]  /*9000*/  IMAD R134, R2, R3, R134 ;  /* 0x0000000302867224 */ /* 0x000fe200078e0286 */
[----:B------:R-:W-:Y:S02]  /*9010*/  LOP3.LUT R3, R132, UR6, RZ, 0x3c, !PT ;  /* 0x0000000684037c12 */ /* 0x000fe4000f8e3cff */
[C---:B------:R-:W-:Y:S02]  /*9020*/  ISETP.GT.U32.AND P1, PT, R2.reuse, R136, PT ;  /* 0x000000880200720c */ /* 0x040fe40003f24070 */
[----:B------:R-:W-:Y:S11]  /*9030*/  ISETP.GT.U32.AND P0, PT, R2, R134, PT ;  /* 0x000000860200720c */ /* 0x000ff60003f04070 */
[----:B------:R-:W-:Y:S01]  /*9040*/  @!P1 IADD3 R138, R138, 0x1, RZ ;  /* 0x000000018a8a9810 */ /* 0x000fe20007ffe0ff */
[----:B------:R-:W-:Y:S01]  /*9050*/  @!P1 IMAD.IADD R136, R136, 0x1, -R2 ;  /* 0x0000000188889824 */ /* 0x000fe200078e0a02 */
[-C--:B------:R-:W-:Y:S01]  /*9060*/  @!P0 IADD3 R134, R134, -R2.reuse, RZ ;  /* 0x8000000286868210 */ /* 0x080fe20007ffe0ff */
[----:B------:R-:W-:Y:S01]  /*9070*/  @!P0 VIADD R137, R137, 0x1 ;  /* 0x0000000189898836 */ /* 0x000fe20000000000 */
[----:B------:R-:W-:Y:S02]  /*9080*/  ISETP.GE.AND P1, PT, R3, RZ, PT ;  /* 0x000000ff0300720c */ /* 0x000fe40003f26270 */
[-C--:B------:R-:W-:Y:S02]  /*9090*/  ISETP.GE.U32.AND P2, PT, R134, R2.reuse, PT ;  /* 0x000000028600720c */ /* 0x080fe40003f46070 */
[----:B------:R-:W-:Y:S01]  /*90a0*/  ISETP.GE.U32.AND P6, PT, R136, R2, PT ;  /* 0x000000028800720c */ /* 0x000fe20003fc6070 */
[----:B------:R-:W1:Y:S01]  /*90b0*/  LDC R134, c[0x0][0x24c] ;  /* 0x00009300ff867b82 */ /* 0x000e620000000800 */
[----:B------:R-:W-:Y:S04]  /*90c0*/  LOP3.LUT R2, R132, UR7, RZ, 0x3c, !PT ;  /* 0x0000000784027c12 */ /* 0x000fe8000f8e3cff */
[----:B------:R-:W-:Y:S02]  /*90d0*/  ISETP.GE.AND P0, PT, R2, RZ, PT ;  /* 0x000000ff0200720c */ /* 0x000fe40003f06270 */
[----:B------:R-:W-:Y:S03]  /*90e0*/  LOP3.LUT R2, RZ, R132, RZ, 0x33, !PT ;  /* 0x00000084ff027212 */ /* 0x000fe600078e33ff */
[----:B------:R-:W-:Y:S01]  /*90f0*/  @P2 VIADD R137, R137, 0x1 ;  /* 0x0000000189892836 */ /* 0x000fe20000000000 */
[----:B------:R-:W-:Y:S01]  /*9100*/  ISETP.NE.AND P2, PT, R132, RZ, PT ;  /* 0x000000ff8400720c */ /* 0x000fe20003f45270 */
[----:B------:R-:W-:Y:S04]  /*9110*/  @P6 VIADD R138, R138, 0x1 ;  /* 0x000000018a8a6836 */ /* 0x000fe80000000000 */
[----:B------:R-:W-:Y:S02]  /*9120*/  @!P1 IMAD.MOV R138, RZ, RZ, -R138 ;  /* 0x000000ffff8a9224 */ /* 0x000fe400078e0a8a */
[----:B------:R-:W-:Y:S04]  /*9130*/  @!P0 IADD3 R137, -R137, RZ, RZ ;  /* 0x000000ff89898210 */ /* 0x000fe80007ffe1ff */
        /* <DEDUP_REMOVED lines=22> */
.L_x_4683:
[----:B------:R1:W-:Y:S01]  /*92a0*/  @P5 STS.128 [R203+0x6000], RZ ;  /* 0x006000ffcb005388 */ /* 0x0003e20000000c00 */
[----:B------:R-:W-:Y:S02]  /*92b0*/  LEA R150, P1, R140, R212, 0x1 ;  /* 0x000000d48c967211 */ /* 0x000fe400078208ff */
[----:B------:R-:W-:Y:S02]  /*92c0*/  IADD3 R3, P0, R202, R140, RZ ;  /* 0x0000008cca037210 */ /* 0x000fe40007f1e0ff */
        /* <DEDUP_REMOVED lines=86> */
.L_x_4682:
[----:B------:R-:W-:Y:S01]  /*9830*/  MOV R3, UR13 ;  /* 0x0000000d00037c02 */ /* 0x000fe20008000f00 */
[----:B-1----:R-:W-:Y:S04]  /*9840*/  LDSM.16.MT88.4 R152, [R188+0xc800] ;  /* 0x00c80000bc98783b */ /* 0x002fe80000004200 */
[----:B------:R-:W-:Y:S04]  /*9850*/  IMAD R148, R3, -0x40, R210 ;  /* 0xffffffc003947824 */ /* 0x000fe800078e02d2 */
[----:B------:R-:W-:Y:S01]  /*9860*/  LDSM.16.MT88.4 R156, [R189+0xe800] ;  /* 0x00e80000bd9c783b */ /* 0x000fe20000004200 */
[C---:B------:R-:W-:Y:S02]  /*9870*/  IADD3 R146, R148.reuse, 0x7, RZ ;  /* 0x0000000794927810 */ /* 0x040fe40007ffe0ff */
[C---:B------:R-:W-:Y:S02]  /*9880*/  IADD3 R147, R148.reuse, 0x8, RZ ;  /* 0x0000000894937810 */ /* 0x040fe40007ffe0ff */
[----:B------:R-:W-:Y:S02]  /*9890*/  IADD3 R144, R148, -0x1, RZ ;  /* 0xffffffff94907810 */ /* 0x000fe40007ffe0ff */
        /* <DEDUP_REMOVED lines=171> */
[--C-:B----4-:R-:W-:Y:S01]  /*a350*/  FFMA.FTZ R133, R11, UR4, -R164.reuse ;  /* 0x000000040b857c23 */ /* 0x110fe200080108a4 */
[C---:B-----5:R-:W-:Y:S01]  /*a360*/  FMUL.FTZ R4, R2.reuse, R124 ;  /* 0x0000007c02047220 */ /* 0x060fe20000410000 */
[C---:B------:R-:W-:Y:S01]  /*a370*/  FMUL.FTZ R5, R2.reuse, R125 ;  /* 0x0000007d02057220 */ /* 0x040fe20000410000 */
[C---:B------:R-:W-:Y:S01]  /*a380*/  FMUL.FTZ R8, R2.reuse, R128 ;  /* 0x0000008002087220 */ /* 0x040fe20000410000 */
[----:B------:R-:W-:Y:S01]  /*a390*/  FMUL.FTZ R9, R2, R129 ;  /* 0x0000008102097220 */ /* 0x000fe20000410000 */
[----:B------:R-:W-:Y:S01]  /*a3a0*/  FMUL.FTZ R11, R0, R131 ;  /* 0x00000083000b7220 */ /* 0x000fe20000410000 */
[C---:B------:R-:W-:Y:S03]  /*a3b0*/  FMUL.FTZ R36, R2.reuse, R36 ;  /* 0x0000002402247220 */ /* 0x040fe60000410000 */
[----:B------:R-:W-:Y:S01]  /*a3c0*/  MUFU.EX2 R161, R161 ;  /* 0x000000a100a17308 */ /* 0x000fe20000000800 */
[----:B------:R-:W3:Y:S01]  /*a3d0*/  LDSM.16.MT88.4 R128, [R188+0xc000] ;  /* 0x00c00000bc80783b */ /* 0x000ee20000004200 */
[C---:B------:R-:W-:Y:S01]  /*a3e0*/  FMUL.FTZ R37, R2.reuse, R37 ;  /* 0x0000002502257220 */ /* 0x040fe20000410000 */
        /* <DEDUP_REMOVED lines=22> */
[----:B----4-:R-:W-:Y:S01]  /*a550*/  F2FP.BF16.F32.PACK_AB R126, R160, R161 ;  /* 0x000000a1a07e723e */ /* 0x010fe200000010ff */
[----:B------:R-:W-:Y:S01]  /*a560*/  FMUL.FTZ R59, R0, R59 ;  /* 0x0000003b003b7220 */ /* 0x000fe20000410000 */
[C---:B------:R-:W-:Y:S01]  /*a570*/  FMUL.FTZ R60, R2.reuse, R60 ;  /* 0x0000003c023c7220 */ /* 0x040fe20000410000 */
[----:B------:R-:W-:Y:S01]  /*a580*/  FMUL.FTZ R61, R2, R61 ;  /* 0x0000003d023d7220 */ /* 0x000fe20000410000 */
[C---:B------:R-:W-:Y:S01]  /*a590*/  FMUL.FTZ R62, R0.reuse, R62 ;  /* 0x0000003e003e7220 */ /* 0x040fe20000410000 */
[----:B------:R-:W-:Y:S01]  /*a5a0*/  FMUL.FTZ R63, R0, R63 ;  /* 0x0000003f003f7220 */ /* 0x000fe20000410000 */
[----:B------:R-:W-:Y:S03]  /*a5b0*/  FMUL.FTZ R12, R2, R120 ;  /* 0x00000078020c7220 */ /* 0x000fe60000410000 */
[----:B------:R-:W-:Y:S01]  /*a5c0*/  MUFU.EX2 R134, R134 ;  /* 0x0000008600867308 */ /* 0x000fe20000000800 */
[--C-:B------:R-:W-:Y:S01]  /*a5d0*/  FFMA.FTZ R218, R26, UR4, -R164.reuse ;  /* 0x000000041ada7c23 */ /* 0x100fe200080108a4 */
[----:B------:R-:W-:Y:S01]  /*a5e0*/  FFMA.FTZ R219, R27, UR4, -R164 ;  /* 0x000000041bdb7c23 */ /* 0x000fe200080108a4 */
        /* <DEDUP_REMOVED lines=35> */
[----:B------:R-:W-:Y:S01]  /*a820*/  ISETP.LT.AND P0, PT, R200, UR13, PT ;  /* 0x0000000dc8007c0c */ /* 0x000fe2000bf01270 */
[----:B------:R-:W-:Y:S01]  /*a830*/  FMUL.FTZ R91, R0, R91 ;  /* 0x0000005b005b7220 */ /* 0x000fe20000410000 */
[C---:B------:R-:W-:Y:S01]  /*a840*/  HMMA.16816.F32.BF16 R36, R124.reuse, R140, R36 ;  /* 0x0000008c7c24723c */ /* 0x040fe20000041824 */
[----:B------:R-:W-:Y:S02]  /*a850*/  UIADD3 UR13, UR13, -0x1, URZ ;  /* 0xffffffff0d0d7890 */ /* 0x000fe4000fffe03f */
[C---:B------:R-:W-:Y:S03]  /*a860*/  FMUL.FTZ R92, R2.reuse, R92 ;  /* 0x0000005c025c7220 */ /* 0x040fe60000410000 */
[C---:B------:R-:W-:Y:S01]  /*a870*/  HMMA.16816.F32.BF16 R40, R124.reuse, R142, R40 ;  /* 0x0000008e7c28723c */ /* 0x040fe20000041828 */
[----:B------:R-:W2:Y:S01]  /*a880*/  LDSM.16.MT88.4 R140, [R190+0xe000] ;  /* 0x00e00000be8c783b */ /* 0x000ea20000004200 */
[----:B------:R-:W-:Y:S03]  /*a890*/  MUFU.EX2 R219, R219 ;  /* 0x000000db00db7308 */ /* 0x000fe60000000800 */
[----:B------:R-:W-:Y:S01]  /*a8a0*/  FMUL.FTZ R93, R2, R93 ;  /* 0x0000005d025d7220 */ /* 0x000fe20000410000 */
[C---:B------:R-:W-:Y:S05]  /*a8b0*/  HMMA.16816.F32.BF16 R44, R124.reuse, R144, R44 ;  /* 0x000000907c2c723c */ /* 0x040fea000004182c */
        /* <DEDUP_REMOVED lines=19> */
[C---:B------:R-:W-:Y:S01]  /*a9f0*/  FMUL.FTZ R102, R0.reuse, R102 ;  /* 0x0000006600667220 */ /* 0x040fe20000410000 */
[----:B------:R-:W-:Y:S01]  /*aa00*/  FMUL.FTZ R103, R0, R103 ;  /* 0x0000006700677220 */ /* 0x000fe20000410000 */
[C---:B------:R-:W-:Y:S03]  /*aa10*/  FMUL.FTZ R104, R2.reuse, R104 ;  /* 0x0000006802687220 */ /* 0x040fe60000410000 */
[----:B------:R-:W-:Y:S01]  /*aa20*/  FMUL.FTZ R105, R2, R105 ;  /* 0x0000006902697220 */ /* 0x000fe20000410000 */
[C---:B------:R-:W-:Y:S01]  /*aa30*/  FMUL.FTZ R106, R0.reuse, R106 ;  /* 0x0000006a006a7220 */ /* 0x040fe20000410000 */
[----:B------:R-:W-:Y:S01]  /*aa40*/  FMUL.FTZ R107, R0, R107 ;  /* 0x0000006b006b7220 */ /* 0x000fe20000410000 */
[C---:B------:R-:W-:Y:S01]  /*aa50*/  FMUL.FTZ R108, R2.reuse, R108 ;  /* 0x0000006c026c7220 */ /* 0x040fe20000410000 */
[----:B------:R-:W-:Y:S01]  /*aa60*/  FMUL.FTZ R109, R2, R109 ;  /* 0x0000006d026d7220 */ /* 0x000fe20000410000 */
[C---:B------:R-:W-:Y:S01]  /*aa70*/  FMUL.FTZ R110, R0.reuse, R110 ;  /* 0x0000006e006e7220 */ /* 0x040fe20000410000 */
[C---:B---3--:R-:W-:Y:S03]  /*aa80*/  HMMA.16816.F32.BF16 R76, R124.reuse, R128, R76 ;  /* 0x000000807c4c723c */ /* 0x048fe6000004184c */
[----:B------:R-:W-:Y:S01]  /*aa90*/  FMUL.FTZ R111, R0, R111 ;  /* 0x0000006f006f7220 */ /* 0x000fe20000410000 */
[--C-:B------:R-:W-:Y:S01]  /*aaa0*/  FFMA.FTZ R168, R13, UR4, -R166.reuse ;  /* 0x000000040da87c23 */ /* 0x100fe200080108a6 */
[----:B------:R-:W-:Y:S01]  /*aab0*/  FMUL.FTZ R13, R2, R121 ;  /* 0x00000079020d7220 */ /* 0x000fe20000410000 */
[C---:B------:R-:W-:Y:S01]  /*aac0*/  HMMA.16816.F32.BF16 R80, R124.reuse, R130, R80 ;  /* 0x000000827c50723c */ /* 0x040fe20000041850 */
[----:B------:R-:W3:Y:S03]  /*aad0*/  LDSM.16.MT88.4 R128, [R190+0x10000] ;  /* 0x01000000be80783b */ /* 0x000ee60000004200 */
[----:B------:R-:W4:Y:S01]  /*aae0*/  MUFU.EX2 R168, R168 ;  /* 0x000000a800a87308 */ /* 0x000f220000000800 */
[--C-:B------:R-:W-:Y:S01]  /*aaf0*/  FFMA.FTZ R170, R16, UR4, -R166.reuse ;  /* 0x0000000410aa7c23 */ /* 0x100fe200080108a6 */
[C---:B-1----:R-:W-:Y:S05]  /*ab00*/  HMMA.16816.F32.BF16 R84, R124.reuse, R136, R84 ;  /* 0x000000887c54723c */ /* 0x042fea0000041854 */
[----:B------:R-:W-:Y:S01]  /*ab10*/  FFMA.FTZ R169, R17, UR4, -R166 ;  /* 0x0000000411a97c23 */ /* 0x000fe200080108a6 */
[C---:B------:R-:W-:Y:S01]  /*ab20*/  HMMA.16816.F32.BF16 R88, R124.reuse, R138, R88 ;  /* 0x0000008a7c58723c */ /* 0x040fe20000041858 */
[----:B------:R-:W1:Y:S01]  /*ab30*/  LDSM.16.MT88.4 R136, [R189+0x10000] ;  /* 0x01000000bd88783b */ /* 0x000e620000004200 */
[----:B------:R-:W-:Y:S03]  /*ab40*/  MUFU.EX2 R170, R170 ;  /* 0x000000aa00aa7308 */ /* 0x000fe60000000800 */
[--C-:B------:R-:W-:Y:S01]  /*ab50*/  FFMA.FTZ R171, R14, UR4, -R164.reuse ;  /* 0x000000040eab7c23 */ /* 0x100fe200080108a4 */
[C---:B--2---:R-:W-:Y:S06]  /*ab60*/  HMMA.16816.F32.BF16 R92, R124.reuse, R140, R92 ;  /* 0x0000008c7c5c723c */ /* 0x044fec000004185c */
[----:B------:R-:W2:Y:S01]  /*ab70*/  MUFU.EX2 R169, R169 ;  /* 0x000000a900a97308 */ /* 0x000ea20000000800 */
[C---:B------:R-:W-:Y:S01]  /*ab80*/  FMUL.FTZ R14, R0.reuse, R122 ;  /* 0x0000007a000e7220 */ /* 0x040fe20000410000 */
[C---:B------:R-:W-:Y:S01]  /*ab90*/  HMMA.16816.F32.BF16 R96, R124.reuse, R142, R96 ;  /* 0x0000008e7c60723c */ /* 0x040fe20000041860 */
[----:B------:R-:W5:Y:S02]  /*aba0*/  LDSM.16.MT88.4 R140, [R188+0x10000] ;  /* 0x01000000bc8c783b */ /* 0x000f640000004200 */
[--C-:B------:R-:W-:Y:S01]  /*abb0*/  FFMA.FTZ R172, R15, UR4, -R164.reuse ;  /* 0x000000040fac7c23 */ /* 0x100fe200080108a4 */
[----:B------:R-:W-:Y:S01]  /*abc0*/  FMUL.FTZ R15, R0, R123 ;  /* 0x0000007b000f7220 */ /* 0x000fe20000410000 */
[--C-:B------:R-:W-:Y:S01]  /*abd0*/  FFMA.FTZ R173, R18, UR4, -R164.reuse ;  /* 0x0000000412ad7c23 */ /* 0x100fe200080108a4 */
[----:B------:R-:W-:Y:S03]  /*abe0*/  FFMA.FTZ R174, R19, UR4, -R164 ;  /* 0x0000000413ae7c23 */ /* 0x000fe600080108a4 */
[----:B------:R-:W-:Y:S01]  /*abf0*/  LDSM.16.MT88.4 R120, [R192+0xe800] ;  /* 0x00e80000c078783b */ /* 0x000fe20000004200 */
[----:B------:R-:W-:Y:S01]  /*ac00*/  MUFU.EX2 R171, R171 ;  /* 0x000000ab00ab7308 */ /* 0x000fe20000000800 */
[----:B------:R-:W-:Y:S01]  /*ac10*/  FMUL.FTZ R16, R2, R116 ;  /* 0x0000007402107220 */ /* 0x000fe20000410000 */
[----:B----4-:R-:W-:Y:S01]  /*ac20*/  F2FP.BF16.F32.PACK_AB R116, R168, R167 ;  /* 0x000000a7a874723e */ /* 0x010fe200000010ff */
[----:B------:R-:W-:Y:S01]  /*ac30*/  FMUL.FTZ R17, R2, R117 ;  /* 0x0000007502117220 */ /* 0x000fe20000410000 */
[C---:B------:R-:W-:Y:S01]  /*ac40*/  FMUL.FTZ R18, R0.reuse, R118 ;  /* 0x0000007600127220 */ /* 0x040fe20000410000 */
[----:B--2---:R-:W-:Y:S01]  /*ac50*/  F2FP.BF16.F32.PACK_AB R118, R169, R170 ;  /* 0x000000aaa976723e */ /* 0x004fe200000010ff */
[----:B------:R-:W-:Y:S01]  /*ac60*/  FMUL.FTZ R19, R0, R119 ;  /* 0x0000007700137220 */ /* 0x000fe20000410000 */
[C---:B---3--:R-:W-:Y:S03]  /*ac70*/  HMMA.16816.F32.BF16 R100, R124.reuse, R128, R100 ;  /* 0x000000807c64723c */ /* 0x048fe60000041864 */
[----:B------:R-:W2:Y:S01]  /*ac80*/  MUFU.EX2 R172, R172 ;  /* 0x000000ac00ac7308 */ /* 0x000ea20000000800 */
[C---:B------:R-:W-:Y:S01]  /*ac90*/  FMUL.FTZ R112, R2.reuse, R112 ;  /* 0x0000007002707220 */ /* 0x040fe20000410000 */
[----:B------:R-:W-:Y:S01]  /*aca0*/  FMUL.FTZ R113, R2, R113 ;  /* 0x0000007102717220 */ /* 0x000fe20000410000 */
[C---:B------:R-:W-:Y:S01]  /*acb0*/  FMUL.FTZ R114, R0.reuse, R114 ;  /* 0x0000007200727220 */ /* 0x040fe20000410000 */
[C---:B------:R-:W-:Y:S01]  /*acc0*/  HMMA.16816.F32.BF16 R104, R124.reuse, R130, R104 ;  /* 0x000000827c68723c */ /* 0x040fe20000041868 */
[----:B------:R-:W3:Y:S05]  /*acd0*/  LDSM.16.MT88.4 R128, [R192+0xc800] ;  /* 0x00c80000c080783b */ /* 0x000eea0000004200 */
[----:B------:R-:W-:Y:S01]  /*ace0*/  MUFU.EX2 R173, R173 ;  /* 0x000000ad00ad7308 */ /* 0x000fe20000000800 */
[----:B------:R-:W-:Y:S01]  /*acf0*/  FMUL.FTZ R115, R0, R115 ;  /* 0x0000007300737220 */ /* 0x000fe20000410000 */
[C---:B-1----:R-:W-:Y:S08]  /*ad00*/  HMMA.16816.F32.BF16 R108, R124.reuse, R136, R108 ;  /* 0x000000887c6c723c */ /* 0x042ff0000004186c */
[----:B------:R-:W1:Y:S01]  /*ad10*/  MUFU.EX2 R174, R174 ;  /* 0x000000ae00ae7308 */ /* 0x000e620000000800 */
[C---:B------:R-:W-:Y:S01]  /*ad20*/  HMMA.16816.F32.BF16 R12, R124.reuse, R138, R12 ;  /* 0x0000008a7c0c723c */ /* 0x040fe2000004180c */
[----:B------:R-:W4:Y:S02]  /*ad30*/  LDSM.16.MT88.4 R136, [R190+0xe800] ;  /* 0x00e80000be88783b */ /* 0x000f240000004200 */
[----:B--2---:R-:W-:Y:S03]  /*ad40*/  F2FP.BF16.F32.PACK_AB R117, R172, R171 ;  /* 0x000000abac75723e */ /* 0x004fe600000010ff */
[C---:B-----5:R-:W-:Y:S05]  /*ad50*/  HMMA.16816.F32.BF16 R16, R124.reuse, R140, R16 ;  /* 0x0000008c7c10723c */ /* 0x060fea0000041810 */
[----:B------:R-:W-:Y:S01]  /*ad60*/  FFMA.FTZ R175, R20, UR4, -R166 ;  /* 0x0000000414af7c23 */ /* 0x000fe200080108a6 */
[----:B------:R-:W-:Y:S01]  /*ad70*/  HMMA.16816.F32.BF16 R112, R124, R142, R112 ;  /* 0x0000008e7c70723c */ /* 0x000fe20000041870 */
[----:B------:R-:W2:Y:S04]  /*ad80*/  LDSM.16.MT88.4 R124, [R188+0xe800] ;  /* 0x00e80000bc7c783b */ /* 0x000ea80000004200 */
[----:B-1----:R-:W-:Y:S01]  /*ad90*/  F2FP.BF16.F32.PACK_AB R119, R174, R173 ;  /* 0x000000adae77723e */ /* 0x002fe200000010ff */
[----:B------:R-:W-:Y:S01]  /*ada0*/  FFMA.FTZ R216, R23, UR4, -R164 ;  /* 0x0000000417d87c23 */ /* 0x000fe200080108a4 */
[----:B------:R-:W-:Y:S01]  /*adb0*/  F2FP.BF16.F32.PACK_AB R23, R219, R218 ;  /* 0x000000dadb17723e */ /* 0x000fe200000010ff */
[----:B------:R-:W-:Y:S01]  /*adc0*/  MUFU.EX2 R175, R175 ;  /* 0x000000af00af7308 */ /* 0x000fe20000000800 */
[----:B------:R-:W-:Y:S02]  /*add0*/  LDSM.16.MT88.4 R140, [R188+0x10800] ;  /* 0x01080000bc8c783b */ /* 0x000fe40000004200 */
[----:B------:R-:W-:Y:S01]  /*ade0*/  FFMA.FTZ R165, R2, R215, R165 ;  /* 0x000000d702a57223 */ /* 0x000fe200000100a5 */
[----:B------:R-:W-:Y:S01]  /*adf0*/  FFMA.FTZ R163, R0, R213, R163 ;  /* 0x000000d500a37223 */ /* 0x000fe200000100a3 */
[----:B------:R-:W-:Y:S02]  /*ae00*/  MOV R0, R3 ;  /* 0x0000000300007202 */ /* 0x000fe40000000f00 */
[----:B------:R-:W-:Y:S03]  /*ae10*/  FADD.FTZ R162, R162, R165 ;  /* 0x000000a5a2a27221 */ /* 0x000fe60000010000 */
[----:B------:R-:W-:Y:S01]  /*ae20*/  MUFU.EX2 R216, R216 ;  /* 0x000000d800d87308 */ /* 0x000fe20000000800 */
[C---:B---3--:R-:W-:Y:S05]  /*ae30*/  HMMA.16816.F32.BF16 R4, R116.reuse, R128, R4 ;  /* 0x000000807404723c */ /* 0x048fea0000041804 */
        /* <DEDUP_REMOVED lines=29> */
[C---:B------:R-:W-:Y:S05]  /*b010*/  HMMA.16816.F32.BF16 R76, R116.reuse, R156, R76 ;  /* 0x0000009c744c723c */ /* 0x040fea000004184c */
[----:B------:R-:W-:Y:S01]  /*b020*/  FADD.FTZ R174, R174, R173 ;  /* 0x000000adaeae7221 */ /* 0x000fe20000010000 */
[C---:B------:R-:W-:Y:S05]  /*b030*/  HMMA.16816.F32.BF16 R80, R116.reuse, R158, R80 ;  /* 0x0000009e7450723c */ /* 0x040fea0000041850 */
[--C-:B------:R-:W-:Y:S01]  /*b040*/  FFMA.FTZ R157, R24, UR4, -R166.reuse ;  /* 0x00000004189d7c23 */ /* 0x100fe200080108a6 */
[C---:B--2---:R-:W-:Y:S05]  /*b050*/  HMMA.16816.F32.BF16 R84, R116.reuse, R124, R84 ;  /* 0x0000007c7454723c */ /* 0x044fea0000041854 */
[--C-:B------:R-:W-:Y:S01]  /*b060*/  FFMA.FTZ R158, R25, UR4, -R166.reuse ;  /* 0x00000004199e7c23 */ /* 0x100fe200080108a6 */
[C---:B------:R-:W-:Y:S01]  /*b070*/  HMMA.16816.F32.BF16 R88, R116.reuse, R126, R88 ;  /* 0x0000007e7458723c */ /* 0x040fe20000041858 */
[----:B------:R-:W2:Y:S01]  /*b080*/  LDSM.16.MT88.4 R124, [R192+0xd000] ;  /* 0x00d00000c07c783b */ /* 0x000ea20000004200 */
[----:B------:R-:W-:Y:S03]  /*b090*/  MUFU.EX2 R157, R157 ;  /* 0x0000009d009d7308 */ /* 0x000fe60000000800 */
[----:B------:R-:W-:Y:S01]  /*b0a0*/  FFMA.FTZ R156, R21, UR4, -R166 ;  /* 0x00000004159c7c23 */ /* 0x000fe200080108a6 */
[C---:B-1----:R-:W-:Y:S03]  /*b0b0*/  HMMA.16816.F32.BF16 R92, R116.reuse, R128, R92 ;  /* 0x00000080745c723c */ /* 0x042fe6000004185c */
[----:B------:R-:W-:Y:S03]  /*b0c0*/  LDSM.16.MT88.4 R24, [R192+0xf000] ;  /* 0x00f00000c018783b */ /* 0x000fe60000004200 */
[----:B------:R-:W1:Y:S01]  /*b0d0*/  MUFU.EX2 R158, R158 ;  /* 0x0000009e009e7308 */ /* 0x000e620000000800 */
[----:B------:R-:W-:Y:S01]  /*b0e0*/  FFMA.FTZ R159, R22, UR4, -R164 ;  /* 0x00000004169f7c23 */ /* 0x000fe200080108a4 */
[C---:B------:R-:W-:Y:S03]  /*b0f0*/  HMMA.16816.F32.BF16 R96, R116.reuse, R130, R96 ;  /* 0x000000827460723c */ /* 0x040fe60000041860 */
[----:B------:R-:W5:Y:S03]  /*b100*/  LDSM.16.MT88.4 R128, [R189+0xd000] ;  /* 0x00d00000bd80783b */ /* 0x000f660000004200 */
[C---:B---3--:R-:W-:Y:S02]  /*b110*/  HMMA.16816.F32.BF16 R100, R116.reuse, R120, R100 ;  /* 0x000000787464723c */ /* 0x048fe40000041864 */
[----:B------:R-:W3:Y:S03]  /*b120*/  MUFU.EX2 R156, R156 ;  /* 0x0000009c009c7308 */ /* 0x000ee60000000800 */
[----:B------:R-:W-:Y:S01]  /*b130*/  MOV R133, R132 ;  /* 0x0000008400857202 */ /* 0x000fe20000000f00 */
[C---:B------:R-:W-:Y:S01]  /*b140*/  HMMA.16816.F32.BF16 R104, R116.reuse, R122, R104 ;  /* 0x0000007a7468723c */ /* 0x040fe20000041868 */
[----:B------:R-:W5:Y:S05]  /*b150*/  LDSM.16.MT88.4 R120, [R190+0xf000] ;  /* 0x00f00000be78783b */ /* 0x000f6a0000004200 */
[----:B------:R-:W2:Y:S01]  /*b160*/  MUFU.EX2 R159, R159 ;  /* 0x0000009f009f7308 */ /* 0x000ea20000000800 */
[----:B-1----:R-:W-:Y:S01]  /*b170*/  F2FP.BF16.F32.PACK_AB R22, R158, R157 ;  /* 0x0000009d9e16723e */ /* 0x002fe200000010ff */
[C---:B----4-:R-:W-:Y:S06]  /*b180*/  HMMA.16816.F32.BF16 R108, R116.reuse, R136, R108 ;  /* 0x00000088746c723c */ /* 0x050fec000004186c */
[C---:B------:R-:W-:Y:S01]  /*b190*/  HMMA.16816.F32.BF16 R12, R116.reuse, R138, R12 ;  /* 0x0000008a740c723c */ /* 0x040fe2000004180c */
[----:B------:R-:W1:Y:S04]  /*b1a0*/  LDSM.16.MT88.4 R136, [R189+0xf000] ;  /* 0x00f00000bd88783b */ /* 0x000e680000004200 */
[----:B---3--:R-:W-:Y:S01]  /*b1b0*/  F2FP.BF16.F32.PACK_AB R20, R156, R175 ;  /* 0x000000af9c14723e */ /* 0x008fe200000010ff */
[C---:B------:R-:W-:Y:S05]  /*b1c0*/  HMMA.16816.F32.BF16 R16, R116.reuse, R140, R16 ;  /* 0x0000008c7410723c */ /* 0x040fea0000041810 */
[----:B--2---:R-:W-:Y:S01]  /*b1d0*/  F2FP.BF16.F32.PACK_AB R21, R216, R159 ;  /* 0x0000009fd815723e */ /* 0x004fe200000010ff */
[----:B------:R-:W-:Y:S01]  /*b1e0*/  HMMA.16816.F32.BF16 R112, R116, R142, R112 ;  /* 0x0000008e7470723c */ /* 0x000fe20000041870 */
[----:B------:R-:W2:Y:S04]  /*b1f0*/  LDSM.16.MT88.4 R116, [R192+0x11000] ;  /* 0x01100000c074783b */ /* 0x000ea80000004200 */
[--C-:B------:R-:W-:Y:S01]  /*b200*/  FFMA.FTZ R140, R28, UR4, -R166.reuse ;  /* 0x000000041c8c7c23 */ /* 0x100fe200080108a6 */
[C---:B------:R-:W-:Y:S05]  /*b210*/  HMMA.16816.F32.BF16 R4, R20.reuse, R124, R4 ;  /* 0x0000007c1404723c */ /* 0x040fea0000041804 */
[--C-:B------:R-:W-:Y:S01]  /*b220*/  FFMA.FTZ R141, R29, UR4, -R166.reuse ;  /* 0x000000041d8d7c23 */ /* 0x100fe200080108a6 */
[C---:B------:R-:W-:Y:S01]  /*b230*/  HMMA.16816.F32.BF16 R8, R20.reuse, R126, R8 ;  /* 0x0000007e1408723c */ /* 0x040fe20000041808 */
[----:B------:R-:W-:Y:S01]  /*b240*/  LDSM.16.MT88.4 R124, [R188+0x11000] ;  /* 0x01100000bc7c783b */ /* 0x000fe20000004200 */
[----:B------:R-:W-:Y:S03]  /*b250*/  MUFU.EX2 R140, R140 ;  /* 0x0000008c008c7308 */ /* 0x000fe60000000800 */
[--C-:B------:R-:W-:Y:S01]  /*b260*/  FFMA.FTZ R142, R32, UR4, -R166.reuse ;  /* 0x00000004208e7c23 */ /* 0x100fe200080108a6 */
[C---:B------:R-:W-:Y:S06]  /*b270*/  HMMA.16816.F32.BF16 R36, R20.reuse, R144, R36 ;  /* 0x000000901424723c */ /* 0x040fec0000041824 */
[----:B------:R-:W3:Y:S01]  /*b280*/  MUFU.EX2 R141, R141 ;  /* 0x0000008d008d7308 */ /* 0x000ee20000000800 */
[----:B------:R-:W-:Y:S01]  /*b290*/  FFMA.FTZ R166, R33, UR4, -R166 ;  /* 0x0000000421a67c23 */ /* 0x000fe200080108a6 */
[C---:B------:R-:W-:Y:S03]  /*b2a0*/  HMMA.16816.F32.BF16 R40, R20.reuse, R146, R40 ;  /* 0x000000921428723c */ /* 0x040fe60000041828 */
[--C-:B------:R-:W-:Y:S03]  /*b2b0*/  FFMA.FTZ R144, R30, UR4, -R164.reuse ;  /* 0x000000041e907c23 */ /* 0x100fe600080108a4 */
[C---:B-----5:R-:W-:Y:S02]  /*b2c0*/  HMMA.16816.F32.BF16 R44, R20.reuse, R128, R44 ;  /* 0x00000080142c723c */ /* 0x060fe4000004182c */
[----:B------:R-:W-:Y:S03]  /*b2d0*/  MUFU.EX2 R142, R142 ;  /* 0x0000008e008e7308 */ /* 0x000fe60000000800 */
[--C-:B------:R-:W-:Y:S01]  /*b2e0*/  FFMA.FTZ R145, R31, UR4, -R164.reuse ;  /* 0x000000041f917c23 */ /* 0x100fe200080108a4 */
[C---:B------:R-:W-:Y:S01]  /*b2f0*/  HMMA.16816.F32.BF16 R48, R20.reuse, R130, R48 ;  /* 0x000000821430723c */ /* 0x040fe20000041830 */
[----:B------:R-:W-:Y:S05]  /*b300*/  LDSM.16.MT88.4 R128, [R192+0xd800] ;  /* 0x00d80000c080783b */ /* 0x000fea0000004200 */
[----:B------:R-:W4:Y:S01]  /*b310*/  MUFU.EX2 R143, R166 ;  /* 0x000000a6008f7308 */ /* 0x000f220000000800 */
[--C-:B------:R-:W-:Y:S01]  /*b320*/  FFMA.FTZ R146, R34, UR4, -R164.reuse ;  /* 0x0000000422927c23 */ /* 0x100fe200080108a4 */
[C---:B------:R-:W-:Y:S01]  /*b330*/  HMMA.16816.F32.BF16 R52, R20.reuse, R148, R52 ;  /* 0x000000941434723c */ /* 0x040fe20000041834 */
[----:B------:R-:W-:Y:S02]  /*b340*/  LDSM.16.MT88.4 R28, [R190+0xd800] ;  /* 0x00d80000be1c783b */ /* 0x000fe40000004200 */
[----:B------:R-:W-:Y:S03]  /*b350*/  FFMA.FTZ R164, R35, UR4, -R164 ;  /* 0x0000000423a47c23 */ /* 0x000fe600080108a4 */
[C---:B------:R-:W-:Y:S02]  /*b360*/  HMMA.16816.F32.BF16 R56, R20.reuse, R150, R56 ;  /* 0x000000961438723c */ /* 0x040fe40000041838 */
[----:B------:R-:W-:Y:S01]  /*b370*/  MUFU.EX2 R144, R144 ;  /* 0x0000009000907308 */ /* 0x000fe20000000800 */
[----:B------:R-:W-:Y:S03]  /*b380*/  LDSM.16.MT88.4 R32, [R192+0xf800] ;  /* 0x00f80000c020783b */ /* 0x000fe60000004200 */
[C---:B------:R-:W-:Y:S06]  /*b390*/  HMMA.16816.F32.BF16 R60, R20.reuse, R24, R60 ;  /* 0x00000018143c723c */ /* 0x040fec000004183c */
[----:B------:R-:W5:Y:S01]  /*b3a0*/  MUFU.EX2 R145, R145 ;  /* 0x0000009100917308 */ /* 0x000f620000000800 */
[----:B------:R-:W-:Y:S01]  /*b3b0*/  FADD.FTZ R175, R175, R170 ;  /* 0x000000aaafaf7221 */ /* 0x000fe20000010000 */
[C---:B------:R-:W-:Y:S01]  /*b3c0*/  HMMA.16816.F32.BF16 R64, R20.reuse, R26, R64 ;  /* 0x0000001a1440723c */ /* 0x040fe20000041840 */
[----:B------:R-:W3:Y:S07]  /*b3d0*/  LDSM.16.MT88.4 R24, [R190+0x11000] ;  /* 0x01100000be18783b */ /* 0x000eee0000004200 */
[----:B------:R-:W-:Y:S01]  /*b3e0*/  MUFU.EX2 R146, R146 ;  /* 0x0000009200927308 */ /* 0x000fe20000000800 */
[C---:B------:R-:W-:Y:S03]  /*b3f0*/  HMMA.16816.F32.BF16 R68, R20.reuse, R120, R68 ;  /* 0x000000781444723c */ /* 0x040fe60000041844 */
[----:B------:R-:W-:Y:S03]  /*b400*/  FADD.FTZ R159, R159, R174 ;  /* 0x000000ae9f9f7221 */ /* 0x000fe60000010000 */
[C---:B------:R-:W-:Y:S01]  /*b410*/  HMMA.16816.F32.BF16 R72, R20.reuse, R122, R72 ;  /* 0x0000007a1448723c */ /* 0x040fe20000041848 */
[----:B------:R-:W4:Y:S02]  /*b420*/  LDSM.16.MT88.4 R120, [R189+0x11000] ;  /* 0x01100000bd78783b */ /* 0x000f240000004200 */
[----:B------:R-:W5:Y:S02]  /*b430*/  MUFU.EX2 R147, R164 ;  /* 0x000000a400937308 */ /* 0x000f640000000800 */
[----:B------:R-:W-:Y:S01]  /*b440*/  FADD.FTZ R156, R156, R175 ;  /* 0x000000af9c9c7221 */ /* 0x000fe20000010000 */
[C---:B-1----:R-:W-:Y:S05]  /*b450*/  HMMA.16816.F32.BF16 R76, R20.reuse, R136, R76 ;  /* 0x00000088144c723c */ /* 0x042fea000004184c */
[----:B------:R-:W-:Y:S01]  /*b460*/  FADD.FTZ R159, R216, R159 ;  /* 0x0000009fd89f7221 */ /* 0x000fe20000010000 */
[C---:B------:R-:W-:Y:S01]  /*b470*/  HMMA.16816.F32.BF16 R80, R20.reuse, R138, R80 ;  /* 0x0000008a1450723c */ /* 0x040fe20000041850 */
[----:B------:R-:W-:Y:S04]  /*b480*/  LDSM.16.MT88.4 R136, [R188+0x11800] ;  /* 0x01180000bc88783b */ /* 0x000fe80000004200 */
[----:B------:R-:W-:Y:S01]  /*b490*/  FADD.FTZ R157, R157, R156 ;  /* 0x0000009c9d9d7221 */ /* 0x000fe20000010000 */
[C---:B------:R-:W-:Y:S05]  /*b4a0*/  HMMA.16816.F32.BF16 R84, R20.reuse, R152, R84 ;  /* 0x000000981454723c */ /* 0x040fea0000041854 */
[----:B------:R-:W-:Y:S01]  /*b4b0*/  FADD.FTZ R218, R218, R159 ;  /* 0x0000009fdada7221 */ /* 0x000fe20000010000 */
[C---:B------:R-:W-:Y:S05]  /*b4c0*/  HMMA.16816.F32.BF16 R88, R20.reuse, R154, R88 ;  /* 0x0000009a1458723c */ /* 0x040fea0000041858 */
[----:B------:R-:W-:Y:S01]  /*b4d0*/  FADD.FTZ R157, R158, R157 ;  /* 0x0000009d9e9d7221 */ /* 0x000fe20000010000 */
[C---:B--2---:R-:W-:Y:S05]  /*b4e0*/  HMMA.16816.F32.BF16 R92, R20.reuse, R116, R92 ;  /* 0x00000074145c723c */ /* 0x044fea000004185c */
[----:B------:R-:W-:Y:S01]  /*b4f0*/  FADD.FTZ R219, R219, R218 ;  /* 0x000000dadbdb7221 */ /* 0x000fe20000010000 */
[C---:B------:R-:W-:Y:S01]  /*b500*/  HMMA.16816.F32.BF16 R96, R20.reuse, R118, R96 ;  /* 0x000000761460723c */ /* 0x040fe20000041860 */
[----:B------:R-:W1:Y:S05]  /*b510*/  LDSM.16.MT88.4 R116, [R189+0xd800] ;  /* 0x00d80000bd74783b */ /* 0x000e6a0000004200 */
[C---:B---3--:R-:W-:Y:S06]  /*b520*/  HMMA.16816.F32.BF16 R100, R20.reuse, R24, R100 ;  /* 0x000000181464723c */ /* 0x048fec0000041864 */
[C---:B------:R-:W-:Y:S01]  /*b530*/  HMMA.16816.F32.BF16 R104, R20.reuse, R26, R104 ;  /* 0x0000001a1468723c */ /* 0x040fe20000041868 */
[----:B------:R-:W2:Y:S05]  /*b540*/  LDSM.16.MT88.4 R24, [R188+0xd800] ;  /* 0x00d80000bc18783b */ /* 0x000eaa0000004200 */
[C---:B----4-:R-:W-:Y:S06]  /*b550*/  HMMA.16816.F32.BF16 R108, R20.reuse, R120, R108 ;  /* 0x00000078146c723c */ /* 0x050fec000004186c */
[C---:B------:R-:W-:Y:S01]  /*b560*/  HMMA.16816.F32.BF16 R12, R20.reuse, R122, R12 ;  /* 0x0000007a140c723c */ /* 0x040fe2000004180c */
[----:B------:R-:W3:Y:S05]  /*b570*/  LDSM.16.MT88.4 R120, [R190+0xf800] ;  /* 0x00f80000be78783b */ /* 0x000eea0000004200 */
[C---:B------:R-:W-:Y:S06]  /*b580*/  HMMA.16816.F32.BF16 R16, R20.reuse, R124, R16 ;  /* 0x0000007c1410723c */ /* 0x040fec0000041810 */
[----:B------:R-:W-:Y:S07]  /*b590*/  HMMA.16816.F32.BF16 R112, R20, R126, R112 ;  /* 0x0000007e1470723c */ /* 0x000fee0000041870 */
[----:B------:R-:W-:Y:S01]  /*b5a0*/  F2FP.BF16.F32.PACK_AB R20, R141, R140 ;  /* 0x0000008c8d14723e */ /* 0x000fe200000010ff */
[----:B------:R-:W-:Y:S03]  /*b5b0*/  FADD.FTZ R140, R140, R157 ;  /* 0x0000009d8c8c7221 */ /* 0x000fe60000010000 */
[----:B------:R-:W-:Y:S01]  /*b5c0*/  F2FP.BF16.F32.PACK_AB R22, R143, R142 ;  /* 0x0000008e8f16723e */ /* 0x000fe200000010ff */
[----:B------:R-:W-:Y:S01]  /*b5d0*/  FADD.FTZ R141, R141, R140 ;  /* 0x0000008c8d8d7221 */ /* 0x000fe20000010000 */
[----:B-----5:R-:W-:Y:S01]  /*b5e0*/  F2FP.BF16.F32.PACK_AB R21, R145, R144 ;  /* 0x000000909115723e */ /* 0x020fe200000010ff */
        /* <DEDUP_REMOVED lines=9> */
[----:B------:R-:W5:Y:S02]  /*b680*/  LDSM.16.MT88.4 R8, [R188+0xf800] ;  /* 0x00f80000bc08783b */ /* 0x000f640000004200 */
[----:B------:R-:W-:Y:S01]  /*b690*/  FADD.FTZ R213, R147, R146 ;  /* 0x0000009293d57221 */ /* 0x000fe20000010000 */
[C---:B------:R-:W-:Y:S06]  /*b6a0*/  HMMA.16816.F32.BF16 R36, R20.reuse, R28, R36 ;  /* 0x0000001c1424723c */ /* 0x040fec0000041824 */
[C---:B------:R-:W-:Y:S01]  /*b6b0*/  HMMA.16816.F32.BF16 R40, R20.reuse, R30, R40 ;  /* 0x0000001e1428723c */ /* 0x040fe20000041828 */
[----:B------:R-:W5:Y:S05]  /*b6c0*/  LDSM.16.MT88.4 R28, [R192+0x11800] ;  /* 0x01180000c01c783b */ /* 0x000f6a0000004200 */
[C---:B-1----:R-:W-:Y:S06]  /*b6d0*/  HMMA.16816.F32.BF16 R44, R20.reuse, R116, R44 ;  /* 0x00000074142c723c */ /* 0x042fec000004182c */
[C---:B------:R-:W-:Y:S06]  /*b6e0*/  HMMA.16816.F32.BF16 R48, R20.reuse, R118, R48 ;  /* 0x000000761430723c */ /* 0x040fec0000041830 */
[C---:B--2---:R-:W-:Y:S06]  /*b6f0*/  HMMA.16816.F32.BF16 R52, R20.reuse, R24, R52 ;  /* 0x000000181434723c */ /* 0x044fec0000041834 */
[C---:B------:R-:W-:Y:S01]  /*b700*/  HMMA.16816.F32.BF16 R56, R20.reuse, R26, R56 ;  /* 0x0000001a1438723c */ /* 0x040fe20000041838 */
[----:B------:R-:W1:Y:S05]  /*b710*/  LDSM.16.MT88.4 R24, [R190+0x11800] ;  /* 0x01180000be18783b */ /* 0x000e6a0000004200 */
[C---:B------:R-:W-:Y:S06]  /*b720*/  HMMA.16816.F32.BF16 R60, R20.reuse, R32, R60 ;  /* 0x00000020143c723c */ /* 0x040fec000004183c */
[C---:B------:R-:W-:Y:S01]  /*b730*/  HMMA.16816.F32.BF16 R64, R20.reuse, R34, R64 ;  /* 0x000000221440723c */ /* 0x040fe20000041840 */
[----:B------:R-:W2:Y:S05]  /*b740*/  LDSM.16.MT88.4 R32, [R189+0x11800] ;  /* 0x01180000bd20783b */ /* 0x000eaa0000004200 */
[C---:B---3--:R-:W-:Y:S06]  /*b750*/  HMMA.16816.F32.BF16 R68, R20.reuse, R120, R68 ;  /* 0x000000781444723c */ /* 0x048fec0000041844 */
[C---:B------:R-:W-:Y:S06]  /*b760*/  HMMA.16816.F32.BF16 R72, R20.reuse, R122, R72 ;  /* 0x0000007a1448723c */ /* 0x040fec0000041848 */
[C---:B----4-:R-:W-:Y:S06]  /*b770*/  HMMA.16816.F32.BF16 R76, R20.reuse, R4, R76 ;  /* 0x00000004144c723c */ /* 0x050fec000004184c */
[C---:B------:R-:W-:Y:S06]  /*b780*/  HMMA.16816.F32.BF16 R80, R20.reuse, R6, R80 ;  /* 0x000000061450723c */ /* 0x040fec0000041850 */
[C---:B-----5:R-:W-:Y:S06]  /*b790*/  HMMA.16816.F32.BF16 R84, R20.reuse, R8, R84 ;  /* 0x000000081454723c */ /* 0x060fec0000041854 */
[C---:B------:R-:W-:Y:S06]  /*b7a0*/  HMMA.16816.F32.BF16 R88, R20.reuse, R10, R88 ;  /* 0x0000000a1458723c */ /* 0x040fec0000041858 */
[C---:B------:R-:W-:Y:S06]  /*b7b0*/  HMMA.16816.F32.BF16 R92, R20.reuse, R28, R92 ;  /* 0x0000001c145c723c */ /* 0x040fec000004185c */
[C---:B------:R-:W-:Y:S06]  /*b7c0*/  HMMA.16816.F32.BF16 R96, R20.reuse, R30, R96 ;  /* 0x0000001e1460723c */ /* 0x040fec0000041860 */
[C---:B-1----:R-:W-:Y:S06]  /*b7d0*/  HMMA.16816.F32.BF16 R100, R20.reuse, R24, R100 ;  /* 0x000000181464723c */ /* 0x042fec0000041864 */
[C---:B------:R-:W-:Y:S06]  /*b7e0*/  HMMA.16816.F32.BF16 R104, R20.reuse, R26, R104 ;  /* 0x0000001a1468723c */ /* 0x040fec0000041868 */
[C---:B--2---:R-:W-:Y:S06]  /*b7f0*/  HMMA.16816.F32.BF16 R108, R20.reuse, R32, R108 ;  /* 0x00000020146c723c */ /* 0x044fec000004186c */
[C---:B------:R-:W-:Y:S06]  /*b800*/  HMMA.16816.F32.BF16 R120, R20.reuse, R34, R12 ;  /* 0x000000221478723c */ /* 0x040fec000004180c */
[C---:B------:R-:W-:Y:S06]  /*b810*/  HMMA.16816.F32.BF16 R116, R20.reuse, R136, R16 ;  /* 0x000000881474723c */ /* 0x040fec0000041810 */
[----:B------:R-:W-:Y:S01]  /*b820*/  HMMA.16816.F32.BF16 R112, R20, R138, R112 ;  /* 0x0000008a1470723c */ /* 0x000fe20000041870 */
[----:B------:R-:W-:Y:S11]  /*b830*/  @!UPT UIADD3 URZ, URZ, URZ, URZ ;  /* 0x0000003f3f3ff290 */ /* 0x000ff6000fffe03f */
[----:B------:R-:W-:Y:S01]  /*b840*/  @!UPT UIADD3 URZ, URZ, URZ, URZ ;  /* 0x0000003f3f3ff290 */ /* 0x000fe2000fffe03f */
[----:B------:R-:W-:Y:S11]  /*b850*/  @P0 BRA `(.L_x_4684) ;  /* 0xffffffc000700947 */ /* 0x000ff6000383ffff */
.L_x_4680:
[----:B------:R-:W1:Y:S01]  /*b860*/  SHFL.BFLY PT, R0, R213, 0x2, 0x1f ;  /* 0x0c401f00d5007f89 */ /* 0x000e6200000e0000 */
[----:B------:R-:W2:Y:S01]  /*b870*/  S2UR UR4, SR_CgaCtaId ;  /* 0x00000000000479c3 */ /* 0x000ea20000008800 */
[----:B------:R-:W-:Y:S01]  /*b880*/  MOV R7, 0x3f800000 ;  /* 0x3f80000000077802 */ /* 0x000fe20000000f00 */
[----:B------:R-:W-:Y:S01]  /*b890*/  UMOV UR5, 0x400 ;  /* 0x0000040000057882 */ /* 0x000fe20000000000 */
[----:B------:R-:W3:Y:S01]  /*b8a0*/  SHFL.BFLY PT, R2, R215, 0x2, 0x1f ;  /* 0x0c401f00d7027f89 */ /* 0x000ee200000e0000 */
[----:B------:R-:W-:Y:S01]  /*b8b0*/  MOV R6, 0x3f800000 ;  /* 0x3f80000000067802 */ /* 0x000fe20000000f00 */
[----:B------:R-:W-:Y:S03]  /*b8c0*/  BSSY B0, `(.L_x_4685) ;  /* 0x0000105000007945 */ /* 0x000fe60003800000 */
[----:B------:R-:W-:Y:S01]  /*b8d0*/  BAR.SYNC.DEFER_BLOCKING 0x0 ;  /* 0x0000000000007b1d */ /* 0x000fe20000010000 */
[----:B-1----:R-:W-:Y:S01]  /*b8e0*/  FADD.FTZ R5, R0, R213 ;  /* 0x000000d500057221 */ /* 0x002fe20000010000 */
[----:B--2---:R-:W-:-:S04]  /*b8f0*/  ULEA UR4, UR4, UR5, 0x18 ;  /* 0x0000000504047291 */ /* 0x004fc8000f8ec03f */
[----:B------:R-:W1:Y:S02]  /*b900*/  S2R R0, SR_TID.X ;  /* 0x0000000000007919 */ /* 0x000e640000002100 */
[----:B------:R-:W2:Y:S01]  /*b910*/  S2UR UR5, SR_CTAID.X ;  /* 0x00000000000579c3 */ /* 0x000ea20000002500 */
[----:B---3--:R-:W-:Y:S02]  /*b920*/  FADD.FTZ R11, R2, R215 ;  /* 0x000000d7020b7221 */ /* 0x008fe40000010000 */
[----:B------:R-:W3:Y:S04]  /*b930*/  SHFL.BFLY PT, R2, R5, 0x1, 0x1f ;  /* 0x0c201f0005027f89 */ /* 0x000ee800000e0000 */
[----:B------:R-:W4:Y:S01]  /*b940*/  SHFL.BFLY PT, R4, R11, 0x1, 0x1f ;  /* 0x0c201f000b047f89 */ /* 0x000f2200000e0000 */
[----:B--2---:R-:W-:Y:S01]  /*b950*/  USHF.L.U32 UR5, UR5, 0x6, URZ ;  /* 0x0000000605057899 */ /* 0x004fe2000800063f */
[----:B---3--:R-:W-:Y:S01]  /*b960*/  FADD.FTZ R2, R5, R2 ;  /* 0x0000000205027221 */ /* 0x008fe20000010000 */
[----:B-1----:R-:W-:Y:S01]  /*b970*/  SHF.R.S32.HI R9, RZ, 0x1f, R0 ;  /* 0x0000001fff097819 */ /* 0x002fe20000011400 */
[----:B----4-:R-:W-:-:S03]  /*b980*/  FADD.FTZ R4, R11, R4 ;  /* 0x000000040b047221 */ /* 0x010fc60000010000 */
        /* <DEDUP_REMOVED lines=14> */
[----:B------:R-:W4:Y:S01]  /*ba70*/  S2R R10, SR_TID.X ;  /* 0x00000000000a7919 */ /* 0x000f220000002100 */
        /* <DEDUP_REMOVED lines=28> */
[----:B----4-:R-:W-:Y:S01]  /*bc40*/  SHF.R.S32.HI R11, RZ, 0x1f, R10 ;  /* 0x0000001fff0b7819 */ /* 0x010fe2000001140a */
        /* <DEDUP_REMOVED lines=116> */
[----:B------:R-:W4:Y:S01]  /*c390*/  S2UR UR4, SR_CTAID.Z ;  /* 0x00000000000479c3 */ /* 0x000f220000002700 */
[----:B------:R-:W-:-:S02]  /*c3a0*/  LOP3.LUT R29, R29, 0xffffffe0, RZ, 0xc0, !PT ;  /* 0xffffffe01d1d7812 */ /* 0x000fc400078ec0ff */
[----:B------:R-:W-:Y:S01]  /*c3b0*/  STS.64 [R18+0x800], R42 ;  /* 0x0008002a12007388 */ /* 0x000fe20000000a00 */
[----:B------:R-:W-:Y:S02]  /*c3c0*/  LOP3.LUT R9, R9, 0xffffffe0, RZ, 0xc0, !PT ;  /* 0xffffffe009097812 */ /* 0x000fe400078ec0ff */
[----:B------:R-:W-:Y:S01]  /*c3d0*/  IADD3 R10, R10, -R29, RZ ;  /* 0x8000001d0a0a7210 */ /* 0x000fe20007ffe0ff */
[----:B------:R-:W-:Y:S01]  /*c3e0*/  STS.64 [R5], R44 ;  /* 0x0000002c05007388 */ /* 0x000fe20000000a00 */
[----:B------:R-:W5:Y:S01]  /*c3f0*/  @P4 LDC R29, c[0x0][0x2e8] ;  /* 0x0000ba00ff1d4b82 */ /* 0x000f620000000800 */
[----:B------:R-:W-:Y:S02]  /*c400*/  IADD3 R9, R0, -R9, RZ ;  /* 0x8000000900097210 */ /* 0x000fe40007ffe0ff */
        /* <DEDUP_REMOVED lines=33> */
[----:B--2---:R-:W2:Y:S03]  /*c620*/  LDC.64 R14, c[0x0][0x2c0] ;  /* 0x0000b000ff0e7b82 */ /* 0x004ea60000000a00 */
[----:B------:R-:W-:Y:S04]  /*c630*/  STS.64 [R5+0x8000], R108 ;  /* 0x0080006c05007388 */ /* 0x000fe80000000a00 */
[----:B------:R1:W-:Y:S04]  /*c640*/  STS.64 [R5+0x8800], R110 ;  /* 0x0088006e05007388 */ /* 0x0003e80000000a00 */
[----:B------:R-:W-:Y:S04]  /*c650*/  STS.64 [R17+0x8000], R120 ;  /* 0x0080007811007388 */ /* 0x000fe80000000a00 */
[----:B------:R-:W-:Y:S04]  /*c660*/  STS.64 [R17+0x8800], R122 ;  /* 0x0088007a11007388 */ /* 0x000fe80000000a00 */
[----:B------:R-:W-:Y:S04]  /*c670*/  STS.64 [R19+0x8000], R116 ;  /* 0x0080007413007388 */ /* 0x000fe80000000a00 */
[----:B------:R-:W-:Y:S04]  /*c680*/  STS.64 [R19+0x8800], R118 ;  /* 0x0088007613007388 */ /* 0x000fe80000000a00 */
[----:B------:R-:W-:Y:S04]  /*c690*/  STS.64 [R7+0x8000], R112 ;  /* 0x0080007007007388 */ /* 0x000fe80000000a00 */
[----:B------:R3:W-:Y:S01]  /*c6a0*/  STS.64 [R7+0x8800], R114 ;  /* 0x0088007207007388 */ /* 0x0007e20000000a00 */
[----:B-1----:R-:W4:Y:S08]  /*c6b0*/  LDC R5, c[0x0][0x270] ;  /* 0x00009c00ff057b82 */ /* 0x002f300000000800 */
[----:B------:R-:W-:Y:S06]  /*c6c0*/  BAR.SYNC.DEFER_BLOCKING 0x0 ;  /* 0x0000000000007b1d */ /* 0x000fec0000010000 */
[----:B------:R-:W2:Y:S01]  /*c6d0*/  S2R R6, SR_CTAID.Y ;  /* 0x0000000000067919 */ /* 0x000ea20000002600 */
[----:B---3--:R-:W-:Y:S01]  /*c6e0*/  SHF.R.S32.HI R7, RZ, 0x1f, R12 ;  /* 0x0000001fff077819 */ /* 0x008fe2000001140c */
[----:B------:R1:W3:Y:S03]  /*c6f0*/  LDS.128 R24, [R11+0x3800] ;  /* 0x003800000b187984 */ /* 0x0002e60000000c00 */
[----:B------:R-:W-:Y:S01]  /*c700*/  LEA.HI R30, R7, R12, RZ, 0x2 ;  /* 0x0000000c071e7211 */ /* 0x000fe200078f10ff */
[----:B------:R1:W1:Y:S01]  /*c710*/  LDS.128 R20, [R11+0x7800] ;  /* 0x007800000b147984 */ /* 0x0002620000000c00 */
[----:B------:R-:W-:-:S02]  /*c720*/  SHF.R.S32.HI R7, RZ, 0x1f, R10 ;  /* 0x0000001fff077819 */ /* 0x000fc4000001140a */
[----:B------:R-:W-:Y:S01]  /*c730*/  LOP3.LUT R31, R30, 0xffffffc, RZ, 0xc0, !PT ;  /* 0x0ffffffc1e1f7812 */ /* 0x000fe200078ec0ff */
[----:B------:R1:W1:Y:S01]  /*c740*/  LDS.128 R16, [R11+0xb800] ;  /* 0x00b800000b107984 */ /* 0x0002620000000c00 */
[----:B------:R-:W-:Y:S02]  /*c750*/  LEA.HI R7, R7, R10, RZ, 0x2 ;  /* 0x0000000a07077211 */ /* 0x000fe400078f10ff */
[----:B------:R-:W-:Y:S02]  /*c760*/  IADD3 R10, -R205, RZ, RZ ;  /* 0x000000ffcd0a7210 */ /* 0x000fe40007ffe1ff */
[----:B------:R-:W-:Y:S01]  /*c770*/  IADD3 R0, R12, -R31, RZ ;  /* 0x8000001f0c007210 */ /* 0x000fe20007ffe0ff */
[----:B------:R-:W-:Y:S01]  /*c780*/  @P4 FMUL.FTZ R31, R4, 0.69314718246459960938 ;  /* 0x3f317218041f4820 */ /* 0x000fe20000410000 */
[----:B------:R-:W-:Y:S01]  /*c790*/  SHF.R.S32.HI R7, RZ, 0x2, R7 ;  /* 0x00000002ff077819 */ /* 0x000fe20000011407 */
[----:B--2---:R-:W-:Y:S02]  /*c7a0*/  IMAD R6, R6, R14, R205 ;  /* 0x0000000e06067224 */ /* 0x004fe400078e02cd */
[----:B------:R-:W-:Y:S01]  /*c7b0*/  @P3 FMUL.FTZ R4, R2, 0.69314718246459960938 ;  /* 0x3f31721802043820 */ /* 0x000fe20000410000 */
[----:B----4-:R-:W-:Y:S01]  /*c7c0*/  IMAD R10, R5, R10, UR4 ;  /* 0x00000004050a7e24 */ /* 0x010fe2000f8e020a */
[----:B------:R-:W-:-:S02]  /*c7d0*/  SHF.L.U32 R2, R13, 0x2, RZ ;  /* 0x000000020d027819 */ /* 0x000fc400000006ff */
[----:B------:R-:W-:Y:S01]  /*c7e0*/  LEA R0, R0, R7, 0x4 ;  /* 0x0000000700007211 */ /* 0x000fe200078e20ff */
[----:B------:R-:W-:Y:S01]  /*c7f0*/  IMAD R6, R6, R5, R10 ;  /* 0x0000000506067224 */ /* 0x000fe200078e020a */
[----:B------:R-:W-:Y:S01]  /*c800*/  MOV R7, 0xff800000 ;  /* 0xff80000000077802 */ /* 0x000fe20000000f00 */
[----:B------:R-:W-:Y:S01]  /*c810*/  @P3 FFMA.FTZ R9, R3, R28, R4 ;  /* 0x0000001c03093223 */ /* 0x000fe20000010004 */
[----:B-----5:R-:W-:Y:S01]  /*c820*/  @P4 FFMA.FTZ R7, R132, R29, R31 ;  /* 0x0000001d84074223 */ /* 0x020fe2000001001f */
[----:B------:R-:W-:Y:S01]  /*c830*/  IMAD R15, R6, R15, UR5 ;  /* 0x00000005060f7e24 */ /* 0x000fe2000f8e020f */
[----:B------:R-:W-:Y:S01]  /*c840*/  SHF.R.S32.HI R3, RZ, 0x1f, R2 ;  /* 0x0000001fff037819 */ /* 0x000fe20000011402 */
[----:B------:R-:W-:Y:S06]  /*c850*/  @P0 BRA `(.L_x_4686) ;  /* 0x00000000002c0947 */ /* 0x000fec0003800000 */
        /* <DEDUP_REMOVED lines=11> */
.L_x_4686:
[----:B------:R-:W-:Y:S05]  /*c910*/  BSYNC B0 ;  /* 0x0000000000007941 */ /* 0x000fea0003800000 */
.L_x_4685:
[----:B------:R-:W-:Y:S01]  /*c920*/  ULDC UR4, c[0x0][0x2dc] ;  /* 0x0000b70000047ab9 */ /* 0x000fe20000000800 */
[C---:B--2---:R-:W-:Y:S01]  /*c930*/  IMAD.WIDE R6, R8.reuse, 0xc0, R2 ;  /* 0x000000c008067825 */ /* 0x044fe200078e0202 */
[----:B------:R2:W4:Y:S01]  /*c940*/  LDS.128 R28, [R11] ;  /* 0x000000000b1c7984 */ /* 0x0005220000000c00 */
[----:B------:R-:W-:Y:S02]  /*c950*/  BSSY B0, `(.L_x_4687) ;  /* 0x0000022000007945 */ /* 0x000fe40003800000 */
[----:B------:R-:W-:Y:S01]  /*c960*/  IMAD R5, R15, UR4, RZ ;  /* 0x000000040f057c24 */ /* 0x000fe2000f8e02ff */
[----:B------:R-:W-:Y:S01]  /*c970*/  ULDC.64 UR4, c[0x0][0x288] ;  /* 0x0000a20000047ab9 */ /* 0x000fe20000000a00 */
[C---:B------:R-:W-:Y:S01]  /*c980*/  VIADD R4, R8.reuse, 0x10 ;  /* 0x0000001008047836 */ /* 0x040fe20000000000 */
[----:B------:R2:W1:Y:S01]  /*c990*/  LDS.128 R12, [R11+0x4000] ;  /* 0x004000000b0c7984 */ /* 0x0004620000000c00 */
[C---:B------:R-:W-:Y:S01]  /*c9a0*/  VIADD R0, R8.reuse, 0x18 ;  /* 0x0000001808007836 */ /* 0x040fe20000000000 */
[C---:B------:R-:W-:Y:S01]  /*c9b0*/  IADD3 R6, P3, R5.reuse, R6, RZ ;  /* 0x0000000605067210 */ /* 0x040fe20007f7e0ff */
[----:B------:R-:W-:Y:S01]  /*c9c0*/  VIADD R10, R8, 0x8 ;  /* 0x00000008080a7836 */ /* 0x000fe20000000000 */
[----:B------:R-:W-:Y:S01]  /*c9d0*/  ISETP.GE.AND P1, PT, R4, R199, PT ;  /* 0x000000c70400720c */ /* 0x000fe20003f26270 */
[----:B------:R-:W-:Y:S01]  /*c9e0*/  VIADD R4, R8, 0x28 ;  /* 0x0000002808047836 */ /* 0x000fe20000000000 */
[----:B------:R-:W-:-:S02]  /*c9f0*/  LEA.HI.X.SX32 R5, R5, R7, 0x1, P3 ;  /* 0x0000000705057211 */ /* 0x000fc400018f0eff */
[----:B------:R-:W-:Y:S02]  /*ca00*/  LEA R32, P3, R6, UR4, 0x2 ;  /* 0x0000000406207c11 */ /* 0x000fe4000f8610ff */
[-C--:B------:R-:W-:Y:S02]  /*ca10*/  ISETP.GE.AND P5, PT, R4, R199.reuse, PT ;  /* 0x000000c70400720c */ /* 0x080fe40003fa6270 */
[----:B------:R-:W-:Y:S02]  /*ca20*/  LEA.HI.X R33, R6, UR5, R5, 0x2, P3 ;  /* 0x0000000506217c11 */ /* 0x000fe400098f1405 */
[----:B------:R2:W1:Y:S01]  /*ca30*/  LDS.128 R4, [R11+0x8000] ;  /* 0x008000000b047984 */ /* 0x0004620000000c00 */
[-C--:B------:R-:W-:Y:S02]  /*ca40*/  ISETP.GE.AND P3, PT, R8, R199.reuse, PT ;  /* 0x000000c70800720c */ /* 0x080fe40003f66270 */
[-C--:B------:R-:W-:Y:S01]  /*ca50*/  ISETP.GE.AND P2, PT, R0, R199.reuse, PT ;  /* 0x000000c70000720c */ /* 0x080fe20003f46270 */
[----:B------:R-:W-:Y:S01]  /*ca60*/  VIADD R0, R8, 0x20 ;  /* 0x0000002008007836 */ /* 0x000fe20000000000 */
[----:B------:R-:W-:-:S04]  /*ca70*/  ISETP.GE.AND P0, PT, R10, R199, PT ;  /* 0x000000c70a00720c */ /* 0x000fc80003f06270 */
[----:B------:R-:W-:Y:S01]  /*ca80*/  ISETP.GE.AND P6, PT, R0, R199, PT ;  /* 0x000000c70000720c */ /* 0x000fe20003fc6270 */
[C---:B------:R-:W-:Y:S02]  /*ca90*/  VIADD R0, R8.reuse, 0x30 ;  /* 0x0000003008007836 */ /* 0x040fe40000000000 */
[----:B------:R-:W-:-:S03]  /*caa0*/  VIADD R8, R8, 0x38 ;  /* 0x0000003808087836 */ /* 0x000fc60000000000 */
[----:B------:R-:W-:Y:S01]  /*cab0*/  ISETP.GE.AND P4, PT, R0, R199, PT ;  /* 0x000000c70000720c */ /* 0x000fe20003f86270 */
[----:B------:R-:W-:Y:S01]  /*cac0*/  VIADD R0, R2, 0x40 ;  /* 0x0000004002007836 */ /* 0x000fe20000000000 */
[----:B------:R-:W-:Y:S11]  /*cad0*/  @P3 BRA `(.L_x_4688) ;  /* 0x0000000000243947 */ /* 0x000ff60003800000 */
        /* <DEDUP_REMOVED lines=9> */
.L_x_4688:
[----:B------:R-:W-:Y:S05]  /*cb70*/  BSYNC B0 ;  /* 0x0000000000007941 */ /* 0x000fea0003800000 */
.L_x_4687:
        /* <DEDUP_REMOVED lines=14> */
.L_x_4690:
[----:B------:R-:W-:Y:S05]  /*cc60*/  BSYNC B0 ;  /* 0x0000000000007941 */ /* 0x000fea0003800000 */
.L_x_4689:
        /* <DEDUP_REMOVED lines=13> */
.L_x_4692:
[----:B------:R-:W-:Y:S05]  /*cd40*/  BSYNC B0 ;  /* 0x0000000000007941 */ /* 0x000fea0003800000 */
.L_x_4691:
        /* <DEDUP_REMOVED lines=13> */
.L_x_4694:
[----:B------:R-:W-:Y:S05]  /*ce20*/  BSYNC B0 ;  /* 0x0000000000007941 */ /* 0x000fea0003800000 */
.L_x_4693:
        /* <DEDUP_REMOVED lines=13> */
.L_x_4696:
[----:B------:R-:W-:Y:S05]  /*cf00*/  BSYNC B0 ;  /* 0x0000000000007941 */ /* 0x000fea0003800000 */
.L_x_4695:
        /* <DEDUP_REMOVED lines=13> */
.L_x_4698:
[----:B------:R-:W-:Y:S05]  /*cfe0*/  BSYNC B0 ;  /* 0x0000000000007941 */ /* 0x000fea0003800000 */
.L_x_4697:
        /* <DEDUP_REMOVED lines=13> */
.L_x_4700:
[----:B------:R-:W-:Y:S05]  /*d0c0*/  BSYNC B0 ;  /* 0x0000000000007941 */ /* 0x000fea0003800000 */
.L_x_4699:
[----:B------:R-:W-:Y:S05]  /*d0d0*/  @P3 EXIT ;  /* 0x000000000000394d */ /* 0x000fea0003800000 */
[----:B------:R-:W-:Y:S02]  /*d0e0*/  ULDC UR4, c[0x0][0x2d0] ;  /* 0x0000b40000047ab9 */ /* 0x000fe40000000800 */
[C---:B------:R-:W-:Y:S01]  /*d0f0*/  ISETP.GE.AND P1, PT, R0.reuse, UR4, PT ;  /* 0x0000000400007c0c */ /* 0x040fe2000bf26270 */
[----:B------:R-:W-:Y:S01]  /*d100*/  VIADD R0, R0, 0x40 ;  /* 0x0000004000007836 */ /* 0x000fe20000000000 */
[----:B------:R-:W-:-:S04]  /*d110*/  ISETP.GE.AND P2, PT, R2, UR4, PT ;  /* 0x0000000402007c0c */ /* 0x000fc8000bf46270 */
[----:B------:R-:W-:-:S07]  /*d120*/  ISETP.GE.AND P0, PT, R0, UR4, PT ;  /* 0x0000000400007c0c */ /* 0x000fce000bf06270 */
[----:B------:R1:W-:Y:S04]  /*d130*/  @!P1 STG.E.128 desc[UR14][R32.64+0xa900], R20 ;  /* 0x00a9001420009986 */ /* 0x0003e8000c101d0e */
[----:B---3--:R3:W-:Y:S02]  /*d140*/  @!P2 STG.E.128 desc[UR14][R32.64+0xa800], R24 ;  /* 0x00a800182000a986 */ /* 0x0087e4000c101d0e */
[----:B------:R-:W-:Y:S05]  /*d150*/  @P0 EXIT ;  /* 0x000000000000094d */ /* 0x000fea0003800000 */
[----:B------:R-:W-:Y:S01]  /*d160*/  STG.E.128 desc[UR14][R32.64+0xaa00], R16 ;  /* 0x00aa001020007986 */ /* 0x000fe2000c101d0e */
[----:B------:R-:W-:Y:S05]  /*d170*/  EXIT ;  /* 0x000000000000794d */ /* 0x000fea0003800000 */
.L_x_4701:
        /* <DEDUP_REMOVED lines=16> */
.L_x_7958:


//--------------------- .text._ZN5flash24flash_fwd_splitkv_kernelI23Flash_fwd_kernel_traitsILi192ELi64ELi64ELi4ELb0ELb0EN7cutlass10bfloat16_tE19Flash_kernel_traitsILi192ELi64ELi64ELi4ES3_EELb0ELb0ELb1ELb0ELb0ELb1ELb1ELb0EEEvNS_16Flash_fwd_paramsE --------------------------
	.section	.text._ZN5flash24flash_fwd_splitkv_kernelI23Flash_fwd_kernel_traitsILi192ELi64ELi64ELi4ELb0ELb0EN7cutlass10bfloat16_tE19Flash_kernel_traitsILi192ELi64ELi64ELi4ES3_EELb0ELb0ELb1ELb0ELb0ELb1ELb1ELb0EEEvNS_16Flash_fwd_paramsE,"ax",@progbits
	.align	128
        .global         _ZN5flash24flash_fwd_splitkv_kernelI23Flash_fwd_kernel_traitsILi192ELi64ELi64ELi4ELb0ELb0EN7cutlass10bfloat16_tE19Flash_kernel_traitsILi192ELi64ELi64ELi4ES3_EELb0ELb0ELb1ELb0ELb0ELb1ELb1ELb0EEEvNS_16Flash_fwd_paramsE
        .type           _ZN5flash24flash_fwd_splitkv_kernelI23Flash_fwd_kernel_traitsILi192ELi64ELi64ELi4ELb0ELb0EN7cutlass10bfloat16_tE19Flash_kernel_traitsILi192ELi64ELi64ELi4ES3_EELb0ELb0ELb1ELb0ELb0ELb1ELb1ELb0EEEvNS_16Flash_fwd_paramsE,@function
        .size           _ZN5flash24flash_fwd_splitkv_kernelI23Flash_fwd_kernel_traitsILi192ELi64ELi64ELi4ELb0ELb0EN7cutlass10bfloat16_tE19Flash_kernel_traitsILi192ELi64ELi64ELi4ES3_EELb0ELb0ELb1ELb0ELb0ELb1ELb1ELb0EEEvNS_16Flash_fwd_paramsE,(.L_x_7959 - _ZN5flash24flash_fwd_splitkv_kernelI23Flash_fwd_kernel_traitsILi192ELi64ELi64ELi4ELb0ELb0EN7cutlass10bfloat16_tE19Flash_kernel_traitsILi192ELi64ELi64ELi4ES3_EELb0ELb0ELb1ELb0ELb0ELb1ELb1ELb0EEEvNS_16Flash_fwd_paramsE)
        .other          _ZN5flash24flash_fwd_splitkv_kernelI23Flash_fwd_kernel_traitsILi192ELi64ELi64ELi4ELb0ELb0EN7cutlass10bfloat16_tE19Flash_kernel_traitsILi192ELi64ELi64ELi4ES3_EELb0ELb0ELb1ELb0ELb0ELb1ELb1ELb0EEEvNS_16Flash_fwd_paramsE,@"STO_CUDA_ENTRY STV_DEFAULT"
_ZN5flash24flash_fwd_splitkv_kernelI23Flash_fwd_kernel_traitsILi192ELi64ELi64ELi4ELb0ELb0EN7cutlass10bfloat16_tE19Flash_kernel_traitsILi192ELi64ELi64ELi4ES3_EELb0ELb0ELb1ELb0ELb0ELb1ELb1ELb0EEEvNS_16Flash_fwd_paramsE:
.text._ZN5flash24flash_fwd_splitkv_kernelI23Flash_fwd_kernel_traitsILi192ELi64ELi64ELi4ELb0ELb0EN7cutlass10bfloat16_tE19Flash_kernel_traitsILi192ELi64ELi64ELi4ES3_EELb0ELb0ELb1ELb0ELb0ELb1ELb1ELb0EEEvNS_16Flash_fwd_paramsE:
        /* <DEDUP_REMOVED lines=60> */
.L_x_4702:
[----:B------:R-:W1:Y:S02]  /*03c0*/  LDC R7, c[0x0][0x2c8] ;  /* 0x0000b200ff077b82 */ /* 0x000e640000000800 */
.L_x_4703:
        /* <DEDUP_REMOVED lines=24> */
[----:B--2---:R-:W-:Y:S01]  /*0550*/  VIADD R18, R18, 0xffffffe ;  /* 0x0ffffffe12127836 */ /* 0x004fe20000000000 */
[----:B------:R-:W2:Y:S02]  /*0560*/  @!P3 LDC R8, c[0x0][0x2cc] ;  /* 0x0000b300ff08bb82 */ /* 0x000ea40000000800 */
[----:B------:R-:W-:Y:S01]  /*0570*/  ISETP.GE.AND P0, PT, R16, RZ, PT ;  /* 0x000000ff1000720c */ /* 0x000fe20003f06270 */
[----:B------:R-:W3:Y:S02]  /*0580*/  F2I.FTZ.U32.TRUNC.NTZ R19, R18 ;  /* 0x0000001200137305 */ /* 0x000ee4000021f000 */
[----:B---3--:R-:W-:Y:S02]  /*0590*/  IMAD.MOV R2, RZ, RZ, -R19 ;  /* 0x000000ffff027224 */ /* 0x008fe400078e0a13 */
[----:B------:R-:W-:-:S02]  /*05a0*/  IMAD.MOV.U32 R18, RZ, RZ, RZ ;  /* 0x000000ffff127224 */ /* 0x000fc400078e00ff */
[----:B------:R-:W-:-:S04]  /*05b0*/  IMAD R15, R2, R13, RZ ;  /* 0x0000000d020f7224 */ /* 0x000fc800078e02ff */
[----:B------:R-:W-:-:S06]  /*05c0*/  IMAD.HI.U32 R15, R19, R15, R18 ;  /* 0x0000000f130f7227 */ /* 0x000fcc00078e0012 */
[----:B------:R-:W-:-:S04]  /*05d0*/  IMAD.HI.U32 R10, R15, R14, RZ ;  /* 0x0000000e0f0a7227 */ /* 0x000fc800078e00ff */
[----:B------:R-:W-:Y:S02]  /*05e0*/  IMAD R14, R10, R3, R14 ;  /* 0x000000030a0e7224 */ /* 0x000fe400078e020e */
[----:B------:R-:W3:Y:S03]  /*05f0*/  @!P3 LDC.64 R2, c[0x0][0x318] ;  /* 0x0000c600ff02bb82 */ /* 0x000ee60000000a00 */
[----:B------:R-:W-:-:S13]  /*0600*/  ISETP.GT.U32.AND P1, PT, R13, R14, PT ;  /* 0x0000000e0d00720c */ /* 0x000fda0003f24070 */
[----:B------:R-:W-:Y:S02]  /*0610*/  @!P1 IMAD.IADD R14, R14, 0x1, -R13 ;  /* 0x000000010e0e9824 */ /* 0x000fe400078e0a0d */
[----:B------:R-:W-:Y:S01]  /*0620*/  @!P1 VIADD R10, R10, 0x1 ;  /* 0x000000010a0a9836 */ /* 0x000fe20000000000 */
[----:B------:R-:W-:Y:S02]  /*0630*/  ISETP.NE.AND P1, PT, R9, RZ, PT ;  /* 0x000000ff0900720c */ /* 0x000fe40003f25270 */
[----:B------:R-:W-:Y:S02]  /*0640*/  ISETP.GE.U32.AND P4, PT, R14, R13, PT ;  /* 0x0000000d0e00720c */ /* 0x000fe40003f86070 */
[----:B---3--:R-:W-:-:S04]  /*0650*/  @!P3 ISETP.NE.U32.AND P2, PT, R2, RZ, PT ;  /* 0x000000ff0200b20c */ /* 0x008fc80003f45070 */
[----:B------:R-:W-:-:S04]  /*0660*/  @!P3 ISETP.NE.AND.EX P2, PT, R3, RZ, PT, P2 ;  /* 0x000000ff0300b20c */ /* 0x000fc80003f45320 */
[----:B--2---:R-:W-:-:S03]  /*0670*/  @!P3 SEL R8, R8, RZ, P2 ;  /* 0x000000ff0808b207 */ /* 0x004fc60001000000 */
[----:B------:R-:W-:Y:S01]  /*0680*/  @P4 VIADD R10, R10, 0x1 ;  /* 0x000000010a0a4836 */ /* 0x000fe20000000000 */
[----:B-1----:R-:W-:-:S03]  /*0690*/  @!P3 IADD3 R133, R8, R7, -R12 ;  /* 0x000000070885b210 */ /* 0x002fc60007ffe80c */
[----:B------:R-:W-:Y:S01]  /*06a0*/  @!P0 IMAD.MOV R10, RZ, RZ, -R10 ;  /* 0x000000ffff0a8224 */ /* 0x000fe200078e0a0a */
[----:B------:R-:W-:Y:S01]  /*06b0*/  @!P1 LOP3.LUT R10, RZ, R9, RZ, 0x33, !PT ;  /* 0x00000009ff0a9212 */ /* 0x000fe200078e33ff */
[----:B------:R-:W-:-:S04]  /*06c0*/  VIADD R3, R133, 0x3f ;  /* 0x0000003f85037836 */ /* 0x000fc80000000000 */
[----:B------:R-:W-:Y:S01]  /*06d0*/  IMAD R208, R10, R4, RZ ;  /* 0x000000040ad07224 */ /* 0x000fe200078e02ff */
        /* <DEDUP_REMOVED lines=51> */
.L_x_4706:
[----:B------:R-:W-:Y:S05]  /*0a10*/  BSYNC B0 ;  /* 0x0000000000007941 */ /* 0x000fea0003800000 */
.L_x_4705:
        /* <DEDUP_REMOVED lines=11> */
.L_x_4708:
[----:B------:R-:W-:Y:S05]  /*0ad0*/  BSYNC B0 ;  /* 0x0000000000007941 */ /* 0x000fea0003800000 */
.L_x_4707:
        /* <DEDUP_REMOVED lines=10> */
.L_x_4710:
[----:B------:R-:W-:Y:S05]  /*0b80*/  BSYNC B0 ;  /* 0x0000000000007941 */ /* 0x000fea0003800000 */
.L_x_4709:
        /* <DEDUP_REMOVED lines=10> */
.L_x_4712:
[----:B------:R-:W-:Y:S05]  /*0c30*/  BSYNC B0 ;  /* 0x0000000000007941 */ /* 0x000fea0003800000 */
.L_x_4711:
        /* <DEDUP_REMOVED lines=11> */
.L_x_4714:
[----:B------:R-:W-:Y:S05]  /*0cf0*/  BSYNC B0 ;  /* 0x0000000000007941 */ /* 0x000fea0003800000 */
.L_x_4713:
        /* <DEDUP_REMOVED lines=9> */
.L_x_4716:
[----:B------:R-:W-:Y:S05]  /*0d90*/  BSYNC B0 ;  /* 0x0000000000007941 */ /* 0x000fea0003800000 */
.L_x_4715:
        /* <DEDUP_REMOVED lines=9> */
.L_x_4718:
[----:B------:R-:W-:Y:S05]  /*0e30*/  BSYNC B0 ;  /* 0x0000000000007941 */ /* 0x000fea0003800000 */
.L_x_4717:
        /* <DEDUP_REMOVED lines=9> */
.L_x_4720:
[----:B------:R-:W-:Y:S05]  /*0ed0*/  BSYNC B0 ;  /* 0x0000000000007941 */ /* 0x000fea0003800000 */
.L_x_4719:
        /* <DEDUP_REMOVED lines=29> */
.L_x_4704:
        /* <DEDUP_REMOVED lines=29> */
.L_x_4721:
        /* <DEDUP_REMOVED lines=11> */
[----:B--2--5:R-:W2:Y:S02]  /*1330*/  MUFU.RCP R10, R5 ;  /* 0x00000005000a7308 */ /* 0x024ea40000001000 */
[----:B--2---:R-:W-:-:S06]  /*1340*/  IADD3 R10, R10, 0xffffffe, RZ ;  /* 0x0ffffffe0a0a7810 */ /* 0x004fcc0007ffe0ff */
[----:B------:R-:W2:Y:S02]  /*1350*/  F2I.FTZ.U32.TRUNC.NTZ R11, R10 ;  /* 0x0000000a000b7305 */ /* 0x000ea4000021f000 */
        /* <DEDUP_REMOVED lines=22> */
[----:B------:R-:W-:-:S07]  /*14c0*/  IMAD R13, R8, R13, UR6 ;  /* 0x00000006080d7e24 */ /* 0x000fce000f8e020d */
[----:B-1----:R-:W1:Y:S02]  /*14d0*/  MUFU.RCP R11, R9 ;  /* 0x00000009000b7308 */ /* 0x002e640000001000 */
[----:B-1----:R-:W-:-:S06]  /*14e0*/  VIADD R11, R11, 0xffffffe ;  /* 0x0ffffffe0b0b7836 */ /* 0x002fcc0000000000 */
[----:B------:R-:W1:Y:S02]  /*14f0*/  F2I.FTZ.U32.TRUNC.NTZ R11, R11 ;  /* 0x0000000b000b7305 */ /* 0x000e64000021f000 */
[----:B-1----:R-:W-:-:S05]  /*1500*/  IADD3 R3, RZ, -R11, RZ ;  /* 0x8000000bff037210 */ /* 0x002fca0007ffe0ff */
[----:B------:R-:W-:Y:S01]  /*1510*/  IMAD R5, R3, R2, RZ ;  /* 0x0000000203057224 */ /* 0x000fe200078e02ff */
[----:B------:R-:W-:-:S03]  /*1520*/  IABS R3, R24 ;  /* 0x0000001800037213 */ /* 0x000fc60000000000 */
[----:B------:R-:W-:Y:S01]  /*1530*/  IMAD.HI.U32 R10, R11, R5, R10 ;  /* 0x000000050b0a7227 */ /* 0x000fe200078e000a */
[----:B------:R-:W-:-:S03]  /*1540*/  SHF.R.S32.HI R11, RZ, 0x1f, R13 ;  /* 0x0000001fff0b7819 */ /* 0x000fc6000001140d */
        /* <DEDUP_REMOVED lines=23> */
[----:B------:R-:W-:Y:S01]  /*16c0*/  IMAD R9, R7, UR4, RZ ;  /* 0x0000000407097c24 */ /* 0x000fe2000f8e02ff */
[----:B------:R-:W-:Y:S01]  /*16d0*/  IADD3 R15, R15, R8, RZ ;  /* 0x000000080f0f7210 */ /* 0x000fe20007ffe0ff */
[----:B---3--:R-:W-:-:S02]  /*16e0*/  IMAD R8, R11, R80, RZ ;  /* 0x000000500b087224 */ /* 0x008fc400078e02ff */
        /* <DEDUP_REMOVED lines=10> */
.L_x_4722:
[----:B------:R-:W1:Y:S01]  /*1790*/  LDC R7, c[0x0][0x278] ;  /* 0x00009e00ff077b82 */ /* 0x000e620000000800 */
[----:B------:R-:W-:Y:S01]  /*17a0*/  ISETP.NE.AND P3, PT, R11, -0x1, PT ;  /* 0xffffffff0b00780c */ /* 0x000fe20003f65270 */
[----:B------:R-:W-:-:S04]  /*17b0*/  ULEA UR4, UR13, 0xffffffc0, 0x6 ;  /* 0xffffffc00d047891 */ /* 0x000fc8000f8e303f */
[----:B------:R-:W-:-:S08]  /*17c0*/  USHF.R.S32.HI UR5, URZ, 0x1f, UR4 ;  /* 0x0000001f3f057899 */ /* 0x000fd00008011404 */
[----:B------:R-:W2:Y:S01]  /*17d0*/  @P3 LDC.64 R80, c[0x0][0x248] ;  /* 0x00009200ff503b82 */ /* 0x000ea20000000a00 */
[----:B------:R-:W-:Y:S01]  /*17e0*/  @P3 IMAD.IADD R14, R12, 0x1, R11 ;  /* 0x000000010c0e3824 */ /* 0x000fe200078e020b */
[----:B-1----:R-:W-:-:S04]  /*17f0*/  IABS R3, R7 ;  /* 0x0000000700037213 */ /* 0x002fc80000000000 */
[----:B------:R-:W1:Y:S08]  /*1800*/  I2F.RP R5, R3 ;  /* 0x0000000300057306 */ /* 0x000e700000209400 */
        /* <DEDUP_REMOVED lines=8> */
[----:B------:R-:W-:Y:S02]  /*1890*/  MOV R4, R2 ;  /* 0x0000000200047202 */ /* 0x000fe40000000f00 */
[----:B------:R-:W-:-:S03]  /*18a0*/  LOP3.LUT R8, R24, R7, RZ, 0x3c, !PT ;  /* 0x0000000718087212 */ /* 0x000fc600078e3cff */
[----:B------:R-:W-:Y:S01]  /*18b0*/  IMAD.HI.U32 R22, R9, R4, RZ ;  /* 0x0000000409167227 */ /* 0x000fe200078e00ff */
[----:B------:R-:W-:-:S03]  /*18c0*/  ISETP.GE.AND P1, PT, R8, RZ, PT ;  /* 0x000000ff0800720c */ /* 0x000fc60003f26270 */
[----:B------:R-:W-:Y:S02]  /*18d0*/  IMAD.MOV R2, RZ, RZ, -R22 ;  /* 0x000000ffff027224 */ /* 0x000fe400078e0a16 */
[C---:B--2---:R-:W-:Y:S02]  /*18e0*/  @P3 IMAD R9, R14.reuse, R81, RZ ;  /* 0x000000510e093224 */ /* 0x044fe400078e02ff */
[C---:B------:R-:W-:Y:S02]  /*18f0*/  IMAD R2, R3.reuse, R2, R4 ;  /* 0x0000000203027224 */ /* 0x040fe400078e0204 */
[----:B------:R-:W1:Y:S01]  /*1900*/  @P3 LDC.64 R4, c[0x0][0x250] ;  /* 0x00009400ff043b82 */ /* 0x000e620000000a00 */
[----:B------:R-:W-:Y:S02]  /*1910*/  @P3 IMAD.WIDE.U32 R14, R14, R80, RZ ;  /* 0x000000500e0e3225 */ /* 0x000fe400078e00ff */
[----:B------:R-:W-:-:S03]  /*1920*/  ISETP.GT.U32.AND P0, PT, R3, R2, PT ;  /* 0x000000020300720c */ /* 0x000fc60003f04070 */
[----:B------:R-:W-:-:S10]  /*1930*/  @P3 IADD3 R9, R15, R9, RZ ;  /* 0x000000090f093210 */ /* 0x000fd40007ffe0ff */
        /* <DEDUP_REMOVED lines=19> */
[----:B------:R-:W-:-:S07]  /*1a70*/  IADD3 R9, R15, R9, RZ ;  /* 0x000000090f097210 */ /* 0x000fce0007ffe0ff */
.L_x_4724:
[----:B------:R-:W-:Y:S01]  /*1a80*/  MOV R15, R9 ;  /* 0x00000009000f7202 */ /* 0x000fe20000000f00 */
[----:B------:R-:W-:Y:S01]  /*1a90*/  IMAD R8, R80, UR5, RZ ;  /* 0x0000000550087c24 */ /* 0x000fe2000f8e02ff */
[----:B------:R-:W-:Y:S02]  /*1aa0*/  @!P0 LOP3.LUT R22, RZ, R7, RZ, 0x33, !PT ;  /* 0x00000007ff168212 */ /* 0x000fe400078e33ff */
[----:B------:R-:W-:Y:S01]  /*1ab0*/  @P3 IADD3 R9, R12, R11, RZ ;  /* 0x0000000b0c093210 */ /* 0x000fe20007ffe0ff */
[----:B------:R-:W-:Y:S01]  /*1ac0*/  IMAD.WIDE.U32 R14, R80, UR4, R14 ;  /* 0x00000004500e7c25 */ /* 0x000fe2000f8e000e */
[----:B------:R-:W-:Y:S02]  /*1ad0*/  SHF.R.S32.HI R7, RZ, 0x1f, R22 ;  /* 0x0000001fff077819 */ /* 0x000fe40000011416 */
[----:B------:R-:W-:Y:S01]  /*1ae0*/  MOV R13, UR4 ;  /* 0x00000004000d7c02 */ /* 0x000fe20008000f00 */
[----:B------:R-:W-:Y:S01]  /*1af0*/  IMAD R8, R81, UR4, R8 ;  /* 0x0000000451087c24 */ /* 0x000fe2000f8e0208 */
[----:B------:R-:W-:Y:S01]  /*1b00*/  MOV R11, UR5 ;  /* 0x00000005000b7c02 */ /* 0x000fe20008000f00 */
[----:B-1----:R-:W-:-:S03]  /*1b10*/  @P3 IMAD.WIDE.U32 R16, R9, R4, RZ ;  /* 0x0000000409103225 */ /* 0x002fc600078e00ff */
[----:B------:R-:W-:Y:S01]  /*1b20*/  IADD3 R15, R15, R8, RZ ;  /* 0x000000080f0f7210 */ /* 0x000fe20007ffe0ff */
[-C--:B--2---:R-:W-:Y:S02]  /*1b30*/  IMAD R8, R7, R2.reuse, RZ ;  /* 0x0000000207087224 */ /* 0x084fe400078e02ff */
[----:B------:R-:W-:Y:S02]  /*1b40*/  @P3 IMAD R9, R9, R5, R17 ;  /* 0x0000000509093224 */ /* 0x000fe400078e0211 */
[----:B------:R-:W-:-:S04]  /*1b50*/  IMAD.WIDE.U32 R38, R22, R2, R14 ;  /* 0x0000000216267225 */ /* 0x000fc800078e000e */
[----:B------:R-:W-:Y:S01]  /*1b60*/  IMAD R3, R22, R3, R8 ;  /* 0x0000000316037224 */ /* 0x000fe200078e0208 */
[----:B------:R-:W-:-:S04]  /*1b70*/  @P3 MOV R8, R16 ;  /* 0x0000001000083202 */ /* 0x000fc80000000f00 */
        /* <DEDUP_REMOVED lines=15> */
.L_x_4723:
[----:B------:R-:W-:Y:S01]  /*1c70*/  ISETP.NE.AND P1, PT, R0, -0x1, PT ;  /* 0xffffffff0000780c */ /* 0x000fe20003f25270 */
[----:B------:R-:W1:Y:S01]  /*1c80*/  S2UR UR8, SR_CgaCtaId ;  /* 0x00000000000879c3 */ /* 0x000e620000008800 */
[----:B------:R-:W-:Y:S01]  /*1c90*/  SHF.R.S32.HI R17, RZ, 0x1f, R6 ;  /* 0x0000001fff117819 */ /* 0x000fe20000011406 */
[----:B------:R-:W-:Y:S01]  /*1ca0*/  ULDC.64 UR6, c[0x0][0x268] ;  /* 0x00009a0000067ab9 */ /* 0x000fe20000000a00 */
[----:B------:R-:W-:Y:S01]  /*1cb0*/  UIADD3 UR12, UR13, -0x1, URZ ;  /* 0xffffffff0d0c7890 */ /* 0x000fe2000fffe03f */
[----:B------:R-:W-:Y:S01]  /*1cc0*/  IMAD R7, R7, UR6, RZ ;  /* 0x0000000607077c24 */ /* 0x000fe2000f8e02ff */
[CC--:B-----5:R-:W-:Y:S01]  /*1cd0*/  LEA.HI R10, R17.reuse, R6.reuse, RZ, 0x3 ;  /* 0x00000006110a7211 */ /* 0x0e0fe200078f18ff */
[----:B------:R-:W-:Y:S01]  /*1ce0*/  IMAD.IADD R207, R134, 0x1, -R85 ;  /* 0x0000000186cf7824 */ /* 0x000fe200078e0a55 */
[-C--:B------:R-:W-:Y:S01]  /*1cf0*/  LEA.HI R14, R17, R6.reuse, RZ, 0x4 ;  /* 0x00000006110e7211 */ /* 0x080fe200078f20ff */
[----:B------:R-:W-:Y:S01]  /*1d00*/  USHF.L.U32 UR11, UR12, 0x6, URZ ;  /* 0x000000060c0b7899 */ /* 0x000fe2000800063f */
[----:B------:R-:W-:Y:S01]  /*1d10*/  LOP3.LUT R25, R10, 0xfffffff8, RZ, 0xc0, !PT ;  /* 0xfffffff80a197812 */ /* 0x000fe200078ec0ff */
[----:B------:R-:W-:Y:S01]  /*1d20*/  ULDC.64 UR4, c[0x0][0x258] ;  /* 0x0000960000047ab9 */ /* 0x000fe20000000a00 */
[----:B------:R-:W-:Y:S01]  /*1d30*/  SHF.R.S32.HI R28, RZ, 0x3, R10 ;  /* 0x00000003ff1c7819 */ /* 0x000fe2000001140a */
[----:B------:R-:W2:Y:S01]  /*1d40*/  @P1 LDC.64 R2, c[0x0][0x240] ;  /* 0x00009000ff021b82 */ /* 0x000ea20000000a00 */
[----:B------:R-:W-:Y:S01]  /*1d50*/  @!P1 SHF.R.S32.HI R23, RZ, 0x1f, R213 ;  /* 0x0000001fff179819 */ /* 0x000fe200000114d5 */
[----:B------:R-:W-:Y:S01]  /*1d60*/  VIADD R19, R133, -UR11 ;  /* 0x8000000b85137c36 */ /* 0x000fe20008000000 */
[CC--:B------:R-:W-:Y:S01]  /*1d70*/  ISETP.GE.AND P6, PT, R28.reuse, R207.reuse, PT ;  /* 0x000000cf1c00720c */ /* 0x0c0fe20003fc6270 */
[----:B------:R-:W-:Y:S01]  /*1d80*/  VIADD R12, R28, 0x10 ;  /* 0x000000101c0c7836 */ /* 0x000fe20000000000 */
[----:B------:R-:W-:Y:S01]  /*1d90*/  LEA.HI R211, R17, R6, RZ, 0x6 ;  /* 0x0000000611d37211 */ /* 0x000fe200078f30ff */
[----:B------:R-:W-:Y:S01]  /*1da0*/  BSSY B0, `(.L_x_4725) ;  /* 0x000005c000007945 */ /* 0x000fe20003800000 */
[--C-:B------:R-:W-:Y:S01]  /*1db0*/  SHF.R.S32.HI R29, RZ, 0x1f, R28.reuse ;  /* 0x0000001fff1d7819 */ /* 0x100fe2000001141c */
[----:B------:R-:W3:Y:S01]  /*1dc0*/  @!P1 LDC.64 R4, c[0x0][0x228] ;  /* 0x00008a00ff049b82 */ /* 0x000ee20000000a00 */
[C---:B------:R-:W-:Y:S01]  /*1dd0*/  ISETP.GE.AND P4, PT, R12.reuse, R207, PT ;  /* 0x000000cf0c00720c */ /* 0x040fe20003f86270 */
[----:B------:R-:W-:Y:S01]  /*1de0*/  IMAD.SHL.U32 R211, R211, 0x8, RZ ;  /* 0x00000008d3d37824 */ /* 0x000fe200078e00ff */
[CC--:B------:R-:W-:Y:S01]  /*1df0*/  ISETP.GE.AND P3, PT, R12.reuse, R19.reuse, PT ;  /* 0x000000130c00720c */ /* 0x0c0fe20003f66270 */
[----:B------:R-:W-:Y:S01]  /*1e00*/  IMAD.WIDE R36, R37, 0x40, R28 ;  /* 0x0000004025247825 */ /* 0x000fe200078e021c */
[----:B------:R-:W-:-:S02]  /*1e10*/  ISETP.GE.AND P0, PT, R12, R19, PT ;  /* 0x000000130c00720c */ /* 0x000fc40003f06270 */
[----:B------:R-:W-:Y:S01]  /*1e20*/  IADD3 R30, R28, 0x20, RZ ;  /* 0x000000201c1e7810 */ /* 0x000fe20007ffe0ff */
[----:B--2---:R-:W-:-:S04]  /*1e30*/  @P1 IMAD.WIDE.U32 R20, R0, R2, RZ ;  /* 0x0000000200141225 */ /* 0x004fc800078e00ff */
[----:B------:R-:W-:Y:S02]  /*1e40*/  @P1 IMAD R3, R0, R3, R21 ;  /* 0x0000000300031224 */ /* 0x000fe400078e0215 */
[----:B------:R-:W-:Y:S02]  /*1e50*/  IMAD.SHL.U32 R0, R28, 0x40, RZ ;  /* 0x000000401c007824 */ /* 0x000fe400078e00ff */
[-C--:B---3--:R-:W-:Y:S01]  /*1e60*/  @!P1 IMAD R2, R23, R4.reuse, RZ ;  /* 0x0000000417029224 */ /* 0x088fe200078e02ff */
[----:B------:R-:W-:Y:S01]  /*1e70*/  LOP3.LUT R23, R14, 0xfffffff0, RZ, 0xc0, !PT ;  /* 0xfffffff00e177812 */ /* 0x000fe200078ec0ff */
[----:B------:R-:W-:-:S04]  /*1e80*/  @!P1 IMAD.WIDE.U32 R26, R213, R4, RZ ;  /* 0x00000004d51a9225 */ /* 0x000fc800078e00ff */
[----:B------:R-:W-:Y:S02]  /*1e90*/  @!P1 IMAD R5, R213, R5, R2 ;  /* 0x00000005d5059224 */ /* 0x000fe400078e0202 */
[----:B------:R-:W-:Y:S01]  /*1ea0*/  IMAD.IADD R2, R6, 0x1, -R25 ;  /* 0x0000000106027824 */ /* 0x000fe200078e0a19 */
[----:B------:R-:W-:Y:S01]  /*1eb0*/  LOP3.LUT R25, R0, 0x1c0, RZ, 0xc0, !PT ;  /* 0x000001c000197812 */ /* 0x000fe200078ec0ff */
[----:B------:R-:W-:Y:S02]  /*1ec0*/  IMAD.IADD R21, R6, 0x1, -R23 ;  /* 0x0000000106157824 */ /* 0x000fe400078e0a17 */
[----:B------:R-:W-:Y:S01]  /*1ed0*/  IMAD.SHL.U32 R212, R2, 0x8, RZ ;  /* 0x0000000802d47824 */ /* 0x000fe200078e00ff */
[----:B------:R-:W-:Y:S01]  /*1ee0*/  SHF.R.U32.HI R10, RZ, 0x3, R25 ;  /* 0x00000003ff0a7819 */ /* 0x000fe20000011619 */
[----:B------:R-:W-:Y:S01]  /*1ef0*/  @P1 IMAD.MOV.U32 R0, RZ, RZ, R20 ;  /* 0x000000ffff001224 */ /* 0x000fe200078e0014 */
[----:B------:R-:W-:Y:S01]  /*1f00*/  SHF.R.S32.HI R18, RZ, 0x1f, R21 ;  /* 0x0000001fff127819 */ /* 0x000fe20000011415 */
[----:B------:R-:W-:Y:S01]  /*1f10*/  IMAD R20, R22, UR7, R7 ;  /* 0x0000000716147c24 */ /* 0x000fe2000f8e0207 */
[----:B------:R-:W-:Y:S01]  /*1f20*/  IADD3 R8, P2, R212, R8, RZ ;  /* 0x00000008d4087210 */ /* 0x000fe20007f5e0ff */
[----:B------:R-:W-:Y:S01]  /*1f30*/  @!P1 IMAD.IADD R3, R27, 0x1, R5 ;  /* 0x000000011b039824 */ /* 0x000fe200078e0205 */
[--C-:B------:R-:W-:Y:S01]  /*1f40*/  SHF.R.S32.HI R40, RZ, 0x1f, R212.reuse ;  /* 0x0000001fff287819 */ /* 0x100fe200000114d4 */
[----:B------:R-:W-:Y:S01]  /*1f50*/  IMAD.MOV.U32 R7, RZ, RZ, 0x10 ;  /* 0x00000010ff077424 */ /* 0x000fe200078e00ff */
[----:B------:R-:W-:Y:S01]  /*1f60*/  LOP3.LUT R23, R25, 0x38, R212, 0xf8, !PT ;  /* 0x0000003819177812 */ /* 0x000fe200078ef8d4 */
[----:B------:R-:W-:Y:S01]  /*1f70*/  IMAD.MOV.U32 R5, RZ, RZ, 0x20 ;  /* 0x00000020ff057424 */ /* 0x000fe200078e00ff */
[----:B------:R-:W-:Y:S01]  /*1f80*/  @!P1 MOV R0, R26 ;  /* 0x0000001a00009202 */ /* 0x000fe20000000f00 */
[----:B------:R-:W-:Y:S01]  /*1f90*/  IMAD.X R9, R40, 0x1, R9, P2 ;  /* 0x0000000128097824 */ /* 0x000fe200010e0609 */
[----:B------:R-:W-:-:S02]  /*1fa0*/  LOP3.LUT R10, R23, R10, RZ, 0x3c, !PT ;  /* 0x0000000a170a7212 */ /* 0x000fc400078e3cff */
[----:B------:R-:W-:Y:S01]  /*1fb0*/  LEA.HI R18, R18, R21, RZ, 0x3 ;  /* 0x0000001512127211 */ /* 0x000fe200078f18ff */
[----:B------:R-:W-:Y:S01]  /*1fc0*/  IMAD.WIDE.U32 R22, R22, UR6, R8 ;  /* 0x0000000616167c25 */ /* 0x000fe2000f8e0008 */
[----:B------:R-:W-:Y:S01]  /*1fd0*/  IADD3 R32, P1, R212, R0, RZ ;  /* 0x00000000d4207210 */ /* 0x000fe20007f3e0ff */
[----:B------:R-:W2:Y:S01]  /*1fe0*/  LDC.64 R8, c[0x0][0x3c8] ;  /* 0x0000f200ff087b82 */ /* 0x000ea20000000a00 */
[----:B------:R-:W-:Y:S02]  /*1ff0*/  LOP3.LUT R4, R18, 0xfffffff8, RZ, 0xc0, !PT ;  /* 0xfffffff812047812 */ /* 0x000fe400078ec0ff */
[----:B------:R-:W-:Y:S01]  /*2000*/  SHF.R.S32.HI R25, RZ, 0x1f, R24 ;  /* 0x0000001fff197819 */ /* 0x000fe20000011418 */
[----:B------:R-:W-:Y:S01]  /*2010*/  IMAD.X R33, R40, 0x1, R3, P1 ;  /* 0x0000000128217824 */ /* 0x000fe200008e0603 */
[----:B------:R-:W-:Y:S01]  /*2020*/  IADD3 R0, P5, R28, R13, RZ ;  /* 0x0000000d1c007210 */ /* 0x000fe20007fbe0ff */
[----:B------:R-:W-:Y:S01]  /*2030*/  IMAD.IADD R21, R21, 0x1, -R4 ;  /* 0x0000000115157824 */ /* 0x000fe200078e0a04 */
[----:B------:R-:W-:Y:S01]  /*2040*/  LOP3.LUT R211, R10, 0xfffffe00, R211, 0xf8, !PT ;  /* 0xfffffe000ad37812 */ /* 0x000fe200078ef8d3 */
[----:B------:R-:W-:-:S02]  /*2050*/  IMAD R35, R25, UR4, RZ ;  /* 0x0000000419237c24 */ /* 0x000fc4000f8e02ff */
[C---:B------:R-:W-:Y:S01]  /*2060*/  IMAD.WIDE.U32 R32, R24.reuse, UR4, R32 ;  /* 0x0000000418207c25 */ /* 0x040fe2000f8e0020 */
[----:B------:R-:W-:Y:S01]  /*2070*/  UMOV UR4, 0x400 ;  /* 0x0000040000047882 */ /* 0x000fe20000000000 */
[----:B------:R-:W-:Y:S01]  /*2080*/  R2P PR, R21, 0x6 ;  /* 0x0000000615007804 */ /* 0x000fe20000000000 */
[----:B-1----:R-:W-:Y:S01]  /*2090*/  ULEA UR4, UR8, UR4, 0x18 ;  /* 0x0000000408047291 */ /* 0x002fe2000f8ec03f */
[----:B------:R-:W-:Y:S02]  /*20a0*/  IMAD R35, R24, UR5, R35 ;  /* 0x0000000518237c24 */ /* 0x000fe4000f8e0223 */
[----:B------:R-:W-:Y:S01]  /*20b0*/  IMAD.X R26, R29, 0x1, R11, P5 ;  /* 0x000000011d1a7824 */ /* 0x000fe200028e060b */
[----:B------:R-:W-:Y:S01]  /*20c0*/  SEL R7, R7, 0xfffffff0, !P1 ;  /* 0xfffffff007077807 */ /* 0x000fe20004800000 */
[C---:B------:R-:W-:Y:S01]  /*20d0*/  VIADD R4, R212.reuse, 0x40 ;  /* 0x00000040d4047836 */ /* 0x040fe20000000000 */
[----:B------:R-:W-:Y:S01]  /*20e0*/  LEA R211, R211, UR4, 0x1 ;  /* 0x00000004d3d37c11 */ /* 0x000fe2000f8e08ff */
[----:B------:R-:W-:Y:S01]  /*20f0*/  VIADD R3, R212, 0x80 ;  /* 0x00000080d4037836 */ /* 0x000fe20000000000 */
[----:B------:R-:W-:Y:S01]  /*2100*/  SEL R5, R5, 0xffffffe0, !P2 ;  /* 0xffffffe005057807 */ /* 0x000fe20005000000 */
[----:B------:R-:W-:Y:S01]  /*2110*/  IMAD.IADD R35, R33, 0x1, R35 ;  /* 0x0000000121237824 */ /* 0x000fe200078e0223 */
        /* <DEDUP_REMOVED lines=36> */
.L_x_4726:
[----:B------:R-:W-:Y:S05]  /*2360*/  BSYNC B0 ;  /* 0x0000000000007941 */ /* 0x000fea0003800000 */
.L_x_4725:
        /* <DEDUP_REMOVED lines=46> */
.L_x_4728:
[----:B------:R-:W-:Y:S05]  /*2650*/  BSYNC B0 ;  /* 0x0000000000007941 */ /* 0x000fea0003800000 */
.L_x_4727:
        /* <DEDUP_REMOVED lines=44> */
.L_x_4730:
[----:B------:R-:W-:Y:S05]  /*2920*/  BSYNC B0 ;  /* 0x0000000000007941 */ /* 0x000fea0003800000 */
.L_x_4729:
        /* <DEDUP_REMOVED lines=39> */
.L_x_4732:
[----:B------:R-:W-:Y:S05]  /*2ba0*/  BSYNC B0 ;  /* 0x0000000000007941 */ /* 0x000fea0003800000 */
.L_x_4731:
        /* <DEDUP_REMOVED lines=39> */
.L_x_4734:
[----:B------:R-:W-:Y:S05]  /*2e20*/  BSYNC B0 ;  /* 0x0000000000007941 */ /* 0x000fea0003800000 */
.L_x_4733:
        /* <DEDUP_REMOVED lines=33> */
.L_x_4736:
[----:B------:R-:W-:Y:S05]  /*3040*/  BSYNC B0 ;  /* 0x0000000000007941 */ /* 0x000fea0003800000 */
.L_x_4735:
        /* <DEDUP_REMOVED lines=37> */
.L_x_4738:
[----:B------:R-:W-:Y:S05]  /*32a0*/  BSYNC B0 ;  /* 0x0000000000007941 */ /* 0x000fea0003800000 */
.L_x_4737:
        /* <DEDUP_REMOVED lines=42> */
.L_x_4740:
[----:B------:R-:W-:Y:S05]  /*3550*/  BSYNC B0 ;  /* 0x0000000000007941 */ /* 0x000fea0003800000 */
.L_x_4739:
[----:B------:R-:W0:Y:S01]  /*3560*/  LDGDEPBAR ;  /* 0x00000000000079af */ /* 0x000e220000000000 */
[----:B-1-34-:R-:W-:Y:S01]  /*3570*/  SHF.R.S32.HI R10, RZ, 0x1f, R213 ;  /* 0x0000001fff0a7819 */ /* 0x01afe200000114d5 */
[----:B------:R-:W-:Y:S01]  /*3580*/  ULDC.64 UR8, c[0x0][0x3d0] ;  /* 0x0000f40000087ab9 */ /* 0x000fe20000000a00 */
[----:B------:R-:W-:Y:S01]  /*3590*/  IMAD.IADD R32, R27, 0x1, -R32 ;  /* 0x000000011b207824 */ /* 0x000fe200078e0a20 */
[----:B------:R-:W-:Y:S01]  /*35a0*/  LEA.HI R84, R17, R6, RZ, 0x5 ;  /* 0x0000000611547211 */ /* 0x000fe200078f28ff */
[----:B------:R-:W-:Y:S01]  /*35b0*/  IMAD.WIDE.U32 R24, R213, UR8, R24 ;  /* 0x00000008d5187c25 */ /* 0x000fe2000f8e0018 */
[----:B------:R-:W-:Y:S01]  /*35c0*/  LOP3.LUT R29, R30, R29, RZ, 0x3c, !PT ;  /* 0x0000001d1e1d7212 */ /* 0x000fe200078e3cff */
[----:B------:R-:W-:Y:S01]  /*35d0*/  ULDC UR5, c[0x0][0x2e8] ;  /* 0x0000ba0000057ab9 */ /* 0x000fe20000000800 */
[----:B------:R-:W-:Y:S01]  /*35e0*/  ISETP.GE.AND P1, PT, R26, R19, PT ;  /* 0x000000131a00720c */ /* 0x000fe20003f26270 */
[----:B------:R-:W-:Y:S01]  /*35f0*/  IMAD R10, R10, UR8, RZ ;  /* 0x000000080a0a7c24 */ /* 0x000fe2000f8e02ff */
[----:B--2---:R-:W-:Y:S01]  /*3600*/  LEA R8, P2, R24, R8, 0x2 ;  /* 0x0000000818087211 */ /* 0x004fe200078410ff */
[----:B------:R-:W-:-:S02]  /*3610*/  IMAD.SHL.U32 R12, R21, 0x40, RZ ;  /* 0x00000040150c7824 */ /* 0x000fc400078e00ff */
[----:B------:R-:W-:Y:S02]  /*3620*/  IMAD R10, R213, UR9, R10 ;  /* 0x00000009d50a7c24 */ /* 0x000fe4000f8e020a */
[----:B------:R-:W-:Y:S01]  /*3630*/  IMAD.SHL.U32 R11, R32, 0x8, RZ ;  /* 0x00000008200b7824 */ /* 0x000fe200078e00ff */
[----:B------:R-:W-:Y:S01]  /*3640*/  LOP3.LUT R12, R12, 0x1c0, RZ, 0xc0, !PT ;  /* 0x000001c00c0c7812 */ /* 0x000fe200078ec0ff */
[----:B------:R-:W-:Y:S02]  /*3650*/  IMAD.IADD R10, R25, 0x1, R10 ;  /* 0x00000001190a7824 */ /* 0x000fe400078e020a */
[----:B------:R-:W-:Y:S01]  /*3660*/  IMAD.IADD R23, R23, 0x1, R20 ;  /* 0x0000000117177824 */ /* 0x000fe200078e0214 */
[----:B------:R-:W-:Y:S01]  /*3670*/  LOP3.LUT R11, R12, 0x8, R11, 0xf8, !PT ;  /* 0x000000080c0b7812 */ /* 0x000fe200078ef80b */
[----:B------:R-:W-:Y:S01]  /*3680*/  IMAD.SHL.U32 R18, R18, 0x40, RZ ;  /* 0x0000004012127824 */ /* 0x000fe200078e00ff */
[----:B------:R-:W-:Y:S01]  /*3690*/  LEA.HI.X R9, R24, R9, R10, 0x2, P2 ;  /* 0x0000000918097211 */ /* 0x000fe200010f140a */
[----:B------:R-:W-:Y:S01]  /*36a0*/  IMAD.WIDE.U32 R22, R0, UR6, R22 ;  /* 0x0000000600167c25 */ /* 0x000fe2000f8e0016 */
[----:B------:R-:W-:-:S04]  /*36b0*/  DEPBAR.LE SB0, 0x0 ;  /* 0x000080000000791a */ /* 0x000fc80000000000 */
[----:B------:R1:W5:Y:S01]  /*36c0*/  LDG.E R82, desc[UR14][R8.64] ;  /* 0x0000000e08527981 */ /* 0x000362000c1e1900 */
[----:B------:R-:W-:Y:S01]  /*36d0*/  SHF.R.U32.HI R12, RZ, 0x3, R12 ;  /* 0x00000003ff0c7819 */ /* 0x000fe2000001160c */
[----:B------:R-:W-:Y:S01]  /*36e0*/  ULDC.64 UR8, c[0x0][0x220] ;  /* 0x0000880000087ab9 */ /* 0x000fe20000000a00 */
[----:B------:R-:W-:Y:S01]  /*36f0*/  SHF.R.S32.HI R83, RZ, 0x5, R84 ;  /* 0x00000005ff537819 */ /* 0x000fe20000011454 */
[----:B------:R-:W-:Y:S01]  /*3700*/  BAR.SYNC.DEFER_BLOCKING 0x0 ;  /* 0x0000000000007b1d */ /* 0x000fe20000010000 */
[----:B------:R-:W-:Y:S01]  /*3710*/  LOP3.LUT R11, R11, R12, RZ, 0x3c, !PT ;  /* 0x0000000c0b0b7212 */ /* 0x000fe200078e3cff */
[----:B------:R-:W-:-:S03]  /*3720*/  IMAD R205, R32, 0x200, R29 ;  /* 0x0000020020cd7824 */ /* 0x000fc600078e021d */
[----:B------:R-:W-:Y:S01]  /*3730*/  LOP3.LUT R0, R11, 0xfffffe00, R18, 0xf8, !PT ;  /* 0xfffffe000b007812 */ /* 0x000fe200078ef812 */
[----:B------:R-:W-:Y:S01]  /*3740*/  IMAD.IADD R17, R23, 0x1, R16 ;  /* 0x0000000117117824 */ /* 0x000fe200078e0210 */
[----:B------:R-:W-:Y:S01]  /*3750*/  LEA R222, P2, R22, UR8, 0x1 ;  /* 0x0000000816de7c11 */ /* 0x000fe2000f8408ff */
[----:B------:R1:W-:Y:S04]  /*3760*/  @P6 STS.128 [R211+0xc000], RZ ;  /* 0x00c000ffd3006388 */ /* 0x0003e80000000c00 */
[----:B------:R1:W-:Y:S04]  /*3770*/  @P6 STS.128 [R211+0xe000], RZ ;  /* 0x00e000ffd3006388 */ /* 0x0003e80000000c00 */
[----:B------:R1:W-:Y:S01]  /*3780*/  @P6 STS.128 [R211+0x10000], RZ ;  /* 0x010000ffd3006388 */ /* 0x0003e20000000c00 */
[----:B------:R-:W-:Y:S01]  /*3790*/  IMAD R206, R83, 0x400, R0 ;  /* 0x0000040053ce7824 */ /* 0x000fe200078e0200 */
[----:B------:R-:W-:Y:S01]  /*37a0*/  USHF.L.U32 UR16, UR6, 0x4, URZ ;  /* 0x0000000406107899 */ /* 0x000fe2000800063f */
[----:B------:R-:W2:Y:S01]  /*37b0*/  MUFU.RCP R87, UR5 ;  /* 0x0000000500577d08 */ /* 0x000ea20008001000 */
[----:B------:R-:W-:Y:S01]  /*37c0*/  BSSY B0, `(.L_x_4741) ;  /* 0x000001c000007945 */ /* 0x000fe20003800000 */
        /* <DEDUP_REMOVED lines=27> */
.L_x_4742:
[----:B------:R-:W-:Y:S05]  /*3980*/  BSYNC B0 ;  /* 0x0000000000007941 */ /* 0x000fea0003800000 */
.L_x_4741:
        /* <DEDUP_REMOVED lines=36> */
.L_x_4744:
[----:B------:R-:W-:Y:S05]  /*3bd0*/  BSYNC B0 ;  /* 0x0000000000007941 */ /* 0x000fea0003800000 */
.L_x_4743:
        /* <DEDUP_REMOVED lines=37> */
.L_x_4746:
[----:B------:R-:W-:Y:S05]  /*3e30*/  BSYNC B0 ;  /* 0x0000000000007941 */ /* 0x000fea0003800000 */
.L_x_4745:
        /* <DEDUP_REMOVED lines=40> */
.L_x_4748:
[----:B------:R-:W-:Y:S05]  /*40c0*/  BSYNC B0 ;  /* 0x0000000000007941 */ /* 0x000fea0003800000 */
.L_x_4747:
[----:B------:R-:W-:Y:S01]  /*40d0*/  LDSM.16.M88.4 R64, [R206] ;  /* 0x00000000ce40783b */ /* 0x000fe20000000200 */
[----:B------:R-:W-:Y:S01]  /*40e0*/  R2P PR, R2, 0x6 ;  /* 0x0000000602007804 */ /* 0x000fe20000000000 */
[C---:B------:R-:W-:Y:S01]  /*40f0*/  VIADD R2, R205.reuse, 0x6000 ;  /* 0x00006000cd027836 */ /* 0x040fe20000000000 */
[----:B------:R-:W-:Y:S01]  /*4100*/  ULDC UR7, c[0x0][0x39c] ;  /* 0x0000e70000077ab9 */ /* 0x000fe20000000800 */
[----:B------:R-:W3:Y:S01]  /*4110*/  LDSM.16.M88.4 R16, [R205+0x6000] ;  /* 0x00600000cd10783b */ /* 0x000ee20000000200 */
[----:B------:R-:W-:Y:S02]  /*4120*/  VIADD R203, R205, 0x6020 ;  /* 0x00006020cdcb7836 */ /* 0x000fe40000000000 */
[----:B--2--5:R-:W-:Y:S01]  /*4130*/  FMUL.FTZ R82, R82, R87 ;  /* 0x0000005752527220 */ /* 0x024fe20000410000 */
[--C-:B------:R-:W-:Y:S01]  /*4140*/  IMAD R204, R7, 0x2, R206.reuse ;  /* 0x0000000207cc7824 */ /* 0x100fe200078e02ce */
[----:B-1----:R-:W1:Y:S01]  /*4150*/  LDSM.16.M88.4 R8, [R205+0x6800] ;  /* 0x00680000cd08783b */ /* 0x002e620000000200 */
[----:B------:R-:W-:-:S02]  /*4160*/  IMAD R202, R5, 0x2, R206 ;  /* 0x0000000205ca7824 */ /* 0x000fc400078e02ce */
[----:B------:R-:W-:Y:S01]  /*4170*/  R2UR UR5, R82 ;  /* 0x00000000520572ca */ /* 0x000fe200000e0000 */
[----:B------:R-:W2:Y:S01]  /*4180*/  LDSM.16.M88.4 R72, [R205+0x7000] ;  /* 0x00700000cd48783b */ /* 0x000ea20000000200 */
        /* <DEDUP_REMOVED lines=23> */
[----:B------:R-:W-:Y:S01]  /*4300*/  VIADD R184, R203, 0x5800 ;  /* 0x00005800cbb87836 */ /* 0x000fe20000000000 */
[C---:B---3--:R-:W-:Y:S02]  /*4310*/  HMMA.16816.F32.BF16 R20, R64.reuse, R16, RZ ;  /* 0x000000104014723c */ /* 0x048fe400000418ff */
[----:B------:R-:W3:Y:S04]  /*4320*/  LDSM.16.M88.4 R36, [R199+0x6000] ;  /* 0x00600000c724783b */ /* 0x000ee80000000200 */
[----:B------:R-:W3:Y:S01]  /*4330*/  LDSM.16.M88.4 R32, [R199+0x6800] ;  /* 0x00680000c720783b */ /* 0x000ee20000000200 */
[C---:B------:R-:W-:Y:S03]  /*4340*/  HMMA.16816.F32.BF16 R16, R64.reuse, R18, RZ ;  /* 0x000000124010723c */ /* 0x040fe600000418ff */
[----:B------:R-:W-:Y:S03]  /*4350*/  LDSM.16.M88.4 R60, [R201] ;  /* 0x00000000c93c783b */ /* 0x000fe60000000200 */
[C---:B-1----:R-:W-:Y:S01]  /*4360*/  HMMA.16816.F32.BF16 R12, R64.reuse, R8, RZ ;  /* 0x00000008400c723c */ /* 0x042fe200000418ff */
[----:B------:R-:W0:Y:S05]  /*4370*/  LDGDEPBAR ;  /* 0x00000000000079af */ /* 0x000e2a0000000000 */
[C---:B--2---:R-:W-:Y:S06]  /*4380*/  HMMA.16816.F32.BF16 R76, R64.reuse, R72, RZ ;  /* 0x00000048404c723c */ /* 0x044fec00000418ff */
[C---:B------:R-:W-:Y:S06]  /*4390*/  HMMA.16816.F32.BF16 R8, R64.reuse, R10, RZ ;  /* 0x0000000a4008723c */ /* 0x040fec00000418ff */
[C---:B------:R-:W-:Y:S06]  /*43a0*/  HMMA.16816.F32.BF16 R72, R64.reuse, R74, RZ ;  /* 0x0000004a4048723c */ /* 0x040fec00000418ff */
[C---:B----4-:R-:W-:Y:S06]  /*43b0*/  HMMA.16816.F32.BF16 R68, R64.reuse, R28, RZ ;  /* 0x0000001c4044723c */ /* 0x050fec00000418ff */
[----:B------:R-:W-:Y:S01]  /*43c0*/  HMMA.16816.F32.BF16 R64, R64, R30, RZ ;  /* 0x0000001e4040723c */ /* 0x000fe200000418ff */
[----:B------:R-:W1:Y:S05]  /*43d0*/  LDSM.16.M88.4 R28, [R199+0x7000] ;  /* 0x00700000c71c783b */ /* 0x000e6a0000000200 */
[C---:B------:R-:W-:Y:S06]  /*43e0*/  HMMA.16816.F32.BF16 R20, R44.reuse, R24, R20 ;  /* 0x000000182c14723c */ /* 0x040fec0000041814 */
        /* <DEDUP_REMOVED lines=12> */
[C---:B---3--:R-:W-:Y:S06]  /*44b0*/  HMMA.16816.F32.BF16 R20, R40.reuse, R36, R20 ;  /* 0x000000242814723c */ /* 0x048fec0000041814 */
        /* <DEDUP_REMOVED lines=8> */
[C---:B--2---:R-:W-:Y:S06]  /*4540*/  HMMA.16816.F32.BF16 R68, R40.reuse, R24, R68 ;  /* 0x000000182844723c */ /* 0x044fec0000041844 */
        /* <DEDUP_REMOVED lines=51> */
[C---:B-1----:R-:W-:Y:S06]  /*4880*/  HMMA.16816.F32.BF16 R68, R56.reuse, R28, R68 ;  /* 0x0000001c3844723c */ /* 0x042fec0000041844 */
[----:B------:R-:W-:Y:S01]  /*4890*/  HMMA.16816.F32.BF16 R64, R56, R30, R64 ;  /* 0x0000001e3840723c */ /* 0x000fe20000041840 */
[----:B------:R-:W1:Y:S04]  /*48a0*/  LDSM.16.M88.4 R28, [R205+0xa800] ;  /* 0x00a80000cd1c783b */ /* 0x000e680000000200 */
[----:B------:R-:W-:Y:S01]  /*48b0*/  LDSM.16.M88.4 R56, [R204+0x4000] ;  /* 0x00400000cc38783b */ /* 0x000fe20000000200 */
[C---:B----4-:R-:W-:Y:S06]  /*48c0*/  HMMA.16816.F32.BF16 R20, R52.reuse, R44, R20 ;  /* 0x0000002c3414723c */ /* 0x050fec0000041814 */
[C---:B------:R-:W-:Y:S01]  /*48d0*/  HMMA.16816.F32.BF16 R16, R52.reuse, R46, R16 ;  /* 0x0000002e3410723c */ /* 0x040fe20000041810 */
[----:B------:R-:W4:Y:S05]  /*48e0*/  LDSM.16.M88.4 R44, [R205+0xb800] ;  /* 0x00b80000cd2c783b */ /* 0x000f2a0000000200 */
[C---:B------:R-:W-:Y:S06]  /*48f0*/  HMMA.16816.F32.BF16 R12, R52.reuse, R60, R12 ;  /* 0x0000003c340c723c */ /* 0x040fec000004180c */
[C---:B------:R-:W-:Y:S01]  /*4900*/  HMMA.16816.F32.BF16 R8, R52.reuse, R62, R8 ;  /* 0x0000003e3408723c */ /* 0x040fe20000041808 */
[----:B------:R-:W-:Y:S05]  /*4910*/  LDSM.16.M88.4 R60, [R199+0xb800] ;  /* 0x00b80000c73c783b */ /* 0x000fea0000000200 */
[C---:B------:R-:W-:Y:S06]  /*4920*/  HMMA.16816.F32.BF16 R76, R52.reuse, R36, R76 ;  /* 0x00000024344c723c */ /* 0x040fec000004184c */
[C---:B------:R-:W-:Y:S01]  /*4930*/  HMMA.16816.F32.BF16 R72, R52.reuse, R38, R72 ;  /* 0x000000263448723c */ /* 0x040fe20000041848 */
[----:B------:R-:W4:Y:S05]  /*4940*/  LDSM.16.M88.4 R36, [R203+0x4000] ;  /* 0x00400000cb24783b */ /* 0x000f2a0000000200 */
[C---:B--2---:R-:W-:Y:S06]  /*4950*/  HMMA.16816.F32.BF16 R68, R52.reuse, R24, R68 ;  /* 0x000000183444723c */ /* 0x044fec0000041844 */
[----:B------:R-:W-:Y:S01]  /*4960*/  HMMA.16816.F32.BF16 R64, R52, R26, R64 ;  /* 0x0000001a3440723c */ /* 0x000fe20000041840 */
[----:B------:R-:W2:Y:S04]  /*4970*/  LDSM.16.M88.4 R24, [R203+0x4800] ;  /* 0x00480000cb18783b */ /* 0x000ea80000000200 */
[----:B------:R-:W-:Y:S01]  /*4980*/  LDSM.16.M88.4 R52, [R202+0x4000] ;  /* 0x00400000ca34783b */ /* 0x000fe20000000200 */
        /* <DEDUP_REMOVED lines=8> */
[----:B------:R-:W1:Y:S05]  /*4a10*/  LDSM.16.M88.4 R40, [R199+0xa000] ;  /* 0x00a00000c728783b */ /* 0x000e6a0000000200 */
[C---:B----4-:R-:W-:Y:S06]  /*4a20*/  HMMA.16816.F32.BF16 R68, R48.reuse, R44, R68 ;  /* 0x0000002c3044723c */ /* 0x050fec0000041844 */
[----:B------:R-:W-:Y:S01]  /*4a30*/  HMMA.16816.F32.BF16 R64, R48, R46, R64 ;  /* 0x0000002e3040723c */ /* 0x000fe20000041840 */
[----:B------:R-:W4:Y:S04]  /*4a40*/  LDSM.16.M88.4 R44, [R199+0xa800] ;  /* 0x00a80000c72c783b */ /* 0x000f280000000200 */
[----:B------:R-:W-:Y:S01]  /*4a50*/  LDSM.16.M88.4 R48, [R192+0x4000] ;  /* 0x00400000c030783b */ /* 0x000fe20000000200 */
        /* <DEDUP_REMOVED lines=9> */
[C---:B-1----:R-:W-:Y:S06]  /*4af0*/  HMMA.16816.F32.BF16 R64, R56.reuse, R30, R64 ;  /* 0x0000001e3840723c */ /* 0x042fec0000041840 */
[----:B------:R-:W-:Y:S01]  /*4b00*/  HMMA.16816.F32.BF16 R68, R56, R28, R68 ;  /* 0x0000001c3844723c */ /* 0x000fe20000041844 */
[----:B------:R-:W-:Y:S05]  /*4b10*/  LDSM.16.M88.4 R28, [R192+0x5000] ;  /* 0x00500000c01c783b */ /* 0x000fea0000000200 */
[C---:B------:R-:W-:Y:S06]  /*4b20*/  HMMA.16816.F32.BF16 R20, R52.reuse, R40, R20 ;  /* 0x000000283414723c */ /* 0x040fec0000041814 */
[C---:B------:R-:W-:Y:S06]  /*4b30*/  HMMA.16816.F32.BF16 R16, R52.reuse, R42, R16 ;  /* 0x0000002a3410723c */ /* 0x040fec0000041810 */
[----:B----4-:R-:W-:Y:S01]  /*4b40*/  HMMA.16816.F32.BF16 R40, R52, R44, R12 ;  /* 0x0000002c3428723c */ /* 0x010fe2000004180c */
[----:B------:R-:W1:Y:S01]  /*4b50*/  LDSM.16.M88.4 R12, [R192+0x5800] ;  /* 0x00580000c00c783b */ /* 0x000e620000000200 */
[----:B------:R-:W-:-:S04]  /*4b60*/  DEPBAR.LE SB0, 0x0 ;  /* 0x000080000000791a */ /* 0x000fc80000000000 */
[C---:B------:R-:W-:Y:S06]  /*4b70*/  HMMA.16816.F32.BF16 R8, R52.reuse, R46, R8 ;  /* 0x0000002e3408723c */ /* 0x040fec0000041808 */
[C---:B--2---:R-:W-:Y:S06]  /*4b80*/  HMMA.16816.F32.BF16 R76, R52.reuse, R24, R76 ;  /* 0x00000018344c723c */ /* 0x044fec000004184c */
[----:B------:R-:W-:Y:S01]  /*4b90*/  HMMA.16816.F32.BF16 R64, R52, R62, R64 ;  /* 0x0000003e3440723c */ /* 0x000fe20000041840 */
[----:B------:R-:W-:-:S05]  /*4ba0*/  LOP3.LUT R25, R84, 0xffffffe0, RZ, 0xc0, !PT ;  /* 0xffffffe054197812 */ /* 0x000fca00078ec0ff */
[C---:B------:R-:W-:Y:S01]  /*4bb0*/  IMAD.IADD R2, R6.reuse, 0x1, -R25 ;  /* 0x0000000106027824 */ /* 0x040fe200078e0a19 */
[----:B------:R-:W-:Y:S01]  /*4bc0*/  HMMA.16816.F32.BF16 R68, R52, R60, R68 ;  /* 0x0000003c3444723c */ /* 0x000fe20000041844 */
[----:B------:R-:W-:-:S03]  /*4bd0*/  IMAD.SHL.U32 R6, R6, 0x2, RZ ;  /* 0x0000000206067824 */ /* 0x000fc600078e00ff */
[----:B------:R-:W-:Y:S02]  /*4be0*/  SHF.R.S32.HI R25, RZ, 0x1f, R2 ;  /* 0x0000001fff197819 */ /* 0x000fe40000011402 */
[----:B------:R-:W-:Y:S01]  /*4bf0*/  HMMA.16816.F32.BF16 R20, R36, R48, R20 ;  /* 0x000000302414723c */ /* 0x000fe20000041814 */
[----:B------:R-:W-:Y:S02]  /*4c00*/  LOP3.LUT R6, R6, 0x6, RZ, 0xc0, !PT ;  /* 0x0000000606067812 */ /* 0x000fe400078ec0ff */
[----:B------:R-:W-:-:S03]  /*4c10*/  LEA.HI R25, R25, R2, RZ, 0x2 ;  /* 0x0000000219197211 */ /* 0x000fc600078f10ff */
[----:B------:R-:W-:Y:S01]  /*4c20*/  HMMA.16816.F32.BF16 R16, R36, R50, R16 ;  /* 0x000000322410723c */ /* 0x000fe20000041810 */
[----:B------:R-:W-:Y:S01]  /*4c30*/  SHF.R.S32.HI R2, RZ, 0x2, R25 ;  /* 0x00000002ff027819 */ /* 0x000fe20000011419 */
[----:B------:R-:W-:-:S04]  /*4c40*/  VIADD R6, R6, UR11 ;  /* 0x0000000b06067c36 */ /* 0x000fc80008000000 */
[C---:B---3--:R-:W-:Y:S01]  /*4c50*/  HMMA.16816.F32.BF16 R8, R36.reuse, R34, R8 ;  /* 0x000000222408723c */ /* 0x048fe20000041808 */
[----:B------:R-:W-:Y:S01]  /*4c60*/  IMAD R2, R83, 0x10, R2 ;  /* 0x0000001053027824 */ /* 0x000fe200078e0202 */
[C---:B------:R-:W-:Y:S01]  /*4c70*/  ISETP.GE.AND P2, PT, R6.reuse, R133, PT ;  /* 0x000000850600720c */ /* 0x040fe20003f46270 */
[C---:B------:R-:W-:Y:S02]  /*4c80*/  VIADD R48, R6.reuse, 0x29 ;  /* 0x0000002906307836 */ /* 0x040fe40000000000 */
[----:B------:R-:W-:Y:S01]  /*4c90*/  IMAD.IADD R2, R85, 0x1, R2 ;  /* 0x0000000155027824 */ /* 0x000fe200078e0202 */
[----:B------:R-:W-:Y:S01]  /*4ca0*/  HMMA.16816.F32.BF16 R40, R36, R32, R40 ;  /* 0x000000202428723c */ /* 0x000fe20000041828 */
[----:B------:R-:W-:-:S05]  /*4cb0*/  VIADD R34, R6, 0x18 ;  /* 0x0000001806227836 */ /* 0x000fca0000000000 */
[----:B------:R-:W-:Y:S01]  /*4cc0*/  HMMA.16816.F32.BF16 R72, R52, R26, R72 ;  /* 0x0000001a3448723c */ /* 0x000fe20000041848 */
[----:B------:R-:W-:Y:S02]  /*4cd0*/  VIADD R32, R6, 0x19 ;  /* 0x0000001906207836 */ /* 0x000fe40000000000 */
[----:B------:R-:W-:Y:S01]  /*4ce0*/  FMUL.FTZ R22, R22, UR7 ;  /* 0x0000000716167c20 */ /* 0x000fe20008410000 */
[----:B------:R-:W-:Y:S01]  /*4cf0*/  FMUL.FTZ R24, R23, UR7 ;  /* 0x0000000717187c20 */ /* 0x000fe20008410000 */
[----:B------:R-:W-:Y:S01]  /*4d00*/  ISETP.GE.AND P3, PT, R34, R133, PT ;  /* 0x000000852200720c */ /* 0x000fe20003f66270 */
[C---:B-1----:R-:W-:Y:S01]  /*4d10*/  HMMA.16816.F32.BF16 R64, R36.reuse, R14, R64 ;  /* 0x0000000e2440723c */ /* 0x042fe20000041840 */
[----:B------:R-:W-:Y:S01]  /*4d20*/  FMUL.FTZ R16, R16, UR7 ;  /* 0x0000000710107c20 */ /* 0x000fe20008410000 */
[----:B------:R-:W-:Y:S01]  /*4d30*/  FMUL.FTZ R27, R17, UR7 ;  /* 0x00000007111b7c20 */ /* 0x000fe20008410000 */
[----:B------:R-:W-:Y:S01]  /*4d40*/  FMUL.FTZ R23, R18, UR7 ;  /* 0x0000000712177c20 */ /* 0x000fe20008410000 */
[----:B------:R-:W-:Y:S02]  /*4d50*/  MUFU.TANH R22, R22 ;  /* 0x0000001600167308 */ /* 0x000fe40000002400 */
[C---:B------:R-:W-:Y:S01]  /*4d60*/  HMMA.16816.F32.BF16 R68, R36.reuse, R12, R68 ;  /* 0x0000000c2444723c */ /* 0x040fe20000041844 */
[----:B------:R-:W-:Y:S01]  /*4d70*/  FMUL.FTZ R15, R21, UR7 ;  /* 0x00000007150f7c20 */ /* 0x000fe20008410000 */
[----:B------:R-:W-:Y:S01]  /*4d80*/  IADD3 R14, R6, 0x1, RZ ;  /* 0x00000001060e7810 */ /* 0x000fe20007ffe0ff */
[----:B------:R-:W-:Y:S01]  /*4d90*/  FMUL.FTZ R21, R19, UR7 ;  /* 0x0000000713157c20 */ /* 0x000fe20008410000 */
[----:B------:R-:W-:Y:S01]  /*4da0*/  FMUL.FTZ R19, R8, UR7 ;  /* 0x0000000708137c20 */ /* 0x000fe20008410000 */
[----:B------:R-:W-:Y:S01]  /*4db0*/  FMUL.FTZ R8, R11, UR7 ;  /* 0x000000070b087c20 */ /* 0x000fe20008410000 */
[C---:B------:R-:W-:Y:S01]  /*4dc0*/  HMMA.16816.F32.BF16 R76, R36.reuse, R28, R76 ;  /* 0x0000001c244c723c */ /* 0x040fe2000004184c */
[----:B------:R-:W-:Y:S01]  /*4dd0*/  FMUL.FTZ R13, R20, UR7 ;  /* 0x00000007140d7c20 */ /* 0x000fe20008410000 */
[----:B------:R-:W-:Y:S01]  /*4de0*/  IADD3 R20, R133, R2, -R134 ;  /* 0x0000000285147210 */ /* 0x000fe20007ffe886 */
[----:B------:R-:W-:Y:S01]  /*4df0*/  VIADD R12, R6, 0x8 ;  /* 0x00000008060c7836 */ /* 0x000fe20000000000 */
[----:B------:R-:W1:Y:S01]  /*4e00*/  MUFU.TANH R29, R16 ;  /* 0x00000010001d7308 */ /* 0x000e620000002400 */
[----:B------:R-:W-:Y:S01]  /*4e10*/  FMUL.FTZ R25, R40, UR7 ;  /* 0x0000000728197c20 */ /* 0x000fe20008410000 */
[----:B------:R-:W-:Y:S01]  /*4e20*/  HMMA.16816.F32.BF16 R72, R36, R30, R72 ;  /* 0x0000001e2448723c */ /* 0x000fe20000041848 */
[----:B------:R-:W-:-:S02]  /*4e30*/  IMAD.IADD R26, R20, 0x1, -R12 ;  /* 0x00000001141a7824 */ /* 0x000fc400078e0a0c */
[----:B------:R-:W-:Y:S01]  /*4e40*/  FMUL.FTZ R41, R41, UR7 ;  /* 0x0000000729297c20 */ /* 0x000fe20008410000 */
[----:B------:R-:W-:Y:S01]  /*4e50*/  IMAD.IADD R28, R20, 0x1, -R14 ;  /* 0x00000001141c7824 */ /* 0x000fe200078e0a0e */
[-C--:B------:R-:W-:Y:S01]  /*4e60*/  ISETP.GE.AND P0, PT, R12, R133.reuse, PT ;  /* 0x000000850c00720c */ /* 0x080fe20003f06270 */
[----:B------:R-:W-:Y:S01]  /*4e70*/  FMUL.FTZ R10, R10, UR7 ;  /* 0x000000070a0a7c20 */ /* 0x000fe20008410000 */
[----:B------:R-:W2:Y:S01]  /*4e80*/  MUFU.TANH R15, R15 ;  /* 0x0000000f000f7308 */ /* 0x000ea20000002400 */
[----:B------:R-:W-:Y:S01]  /*4e90*/  IABS R26, R26 ;  /* 0x0000001a001a7213 */ /* 0x000fe20000000000 */
[----:B------:R-:W-:Y:S01]  /*4ea0*/  VIADD R38, R6, 0x10 ;  /* 0x0000001006267836 */ /* 0x000fe20000000000 */
[----:B------:R-:W-:Y:S01]  /*4eb0*/  IABS R28, R28 ;  /* 0x0000001c001c7213 */ /* 0x000fe20000000000 */
[C---:B------:R-:W-:Y:S01]  /*4ec0*/  IMAD.IADD R30, R20.reuse, 0x1, -R6 ;  /* 0x00000001141e7824 */ /* 0x040fe200078e0a06 */
[----:B------:R-:W-:Y:S01]  /*4ed0*/  I2FP.F32.S32 R26, R26 ;  /* 0x0000001a001a7245 */ /* 0x000fe20000201400 */
[----:B------:R-:W-:Y:S01]  /*4ee0*/  IMAD.IADD R44, R20, 0x1, -R38 ;  /* 0x00000001142c7824 */ /* 0x000fe200078e0a26 */
[----:B------:R-:W-:Y:S01]  /*4ef0*/  I2FP.F32.S32 R28, R28 ;  /* 0x0000001c001c7245 */ /* 0x000fe20000201400 */
[----:B------:R-:W3:Y:S01]  /*4f00*/  MUFU.TANH R13, R13 ;  /* 0x0000000d000d7308 */ /* 0x000ee20000002400 */
[----:B------:R-:W-:Y:S01]  /*4f10*/  IABS R30, R30 ;  /* 0x0000001e001e7213 */ /* 0x000fe20000000000 */
[----:B-1----:R-:W-:Y:S01]  /*4f20*/  FFMA.FTZ R29, R26, -UR5, R29 ;  /* 0x800000051a1d7c23 */ /* 0x002fe2000801001d */
[----:B------:R-:W-:Y:S01]  /*4f30*/  VIADD R26, R6, 0x9 ;  /* 0x00000009061a7836 */ /* 0x000fe20000000000 */
[----:B------:R-:W-:Y:S01]  /*4f40*/  IABS R44, R44 ;  /* 0x0000002c002c7213 */ /* 0x000fe20000000000 */
[----:B------:R-:W-:Y:S01]  /*4f50*/  FMUL.FTZ R76, R76, UR7 ;  /* 0x000000074c4c7c20 */ /* 0x000fe20008410000 */
[----:B------:R-:W-:Y:S01]  /*4f60*/  I2FP.F32.S32 R30, R30 ;  /* 0x0000001e001e7245 */ /* 0x000fe20000201400 */
[----:B------:R-:W-:Y:S01]  /*4f70*/  IMAD.IADD R46, R20, 0x1, -R26 ;  /* 0x00000001142e7824 */ /* 0x000fe200078e0a1a */
[----:B------:R1:W4:Y:S01]  /*4f80*/  MUFU.TANH R11, R25 ;  /* 0x00000019000b7308 */ /* 0x0003220000002400 */
[----:B--2---:R-:W-:Y:S01]  /*4f90*/  FFMA.FTZ R31, R28, -UR5, R15 ;  /* 0x800000051c1f7c23 */ /* 0x004fe2000801000f */
[----:B------:R-:W-:Y:S01]  /*4fa0*/  IMAD.IADD R28, R20, 0x1, -R34 ;  /* 0x00000001141c7824 */ /* 0x000fe200078e0a22 */
[----:B------:R-:W-:Y:S01]  /*4fb0*/  I2FP.F32.S32 R44, R44 ;  /* 0x0000002c002c7245 */ /* 0x000fe20000201400 */
[----:B------:R-:W-:Y:S01]  /*4fc0*/  FMUL.FTZ R9, R9, UR7 ;  /* 0x0000000709097c20 */ /* 0x000fe20008410000 */
[----:B------:R-:W-:Y:S01]  /*4fd0*/  IABS R46, R46 ;  /* 0x0000002e002e7213 */ /* 0x000fe20000000000 */
[----:B------:R-:W-:Y:S01]  /*4fe0*/  FMUL.FTZ R43, R43, UR7 ;  /* 0x000000072b2b7c20 */ /* 0x000fe20008410000 */
[----:B------:R-:W-:Y:S01]  /*4ff0*/  IABS R28, R28 ;  /* 0x0000001c001c7213 */ /* 0x000fe20000000000 */
[----:B------:R-:W2:Y:S01]  /*5000*/  MUFU.TANH R19, R19 ;  /* 0x0000001300137308 */ /* 0x000ea20000002400 */
[----:B------:R-:W-:Y:S01]  /*5010*/  IADD3 R36, R6, 0x11, RZ ;  /* 0x0000001106247810 */ /* 0x000fe20007ffe0ff */
[----:B---3--:R-:W-:Y:S01]  /*5020*/  FFMA.FTZ R33, R30, -UR5, R13 ;  /* 0x800000051e217c23 */ /* 0x008fe2000801000d */
[----:B------:R-:W-:Y:S01]  /*5030*/  I2FP.F32.S32 R28, R28 ;  /* 0x0000001c001c7245 */ /* 0x000fe20000201400 */
[----:B------:R-:W-:Y:S01]  /*5040*/  FMUL.FTZ R68, R68, UR7 ;  /* 0x0000000744447c20 */ /* 0x000fe20008410000 */
[----:B------:R-:W-:Y:S01]  /*5050*/  I2FP.F32.S32 R46, R46 ;  /* 0x0000002e002e7245 */ /* 0x000fe20000201400 */
[----:B------:R-:W-:Y:S01]  /*5060*/  IMAD.IADD R30, R20, 0x1, -R36 ;  /* 0x00000001141e7824 */ /* 0x000fe200078e0a24 */
[----:B------:R-:W-:Y:S01]  /*5070*/  ISETP.GE.AND P1, PT, R14, R133, PT ;  /* 0x000000850e00720c */ /* 0x000fe20003f26270 */
[----:B------:R-:W3:Y:S01]  /*5080*/  MUFU.TANH R27, R27 ;  /* 0x0000001b001b7308 */ /* 0x000ee20000002400 */
[----:B-1----:R-:W-:Y:S01]  /*5090*/  IADD3 R25, R20, -R32, RZ ;  /* 0x8000002014197210 */ /* 0x002fe20007ffe0ff */
[----:B----4-:R-:W-:Y:S01]  /*50a0*/  FFMA.FTZ R15, R44, -UR5, R11 ;  /* 0x800000052c0f7c23 */ /* 0x010fe2000801000b */
[----:B------:R-:W-:Y:S01]  /*50b0*/  VIADD R44, R6, 0x20 ;  /* 0x00000020062c7836 */ /* 0x000fe20000000000 */
[----:B------:R-:W-:Y:S01]  /*50c0*/  IABS R30, R30 ;  /* 0x0000001e001e7213 */ /* 0x000fe20000000000 */
[----:B------:R-:W-:Y:S01]  /*50d0*/  FMUL.FTZ R40, R77, UR7 ;  /* 0x000000074d287c20 */ /* 0x000fe20008410000 */
[----:B------:R-:W-:Y:S01]  /*50e0*/  IABS R25, R25 ;  /* 0x0000001900197213 */ /* 0x000fe20000000000 */
[----:B------:R-:W-:Y:S01]  /*50f0*/  FMUL.FTZ R78, R78, UR7 ;  /* 0x000000074e4e7c20 */ /* 0x000fe20008410000 */
[----:B------:R-:W1:Y:S01]  /*5100*/  MUFU.TANH R13, R41 ;  /* 0x00000029000d7308 */ /* 0x000e620000002400 */
[----:B--2---:R-:W-:Y:S01]  /*5110*/  FFMA.FTZ R11, R28, -UR5, R19 ;  /* 0x800000051c0b7c23 */ /* 0x004fe20008010013 */
[----:B------:R-:W-:Y:S01]  /*5120*/  VIADD R19, R20, 0x8 ;  /* 0x0000000814137836 */ /* 0x000fe20000000000 */
[----:B------:R-:W-:Y:S01]  /*5130*/  I2FP.F32.S32 R30, R30 ;  /* 0x0000001e001e7245 */ /* 0x000fe20000201400 */
[----:B------:R-:W-:Y:S01]  /*5140*/  FMUL.FTZ R18, R79, UR7 ;  /* 0x000000074f127c20 */ /* 0x000fe20008410000 */
[C---:B------:R-:W-:Y:S01]  /*5150*/  ISETP.GE.AND P6, PT, R26.reuse, R133, PT ;  /* 0x000000851a00720c */ /* 0x040fe20003fc6270 */
[C---:B------:R-:W-:Y:S01]  /*5160*/  IMAD.IADD R12, R19.reuse, 0x1, -R12 ;  /* 0x00000001130c7824 */ /* 0x040fe200078e0a0c */
[----:B------:R-:W-:Y:S01]  /*5170*/  IADD3 R26, -R26, R19, RZ ;  /* 0x000000131a1a7210 */ /* 0x000fe20007ffe1ff */
[----:B------:R-:W2:Y:S01]  /*5180*/  MUFU.TANH R76, R76 ;  /* 0x0000004c004c7308 */ /* 0x000ea20000002400 */
[----:B---3--:R-:W-:Y:S01]  /*5190*/  FFMA.FTZ R27, R46, -UR5, R27 ;  /* 0x800000052e1b7c23 */ /* 0x008fe2000801001b */
[----:B------:R-:W-:Y:S01]  /*51a0*/  I2FP.F32.S32 R46, R25 ;  /* 0x00000019002e7245 */ /* 0x000fe20000201400 */
[----:B------:R-:W-:Y:S01]  /*51b0*/  IMAD.IADD R25, R20, 0x1, -R44 ;  /* 0x0000000114197824 */ /* 0x000fe200078e0a2c */
[----:B------:R-:W-:Y:S01]  /*51c0*/  IABS R12, R12 ;  /* 0x0000000c000c7213 */ /* 0x000fe20000000000 */
[C---:B------:R-:W-:Y:S01]  /*51d0*/  IMAD.IADD R28, R19.reuse, 0x1, -R6 ;  /* 0x00000001131c7824 */ /* 0x040fe200078e0a06 */
[----:B------:R-:W-:Y:S01]  /*51e0*/  IABS R26, R26 ;  /* 0x0000001a001a7213 */ /* 0x000fe20000000000 */
[C---:B------:R-:W-:Y:S01]  /*51f0*/  IMAD.IADD R14, R19.reuse, 0x1, -R14 ;  /* 0x00000001130e7824 */ /* 0x040fe200078e0a0e */
[----:B------:R-:W3:Y:S01]  /*5200*/  MUFU.TANH R23, R23 ;  /* 0x0000001700177308 */ /* 0x000ee20000002400 */
[----:B------:R-:W-:Y:S01]  /*5210*/  IABS R25, R25 ;  /* 0x0000001900197213 */ /* 0x000fe20000000000 */
[----:B-1----:R-:W-:Y:S01]  /*5220*/  FFMA.FTZ R13, R30, -UR5, R13 ;  /* 0x800000051e0d7c23 */ /* 0x002fe2000801000d */
[----:B------:R-:W-:Y:S01]  /*5230*/  IABS R28, R28 ;  /* 0x0000001c001c7213 */ /* 0x000fe20000000000 */
[----:B------:R-:W-:Y:S01]  /*5240*/  IMAD.MOV.U32 R30, RZ, RZ, R12 ;  /* 0x000000ffff1e7224 */ /* 0x000fe200078e000c */
[----:B------:R-:W-:Y:S01]  /*5250*/  I2FP.F32.S32 R25, R25 ;  /* 0x0000001900197245 */ /* 0x000fe20000201400 */
[----:B------:R-:W-:Y:S01]  /*5260*/  IMAD.IADD R34, R19, 0x1, -R34 ;  /* 0x0000000113227824 */ /* 0x000fe200078e0a22 */
[----:B------:R-:W-:Y:S01]  /*5270*/  IABS R14, R14 ;  /* 0x0000000e000e7213 */ /* 0x000fe20000000000 */
[----:B------:R-:W1:Y:S01]  /*5280*/  MUFU.TANH R21, R21 ;  /* 0x0000001500157308 */ /* 0x000e620000002400 */
[----:B------:R-:W-:Y:S01]  /*5290*/  I2FP.F32.S32 R35, R28 ;  /* 0x0000001c00237245 */ /* 0x000fe20000201400 */
[----:B--2---:R-:W-:Y:S01]  /*52a0*/  FFMA.FTZ R169, R25, -UR5, R76 ;  /* 0x8000000519a97c23 */ /* 0x004fe2000801004c */
[----:B------:R-:W-:Y:S01]  /*52b0*/  I2FP.F32.S32 R25, R14 ;  /* 0x0000000e00197245 */ /* 0x000fe20000201400 */
[----:B------:R-:W-:Y:S01]  /*52c0*/  FMUL.FTZ R42, R42, UR7 ;  /* 0x000000072a2a7c20 */ /* 0x000fe20008410000 */
[----:B------:R-:W-:Y:S01]  /*52d0*/  I2FP.F32.S32 R30, R30 ;  /* 0x0000001e001e7245 */ /* 0x000fe20000201400 */
[----:B------:R-:W-:Y:S01]  /*52e0*/  FFMA.FTZ R22, R35, -UR5, R22 ;  /* 0x8000000523167c23 */ /* 0x000fe20008010016 */
[----:B------:R-:W-:Y:S01]  /*52f0*/  I2FP.F32.S32 R14, R26 ;  /* 0x0000001a000e7245 */ /* 0x000fe20000201400 */
[----:B------:R-:W2:Y:S01]  /*5300*/  MUFU.TANH R24, R24 ;  /* 0x0000001800187308 */ /* 0x000ea20000002400 */
[----:B------:R-:W-:Y:S01]  /*5310*/  ISETP.GE.AND P4, PT, R36, R133, PT ;  /* 0x000000852400720c */ /* 0x000fe20003f86270 */
[----:B---3--:R-:W-:Y:S01]  /*5320*/  FFMA.FTZ R26, R30, -UR5, R23 ;  /* 0x800000051e1a7c23 */ /* 0x008fe20008010017 */
[----:B------:R-:W-:Y:S01]  /*5330*/  FSEL R30, R22, -INF , !P2 ;  /* 0xff800000161e7808 */ /* 0x000fe20005000000 */
[----:B------:R-:W-:Y:S01]  /*5340*/  IMAD.IADD R36, R19, 0x1, -R36 ;  /* 0x0000000113247824 */ /* 0x000fe200078e0a24 */
[----:B------:R-:W-:Y:S01]  /*5350*/  FSEL R29, R29, -INF , !P0 ;  /* 0xff8000001d1d7808 */ /* 0x000fe20004000000 */
[C---:B------:R-:W-:Y:S01]  /*5360*/  IMAD.IADD R35, R19.reuse, 0x1, -R38 ;  /* 0x0000000113237824 */ /* 0x040fe200078e0a26 */
[----:B------:R-:W-:Y:S01]  /*5370*/  FSEL R26, R26, -INF , !P0 ;  /* 0xff8000001a1a7808 */ /* 0x000fe20004000000 */
[----:B------:R3:W-:Y:S01]  /*5380*/  MUFU.TANH R22, R8 ;  /* 0x0000000800167308 */ /* 0x0007e20000002400 */
[----:B-1----:R-:W-:Y:S01]  /*5390*/  FFMA.FTZ R14, R14, -UR5, R21 ;  /* 0x800000050e0e7c23 */ /* 0x002fe20008010015 */
[----:B------:R-:W-:Y:S01]  /*53a0*/  IMAD.IADD R23, R19, 0x1, -R44 ;  /* 0x0000000113177824 */ /* 0x000fe200078e0a2c */
[----:B------:R-:W-:Y:S01]  /*53b0*/  IABS R35, R35 ;  /* 0x0000002300237213 */ /* 0x000fe20000000000 */
[----:B------:R-:W-:Y:S01]  /*53c0*/  FMUL.FTZ R17, R74, UR7 ;  /* 0x000000074a117c20 */ /* 0x000fe20008410000 */
[----:B------:R-:W-:Y:S01]  /*53d0*/  FMUL.FTZ R16, R75, UR7 ;  /* 0x000000074b107c20 */ /* 0x000fe20008410000 */
[----:B------:R-:W-:Y:S01]  /*53e0*/  FSEL R33, R33, -INF , !P2 ;  /* 0xff80000021217808 */ /* 0x000fe20005000000 */
[----:B------:R-:W-:Y:S01]  /*53f0*/  FMUL.FTZ R70, R70, UR7 ;  /* 0x0000000746467c20 */ /* 0x000fe20008410000 */
[----:B------:R1:W4:Y:S01]  /*5400*/  MUFU.TANH R21, R10 ;  /* 0x0000000a00157308 */ /* 0x0003220000002400 */
[----:B--2---:R-:W-:Y:S01]  /*5410*/  FFMA.FTZ R24, R25, -UR5, R24 ;  /* 0x8000000519187c23 */ /* 0x004fe20008010018 */
[----:B------:R-:W-:Y:S01]  /*5420*/  IMAD.IADD R25, R19, 0x1, -R32 ;  /* 0x0000000113197824 */ /* 0x000fe200078e0a20 */
[----:B------:R-:W-:Y:S01]  /*5430*/  IABS R23, R23 ;  /* 0x0000001700177213 */ /* 0x000fe20000000000 */
[----:B------:R-:W-:Y:S01]  /*5440*/  FMUL.FTZ R71, R71, UR7 ;  /* 0x0000000747477c20 */ /* 0x000fe20008410000 */
[----:B------:R-:W-:Y:S01]  /*5450*/  FMUL.FTZ R64, R64, UR7 ;  /* 0x0000000740407c20 */ /* 0x000fe20008410000 */
[----:B------:R-:W-:Y:S01]  /*5460*/  FMUL.FTZ R65, R65, UR7 ;  /* 0x0000000741417c20 */ /* 0x000fe20008410000 */
[----:B------:R-:W-:Y:S01]  /*5470*/  IABS R25, R25 ;  /* 0x0000001900197213 */ /* 0x000fe20000000000 */
[----:B------:R-:W2:Y:S01]  /*5480*/  MUFU.TANH R9, R9 ;  /* 0x0000000900097308 */ /* 0x000ea20000002400 */
[----:B---3--:R-:W-:Y:S01]  /*5490*/  IABS R8, R34 ;  /* 0x0000002200087213 */ /* 0x008fe20000000000 */
[----:B------:R-:W-:Y:S01]  /*54a0*/  FMUL.FTZ R66, R66, UR7 ;  /* 0x0000000742427c20 */ /* 0x000fe20008410000 */
[----:B------:R-:W-:Y:S01]  /*54b0*/  I2FP.F32.S32 R25, R25 ;  /* 0x0000001900197245 */ /* 0x000fe20000201400 */
[----:B------:R-:W-:Y:S01]  /*54c0*/  FMUL.FTZ R67, R67, UR7 ;  /* 0x0000000743437c20 */ /* 0x000fe20008410000 */
[----:B------:R-:W-:Y:S01]  /*54d0*/  I2FP.F32.S32 R8, R8 ;  /* 0x0000000800087245 */ /* 0x000fe20000201400 */
[----:B------:R-:W-:Y:S01]  /*54e0*/  FMUL.FTZ R72, R72, UR7 ;  /* 0x0000000748487c20 */ /* 0x000fe20008410000 */
[----:B------:R-:W-:Y:S01]  /*54f0*/  IADD3 R34, R6, 0x21, RZ ;  /* 0x0000002106227810 */ /* 0x000fe20007ffe0ff */
[----:B------:R-:W3:Y:S01]  /*5500*/  MUFU.TANH R177, R68 ;  /* 0x0000004400b17308 */ /* 0x000ee20000002400 */
[----:B-1----:R-:W-:Y:S01]  /*5510*/  IABS R10, R36 ;  /* 0x00000024000a7213 */ /* 0x002fe20000000000 */
[----:B----4-:R-:W-:Y:S01]  /*5520*/  FFMA.FTZ R8, R8, -UR5, R21 ;  /* 0x8000000508087c23 */ /* 0x010fe20008010015 */
[----:B------:R-:W-:Y:S01]  /*5530*/  FFMA.FTZ R21, R25, -UR5, R22 ;  /* 0x8000000519157c23 */ /* 0x000fe20008010016 */
[----:B------:R-:W-:Y:S01]  /*5540*/  VIADD R22, R6, 0x30 ;  /* 0x0000003006167836 */ /* 0x000fe20000000000 */
[----:B------:R-:W-:Y:S01]  /*5550*/  ISETP.GE.AND P0, PT, R34, R133, PT ;  /* 0x000000852200720c */ /* 0x000fe20003f06270 */
[----:B------:R-:W-:Y:S01]  /*5560*/  FMUL.FTZ R73, R73, UR7 ;  /* 0x0000000749497c20 */ /* 0x000fe20008410000 */
[C---:B------:R-:W-:Y:S01]  /*5570*/  IADD3 R39, R20.reuse, -R34, RZ ;  /* 0x8000002214277210 */ /* 0x040fe20007ffe0ff */
[----:B------:R-:W1:Y:S01]  /*5580*/  MUFU.TANH R43, R43 ;  /* 0x0000002b002b7308 */ /* 0x000e620000002400 */
[----:B------:R-:W-:-:S02]  /*5590*/  IMAD.IADD R36, R20, 0x1, -R22 ;  /* 0x0000000114247824 */ /* 0x000fc400078e0a16 */
[----:B--2---:R-:W-:Y:S01]  /*55a0*/  FFMA.FTZ R9, R46, -UR5, R9 ;  /* 0x800000052e097c23 */ /* 0x004fe20008010009 */
[----:B------:R-:W-:Y:S01]  /*55b0*/  VIADD R46, R6, 0x31 ;  /* 0x00000031062e7836 */ /* 0x000fe20000000000 */
[----:B------:R-:W-:Y:S01]  /*55c0*/  IADD3 R34, -R34, R19, RZ ;  /* 0x0000001322227210 */ /* 0x000fe20007ffe1ff */
[----:B------:R-:W-:Y:S01]  /*55d0*/  FMUL.FTZ R69, R69, UR7 ;  /* 0x0000000745457c20 */ /* 0x000fe20008410000 */
[----:B------:R-:W-:Y:S01]  /*55e0*/  IABS R36, R36 ;  /* 0x0000002400247213 */ /* 0x000fe20000000000 */
[C---:B------:R-:W-:Y:S01]  /*55f0*/  IMAD.IADD R25, R20.reuse, 0x1, -R46 ;  /* 0x0000000114197824 */ /* 0x040fe200078e0a2e */
[----:B------:R2:W4:Y:S01]  /*5600*/  MUFU.TANH R12, R42 ;  /* 0x0000002a000c7308 */ /* 0x0005220000002400 */
[----:B------:R-:W-:Y:S01]  /*5610*/  I2FP.F32.S32 R10, R10 ;  /* 0x0000000a000a7245 */ /* 0x000fe20000201400 */
[----:B------:R-:W-:Y:S01]  /*5620*/  IMAD.IADD R37, R20, 0x1, -R48 ;  /* 0x0000000114257824 */ /* 0x000fe200078e0a30 */
[----:B------:R-:W-:Y:S02]  /*5630*/  I2FP.F32.S32 R36, R36 ;  /* 0x0000002400247245 */ /* 0x000fe40000201400 */
[----:B------:R-:W-:-:S02]  /*5640*/  IABS R25, R25 ;  /* 0x0000001900197213 */ /* 0x000fc40000000000 */
[----:B------:R-:W-:Y:S01]  /*5650*/  IABS R39, R39 ;  /* 0x0000002700277213 */ /* 0x000fe20000000000 */
[----:B------:R-:W4:Y:S01]  /*5660*/  MUFU.TANH R78, R78 ;  /* 0x0000004e004e7308 */ /* 0x000f220000002400 */
[----:B------:R-:W-:Y:S01]  /*5670*/  IABS R34, R34 ;  /* 0x0000002200227213 */ /* 0x000fe20000000000 */
[----:B---3--:R-:W-:Y:S01]  /*5680*/  FFMA.FTZ R177, R36, -UR5, R177 ;  /* 0x8000000524b17c23 */ /* 0x008fe200080100b1 */
[----:B------:R-:W-:Y:S01]  /*5690*/  ISETP.GE.AND P2, PT, R32, R133, PT ;  /* 0x000000852000720c */ /* 0x000fe20003f46270 */
[----:B-1----:R-:W-:Y:S01]  /*56a0*/  FFMA.FTZ R10, R10, -UR5, R43 ;  /* 0x800000050a0a7c23 */ /* 0x002fe2000801002b */
[----:B------:R-:W-:Y:S01]  /*56b0*/  FSEL R31, R31, -INF , !P1 ;  /* 0xff8000001f1f7808 */ /* 0x000fe20004800000 */
[----:B------:R-:W-:Y:S01]  /*56c0*/  VIADD R32, R6, 0x28 ;  /* 0x0000002806207836 */ /* 0x000fe20000000000 */
[----:B------:R-:W-:Y:S01]  /*56d0*/  FSEL R28, R24, -INF , !P1 ;  /* 0xff800000181c7808 */ /* 0x000fe20004800000 */
[----:B------:R-:W1:Y:S01]  /*56e0*/  MUFU.TANH R40, R40 ;  /* 0x0000002800287308 */ /* 0x000e620000002400 */
[----:B------:R-:W-:Y:S01]  /*56f0*/  I2FP.F32.S32 R35, R35 ;  /* 0x0000002300237245 */ /* 0x000fe20000201400 */
[----:B--2---:R-:W-:Y:S01]  /*5700*/  VIADD R42, R6, 0x39 ;  /* 0x00000039062a7836 */ /* 0x004fe20000000000 */
[----:B------:R-:W-:-:S02]  /*5710*/  I2FP.F32.S32 R36, R25 ;  /* 0x0000001900247245 */ /* 0x000fc40000201400 */
[----:B------:R-:W-:Y:S01]  /*5720*/  ISETP.GE.AND P1, PT, R44, R133, PT ;  /* 0x000000852c00720c */ /* 0x000fe20003f26270 */
[----:B------:R-:W-:Y:S01]  /*5730*/  VIADD R44, R6, 0x38 ;  /* 0x00000038062c7836 */ /* 0x000fe20000000000 */
[----:B------:R-:W-:Y:S01]  /*5740*/  I2FP.F32.S32 R23, R23 ;  /* 0x0000001700177245 */ /* 0x000fe20000201400 */
[----:B------:R-:W2:Y:S01]  /*5750*/  MUFU.TANH R18, R18 ;  /* 0x0000001200127308 */ /* 0x000ea20000002400 */
[----:B------:R-:W-:Y:S01]  /*5760*/  I2FP.F32.S32 R39, R39 ;  /* 0x0000002700277245 */ /* 0x000fe20000201400 */
[----:B----4-:R-:W-:Y:S01]  /*5770*/  FFMA.FTZ R12, R35, -UR5, R12 ;  /* 0x80000005230c7c23 */ /* 0x010fe2000801000c */
[----:B------:R-:W-:Y:S01]  /*5780*/  I2FP.F32.S32 R25, R34 ;  /* 0x0000002200197245 */ /* 0x000fe20000201400 */
[----:B------:R-:W-:Y:S01]  /*5790*/  FFMA.FTZ R164, R23, -UR5, R78 ;  /* 0x8000000517a47c23 */ /* 0x000fe2000801004e */
[-C--:B------:R-:W-:Y:S01]  /*57a0*/  ISETP.GE.AND P5, PT, R38, R133.reuse, PT ;  /* 0x000000852600720c */ /* 0x080fe20003fa6270 */
[----:B------:R-:W-:Y:S01]  /*57b0*/  IMAD.IADD R38, R20, 0x1, -R32 ;  /* 0x0000000114267824 */ /* 0x000fe200078e0a20 */
[----:B------:R-:W-:Y:S01]  /*57c0*/  FSEL R27, R27, -INF , !P6 ;  /* 0xff8000001b1b7808 */ /* 0x000fe20007000000 */
[----:B------:R-:W-:Y:S01]  /*57d0*/  MUFU.TANH R165, R72 ;  /* 0x0000004800a57308 */ /* 0x000fe20000002400 */
[----:B------:R-:W-:Y:S01]  /*57e0*/  FSEL R14, R14, -INF , !P6 ;  /* 0xff8000000e0e7808 */ /* 0x000fe20007000000 */
[C---:B------:R-:W-:Y:S01]  /*57f0*/  IMAD.IADD R24, R20.reuse, 0x1, -R44 ;  /* 0x0000000114187824 */ /* 0x040fe200078e0a2c */
[----:B------:R-:W-:Y:S01]  /*5800*/  FSEL R13, R13, -INF , !P4 ;  /* 0xff8000000d0d7808 */ /* 0x000fe20006000000 */
[----:B------:R-:W-:Y:S01]  /*5810*/  IMAD.IADD R35, R20, 0x1, -R42 ;  /* 0x0000000114237824 */ /* 0x000fe200078e0a2a */
[----:B------:R-:W-:Y:S01]  /*5820*/  FSEL R10, R10, -INF , !P4 ;  /* 0xff8000000a0a7808 */ /* 0x000fe20006000000 */
[----:B-1----:R-:W-:Y:S01]  /*5830*/  FFMA.FTZ R40, R39, -UR5, R40 ;  /* 0x8000000527287c23 */ /* 0x002fe20008010028 */
[-C--:B------:R-:W-:Y:S01]  /*5840*/  ISETP.GE.AND P6, PT, R32, R133.reuse, PT ;  /* 0x000000852000720c */ /* 0x080fe20003fc6270 */
[----:B------:R-:W-:Y:S01]  /*5850*/  MUFU.TANH R163, R73 ;  /* 0x0000004900a37308 */ /* 0x000fe20000002400 */
[----:B------:R-:W-:Y:S01]  /*5860*/  ISETP.GE.AND P4, PT, R22, R133, PT ;  /* 0x000000851600720c */ /* 0x000fe20003f86270 */
[----:B--2---:R-:W-:Y:S01]  /*5870*/  FFMA.FTZ R18, R25, -UR5, R18 ;  /* 0x8000000519127c23 */ /* 0x004fe20008010012 */
[----:B------:R-:W-:Y:S01]  /*5880*/  FSEL R6, R21, -INF , !P2 ;  /* 0xff80000015067808 */ /* 0x000fe20005000000 */
[C---:B------:R-:W-:Y:S01]  /*5890*/  IMAD.IADD R32, R19.reuse, 0x1, -R32 ;  /* 0x0000000113207824 */ /* 0x040fe200078e0a20 */
[----:B------:R-:W-:Y:S01]  /*58a0*/  FSEL R161, R40, -INF , !P0 ;  /* 0xff80000028a17808 */ /* 0x000fe20004000000 */
[C---:B------:R-:W-:Y:S01]  /*58b0*/  IMAD.IADD R23, R19.reuse, 0x1, -R48 ;  /* 0x0000000113177824 */ /* 0x040fe200078e0a30 */
[----:B------:R-:W-:Y:S01]  /*58c0*/  FSEL R180, R18, -INF , !P0 ;  /* 0xff80000012b47808 */ /* 0x000fe20004000000 */
[----:B------:R-:W-:Y:S01]  /*58d0*/  MUFU.TANH R17, R17 ;  /* 0x0000001100117308 */ /* 0x000fe20000002400 */
[C---:B------:R-:W-:Y:S01]  /*58e0*/  IMAD.IADD R22, R19.reuse, 0x1, -R22 ;  /* 0x0000000113167824 */ /* 0x040fe200078e0a16 */
[----:B------:R-:W-:Y:S01]  /*58f0*/  IABS R38, R38 ;  /* 0x0000002600267213 */ /* 0x000fe20000000000 */
[C---:B------:R-:W-:Y:S01]  /*5900*/  IMAD.IADD R21, R19.reuse, 0x1, -R46 ;  /* 0x0000000113157824 */ /* 0x040fe200078e0a2e */
[----:B------:R-:W-:Y:S01]  /*5910*/  IABS R24, R24 ;  /* 0x0000001800187213 */ /* 0x000fe20000000000 */
[C---:B------:R-:W-:Y:S01]  /*5920*/  IMAD.IADD R20, R19.reuse, 0x1, -R44 ;  /* 0x0000000113147824 */ /* 0x040fe200078e0a2c */
[----:B------:R-:W-:Y:S01]  /*5930*/  IABS R23, R23 ;  /* 0x0000001700177213 */ /* 0x000fe20000000000 */
[----:B------:R-:W-:Y:S01]  /*5940*/  IMAD.IADD R19, R19, 0x1, -R42 ;  /* 0x0000000113137824 */ /* 0x000fe200078e0a2a */
[----:B------:R-:W-:Y:S01]  /*5950*/  MUFU.TANH R16, R16 ;  /* 0x0000001000107308 */ /* 0x000fe20000002400 */
[----:B------:R-:W-:-:S02]  /*5960*/  IABS R21, R21 ;  /* 0x0000001500157213 */ /* 0x000fc40000000000 */
[----:B------:R-:W-:Y:S02]  /*5970*/  ISETP.LT.AND P0, PT, R208, UR12, PT ;  /* 0x0000000cd0007c0c */ /* 0x000fe4000bf01270 */
[----:B------:R-:W-:Y:S02]  /*5980*/  IABS R37, R37 ;  /* 0x0000002500257213 */ /* 0x000fe40000000000 */
[----:B------:R-:W-:Y:S01]  /*5990*/  IABS R35, R35 ;  /* 0x0000002300237213 */ /* 0x000fe20000000000 */
[----:B------:R-:W1:Y:S01]  /*59a0*/  MUFU.TANH R175, R69 ;  /* 0x0000004500af7308 */ /* 0x000e620000002400 */
[----:B------:R-:W-:Y:S02]  /*59b0*/  IABS R32, R32 ;  /* 0x0000002000207213 */ /* 0x000fe40000000000 */
[----:B------:R-:W-:Y:S02]  /*59c0*/  IABS R22, R22 ;  /* 0x0000001600167213 */ /* 0x000fe40000000000 */
[----:B------:R-:W-:-:S02]  /*59d0*/  IABS R20, R20 ;  /* 0x0000001400147213 */ /* 0x000fc40000000000 */
[----:B------:R-:W-:Y:S01]  /*59e0*/  IABS R19, R19 ;  /* 0x0000001300137213 */ /* 0x000fe20000000000 */
[----:B------:R-:W-:Y:S01]  /*59f0*/  MUFU.TANH R70, R70 ;  /* 0x0000004600467308 */ /* 0x000fe20000002400 */
[----:B------:R-:W-:Y:S02]  /*5a00*/  FSEL R169, R169, -INF , !P1 ;  /* 0xff800000a9a97808 */ /* 0x000fe40004800000 */
[----:B------:R-:W-:Y:S02]  /*5a10*/  FSEL R164, R164, -INF , !P1 ;  /* 0xff800000a4a47808 */ /* 0x000fe40004800000 */
[----:B------:R-:W-:Y:S02]  /*5a20*/  ISETP.GE.AND P1, PT, R42, R133, PT ;  /* 0x000000852a00720c */ /* 0x000fe40003f26270 */
[----:B------:R-:W-:Y:S01]  /*5a30*/  I2FP.F32.S32 R42, R38 ;  /* 0x00000026002a7245 */ /* 0x000fe20000201400 */
[----:B------:R-:W2:Y:S01]  /*5a40*/  MUFU.TANH R64, R64 ;  /* 0x0000004000407308 */ /* 0x000ea20000002400 */
[----:B------:R-:W-:Y:S01]  /*5a50*/  I2FP.F32.S32 R173, R24 ;  /* 0x0000001800ad7245 */ /* 0x000fe20000201400 */
[----:B-1----:R-:W-:Y:S01]  /*5a60*/  FFMA.FTZ R175, R36, -UR5, R175 ;  /* 0x8000000524af7c23 */ /* 0x002fe200080100af */
[----:B------:R-:W-:Y:S01]  /*5a70*/  I2FP.F32.S32 R25, R23 ;  /* 0x0000001700197245 */ /* 0x000fe20000201400 */
[----:B------:R-:W-:Y:S01]  /*5a80*/  FFMA.FTZ R165, R42, -UR5, R165 ;  /* 0x800000052aa57c23 */ /* 0x000fe200080100a5 */
[----:B------:R-:W-:-:S02]  /*5a90*/  I2FP.F32.S32 R172, R21 ;  /* 0x0000001500ac7245 */ /* 0x000fc40000201400 */
[----:B------:R-:W-:Y:S01]  /*5aa0*/  I2FP.F32.S32 R38, R37 ;  /* 0x0000002500267245 */ /* 0x000fe20000201400 */
[----:B------:R-:W1:Y:S01]  /*5ab0*/  MUFU.TANH R65, R65 ;  /* 0x0000004100417308 */ /* 0x000e620000002400 */
[----:B------:R-:W-:Y:S01]  /*5ac0*/  I2FP.F32.S32 R24, R35 ;  /* 0x0000002300187245 */ /* 0x000fe20000201400 */
[----:B------:R-:W-:Y:S01]  /*5ad0*/  FFMA.FTZ R16, R25, -UR5, R16 ;  /* 0x8000000519107c23 */ /* 0x000fe20008010010 */
[----:B------:R-:W-:Y:S01]  /*5ae0*/  I2FP.F32.S32 R32, R32 ;  /* 0x0000002000207245 */ /* 0x000fe20000201400 */
[----:B------:R-:W-:Y:S01]  /*5af0*/  FFMA.FTZ R163, R38, -UR5, R163 ;  /* 0x8000000526a37c23 */ /* 0x000fe200080100a3 */
[----:B------:R-:W-:Y:S02]  /*5b00*/  I2FP.F32.S32 R23, R22 ;  /* 0x0000001600177245 */ /* 0x000fe40000201400 */
[----:B------:R-:W-:Y:S01]  /*5b10*/  I2FP.F32.S32 R21, R20 ;  /* 0x0000001400157245 */ /* 0x000fe20000201400 */
[----:B------:R-:W3:Y:S01]  /*5b20*/  MUFU.TANH R71, R71 ;  /* 0x0000004700477308 */ /* 0x000ee20000002400 */
[----:B------:R-:W-:Y:S01]  /*5b30*/  I2FP.F32.S32 R166, R19 ;  /* 0x0000001300a67245 */ /* 0x000fe20000201400 */
[----:B--2---:R-:W-:Y:S01]  /*5b40*/  FFMA.FTZ R173, R173, -UR5, R64 ;  /* 0x80000005adad7c23 */ /* 0x004fe20008010040 */
[----:B------:R-:W-:Y:S01]  /*5b50*/  FSEL R15, R15, -INF , !P5 ;  /* 0xff8000000f0f7808 */ /* 0x000fe20006800000 */
[----:B------:R-:W-:Y:S01]  /*5b60*/  FFMA.FTZ R17, R32, -UR5, R17 ;  /* 0x8000000520117c23 */ /* 0x000fe20008010011 */
[----:B------:R-:W-:Y:S01]  /*5b70*/  FSEL R12, R12, -INF , !P5 ;  /* 0xff8000000c0c7808 */ /* 0x000fe20006800000 */
[----:B------:R-:W-:Y:S01]  /*5b80*/  FFMA.FTZ R70, R23, -UR5, R70 ;  /* 0x8000000517467c23 */ /* 0x000fe20008010046 */
[----:B------:R-:W-:Y:S01]  /*5b90*/  FSEL R11, R11, -INF , !P3 ;  /* 0xff8000000b0b7808 */ /* 0x000fe20005800000 */
[----:B------:R-:W2:Y:S01]  /*5ba0*/  MUFU.TANH R66, R66 ;  /* 0x0000004200427308 */ /* 0x000ea20000002400 */
[----:B------:R-:W-:Y:S01]  /*5bb0*/  FSEL R8, R8, -INF , !P3 ;  /* 0xff80000008087808 */ /* 0x000fe20005800000 */
[----:B-1----:R-:W-:Y:S01]  /*5bc0*/  FFMA.FTZ R171, R24, -UR5, R65 ;  /* 0x8000000518ab7c23 */ /* 0x002fe20008010041 */
[----:B------:R-:W-:-:S02]  /*5bd0*/  FSEL R9, R9, -INF , !P2 ;  /* 0xff80000009097808 */ /* 0x000fc40005000000 */
[-C--:B------:R-:W-:Y:S02]  /*5be0*/  ISETP.GE.AND P5, PT, R48, R133.reuse, PT ;  /* 0x000000853000720c */ /* 0x080fe40003fa6270 */
[-C--:B------:R-:W-:Y:S01]  /*5bf0*/  ISETP.GE.AND P3, PT, R46, R133.reuse, PT ;  /* 0x000000852e00720c */ /* 0x080fe20003f66270 */
[----:B------:R-:W1:Y:S01]  /*5c00*/  MUFU.TANH R67, R67 ;  /* 0x0000004300437308 */ /* 0x000e620000002400 */
[----:B---3--:R-:W-:Y:S01]  /*5c10*/  FFMA.FTZ R172, R172, -UR5, R71 ;  /* 0x80000005acac7c23 */ /* 0x008fe20008010047 */
[----:B------:R-:W-:Y:S02]  /*5c20*/  ISETP.GE.AND P2, PT, R44, R133, PT ;  /* 0x000000852c00720c */ /* 0x000fe40003f46270 */
[----:B------:R-:W-:Y:S02]  /*5c30*/  FSEL R165, R165, -INF , !P6 ;  /* 0xff800000a5a57808 */ /* 0x000fe40007000000 */
[----:B------:R-:W-:Y:S02]  /*5c40*/  FSEL R168, R17, -INF , !P6 ;  /* 0xff80000011a87808 */ /* 0x000fe40007000000 */
[----:B------:R-:W-:Y:S01]  /*5c50*/  FSEL R163, R163, -INF , !P5 ;  /* 0xff800000a3a37808 */ /* 0x000fe20006800000 */
[----:B--2---:R-:W-:Y:S01]  /*5c60*/  FFMA.FTZ R170, R21, -UR5, R66 ;  /* 0x8000000515aa7c23 */ /* 0x004fe20008010042 */
[----:B------:R-:W-:-:S02]  /*5c70*/  FSEL R178, R16, -INF , !P5 ;  /* 0xff80000010b27808 */ /* 0x000fc40006800000 */
[----:B------:R-:W-:Y:S02]  /*5c80*/  FSEL R177, R177, -INF , !P4 ;  /* 0xff800000b1b17808 */ /* 0x000fe40006000000 */
[----:B------:R-:W-:Y:S02]  /*5c90*/  FSEL R174, R70, -INF , !P4 ;  /* 0xff80000046ae7808 */ /* 0x000fe40006000000 */
[----:B------:R-:W-:Y:S01]  /*5ca0*/  FSEL R175, R175, -INF , !P3 ;  /* 0xff800000afaf7808 */ /* 0x000fe20005800000 */
[----:B-1----:R-:W-:Y:S01]  /*5cb0*/  FFMA.FTZ R166, R166, -UR5, R67 ;  /* 0x80000005a6a67c23 */ /* 0x002fe20008010043 */
        /* <DEDUP_REMOVED lines=69> */
.L_x_4750:
[----:B------:R-:W-:-:S04]  /*6110*/  LEA R80, -R80, RZ, 0x6 ;  /* 0x000000ff50507211 */ /* 0x000fc800078e31ff */
[----:B------:R-:W-:-:S07]  /*6120*/  SHF.R.S32.HI R35, RZ, 0x1f, R80 ;  /* 0x0000001fff237819 */ /* 0x000fce0000011450 */
.L_x_4751:
        /* <DEDUP_REMOVED lines=33> */
[----:B-----5:R-:W-:-:S02]  /*6340*/  @!P4 LEA R24, P5, R34, R22, 0x1 ;  /* 0x000000162218c211 */ /* 0x020fc400078a08ff */
[----:B------:R-:W-:Y:S01]  /*6350*/  @!P2 LEA.HI.X R39, R39, R25, R4, 0x1, P1 ;  /* 0x000000192727a211 */ /* 0x000fe200008f0c04 */
        /* <DEDUP_REMOVED lines=8> */
[----:B------:R-:W-:Y:S01]  /*63e0*/  IADD3 R4, P5, R210, R32, RZ ;  /* 0x00000020d2047210 */ /* 0x000fe20007fbe0ff */
[----:B------:R-:W-:Y:S01]  /*63f0*/  @!P3 IMAD.X R34, R3, 0x1, R144, P1 ;  /* 0x000000010322b824 */ /* 0x000fe200008e0690 */
[----:B-1----:R-:W-:Y:S01]  /*6400*/  @!P3 LEA R42, P1, R43, R20, 0x1 ;  /* 0x000000142b2ab211 */ /* 0x002fe200078208ff */
[----:B------:R-:W-:Y:S01]  /*6410*/  @!PT LDS RZ, [RZ] ;  /* 0x00000000fffff984 */ /* 0x000fe20000000800 */
[----:B------:R-:W-:Y:S01]  /*6420*/  @!PT LDS RZ, [RZ] ;  /* 0x00000000fffff984 */ /* 0x000fe20000000800 */
[----:B------:R-:W-:Y:S01]  /*6430*/  @!PT LDS RZ, [RZ] ;  /* 0x00000000fffff984 */ /* 0x000fe20000000800 */
[----:B------:R-:W-:Y:S02]  /*6440*/  @!P2 LDGSTS.E.BYPASS.LTC128B.128 [R211+0xa000], desc[UR14][R38.64+0x100] ;  /* 0x0a00010026d3afae */ /* 0x000fe4000b901d4e */
[----:B------:R-:W-:Y:S01]  /*6450*/  IMAD.X R45, R209, 0x1, R3, P5 ;  /* 0x00000001d12d7824 */ /* 0x000fe200028e0603 */
[----:B------:R-:W-:Y:S01]  /*6460*/  @!P3 LEA.HI.X R43, R43, R21, R34, 0x1, P1 ;  /* 0x000000152b2bb211 */ /* 0x000fe200008f0c22 */
[----:B------:R4:W-:Y:S01]  /*6470*/  @P4 STS.128 [R211+0x6800], RZ ;  /* 0x006800ffd3004388 */ /* 0x0009e20000000c00 */
        /* <DEDUP_REMOVED lines=79> */
.L_x_4753:
[----:B------:R-:W-:Y:S05]  /*6970*/  BSYNC B0 ;  /* 0x0000000000007941 */ /* 0x000fea0003800000 */
.L_x_4752:
[----:B------:R-:W0:Y:S01]  /*6980*/  LDGDEPBAR ;  /* 0x00000000000079af */ /* 0x000e220000000000 */
[----:B------:R-:W-:-:S04]  /*6990*/  IADD3 R135, P1, R80, R135, RZ ;  /* 0x0000008750877210 */ /* 0x000fc80007f3e0ff */
[----:B------:R-:W-:-:S09]  /*69a0*/  IADD3.X R144, R35, R144, RZ, P1, !PT ;  /* 0x0000009023907210 */ /* 0x000fd20000ffe4ff */
.L_x_4749:
        /* <DEDUP_REMOVED lines=309> */
[----:B------:R-:W-:Y:S01]  /*7d00*/  ULEA UR6, -UR6, URZ, 0x6 ;  /* 0x0000003f06067291 */ /* 0x000fe2000f8e313f */
[----:B------:R-:W-:Y:S01]  /*7d10*/  IMAD.MOV.U32 R135, RZ, RZ, R132 ;  /* 0x000000ffff877224 */ /* 0x000fe200078e0084 */
[----:B------:R-:W-:Y:S02]  /*7d20*/  UIADD3 UR13, UR13, -0x2, URZ ;  /* 0xfffffffe0d0d7890 */ /* 0x000fe4000fffe03f */
[----:B------:R-:W-:Y:S02]  /*7d30*/  USHF.R.S32.HI UR4, URZ, 0x1f, UR6 ;  /* 0x0000001f3f047899 */ /* 0x000fe40008011406 */
[----:B------:R-:W-:Y:S01]  /*7d40*/  MOV R217, UR6 ;  /* 0x0000000600d97c02 */ /* 0x000fe20008000f00 */
[----:B------:R-:W-:Y:S01]  /*7d50*/  ULDC UR11, c[0x0][0x2d0] ;  /* 0x0000b400000b7ab9 */ /* 0x000fe20000000800 */
[----:B------:R-:W-:Y:S01]  /*7d60*/  ULDC UR9, c[0x0][0x39c] ;  /* 0x0000e70000097ab9 */ /* 0x000fe20000000800 */
[----:B------:R-:W-:Y:S01]  /*7d70*/  ULDC UR8, c[0x0][0x248] ;  /* 0x0000920000087ab9 */ /* 0x000fe20000000800 */
[----:B------:R-:W-:Y:S01]  /*7d80*/  MOV R216, UR4 ;  /* 0x0000000400d87c02 */ /* 0x000fe20008000f00 */
[----:B------:R-:W-:Y:S01]  /*7d90*/  ULDC UR4, c[0x0][0x2ec] ;  /* 0x0000bb0000047ab9 */ /* 0x000fe20000000800 */
[----:B-1----:R-:W-:Y:S01]  /*7da0*/  LOP3.LUT R5, R0, 0x3, RZ, 0xc0, !PT ;  /* 0x0000000300057812 */ /* 0x002fe200078ec0ff */
[----:B------:R-:W-:-:S04]  /*7db0*/  IMAD.MOV.U32 R0, RZ, RZ, R3 ;  /* 0x000000ffff007224 */ /* 0x000fc800078e0003 */
[----:B------:R-:W-:-:S05]  /*7dc0*/  IMAD R218, R5, -0x2, R2 ;  /* 0xfffffffe05da7824 */ /* 0x000fca00078e0202 */
[----:B------:R-:W-:-:S07]  /*7dd0*/  IADD3 R218, R133, R218, -R134 ;  /* 0x000000da85da7210 */ /* 0x000fce0007ffe886 */
.L_x_4758:
        /* <DEDUP_REMOVED lines=73> */
.L_x_4755:
        /* <DEDUP_REMOVED lines=268> */
[----:B------:R1:W1:Y:S01]  /*9330*/  MUFU.TANH R173, R134 ;  /* 0x0000008600ad7308 */ /* 0x0002620000002400 */
[----:B------:R-:W-:Y:S01]  /*9340*/  FMUL.FTZ R236, R17, UR9 ;  /* 0x0000000911ec7c20 */ /* 0x000fe20008410000 */
[----:B------:R-:W-:Y:S01]  /*9350*/  FMUL.FTZ R239, R18, UR9 ;  /* 0x0000000912ef7c20 */ /* 0x000fe20008410000 */
[----:B------:R-:W-:Y:S01]  /*9360*/  FMUL.FTZ R238, R19, UR9 ;  /* 0x0000000913ee7c20 */ /* 0x000fe20008410000 */
[----:B------:R-:W-:Y:S06]  /*9370*/  HMMA.16816.F32.BF16 R32, R176, R138, R32 ;  /* 0x0000008ab020723c */ /* 0x000fec0000041820 */
[----:B------:R5:W2:Y:S10]  /*9380*/  MUFU.TANH R171, R133 ;  /* 0x0000008500ab7308 */ /* 0x000ab40000002400 */
[----:B------:R3:W2:Y:S01]  /*9390*/  MUFU.TANH R172, R225 ;  /* 0x000000e100ac7308 */ /* 0x0006a20000002400 */
[----:B-1----:R-:W-:Y:S09]  /*93a0*/  FMUL.FTZ R134, R28, UR9 ;  /* 0x000000091c867c20 */ /* 0x002ff20008410000 */
[----:B------:R1:W1:Y:S01]  /*93b0*/  MUFU.TANH R174, R222 ;  /* 0x000000de00ae7308 */ /* 0x0002620000002400 */
[----:B-----5:R-:W-:Y:S01]  /*93c0*/  FMUL.FTZ R133, R30, UR9 ;  /* 0x000000091e857c20 */ /* 0x020fe20008410000 */
[----:B------:R-:W-:Y:S08]  /*93d0*/  FMUL.FTZ R242, R29, UR9 ;  /* 0x000000091df27c20 */ /* 0x000ff00008410000 */
[----:B------:R5:W2:Y:S01]  /*93e0*/  MUFU.TANH R162, R134 ;  /* 0x0000008600a27308 */ /* 0x000aa20000002400 */
[----:B---3--:R-:W-:Y:S09]  /*93f0*/  FMUL.FTZ R225, R26, UR9 ;  /* 0x000000091ae17c20 */ /* 0x008ff20008410000 */
[----:B------:R3:W2:Y:S01]  /*9400*/  MUFU.TANH R151, R133 ;  /* 0x0000008500977308 */ /* 0x0006a20000002400 */
[----:B-1----:R-:W-:Y:S09]  /*9410*/  FMUL.FTZ R222, R27, UR9 ;  /* 0x000000091bde7c20 */ /* 0x002ff20008410000 */
[----:B------:R1:W1:Y:S01]  /*9420*/  MUFU.TANH R146, R241 ;  /* 0x000000f100927308 */ /* 0x0002620000002400 */
[----:B-----5:R-:W-:Y:S09]  /*9430*/  FMUL.FTZ R134, R34, UR9 ;  /* 0x0000000922867c20 */ /* 0x020ff20008410000 */
[----:B------:R5:W2:Y:S01]  /*9440*/  MUFU.TANH R144, R240 ;  /* 0x000000f000907308 */ /* 0x000aa20000002400 */
[----:B---3--:R-:W-:Y:S09]  /*9450*/  FMUL.FTZ R133, R35, UR9 ;  /* 0x0000000923857c20 */ /* 0x008ff20008410000 */
[----:B------:R3:W2:Y:S01]  /*9460*/  MUFU.TANH R147, R225 ;  /* 0x000000e100937308 */ /* 0x0006a20000002400 */
[----:B-1----:R-:W-:Y:S09]  /*9470*/  FMUL.FTZ R241, R31, UR9 ;  /* 0x000000091ff17c20 */ /* 0x002ff20008410000 */
[----:B------:R-:W1:Y:S01]  /*9480*/  MUFU.TANH R227, R227 ;  /* 0x000000e300e37308 */ /* 0x000e620000002400 */
[----:B-----5:R-:W-:Y:S09]  /*9490*/  FMUL.FTZ R240, R33, UR9 ;  /* 0x0000000921f07c20 */ /* 0x020ff20008410000 */
[----:B------:R-:W1:Y:S01]  /*94a0*/  MUFU.TANH R229, R229 ;  /* 0x000000e500e57308 */ /* 0x000e620000002400 */
[----:B---3--:R-:W-:Y:S09]  /*94b0*/  FMUL.FTZ R225, R32, UR9 ;  /* 0x0000000920e17c20 */ /* 0x008ff20008410000 */
[----:B------:R-:W3:Y:S10]  /*94c0*/  MUFU.TANH R228, R228 ;  /* 0x000000e400e47308 */ /* 0x000ef40000002400 */
        /* <DEDUP_REMOVED lines=15> */
[----:B------:R1:W1:Y:S10]  /*95c0*/  MUFU.TANH R150, R240 ;  /* 0x000000f000967308 */ /* 0x0002740000002400 */
[----:B------:R-:W1:Y:S01]  /*95d0*/  MUFU.TANH R134, R134 ;  /* 0x0000008600867308 */ /* 0x000e620000002400 */
[----:B-----5:R-:W-:Y:S09]  /*95e0*/  MOV R225, R3 ;  /* 0x0000000300e17202 */ /* 0x020ff20000000f00 */
[----:B------:R-:W1:Y:S01]  /*95f0*/  MUFU.TANH R133, R133 ;  /* 0x0000008500857308 */ /* 0x000e620000002400 */
[----:B--234-:R-:W-:Y:S05]  /*9600*/  @!P0 BRA `(.L_x_4756) ;  /* 0x0000000800708947 */ /* 0x01cfea0003800000 */
[----:B------:R-:W-:Y:S01]  /*9610*/  PLOP3.LUT P0, PT, PT, PT, UP1, 0x40, 0x0 ;  /* 0x000000000000781c */ /* 0x000fe20003f0e818 */
[----:B------:R-:W-:Y:S04]  /*9620*/  ULEA UR7, -UR8, URZ, 0x6 ;  /* 0x0000003f08077291 */ /* 0x000fe8000f8e313f */
[----:B------:R-:W-:Y:S02]  /*9630*/  USHF.R.S32.HI UR6, URZ, 0x1f, UR7 ;  /* 0x0000001f3f067899 */ /* 0x000fe40008011407 */
[----:B------:R-:W-:Y:S04]  /*9640*/  IMAD.U32 R8, RZ, RZ, UR7 ;  /* 0x00000007ff087e24 */ /* 0x000fe8000f8e00ff */
[----:B------:R-:W-:Y:S02]  /*9650*/  MOV R4, UR6 ;  /* 0x0000000600047c02 */ /* 0x000fe40008000f00 */
[----:B------:R-:W-:Y:S05]  /*9660*/  @P0 BRA `(.L_x_4757) ;  /* 0x0000000000f40947 */ /* 0x000fea0003800000 */
[----:B------:R-:W2:Y:S01]  /*9670*/  LDC R4, c[0x0][0x380] ;  /* 0x0000e000ff047b82 */ /* 0x000ea20000000800 */
[----:B------:R-:W-:Y:S04]  /*9680*/  USHF.L.U32 UR6, UR13, 0x6, URZ ;  /* 0x000000060d067899 */ /* 0x000fe8000800063f */
[----:B------:R-:W-:Y:S02]  /*9690*/  UIADD3 UR7, UR6, -0x40, URZ ;  /* 0xffffffc006077890 */ /* 0x000fe4000fffe03f */
[----:B------:R-:W-:Y:S04]  /*96a0*/  IABS R6, UR6 ;  /* 0x0000000600067c13 */ /* 0x000fe80008000000 */
[----:B------:R-:W-:Y:S02]  /*96b0*/  IABS R5, UR7 ;  /* 0x0000000700057c13 */ /* 0x000fe40008000000 */
[----:B--2---:R-:W-:Y:S04]  /*96c0*/  IABS R2, R4 ;  /* 0x0000000400027213 */ /* 0x004fe80000000000 */
[----:B------:R-:W2:Y:S10]  /*96d0*/  I2F.RP R7, R2 ;  /* 0x0000000200077306 */ /* 0x000eb40000209400 */
[----:B--2---:R-:W2:Y:S02]  /*96e0*/  MUFU.RCP R3, R7 ;  /* 0x0000000700037308 */ /* 0x004ea40000001000 */
[----:B--2---:R-:W-:Y:S08]  /*96f0*/  VIADD R8, R3, 0xffffffe ;  /* 0x0ffffffe03087836 */ /* 0x004ff00000000000 */
[----:B------:R-:W2:Y:S02]  /*9700*/  F2I.FTZ.U32.TRUNC.NTZ R9, R8 ;  /* 0x0000000800097305 */ /* 0x000ea4000021f000 */
[--C-:B--2---:R-:W-:Y:S01]  /*9710*/  IMAD.MOV R3, RZ, RZ, -R9.reuse ;  /* 0x000000ffff037224 */ /* 0x104fe200078e0a09 */
        /* <DEDUP_REMOVED lines=19> */
[----:B------:R-:W2:Y:S01]  /*9850*/  LDC R5, c[0x0][0x24c] ;  /* 0x00009300ff057b82 */ /* 0x000ea20000000800 */
[----:B------:R-:W-:Y:S04]  /*9860*/  LOP3.LUT R2, R4, UR7, RZ, 0x3c, !PT ;  /* 0x0000000704027c12 */ /* 0x000fe8000f8e3cff */
[----:B------:R-:W-:Y:S02]  /*9870*/  ISETP.GE.AND P0, PT, R2, RZ, PT ;  /* 0x000000ff0200720c */ /* 0x000fe40003f06270 */
[----:B------:R-:W-:Y:S03]  /*9880*/  LOP3.LUT R2, RZ, R4, RZ, 0x33, !PT ;  /* 0x00000004ff027212 */ /* 0x000fe600078e33ff */
[----:B------:R-:W-:Y:S01]  /*9890*/  @P2 VIADD R8, R8, 0x1 ;  /* 0x0000000108082836 */ /* 0x000fe20000000000 */
[----:B------:R-:W-:Y:S01]  /*98a0*/  ISETP.NE.AND P2, PT, R4, RZ, PT ;  /* 0x000000ff0400720c */ /* 0x000fe20003f45270 */
[----:B------:R-:W-:Y:S04]  /*98b0*/  @P6 VIADD R9, R9, 0x1 ;  /* 0x0000000109096836 */ /* 0x000fe80000000000 */
[----:B------:R-:W-:Y:S02]  /*98c0*/  @!P1 IMAD.MOV R9, RZ, RZ, -R9 ;  /* 0x000000ffff099224 */ /* 0x000fe400078e0a09 */
[----:B------:R-:W-:Y:S03]  /*98d0*/  @!P0 IADD3 R8, -R8, RZ, RZ ;  /* 0x000000ff08088210 */ /* 0x000fe60007ffe1ff */
[C---:B------:R-:W-:Y:S02]  /*98e0*/  SEL R9, R2.reuse, R9, !P2 ;  /* 0x0000000902097207 */ /* 0x040fe40005000000 */
[----:B------:R-:W-:Y:S02]  /*98f0*/  SEL R3, R2, R8, !P2 ;  /* 0x0000000802037207 */ /* 0x000fe40005000000 */
[-C--:B------:R-:W-:Y:S02]  /*9900*/  LEA R10, P0, R9, R214.reuse, 0x2 ;  /* 0x000000d6090a7211 */ /* 0x080fe400078010ff */
[----:B------:R-:W-:Y:S02]  /*9910*/  LEA R12, P1, R3, R214, 0x2 ;  /* 0x000000d6030c7211 */ /* 0x000fe400078210ff */
[CC--:B------:R-:W-:Y:S01]  /*9920*/  LEA.HI.X.SX32 R11, R9.reuse, R215.reuse, 0x2, P0 ;  /* 0x000000d7090b7211 */ /* 0x0c0fe200000f16ff */
[----:B------:R-:W-:Y:S01]  /*9930*/  IMAD.IADD R9, R9, 0x1, -R3 ;  /* 0x0000000109097824 */ /* 0x000fe200078e0a03 */
[----:B------:R-:W-:Y:S02]  /*9940*/  LEA.HI.X.SX32 R13, R3, R215, 0x2, P1 ;  /* 0x000000d7030d7211 */ /* 0x000fe400008f16ff */
[----:B------:R-:W3:Y:S01]  /*9950*/  LDC.64 R2, c[0x0][0x230] ;  /* 0x00008c00ff027b82 */ /* 0x000ee20000000a00 */
[----:B------:R-:W-:Y:S01]  /*9960*/  IMAD R8, R9, R4, -0x40 ;  /* 0xffffffc009087424 */ /* 0x000fe200078e0204 */
[----:B------:R-:W4:Y:S04]  /*9970*/  LDG.E R7, desc[UR14][R10.64] ;  /* 0x0000000e0a077981 */ /* 0x000f28000c1e1900 */
[----:B------:R-:W4:Y:S01]  /*9980*/  LDG.E R6, desc[UR14][R12.64] ;  /* 0x0000000e0c067981 */ /* 0x000f22000c1e1900 */
[----:B------:R-:W-:Y:S05]  /*9990*/  SHF.R.S32.HI R4, RZ, 0x1f, R8 ;  /* 0x0000001fff047819 */ /* 0x000fea0000011408 */
[----:B------:R-:W-:Y:S04]  /*99a0*/  IMAD R4, R4, UR8, RZ ;  /* 0x0000000804047c24 */ /* 0x000fe8000f8e02ff */
[C---:B--2---:R-:W-:Y:S02]  /*99b0*/  IMAD R4, R8.reuse, R5, R4 ;  /* 0x0000000508047224 */ /* 0x044fe400078e0204 */
[----:B------:R-:W-:Y:S04]  /*99c0*/  IMAD.WIDE.U32 R8, R8, UR8, RZ ;  /* 0x0000000808087c25 */ /* 0x000fe8000f8e00ff */
[----:B------:R-:W-:Y:S01]  /*99d0*/  IMAD.IADD R9, R9, 0x1, R4 ;  /* 0x0000000109097824 */ /* 0x000fe200078e0204 */
[----:B----4-:R-:W-:Y:S04]  /*99e0*/  IADD3 R6, -R7, R6, RZ ;  /* 0x0000000607067210 */ /* 0x010fe80007ffe1ff */
[----:B------:R-:W-:Y:S01]  /*99f0*/  SHF.R.S32.HI R5, RZ, 0x1f, R6 ;  /* 0x0000001fff057819 */ /* 0x000fe20000011406 */
[CC--:B---3--:R-:W-:Y:S04]  /*9a00*/  IMAD.WIDE.U32 R8, R6.reuse, R2.reuse, R8 ;  /* 0x0000000206087225 */ /* 0x0c8fe800078e0008 */
[----:B------:R-:W-:Y:S04]  /*9a10*/  IMAD R5, R5, R2, RZ ;  /* 0x0000000205057224 */ /* 0x000fe800078e02ff */
[----:B------:R-:W-:Y:S05]  /*9a20*/  IMAD R5, R6, R3, R5 ;  /* 0x0000000306057224 */ /* 0x000fea00078e0205 */
[----:B------:R-:W-:Y:S07]  /*9a30*/  IADD3 R4, R9, R5, RZ ;  /* 0x0000000509047210 */ /* 0x000fee0007ffe0ff */
.L_x_4757:
        /* <DEDUP_REMOVED lines=89> */
.L_x_4756:
[----:B------:R-:W-:Y:S01]  /*9fd0*/  MOV R3, UR13 ;  /* 0x0000000d00037c02 */ /* 0x000fe20008000f00 */
[----:B------:R-:W-:Y:S04]  /*9fe0*/  LDSM.16.MT88.4 R28, [R197+0xc000] ;  /* 0x00c00000c51c783b */ /* 0x000fe80000004200 */
[----:B--2---:R-:W-:Y:S05]  /*9ff0*/  IMAD R8, R3, -0x40, R218 ;  /* 0xffffffc003087824 */ /* 0x004fea00078e02da */
[C---:B------:R-:W-:Y:S02]  /*a000*/  IADD3 R19, R8.reuse, 0x8, RZ ;  /* 0x0000000808137810 */ /* 0x040fe40007ffe0ff */
[C---:B------:R-:W-:Y:S02]  /*a010*/  IADD3 R18, R8.reuse, 0x7, RZ ;  /* 0x0000000708127810 */ /* 0x040fe40007ffe0ff */
[----:B------:R-:W-:Y:S02]  /*a020*/  IADD3 R17, R8, -0x1, RZ ;  /* 0xffffffff08117810 */ /* 0x000fe40007ffe0ff */
        /* <DEDUP_REMOVED lines=42> */
[C---:B------:R-:W-:Y:S02]  /*a2d0*/  @!P5 IADD3 R9, -R8.reuse, 0x21, RZ ;  /* 0x000000210809d810 */ /* 0x040fe40007ffe1ff */
[----:B------:R-:W-:Y:S02]  /*a2e0*/  I2FP.F32.S32 R21, R20 ;  /* 0x0000001400157245 */ /* 0x000fe40000201400 */
[C---:B------:R-:W-:Y:S02]  /*a2f0*/  @!P4 IADD3 R7, -R8.reuse, 0x28, RZ ;  /* 0x000000280807c810 */ /* 0x040fe40007ffe1ff */
[C---:B------:R-:W-:Y:S01]  /*a300*/  @!P3 IADD3 R6, -R8.reuse, 0x29, RZ ;  /* 0x000000290806b810 */ /* 0x040fe20007ffe1ff */
[C---:B-1----:R-:W-:Y:S01]  /*a310*/  FFMA.FTZ R230, R21.reuse, -UR5, R230 ;  /* 0x8000000515e67c23 */ /* 0x042fe200080100e6 */
[C---:B------:R-:W-:Y:S02]  /*a320*/  @!P2 IADD3 R5, -R8.reuse, 0x30, RZ ;  /* 0x000000300805a810 */ /* 0x040fe40007ffe1ff */
[C---:B------:R-:W-:Y:S02]  /*a330*/  @!P1 IADD3 R2, -R8.reuse, 0x31, RZ ;  /* 0x0000003108029810 */ /* 0x040fe40007ffe1ff */
[C---:B------:R-:W-:Y:S02]  /*a340*/  @!P0 IADD3 R4, -R8.reuse, 0x38, RZ ;  /* 0x0000003808048810 */ /* 0x040fe40007ffe1ff */
[----:B------:R-:W-:Y:S01]  /*a350*/  @!P6 IADD3 R3, -R8, 0x39, RZ ;  /* 0x000000390803e810 */ /* 0x000fe20007ffe1ff */
[----:B------:R-:W-:Y:S01]  /*a360*/  FFMA.FTZ R8, R21, -UR5, R132 ;  /* 0x8000000515087c23 */ /* 0x000fe20008010084 */
[----:B------:R-:W-:Y:S01]  /*a370*/  I2FP.F32.S32 R17, R17 ;  /* 0x0000001100117245 */ /* 0x000fe20000201400 */
[----:B------:R-:W-:Y:S01]  /*a380*/  LDSM.16.MT88.4 R20, [R198+0xc000] ;  /* 0x00c00000c614783b */ /* 0x000fe20000004200 */
[----:B------:R-:W-:Y:S02]  /*a390*/  I2FP.F32.S32 R19, R19 ;  /* 0x0000001300137245 */ /* 0x000fe40000201400 */
[----:B------:R-:W-:Y:S01]  /*a3a0*/  I2FP.F32.S32 R16, R16 ;  /* 0x0000001000107245 */ /* 0x000fe20000201400 */
[----:B------:R-:W-:Y:S01]  /*a3b0*/  FFMA.FTZ R224, R17, -UR5, R224 ;  /* 0x8000000511e07c23 */ /* 0x000fe200080100e0 */
[----:B------:R-:W-:Y:S01]  /*a3c0*/  I2FP.F32.S32 R139, R14 ;  /* 0x0000000e008b7245 */ /* 0x000fe20000201400 */
[----:B------:R-:W-:Y:S01]  /*a3d0*/  FFMA.FTZ R226, R19, -UR5, R226 ;  /* 0x8000000513e27c23 */ /* 0x000fe200080100e2 */
[----:B------:R-:W-:Y:S01]  /*a3e0*/  I2FP.F32.S32 R14, R13 ;  /* 0x0000000d000e7245 */ /* 0x000fe20000201400 */
[C---:B------:R-:W-:Y:S01]  /*a3f0*/  FFMA.FTZ R143, R16.reuse, -UR5, R235 ;  /* 0x80000005108f7c23 */ /* 0x040fe200080100eb */
        /* <DEDUP_REMOVED lines=11> */
[----:B------:R-:W-:Y:S01]  /*a4b0*/  FFMA.FTZ R141, R15, -UR5, R234 ;  /* 0x800000050f8d7c23 */ /* 0x000fe200080100ea */
[----:B------:R-:W-:Y:S01]  /*a4c0*/  FMNMX.FTZ R15, R227, R14, !PT ;  /* 0x0000000ee30f7209 */ /* 0x000fe20007810000 */
[----:B------:R-:W-:Y:S01]  /*a4d0*/  FFMA.FTZ R233, R17, -UR5, R233 ;  /* 0x8000000511e97c23 */ /* 0x000fe200080100e9 */
[C---:B------:R-:W-:Y:S01]  /*a4e0*/  FFMA.FTZ R142, R139.reuse, -UR5, R232 ;  /* 0x800000058b8e7c23 */ /* 0x040fe200080100e8 */
[----:B------:R-:W-:Y:S01]  /*a4f0*/  FMNMX.FTZ R17, R228, R13, !PT ;  /* 0x0000000de4117209 */ /* 0x000fe20007810000 */
[----:B------:R-:W-:Y:S01]  /*a500*/  FFMA.FTZ R139, R139, -UR5, R239 ;  /* 0x800000058b8b7c23 */ /* 0x000fe200080100ef */
[----:B------:R-:W-:Y:S02]  /*a510*/  I2FP.F32.S32 R13, R10 ;  /* 0x0000000a000d7245 */ /* 0x000fe40000201400 */
[----:B------:R-:W-:Y:S02]  /*a520*/  FMNMX.FTZ R10, R230, R15, !PT ;  /* 0x0000000fe60a7209 */ /* 0x000fe40007810000 */
[----:B------:R-:W-:Y:S01]  /*a530*/  I2FP.F32.S32 R12, R12 ;  /* 0x0000000c000c7245 */ /* 0x000fe20000201400 */
[C---:B------:R-:W-:Y:S01]  /*a540*/  FFMA.FTZ R172, R13.reuse, -UR5, R172 ;  /* 0x800000050dac7c23 */ /* 0x040fe200080100ac */
[----:B------:R-:W-:Y:S01]  /*a550*/  FMNMX.FTZ R17, R142, R17, !PT ;  /* 0x000000118e117209 */ /* 0x000fe20007810000 */
[----:B------:R-:W-:Y:S01]  /*a560*/  FFMA.FTZ R147, R13, -UR5, R147 ;  /* 0x800000050d937c23 */ /* 0x000fe20008010093 */
[----:B------:R-:W-:Y:S01]  /*a570*/  FMNMX.FTZ R10, R233, R10, !PT ;  /* 0x0000000ae90a7209 */ /* 0x000fe20007810000 */
[C---:B------:R-:W-:Y:S01]  /*a580*/  FFMA.FTZ R138, R12.reuse, -UR5, R237 ;  /* 0x800000050c8a7c23 */ /* 0x040fe200080100ed */
[----:B------:R-:W-:Y:S01]  /*a590*/  I2FP.F32.S32 R11, R11 ;  /* 0x0000000b000b7245 */ /* 0x000fe20000201400 */
[----:B------:R-:W-:Y:S01]  /*a5a0*/  FFMA.FTZ R173, R12, -UR5, R173 ;  /* 0x800000050cad7c23 */ /* 0x000fe200080100ad */
[----:B------:R-:W-:Y:S01]  /*a5b0*/  FMNMX.FTZ R17, R140, R17, !PT ;  /* 0x000000118c117209 */ /* 0x000fe20007810000 */
[----:B------:R-:W-:Y:S01]  /*a5c0*/  LDSM.16.MT88.4 R12, [R200+0xc000] ;  /* 0x00c00000c80c783b */ /* 0x000fe20000004200 */
        /* <DEDUP_REMOVED lines=52> */
[----:B------:R-:W-:Y:S01]  /*a910*/  FADD.FTZ R0, -R3, R0 ;  /* 0x0000000003007221 */ /* 0x000fe20000010100 */
[C---:B------:R-:W-:Y:S01]  /*a920*/  FSETP.NEU.FTZ.AND P0, PT, R132.reuse, -INF , PT ;  /* 0xff8000008400780b */ /* 0x040fe20003f1d000 */
[C---:B------:R-:W-:Y:S01]  /*a930*/  FMUL.FTZ R161, R132.reuse, UR4 ;  /* 0x0000000484a17c20 */ /* 0x040fe20008410000 */
[----:B------:R-:W-:Y:S01]  /*a940*/  FADD.FTZ R2, -R132, R135 ;  /* 0x0000008784027221 */ /* 0x000fe20000010100 */
[----:B------:R-:W-:Y:S03]  /*a950*/  FMUL.FTZ R6, R0, UR4 ;  /* 0x0000000400067c20 */ /* 0x000fe60008410000 */
        /* <DEDUP_REMOVED lines=42> */
[----:B------:R-:W-:Y:S01]  /*ac00*/  FMUL.FTZ R33, R2, R105 ;  /* 0x0000006902217220 */ /* 0x000fe20000410000 */
[--C-:B------:R-:W-:Y:S01]  /*ac10*/  FFMA.FTZ R168, R141, UR4, -R148.reuse ;  /* 0x000000048da87c23 */ /* 0x100fe20008010894 */
[--C-:B------:R-:W-:Y:S01]  /*ac20*/  FFMA.FTZ R169, R139, UR4, -R148.reuse ;  /* 0x000000048ba97c23 */ /* 0x100fe20008010894 */
[----:B------:R-:W-:Y:S03]  /*ac30*/  LDSM.16.MT88.4 R104, [R196+0xe000] ;  /* 0x00e00000c468783b */ /* 0x000fe60000004200 */
[----:B------:R-:W3:Y:S01]  /*ac40*/  MUFU.EX2 R154, R154 ;  /* 0x0000009a009a7308 */ /* 0x000ee20000000800 */
[----:B-1----:R-:W-:Y:S01]  /*ac50*/  F2FP.BF16.F32.PACK_AB R124, R156, R159 ;  /* 0x0000009f9c7c723e */ /* 0x002fe200000010ff */
[--C-:B------:R-:W-:Y:S01]  /*ac60*/  FFMA.FTZ R170, R137, UR4, -R148.reuse ;  /* 0x0000000489aa7c23 */ /* 0x100fe20008010894 */
[--C-:B------:R-:W-:Y:S01]  /*ac70*/  FFMA.FTZ R177, R144, UR4, -R161.reuse ;  /* 0x0000000490b17c23 */ /* 0x100fe200080108a1 */
[--C-:B------:R-:W-:Y:S01]  /*ac80*/  FFMA.FTZ R178, R145, UR4, -R148.reuse ;  /* 0x0000000491b27c23 */ /* 0x100fe20008010894 */
[--C-:B------:R-:W-:Y:S01]  /*ac90*/  FFMA.FTZ R181, R149, UR4, -R148.reuse ;  /* 0x0000000495b57c23 */ /* 0x100fe20008010894 */
[C---:B------:R-:W-:Y:S01]  /*aca0*/  FMUL.FTZ R36, R2.reuse, R36 ;  /* 0x0000002402247220 */ /* 0x040fe20000410000 */
[----:B------:R-:W-:Y:S03]  /*acb0*/  LDSM.16.MT88.4 R112, [R200+0xc800] ;  /* 0x00c80000c870783b */ /* 0x000fe60000004200 */
[----:B------:R-:W-:Y:S01]  /*acc0*/  MUFU.EX2 R157, R157 ;  /* 0x0000009d009d7308 */ /* 0x000fe20000000800 */
[----:B------:R-:W-:Y:S01]  /*acd0*/  FMUL.FTZ R37, R2, R37 ;  /* 0x0000002502257220 */ /* 0x000fe20000410000 */
[C---:B------:R-:W-:Y:S01]  /*ace0*/  FMUL.FTZ R38, R0.reuse, R38 ;  /* 0x0000002600267220 */ /* 0x040fe20000410000 */
[----:B------:R-:W-:Y:S01]  /*acf0*/  FMUL.FTZ R39, R0, R39 ;  /* 0x0000002700277220 */ /* 0x000fe20000410000 */
[C---:B------:R-:W-:Y:S01]  /*ad00*/  FMUL.FTZ R40, R2.reuse, R40 ;  /* 0x0000002802287220 */ /* 0x040fe20000410000 */
[----:B------:R-:W-:Y:S01]  /*ad10*/  FMUL.FTZ R41, R2, R41 ;  /* 0x0000002902297220 */ /* 0x000fe20000410000 */
[----:B------:R-:W-:Y:S01]  /*ad20*/  FMUL.FTZ R42, R0, R42 ;  /* 0x0000002a002a7220 */ /* 0x000fe20000410000 */
[----:B------:R-:W-:Y:S03]  /*ad30*/  LDSM.16.MT88.4 R120, [R197+0xc800] ;  /* 0x00c80000c578783b */ /* 0x000fe60000004200 */
[----:B------:R-:W1:Y:S01]  /*ad40*/  MUFU.EX2 R153, R153 ;  /* 0x0000009900997308 */ /* 0x000e620000000800 */
[----:B---3--:R-:W-:Y:S01]  /*ad50*/  F2FP.BF16.F32.PACK_AB R126, R154, R155 ;  /* 0x0000009b9a7e723e */ /* 0x008fe200000010ff */
[----:B------:R-:W-:Y:S01]  /*ad60*/  FMUL.FTZ R43, R0, R43 ;  /* 0x0000002b002b7220 */ /* 0x000fe20000410000 */
[C---:B------:R-:W-:Y:S01]  /*ad70*/  FMUL.FTZ R44, R2.reuse, R44 ;  /* 0x0000002c022c7220 */ /* 0x040fe20000410000 */
[----:B------:R-:W-:Y:S01]  /*ad80*/  FMUL.FTZ R45, R2, R45 ;  /* 0x0000002d022d7220 */ /* 0x000fe20000410000 */
[C---:B------:R-:W-:Y:S01]  /*ad90*/  FMUL.FTZ R46, R0.reuse, R46 ;  /* 0x0000002e002e7220 */ /* 0x040fe20000410000 */
[----:B------:R-:W-:Y:S01]  /*ada0*/  FMUL.FTZ R47, R0, R47 ;  /* 0x0000002f002f7220 */ /* 0x000fe20000410000 */
[----:B------:R-:W-:Y:S03]  /*adb0*/  LDSM.16.MT88.4 R136, [R198+0xe800] ;  /* 0x00e80000c688783b */ /* 0x000fe60000004200 */
[----:B------:R-:W-:Y:S01]  /*adc0*/  MUFU.EX2 R152, R152 ;  /* 0x0000009800987308 */ /* 0x000fe20000000800 */
[C---:B------:R-:W-:Y:S01]  /*add0*/  FMUL.FTZ R48, R2.reuse, R48 ;  /* 0x0000003002307220 */ /* 0x040fe20000410000 */
[----:B------:R-:W-:Y:S01]  /*ade0*/  FMUL.FTZ R49, R2, R49 ;  /* 0x0000003102317220 */ /* 0x000fe20000410000 */
[C---:B------:R-:W-:Y:S01]  /*adf0*/  FMUL.FTZ R50, R0.reuse, R50 ;  /* 0x0000003200327220 */ /* 0x040fe20000410000 */
[----:B------:R-:W-:Y:S01]  /*ae00*/  FMUL.FTZ R51, R0, R51 ;  /* 0x0000003300337220 */ /* 0x000fe20000410000 */
[C---:B------:R-:W-:Y:S01]  /*ae10*/  FMUL.FTZ R52, R2.reuse, R52 ;  /* 0x0000003402347220 */ /* 0x040fe20000410000 */
[----:B------:R-:W-:Y:S01]  /*ae20*/  FMUL.FTZ R53, R2, R53 ;  /* 0x0000003502357220 */ /* 0x000fe20000410000 */
[----:B------:R-:W-:Y:S03]  /*ae30*/  LDSM.16.MT88.4 R140, [R197+0xe800] ;  /* 0x00e80000c58c783b */ /* 0x000fe60000004200 */
[----:B------:R-:W3:Y:S01]  /*ae40*/  MUFU.EX2 R135, R135 ;  /* 0x0000008700877308 */ /* 0x000ee20000000800 */
[----:B-1----:R-:W-:Y:S01]  /*ae50*/  F2FP.BF16.F32.PACK_AB R125, R153, R157 ;  /* 0x0000009d997d723e */ /* 0x002fe200000010ff */
        /* <DEDUP_REMOVED lines=26> */
[----:B------:R-:W1:Y:S01]  /*b000*/  MUFU.EX2 R164, R164 ;  /* 0x000000a400a47308 */ /* 0x000e620000000800 */
[----:B------:R-:W-:Y:S01]  /*b010*/  ISETP.LT.AND P0, PT, R208, UR13, PT ;  /* 0x0000000dd0007c0c */ /* 0x000fe2000bf01270 */
[C---:B------:R-:W-:Y:S01]  /*b020*/  FMUL.FTZ R12, R2.reuse, R116 ;  /* 0x00000074020c7220 */ /* 0x040fe20000410000 */
[----:B------:R-:W-:Y:S03]  /*b030*/  FMUL.FTZ R13, R2, R117 ;  /* 0x00000075020d7220 */ /* 0x000fe60000410000 */
[C---:B------:R-:W-:Y:S01]  /*b040*/  FMUL.FTZ R14, R0.reuse, R118 ;  /* 0x00000076000e7220 */ /* 0x040fe20000410000 */
[----:B------:R-:W-:Y:S01]  /*b050*/  FMUL.FTZ R15, R0, R119 ;  /* 0x00000077000f7220 */ /* 0x000fe20000410000 */
[----:B------:R-:W-:Y:S01]  /*b060*/  UIADD3 UR13, UR13, -0x1, URZ ;  /* 0xffffffff0d0d7890 */ /* 0x000fe2000fffe03f */
[----:B------:R-:W3:Y:S01]  /*b070*/  LDSM.16.MT88.4 R116, [R200+0xe000] ;  /* 0x00e00000c874783b */ /* 0x000ee20000004200 */
[C---:B------:R-:W-:Y:S01]  /*b080*/  FMUL.FTZ R76, R2.reuse, R76 ;  /* 0x0000004c024c7220 */ /* 0x040fe20000410000 */
[----:B------:R-:W-:Y:S01]  /*b090*/  FMUL.FTZ R77, R2, R77 ;  /* 0x0000004d024d7220 */ /* 0x000fe20000410000 */
[C---:B------:R-:W-:Y:S01]  /*b0a0*/  FMUL.FTZ R78, R0.reuse, R78 ;  /* 0x0000004e004e7220 */ /* 0x040fe20000410000 */
[----:B------:R-:W-:Y:S01]  /*b0b0*/  FMUL.FTZ R79, R0, R79 ;  /* 0x0000004f004f7220 */ /* 0x000fe20000410000 */
[C---:B------:R-:W-:Y:S01]  /*b0c0*/  HMMA.16816.F32.BF16 R12, R124.reuse, R20, R12 ;  /* 0x000000147c0c723c */ /* 0x040fe2000004180c */
[----:B------:R-:W-:Y:S02]  /*b0d0*/  MUFU.EX2 R166, R166 ;  /* 0x000000a600a67308 */ /* 0x000fe40000000800 */
[C---:B------:R-:W-:Y:S01]  /*b0e0*/  FMUL.FTZ R80, R2.reuse, R80 ;  /* 0x0000005002507220 */ /* 0x040fe20000410000 */
[----:B------:R-:W-:Y:S01]  /*b0f0*/  FMUL.FTZ R81, R2, R81 ;  /* 0x0000005102517220 */ /* 0x000fe20000410000 */
[----:B------:R-:W-:Y:S01]  /*b100*/  FMUL.FTZ R82, R0, R82 ;  /* 0x0000005200527220 */ /* 0x000fe20000410000 */
[C---:B------:R-:W-:Y:S05]  /*b110*/  HMMA.16816.F32.BF16 R16, R124.reuse, R22, R16 ;  /* 0x000000167c10723c */ /* 0x040fea0000041810 */
[----:B------:R-:W4:Y:S01]  /*b120*/  MUFU.EX2 R165, R165 ;  /* 0x000000a500a57308 */ /* 0x000f220000000800 */
[C---:B------:R-:W-:Y:S01]  /*b130*/  FMUL.FTZ R20, R2.reuse, R108 ;  /* 0x0000006c02147220 */ /* 0x040fe20000410000 */
[----:B------:R-:W-:Y:S01]  /*b140*/  FMUL.FTZ R21, R2, R109 ;  /* 0x0000006d02157220 */ /* 0x000fe20000410000 */
[C---:B------:R-:W-:Y:S03]  /*b150*/  FMUL.FTZ R22, R0.reuse, R110 ;  /* 0x0000006e00167220 */ /* 0x040fe60000410000 */
[C---:B------:R-:W-:Y:S02]  /*b160*/  FMUL.FTZ R23, R0.reuse, R111 ;  /* 0x0000006f00177220 */ /* 0x040fe40000410000 */
[----:B------:R-:W5:Y:S01]  /*b170*/  LDSM.16.MT88.4 R108, [R198+0xe000] ;  /* 0x00e00000c66c783b */ /* 0x000f620000004200 */
[----:B------:R-:W-:Y:S01]  /*b180*/  FMUL.FTZ R83, R0, R83 ;  /* 0x0000005300537220 */ /* 0x000fe20000410000 */
[C---:B------:R-:W-:Y:S01]  /*b190*/  FMUL.FTZ R84, R2.reuse, R84 ;  /* 0x0000005402547220 */ /* 0x040fe20000410000 */
[----:B------:R-:W-:Y:S01]  /*b1a0*/  FMUL.FTZ R85, R2, R85 ;  /* 0x0000005502557220 */ /* 0x000fe20000410000 */
[C---:B------:R-:W-:Y:S01]  /*b1b0*/  FMUL.FTZ R86, R0.reuse, R86 ;  /* 0x0000005600567220 */ /* 0x040fe20000410000 */
[C---:B------:R-:W-:Y:S01]  /*b1c0*/  HMMA.16816.F32.BF16 R20, R124.reuse, R28, R20 ;  /* 0x0000001c7c14723c */ /* 0x040fe20000041814 */
[----:B------:R-:W-:Y:S02]  /*b1d0*/  MUFU.EX2 R167, R167 ;  /* 0x000000a700a77308 */ /* 0x000fe40000000800 */
[----:B------:R-:W-:Y:S01]  /*b1e0*/  FMUL.FTZ R87, R0, R87 ;  /* 0x0000005700577220 */ /* 0x000fe20000410000 */
[C---:B------:R-:W-:Y:S01]  /*b1f0*/  FMUL.FTZ R88, R2.reuse, R88 ;  /* 0x0000005802587220 */ /* 0x040fe20000410000 */
[C---:B------:R-:W-:Y:S01]  /*b200*/  FMUL.FTZ R89, R2.reuse, R89 ;  /* 0x0000005902597220 */ /* 0x040fe20000410000 */
[C---:B------:R-:W-:Y:S05]  /*b210*/  HMMA.16816.F32.BF16 R24, R124.reuse, R30, R24 ;  /* 0x0000001e7c18723c */ /* 0x040fea0000041818 */
[----:B------:R-:W4:Y:S01]  /*b220*/  MUFU.EX2 R168, R168 ;  /* 0x000000a800a87308 */ /* 0x000f220000000800 */
[C---:B------:R-:W-:Y:S01]  /*b230*/  FMUL.FTZ R28, R2.reuse, R100 ;  /* 0x00000064021c7220 */ /* 0x040fe20000410000 */
[----:B------:R-:W-:Y:S01]  /*b240*/  FMUL.FTZ R29, R2, R101 ;  /* 0x00000065021d7220 */ /* 0x000fe20000410000 */
[C---:B------:R-:W-:Y:S03]  /*b250*/  FMUL.FTZ R30, R0.reuse, R102 ;  /* 0x00000066001e7220 */ /* 0x040fe60000410000 */
[C---:B------:R-:W-:Y:S02]  /*b260*/  FMUL.FTZ R31, R0.reuse, R103 ;  /* 0x00000067001f7220 */ /* 0x040fe40000410000 */
[----:B------:R-:W1:Y:S01]  /*b270*/  LDSM.16.MT88.4 R100, [R197+0xe000] ;  /* 0x00e00000c564783b */ /* 0x000e620000004200 */
[C---:B------:R-:W-:Y:S01]  /*b280*/  FMUL.FTZ R90, R0.reuse, R90 ;  /* 0x0000005a005a7220 */ /* 0x040fe20000410000 */
[----:B------:R-:W-:Y:S01]  /*b290*/  FMUL.FTZ R91, R0, R91 ;  /* 0x0000005b005b7220 */ /* 0x000fe20000410000 */
[----:B------:R-:W-:Y:S01]  /*b2a0*/  MUFU.EX2 R169, R169 ;  /* 0x000000a900a97308 */ /* 0x000fe20000000800 */
[C---:B------:R-:W-:Y:S01]  /*b2b0*/  FMUL.FTZ R92, R2.reuse, R92 ;  /* 0x0000005c025c7220 */ /* 0x040fe20000410000 */
[C---:B--2---:R-:W-:Y:S03]  /*b2c0*/  HMMA.16816.F32.BF16 R28, R124.reuse, R128, R28 ;  /* 0x000000807c1c723c */ /* 0x044fe6000004181c */
[----:B------:R-:W-:Y:S01]  /*b2d0*/  FMUL.FTZ R93, R2, R93 ;  /* 0x0000005d025d7220 */ /* 0x000fe20000410000 */
[C---:B------:R-:W-:Y:S01]  /*b2e0*/  FMUL.FTZ R94, R0.reuse, R94 ;  /* 0x0000005e005e7220 */ /* 0x040fe20000410000 */
[----:B------:R-:W-:Y:S01]  /*b2f0*/  FMUL.FTZ R95, R0, R95 ;  /* 0x0000005f005f7220 */ /* 0x000fe20000410000 */
[C---:B------:R-:W-:Y:S01]  /*b300*/  HMMA.16816.F32.BF16 R32, R124.reuse, R130, R32 ;  /* 0x000000827c20723c */ /* 0x040fe20000041820 */
[----:B------:R-:W-:Y:S01]  /*b310*/  LDSM.16.MT88.4 R128, [R196+0xc800] ;  /* 0x00c80000c480783b */ /* 0x000fe20000004200 */
        /* <DEDUP_REMOVED lines=8> */
[C---:B-----5:R-:W-:Y:S02]  /*b3a0*/  HMMA.16816.F32.BF16 R44, R124.reuse, R108, R44 ;  /* 0x0000006c7c2c723c */ /* 0x060fe4000004182c */
[----:B------:R-:W-:Y:S03]  /*b3b0*/  MUFU.EX2 R178, R178 ;  /* 0x000000b200b27308 */ /* 0x000fe60000000800 */
[----:B------:R-:W-:Y:S01]  /*b3c0*/  FMUL.FTZ R99, R0, R99 ;  /* 0x0000006300637220 */ /* 0x000fe20000410000 */
[C---:B------:R-:W-:Y:S01]  /*b3d0*/  HMMA.16816.F32.BF16 R48, R124.reuse, R110, R48 ;  /* 0x0000006e7c30723c */ /* 0x040fe20000041830 */
[----:B------:R-:W3:Y:S05]  /*b3e0*/  LDSM.16.MT88.4 R108, [R200+0x10000] ;  /* 0x01000000c86c783b */ /* 0x000eea0000004200 */
[----:B------:R-:W-:Y:S01]  /*b3f0*/  MUFU.EX2 R181, R181 ;  /* 0x000000b500b57308 */ /* 0x000fe20000000800 */
[--C-:B------:R-:W-:Y:S01]  /*b400*/  FFMA.FTZ R175, R174, UR4, -R161.reuse ;  /* 0x00000004aeaf7c23 */ /* 0x100fe200080108a1 */
[C---:B-1----:R-:W-:Y:S03]  /*b410*/  HMMA.16816.F32.BF16 R52, R124.reuse, R100, R52 ;  /* 0x000000647c34723c */ /* 0x042fe60000041834 */
[--C-:B------:R-:W-:Y:S03]  /*b420*/  FFMA.FTZ R174, R146, UR4, -R161.reuse ;  /* 0x0000000492ae7c23 */ /* 0x100fe600080108a1 */
[C---:B------:R-:W-:Y:S01]  /*b430*/  HMMA.16816.F32.BF16 R56, R124.reuse, R102, R56 ;  /* 0x000000667c38723c */ /* 0x040fe20000041838 */
[----:B------:R-:W1:Y:S01]  /*b440*/  LDSM.16.MT88.4 R100, [R198+0x10000] ;  /* 0x01000000c664783b */ /* 0x000e620000004200 */
[----:B------:R-:W-:Y:S03]  /*b450*/  MUFU.EX2 R175, R175 ;  /* 0x000000af00af7308 */ /* 0x000fe60000000800 */
[--C-:B------:R-:W-:Y:S01]  /*b460*/  FFMA.FTZ R176, R171, UR4, -R148.reuse ;  /* 0x00000004abb07c23 */ /* 0x100fe20008010894 */
[C---:B------:R-:W-:Y:S06]  /*b470*/  HMMA.16816.F32.BF16 R60, R124.reuse, R104, R60 ;  /* 0x000000687c3c723c */ /* 0x040fec000004183c */
[----:B------:R-:W-:Y:S01]  /*b480*/  MUFU.EX2 R174, R174 ;  /* 0x000000ae00ae7308 */ /* 0x000fe20000000800 */
[--C-:B------:R-:W-:Y:S01]  /*b490*/  FFMA.FTZ R171, R147, UR4, -R148.reuse ;  /* 0x0000000493ab7c23 */ /* 0x100fe20008010894 */
[C---:B------:R-:W-:Y:S01]  /*b4a0*/  HMMA.16816.F32.BF16 R64, R124.reuse, R106, R64 ;  /* 0x0000006a7c40723c */ /* 0x040fe20000041840 */
[----:B------:R-:W5:Y:S02]  /*b4b0*/  LDSM.16.MT88.4 R104, [R197+0x10000] ;  /* 0x01000000c568783b */ /* 0x000f640000004200 */
[--C-:B------:R-:W-:Y:S01]  /*b4c0*/  FFMA.FTZ R172, R172, UR4, -R161.reuse ;  /* 0x00000004acac7c23 */ /* 0x100fe200080108a1 */
[--C-:B------:R-:W-:Y:S01]  /*b4d0*/  FFMA.FTZ R173, R173, UR4, -R148.reuse ;  /* 0x00000004adad7c23 */ /* 0x100fe20008010894 */
[--C-:B------:R-:W-:Y:S01]  /*b4e0*/  FFMA.FTZ R162, R162, UR4, -R161.reuse ;  /* 0x00000004a2a27c23 */ /* 0x100fe200080108a1 */
[--C-:B------:R-:W-:Y:S03]  /*b4f0*/  FFMA.FTZ R179, R160, UR4, -R161.reuse ;  /* 0x00000004a0b37c23 */ /* 0x100fe600080108a1 */
[----:B------:R-:W-:Y:S01]  /*b500*/  LDSM.16.MT88.4 R144, [R196+0xf000] ;  /* 0x00f00000c490783b */ /* 0x000fe20000004200 */
[----:B------:R-:W-:Y:S01]  /*b510*/  MUFU.EX2 R176, R176 ;  /* 0x000000b000b07308 */ /* 0x000fe20000000800 */
[--C-:B------:R-:W-:Y:S01]  /*b520*/  FFMA.FTZ R160, R151, UR4, -R148.reuse ;  /* 0x0000000497a07c23 */ /* 0x100fe20008010894 */
[--C-:B------:R-:W-:Y:S01]  /*b530*/  FFMA.FTZ R158, R158, UR4, -R161.reuse ;  /* 0x000000049e9e7c23 */ /* 0x100fe200080108a1 */
[----:B------:R-:W-:Y:S01]  /*b540*/  FFMA.FTZ R161, R150, UR4, -R161 ;  /* 0x0000000496a17c23 */ /* 0x000fe200080108a1 */
[--C-:B------:R-:W-:Y:S01]  /*b550*/  FFMA.FTZ R134, R134, UR4, -R148.reuse ;  /* 0x0000000486867c23 */ /* 0x100fe20008010894 */
[----:B------:R-:W-:Y:S01]  /*b560*/  FFMA.FTZ R148, R133, UR4, -R148 ;  /* 0x0000000485947c23 */ /* 0x000fe20008010894 */
[----:B------:R-:W-:Y:S01]  /*b570*/  FFMA.FTZ R159, R2, R223, R159 ;  /* 0x000000df029f7223 */ /* 0x000fe2000001009f */
[C---:B---3--:R-:W-:Y:S03]  /*b580*/  HMMA.16816.F32.BF16 R68, R124.reuse, R108, R68 ;  /* 0x0000006c7c44723c */ /* 0x048fe60000041844 */
[----:B------:R-:W3:Y:S01]  /*b590*/  MUFU.EX2 R172, R172 ;  /* 0x000000ac00ac7308 */ /* 0x000ee20000000800 */
[----:B------:R-:W-:Y:S01]  /*b5a0*/  FFMA.FTZ R157, R0, R221, R157 ;  /* 0x000000dd009d7223 */ /* 0x000fe2000001009d */
[----:B------:R-:W-:Y:S01]  /*b5b0*/  FADD.FTZ R156, R156, R159 ;  /* 0x0000009f9c9c7221 */ /* 0x000fe20000010000 */
[----:B------:R-:W-:Y:S01]  /*b5c0*/  MOV R0, R3 ;  /* 0x0000000300007202 */ /* 0x000fe20000000f00 */
[C---:B------:R-:W-:Y:S01]  /*b5d0*/  HMMA.16816.F32.BF16 R72, R124.reuse, R110, R72 ;  /* 0x0000006e7c48723c */ /* 0x040fe20000041848 */
[----:B------:R-:W3:Y:S05]  /*b5e0*/  LDSM.16.MT88.4 R108, [R196+0x10000] ;  /* 0x01000000c46c783b */ /* 0x000eea0000004200 */
[----:B------:R4:W-:Y:S01]  /*b5f0*/  MUFU.EX2 R133, R148 ;  /* 0x0000009400857308 */ /* 0x0009e20000000800 */
[----:B------:R-:W-:Y:S01]  /*b600*/  FADD.FTZ R157, R153, R157 ;  /* 0x0000009d999d7221 */ /* 0x000fe20000010000 */
[C---:B-1----:R-:W-:Y:S08]  /*b610*/  HMMA.16816.F32.BF16 R76, R124.reuse, R100, R76 ;  /* 0x000000647c4c723c */ /* 0x042ff0000004184c */
[----:B------:R-:W1:Y:S01]  /*b620*/  MUFU.EX2 R173, R173 ;  /* 0x000000ad00ad7308 */ /* 0x000e620000000800 */
[C---:B------:R-:W-:Y:S03]  /*b630*/  HMMA.16816.F32.BF16 R80, R124.reuse, R102, R80 ;  /* 0x000000667c50723c */ /* 0x040fe60000041850 */
[----:B------:R-:W-:Y:S03]  /*b640*/  F2FP.BF16.F32.PACK_AB R100, R164, R163 ;  /* 0x000000a3a464723e */ /* 0x000fe600000010ff */
[C---:B-----5:R-:W-:Y:S03]  /*b650*/  HMMA.16816.F32.BF16 R84, R124.reuse, R104, R84 ;  /* 0x000000687c54723c */ /* 0x060fe60000041854 */
[----:B------:R-:W5:Y:S01]  /*b660*/  MUFU.EX2 R171, R171 ;  /* 0x000000ab00ab7308 */ /* 0x000f620000000800 */
[----:B----4-:R-:W-:Y:S01]  /*b670*/  LDSM.16.MT88.4 R148, [R198+0xf800] ;  /* 0x00f80000c694783b */ /* 0x010fe20000004200 */
[----:B------:R-:W-:Y:S01]  /*b680*/  F2FP.BF16.F32.PACK_AB R102, R165, R166 ;  /* 0x000000a6a566723e */ /* 0x000fe200000010ff */
[C---:B------:R-:W-:Y:S07]  /*b690*/  HMMA.16816.F32.BF16 R88, R124.reuse, R106, R88 ;  /* 0x0000006a7c58723c */ /* 0x040fee0000041858 */
[----:B------:R-:W-:Y:S01]  /*b6a0*/  MUFU.EX2 R162, R162 ;  /* 0x000000a200a27308 */ /* 0x000fe20000000800 */
[----:B------:R-:W4:Y:S03]  /*b6b0*/  LDSM.16.MT88.4 R104, [R200+0xe800] ;  /* 0x00e80000c868783b */ /* 0x000f260000004200 */
[----:B------:R-:W-:Y:S01]  /*b6c0*/  F2FP.BF16.F32.PACK_AB R101, R168, R167 ;  /* 0x000000a7a865723e */ /* 0x000fe200000010ff */
[----:B------:R-:W-:Y:S01]  /*b6d0*/  FADD.FTZ R155, R155, R156 ;  /* 0x0000009c9b9b7221 */ /* 0x000fe20000010000 */
[----:B--2---:R-:W-:Y:S01]  /*b6e0*/  F2FP.BF16.F32.PACK_AB R103, R170, R169 ;  /* 0x000000a9aa67723e */ /* 0x004fe200000010ff */
[----:B------:R-:W-:Y:S03]  /*b6f0*/  FADD.FTZ R152, R152, R157 ;  /* 0x0000009d98987221 */ /* 0x000fe60000010000 */
[----:B------:R-:W2:Y:S01]  /*b700*/  MUFU.EX2 R179, R179 ;  /* 0x000000b300b37308 */ /* 0x000ea20000000800 */
[----:B------:R-:W-:Y:S01]  /*b710*/  FADD.FTZ R154, R154, R155 ;  /* 0x0000009b9a9a7221 */ /* 0x000fe20000010000 */
[----:B------:R-:W-:Y:S01]  /*b720*/  FADD.FTZ R152, R135, R152 ;  /* 0x0000009887987221 */ /* 0x000fe20000010000 */
[----:B------:R-:W-:Y:S02]  /*b730*/  MOV R135, R132 ;  /* 0x0000008400877202 */ /* 0x000fe40000000f00 */
[----:B------:R-:W-:Y:S01]  /*b740*/  FADD.FTZ R163, R163, R154 ;  /* 0x0000009aa3a37221 */ /* 0x000fe20000010000 */
[C---:B---3--:R-:W-:Y:S04]  /*b750*/  HMMA.16816.F32.BF16 R92, R124.reuse, R108, R92 ;  /* 0x0000006c7c5c723c */ /* 0x048fe8000004185c */
[----:B------:R-:W-:Y:S01]  /*b760*/  MUFU.EX2 R158, R158 ;  /* 0x0000009e009e7308 */ /* 0x000fe20000000800 */
[----:B------:R-:W-:Y:S01]  /*b770*/  FADD.FTZ R167, R167, R152 ;  /* 0x00000098a7a77221 */ /* 0x000fe20000010000 */
[----:B------:R-:W-:Y:S01]  /*b780*/  FADD.FTZ R163, R164, R163 ;  /* 0x000000a3a4a37221 */ /* 0x000fe20000010000 */
[----:B------:R-:W-:Y:S01]  /*b790*/  HMMA.16816.F32.BF16 R96, R124, R110, R96 ;  /* 0x0000006e7c60723c */ /* 0x000fe20000041860 */
[----:B------:R-:W3:Y:S06]  /*b7a0*/  LDSM.16.MT88.4 R108, [R196+0xe800] ;  /* 0x00e80000c46c783b */ /* 0x000eec0000004200 */
[----:B------:R-:W2:Y:S01]  /*b7b0*/  MUFU.EX2 R161, R161 ;  /* 0x000000a100a17308 */ /* 0x000ea20000000800 */
[----:B------:R-:W-:Y:S01]  /*b7c0*/  FADD.FTZ R168, R168, R167 ;  /* 0x000000a7a8a87221 */ /* 0x000fe20000010000 */
[C---:B------:R-:W-:Y:S01]  /*b7d0*/  HMMA.16816.F32.BF16 R4, R100.reuse, R112, R4 ;  /* 0x000000706404723c */ /* 0x040fe20000041804 */
[----:B------:R-:W-:Y:S04]  /*b7e0*/  LDSM.16.MT88.4 R124, [R198+0xd000] ;  /* 0x00d00000c67c783b */ /* 0x000fe80000004200 */
[----:B------:R-:W-:Y:S01]  /*b7f0*/  FADD.FTZ R166, R166, R163 ;  /* 0x000000a3a6a67221 */ /* 0x000fe20000010000 */
[C---:B------:R-:W-:Y:S02]  /*b800*/  HMMA.16816.F32.BF16 R8, R100.reuse, R114, R8 ;  /* 0x000000726408723c */ /* 0x040fe40000041808 */
[----:B------:R-:W2:Y:S01]  /*b810*/  MUFU.EX2 R160, R160 ;  /* 0x000000a000a07308 */ /* 0x000ea20000000800 */
[----:B------:R-:W1:Y:S03]  /*b820*/  LDSM.16.MT88.4 R112, [R200+0x10800] ;  /* 0x01080000c870783b */ /* 0x000e660000004200 */
[C---:B------:R-:W-:Y:S06]  /*b830*/  HMMA.16816.F32.BF16 R12, R100.reuse, R116, R12 ;  /* 0x00000074640c723c */ /* 0x040fec000004180c */
[----:B------:R-:W2:Y:S01]  /*b840*/  MUFU.EX2 R134, R134 ;  /* 0x0000008600867308 */ /* 0x000ea20000000800 */
[----:B------:R-:W-:Y:S01]  /*b850*/  FADD.FTZ R169, R169, R168 ;  /* 0x000000a8a9a97221 */ /* 0x000fe20000010000 */
[C---:B------:R-:W-:Y:S01]  /*b860*/  HMMA.16816.F32.BF16 R16, R100.reuse, R118, R16 ;  /* 0x000000766410723c */ /* 0x040fe20000041810 */
[----:B------:R-:W-:Y:S02]  /*b870*/  LDSM.16.MT88.4 R116, [R197+0x10800] ;  /* 0x01080000c574783b */ /* 0x000fe40000004200 */
[----:B------:R-:W-:Y:S03]  /*b880*/  FADD.FTZ R165, R165, R166 ;  /* 0x000000a6a5a57221 */ /* 0x000fe60000010000 */
[C---:B------:R-:W-:Y:S05]  /*b890*/  HMMA.16816.F32.BF16 R20, R100.reuse, R120, R20 ;  /* 0x000000786414723c */ /* 0x040fea0000041814 */
[----:B------:R-:W-:Y:S01]  /*b8a0*/  FADD.FTZ R170, R170, R169 ;  /* 0x000000a9aaaa7221 */ /* 0x000fe20000010000 */
[C---:B------:R-:W-:Y:S01]  /*b8b0*/  HMMA.16816.F32.BF16 R24, R100.reuse, R122, R24 ;  /* 0x0000007a6418723c */ /* 0x040fe20000041818 */
[----:B------:R-:W-:Y:S05]  /*b8c0*/  LDSM.16.MT88.4 R120, [R196+0x10800] ;  /* 0x01080000c478783b */ /* 0x000fea0000004200 */
        /* <DEDUP_REMOVED lines=15> */
[C---:B-1----:R-:W-:Y:S06]  /*b9c0*/  HMMA.16816.F32.BF16 R68, R100.reuse, R112, R68 ;  /* 0x000000706444723c */ /* 0x042fec0000041844 */
[C---:B------:R-:W-:Y:S01]  /*b9d0*/  HMMA.16816.F32.BF16 R72, R100.reuse, R114, R72 ;  /* 0x000000726448723c */ /* 0x040fe20000041848 */
[----:B------:R-:W1:Y:S05]  /*b9e0*/  LDSM.16.MT88.4 R112, [R197+0xd000] ;  /* 0x00d00000c570783b */ /* 0x000e6a0000004200 */
[C---:B----4-:R-:W-:Y:S06]  /*b9f0*/  HMMA.16816.F32.BF16 R76, R100.reuse, R104, R76 ;  /* 0x00000068644c723c */ /* 0x050fec000004184c */
[C---:B------:R-:W-:Y:S05]  /*ba00*/  HMMA.16816.F32.BF16 R80, R100.reuse, R106, R80 ;  /* 0x0000006a6450723c */ /* 0x040fea0000041850 */
[----:B------:R-:W-:Y:S01]  /*ba10*/  F2FP.BF16.F32.PACK_AB R104, R175, R172 ;  /* 0x000000acaf68723e */ /* 0x000fe200000010ff */
[C---:B------:R-:W-:Y:S05]  /*ba20*/  HMMA.16816.F32.BF16 R84, R100.reuse, R116, R84 ;  /* 0x000000746454723c */ /* 0x040fea0000041854 */
[----:B------:R-:W-:Y:S01]  /*ba30*/  F2FP.BF16.F32.PACK_AB R106, R177, R174 ;  /* 0x000000aeb16a723e */ /* 0x000fe200000010ff */
[C---:B------:R-:W-:Y:S01]  /*ba40*/  HMMA.16816.F32.BF16 R88, R100.reuse, R118, R88 ;  /* 0x000000766458723c */ /* 0x040fe20000041858 */
[----:B------:R-:W4:Y:S04]  /*ba50*/  LDSM.16.MT88.4 R116, [R197+0xf000] ;  /* 0x00f00000c574783b */ /* 0x000f280000004200 */
[----:B------:R-:W-:Y:S01]  /*ba60*/  F2FP.BF16.F32.PACK_AB R105, R176, R173 ;  /* 0x000000adb069723e */ /* 0x000fe200000010ff */
[C---:B------:R-:W-:Y:S05]  /*ba70*/  HMMA.16816.F32.BF16 R92, R100.reuse, R120, R92 ;  /* 0x00000078645c723c */ /* 0x040fea000004185c */
[----:B-----5:R-:W-:Y:S01]  /*ba80*/  F2FP.BF16.F32.PACK_AB R107, R178, R171 ;  /* 0x000000abb26b723e */ /* 0x020fe200000010ff */
[----:B------:R-:W-:Y:S01]  /*ba90*/  HMMA.16816.F32.BF16 R96, R100, R122, R96 ;  /* 0x0000007a6460723c */ /* 0x000fe20000041860 */
[----:B------:R-:W5:Y:S04]  /*baa0*/  LDSM.16.MT88.4 R100, [R200+0x11000] ;  /* 0x01100000c864783b */ /* 0x000f680000004200 */
[----:B------:R-:W-:Y:S01]  /*bab0*/  FADD.FTZ R172, R172, R165 ;  /* 0x000000a5acac7221 */ /* 0x000fe20000010000 */
[C---:B---3--:R-:W-:Y:S03]  /*bac0*/  HMMA.16816.F32.BF16 R4, R104.reuse, R108, R4 ;  /* 0x0000006c6804723c */ /* 0x048fe60000041804 */
[----:B------:R-:W-:Y:S02]  /*bad0*/  LDSM.16.MT88.4 R120, [R198+0xd800] ;  /* 0x00d80000c678783b */ /* 0x000fe40000004200 */
[----:B------:R-:W-:Y:S01]  /*bae0*/  FADD.FTZ R173, R173, R170 ;  /* 0x000000aaadad7221 */ /* 0x000fe20000010000 */
[C---:B------:R-:W-:Y:S05]  /*baf0*/  HMMA.16816.F32.BF16 R8, R104.reuse, R110, R8 ;  /* 0x0000006e6808723c */ /* 0x040fea0000041808 */
[----:B------:R-:W3:Y:S01]  /*bb00*/  LDSM.16.MT88.4 R108, [R198+0x11000] ;  /* 0x01100000c66c783b */ /* 0x000ee20000004200 */
[C---:B------:R-:W-:Y:S05]  /*bb10*/  HMMA.16816.F32.BF16 R12, R104.reuse, R124, R12 ;  /* 0x0000007c680c723c */ /* 0x040fea000004180c */
[----:B------:R-:W-:Y:S01]  /*bb20*/  FADD.FTZ R175, R175, R172 ;  /* 0x000000acafaf7221 */ /* 0x000fe20000010000 */
[C---:B------:R-:W-:Y:S05]  /*bb30*/  HMMA.16816.F32.BF16 R16, R104.reuse, R126, R16 ;  /* 0x0000007e6810723c */ /* 0x040fea0000041810 */
        /* <DEDUP_REMOVED lines=11> */
[C---:B------:R-:W-:Y:S06]  /*bbf0*/  HMMA.16816.F32.BF16 R36, R104.reuse, R136, R36 ;  /* 0x000000886824723c */ /* 0x040fec0000041824 */
[C---:B------:R-:W-:Y:S05]  /*bc00*/  HMMA.16816.F32.BF16 R40, R104.reuse, R138, R40 ;  /* 0x0000008a6828723c */ /* 0x040fea0000041828 */
[----:B--2---:R-:W-:Y:S01]  /*bc10*/  F2FP.BF16.F32.PACK_AB R136, R179, R162 ;  /* 0x000000a2b388723e */ /* 0x004fe200000010ff */
[C---:B------:R-:W-:Y:S05]  /*bc20*/  HMMA.16816.F32.BF16 R44, R104.reuse, R140, R44 ;  /* 0x0000008c682c723c */ /* 0x040fea000004182c */
[----:B------:R-:W-:Y:S01]  /*bc30*/  F2FP.BF16.F32.PACK_AB R138, R161, R158 ;  /* 0x0000009ea18a723e */ /* 0x000fe200000010ff */
[C---:B------:R-:W-:Y:S01]  /*bc40*/  HMMA.16816.F32.BF16 R48, R104.reuse, R142, R48 ;  /* 0x0000008e6830723c */ /* 0x040fe20000041830 */
[----:B------:R-:W-:Y:S04]  /*bc50*/  LDSM.16.MT88.4 R140, [R196+0xd800] ;  /* 0x00d80000c48c783b */ /* 0x000fe80000004200 */
[----:B------:R-:W-:Y:S01]  /*bc60*/  F2FP.BF16.F32.PACK_AB R137, R181, R160 ;  /* 0x000000a0b589723e */ /* 0x000fe200000010ff */
[C---:B----4-:R-:W-:Y:S05]  /*bc70*/  HMMA.16816.F32.BF16 R52, R104.reuse, R116, R52 ;  /* 0x000000746834723c */ /* 0x050fea0000041834 */
[----:B------:R-:W-:Y:S01]  /*bc80*/  F2FP.BF16.F32.PACK_AB R139, R133, R134 ;  /* 0x00000086858b723e */ /* 0x000fe200000010ff */
        /* <DEDUP_REMOVED lines=20> */
[C---:B--2---:R-:W-:Y:S06]  /*bdd0*/  HMMA.16816.F32.BF16 R92, R104.reuse, R116, R92 ;  /* 0x00000074685c723c */ /* 0x044fec000004185c */
[----:B------:R-:W-:Y:S06]  /*bde0*/  HMMA.16816.F32.BF16 R96, R104, R118, R96 ;  /* 0x000000766860723c */ /* 0x000fec0000041860 */
[C---:B------:R-:W-:Y:S01]  /*bdf0*/  HMMA.16816.F32.BF16 R124, R136.reuse, R128, R4 ;  /* 0x00000080887c723c */ /* 0x040fe20000041804 */
[----:B------:R-:W1:Y:S05]  /*be00*/  LDSM.16.MT88.4 R4, [R197+0xf800] ;  /* 0x00f80000c504783b */ /* 0x000e6a0000004200 */
[C---:B------:R-:W-:Y:S03]  /*be10*/  HMMA.16816.F32.BF16 R128, R136.reuse, R130, R8 ;  /* 0x000000828880723c */ /* 0x040fe60000041808 */
[----:B------:R-:W2:Y:S03]  /*be20*/  LDSM.16.MT88.4 R8, [R196+0xf800] ;  /* 0x00f80000c408783b */ /* 0x000ea60000004200 */
[C---:B------:R-:W-:Y:S05]  /*be30*/  HMMA.16816.F32.BF16 R116, R136.reuse, R120, R12 ;  /* 0x000000788874723c */ /* 0x040fea000004180c */
[----:B------:R-:W3:Y:S01]  /*be40*/  LDSM.16.MT88.4 R12, [R200+0x11800] ;  /* 0x01180000c80c783b */ /* 0x000ee20000004200 */
[C---:B------:R-:W-:Y:S06]  /*be50*/  HMMA.16816.F32.BF16 R120, R136.reuse, R122, R16 ;  /* 0x0000007a8878723c */ /* 0x040fec0000041810 */
[C---:B----4-:R-:W-:Y:S01]  /*be60*/  HMMA.16816.F32.BF16 R108, R136.reuse, R100, R20 ;  /* 0x00000064886c723c */ /* 0x050fe20000041814 */
        /* <DEDUP_REMOVED lines=25> */
.L_x_4754:
        /* <DEDUP_REMOVED lines=267> */
.L_x_4760:
[----:B------:R-:W-:Y:S05]  /*d0b0*/  BSYNC B0 ;  /* 0x0000000000007941 */ /* 0x000fea0003800000 */
.L_x_4759:
        /* <DEDUP_REMOVED lines=37> */
.L_x_4762:
[----:B------:R-:W-:Y:S05]  /*d310*/  BSYNC B0 ;  /* 0x0000000000007941 */ /* 0x000fea0003800000 */
.L_x_4761:
        /* <DEDUP_REMOVED lines=14> */
.L_x_4764:
[----:B------:R-:W-:Y:S05]  /*d400*/  BSYNC B0 ;  /* 0x0000000000007941 */ /* 0x000fea0003800000 */
.L_x_4763:
        /* <DEDUP_REMOVED lines=13> */
.L_x_4766:
[----:B------:R-:W-:Y:S05]  /*d4e0*/  BSYNC B0 ;  /* 0x0000000000007941 */ /* 0x000fea0003800000 */
.L_x_4765:
        /* <DEDUP_REMOVED lines=13> */
.L_x_4768:
[----:B------:R-:W-:Y:S05]  /*d5c0*/  BSYNC B0 ;  /* 0x0000000000007941 */ /* 0x000fea0003800000 */
.L_x_4767:
        /* <DEDUP_REMOVED lines=13> */
.L_x_4770:
[----:B------:R-:W-:Y:S05]  /*d6a0*/  BSYNC B0 ;  /* 0x0000000000007941 */ /* 0x000fea0003800000 */
.L_x_4769:
        /* <DEDUP_REMOVED lines=13> */
.L_x_4772:
[----:B------:R-:W-:Y:S05]  /*d780*/  BSYNC B0 ;  /* 0x0000000000007941 */ /* 0x000fea0003800000 */
.L_x_4771:
        /* <DEDUP_REMOVED lines=13> */
.L_x_4774:
[----:B------:R-:W-:Y:S05]  /*d860*/  BSYNC B0 ;  /* 0x0000000000007941 */ /* 0x000fea0003800000 */
.L_x_4773:
        /* <DEDUP_REMOVED lines=11> */
.L_x_4775:
        /* <DEDUP_REMOVED lines=14> */
.L_x_7959:


//--------------------- .text._ZN5flash24flash_fwd_splitkv_kernelI23Flash_fwd_kernel_traitsILi192ELi64ELi64ELi4ELb0ELb0EN7cutlass10bfloat16_tE19Flash_kernel_traitsILi192ELi64ELi64ELi4ES3_EELb0ELb0ELb0ELb0ELb1ELb0ELb1ELb1EEEvNS_16Flash_fwd_paramsE --------------------------
	.section	.text._ZN5flash24flash_fwd_splitkv_kernelI23Flash_fwd_kernel_traitsILi192ELi64ELi64ELi4ELb0ELb0EN7cutlass10bfloat16_tE19Flash_kernel_traitsILi192ELi64ELi64ELi4ES3_EELb0ELb0ELb0ELb0ELb1ELb0ELb1ELb1EEEvNS_16Flash_fwd_paramsE,"ax",@progbits
	.align	128
        .global         _ZN5flash24flash_fwd_splitkv_kernelI23Flash_fwd_kernel_traitsILi192ELi64ELi64ELi4ELb0ELb0EN7cutlass10bfloat16_tE19Flash_kernel_traitsILi192ELi64ELi64ELi4ES3_EELb0ELb0ELb0ELb0ELb1ELb0ELb1ELb1EEEvNS_16Flash_fwd_paramsE
        .type           _ZN5flash24flash_fwd_splitkv_kernelI23Flash_fwd_kernel_traitsILi192ELi64ELi64ELi4ELb0ELb0EN7cutlass10bfloat16_tE19Flash_kernel_traitsILi192ELi64ELi64ELi4ES3_EELb0ELb0ELb0ELb0ELb1ELb0ELb1ELb1EEEvNS_16Flash_fwd_paramsE,@function
        .size           _ZN5flash24flash_fwd_splitkv_kernelI23Flash_fwd_kernel_traitsILi192ELi64ELi64ELi4ELb0ELb0EN7cutlass10bfloat16_tE19Flash_kernel_traitsILi192ELi64ELi64ELi4ES3_EELb0ELb0ELb0ELb0ELb1ELb0ELb1ELb1EEEvNS_16Flash_fwd_paramsE,(.L_x_7960 - _ZN5flash24flash_fwd_splitkv_kernelI23Flash_fwd_kernel_traitsILi192ELi64ELi64ELi4ELb0ELb0EN7cutlass10bfloat16_tE19Flash_kernel_traitsILi192ELi64ELi64ELi4ES3_EELb0ELb0ELb0ELb0ELb1ELb0ELb1ELb1EEEvNS_16Flash_fwd_paramsE)
        .other          _ZN5flash24flash_fwd_splitkv_kernelI23Flash_fwd_kernel_traitsILi192ELi64ELi64ELi4ELb0ELb0EN7cutlass10bfloat16_tE19Flash_kernel_traitsILi192ELi64ELi64ELi4ES3_EELb0ELb0ELb0ELb0ELb1ELb0ELb1ELb1EEEvNS_16Flash_fwd_paramsE,@"STO_CUDA_ENTRY STV_DEFAULT"
_ZN5flash24flash_fwd_splitkv_kernelI23Flash_fwd_kernel_traitsILi192ELi64ELi64ELi4ELb0ELb0EN7cutlass10bfloat16_tE19Flash_kernel_traitsILi192ELi64ELi64ELi4ES3_EELb0ELb0ELb0ELb0ELb1ELb0ELb1ELb1EEEvNS_16Flash_fwd_paramsE:
.text._ZN5flash24flash_fwd_splitkv_kernelI23Flash_fwd_kernel_traitsILi192ELi64ELi64ELi4ELb0ELb0EN7cutlass10bfloat16_tE19Flash_kernel_traitsILi192ELi64ELi64ELi4ES3_EELb0ELb0ELb0ELb0ELb1ELb0ELb1ELb1EEEvNS_16Flash_fwd_paramsE:
[----:B------:R-:W-:Y:S08]  /*0000*/  LDC R1, c[0x0][0x28] ;  /* 0x00000a00ff017b82 */ /* 0x000ff00000000800 */
[----:B------:R-:W1:Y:S01]  /*0010*/  LDC R5, c[0x0][0x270] ;  /* 0x00009c00ff057b82 */ /* 0x000e620000000800 */
[----:B------:R-:W-:Y:S01]  /*0020*/  ULDC.64 UR6, c[0x0][0x2f0] ;  /* 0x0000bc0000067ab9 */ /* 0x000fe20000000a00 */
[----:B------:R-:W-:Y:S01]  /*0030*/  ULDC.64 UR8, c[0x0][0x300] ;  /* 0x0000c00000087ab9 */ /* 0x000fe20000000a00 */
[----:B------:R-:W-:-:S04]  /*0040*/  ISETP.NE.U32.AND P0, PT, RZ, UR6, PT ;  /* 0x00000006ff007c0c */ /* 0x000fc8000bf05070 */
[----:B------:R-:W-:Y:S01]  /*0050*/  ISETP.NE.AND.EX P0, PT, RZ, UR7, PT, P0 ;  /* 0x00000007ff007c0c */ /* 0x000fe2000bf05300 */
[----:B------:R-:W2:Y:S01]  /*0060*/  S2UR UR4, SR_CTAID.Z ;  /* 0x00000000000479c3 */ /* 0x000ea20000002700 */
[----:B------:R-:W-:-:S07]  /*0070*/  ULDC.64 UR6, c[0x0][0x208] ;  /* 0x0000820000067ab9 */ /* 0x000fce0000000a00 */
[----:B------:R-:W3:Y:S01]  /*0080*/  LDC.64 R10, c[0x0][0x2f0] ;  /* 0x0000bc00ff0a7b82 */ /* 0x000ee20000000a00 */
[----:B-1----:R-:W1:Y:S01]  /*0090*/  I2F.U32.RP R4, R5 ;  /* 0x0000000500047306 */ /* 0x002e620000209000 */
[----:B------:R-:W-:-:S06]  /*00a0*/  ISETP.NE.U32.AND P1, PT, R5, RZ, PT ;  /* 0x000000ff0500720c */ /* 0x000fcc0003f25070 */
[----:B------:R-:W4:Y:S01]  /*00b0*/  LDC.64 R144, c[0x0][0x300] ;  /* 0x0000c000ff907b82 */ /* 0x000f220000000a00 */
[----:B-1----:R-:W1:Y:S02]  /*00c0*/  MUFU.RCP R2, R4 ;  /* 0x0000000400027308 */ /* 0x002e640000001000 */
[----:B-1----:R-:W-:-:S05]  /*00d0*/  VIADD R2, R2, 0xffffffe ;  /* 0x0ffffffe02027836 */ /* 0x002fca0000000000 */
[----:B------:R-:W1:Y:S01]  /*00e0*/  LDC.U8 R4, c[0x0][0x3c2] ;  /* 0x0000f080ff047b82 */ /* 0x000e620000000000 */
[----:B------:R-:W2:Y:S02]  /*00f0*/  F2I.FTZ.U32.TRUNC.NTZ R3, R2 ;  /* 0x0000000200037305 */ /* 0x000ea4000021f000 */
[----:B--2---:R-:W-:Y:S01]  /*0100*/  IMAD.MOV R0, RZ, RZ, -R3 ;  /* 0x000000ffff007224 */ /* 0x004fe200078e0a03 */
[----:B------:R-:W-:-:S03]  /*0110*/  MOV R2, RZ ;  /* 0x000000ff00027202 */ /* 0x000fc60000000f00 */
[----:B------:R-:W-:-:S04]  /*0120*/  IMAD R7, R0, R5, RZ ;  /* 0x0000000500077224 */ /* 0x000fc800078e02ff */
[----:B------:R-:W-:Y:S02]  /*0130*/  IMAD.HI.U32 R7, R3, R7, R2 ;  /* 0x0000000703077227 */ /* 0x000fe400078e0002 */
[----:B------:R-:W2:Y:S04]  /*0140*/  LDC.64 R2, c[0x0][0x2f8] ;  /* 0x0000be00ff027b82 */ /* 0x000ea80000000a00 */
[----:B------:R-:W-:-:S04]  /*0150*/  IMAD.HI.U32 R205, R7, UR4, RZ ;  /* 0x0000000407cd7c27 */ /* 0x000fc8000f8e00ff */
[----:B------:R-:W-:Y:S01]  /*0160*/  IMAD.MOV R0, RZ, RZ, -R205 ;  /* 0x000000ffff007224 */ /* 0x000fe200078e0acd */
[----:B------:R-:W4:Y:S03]  /*0170*/  LDC.64 R6, c[0x0][0x2f8] ;  /* 0x0000be00ff067b82 */ /* 0x000f260000000a00 */
[----:B------:R-:W-:-:S05]  /*0180*/  IMAD R0, R5, R0, UR4 ;  /* 0x0000000405007e24 */ /* 0x000fca000f8e0200 */
[----:B------:R-:W-:-:S13]  /*0190*/  ISETP.GE.U32.AND P3, PT, R0, R5, PT ;  /* 0x000000050000720c */ /* 0x000fda0003f66070 */
[----:B------:R-:W-:Y:S01]  /*01a0*/  @P3 IMAD.IADD R0, R0, 0x1, -R5 ;  /* 0x0000000100003824 */ /* 0x000fe200078e0a05 */
[----:B------:R-:W-:-:S04]  /*01b0*/  @P3 IADD3 R205, R205, 0x1, RZ ;  /* 0x00000001cdcd3810 */ /* 0x000fc80007ffe0ff */
[----:B------:R-:W-:Y:S02]  /*01c0*/  ISETP.GE.U32.AND P2, PT, R0, R5, PT ;  /* 0x000000050000720c */ /* 0x000fe40003f46070 */
[----:B------:R-:W-:-:S11]  /*01d0*/  MOV R0, 0xffffffff ;  /* 0xffffffff00007802 */ /* 0x000fd60000000f00 */
[----:B------:R-:W-:Y:S01]  /*01e0*/  @P2 VIADD R205, R205, 0x1 ;  /* 0x00000001cdcd2836 */ /* 0x000fe20000000000 */
[----:B------:R-:W-:-:S05]  /*01f0*/  @!P1 LOP3.LUT R205, RZ, R5, RZ, 0x33, !PT ;  /* 0x00000005ffcd9212 */ /* 0x000fca00078e33ff */
[----:B---3--:R-:W-:-:S05]  /*0200*/  IMAD.WIDE R10, R205, 0x4, R10 ;  /* 0x00000004cd0a7825 */ /* 0x008fca00078e020a */
[----:B------:R-:W3:Y:S04]  /*0210*/  @P0 LDG.E R0, desc[UR6][R10.64] ;  /* 0x000000060a000981 */ /* 0x000ee8000c1e1900 */
[----:B------:R-:W3:Y:S01]  /*0220*/  @P0 LDG.E R9, desc[UR6][R10.64+0x4] ;  /* 0x000004060a090981 */ /* 0x000ee2000c1e1900 */
[----:B-1----:R-:W-:Y:S01]  /*0230*/  ISETP.NE.AND P1, PT, R4, RZ, PT ;  /* 0x000000ff0400720c */ /* 0x002fe20003f25270 */
[----:B------:R-:W-:Y:S01]  /*0240*/  IMAD.MOV.U32 R17, RZ, RZ, -0x1 ;  /* 0xffffffffff117424 */ /* 0x000fe200078e00ff */
[----:B--2---:R-:W-:Y:S01]  /*0250*/  ISETP.EQ.U32.AND P2, PT, R2, RZ, PT ;  /* 0x000000ff0200720c */ /* 0x004fe20003f42070 */
[----:B----4-:R-:W-:Y:S01]  /*0260*/  IMAD.WIDE R6, R205, 0x4, R6 ;  /* 0x00000004cd067825 */ /* 0x010fe200078e0206 */
[----:B------:R-:W-:Y:S02]  /*0270*/  ISETP.NE.U32.AND P5, PT, RZ, UR8, PT ;  /* 0x00000008ff007c0c */ /* 0x000fe4000bfa5070 */
[----:B------:R-:W-:Y:S01]  /*0280*/  ISETP.EQ.OR.EX P2, PT, R3, RZ, !P1, P2 ;  /* 0x000000ff0300720c */ /* 0x000fe20004f42720 */
[----:B------:R-:W-:Y:S01]  /*0290*/  IMAD.WIDE R144, R205, 0x4, R144 ;  /* 0x00000004cd907825 */ /* 0x000fe200078e0290 */
[----:B------:R-:W-:-:S02]  /*02a0*/  ISETP.NE.AND.EX P5, PT, RZ, UR9, PT, P5 ;  /* 0x00000009ff007c0c */ /* 0x000fc4000bfa5350 */
[----:B------:R-:W-:-:S09]  /*02b0*/  MOV R14, RZ ;  /* 0x000000ff000e7202 */ /* 0x000fd20000000f00 */
[----:B------:R1:W5:Y:S04]  /*02c0*/  @!P2 LDG.E R17, desc[UR6][R6.64] ;  /* 0x000000060611a981 */ /* 0x000368000c1e1900 */
[----:B------:R1:W5:Y:S01]  /*02d0*/  @P5 LDG.E R14, desc[UR6][R144.64] ;  /* 0x00000006900e5981 */ /* 0x000362000c1e1900 */
[----:B------:R-:W-:Y:S01]  /*02e0*/  IADD3 R140, -R205, RZ, RZ ;  /* 0x000000ffcd8c7210 */ /* 0x000fe20007ffe1ff */
[----:B------:R-:W2:Y:S04]  /*02f0*/  S2R R15, SR_CTAID.X ;  /* 0x00000000000f7919 */ /* 0x000ea80000002500 */
[----:B------:R-:W-:Y:S01]  /*0300*/  IMAD R140, R5, R140, UR4 ;  /* 0x00000004058c7e24 */ /* 0x000fe2000f8e028c */
[----:B------:R-:W4:Y:S01]  /*0310*/  S2R R4, SR_CTAID.Y ;  /* 0x0000000000047919 */ /* 0x000f220000002600 */
[----:B------:R-:W1:Y:S01]  /*0320*/  S2R R60, SR_TID.X ;  /* 0x00000000003c7919 */ /* 0x000e620000002100 */
[----:B---3--:R-:W-:-:S06]  /*0330*/  @P0 IMAD.IADD R204, R9, 0x1, -R0 ;  /* 0x0000000109cc0824 */ /* 0x008fcc00078e0a00 */
[----:B------:R-:W3:Y:S01]  /*0340*/  @!P0 LDC R204, c[0x0][0x2c4] ;  /* 0x0000b100ffcc8b82 */ /* 0x000ee20000000800 */
[----:B------:R-:W-:-:S04]  /*0350*/  ISETP.NE.U32.AND P0, PT, R2, RZ, PT ;  /* 0x000000ff0200720c */ /* 0x000fc80003f05070 */
[----:B------:R-:W-:-:S13]  /*0360*/  ISETP.NE.AND.EX P0, PT, R3, RZ, PT, P0 ;  /* 0x000000ff0300720c */ /* 0x000fda0003f05300 */
[----:B-12-4-:R-:W-:Y:S05]  /*0370*/  @!P0 BRA `(.L_x_4776) ;  /* 0x0000000000108947 */ /* 0x016fea0003800000 */
[----:B------:R-:W2:Y:S02]  /*0380*/  @P1 LDG.E R2, desc[UR6][R6.64+0x4] ;  /* 0x0000040606021981 */ /* 0x000ea4000c1e1900 */
[----:B--2--5:R-:W-:-:S06]  /*0390*/  @P1 IADD3 R67, R2, -R17, RZ ;  /* 0x8000001102431210 */ /* 0x024fcc0007ffe0ff */
[----:B------:R2:W5:Y:S01]  /*03a0*/  @!P1 LDG.E R67, desc[UR6][R6.64] ;  /* 0x0000000606439981 */ /* 0x000562000c1e1900 */
[----:B------:R-:W-:Y:S05]  /*03b0*/  BRA `(.L_x_4777) ;  /* 0x0000000000047947 */ /* 0x000fea0003800000 */
.L_x_4776:
[----:B------:R-:W1:Y:S02]  /*03c0*/  LDC R67, c[0x0][0x2c8] ;  /* 0x0000b200ff437b82 */ /* 0x000e640000000800 */
.L_x_4777:
[----:B------:R-:W4:Y:S02]  /*03d0*/  LDC.64 R2, c[0x0][0x308] ;  /* 0x0000c200ff027b82 */ /* 0x000f240000000a00 */
[----:B----4-:R-:W-:-:S04]  /*03e0*/  ISETP.NE.U32.AND P3, PT, R2, RZ, PT ;  /* 0x000000ff0200720c */ /* 0x010fc80003f65070 */
[----:B------:R-:W-:-:S13]  /*03f0*/  ISETP.NE.AND.EX P3, PT, R3, RZ, PT, P3 ;  /* 0x000000ff0300720c */ /* 0x000fda0003f65330 */
[----:B------:R-:W4:Y:S02]  /*0400*/  @P3 LDC.64 R2, c[0x0][0x308] ;  /* 0x0000c200ff023b82 */ /* 0x000f240000000a00 */
[----:B----4-:R-:W-:-:S05]  /*0410*/  @P3 IMAD.WIDE R2, R205, 0x4, R2 ;  /* 0x00000004cd023825 */ /* 0x010fca00078e0202 */
[----:B------:R4:W5:Y:S01]  /*0420*/  @P3 LDG.E R61, desc[UR6][R2.64] ;  /* 0x00000006023d3981 */ /* 0x000962000c1e1900 */
[----:B------:R-:W-:-:S05]  /*0430*/  IMAD.SHL.U32 R73, R15, 0x40, RZ ;  /* 0x000000400f497824 */ /* 0x000fca00078e00ff */
[----:B---3--:R-:W-:-:S13]  /*0440*/  ISETP.GT.AND P0, PT, R204, R73, PT ;  /* 0x00000049cc00720c */ /* 0x008fda0003f04270 */
[----:B------:R-:W-:Y:S05]  /*0450*/  @!P0 EXIT ;  /* 0x000000000000894d */ /* 0x000fea0003800000 */
[----:B--2---:R-:W2:Y:S01]  /*0460*/  LDC R7, c[0x0][0x10] ;  /* 0x00000400ff077b82 */ /* 0x004ea20000000800 */
[--C-:B-1---5:R-:W-:Y:S02]  /*0470*/  IMAD.IADD R67, R67, 0x1, -R14.reuse ;  /* 0x0000000143437824 */ /* 0x122fe400078e0a0e */
[----:B------:R-:W-:-:S05]  /*0480*/  @P3 IMAD.IADD R61, R61, 0x1, -R14 ;  /* 0x000000013d3d3824 */ /* 0x000fca00078e0a0e */
[----:B----4-:R-:W1:Y:S01]  /*0490*/  LDC R3, c[0x0][0x2c8] ;  /* 0x0000b200ff037b82 */ /* 0x010e620000000800 */
[-C--:B--2---:R-:W-:Y:S02]  /*04a0*/  IABS R9, R7.reuse ;  /* 0x0000000700097213 */ /* 0x084fe40000000000 */
[----:B------:R-:W-:Y:S02]  /*04b0*/  IABS R11, R7 ;  /* 0x00000007000b7213 */ /* 0x000fe40000000000 */
[----:B------:R-:W2:Y:S03]  /*04c0*/  I2F.RP R6, R9 ;  /* 0x0000000900067306 */ /* 0x000ea60000209400 */
[----:B------:R-:W-:Y:S02]  /*04d0*/  IMAD.MOV R11, RZ, RZ, -R11 ;  /* 0x000000ffff0b7224 */ /* 0x000fe400078e0a0b */
[----:B-1----:R-:W-:-:S05]  /*04e0*/  VIADD R3, R3, 0x3f ;  /* 0x0000003f03037836 */ /* 0x002fca0000000000 */
[----:B------:R-:W-:-:S04]  /*04f0*/  SHF.R.S32.HI R10, RZ, 0x1f, R3 ;  /* 0x0000001fff0a7819 */ /* 0x000fc80000011403 */
[----:B------:R-:W-:Y:S01]  /*0500*/  LEA.HI R10, R10, R3, RZ, 0x6 ;  /* 0x000000030a0a7211 */ /* 0x000fe200078f30ff */
[----:B--2---:R-:W1:Y:S03]  /*0510*/  MUFU.RCP R12, R6 ;  /* 0x00000006000c7308 */ /* 0x004e660000001000 */
[----:B------:R-:W-:-:S05]  /*0520*/  LEA.HI.SX32 R10, R10, R7, 0x1a ;  /* 0x000000070a0a7211 */ /* 0x000fca00078fd2ff */
        /* <DEDUP_REMOVED lines=10> */
[----:B------:R-:W-:Y:S02]  /*05d0*/  IMAD.HI.U32 R8, R3, R6, RZ ;  /* 0x0000000603087227 */ /* 0x000fe400078e00ff */
[----:B------:R-:W1:Y:S02]  /*05e0*/  @!P3 LDC.64 R2, c[0x0][0x318] ;  /* 0x0000c600ff02bb82 */ /* 0x000e640000000a00 */
[----:B------:R-:W-:-:S05]  /*05f0*/  IMAD R12, R8, R11, R6 ;  /* 0x0000000b080c7224 */ /* 0x000fca00078e0206 */
[----:B------:R-:W-:Y:S01]  /*0600*/  ISETP.GT.U32.AND P1, PT, R9, R12, PT ;  /* 0x0000000c0900720c */ /* 0x000fe20003f24070 */
[----:B------:R-:W2:-:S12]  /*0610*/  @!P3 LDC R6, c[0x0][0x2cc] ;  /* 0x0000b300ff06bb82 */ /* 0x000e980000000800 */
[----:B------:R-:W-:Y:S02]  /*0620*/  @!P1 IMAD.IADD R12, R12, 0x1, -R9 ;  /* 0x000000010c0c9824 */ /* 0x000fe400078e0a09 */
[----:B------:R-:W-:Y:S01]  /*0630*/  @!P1 VIADD R8, R8, 0x1 ;  /* 0x0000000108089836 */ /* 0x000fe20000000000 */
[----:B------:R-:W-:Y:S02]  /*0640*/  ISETP.NE.AND P1, PT, R7, RZ, PT ;  /* 0x000000ff0700720c */ /* 0x000fe40003f25270 */
[----:B-1----:R-:W-:Y:S02]  /*0650*/  @!P3 ISETP.NE.U32.AND P2, PT, R2, RZ, PT ;  /* 0x000000ff0200b20c */ /* 0x002fe40003f45070 */
[----:B------:R-:W-:Y:S02]  /*0660*/  ISETP.GE.U32.AND P4, PT, R12, R9, PT ;  /* 0x000000090c00720c */ /* 0x000fe40003f86070 */
[----:B------:R-:W-:-:S04]  /*0670*/  @!P3 ISETP.NE.AND.EX P2, PT, R3, RZ, PT, P2 ;  /* 0x000000ff0300b20c */ /* 0x000fc80003f45320 */
[----:B--2---:R-:W-:-:S05]  /*0680*/  @!P3 SEL R6, R6, RZ, P2 ;  /* 0x000000ff0606b207 */ /* 0x004fca0001000000 */
[----:B------:R-:W-:Y:S02]  /*0690*/  @!P3 IMAD.IADD R61, R67, 0x1, R6 ;  /* 0x00000001433db824 */ /* 0x000fe400078e0206 */
[----:B------:R-:W-:Y:S02]  /*06a0*/  @P4 VIADD R8, R8, 0x1 ;  /* 0x0000000108084836 */ /* 0x000fe40000000000 */
[----:B------:R-:W-:Y:S02]  /*06b0*/  VIADD R3, R61, 0x3f ;  /* 0x0000003f3d037836 */ /* 0x000fe40000000000 */
[----:B------:R-:W-:Y:S01]  /*06c0*/  @!P0 IMAD.MOV R8, RZ, RZ, -R8 ;  /* 0x000000ffff088224 */ /* 0x000fe200078e0a08 */
[----:B------:R-:W-:Y:S02]  /*06d0*/  @!P1 LOP3.LUT R8, RZ, R7, RZ, 0x33, !PT ;  /* 0x00000007ff089212 */ /* 0x000fe400078e33ff */
[----:B------:R-:W-:-:S03]  /*06e0*/  SHF.R.S32.HI R2, RZ, 0x1f, R3 ;  /* 0x0000001fff027819 */ /* 0x000fc60000011403 */
[----:B------:R-:W-:Y:S01]  /*06f0*/  IMAD R199, R8, R4, RZ ;  /* 0x0000000408c77224 */ /* 0x000fe200078e02ff */
        /* <DEDUP_REMOVED lines=8> */
[----:B------:R-:W-:Y:S02]  /*0780*/  LOP3.LUT P6, RZ, R60, 0xf, RZ, 0xc0, !PT ;  /* 0x0000000f3cff7812 */ /* 0x000fe400078cc0ff */
[----:B------:R-:W-:-:S04]  /*0790*/  LEA.HI R0, R7, R60, RZ, 0x4 ;  /* 0x0000003c07007211 */ /* 0x000fc800078f20ff */
[----:B------:R-:W-:Y:S02]  /*07a0*/  LOP3.LUT R7, R0, 0x3ffffff0, RZ, 0xc0, !PT ;  /* 0x3ffffff000077812 */ /* 0x000fe400078ec0ff */
[----:B------:R-:W-:-:S03]  /*07b0*/  SHF.R.S32.HI R0, RZ, 0x4, R0 ;  /* 0x00000004ff007819 */ /* 0x000fc60000011400 */
[----:B------:R-:W-:Y:S02]  /*07c0*/  IMAD.IADD R7, R60, 0x1, -R7 ;  /* 0x000000013c077824 */ /* 0x000fe400078e0a07 */
[C---:B------:R-:W-:Y:S02]  /*07d0*/  VIADD R10, R0.reuse, 0x18 ;  /* 0x00000018000a7836 */ /* 0x040fe40000000000 */
[----:B------:R-:W-:Y:S02]  /*07e0*/  IMAD.SHL.U32 R6, R7, 0x4, RZ ;  /* 0x0000000407067824 */ /* 0x000fe400078e00ff */
[----:B------:R-:W-:-:S03]  /*07f0*/  VIADD R8, R0, 0x20 ;  /* 0x0000002000087836 */ /* 0x000fc60000000000 */
[----:B------:R-:W-:Y:S01]  /*0800*/  SHF.R.S32.HI R7, RZ, 0x1f, R6 ;  /* 0x0000001fff077819 */ /* 0x000fe20000011406 */
[----:B-1----:R-:W-:Y:S02]  /*0810*/  IMAD R2, R4, R2, R205 ;  /* 0x0000000204027224 */ /* 0x002fe400078e02cd */
[----:B------:R-:W-:Y:S02]  /*0820*/  VIADD R4, R0, 0x10 ;  /* 0x0000001000047836 */ /* 0x000fe40000000000 */
[----:B------:R-:W-:Y:S02]  /*0830*/  IMAD R2, R2, R5, R140 ;  /* 0x0000000502027224 */ /* 0x000fe400078e028c */
[----:B------:R-:W-:-:S04]  /*0840*/  IMAD.WIDE R6, R0, 0xc0, R6 ;  /* 0x000000c000067825 */ /* 0x000fc800078e0206 */
[--C-:B------:R-:W-:Y:S02]  /*0850*/  IMAD R3, R2, R3, R73.reuse ;  /* 0x0000000302037224 */ /* 0x100fe400078e0249 */
[----:B------:R-:W-:Y:S02]  /*0860*/  IMAD.IADD R73, R204, 0x1, -R73 ;  /* 0x00000001cc497824 */ /* 0x000fe400078e0a49 */
[----:B------:R-:W-:Y:S01]  /*0870*/  IMAD R5, R3, UR4, RZ ;  /* 0x0000000403057c24 */ /* 0x000fe2000f8e02ff */
[----:B------:R-:W-:Y:S02]  /*0880*/  ULDC.64 UR4, c[0x0][0x288] ;  /* 0x0000a20000047ab9 */ /* 0x000fe40000000a00 */
[CC--:B------:R-:W-:Y:S02]  /*0890*/  ISETP.GE.AND P3, PT, R0.reuse, R73.reuse, PT ;  /* 0x000000490000720c */ /* 0x0c0fe40003f66270 */
[----:B------:R-:W-:Y:S01]  /*08a0*/  IADD3 R2, P0, R5, R6, RZ ;  /* 0x0000000605027210 */ /* 0x000fe20007f1e0ff */
[----:B------:R-:W-:Y:S01]  /*08b0*/  VIADD R6, R0, 0x8 ;  /* 0x0000000800067836 */ /* 0x000fe20000000000 */
[----:B------:R-:W-:-:S02]  /*08c0*/  ISETP.GE.AND P1, PT, R4, R73, PT ;  /* 0x000000490400720c */ /* 0x000fc40003f26270 */
[----:B------:R-:W-:Y:S02]  /*08d0*/  LEA.HI.X.SX32 R5, R5, R7, 0x1, P0 ;  /* 0x0000000705057211 */ /* 0x000fe400000f0eff */
[----:B------:R-:W-:Y:S02]  /*08e0*/  LEA R12, P0, R2, UR4, 0x2 ;  /* 0x00000004020c7c11 */ /* 0x000fe4000f8010ff */
[-C--:B------:R-:W-:Y:S02]  /*08f0*/  ISETP.GE.AND P2, PT, R6, R73.reuse, PT ;  /* 0x000000490600720c */ /* 0x080fe40003f46270 */
[----:B------:R-:W-:Y:S01]  /*0900*/  LEA.HI.X R13, R2, UR5, R5, 0x2, P0 ;  /* 0x00000005020d7c11 */ /* 0x000fe200080f1405 */
[----:B------:R-:W-:Y:S01]  /*0910*/  VIADD R2, R0, 0x38 ;  /* 0x0000003800027836 */ /* 0x000fe20000000000 */
[-C--:B------:R-:W-:Y:S01]  /*0920*/  ISETP.GE.AND P0, PT, R10, R73.reuse, PT ;  /* 0x000000490a00720c */ /* 0x080fe20003f06270 */
[----:B------:R-:W-:Y:S01]  /*0930*/  ULDC.64 UR4, c[0x0][0x2b8] ;  /* 0x0000ae0000047ab9 */ /* 0x000fe20000000a00 */
[-C--:B------:R-:W-:Y:S01]  /*0940*/  ISETP.GE.OR P5, PT, R6, R73.reuse, P6 ;  /* 0x000000490600720c */ /* 0x080fe200037a6670 */
[----:B------:R-:W-:Y:S01]  /*0950*/  @!P3 STG.E.128 desc[UR6][R12.64], RZ ;  /* 0x000000ff0c00b986 */ /* 0x000fe2000c101d06 */
[----:B------:R-:W-:Y:S01]  /*0960*/  ISETP.GE.OR P4, PT, R4, R73, P6 ;  /* 0x000000490400720c */ /* 0x000fe20003786670 */
[C---:B------:R-:W-:Y:S01]  /*0970*/  VIADD R6, R0.reuse, 0x28 ;  /* 0x0000002800067836 */ /* 0x040fe20000000000 */
[----:B------:R-:W-:Y:S01]  /*0980*/  SHF.R.S32.HI R5, RZ, 0x1f, R3 ;  /* 0x0000001fff057819 */ /* 0x000fe20000011403 */
[----:B------:R-:W-:Y:S01]  /*0990*/  @!P3 STG.E.128 desc[UR6][R12.64+0x100], RZ ;  /* 0x000100ff0c00b986 */ /* 0x000fe2000c101d06 */
[----:B------:R-:W-:-:S03]  /*09a0*/  VIADD R4, R0, 0x30 ;  /* 0x0000003000047836 */ /* 0x000fc60000000000 */
[----:B------:R-:W-:Y:S01]  /*09b0*/  @!P3 STG.E.128 desc[UR6][R12.64+0x200], RZ ;  /* 0x000200ff0c00b986 */ /* 0x000fe2000c101d06 */
[----:B------:R-:W-:-:S03]  /*09c0*/  ISETP.GE.AND P3, PT, R8, R73, PT ;  /* 0x000000490800720c */ /* 0x000fc60003f66270 */
[----:B------:R-:W-:Y:S02]  /*09d0*/  @!P0 STG.E.128 desc[UR6][R12.64+0x4800], RZ ;  /* 0x004800ff0c008986 */ /* 0x000fe4000c101d06 */
[----:B------:R-:W-:Y:S02]  /*09e0*/  @!P4 IMAD.MOV.U32 R15, RZ, RZ, -0x800000 ;  /* 0xff800000ff0fc424 */ /* 0x000fe400078e00ff */
[----:B------:R-:W-:Y:S04]  /*09f0*/  @!P0 STG.E.128 desc[UR6][R12.64+0x4900], RZ ;  /* 0x004900ff0c008986 */ /* 0x000fe8000c101d06 */
        /* <DEDUP_REMOVED lines=49> */
.L_x_4778:
        /* <DEDUP_REMOVED lines=11> */
[----:B------:R-:W-:Y:S02]  /*0dc0*/  ISETP.NE.AND.EX P0, PT, RZ, UR5, PT, P0 ;  /* 0x00000005ff007c0c */ /* 0x000fe4000bf05300 */
[----:B------:R-:W-:-:S11]  /*0dd0*/  SHF.R.S32.HI R7, RZ, 0x1f, R205 ;  /* 0x0000001fff077819 */ /* 0x000fd600000114cd */
        /* <DEDUP_REMOVED lines=11> */
.L_x_4779:
[----:B------:R-:W-:Y:S05]  /*0e90*/  @!P3 BRA `(.L_x_4780) ;  /* 0x000000040040b947 */ /* 0x000fea0003800000 */
[----:B------:R-:W2:Y:S01]  /*0ea0*/  LDC R13, c[0x0][0x380] ;  /* 0x0000e000ff0d7b82 */ /* 0x000ea20000000800 */
[----:B------:R-:W-:Y:S01]  /*0eb0*/  LEA R4, R134, 0xffffffc0, 0x6 ;  /* 0xffffffc086047811 */ /* 0x000fe200078e30ff */
[----:B------:R-:W-:-:S03]  /*0ec0*/  ULDC.64 UR4, c[0x0][0x230] ;  /* 0x00008c0000047ab9 */ /* 0x000fc60000000a00 */
[----:B-1----:R-:W-:-:S03]  /*0ed0*/  IABS R3, R4 ;  /* 0x0000000400037213 */ /* 0x002fc60000000000 */
[----:B------:R-:W1:Y:S01]  /*0ee0*/  LDC.64 R148, c[0x0][0x248] ;  /* 0x00009200ff947b82 */ /* 0x000e620000000a00 */
[----:B--2--5:R-:W-:-:S04]  /*0ef0*/  IABS R5, R13 ;  /* 0x0000000d00057213 */ /* 0x024fc80000000000 */
        /* <DEDUP_REMOVED lines=18> */
[----:B------:R-:W-:-:S07]  /*1020*/  ISETP.GE.AND P0, PT, R2, RZ, PT ;  /* 0x000000ff0200720c */ /* 0x000fce0003f06270 */
[----:B------:R-:W-:-:S06]  /*1030*/  @P2 IADD3 R17, R17, 0x1, RZ ;  /* 0x0000000111112810 */ /* 0x000fcc0007ffe0ff */
[----:B------:R-:W-:Y:S01]  /*1040*/  @!P0 IMAD.MOV R17, RZ, RZ, -R17 ;  /* 0x000000ffff118224 */ /* 0x000fe200078e0a11 */
[----:B------:R-:W-:-:S05]  /*1050*/  @!P1 LOP3.LUT R17, RZ, R13, RZ, 0x33, !PT ;  /* 0x0000000dff119212 */ /* 0x000fca00078e33ff */
[----:B------:R-:W-:-:S05]  /*1060*/  IMAD.WIDE R18, R17, 0x4, R206 ;  /* 0x0000000411127825 */ /* 0x000fca00078e02ce */
[----:B------:R-:W3:Y:S01]  /*1070*/  LDG.E R6, desc[UR6][R18.64] ;  /* 0x0000000612067981 */ /* 0x000ee2000c1e1900 */
        /* <DEDUP_REMOVED lines=8> */
[----:B--2---:R-:W-:Y:S01]  /*1100*/  IMAD.MOV R3, RZ, RZ, -R11 ;  /* 0x000000ffff037224 */ /* 0x004fe200078e0a0b */
[----:B------:R-:W-:-:S03]  /*1110*/  MOV R10, RZ ;  /* 0x000000ff000a7202 */ /* 0x000fc60000000f00 */
        /* <DEDUP_REMOVED lines=25> */
[----:B------:R-:W-:-:S03]  /*12b0*/  IMAD R3, R6, R3, R5 ;  /* 0x0000000306037224 */ /* 0x000fc600078e0205 */
[----:B------:R-:W-:Y:S01]  /*12c0*/  IADD3 R19, R19, R10, RZ ;  /* 0x0000000a13137210 */ /* 0x000fe20007ffe0ff */
[----:B-1----:R-:W-:-:S04]  /*12d0*/  IMAD R10, R13, R148, RZ ;  /* 0x000000940d0a7224 */ /* 0x002fc800078e02ff */
[C---:B------:R-:W-:Y:S02]  /*12e0*/  IMAD R9, R17.reuse, R149, R10 ;  /* 0x0000009511097224 */ /* 0x040fe400078e020a */
[----:B------:R-:W-:-:S04]  /*12f0*/  IMAD.WIDE.U32 R10, R17, R148, R18 ;  /* 0x00000094110a7225 */ /* 0x000fc800078e0012 */
[----:B------:R-:W-:Y:S02]  /*1300*/  IMAD.IADD R11, R11, 0x1, R9 ;  /* 0x000000010b0b7824 */ /* 0x000fe400078e0209 */
[----:B------:R-:W-:Y:S02]  /*1310*/  IMAD R9, R123, UR4, RZ ;  /* 0x000000047b097c24 */ /* 0x000fe4000f8e02ff */
[----:B------:R-:W-:-:S04]  /*1320*/  IMAD.WIDE.U32 R18, R6, R2, RZ ;  /* 0x0000000206127225 */ /* 0x000fc800078e00ff */
[C---:B------:R-:W-:Y:S01]  /*1330*/  IMAD R9, R8.reuse, UR5, R9 ;  /* 0x0000000508097c24 */ /* 0x040fe2000f8e0209 */
[----:B------:R-:W-:Y:S01]  /*1340*/  MOV R12, R18 ;  /* 0x00000012000c7202 */ /* 0x000fe20000000f00 */
[----:B------:R-:W-:-:S04]  /*1350*/  IMAD.WIDE.U32 R10, R8, UR4, R10 ;  /* 0x00000004080a7c25 */ /* 0x000fc8000f8e000a */
[----:B------:R-:W-:Y:S01]  /*1360*/  IMAD.IADD R23, R19, 0x1, R3 ;  /* 0x0000000113177824 */ /* 0x000fe200078e0203 */
[----:B------:R-:W-:Y:S02]  /*1370*/  IADD3 R21, R11, R9, RZ ;  /* 0x000000090b157210 */ /* 0x000fe40007ffe0ff */
[----:B------:R-:W-:Y:S01]  /*1380*/  MOV R6, R10 ;  /* 0x0000000a00067202 */ /* 0x000fe20000000f00 */
[----:B------:R-:W-:Y:S06]  /*1390*/  BRA `(.L_x_4781) ;  /* 0x00000004003c7947 */ /* 0x000fec0003800000 */
.L_x_4780:
[----:B------:R-:W1:Y:S01]  /*13a0*/  LDC R19, c[0x0][0x278] ;  /* 0x00009e00ff137b82 */ /* 0x000e620000000800 */
[----:B------:R-:W-:-:S13]  /*13b0*/  ISETP.NE.AND P4, PT, R17, -0x1, PT ;  /* 0xffffffff1100780c */ /* 0x000fda0003f85270 */
[----:B------:R-:W2:Y:S01]  /*13c0*/  @P4 LDC.64 R148, c[0x0][0x248] ;  /* 0x00009200ff944b82 */ /* 0x000ea20000000a00 */
[----:B------:R-:W-:Y:S01]  /*13d0*/  @P4 IMAD.IADD R20, R14, 0x1, R17 ;  /* 0x000000010e144824 */ /* 0x000fe200078e0211 */
[----:B-1----:R-:W-:-:S04]  /*13e0*/  IABS R3, R19 ;  /* 0x0000001300037213 */ /* 0x002fc80000000000 */
[----:B------:R-:W1:Y:S01]  /*13f0*/  I2F.RP R6, R3 ;  /* 0x0000000300067306 */ /* 0x000e620000209400 */
[C---:B--2---:R-:W-:Y:S02]  /*1400*/  @P4 IMAD R11, R20.reuse, R149, RZ ;  /* 0x00000095140b4224 */ /* 0x044fe400078e02ff */
[----:B------:R-:W-:-:S05]  /*1410*/  @P4 IMAD.WIDE.U32 R20, R20, R148, RZ ;  /* 0x0000009414144225 */ /* 0x000fca00078e00ff */
[----:B-1----:R-:W1:Y:S01]  /*1420*/  MUFU.RCP R8, R6 ;  /* 0x0000000600087308 */ /* 0x002e620000001000 */
[----:B------:R-:W-:Y:S02]  /*1430*/  @P4 IADD3 R11, R21, R11, RZ ;  /* 0x0000000b150b4210 */ /* 0x000fe40007ffe0ff */
[----:B------:R-:W-:Y:S01]  /*1440*/  @P4 MOV R10, R20 ;  /* 0x00000014000a4202 */ /* 0x000fe20000000f00 */
[----:B-1----:R-:W-:-:S04]  /*1450*/  VIADD R8, R8, 0xffffffe ;  /* 0x0ffffffe08087836 */ /* 0x002fc80000000000 */
        /* <DEDUP_REMOVED lines=10> */
[----:B------:R-:W-:Y:S01]  /*1500*/  IMAD R2, R3, R2, R4 ;  /* 0x0000000203027224 */ /* 0x000fe200078e0204 */
[----:B------:R-:W-:-:S04]  /*1510*/  LOP3.LUT R4, R140, R19, RZ, 0x3c, !PT ;  /* 0x000000138c047212 */ /* 0x000fc800078e3cff */
[----:B------:R-:W-:Y:S02]  /*1520*/  ISETP.GT.U32.AND P0, PT, R3, R2, PT ;  /* 0x000000020300720c */ /* 0x000fe40003f04070 */
[----:B------:R-:W-:Y:S02]  /*1530*/  ISETP.GE.AND P1, PT, R4, RZ, PT ;  /* 0x000000ff0400720c */ /* 0x000fe40003f26270 */
[----:B------:R-:W-:-:S04]  /*1540*/  LEA R4, R134, 0xffffffc0, 0x6 ;  /* 0xffffffc086047811 */ /* 0x000fc800078e30ff */
[----:B------:R-:W-:-:S05]  /*1550*/  SHF.R.S32.HI R13, RZ, 0x1f, R4 ;  /* 0x0000001fff0d7819 */ /* 0x000fca0000011404 */
        /* <DEDUP_REMOVED lines=20> */
.L_x_4782:
[----:B------:R-:W-:Y:S01]  /*16a0*/  IMAD R6, R13, R148, RZ ;  /* 0x000000940d067224 */ /* 0x000fe200078e02ff */
[----:B------:R-:W-:Y:S01]  /*16b0*/  @!P0 LOP3.LUT R16, RZ, R19, RZ, 0x33, !PT ;  /* 0x00000013ff108212 */ /* 0x000fe200078e33ff */
[-C--:B------:R-:W-:Y:S01]  /*16c0*/  IMAD.WIDE.U32 R10, R148, R4.reuse, R10 ;  /* 0x00000004940a7225 */ /* 0x080fe200078e000a */
[----:B------:R-:W-:Y:S02]  /*16d0*/  @P4 IADD3 R17, R14, R17, RZ ;  /* 0x000000110e114210 */ /* 0x000fe40007ffe0ff */
[----:B------:R-:W-:Y:S01]  /*16e0*/  SHF.R.S32.HI R123, RZ, 0x1f, R16 ;  /* 0x0000001fff7b7819 */ /* 0x000fe20000011410 */
[----:B------:R-:W-:Y:S02]  /*16f0*/  IMAD R6, R149, R4, R6 ;  /* 0x0000000495067224 */ /* 0x000fe400078e0206 */
[----:B-1----:R-:W-:Y:S01]  /*1700*/  @P4 IMAD.WIDE.U32 R18, R17, R8, RZ ;  /* 0x0000000811124225 */ /* 0x002fe200078e00ff */
[----:B------:R-:W-:Y:S02]  /*1710*/  MOV R8, R16 ;  /* 0x0000001000087202 */ /* 0x000fe40000000f00 */
[----:B------:R-:W-:Y:S01]  /*1720*/  IADD3 R11, R11, R6, RZ ;  /* 0x000000060b0b7210 */ /* 0x000fe20007ffe0ff */
[----:B--2---:R-:W-:Y:S01]  /*1730*/  IMAD R6, R123, R2, RZ ;  /* 0x000000027b067224 */ /* 0x004fe200078e02ff */
[----:B------:R-:W-:Y:S01]  /*1740*/  @P4 MOV R12, R18 ;  /* 0x00000012000c4202 */ /* 0x000fe20000000f00 */
[----:B------:R-:W-:Y:S01]  /*1750*/  @P4 IMAD R23, R17, R9, R19 ;  /* 0x0000000911174224 */ /* 0x000fe200078e0213 */
[----:B------:R-:W-:Y:S01]  /*1760*/  MOV R17, R4 ;  /* 0x0000000400117202 */ /* 0x000fe20000000f00 */
        /* <DEDUP_REMOVED lines=18> */
.L_x_4781:
[----:B-----5:R1:W5:Y:S01]  /*1890*/  @P5 LDG.E R5, desc[UR6][R144.64] ;  /* 0x0000000690055981 */ /* 0x020362000c1e1900 */
[----:B------:R-:W-:Y:S01]  /*18a0*/  ISETP.NE.AND P0, PT, R0, -0x1, PT ;  /* 0xffffffff0000780c */ /* 0x000fe20003f05270 */
[----:B------:R-:W2:Y:S01]  /*18b0*/  LDC.64 R2, c[0x0][0x240] ;  /* 0x00009000ff027b82 */ /* 0x000ea20000000a00 */
[----:B------:R-:W-:Y:S01]  /*18c0*/  SHF.R.S32.HI R9, RZ, 0x1f, R60 ;  /* 0x0000001fff097819 */ /* 0x000fe2000001143c */
[----:B------:R-:W-:Y:S01]  /*18d0*/  ULDC.64 UR4, c[0x0][0x268] ;  /* 0x00009a0000047ab9 */ /* 0x000fe20000000a00 */
[----:B------:R-:W-:Y:S01]  /*18e0*/  SHF.R.S32.HI R90, RZ, 0x1f, R67 ;  /* 0x0000001fff5a7819 */ /* 0x000fe20000011443 */
[----:B------:R-:W-:Y:S01]  /*18f0*/  ULDC.64 UR12, c[0x0][0x258] ;  /* 0x00009600000c7ab9 */ /* 0x000fe20000000a00 */
[----:B------:R-:W-:Y:S01]  /*1900*/  LEA.HI R19, R9, R60, RZ, 0x3 ;  /* 0x0000003c09137211 */ /* 0x000fe200078f18ff */
[----:B------:R-:W-:Y:S01]  /*1910*/  ULDC.64 UR10, c[0x0][0x218] ;  /* 0x00008600000a7ab9 */ /* 0x000fe20000000a00 */
[----:B------:R-:W-:Y:S01]  /*1920*/  LEA.HI R90, R90, R67, RZ, 0x6 ;  /* 0x000000435a5a7211 */ /* 0x000fe200078f30ff */
[----:B------:R-:W3:Y:S01]  /*1930*/  LDC.64 R146, c[0x0][0x250] ;  /* 0x00009400ff927b82 */ /* 0x000ee20000000a00 */
[----:B------:R-:W-:-:S02]  /*1940*/  SHF.R.S32.HI R142, RZ, 0x3, R19 ;  /* 0x00000003ff8e7819 */ /* 0x000fc40000011413 */
[----:B------:R-:W-:Y:S02]  /*1950*/  LOP3.LUT R19, R19, 0xfffffff8, RZ, 0xc0, !PT ;  /* 0xfffffff813137812 */ /* 0x000fe400078ec0ff */
[----:B------:R-:W-:Y:S02]  /*1960*/  SHF.R.S32.HI R143, RZ, 0x1f, R142 ;  /* 0x0000001fff8f7819 */ /* 0x000fe4000001148e */
[----:B------:R-:W-:Y:S01]  /*1970*/  SHF.R.S32.HI R90, RZ, 0x6, R90 ;  /* 0x00000006ff5a7819 */ /* 0x000fe2000001145a */
[----:B------:R-:W4:Y:S01]  /*1980*/  @!P0 LDC.64 R10, c[0x0][0x228] ;  /* 0x00008a00ff0a8b82 */ /* 0x000f220000000a00 */
[----:B------:R-:W-:Y:S01]  /*1990*/  IMAD.IADD R62, R60, 0x1, -R19 ;  /* 0x000000013c3e7824 */ /* 0x000fe200078e0a13 */
[----:B------:R-:W-:Y:S01]  /*19a0*/  LEA.HI R66, R9, R60, RZ, 0x4 ;  /* 0x0000003c09427211 */ /* 0x000fe200078f20ff */
[----:B------:R-:W-:Y:S01]  /*19b0*/  IMAD.WIDE R28, R15, 0x40, R142 ;  /* 0x000000400f1c7825 */ /* 0x000fe200078e028e */
[----:B------:R-:W-:Y:S02]  /*19c0*/  VIMNMX R90, R199, R90, !PT ;  /* 0x0000005ac75a7248 */ /* 0x000fe40007fe0100 */
[----:B------:R-:W-:Y:S01]  /*19d0*/  SHF.R.S32.HI R137, RZ, 0x1f, R140 ;  /* 0x0000001fff897819 */ /* 0x000fe2000001148c */
[----:B------:R-:W-:Y:S01]  /*19e0*/  IMAD.SHL.U32 R18, R62, 0x8, RZ ;  /* 0x000000083e127824 */ /* 0x000fe200078e00ff */
[----:B------:R-:W1:Y:S01]  /*19f0*/  LDC R70, c[0x0][0x2e0] ;  /* 0x0000b800ff467b82 */ /* 0x000e620000000800 */
[----:B--2---:R-:W-:Y:S01]  /*1a00*/  @P0 IMAD.WIDE.U32 R24, R0, R2, RZ ;  /* 0x0000000200180225 */ /* 0x004fe200078e00ff */
[----:B------:R-:W-:-:S02]  /*1a10*/  LOP3.LUT R71, R66, 0xfffffff0, RZ, 0xc0, !PT ;  /* 0xfffffff042477812 */ /* 0x000fc400078ec0ff */
[----:B------:R-:W-:Y:S01]  /*1a20*/  SHF.R.S32.HI R19, RZ, 0x1f, R18 ;  /* 0x0000001fff137819 */ /* 0x000fe20000011412 */
[----:B------:R-:W-:Y:S01]  /*1a30*/  @P0 IMAD R25, R0, R3, R25 ;  /* 0x0000000300190224 */ /* 0x000fe200078e0219 */
[C---:B------:R-:W-:Y:S01]  /*1a40*/  SHF.L.U64.HI R54, R148.reuse, 0x4, R149 ;  /* 0x0000000494367819 */ /* 0x040fe20000010295 */
[----:B------:R-:W-:Y:S01]  /*1a50*/  @P0 IMAD.MOV.U32 R0, RZ, RZ, R24 ;  /* 0x000000ffff000224 */ /* 0x000fe200078e0018 */
[----:B------:R-:W-:Y:S01]  /*1a60*/  SHF.L.U32 R55, R148, 0x4, RZ ;  /* 0x0000000494377819 */ /* 0x000fe200000006ff */
[----:B------:R-:W-:Y:S01]  /*1a70*/  IMAD R137, R137, UR12, RZ ;  /* 0x0000000c89897c24 */ /* 0x000fe2000f8e02ff */
[----:B---3--:R-:W-:Y:S01]  /*1a80*/  SHF.L.U64.HI R64, R146, 0x4, R147 ;  /* 0x0000000492407819 */ /* 0x008fe20000010293 */
[----:B------:R-:W-:Y:S01]  /*1a90*/  IMAD.IADD R71, R60, 0x1, -R71 ;  /* 0x000000013c477824 */ /* 0x000fe200078e0a47 */
[----:B------:R-:W-:Y:S01]  /*1aa0*/  SHF.R.S32.HI R66, RZ, 0x4, R66 ;  /* 0x00000004ff427819 */ /* 0x000fe20000011442 */
[----:B------:R-:W-:Y:S01]  /*1ab0*/  IMAD R137, R140, UR13, R137 ;  /* 0x0000000d8c897c24 */ /* 0x000fe2000f8e0289 */
[----:B------:R-:W-:Y:S01]  /*1ac0*/  SHF.L.U32 R68, R62, 0x2, RZ ;  /* 0x000000023e447819 */ /* 0x000fe200000006ff */
[----:B------:R-:W-:-:S02]  /*1ad0*/  IMAD.SHL.U32 R63, R146, 0x10, RZ ;  /* 0x00000010923f7824 */ /* 0x000fc400078e00ff */
[-C--:B----4-:R-:W-:Y:S02]  /*1ae0*/  @!P0 IMAD R14, R7, R10.reuse, RZ ;  /* 0x0000000a070e8224 */ /* 0x090fe400078e02ff */
[----:B------:R-:W-:-:S04]  /*1af0*/  @!P0 IMAD.WIDE.U32 R26, R205, R10, RZ ;  /* 0x0000000acd1a8225 */ /* 0x000fc800078e00ff */
[----:B------:R-:W-:Y:S01]  /*1b00*/  @!P0 IMAD R11, R205, R11, R14 ;  /* 0x0000000bcd0b8224 */ /* 0x000fe200078e020e */
[----:B-1----:R-:W-:Y:S01]  /*1b10*/  LEA.HI R70, R70, R70, RZ, 0x1 ;  /* 0x0000004646467211 */ /* 0x002fe200078f08ff */
[----:B------:R-:W-:Y:S02]  /*1b20*/  @!P0 IMAD.MOV.U32 R0, RZ, RZ, R26 ;  /* 0x000000ffff008224 */ /* 0x000fe400078e001a */
[----:B------:R-:W-:Y:S01]  /*1b30*/  @!P0 IMAD.IADD R25, R27, 0x1, R11 ;  /* 0x000000011b198824 */ /* 0x000fe200078e020b */
[----:B------:R-:W-:Y:S01]  /*1b40*/  SHF.L.U32 R27, R142, 0x6, RZ ;  /* 0x000000068e1b7819 */ /* 0x000fe200000006ff */
[----:B------:R-:W-:Y:S01]  /*1b50*/  IMAD R10, R29, R2, RZ ;  /* 0x000000021d0a7224 */ /* 0x000fe200078e02ff */
[----:B------:R-:W-:Y:S01]  /*1b60*/  IADD3 R22, P0, R18, R12, RZ ;  /* 0x0000000c12167210 */ /* 0x000fe20007f1e0ff */
[----:B------:R-:W-:Y:S01]  /*1b70*/  IMAD R11, R123, UR4, RZ ;  /* 0x000000047b0b7c24 */ /* 0x000fe2000f8e02ff */
[----:B------:R-:W-:Y:S01]  /*1b80*/  LOP3.LUT R27, R27, 0x1c0, RZ, 0xc0, !PT ;  /* 0x000001c01b1b7812 */ /* 0x000fe200078ec0ff */
[----:B------:R-:W-:Y:S01]  /*1b90*/  IMAD R10, R28, R3, R10 ;  /* 0x000000031c0a7224 */ /* 0x000fe200078e020a */
[----:B------:R-:W-:Y:S01]  /*1ba0*/  IADD3 R14, P1, R18, R0, RZ ;  /* 0x00000000120e7210 */ /* 0x000fe20007f3e0ff */
[----:B------:R-:W-:Y:S01]  /*1bb0*/  IMAD.X R23, R19, 0x1, R23, P0 ;  /* 0x0000000113177824 */ /* 0x000fe200000e0617 */
[----:B------:R-:W-:Y:S01]  /*1bc0*/  LOP3.LUT R15, R27, 0x38, R18, 0xf8, !PT ;  /* 0x000000381b0f7812 */ /* 0x000fe200078ef812 */
[C---:B------:R-:W-:Y:S01]  /*1bd0*/  IMAD R11, R8.reuse, UR5, R11 ;  /* 0x00000005080b7c24 */ /* 0x040fe2000f8e020b */
[----:B------:R-:W-:Y:S01]  /*1be0*/  SHF.R.U32.HI R12, RZ, 0x3, R27 ;  /* 0x00000003ff0c7819 */ /* 0x000fe2000001161b */
[----:B------:R-:W-:Y:S01]  /*1bf0*/  IMAD.WIDE.U32 R22, R8, UR4, R22 ;  /* 0x0000000408167c25 */ /* 0x000fe2000f8e0016 */
[----:B------:R-:W-:Y:S01]  /*1c00*/  LEA.HI R0, R9, R60, RZ, 0x6 ;  /* 0x0000003c09007211 */ /* 0x000fe200078f30ff */
[----:B------:R-:W-:Y:S01]  /*1c10*/  ULDC.64 UR4, c[0x0][0x220] ;  /* 0x0000880000047ab9 */ /* 0x000fe20000000a00 */
[----:B------:R-:W-:Y:S01]  /*1c20*/  LOP3.LUT R12, R15, R12, RZ, 0x3c, !PT ;  /* 0x0000000c0f0c7212 */ /* 0x000fe200078e3cff */
[----:B------:R-:W-:Y:S01]  /*1c30*/  IMAD.X R15, R19, 0x1, R25, P1 ;  /* 0x00000001130f7824 */ /* 0x000fe200008e0619 */
[----:B------:R-:W-:Y:S01]  /*1c40*/  SHF.L.U32 R3, R0, 0x3, RZ ;  /* 0x0000000300037819 */ /* 0x000fe200000006ff */
[----:B------:R-:W-:Y:S01]  /*1c50*/  IMAD.IADD R23, R23, 0x1, R11 ;  /* 0x0000000117177824 */ /* 0x000fe200078e020b */
[----:B------:R-:W-:Y:S01]  /*1c60*/  SHF.R.S32.HI R69, RZ, 0x1, R70 ;  /* 0x00000001ff457819 */ /* 0x000fe20000011446 */
[----:B------:R-:W-:Y:S01]  /*1c70*/  IMAD.WIDE.U32 R14, R28, R2, R14 ;  /* 0x000000021c0e7225 */ /* 0x000fe200078e000e */
[----:B------:R-:W-:-:S02]  /*1c80*/  IADD3 R2, P0, R142, R17, RZ ;  /* 0x000000118e027210 */ /* 0x000fc40007f1e0ff */
[----:B------:R-:W-:Y:S01]  /*1c90*/  LOP3.LUT R136, R12, 0xfffffe00, R3, 0xf8, !PT ;  /* 0xfffffe000c887812 */ /* 0x000fe200078ef803 */
[C---:B------:R-:W-:Y:S02]  /*1ca0*/  IMAD R0, R143.reuse, R148, RZ ;  /* 0x000000948f007224 */ /* 0x040fe400078e02ff */
[----:B------:R-:W-:Y:S01]  /*1cb0*/  IMAD.X R13, R143, 0x1, R13, P0 ;  /* 0x000000018f0d7824 */ /* 0x000fe200000e060d */
[----:B------:R-:W-:Y:S01]  /*1cc0*/  IADD3 R138, P0, R18, R6, RZ ;  /* 0x00000006128a7210 */ /* 0x000fe20007f1e0ff */
[----:B------:R-:W-:Y:S01]  /*1cd0*/  IMAD R51, R142, R149, R0 ;  /* 0x000000958e337224 */ /* 0x000fe200078e0200 */
[----:B------:R-:W-:Y:S01]  /*1ce0*/  SHF.R.S32.HI R0, RZ, 0x1f, R71 ;  /* 0x0000001fff007819 */ /* 0x000fe20000011447 */
[----:B------:R-:W-:Y:S02]  /*1cf0*/  IMAD R13, R13, R146, RZ ;  /* 0x000000920d0d7224 */ /* 0x000fe400078e02ff */
[----:B------:R-:W-:Y:S01]  /*1d00*/  IMAD.X R139, R19, 0x1, R21, P0 ;  /* 0x00000001138b7824 */ /* 0x000fe200000e0615 */
[----:B------:R-:W-:Y:S01]  /*1d10*/  LEA.HI R65, R0, R71, RZ, 0x3 ;  /* 0x0000004700417211 */ /* 0x000fe200078f18ff */
[----:B------:R-:W-:-:S02]  /*1d20*/  IMAD R97, R2, R147, R13 ;  /* 0x0000009302617224 */ /* 0x000fc400078e020d */
[----:B------:R-:W-:-:S04]  /*1d30*/  IMAD.WIDE.U32 R2, R2, R146, R22 ;  /* 0x0000009202027225 */ /* 0x000fc800078e0016 */
[----:B------:R-:W-:Y:S01]  /*1d40*/  IMAD.IADD R97, R3, 0x1, R97 ;  /* 0x0000000103617824 */ /* 0x000fe200078e0261 */
[----:B------:R-:W-:Y:S01]  /*1d50*/  LEA R96, P0, R2, UR4, 0x1 ;  /* 0x0000000402607c11 */ /* 0x000fe2000f8008ff */
[----:B------:R-:W-:-:S03]  /*1d60*/  IMAD.WIDE.U32 R138, R142, R148, R138 ;  /* 0x000000948e8a7225 */ /* 0x000fc600078e008a */
[----:B------:R-:W-:Y:S01]  /*1d70*/  SHF.L.U64.HI R97, R2, 0x1, R97 ;  /* 0x0000000102617819 */ /* 0x000fe20000010261 */
[----:B------:R-:W-:Y:S01]  /*1d80*/  IMAD.IADD R51, R139, 0x1, R51 ;  /* 0x000000018b337824 */ /* 0x000fe200078e0233 */
[----:B------:R-:W-:Y:S01]  /*1d90*/  LEA R94, P1, R138, UR10, 0x1 ;  /* 0x0000000a8a5e7c11 */ /* 0x000fe2000f8208ff */
[----:B------:R-:W-:Y:S01]  /*1da0*/  IMAD.IADD R11, R15, 0x1, R10 ;  /* 0x000000010f0b7824 */ /* 0x000fe200078e020a */
[----:B------:R-:W-:Y:S02]  /*1db0*/  IADD3.X R97, R97, UR5, RZ, P0, !PT ;  /* 0x0000000561617c10 */ /* 0x000fe400087fe4ff */
[----:B------:R-:W-:Y:S01]  /*1dc0*/  ISETP.GT.AND P0, PT, R134, R90, PT ;  /* 0x0000005a8600720c */ /* 0x000fe20003f04270 */
[----:B------:R-:W-:Y:S01]  /*1dd0*/  IMAD.MOV.U32 R200, RZ, RZ, R94 ;  /* 0x000000ffffc87224 */ /* 0x000fe200078e005e */
[----:B------:R-:W-:Y:S01]  /*1de0*/  MOV R10, R14 ;  /* 0x0000000e000a7202 */ /* 0x000fe20000000f00 */
[----:B------:R-:W-:Y:S01]  /*1df0*/  IMAD.MOV.U32 R203, RZ, RZ, R97 ;  /* 0x000000ffffcb7224 */ /* 0x000fe200078e0061 */
[----:B------:R-:W-:-:S02]  /*1e00*/  SHF.L.U64.HI R93, R138, 0x1, R51 ;  /* 0x000000018a5d7819 */ /* 0x000fc40000010233 */
[----:B------:R-:W-:Y:S01]  /*1e10*/  MOV R202, R96 ;  /* 0x0000006000ca7202 */ /* 0x000fe20000000f00 */
[----:B------:R-:W-:Y:S01]  /*1e20*/  IMAD.WIDE.U32 R140, R140, UR12, R10 ;  /* 0x0000000c8c8c7c25 */ /* 0x000fe2000f8e000a */
[----:B------:R-:W-:-:S03]  /*1e30*/  IADD3.X R93, R93, UR11, RZ, P1, !PT ;  /* 0x0000000b5d5d7c10 */ /* 0x000fc60008ffe4ff */
[----:B------:R-:W-:Y:S02]  /*1e40*/  IMAD.IADD R137, R141, 0x1, R137 ;  /* 0x000000018d897824 */ /* 0x000fe400078e0289 */
[----:B------:R-:W-:Y:S02]  /*1e50*/  IMAD.MOV.U32 R201, RZ, RZ, R93 ;  /* 0x000000ffffc97224 */ /* 0x000fe400078e005d */
[----:B------:R-:W-:Y:S01]  /*1e60*/  @!P5 IMAD.MOV.U32 R5, RZ, RZ, RZ ;  /* 0x000000ffff05d224 */ /* 0x000fe200078e00ff */
[----:B------:R-:W-:Y:S06]  /*1e70*/  @!P0 BRA `(.L_x_4783) ;  /* 0x0000008000948947 */ /* 0x000fec0003800000 */
[----:B------:R-:W1:Y:S01]  /*1e80*/  LDC.64 R2, c[0x0][0x338] ;  /* 0x0000ce00ff027b82 */ /* 0x000e620000000a00 */
[----:B------:R-:W-:Y:S01]  /*1e90*/  ULDC.64 UR10, c[0x0][0x330] ;  /* 0x0000cc00000a7ab9 */ /* 0x000fe20000000a00 */
[----:B------:R-:W-:Y:S01]  /*1ea0*/  ULDC.64 UR4, c[0x0][0x328] ;  /* 0x0000ca0000047ab9 */ /* 0x000fe20000000a00 */
[C---:B------:R-:W-:Y:S01]  /*1eb0*/  IMAD R0, R7.reuse, UR10, RZ ;  /* 0x0000000a07007c24 */ /* 0x040fe2000f8e02ff */
[----:B------:R-:W-:Y:S01]  /*1ec0*/  SHF.R.S32.HI R10, RZ, 0x1f, R67 ;  /* 0x0000001fff0a7819 */ /* 0x000fe20000011443 */
        /* <DEDUP_REMOVED lines=8> */
[----:B------:R-:W-:Y:S01]  /*1f50*/  IMAD.WIDE.U32 R14, R205, UR4, R18 ;  /* 0x00000004cd0e7c25 */ /* 0x000fe2000f8e0012 */
[----:B------:R-:W-:Y:S01]  /*1f60*/  ULDC.64 UR10, c[0x0][0x348] ;  /* 0x0000d200000a7ab9 */ /* 0x000fe20000000a00 */
[----:B------:R-:W-:Y:S01]  /*1f70*/  ULDC.U8 UR20, c[0x0][0x3c3] ;  /* 0x0000f0c000147ab9 */ /* 0x000fe20000000000 */
[----:B------:R-:W-:Y:S01]  /*1f80*/  ULDC UR19, c[0x0][0x2e0] ;  /* 0x0000b80000137ab9 */ /* 0x000fe20000000800 */
[----:B------:R-:W-:Y:S01]  /*1f90*/  IMAD.IADD R13, R13, 0x1, R9 ;  /* 0x000000010d0d7824 */ /* 0x000fe200078e0209 */
[----:B------:R-:W-:Y:S01]  /*1fa0*/  IADD3.X R9, R7, R143, ~R10, P1, P0 ;  /* 0x0000008f07097210 */ /* 0x000fe20000fe0c0a */
[----:B------:R-:W-:Y:S01]  /*1fb0*/  IMAD R6, R205, UR5, R6 ;  /* 0x00000005cd067c24 */ /* 0x000fe2000f8e0206 */
[----:B------:R-:W-:Y:S01]  /*1fc0*/  ULDC.64 UR4, c[0x0][0x340] ;  /* 0x0000d00000047ab9 */ /* 0x000fe20000000a00 */
[----:B------:R-:W-:Y:S01]  /*1fd0*/  IMAD R121, R123, UR12, RZ ;  /* 0x0000000c7b797c24 */ /* 0x000fe2000f8e02ff */
[----:B------:R-:W-:Y:S01]  /*1fe0*/  USHF.L.U64.HI UR23, UR4, 0x5, UR5 ;  /* 0x0000000504177899 */ /* 0x000fe20008010205 */
[----:B------:R-:W-:Y:S01]  /*1ff0*/  IMAD.IADD R15, R15, 0x1, R6 ;  /* 0x000000010f0f7824 */ /* 0x000fe200078e0206 */
[----:B------:R-:W-:Y:S01]  /*2000*/  USHF.L.U32 UR24, UR4, 0x5, URZ ;  /* 0x0000000504187899 */ /* 0x000fe2000800063f */
[C---:B------:R-:W-:Y:S01]  /*2010*/  IMAD R7, R9.reuse, UR4, RZ ;  /* 0x0000000409077c24 */ /* 0x040fe2000f8e02ff */
[----:B------:R-:W-:Y:S01]  /*2020*/  USHF.L.U64.HI UR21, UR4, 0x4, UR5 ;  /* 0x0000000404157899 */ /* 0x000fe20008010205 */
[-C--:B-1----:R-:W-:Y:S01]  /*2030*/  IMAD R6, R9, R2.reuse, RZ ;  /* 0x0000000209067224 */ /* 0x082fe200078e02ff */
[----:B------:R-:W-:Y:S01]  /*2040*/  USHF.L.U32 UR22, UR4, 0x4, URZ ;  /* 0x0000000404167899 */ /* 0x000fe2000800063f */
[C---:B------:R-:W-:Y:S01]  /*2050*/  IMAD R10, R0.reuse, UR5, R7 ;  /* 0x00000005000a7c24 */ /* 0x040fe2000f8e0207 */
[----:B------:R-:W-:Y:S01]  /*2060*/  UIMAD.WIDE.U32 UR26, UR4, 0x60, URZ ;  /* 0x00000060041a78a5 */ /* 0x000fe2000f8e003f */
[----:B------:R-:W-:Y:S01]  /*2070*/  IMAD.WIDE.U32 R12, R0, UR4, R12 ;  /* 0x00000004000c7c25 */ /* 0x000fe2000f8e000c */
[----:B------:R-:W-:Y:S01]  /*2080*/  UIMAD UR25, UR5, 0x60, URZ ;  /* 0x00000060051978a4 */ /* 0x000fe2000f8e023f */
[----:B------:R-:W-:Y:S01]  /*2090*/  SHF.L.U32 R99, R2, 0x4, RZ ;  /* 0x0000000402637819 */ /* 0x000fe200000006ff */
[----:B------:R-:W-:Y:S01]  /*20a0*/  USHF.L.U64.HI UR21, UR22, 0x1, UR21 ;  /* 0x0000000116157899 */ /* 0x000fe20008010215 */
[C---:B------:R-:W-:Y:S01]  /*20b0*/  IMAD R6, R0.reuse, R3, R6 ;  /* 0x0000000300067224 */ /* 0x040fe200078e0206 */
[----:B------:R-:W-:Y:S01]  /*20c0*/  ULDC.64 UR4, c[0x0][0x358] ;  /* 0x0000d60000047ab9 */ /* 0x000fe20000000a00 */
[----:B------:R-:W-:Y:S01]  /*20d0*/  IMAD.WIDE.U32 R14, R0, R2, R14 ;  /* 0x00000002000e7225 */ /* 0x000fe200078e000e */
[C-C-:B------:R-:W-:Y:S01]  /*20e0*/  SHF.L.U64.HI R98, R2.reuse, 0x4, R3.reuse ;  /* 0x0000000402627819 */ /* 0x140fe20000010203 */
[----:B------:R-:W-:Y:S01]  /*20f0*/  USHF.L.U64.HI UR23, UR24, 0x1, UR23 ;  /* 0x0000000118177899 */ /* 0x000fe20008010217 */
[----:B------:R-:W-:Y:S01]  /*2100*/  SHF.L.U64.HI R100, R2, 0x5, R3 ;  /* 0x0000000502647819 */ /* 0x000fe20000010203 */
[----:B------:R-:W-:Y:S01]  /*2110*/  IMAD.IADD R11, R13, 0x1, R10 ;  /* 0x000000010d0b7824 */ /* 0x000fe200078e020a */
[----:B------:R-:W-:Y:S01]  /*2120*/  MOV R13, R134 ;  /* 0x00000086000d7202 */ /* 0x000fe20000000f00 */
[----:B------:R-:W-:Y:S01]  /*2130*/  IMAD.IADD R7, R15, 0x1, R6 ;  /* 0x000000010f077824 */ /* 0x000fe200078e0206 */
[----:B------:R-:W-:Y:S01]  /*2140*/  IADD3 R15, R18, 0x40, RZ ;  /* 0x00000040120f7810 */ /* 0x000fe20007ffe0ff */
[----:B-----5:R-:W-:Y:S01]  /*2150*/  IMAD.IADD R4, R5, 0x1, R4 ;  /* 0x0000000105047824 */ /* 0x020fe200078e0204 */
[----:B------:R-:W-:Y:S01]  /*2160*/  SHF.L.U32 R5, R149, 0x5, RZ ;  /* 0x0000000595057819 */ /* 0x000fe200000006ff */
[----:B------:R-:W-:Y:S01]  /*2170*/  IMAD.MOV.U32 R10, RZ, RZ, R12 ;  /* 0x000000ffff0a7224 */ /* 0x000fe200078e000c */
[----:B--2---:R-:W-:Y:S01]  /*2180*/  LEA R92, -R92, RZ, 0x6 ;  /* 0x000000ff5c5c7211 */ /* 0x004fe200078e31ff */
[----:B------:R-:W-:Y:S01]  /*2190*/  IMAD R123, R123, UR10, RZ ;  /* 0x0000000a7b7b7c24 */ /* 0x000fe2000f8e02ff */
[----:B------:R-:W-:Y:S01]  /*21a0*/  ULDC.64 UR16, c[0x0][0x250] ;  /* 0x0000940000107ab9 */ /* 0x000fe20000000a00 */
[----:B------:R-:W-:Y:S01]  /*21b0*/  IMAD.MOV.U32 R6, RZ, RZ, R14 ;  /* 0x000000ffff067224 */ /* 0x000fe200078e000e */
[----:B------:R-:W-:Y:S01]  /*21c0*/  USHF.L.U32 UR22, UR22, 0x1, URZ ;  /* 0x0000000116167899 */ /* 0x000fe2000800063f */
[----:B------:R-:W-:Y:S01]  /*21d0*/  IMAD R53, R142, R69, R68 ;  /* 0x000000458e357224 */ /* 0x000fe200078e0244 */
[----:B------:R-:W-:Y:S01]  /*21e0*/  USHF.L.U32 UR24, UR24, 0x1, URZ ;  /* 0x0000000118187899 */ /* 0x000fe2000800063f */
[----:B------:R-:W-:Y:S01]  /*21f0*/  IMAD R4, R69, R4, RZ ;  /* 0x0000000445047224 */ /* 0x000fe200078e02ff */
[----:B------:R-:W-:Y:S01]  /*2200*/  UIADD3 UR25, UR27, UR25, URZ ;  /* 0x000000191b197290 */ /* 0x000fe2000fffe03f */
[C---:B------:R-:W-:Y:S01]  /*2210*/  IMAD R121, R8.reuse, UR13, R121 ;  /* 0x0000000d08797c24 */ /* 0x040fe2000f8e0279 */
[----:B------:R-:W-:Y:S01]  /*2220*/  ULDC.64 UR14, c[0x0][0x238] ;  /* 0x00008e00000e7ab9 */ /* 0x000fe20000000a00 */
[----:B------:R-:W-:Y:S01]  /*2230*/  IMAD.WIDE.U32 R10, R8, UR12, R10 ;  /* 0x0000000c080a7c25 */ /* 0x000fe2000f8e000a */
[----:B------:R-:W-:Y:S01]  /*2240*/  SHF.R.S32.HI R131, RZ, 0x1f, R4 ;  /* 0x0000001fff837819 */ /* 0x000fe20000011404 */
[----:B------:R-:W-:Y:S01]  /*2250*/  ULDC.64 UR12, c[0x0][0x320] ;  /* 0x0000c800000c7ab9 */ /* 0x000fe20000000a00 */
[-C--:B------:R-:W-:Y:S01]  /*2260*/  IADD3 R0, P0, R4, R53.reuse, RZ ;  /* 0x0000003504007210 */ /* 0x080fe20007f1e0ff */
[----:B------:R-:W-:Y:S01]  /*2270*/  IMAD R123, R8, UR11, R123 ;  /* 0x0000000b087b7c24 */ /* 0x000fe2000f8e027b */
[----:B------:R-:W-:Y:S01]  /*2280*/  LEA R124, P1, R10, UR12, 0x1 ;  /* 0x0000000c0a7c7c11 */ /* 0x000fe2000f8208ff */
[----:B------:R-:W-:Y:S01]  /*2290*/  IMAD.WIDE.U32 R8, R8, UR10, R6 ;  /* 0x0000000a08087c25 */ /* 0x000fe2000f8e0006 */
[----:B------:R-:W-:Y:S01]  /*22a0*/  IADD3 R6, R68, R53, RZ ;  /* 0x0000003544067210 */ /* 0x000fe20007ffe0ff */
[----:B------:R-:W-:Y:S01]  /*22b0*/  ULDC.64 UR10, c[0x0][0x318] ;  /* 0x0000c600000a7ab9 */ /* 0x000fe20000000a00 */
[-C--:B------:R-:W-:Y:S01]  /*22c0*/  LEA.HI.X.SX32 R53, R53, R131.reuse, 0x1, P0 ;  /* 0x0000008335357211 */ /* 0x080fe200000f0eff */
[----:B------:R-:W-:Y:S01]  /*22d0*/  IMAD.IADD R123, R9, 0x1, R123 ;  /* 0x00000001097b7824 */ /* 0x000fe200078e027b */
[----:B------:R-:W-:Y:S01]  /*22e0*/  IADD3 R4, P2, R4, R6, RZ ;  /* 0x0000000604047210 */ /* 0x000fe20007f5e0ff */
[----:B------:R-:W-:Y:S01]  /*22f0*/  IMAD.IADD R121, R11, 0x1, R121 ;  /* 0x000000010b797824 */ /* 0x000fe200078e0279 */
[----:B------:R-:W-:Y:S01]  /*2300*/  LEA R126, P0, R8, UR10, 0x1 ;  /* 0x0000000a087e7c11 */ /* 0x000fe2000f8008ff */
[----:B------:R-:W-:Y:S01]  /*2310*/  IMAD.SHL.U32 R91, R69, 0x10, RZ ;  /* 0x00000010455b7824 */ /* 0x000fe200078e00ff */
[----:B------:R-:W-:Y:S01]  /*2320*/  LEA.HI.X.SX32 R131, R6, R131, 0x1, P2 ;  /* 0x0000008306837211 */ /* 0x000fe200010f0eff */
[----:B------:R-:W-:Y:S01]  /*2330*/  IMAD.SHL.U32 R120, R147, 0x20, RZ ;  /* 0x0000002093787824 */ /* 0x000fe200078e00ff */
[----:B------:R-:W-:Y:S01]  /*2340*/  LEA.HI.X R123, R8, UR11, R123, 0x1, P0 ;  /* 0x0000000b087b7c11 */ /* 0x000fe200080f0c7b */
[----:B------:R-:W-:Y:S01]  /*2350*/  ULDC.64 UR10, c[0x0][0x360] ;  /* 0x0000d800000a7ab9 */ /* 0x000fe20000000a00 */
[C---:B------:R-:W-:Y:S01]  /*2360*/  SHF.L.U64.HI R131, R4.reuse, 0x1, R131 ;  /* 0x0000000104837819 */ /* 0x040fe20000010283 */
[----:B------:R-:W-:Y:S01]  /*2370*/  IMAD.SHL.U32 R4, R4, 0x2, RZ ;  /* 0x0000000204047824 */ /* 0x000fe200078e00ff */
[C---:B------:R-:W-:Y:S01]  /*2380*/  SHF.L.U64.HI R53, R0.reuse, 0x1, R53 ;  /* 0x0000000100357819 */ /* 0x040fe20000010235 */
[----:B------:R-:W-:Y:S01]  /*2390*/  IMAD.SHL.U32 R0, R0, 0x2, RZ ;  /* 0x0000000200007824 */ /* 0x000fe200078e00ff */
[----:B------:R-:W-:Y:S01]  /*23a0*/  LEA.HI.X R121, R10, UR13, R121, 0x1, P1 ;  /* 0x0000000d0a797c11 */ /* 0x000fe200088f0c79 */
[C---:B------:R-:W-:Y:S01]  /*23b0*/  VIADD R86, R91.reuse, 0x40 ;  /* 0x000000405b567836 */ /* 0x040fe20000000000 */
[C---:B------:R-:W-:Y:S01]  /*23c0*/  IADD3 R128, P4, R4.reuse, UR10, RZ ;  /* 0x0000000a04807c10 */ /* 0x040fe2000ff9e0ff */
[----:B------:R-:W-:Y:S01]  /*23d0*/  VIADD R82, R91, 0x80 ;  /* 0x000000805b527836 */ /* 0x000fe20000000000 */
[----:B------:R-:W-:Y:S01]  /*23e0*/  IADD3 R130, P2, R4, UR4, RZ ;  /* 0x0000000404827c10 */ /* 0x000fe2000ff5e0ff */
[----:B------:R-:W-:Y:S01]  /*23f0*/  IMAD.WIDE.U32 R16, R146, 0x20, RZ ;  /* 0x0000002092107825 */ /* 0x000fe200078e00ff */
[----:B------:R-:W-:Y:S01]  /*2400*/  IADD3.X R129, R131, UR11, RZ, P4, !PT ;  /* 0x0000000b83817c10 */ /* 0x000fe2000a7fe4ff */
[----:B------:R-:W-:Y:S01]  /*2410*/  ULDC.64 UR12, c[0x0][0x230] ;  /* 0x00008c00000c7ab9 */ /* 0x000fe20000000a00 */
[C---:B------:R-:W-:Y:S01]  /*2420*/  IADD3 R20, P1, R0.reuse, UR10, RZ ;  /* 0x0000000a00147c10 */ /* 0x040fe2000ff3e0ff */
[----:B------:R-:W-:Y:S01]  /*2430*/  IMAD.IADD R78, R91, 0x1, R82 ;  /* 0x000000015b4e7824 */ /* 0x000fe200078e0252 */
[----:B------:R-:W-:Y:S01]  /*2440*/  IADD3.X R131, R131, UR5, RZ, P2, !PT ;  /* 0x0000000583837c10 */ /* 0x000fe200097fe4ff */
[----:B------:R-:W-:Y:S01]  /*2450*/  IMAD R7, R147, 0x60, RZ ;  /* 0x0000006093077824 */ /* 0x000fe200078e02ff */
[----:B------:R-:W-:Y:S01]  /*2460*/  IADD3 R52, P0, R0, UR4, RZ ;  /* 0x0000000400347c10 */ /* 0x000fe2000ff1e0ff */
[----:B------:R-:W-:Y:S01]  /*2470*/  IMAD.SHL.U32 R88, R69, 0x20, RZ ;  /* 0x0000002045587824 */ /* 0x000fe200078e00ff */
[----:B------:R-:W-:Y:S01]  /*2480*/  IADD3 R109, P2, R55, R55, RZ ;  /* 0x00000037376d7210 */ /* 0x000fe20007f5e0ff */
[----:B------:R-:W-:Y:S01]  /*2490*/  IMAD R84, R69, 0x30, RZ ;  /* 0x0000003045547824 */ /* 0x000fe200078e02ff */
[C---:B------:R-:W-:Y:S01]  /*24a0*/  IADD3.X R21, R53.reuse, UR11, RZ, P1, !PT ;  /* 0x0000000b35157c10 */ /* 0x040fe20008ffe4ff */
[----:B------:R-:W-:Y:S01]  /*24b0*/  IMAD.WIDE.U32 R148, R148, 0x20, RZ ;  /* 0x0000002094947825 */ /* 0x000fe200078e00ff */
[----:B------:R-:W-:Y:S01]  /*24c0*/  IADD3.X R53, R53, UR5, RZ, P0, !PT ;  /* 0x0000000535357c10 */ /* 0x000fe200087fe4ff */
[----:B------:R-:W-:Y:S01]  /*24d0*/  ULDC UR4, c[0x0][0x2e0] ;  /* 0x0000b80000047ab9 */ /* 0x000fe20000000800 */
[C---:B------:R-:W-:Y:S01]  /*24e0*/  IADD3 R105, P1, R109.reuse, 0x40, RZ ;  /* 0x000000406d697810 */ /* 0x040fe20007f3e0ff */
[----:B------:R-:W-:Y:S01]  /*24f0*/  IMAD.WIDE.U32 R146, R146, 0x60, RZ ;  /* 0x0000006092927825 */ /* 0x000fe200078e00ff */
[----:B------:R-:W-:Y:S01]  /*2500*/  IADD3.X R110, R54, R54, RZ, P2, !PT ;  /* 0x00000036366e7210 */ /* 0x000fe200017fe4ff */
[----:B------:R-:W-:Y:S01]  /*2510*/  ULDC UR5, c[0x0][0x2e0] ;  /* 0x0000b80000057ab9 */ /* 0x000fe20000000800 */
[----:B------:R-:W-:Y:S01]  /*2520*/  IADD3 R109, P0, R109, 0x80, RZ ;  /* 0x000000806d6d7810 */ /* 0x000fe20007f1e0ff */
[----:B------:R-:W-:Y:S01]  /*2530*/  IMAD.SHL.U32 R101, R2, 0x20, RZ ;  /* 0x0000002002657824 */ /* 0x000fe200078e00ff */
        /* <DEDUP_REMOVED lines=9> */
[----:B------:R-:W-:Y:S01]  /*25d0*/  IMAD.X R107, R98, 0x1, R98, P0 ;  /* 0x00000001626b7824 */ /* 0x000fe200000e0662 */
[----:B------:R-:W-:Y:S01]  /*25e0*/  IADD3 R108, P2, R108, 0x80, RZ ;  /* 0x000000806c6c7810 */ /* 0x000fe20007f5e0ff */
[----:B------:R-:W-:Y:S01]  /*25f0*/  VIADD R133, R142, 0x20 ;  /* 0x000000208e857836 */ /* 0x000fe20000000000 */
[----:B------:R-:W-:Y:S01]  /*2600*/  IADD3.X R118, R54, R110, RZ, P1, !PT ;  /* 0x0000006e36767210 */ /* 0x000fe20000ffe4ff */
[--C-:B------:R-:W-:Y:S01]  /*2610*/  IMAD.X R103, RZ, RZ, R107.reuse, P4 ;  /* 0x000000ffff677224 */ /* 0x100fe200020e066b */
[-C--:B------:R-:W-:Y:S01]  /*2620*/  IADD3 R116, P0, R108, R99.reuse, RZ ;  /* 0x000000636c747210 */ /* 0x080fe20007f1e0ff */
[----:B------:R-:W-:Y:S01]  /*2630*/  IMAD.X R107, RZ, RZ, R107, P2 ;  /* 0x000000ffff6b7224 */ /* 0x000fe200010e066b */
[----:B------:R-:W-:Y:S01]  /*2640*/  IADD3 R120, R17, R120, RZ ;  /* 0x0000007811787210 */ /* 0x000fe20007ffe0ff */
[----:B------:R-:W-:Y:S01]  /*2650*/  VIADD R132, R142, 0x30 ;  /* 0x000000308e847836 */ /* 0x000fe20000000000 */
[----:B------:R-:W-:Y:S01]  /*2660*/  IADD3 R74, R91, R78, RZ ;  /* 0x0000004e5b4a7210 */ /* 0x000fe20007ffe0ff */
[----:B------:R-:W-:Y:S01]  /*2670*/  VIADD R14, R18, 0x80 ;  /* 0x00000080120e7836 */ /* 0x000fe20000000000 */
[----:B------:R-:W-:Y:S01]  /*2680*/  IADD3 R112, P1, R104, R99, RZ ;  /* 0x0000006368707210 */ /* 0x000fe20007f3e0ff */
[----:B------:R-:W-:Y:S01]  /*2690*/  IMAD.IADD R102, R149, 0x1, R5 ;  /* 0x0000000195667824 */ /* 0x000fe200078e0205 */
[C---:B------:R-:W-:Y:S01]  /*26a0*/  SHF.L.U32 R119, R16.reuse, 0x1, RZ ;  /* 0x0000000110777819 */ /* 0x040fe200000006ff */
[----:B------:R-:W-:Y:S01]  /*26b0*/  IMAD.IADD R122, R147, 0x1, R7 ;  /* 0x00000001937a7824 */ /* 0x000fe200078e0207 */
[----:B------:R-:W-:Y:S01]  /*26c0*/  SHF.L.U64.HI R120, R16, 0x1, R120 ;  /* 0x0000000110787819 */ /* 0x000fe20000010278 */
[----:B------:R-:W-:Y:S01]  /*26d0*/  IMAD.X R115, R107, 0x1, R98, P0 ;  /* 0x000000016b737824 */ /* 0x000fe200000e0662 */
[----:B------:R-:W-:Y:S01]  /*26e0*/  SHF.R.S32.HI R89, RZ, 0x1f, R91 ;  /* 0x0000001fff597819 */ /* 0x000fe2000001145b */
[----:B------:R-:W-:Y:S01]  /*26f0*/  ULDC.64 UR10, c[0x0][0x248] ;  /* 0x00009200000a7ab9 */ /* 0x000fe20000000a00 */
[----:B------:R-:W-:-:S02]  /*2700*/  SHF.R.S32.HI R87, RZ, 0x1f, R88 ;  /* 0x0000001fff577819 */ /* 0x000fc40000011458 */
[----:B------:R-:W-:Y:S02]  /*2710*/  SHF.R.S32.HI R83, RZ, 0x1f, R84 ;  /* 0x0000001fff537819 */ /* 0x000fe40000011454 */
[----:B------:R-:W-:Y:S02]  /*2720*/  SHF.R.S32.HI R85, RZ, 0x1f, R86 ;  /* 0x0000001fff557819 */ /* 0x000fe40000011456 */
[----:B------:R-:W-:Y:S02]  /*2730*/  SHF.R.S32.HI R81, RZ, 0x1f, R82 ;  /* 0x0000001fff517819 */ /* 0x000fe40000011452 */
[----:B------:R-:W-:Y:S02]  /*2740*/  SHF.R.S32.HI R79, RZ, 0x1f, R80 ;  /* 0x0000001fff4f7819 */ /* 0x000fe40000011450 */
[----:B------:R-:W-:Y:S02]  /*2750*/  SHF.R.S32.HI R77, RZ, 0x1f, R78 ;  /* 0x0000001fff4d7819 */ /* 0x000fe4000001144e */
[----:B------:R-:W-:-:S02]  /*2760*/  SHF.R.S32.HI R75, RZ, 0x1f, R76 ;  /* 0x0000001fff4b7819 */ /* 0x000fc4000001144c */
[----:B------:R-:W-:Y:S02]  /*2770*/  SHF.R.S32.HI R72, RZ, 0x1f, R74 ;  /* 0x0000001fff487819 */ /* 0x000fe4000001144a */
[----:B------:R-:W-:-:S07]  /*2780*/  IADD3.X R111, R103, R98, RZ, P1, !PT ;  /* 0x00000062676f7210 */ /* 0x000fce0000ffe4ff */
.L_x_4829:
[----:B------:R-:W-:Y:S02]  /*2790*/  IMAD.SHL.U32 R17, R13, 0x40, RZ ;  /* 0x000000400d117824 */ /* 0x000fe400078e00ff */
[----:B------:R-:W-:Y:S02]  /*27a0*/  IMAD.MOV.U32 R125, RZ, RZ, R121 ;  /* 0x000000ffff7d7224 */ /* 0x000fe400078e0079 */
[----:B------:R-:W-:Y:S04]  /*27b0*/  VIADD R16, R17, 0xffffffc0 ;  /* 0xffffffc011107836 */ /* 0x000fe80000000000 */
[--C-:B------:R-:W-:Y:S02]  /*27c0*/  IMAD.IADD R151, R61, 0x1, -R16.reuse ;  /* 0x000000013d977824 */ /* 0x100fe400078e0a10 */
[----:B------:R-:W-:Y:S03]  /*27d0*/  IMAD.IADD R150, R67, 0x1, -R16 ;  /* 0x0000000143967824 */ /* 0x000fe600078e0a10 */
[CC--:B------:R-:W-:Y:S02]  /*27e0*/  ISETP.GE.AND P6, PT, R142.reuse, R151.reuse, PT ;  /* 0x000000978e00720c */ /* 0x0c0fe40003fc6270 */
[CC--:B------:R-:W-:Y:S02]  /*27f0*/  ISETP.GE.AND P5, PT, R135.reuse, R151.reuse, PT ;  /* 0x000000978700720c */ /* 0x0c0fe40003fa6270 */
[-C--:B------:R-:W-:Y:S02]  /*2800*/  ISETP.GE.AND P6, PT, R142, R150.reuse, !P6 ;  /* 0x000000968e00720c */ /* 0x080fe400077c6270 */
[-C--:B------:R-:W-:Y:S02]  /*2810*/  ISETP.GE.AND P5, PT, R135, R150.reuse, !P5 ;  /* 0x000000968700720c */ /* 0x080fe40006fa6270 */
[C---:B------:R-:W-:Y:S04]  /*2820*/  ISETP.GE.AND P1, PT, R133.reuse, R151, PT ;  /* 0x000000978500720c */ /* 0x040fe80003f26270 */
[----:B------:R-:W-:Y:S05]  /*2830*/  ISETP.GE.AND P1, PT, R133, R150, !P1 ;  /* 0x000000968500720c */ /* 0x000fea0004f26270 */
[----:B--2-4-:R-:W2:Y:S02]  /*2840*/  @P6 LDG.E.128 R24, desc[UR6][R124.64] ;  /* 0x000000067c186981 */ /* 0x014ea4000c1e1d00 */
        /* <DEDUP_REMOVED lines=44> */
[CC--:B------:R-:W-:Y:S01]  /*2b10*/  ISETP.GE.AND P4, PT, R133.reuse, R151.reuse, PT ;  /* 0x000000978500720c */ /* 0x0c0fe20003f86270 */
[----:B------:R-:W1:Y:S01]  /*2b20*/  LDC R3, c[0x0][0x2e0] ;  /* 0x0000b800ff037b82 */ /* 0x000e620000000800 */
[C---:B------:R-:W-:Y:S01]  /*2b30*/  ISETP.GE.AND P2, PT, R132.reuse, R151, PT ;  /* 0x000000978400720c */ /* 0x040fe20003f46270 */
        /* <DEDUP_REMOVED lines=146> */
.L_x_4787:
[----:B------:R-:W-:Y:S05]  /*3460*/  BSYNC B0 ;  /* 0x0000000000007941 */ /* 0x000fea0003800000 */
.L_x_4786:
[----:B------:R-:W-:Y:S04]  /*3470*/  BSSY B0, `(.L_x_4788) ;  /* 0x0000093000007945 */ /* 0x000fe80003800000 */
[----:B------:R-:W-:Y:S05]  /*3480*/  @!P5 BRA `(.L_x_4789) ;  /* 0x000000080044d947 */ /* 0x000fea0003800000 */
[----:B-1----:R-:W-:Y:S02]  /*3490*/  SHF.L.U32 R95, R91, 0x1, RZ ;  /* 0x000000015b5f7819 */ /* 0x002fe400000006ff */
[----:B------:R-:W-:Y:S02]  /*34a0*/  ISETP.GE.AND P0, PT, R18, UR4, PT ;  /* 0x0000000412007c0c */ /* 0x000fe4000bf06270 */
[----:B------:R-:W-:Y:S02]  /*34b0*/  LEA R58, P6, R99, R126, 0x1 ;  /* 0x0000007e633a7211 */ /* 0x000fe400078c08ff */
        /* <DEDUP_REMOVED lines=142> */
.L_x_4789:
[----:B------:R-:W-:Y:S05]  /*3da0*/  BSYNC B0 ;  /* 0x0000000000007941 */ /* 0x000fea0003800000 */
.L_x_4788:
[----:B------:R-:W-:Y:S04]  /*3db0*/  BSSY B0, `(.L_x_4790) ;  /* 0x000009b000007945 */ /* 0x000fe80003800000 */
[----:B------:R-:W-:Y:S05]  /*3dc0*/  @!P4 BRA `(.L_x_4791) ;  /* 0x000000080064c947 */ /* 0x000fea0003800000 */
[----:B------:R-:W-:Y:S01]  /*3dd0*/  ISETP.GE.AND P0, PT, R18, UR4, PT ;  /* 0x0000000412007c0c */ /* 0x000fe2000bf06270 */
[C---:B------:R-:W-:Y:S01]  /*3de0*/  IMAD.SHL.U32 R59, R88.reuse, 0x2, RZ ;  /* 0x00000002583b7824 */ /* 0x040fe200078e00ff */
[C---:B------:R-:W-:Y:S02]  /*3df0*/  LEA R150, P5, R101.reuse, R126, 0x1 ;  /* 0x0000007e65967211 */ /* 0x040fe400078a08ff */
        /* <DEDUP_REMOVED lines=150> */
.L_x_4791:
[----:B------:R-:W-:Y:S05]  /*4760*/  BSYNC B0 ;  /* 0x0000000000007941 */ /* 0x000fea0003800000 */
.L_x_4790:
        /* <DEDUP_REMOVED lines=161> */
.L_x_4793:
[----:B------:R-:W-:Y:S05]  /*5180*/  BSYNC B0 ;  /* 0x0000000000007941 */ /* 0x000fea0003800000 */
.L_x_4792:
[----:B-1----:R-:W-:Y:S01]  /*5190*/  MOV R20, R47 ;  /* 0x0000002f00147202 */ /* 0x002fe20000000f00 */
[----:B------:R-:W-:Y:S01]  /*51a0*/  IMAD.MOV.U32 R52, RZ, RZ, R49 ;  /* 0x000000ffff347224 */ /* 0x000fe200078e0031 */
[----:B------:R-:W-:Y:S01]  /*51b0*/  MOV R21, R46 ;  /* 0x0000002e00157202 */ /* 0x000fe20000000f00 */
[----:B------:R-:W-:Y:S01]  /*51c0*/  IMAD.MOV.U32 R53, RZ, RZ, R48 ;  /* 0x000000ffff357224 */ /* 0x000fe200078e0030 */
[----:B------:R-:W-:Y:S01]  /*51d0*/  UMOV UR4, UR19 ;  /* 0x0000001300047c82 */ /* 0x000fe20008000000 */
[----:B------:R-:W-:Y:S05]  /*51e0*/  BRA `(.L_x_4794) ;  /* 0x0000004800387947 */ /* 0x000fea0003800000 */
.L_x_4785:
        /* <DEDUP_REMOVED lines=89> */
.L_x_4798:
[----:B------:R-:W-:Y:S05]  /*5780*/  BSYNC B0 ;  /* 0x0000000000007941 */ /* 0x000fea0003800000 */
.L_x_4797:
        /* <DEDUP_REMOVED lines=82> */
.L_x_4800:
[----:B------:R-:W-:Y:S05]  /*5cb0*/  BSYNC B0 ;  /* 0x0000000000007941 */ /* 0x000fea0003800000 */
.L_x_4799:
        /* <DEDUP_REMOVED lines=10> */
[----:B-1-3--:R-:W-:Y:S01]  /*5d60*/  IMAD.MOV.U32 R127, RZ, RZ, RZ ;  /* 0x000000ffff7f7224 */ /* 0x00afe200078e00ff */
        /* <DEDUP_REMOVED lines=19> */
[----:B------:R1:W3:Y:S03]  /*5ea0*/  LDG.E.128 R24, desc[UR6][R10.64] ;  /* 0x000000060a187981 */ /* 0x0002e6000c1e1d00 */
[----:B------:R-:W-:Y:S05]  /*5eb0*/  LEA.HI.X.SX32 R47, R125, R131, 0x1, P0 ;  /* 0x000000837d2f7211 */ /* 0x000fea00000f0eff */
[----:B------:R-:W4:Y:S01]  /*5ec0*/  LDG.E.128 R56, desc[UR6][R46.64+0x100] ;  /* 0x000100062e387981 */ /* 0x000f22000c1e1d00 */
[C---:B--2---:R-:W-:Y:S01]  /*5ed0*/  SHF.L.U32 R32, R152.reuse, 0x10, RZ ;  /* 0x0000001098207819 */ /* 0x044fe200000006ff */
[----:B------:R-:W-:Y:S01]  /*5ee0*/  IMAD.U32 R28, R153, 0x10000, RZ ;  /* 0x00010000991c7824 */ /* 0x000fe200078e00ff */
[----:B------:R-:W-:Y:S01]  /*5ef0*/  LOP3.LUT R30, R152, 0xffff0000, RZ, 0xc0, !PT ;  /* 0xffff0000981e7812 */ /* 0x000fe200078ec0ff */
[----:B-1----:R-:W-:Y:S01]  /*5f00*/  IMAD.U32 R10, R155, 0x10000, RZ ;  /* 0x000100009b0a7824 */ /* 0x002fe200078e00ff */
[----:B------:R-:W-:Y:S01]  /*5f10*/  LOP3.LUT R22, R153, 0xffff0000, RZ, 0xc0, !PT ;  /* 0xffff000099167812 */ /* 0x000fe200078ec0ff */
[----:B------:R-:W-:Y:S01]  /*5f20*/  @!P1 FADD.FTZ R32, -R32, -RZ ;  /* 0x800000ff20209221 */ /* 0x000fe20000010100 */
[----:B------:R-:W-:Y:S01]  /*5f30*/  SHF.L.U32 R12, R154, 0x10, RZ ;  /* 0x000000109a0c7819 */ /* 0x000fe200000006ff */
[----:B------:R-:W-:Y:S01]  /*5f40*/  @!P1 FADD.FTZ R30, -R30, -RZ ;  /* 0x800000ff1e1e9221 */ /* 0x000fe20000010100 */
[----:B---3--:R-:W-:Y:S01]  /*5f50*/  SHF.L.U32 R35, R24, 0x10, RZ ;  /* 0x0000001018237819 */ /* 0x008fe200000006ff */
        /* <DEDUP_REMOVED lines=11> */
[----:B----4-:R-:W-:Y:S01]  /*6010*/  SHF.L.U32 R34, R56, 0x10, RZ ;  /* 0x0000001038227819 */ /* 0x010fe200000006ff */
        /* <DEDUP_REMOVED lines=31> */
.L_x_4802:
[----:B------:R-:W-:Y:S05]  /*6210*/  BSYNC B0 ;  /* 0x0000000000007941 */ /* 0x000fea0003800000 */
.L_x_4801:
[----:B-----5:R2:W-:Y:S02]  /*6220*/  STG.E.128 desc[UR6][R94.64+0x100], R40 ;  /* 0x000100285e007986 */ /* 0x0205e4000c101d06 */
.L_x_4796:
[----:B------:R-:W-:Y:S05]  /*6230*/  BSYNC B1 ;  /* 0x0000000000017941 */ /* 0x000fea0003800000 */
.L_x_4795:
        /* <DEDUP_REMOVED lines=20> */
[----:B------:R-:W-:Y:S02]  /*6380*/  IMAD.MOV.U32 R162, RZ, RZ, RZ ;  /* 0x000000ffffa27224 */ /* 0x000fe400078e00ff */
[----:B------:R-:W-:Y:S02]  /*6390*/  IMAD.U32 R37, R40, 0x10000, RZ ;  /* 0x0001000028257824 */ /* 0x000fe400078e00ff */
[----:B------:R-:W-:Y:S01]  /*63a0*/  ISETP.GE.AND P2, PT, R18, UR18, PT ;  /* 0x0000001212007c0c */ /* 0x000fe2000bf46270 */
[----:B------:R-:W-:Y:S01]  /*63b0*/  IMAD.U32 R38, R41, 0x10000, RZ ;  /* 0x0001000029267824 */ /* 0x000fe200078e00ff */
[----:B------:R-:W-:Y:S01]  /*63c0*/  MOV R95, UR18 ;  /* 0x00000012005f7c02 */ /* 0x000fe20008000f00 */
[----:B------:R-:W-:Y:S01]  /*63d0*/  IMAD.U32 R48, R43, 0x10000, RZ ;  /* 0x000100002b307824 */ /* 0x000fe200078e00ff */
[----:B------:R-:W-:Y:S09]  /*63e0*/  LOP3.LUT R41, R41, 0xffff0000, RZ, 0xc0, !PT ;  /* 0xffff000029297812 */ /* 0x000ff200078ec0ff */
[----:B------:R-:W-:Y:S01]  /*63f0*/  @P2 IADD3 R162, RZ, -UR18, RZ ;  /* 0x80000012ffa22c10 */ /* 0x000fe2000fffe0ff */
[----:B------:R-:W-:Y:S02]  /*6400*/  @P2 IMAD R156, RZ, RZ, -UR18 ;  /* 0x80000012ff9c2e24 */ /* 0x000fe4000f8e02ff */
[----:B------:R-:W-:Y:S03]  /*6410*/  @P2 IMAD R95, RZ, RZ, -UR18 ;  /* 0x80000012ff5f2e24 */ /* 0x000fe6000f8e02ff */
[----:B------:R-:W-:Y:S04]  /*6420*/  IADD3 R125, P1, R91, R156, RZ ;  /* 0x0000009c5b7d7210 */ /* 0x000fe80007f3e0ff */
[----:B------:R-:W-:Y:S02]  /*6430*/  LEA.HI.X.SX32 R156, R156, R89, 0x1, P1 ;  /* 0x000000599c9c7211 */ /* 0x000fe400008f0eff */
[C---:B------:R-:W-:Y:S04]  /*6440*/  LEA R158, P1, R125.reuse, R128, 0x1 ;  /* 0x000000807d9e7211 */ /* 0x040fe800078208ff */
[----:B------:R-:W-:Y:S02]  /*6450*/  LEA.HI.X R159, R125, R129, R156, 0x1, P1 ;  /* 0x000000817d9f7211 */ /* 0x000fe400008f0c9c */
[C---:B----4-:R-:W-:Y:S04]  /*6460*/  LEA R10, P1, R95.reuse, R154, 0x1 ;  /* 0x0000009a5f0a7211 */ /* 0x050fe800078208ff */
        /* <DEDUP_REMOVED lines=60> */
.L_x_4806:
[----:B------:R-:W-:Y:S05]  /*6830*/  BSYNC B0 ;  /* 0x0000000000007941 */ /* 0x000fea0003800000 */
.L_x_4805:
        /* <DEDUP_REMOVED lines=22> */
[----:B------:R-:W-:Y:S02]  /*69a0*/  LEA.HI.X R159, R125, R129, R156, 0x1, P0 ;  /* 0x000000817d9f7211 */ /* 0x000fe400000f0c9c */
[C---:B----4-:R-:W-:Y:S01]  /*69b0*/  LEA R10, P0, R95.reuse, R160, 0x1 ;  /* 0x000000a05f0a7211 */ /* 0x050fe200078008ff */
[----:B------:R-:W-:Y:S01]  /*69c0*/  IMAD.MOV.U32 R160, RZ, RZ, RZ ;  /* 0x000000ffffa07224 */ /* 0x000fe200078e00ff */
        /* <DEDUP_REMOVED lines=61> */
.L_x_4808:
[----:B------:R-:W-:Y:S05]  /*6da0*/  BSYNC B0 ;  /* 0x0000000000007941 */ /* 0x000fea0003800000 */
.L_x_4807:
        /* <DEDUP_REMOVED lines=10> */
[----:B--2---:R-:W-:Y:S01]  /*6e50*/  IMAD.MOV.U32 R154, RZ, RZ, RZ ;  /* 0x000000ffff9a7224 */ /* 0x004fe200078e00ff */
        /* <DEDUP_REMOVED lines=78> */
.L_x_4810:
[----:B------:R-:W-:Y:S05]  /*7340*/  BSYNC B0 ;  /* 0x0000000000007941 */ /* 0x000fea0003800000 */
.L_x_4809:
[----:B-----5:R1:W-:Y:S02]  /*7350*/  STG.E.128 desc[UR6][R152.64+0x100], R40 ;  /* 0x0001002898007986 */ /* 0x0203e4000c101d06 */
.L_x_4804:
[----:B------:R-:W-:Y:S05]  /*7360*/  BSYNC B1 ;  /* 0x0000000000017941 */ /* 0x000fea0003800000 */
.L_x_4803:
[C---:B------:R-:W-:Y:S01]  /*7370*/  ISETP.GE.AND P0, PT, R133.reuse, R151, PT ;  /* 0x000000978500720c */ /* 0x040fe20003f06270 */
[----:B------:R-:W-:Y:S03]  /*7380*/  BSSY B1, `(.L_x_4811) ;  /* 0x0000118000017945 */ /* 0x000fe60003800000 */
[----:B------:R-:W-:Y:S11]  /*7390*/  ISETP.GE.AND P0, PT, R133, R150, !P0 ;  /* 0x000000968500720c */ /* 0x000ff60004706270 */
[----:B------:R-:W-:Y:S02]  /*73a0*/  @!UPT UIADD3 URZ, URZ, URZ, URZ ;  /* 0x0000003f3f3ff290 */ /* 0x000fe4000fffe03f */
[----:B------:R-:W-:Y:S05]  /*73b0*/  @!P0 BRA `(.L_x_4812) ;  /* 0x0000001000508947 */ /* 0x000fea0003800000 */
[C---:B------:R-:W-:Y:S01]  /*73c0*/  LEA R156, P1, R101.reuse, R126, 0x1 ;  /* 0x0000007e659c7211 */ /* 0x040fe200078208ff */
[----:B------:R-:W-:Y:S01]  /*73d0*/  BSSY B0, `(.L_x_4813) ;  /* 0x0000059000007945 */ /* 0x000fe20003800000 */
[----:B------:R-:W-:Y:S02]  /*73e0*/  ISETP.GE.AND P0, PT, R18, UR4, PT ;  /* 0x0000000412007c0c */ /* 0x000fe4000bf06270 */
[----:B------:R-:W-:Y:S02]  /*73f0*/  LEA.HI.X R157, R101, R123, R100, 0x1, P1 ;  /* 0x0000007b659d7211 */ /* 0x000fe400008f0c64 */
[----:B------:R-:W-:Y:S02]  /*7400*/  LEA R162, P2, R148, R94, 0x1 ;  /* 0x0000005e94a27211 */ /* 0x000fe400078408ff */
[----:B------:R-:W-:Y:S01]  /*7410*/  LEA R158, P4, R104, R126, 0x1 ;  /* 0x0000007e689e7211 */ /* 0x000fe200078808ff */
[----:B-12---:R1:W5:Y:S06]  /*7420*/  LDG.E.128 R40, desc[UR6][R156.64] ;  /* 0x000000069c287981 */ /* 0x00636c000c1e1d00 */
[----:B------:R-:W-:Y:S06]  /*7430*/  @P0 BRA `(.L_x_4814) ;  /* 0x0000000400480947 */ /* 0x000fec0003800000 */
        /* <DEDUP_REMOVED lines=20> */
[----:B-1----:R-:W-:Y:S01]  /*7580*/  IMAD.MOV.U32 R156, RZ, RZ, RZ ;  /* 0x000000ffff9c7224 */ /* 0x002fe200078e00ff */
        /* <DEDUP_REMOVED lines=61> */
.L_x_4814:
[----:B------:R-:W-:Y:S05]  /*7960*/  BSYNC B0 ;  /* 0x0000000000007941 */ /* 0x000fea0003800000 */
.L_x_4813:
[----:B------:R-:W-:Y:S01]  /*7970*/  LEA.HI.X R163, R148, R93, R102, 0x1, P2 ;  /* 0x0000005d94a37211 */ /* 0x000fe200010f0c66 */
[----:B------:R-:W-:Y:S01]  /*7980*/  BSSY B0, `(.L_x_4815) ;  /* 0x000005c000007945 */ /* 0x000fe20003800000 */
[----:B------:R-:W-:Y:S02]  /*7990*/  LEA.HI.X R159, R104, R123, R103, 0x1, P4 ;  /* 0x0000007b689f7211 */ /* 0x000fe400020f0c67 */
[----:B------:R-:W-:Y:S01]  /*79a0*/  ISETP.GE.AND P2, PT, R15, UR4, PT ;  /* 0x000000040f007c0c */ /* 0x000fe2000bf46270 */
[----:B-----5:R2:W-:Y:S01]  /*79b0*/  STG.E.128 desc[UR6][R162.64], R40 ;  /* 0x00000028a2007986 */ /* 0x0205e2000c101d06 */
[C---:B------:R-:W-:Y:S02]  /*79c0*/  LEA R160, P1, R105.reuse, R94, 0x1 ;  /* 0x0000005e69a07211 */ /* 0x040fe400078208ff */
[C---:B-1----:R-:W-:Y:S01]  /*79d0*/  LEA R156, P0, R108.reuse, R126, 0x1 ;  /* 0x0000007e6c9c7211 */ /* 0x042fe200078008ff */
[----:B---3--:R2:W5:Y:S01]  /*79e0*/  LDG.E.128 R44, desc[UR6][R158.64] ;  /* 0x000000069e2c7981 */ /* 0x008562000c1e1d00 */
        /* <DEDUP_REMOVED lines=85> */
.L_x_4816:
[----:B------:R-:W-:Y:S05]  /*7f40*/  BSYNC B0 ;  /* 0x0000000000007941 */ /* 0x000fea0003800000 */
.L_x_4815:
        /* <DEDUP_REMOVED lines=89> */
.L_x_4818:
[----:B------:R-:W-:Y:S05]  /*84e0*/  BSYNC B0 ;  /* 0x0000000000007941 */ /* 0x000fea0003800000 */
.L_x_4817:
[----:B-----5:R2:W-:Y:S02]  /*84f0*/  STG.E.128 desc[UR6][R158.64], R40 ;  /* 0x000000289e007986 */ /* 0x0205e4000c101d06 */
.L_x_4812:
[----:B------:R-:W-:Y:S05]  /*8500*/  BSYNC B1 ;  /* 0x0000000000017941 */ /* 0x000fea0003800000 */
.L_x_4811:
        /* <DEDUP_REMOVED lines=101> */
.L_x_4822:
[----:B------:R-:W-:Y:S05]  /*8b60*/  BSYNC B0 ;  /* 0x0000000000007941 */ /* 0x000fea0003800000 */
.L_x_4821:
        /* <DEDUP_REMOVED lines=94> */
.L_x_4824:
[----:B------:R-:W-:Y:S05]  /*9150*/  BSYNC B0 ;  /* 0x0000000000007941 */ /* 0x000fea0003800000 */
.L_x_4823:
        /* <DEDUP_REMOVED lines=14> */
[----:B------:R-:W-:Y:S01]  /*9240*/  IMAD.MOV.U32 R27, RZ, RZ, RZ ;  /* 0x000000ffff1b7224 */ /* 0x000fe200078e00ff */
[----:B------:R-:W-:Y:S01]  /*9250*/  LOP3.LUT R33, R8, 0xffff0000, RZ, 0xc0, !PT ;  /* 0xffff000008217812 */ /* 0x000fe200078ec0ff */
[----:B------:R-:W-:Y:S02]  /*9260*/  IMAD.U32 R26, R9, 0x10000, RZ ;  /* 0x00010000091a7824 */ /* 0x000fe400078e00ff */
[----:B------:R-:W-:Y:S01]  /*9270*/  ISETP.GE.AND P1, PT, R14, UR18, PT ;  /* 0x000000120e007c0c */ /* 0x000fe2000bf26270 */
[----:B------:R-:W-:Y:S01]  /*9280*/  IMAD.U32 R30, R11, 0x10000, RZ ;  /* 0x000100000b1e7824 */ /* 0x000fe200078e00ff */
[----:B------:R-:W-:Y:S01]  /*9290*/  MOV R5, UR18 ;  /* 0x0000001200057c02 */ /* 0x000fe20008000f00 */
[----:B------:R-:W-:Y:S10]  /*92a0*/  IMAD.U32 R31, R8, 0x10000, RZ ;  /* 0x00010000081f7824 */ /* 0x000ff400078e00ff */
[----:B------:R-:W-:Y:S01]  /*92b0*/  @P1 IADD3 R27, RZ, -UR18, RZ ;  /* 0x80000012ff1b1c10 */ /* 0x000fe2000fffe0ff */
[----:B------:R-:W-:Y:S02]  /*92c0*/  @P1 IMAD R23, RZ, RZ, -UR18 ;  /* 0x80000012ff171e24 */ /* 0x000fe4000f8e02ff */
[----:B------:R-:W-:Y:S03]  /*92d0*/  @P1 IMAD R5, RZ, RZ, -UR18 ;  /* 0x80000012ff051e24 */ /* 0x000fe6000f8e02ff */
[C---:B-1----:R-:W-:Y:S04]  /*92e0*/  IADD3 R7, P0, R74.reuse, R23, RZ ;  /* 0x000000174a077210 */ /* 0x042fe80007f1e0ff */
[----:B------:R-:W-:Y:S02]  /*92f0*/  LEA.HI.X.SX32 R0, R23, R72, 0x1, P0 ;  /* 0x0000004817007211 */ /* 0x000fe400000f0eff */
[C---:B------:R-:W-:Y:S04]  /*9300*/  LEA R44, P0, R7.reuse, R128, 0x1 ;  /* 0x00000080072c7211 */ /* 0x040fe800078008ff */
[----:B------:R-:W-:Y:S02]  /*9310*/  LEA.HI.X R45, R7, R129, R0, 0x1, P0 ;  /* 0x00000081072d7211 */ /* 0x000fe400000f0c00 */
[C---:B------:R-:W-:Y:S04]  /*9320*/  LEA R2, P0, R5.reuse, R48, 0x1 ;  /* 0x0000003005027211 */ /* 0x040fe800078008ff */
        /* <DEDUP_REMOVED lines=61> */
.L_x_4826:
[----:B------:R-:W-:Y:S05]  /*9700*/  BSYNC B0 ;  /* 0x0000000000007941 */ /* 0x000fea0003800000 */
.L_x_4825:
[----:B-----5:R2:W-:Y:S02]  /*9710*/  STG.E.128 desc[UR6][R58.64], R8 ;  /* 0x000000083a007986 */ /* 0x0205e4000c101d06 */
.L_x_4820:
[----:B------:R-:W-:Y:S05]  /*9720*/  BSYNC B1 ;  /* 0x0000000000017941 */ /* 0x000fea0003800000 */
.L_x_4819:
        /* <DEDUP_REMOVED lines=8> */
.L_x_4784:
        /* <DEDUP_REMOVED lines=50> */
.L_x_4794:
        /* <DEDUP_REMOVED lines=83> */
.L_x_4827:
[----:B------:R-:W1:Y:S01]  /*a000*/  LDC R2, c[0x0][0x250] ;  /* 0x00009400ff027b82 */ /* 0x000e620000000800 */
[----:B--2---:R-:W-:Y:S07]  /*a010*/  IMAD.MOV.U32 R95, RZ, RZ, R93 ;  /* 0x000000ffff5f7224 */ /* 0x004fee00078e005d */
[----:B------:R-:W4:Y:S02]  /*a020*/  LDC R0, c[0x0][0x248] ;  /* 0x00009200ff007b82 */ /* 0x000f240000000800 */
[----:B----4-:R-:W-:Y:S02]  /*a030*/  IMAD.U32 R5, R0, -0x40, RZ ;  /* 0xffffffc000057824 */ /* 0x010fe400078e00ff */
[----:B-1----:R-:W-:Y:S03]  /*a040*/  IMAD.U32 R3, R2, -0x40, RZ ;  /* 0xffffffc002037824 */ /* 0x002fe600078e00ff */
[----:B------:R-:W-:Y:S02]  /*a050*/  LEA R94, P0, R5, R94, 0x1 ;  /* 0x0000005e055e7211 */ /* 0x000fe400078008ff */
[----:B------:R-:W-:Y:S02]  /*a060*/  LEA R96, P1, R3, R96, 0x1 ;  /* 0x0000006003607211 */ /* 0x000fe400078208ff */
[----:B------:R-:W-:Y:S02]  /*a070*/  LEA.HI.X.SX32 R93, R5, R95, 0x1, P0 ;  /* 0x0000005f055d7211 */ /* 0x000fe400000f0eff */
[----:B------:R-:W-:Y:S09]  /*a080*/  LEA.HI.X.SX32 R97, R3, R97, 0x1, P1 ;  /* 0x0000006103617211 */ /* 0x000ff200008f0eff */
.L_x_4828:
[----:B------:R-:W-:Y:S04]  /*a090*/  IADD3 R13, R13, -0x1, RZ ;  /* 0xffffffff0d0d7810 */ /* 0x000fe80007ffe0ff */
[----:B------:R-:W-:Y:S11]  /*a0a0*/  ISETP.GT.AND P0, PT, R13, R90, PT ;  /* 0x0000005a0d00720c */ /* 0x000ff60003f04270 */
[----:B------:R-:W-:Y:S02]  /*a0b0*/  @!UPT UIADD3 URZ, URZ, URZ, URZ ;  /* 0x0000003f3f3ff290 */ /* 0x000fe4000fffe03f */
[----:B------:R-:W-:Y:S05]  /*a0c0*/  @P0 BRA `(.L_x_4829) ;  /* 0xffffff8400b00947 */ /* 0x000fea000383ffff */
.L_x_4783:
        /* <DEDUP_REMOVED lines=23> */
[----:B-----5:R-:W-:Y:S01]  /*a240*/  LEA.HI.X R5, R2, R137, R3, 0x5, P0 ;  /* 0x0000008902057211 */ /* 0x020fe200000f2c03 */
        /* <DEDUP_REMOVED lines=76> */
.L_x_4836:
[----:B------:R-:W-:Y:S05]  /*a710*/  BSYNC B0 ;  /* 0x0000000000007941 */ /* 0x000fea0003800000 */
.L_x_4835:
        /* <DEDUP_REMOVED lines=43> */
.L_x_4838:
[----:B------:R-:W-:Y:S05]  /*a9d0*/  BSYNC B0 ;  /* 0x0000000000007941 */ /* 0x000fea0003800000 */
.L_x_4837:
        /* <DEDUP_REMOVED lines=44> */
.L_x_4840:
[----:B------:R-:W-:Y:S05]  /*aca0*/  BSYNC B0 ;  /* 0x0000000000007941 */ /* 0x000fea0003800000 */
.L_x_4839:
[----:B------:R4:W-:Y:S02]  /*acb0*/  STS.128 [R209+0x4000], R8 ;  /* 0x00400008d1007388 */ /* 0x0009e40000000c00 */
.L_x_4834:
[----:B------:R-:W-:Y:S05]  /*acc0*/  BSYNC B1 ;  /* 0x0000000000017941 */ /* 0x000fea0003800000 */
.L_x_4833:
        /* <DEDUP_REMOVED lines=49> */
.L_x_4844:
[----:B------:R-:W-:Y:S05]  /*afe0*/  BSYNC B0 ;  /* 0x0000000000007941 */ /* 0x000fea0003800000 */
.L_x_4843:
        /* <DEDUP_REMOVED lines=43> */
.L_x_4846:
[----:B------:R-:W-:Y:S05]  /*b2a0*/  BSYNC B0 ;  /* 0x0000000000007941 */ /* 0x000fea0003800000 */
.L_x_4845:
        /* <DEDUP_REMOVED lines=43> */
.L_x_4848:
[----:B------:R-:W-:Y:S05]  /*b560*/  BSYNC B0 ;  /* 0x0000000000007941 */ /* 0x000fea0003800000 */
.L_x_4847:
[----:B------:R1:W-:Y:S02]  /*b570*/  STS.128 [R209+0x4800], R8 ;  /* 0x00480008d1007388 */ /* 0x0003e40000000c00 */
.L_x_4842:
[----:B------:R-:W-:Y:S05]  /*b580*/  BSYNC B1 ;  /* 0x0000000000017941 */ /* 0x000fea0003800000 */
.L_x_4841:
        /* <DEDUP_REMOVED lines=49> */
.L_x_4852:
[----:B------:R-:W-:Y:S05]  /*b8a0*/  BSYNC B0 ;  /* 0x0000000000007941 */ /* 0x000fea0003800000 */
.L_x_4851:
        /* <DEDUP_REMOVED lines=44> */
.L_x_4854:
[----:B------:R-:W-:Y:S05]  /*bb70*/  BSYNC B0 ;  /* 0x0000000000007941 */ /* 0x000fea0003800000 */
.L_x_4853:
        /* <DEDUP_REMOVED lines=44> */
.L_x_4856:
[----:B------:R-:W-:Y:S05]  /*be40*/  BSYNC B0 ;  /* 0x0000000000007941 */ /* 0x000fea0003800000 */
.L_x_4855:
[----:B------:R4:W-:Y:S02]  /*be50*/  STS.128 [R209+0x5000], R8 ;  /* 0x00500008d1007388 */ /* 0x0009e40000000c00 */
.L_x_4850:
[----:B------:R-:W-:Y:S05]  /*be60*/  BSYNC B1 ;  /* 0x0000000000017941 */ /* 0x000fea0003800000 */
.L_x_4849:
        /* <DEDUP_REMOVED lines=48> */
.L_x_4859:
[----:B------:R-:W-:Y:S05]  /*c170*/  BSYNC B0 ;  /* 0x0000000000007941 */ /* 0x000fea0003800000 */
.L_x_4858:
        /* <DEDUP_REMOVED lines=44> */
.L_x_4861:
[----:B------:R-:W-:Y:S05]  /*c440*/  BSYNC B0 ;  /* 0x0000000000007941 */ /* 0x000fea0003800000 */
.L_x_4860:
        /* <DEDUP_REMOVED lines=44> */
.L_x_4863:
[----:B------:R-:W-:Y:S05]  /*c710*/  BSYNC B0 ;  /* 0x0000000000007941 */ /* 0x000fea0003800000 */
.L_x_4862:
[----:B------:R4:W-:Y:S01]  /*c720*/  STS.128 [R209+0x5800], R8 ;  /* 0x00580008d1007388 */ /* 0x0009e20000000c00 */
[----:B------:R-:W-:Y:S05]  /*c730*/  BRA `(.L_x_4857) ;  /* 0x0000004800207947 */ /* 0x000fea0003800000 */
.L_x_4832:
        /* <DEDUP_REMOVED lines=92> */
.L_x_4867:
[----:B------:R-:W-:Y:S05]  /*cd00*/  BSYNC B0 ;  /* 0x0000000000007941 */ /* 0x000fea0003800000 */
.L_x_4866:
        /* <DEDUP_REMOVED lines=90> */
.L_x_4869:
[----:B------:R-:W-:Y:S05]  /*d2b0*/  BSYNC B0 ;  /* 0x0000000000007941 */ /* 0x000fea0003800000 */
.L_x_4868:
        /* <DEDUP_REMOVED lines=90> */
.L_x_4871:
[----:B------:R-:W-:Y:S05]  /*d860*/  BSYNC B0 ;  /* 0x0000000000007941 */ /* 0x000fea0003800000 */
.L_x_4870:
[----:B------:R4:W-:Y:S02]  /*d870*/  STS.128 [R209+0x4000], R8 ;  /* 0x00400008d1007388 */ /* 0x0009e40000000c00 */
.L_x_4865:
[----:B------:R-:W-:Y:S05]  /*d880*/  BSYNC B1 ;  /* 0x0000000000017941 */ /* 0x000fea0003800000 */
.L_x_4864:
        /* <DEDUP_REMOVED lines=95> */
.L_x_4875:
[----:B------:R-:W-:Y:S05]  /*de80*/  BSYNC B0 ;  /* 0x0000000000007941 */ /* 0x000fea0003800000 */
.L_x_4874:
        /* <DEDUP_REMOVED lines=89> */
.L_x_4877:
[----:B------:R-:W-:Y:S05]  /*e420*/  BSYNC B0 ;  /* 0x0000000000007941 */ /* 0x000fea0003800000 */
.L_x_4876:
        /* <DEDUP_REMOVED lines=89> */
.L_x_4879:
[----:B------:R-:W-:Y:S05]  /*e9c0*/  BSYNC B0 ;  /* 0x0000000000007941 */ /* 0x000fea0003800000 */
.L_x_4878:
[----:B------:R1:W-:Y:S02]  /*e9d0*/  STS.128 [R209+0x4800], R8 ;  /* 0x00480008d1007388 */ /* 0x0003e40000000c00 */
.L_x_4873:
[----:B------:R-:W-:Y:S05]  /*e9e0*/  BSYNC B1 ;  /* 0x0000000000017941 */ /* 0x000fea0003800000 */
.L_x_4872:
        /* <DEDUP_REMOVED lines=96> */
.L_x_4883:
[----:B------:R-:W-:Y:S05]  /*eff0*/  BSYNC B0 ;  /* 0x0000000000007941 */ /* 0x000fea0003800000 */
.L_x_4882:
        /* <DEDUP_REMOVED lines=90> */
.L_x_4885:
[----:B------:R-:W-:Y:S05]  /*f5a0*/  BSYNC B0 ;  /* 0x0000000000007941 */ /* 0x000fea0003800000 */
.L_x_4884:
        /* <DEDUP_REMOVED lines=90> */
.L_x_4887:
[----:B------:R-:W-:Y:S05]  /*fb50*/  BSYNC B0 ;  /* 0x0000000000007941 */ /* 0x000fea0003800000 */
.L_x_4886:
[----:B------:R4:W-:Y:S02]  /*fb60*/  STS.128 [R209+0x5000], R8 ;  /* 0x00500008d1007388 */ /* 0x0009e40000000c00 */
.L_x_4881:
[----:B------:R-:W-:Y:S05]  /*fb70*/  BSYNC B1 ;  /* 0x0000000000017941 */ /* 0x000fea0003800000 */
.L_x_4880:
        /* <DEDUP_REMOVED lines=95> */
.L_x_4889:
[----:B------:R-:W-:Y:S05]  /*10170*/  BSYNC B0 ;  /* 0x0000000000007941 */ /* 0x000fea0003800000 */
.L_x_4888:
        /* <DEDUP_REMOVED lines=89> */
.L_x_4891:
[----:B------:R-:W-:Y:S05]  /*10710*/  BSYNC B0 ;  /* 0x0000000000007941 */ /* 0x000fea0003800000 */
.L_x_4890:
        /* <DEDUP_REMOVED lines=91> */
.L_x_4893:
[----:B------:R-:W-:Y:S05]  /*10cd0*/  BSYNC B0 ;  /* 0x0000000000007941 */ /* 0x000fea0003800000 */
.L_x_4892:
[----:B------:R4:W-:Y:S01]  /*10ce0*/  STS.128 [R209+0x5800], R8 ;  /* 0x00580008d1007388 */ /* 0x0009e20000000c00 */
[----:B------:R-:W-:Y:S05]  /*10cf0*/  BRA `(.L_x_4857) ;  /* 0x0000000000b07947 */ /* 0x000fea0003800000 */
.L_x_4831:
        /* <DEDUP_REMOVED lines=16> */
[----:B-----5:R-:W4:Y:S01]  /*10e00*/  @!P2 LDC.64 R4, c[0x0][0x210] ;  /* 0x00008400ff04ab82 */ /* 0x020f220000000a00 */
        /* <DEDUP_REMOVED lines=27> */
.L_x_4857:
[----:B------:R-:W-:Y:S05]  /*10fc0*/  BSYNC B2 ;  /* 0x0000000000027941 */ /* 0x000fea0003800000 */
.L_x_4830:
[----:B-1----:R-:W-:Y:S01]  /*10fd0*/  VIADD R4, R134, 0xffffffff ;  /* 0xffffffff86047836 */ /* 0x002fe20000000000 */
[----:B----4-:R-:W-:Y:S01]  /*10fe0*/  LOP3.LUT R10, R65, 0xfffffff8, RZ, 0xc0, !PT ;  /* 0xfffffff8410a7812 */ /* 0x010fe200078ec0ff */
[----:B------:R-:W-:Y:S01]  /*10ff0*/  IMAD.SHL.U32 R197, R142, 0x8, RZ ;  /* 0x000000088ec57824 */ /* 0x000fe200078e00ff */
[----:B------:R-:W-:Y:S01]  /*11000*/  LEA.HI R5, R66, R66, RZ, 0x1 ;  /* 0x0000004242057211 */ /* 0x000fe200078f08ff */
[----:B------:R-:W-:Y:S02]  /*11010*/  IMAD.SHL.U32 R2, R4, 0x40, RZ ;  /* 0x0000004004027824 */ /* 0x000fe400078e00ff */
[----:B------:R-:W-:Y:S01]  /*11020*/  IMAD.IADD R71, R71, 0x1, -R10 ;  /* 0x0000000147477824 */ /* 0x000fe200078e0a0a */
[----:B------:R-:W-:Y:S01]  /*11030*/  LOP3.LUT R5, R5, 0xfffffffe, RZ, 0xc0, !PT ;  /* 0xfffffffe05057812 */ /* 0x000fe200078ec0ff */
[----:B------:R-:W-:Y:S02]  /*11040*/  IMAD.IADD R3, R61, 0x1, -R2 ;  /* 0x000000013d037824 */ /* 0x000fe400078e0a02 */
[----:B------:R-:W-:-:S02]  /*11050*/  IMAD.SHL.U32 R65, R65, 0x40, RZ ;  /* 0x0000004041417824 */ /* 0x000fc400078e00ff */
[----:B------:R-:W-:Y:S01]  /*11060*/  IMAD.IADD R66, R66, 0x1, -R5 ;  /* 0x0000000142427824 */ /* 0x000fe200078e0a05 */
[-C--:B------:R-:W-:Y:S02]  /*11070*/  ISETP.GE.AND P5, PT, R0, R3.reuse, PT ;  /* 0x000000030000720c */ /* 0x080fe40003fa6270 */
[-C--:B------:R-:W-:Y:S01]  /*11080*/  ISETP.GE.AND P4, PT, R32, R3.reuse, PT ;  /* 0x000000032000720c */ /* 0x080fe20003f86270 */
[----:B------:R-:W-:Y:S01]  /*11090*/  IMAD.SHL.U32 R5, R66, 0x8, RZ ;  /* 0x0000000842057824 */ /* 0x000fe200078e00ff */
[-C--:B------:R-:W-:Y:S02]  /*110a0*/  ISETP.GE.AND P0, PT, R142, R3.reuse, PT ;  /* 0x000000038e00720c */ /* 0x080fe40003f06270 */
[CC--:B------:R-:W-:Y:S02]  /*110b0*/  ISETP.GE.AND P6, PT, R16.reuse, R3.reuse, PT ;  /* 0x000000031000720c */ /* 0x0c0fe40003fc6270 */
[----:B------:R-:W-:-:S05]  /*110c0*/  ISETP.GE.AND P2, PT, R16, R3, PT ;  /* 0x000000031000720c */ /* 0x000fca0003f46270 */
[----:B------:R-:W1:Y:S04]  /*110d0*/  @!P5 LDC.64 R8, c[0x0][0x248] ;  /* 0x00009200ff08db82 */ /* 0x000e680000000a00 */
[----:B------:R-:W-:Y:S01]  /*110e0*/  @!PT LDS RZ, [RZ] ;  /* 0x00000000fffff984 */ /* 0x000fe20000000800 */
[----:B------:R-:W-:Y:S01]  /*110f0*/  @!PT LDS RZ, [RZ] ;  /* 0x00000000fffff984 */ /* 0x000fe20000000800 */
[----:B------:R-:W-:Y:S01]  /*11100*/  @!PT LDS RZ, [RZ] ;  /* 0x00000000fffff984 */ /* 0x000fe20000000800 */
[----:B------:R-:W-:Y:S02]  /*11110*/  @!P0 LDGSTS.E.BYPASS.LTC128B.128 [R209+0x6000], desc[UR6][R200.64] ;  /* 0x06000000c8d18fae */ /* 0x000fe4000b901d46 */
[C---:B--23--:R-:W-:Y:S02]  /*11120*/  @!P6 LEA R12, P1, R55.reuse, R200, 0x1 ;  /* 0x000000c8370ce211 */ /* 0x04cfe400078208ff */
[----:B------:R-:W2:Y:S01]  /*11130*/  @!P4 LDC.64 R6, c[0x0][0x248] ;  /* 0x00009200ff06cb82 */ /* 0x000ea20000000a00 */
[----:B------:R-:W-:Y:S01]  /*11140*/  @!P0 LDGSTS.E.BYPASS.LTC128B.128 [R209+0x8000], desc[UR6][R200.64+0x80] ;  /* 0x08000080c8d18fae */ /* 0x000fe2000b901d46 */
[----:B------:R-:W-:-:S02]  /*11150*/  @!P6 LEA.HI.X R13, R55, R201, R54, 0x1, P1 ;  /* 0x000000c9370de211 */ /* 0x000fc400008f0c36 */
[----:B------:R-:W-:Y:S01]  /*11160*/  ISETP.GE.AND P1, PT, R0, R3, PT ;  /* 0x000000030000720c */ /* 0x000fe20003f26270 */
[----:B------:R-:W-:Y:S01]  /*11170*/  @!P0 LDGSTS.E.BYPASS.LTC128B.128 [R209+0xa000], desc[UR6][R200.64+0x100] ;  /* 0x0a000100c8d18fae */ /* 0x000fe2000b901d46 */
[----:B------:R-:W-:-:S03]  /*11180*/  IMAD.SHL.U32 R0, R71, 0x40, RZ ;  /* 0x0000004047007824 */ /* 0x000fc600078e00ff */
[----:B------:R-:W-:Y:S02]  /*11190*/  @!P6 LDGSTS.E.BYPASS.LTC128B.128 [R209+0x6800], desc[UR6][R12.64] ;  /* 0x068000000cd1efae */ /* 0x000fe4000b901d46 */
[----:B------:R-:W-:Y:S02]  /*111a0*/  LOP3.LUT R0, R0, 0x1c0, RZ, 0xc0, !PT ;  /* 0x000001c000007812 */ /* 0x000fe400078ec0ff */
[----:B------:R-:W-:Y:S01]  /*111b0*/  @!P6 LDGSTS.E.BYPASS.LTC128B.128 [R209+0x8800], desc[UR6][R12.64+0x80] ;  /* 0x088000800cd1efae */ /* 0x000fe2000b901d46 */
[----:B-1----:R-:W-:-:S03]  /*111c0*/  @!P5 LEA R10, P0, R8, R200, 0x6 ;  /* 0x000000c8080ad211 */ /* 0x002fc600078030ff */
[----:B------:R-:W-:Y:S01]  /*111d0*/  @!P6 LDGSTS.E.BYPASS.LTC128B.128 [R209+0xa800], desc[UR6][R12.64+0x100] ;  /* 0x0a8001000cd1efae */ /* 0x000fe2000b901d46 */
[----:B------:R-:W-:Y:S02]  /*111e0*/  @!P5 LEA.HI.X R11, R8, R201, R9, 0x6, P0 ;  /* 0x000000c9080bd211 */ /* 0x000fe400000f3409 */
[----:B------:R-:W-:Y:S01]  /*111f0*/  ISETP.GE.AND P0, PT, R32, R3, PT ;  /* 0x000000032000720c */ /* 0x000fe20003f06270 */
[----:B--2---:R-:W-:Y:S02]  /*11200*/  @!P4 IMAD.WIDE.U32 R8, R6, 0x60, R200 ;  /* 0x000000600608c825 */ /* 0x004fe400078e00c8 */
[----:B------:R-:W-:Y:S02]  /*11210*/  @!P5 LDGSTS.E.BYPASS.LTC128B.128 [R209+0x7000], desc[UR6][R10.64] ;  /* 0x070000000ad1dfae */ /* 0x000fe4000b901d46 */
[----:B------:R-:W-:Y:S02]  /*11220*/  @!P4 IMAD R7, R7, 0x60, RZ ;  /* 0x000000600707c824 */ /* 0x000fe400078e02ff */
[----:B------:R-:W-:Y:S01]  /*11230*/  @!P5 LDGSTS.E.BYPASS.LTC128B.128 [R209+0x9000], desc[UR6][R10.64+0x80] ;  /* 0x090000800ad1dfae */ /* 0x000fe2000b901d46 */
[----:B------:R-:W-:-:S02]  /*11240*/  @!P4 IMAD.MOV.U32 R14, RZ, RZ, R8 ;  /* 0x000000ffff0ec224 */ /* 0x000fc400078e0008 */
[----:B------:R-:W-:Y:S01]  /*11250*/  @!P4 IMAD.IADD R15, R7, 0x1, R9 ;  /* 0x00000001070fc824 */ /* 0x000fe200078e0209 */
[----:B------:R1:W-:Y:S01]  /*11260*/  @!P5 LDGSTS.E.BYPASS.LTC128B.128 [R209+0xb000], desc[UR6][R10.64+0x100] ;  /* 0x0b0001000ad1dfae */ /* 0x0003e2000b901d46 */
[----:B------:R-:W-:Y:S01]  /*11270*/  IMAD.SHL.U32 R8, R62, 0x40, RZ ;  /* 0x000000403e087824 */ /* 0x000fe200078e00ff */
[----:B------:R-:W2:Y:S01]  /*11280*/  @!P1 LDC.64 R6, c[0x0][0x250] ;  /* 0x00009400ff069b82 */ /* 0x000ea20000000a00 */
[----:B------:R-:W-:Y:S01]  /*11290*/  ISETP.GE.AND P5, PT, R142, R3, PT ;  /* 0x000000038e00720c */ /* 0x000fe20003fa6270 */
[----:B------:R-:W-:Y:S01]  /*112a0*/  @!P4 LDGSTS.E.BYPASS.LTC128B.128 [R209+0x7800], desc[UR6][R14.64] ;  /* 0x078000000ed1cfae */ /* 0x000fe2000b901d46 */
[----:B------:R-:W-:Y:S02]  /*112b0*/  LOP3.LUT R3, R0, 0x8, R5, 0xf8, !PT ;  /* 0x0000000800037812 */ /* 0x000fe400078ef805 */
[----:B------:R-:W-:Y:S01]  /*112c0*/  LOP3.LUT R8, R8, 0x1c0, RZ, 0xc0, !PT ;  /* 0x000001c008087812 */ /* 0x000fe200078ec0ff */
[----:B------:R-:W-:Y:S01]  /*112d0*/  @!P4 LDGSTS.E.BYPASS.LTC128B.128 [R209+0x9800], desc[UR6][R14.64+0x80] ;  /* 0x098000800ed1cfae */ /* 0x000fe2000b901d46 */
[----:B------:R-:W-:-:S02]  /*112e0*/  SHF.R.S32.HI R5, RZ, 0x1f, R60 ;  /* 0x0000001fff057819 */ /* 0x000fc4000001143c */
[----:B------:R-:W-:Y:S01]  /*112f0*/  LOP3.LUT R197, R8, 0x8, R197, 0xf8, !PT ;  /* 0x0000000808c57812 */ /* 0x000fe200078ef8c5 */
[----:B------:R3:W-:Y:S01]  /*11300*/  @!P4 LDGSTS.E.BYPASS.LTC128B.128 [R209+0xb800], desc[UR6][R14.64+0x100] ;  /* 0x0b8001000ed1cfae */ /* 0x0007e2000b901d46 */
[----:B------:R-:W-:Y:S02]  /*11310*/  SHF.R.U32.HI R8, RZ, 0x3, R8 ;  /* 0x00000003ff087819 */ /* 0x000fe40000011608 */
[----:B------:R-:W-:Y:S01]  /*11320*/  LEA.HI R5, R5, R60, RZ, 0x5 ;  /* 0x0000003c05057211 */ /* 0x000fe200078f28ff */
[----:B------:R-:W0:Y:S01]  /*11330*/  LDGDEPBAR ;  /* 0x00000000000079af */ /* 0x000e220000000000 */
[----:B------:R-:W-:Y:S01]  /*11340*/  LOP3.LUT R197, R197, R8, RZ, 0x3c, !PT ;  /* 0x00000008c5c57212 */ /* 0x000fe200078e3cff */
[----:B------:R-:W-:Y:S01]  /*11350*/  IMAD.SHL.U32 R60, R60, 0x2, RZ ;  /* 0x000000023c3c7824 */ /* 0x000fe200078e00ff */
[----:B------:R-:W3:Y:S01]  /*11360*/  @!P0 LDC.64 R8, c[0x0][0x250] ;  /* 0x00009400ff088b82 */ /* 0x000ee20000000a00 */
[----:B------:R-:W-:Y:S02]  /*11370*/  SHF.R.U32.HI R0, RZ, 0x3, R0 ;  /* 0x00000003ff007819 */ /* 0x000fe40000011600 */
[----:B------:R-:W-:Y:S01]  /*11380*/  SHF.R.S32.HI R5, RZ, 0x5, R5 ;  /* 0x00000005ff057819 */ /* 0x000fe20000011405 */
[----:B------:R-:W-:Y:S01]  /*11390*/  IMAD R197, R66, 0x200, R197 ;  /* 0x0000020042c57824 */ /* 0x000fe200078e02c5 */
[----:B------:R-:W-:-:S02]  /*113a0*/  LOP3.LUT R3, R3, R0, RZ, 0x3c, !PT ;  /* 0x0000000003037212 */ /* 0x000fc400078e3cff */
[-C--:B-1----:R-:W-:Y:S02]  /*113b0*/  @!P2 LEA R10, P4, R63, R202.reuse, 0x1 ;  /* 0x000000ca3f0aa211 */ /* 0x082fe400078808ff */
[----:B------:R-:W-:Y:S02]  /*113c0*/  LEA R197, R197, UR4, 0x1 ;  /* 0x00000004c5c57c11 */ /* 0x000fe4000f8e08ff */
[-C--:B------:R-:W-:Y:S02]  /*113d0*/  @!P2 LEA.HI.X R11, R63, R203.reuse, R64, 0x1, P4 ;  /* 0x000000cb3f0ba211 */ /* 0x080fe400020f0c40 */
[C---:B--2---:R-:W-:Y:S01]  /*113e0*/  @!P1 LEA R12, P4, R6.reuse, R202, 0x6 ;  /* 0x000000ca060c9211 */ /* 0x044fe200078830ff */
[C---:B------:R-:W-:Y:S02]  /*113f0*/  VIADD R0, R197.reuse, 0x6000 ;  /* 0x00006000c5007836 */ /* 0x040fe40000000000 */
[----:B------:R-:W-:Y:S01]  /*11400*/  VIADD R195, R197, 0x6020 ;  /* 0x00006020c5c37836 */ /* 0x000fe20000000000 */
[----:B------:R-:W-:Y:S01]  /*11410*/  @!P1 LEA.HI.X R13, R6, R203, R7, 0x6, P4 ;  /* 0x000000cb060d9211 */ /* 0x000fe200020f3407 */
[----:B------:R-:W-:Y:S01]  /*11420*/  IMAD.MOV.U32 R7, RZ, RZ, 0x10 ;  /* 0x00000010ff077424 */ /* 0x000fe200078e00ff */
[----:B------:R-:W-:Y:S01]  /*11430*/  LOP3.LUT R6, R65, 0xfffffe00, RZ, 0xc0, !PT ;  /* 0xfffffe0041067812 */ /* 0x000fe200078ec0ff */
[----:B------:R-:W-:-:S04]  /*11440*/  DEPBAR.LE SB0, 0x0 ;  /* 0x000080000000791a */ /* 0x000fc80000000000 */
[----:B------:R-:W-:Y:S01]  /*11450*/  BAR.SYNC.DEFER_BLOCKING 0x0 ;  /* 0x0000000000007b1d */ /* 0x000fe20000010000 */
[----:B------:R-:W-:Y:S02]  /*11460*/  IMAD R198, R5, 0x400, R6 ;  /* 0x0000040005c67824 */ /* 0x000fe400078e0206 */
[----:B---3--:R-:W-:-:S04]  /*11470*/  @!P0 IMAD.WIDE.U32 R14, R8, 0x60, R202 ;  /* 0x00000060080e8825 */ /* 0x008fc800078e00ca */
[----:B------:R-:W-:Y:S02]  /*11480*/  @!P0 IMAD R9, R9, 0x60, RZ ;  /* 0x0000006009098824 */ /* 0x000fe400078e02ff */
[----:B------:R-:W-:Y:S02]  /*11490*/  IMAD.IADD R198, R3, 0x1, R198 ;  /* 0x0000000103c67824 */ /* 0x000fe400078e02c6 */
[----:B------:R-:W-:Y:S02]  /*114a0*/  @!P0 IMAD.IADD R15, R9, 0x1, R15 ;  /* 0x00000001090f8824 */ /* 0x000fe400078e020f */
[----:B------:R-:W-:Y:S01]  /*114b0*/  IMAD.MOV.U32 R5, RZ, RZ, 0x20 ;  /* 0x00000020ff057424 */ /* 0x000fe200078e00ff */
        /* <DEDUP_REMOVED lines=9> */
[----:B------:R-:W-:Y:S04]  /*11550*/  @!P5 LDGSTS.E.BYPASS.LTC128B.128 [R209+0x10000], desc[UR6][R202.64+0x100] ;  /* 0x10000100cad1dfae */ /* 0x000fe8000b901d46 */
        /* <DEDUP_REMOVED lines=18> */
[----:B------:R-:W-:-:S03]  /*11680*/  R2P PR, R71, 0x6 ;  /* 0x0000000647007804 */ /* 0x000fc60000000000 */
[----:B------:R-:W-:Y:S02]  /*11690*/  @P0 STS.128 [R209+0xd800], RZ ;  /* 0x00d800ffd1000388 */ /* 0x000fe40000000c00 */
[----:B------:R-:W-:Y:S02]  /*116a0*/  SEL R7, R7, 0xfffffff0, !P1 ;  /* 0xfffffff007077807 */ /* 0x000fe40004800000 */
[----:B------:R-:W-:Y:S01]  /*116b0*/  @P0 STS.128 [R209+0xf800], RZ ;  /* 0x00f800ffd1000388 */ /* 0x000fe20000000c00 */
[----:B------:R-:W-:Y:S02]  /*116c0*/  SEL R5, R5, 0xffffffe0, !P2 ;  /* 0xffffffe005057807 */ /* 0x000fe40005000000 */
[----:B------:R-:W-:Y:S01]  /*116d0*/  R2P PR, R62, 0x6 ;  /* 0x000000063e007804 */ /* 0x000fe20000000000 */
[----:B------:R-:W-:Y:S01]  /*116e0*/  @P0 STS.128 [R209+0x11800], RZ ;  /* 0x011800ffd1000388 */ /* 0x000fe20000000c00 */
[--C-:B------:R-:W-:Y:S02]  /*116f0*/  IMAD R196, R7, 0x2, R198.reuse ;  /* 0x0000000207c47824 */ /* 0x100fe400078e02c6 */
        /* <DEDUP_REMOVED lines=9> */
[----:B------:R-:W-:Y:S01]  /*11790*/  ISETP.GT.AND P0, PT, R4, R199, PT ;  /* 0x000000c70400720c */ /* 0x000fe20003f04270 */
[----:B------:R-:W-:Y:S01]  /*117a0*/  IMAD.MOV.U32 R0, RZ, RZ, 0x40 ;  /* 0x00000040ff007424 */ /* 0x000fe200078e00ff */
[----:B------:R-:W-:Y:S01]  /*117b0*/  LDSM.16.M88.4 R56, [R198] ;  /* 0x00000000c638783b */ /* 0x000fe20000000200 */
[C---:B------:R-:W-:Y:S02]  /*117c0*/  VIADD R187, R195.reuse, 0x800 ;  /* 0x00000800c3bb7836 */ /* 0x040fe40000000000 */
[C---:B------:R-:W-:Y:S01]  /*117d0*/  VIADD R186, R195.reuse, 0x1000 ;  /* 0x00001000c3ba7836 */ /* 0x040fe20000000000 */
[----:B------:R-:W2:Y:S01]  /*117e0*/  LDSM.16.M88.4 R24, [R197+0x6000] ;  /* 0x00600000c518783b */ /* 0x000ea20000000200 */
[----:B------:R-:W-:Y:S01]  /*117f0*/  SEL R0, R0, 0xffffffc0, !P2 ;  /* 0xffffffc000007807 */ /* 0x000fe20005000000 */
[----:B------:R-:W-:-:S02]  /*11800*/  VIADD R185, R195, 0x1800 ;  /* 0x00001800c3b97836 */ /* 0x000fc40000000000 */
[----:B------:R-:W3:Y:S01]  /*11810*/  LDSM.16.M88.4 R16, [R197+0x6800] ;  /* 0x00680000c510783b */ /* 0x000ee20000000200 */
[----:B------:R-:W-:Y:S02]  /*11820*/  VIADD R183, R195, 0x2000 ;  /* 0x00002000c3b77836 */ /* 0x000fe40000000000 */
[----:B------:R-:W-:Y:S01]  /*11830*/  IMAD.IADD R191, R197, 0x1, R0 ;  /* 0x00000001c5bf7824 */ /* 0x000fe200078e0200 */
[----:B------:R-:W4:Y:S01]  /*11840*/  LDSM.16.M88.4 R72, [R197+0x7000] ;  /* 0x00700000c548783b */ /* 0x000f220000000200 */
[----:B------:R-:W-:Y:S02]  /*11850*/  IMAD.IADD R184, R0, 0x1, R195 ;  /* 0x0000000100b87824 */ /* 0x000fe400078e02c3 */
[C---:B------:R-:W-:Y:S01]  /*11860*/  VIADD R182, R195.reuse, 0x2800 ;  /* 0x00002800c3b67836 */ /* 0x040fe20000000000 */
[----:B------:R-:W5:Y:S01]  /*11870*/  LDSM.16.M88.4 R32, [R197+0x7800] ;  /* 0x00780000c520783b */ /* 0x000f620000000200 */
[C---:B------:R-:W-:Y:S02]  /*11880*/  VIADD R181, R195.reuse, 0x3000 ;  /* 0x00003000c3b57836 */ /* 0x040fe40000000000 */
[C---:B------:R-:W-:Y:S01]  /*11890*/  VIADD R180, R195.reuse, 0x3800 ;  /* 0x00003800c3b47836 */ /* 0x040fe20000000000 */
[----:B------:R-:W-:Y:S01]  /*118a0*/  LDSM.16.M88.4 R44, [R196] ;  /* 0x00000000c42c783b */ /* 0x000fe20000000200 */
[----:B------:R-:W-:-:S02]  /*118b0*/  VIADD R179, R195, 0x4000 ;  /* 0x00004000c3b37836 */ /* 0x000fc40000000000 */
[C---:B------:R-:W-:Y:S01]  /*118c0*/  VIADD R178, R195.reuse, 0x4800 ;  /* 0x00004800c3b27836 */ /* 0x040fe20000000000 */
[----:B-1----:R-:W1:Y:S01]  /*118d0*/  LDSM.16.M88.4 R12, [R195] ;  /* 0x00000000c30c783b */ /* 0x002e620000000200 */
[C---:B------:R-:W-:Y:S02]  /*118e0*/  VIADD R177, R195.reuse, 0x5000 ;  /* 0x00005000c3b17836 */ /* 0x040fe40000000000 */
[----:B------:R-:W-:Y:S01]  /*118f0*/  VIADD R176, R195, 0x5800 ;  /* 0x00005800c3b07836 */ /* 0x000fe20000000000 */
[----:B------:R-:W1:Y:S04]  /*11900*/  LDSM.16.M88.4 R40, [R195+0x800] ;  /* 0x00080000c328783b */ /* 0x000e680000000200 */
[----:B------:R-:W1:Y:S04]  /*11910*/  LDSM.16.M88.4 R36, [R195+0x1000] ;  /* 0x00100000c324783b */ /* 0x000e680000000200 */
[----:B------:R-:W1:Y:S04]  /*11920*/  LDSM.16.M88.4 R80, [R195+0x1800] ;  /* 0x00180000c350783b */ /* 0x000e680000000200 */
[----:B------:R-:W-:Y:S01]  /*11930*/  LDSM.16.M88.4 R64, [R194] ;  /* 0x00000000c240783b */ /* 0x000fe20000000200 */
[C---:B--2---:R-:W-:Y:S03]  /*11940*/  HMMA.16816.F32.BF16 R28, R56.reuse, R24, RZ ;  /* 0x00000018381c723c */ /* 0x044fe600000418ff */
        /* <DEDUP_REMOVED lines=9> */
[C---:B-----5:R-:W-:Y:S06]  /*119e0*/  HMMA.16816.F32.BF16 R68, R56.reuse, R32, RZ ;  /* 0x000000203844723c */ /* 0x060fec00000418ff */
        /* <DEDUP_REMOVED lines=40> */
[----:B------:R-:W5:Y:S01]  /*11c70*/  LDSM.16.M88.4 R36, [R195+0x3000] ;  /* 0x00300000c324783b */ /* 0x000f620000000200 */
        /* <DEDUP_REMOVED lines=26> */
[C---:B---3--:R-:W-:Y:S06]  /*11e20*/  HMMA.16816.F32.BF16 R28, R40.reuse, R56, R28 ;  /* 0x00000038281c723c */ /* 0x048fec000004181c */
[C---:B------:R-:W-:Y:S01]  /*11e30*/  HMMA.16816.F32.BF16 R24, R40.reuse, R58, R24 ;  /* 0x0000003a2818723c */ /* 0x040fe20000041818 */
[----:B------:R-:W-:Y:S05]  /*11e40*/  LDSM.16.M88.4 R56, [R197+0xa000] ;  /* 0x00a00000c538783b */ /* 0x000fea0000000200 */
[C---:B----4-:R-:W-:Y:S06]  /*11e50*/  HMMA.16816.F32.BF16 R20, R40.reuse, R32, R20 ;  /* 0x000000202814723c */ /* 0x050fec0000041814 */
[C---:B------:R-:W-:Y:S01]  /*11e60*/  HMMA.16816.F32.BF16 R16, R40.reuse, R34, R16 ;  /* 0x000000222810723c */ /* 0x040fe20000041810 */
[----:B------:R-:W3:Y:S05]  /*11e70*/  LDSM.16.M88.4 R32, [R198+0x4000] ;  /* 0x00400000c620783b */ /* 0x000eea0000000200 */
[C---:B--2---:R-:W-:Y:S06]  /*11e80*/  HMMA.16816.F32.BF16 R76, R40.reuse, R44, R76 ;  /* 0x0000002c284c723c */ /* 0x044fec000004184c */
[----:B------:R-:W-:Y:S01]  /*11e90*/  HMMA.16816.F32.BF16 R72, R40, R46, R72 ;  /* 0x0000002e2848723c */ /* 0x000fe20000041848 */
[----:B------:R-:W2:Y:S05]  /*11ea0*/  LDSM.16.M88.4 R44, [R197+0xa800] ;  /* 0x00a80000c52c783b */ /* 0x000eaa0000000200 */
[----:B-----5:R-:W-:Y:S06]  /*11eb0*/  HMMA.16816.F32.BF16 R28, R80, R36, R28 ;  /* 0x00000024501c723c */ /* 0x020fec000004181c */
[C---:B------:R-:W-:Y:S06]  /*11ec0*/  HMMA.16816.F32.BF16 R68, R40.reuse, R88, R68 ;  /* 0x000000582844723c */ /* 0x040fec0000041844 */
        /* <DEDUP_REMOVED lines=10> */
[----:B------:R-:W4:Y:S05]  /*11f70*/  LDSM.16.M88.4 R8, [R195+0x4800] ;  /* 0x00480000c308783b */ /* 0x000f2a0000000200 */
[----:B---3--:R-:W-:Y:S06]  /*11f80*/  HMMA.16816.F32.BF16 R28, R32, R56, R28 ;  /* 0x00000038201c723c */ /* 0x008fec000004181c */
        /* <DEDUP_REMOVED lines=12> */
[----:B------:R-:W1:Y:S05]  /*12050*/  LDSM.16.M88.4 R40, [R191+0xa800] ;  /* 0x00a80000bf28783b */ /* 0x000e6a0000000200 */
[C---:B------:R-:W-:Y:S06]  /*12060*/  HMMA.16816.F32.BF16 R68, R32.reuse, R36, R68 ;  /* 0x000000242044723c */ /* 0x040fec0000041844 */
[----:B------:R-:W-:Y:S01]  /*12070*/  HMMA.16816.F32.BF16 R64, R32, R38, R64 ;  /* 0x000000262040723c */ /* 0x000fe20000041840 */
[----:B------:R-:W-:Y:S04]  /*12080*/  LDSM.16.M88.4 R36, [R191+0xb000] ;  /* 0x00b00000bf24783b */ /* 0x000fe80000000200 */
[----:B------:R-:W-:Y:S01]  /*12090*/  LDSM.16.M88.4 R32, [R191+0xb800] ;  /* 0x00b80000bf20783b */ /* 0x000fe20000000200 */
[C---:B------:R-:W-:Y:S03]  /*120a0*/  HMMA.16816.F32.BF16 R24, R88.reuse, R14, R24 ;  /* 0x0000000e5818723c */ /* 0x040fe60000041818 */
[----:B------:R-:W-:Y:S03]  /*120b0*/  LDSM.16.M88.4 R12, [R193+0x4000] ;  /* 0x00400000c10c783b */ /* 0x000fe60000000200 */
[C---:B----4-:R-:W-:Y:S06]  /*120c0*/  HMMA.16816.F32.BF16 R20, R88.reuse, R8, R20 ;  /* 0x000000085814723c */ /* 0x050fec0000041814 */
[----:B------:R-:W-:Y:S01]  /*120d0*/  HMMA.16816.F32.BF16 R16, R88, R10, R16 ;  /* 0x0000000a5810723c */ /* 0x000fe20000041810 */
[----:B------:R-:W3:Y:S05]  /*120e0*/  LDSM.16.M88.4 R8, [R184+0x4000] ;  /* 0x00400000b808783b */ /* 0x000eea0000000200 */
[----:B--2---:R-:W-:Y:S06]  /*120f0*/  HMMA.16816.F32.BF16 R28, R56, R44, R28 ;  /* 0x0000002c381c723c */ /* 0x004fec000004181c */
[C---:B------:R-:W-:Y:S06]  /*12100*/  HMMA.16816.F32.BF16 R68, R88.reuse, R80, R68 ;  /* 0x000000505844723c */ /* 0x040fec0000041844 */
[----:B------:R-:W-:Y:S01]  /*12110*/  HMMA.16816.F32.BF16 R80, R88, R82, R64 ;  /* 0x000000525850723c */ /* 0x000fe20000041840 */
[----:B------:R-:W2:Y:S05]  /*12120*/  LDSM.16.M88.4 R64, [R184+0x4800] ;  /* 0x00480000b840783b */ /* 0x000eaa0000000200 */
[----:B------:R-:W-:Y:S06]  /*12130*/  HMMA.16816.F32.BF16 R24, R56, R46, R24 ;  /* 0x0000002e3818723c */ /* 0x000fec0000041818 */
[C---:B------:R-:W-:Y:S06]  /*12140*/  HMMA.16816.F32.BF16 R76, R88.reuse, R84, R76 ;  /* 0x00000054584c723c */ /* 0x040fec000004184c */
[----:B------:R-:W-:Y:S06]  /*12150*/  HMMA.16816.F32.BF16 R72, R88, R86, R72 ;  /* 0x000000565848723c */ /* 0x000fec0000041848 */
[C---:B-1----:R-:W-:Y:S06]  /*12160*/  HMMA.16816.F32.BF16 R20, R56.reuse, R40, R20 ;  /* 0x000000283814723c */ /* 0x042fec0000041814 */
[----:B------:R-:W-:Y:S01]  /*12170*/  HMMA.16816.F32.BF16 R16, R56, R42, R16 ;  /* 0x0000002a3810723c */ /* 0x000fe20000041810 */
[----:B------:R-:W1:Y:S05]  /*12180*/  LDSM.16.M88.4 R40, [R184+0x5000] ;  /* 0x00500000b828783b */ /* 0x000e6a0000000200 */
[C---:B---3--:R-:W-:Y:S06]  /*12190*/  HMMA.16816.F32.BF16 R28, R12.reuse, R8, R28 ;  /* 0x000000080c1c723c */ /* 0x048fec000004181c */
[----:B------:R-:W-:Y:S01]  /*121a0*/  HMMA.16816.F32.BF16 R24, R12, R10, R24 ;  /* 0x0000000a0c18723c */ /* 0x000fe20000041818 */
[----:B------:R-:W-:-:S05]  /*121b0*/  LOP3.LUT R9, R60, 0x6, RZ, 0xc0, !PT ;  /* 0x000000063c097812 */ /* 0x000fca00078ec0ff */
[----:B------:R-:W-:Y:S01]  /*121c0*/  IMAD.IADD R0, R2, 0x1, R9 ;  /* 0x0000000102007824 */ /* 0x000fe200078e0209 */
[----:B------:R-:W-:Y:S01]  /*121d0*/  HMMA.16816.F32.BF16 R76, R56, R36, R76 ;  /* 0x00000024384c723c */ /* 0x000fe2000004184c */
[----:B------:R-:W3:Y:S01]  /*121e0*/  LDSM.16.M88.4 R8, [R184+0x5800] ;  /* 0x00580000b808783b */ /* 0x000ee20000000200 */
[----:B------:R-:W-:-:S04]  /*121f0*/  DEPBAR.LE SB0, 0x0 ;  /* 0x000080000000791a */ /* 0x000fc80000000000 */
[----:B------:R-:W-:Y:S01]  /*12200*/  HMMA.16816.F32.BF16 R72, R56, R38, R72 ;  /* 0x000000263848723c */ /* 0x000fe20000041848 */
[C---:B------:R-:W-:Y:S01]  /*12210*/  VIADD R4, R0.reuse, 0x10 ;  /* 0x0000001000047836 */ /* 0x040fe20000000000 */
[C---:B------:R-:W-:Y:S01]  /*12220*/  ISETP.GE.AND P1, PT, R0.reuse, R61, PT ;  /* 0x0000003d0000720c */ /* 0x040fe20003f26270 */
[----:B------:R-:W-:-:S03]  /*12230*/  VIADD R36, R0, 0x1 ;  /* 0x0000000100247836 */ /* 0x000fc60000000000 */
[----:B--2---:R-:W-:Y:S01]  /*12240*/  HMMA.16816.F32.BF16 R20, R12, R64, R20 ;  /* 0x000000400c14723c */ /* 0x004fe20000041814 */
[----:B------:R-:W-:Y:S01]  /*12250*/  BAR.SYNC.DEFER_BLOCKING 0x0 ;  /* 0x0000000000007b1d */ /* 0x000fe20000010000 */
[-C--:B------:R-:W-:Y:S01]  /*12260*/  ISETP.GE.AND P2, PT, R4, R61.reuse, PT ;  /* 0x0000003d0400720c */ /* 0x080fe20003f46270 */
[----:B------:R-:W-:Y:S01]  /*12270*/  VIADD R4, R0, 0x18 ;  /* 0x0000001800047836 */ /* 0x000fe20000000000 */
[----:B------:R-:W-:Y:S02]  /*12280*/  ISETP.GE.AND P6, PT, R36, R61, PT ;  /* 0x0000003d2400720c */ /* 0x000fe40003fc6270 */
[----:B------:R-:W-:Y:S02]  /*12290*/  HMMA.16816.F32.BF16 R68, R56, R32, R68 ;  /* 0x000000203844723c */ /* 0x000fe40000041844 */
[----:B------:R-:W-:-:S04]  /*122a0*/  FSEL R31, R31, -INF , !P6 ;  /* 0xff8000001f1f7808 */ /* 0x000fc80007000000 */
[----:B------:R-:W-:Y:S01]  /*122b0*/  HMMA.16816.F32.BF16 R80, R56, R34, R80 ;  /* 0x000000223850723c */ /* 0x000fe20000041850 */
[----:B------:R-:W-:Y:S01]  /*122c0*/  VIADD R32, R0, 0x9 ;  /* 0x0000000900207836 */ /* 0x000fe20000000000 */
[----:B------:R-:W-:Y:S02]  /*122d0*/  FSEL R33, R30, -INF , !P1 ;  /* 0xff8000001e217808 */ /* 0x000fe40004800000 */
[----:B------:R-:W-:Y:S02]  /*122e0*/  FSEL R30, R28, -INF , !P1 ;  /* 0xff8000001c1e7808 */ /* 0x000fe40004800000 */
[C---:B------:R-:W-:Y:S01]  /*122f0*/  HMMA.16816.F32.BF16 R16, R12.reuse, R66, R16 ;  /* 0x000000420c10723c */ /* 0x040fe20000041810 */
[----:B------:R-:W-:Y:S01]  /*12300*/  VIADD R34, R0, 0x8 ;  /* 0x0000000800227836 */ /* 0x000fe20000000000 */
[----:B------:R-:W-:Y:S02]  /*12310*/  FSEL R28, R29, -INF , !P6 ;  /* 0xff8000001d1c7808 */ /* 0x000fe40007000000 */
[-C--:B------:R-:W-:Y:S01]  /*12320*/  ISETP.GE.AND P6, PT, R4, R61.reuse, PT ;  /* 0x0000003d0400720c */ /* 0x080fe20003fc6270 */
[----:B------:R-:W-:Y:S01]  /*12330*/  VIADD R4, R0, 0x20 ;  /* 0x0000002000047836 */ /* 0x000fe20000000000 */
[-C--:B------:R-:W-:Y:S01]  /*12340*/  ISETP.GE.AND P5, PT, R34, R61.reuse, PT ;  /* 0x0000003d2200720c */ /* 0x080fe20003fa6270 */
[----:B-1----:R-:W-:Y:S01]  /*12350*/  HMMA.16816.F32.BF16 R76, R12, R40, R76 ;  /* 0x000000280c4c723c */ /* 0x002fe2000004184c */
[----:B------:R-:W-:Y:S01]  /*12360*/  ISETP.GE.AND P4, PT, R32, R61, PT ;  /* 0x0000003d2000720c */ /* 0x000fe20003f86270 */
[----:B------:R-:W-:Y:S01]  /*12370*/  VIADD R32, R0, 0x11 ;  /* 0x0000001100207836 */ /* 0x000fe20000000000 */
[----:B------:R-:W-:-:S02]  /*12380*/  FSEL R29, R26, -INF , !P5 ;  /* 0xff8000001a1d7808 */ /* 0x000fc40006800000 */
[----:B------:R-:W-:Y:S01]  /*12390*/  FSEL R26, R24, -INF , !P5 ;  /* 0xff800000181a7808 */ /* 0x000fe20006800000 */
[C---:B------:R-:W-:Y:S01]  /*123a0*/  HMMA.16816.F32.BF16 R72, R12.reuse, R42, R72 ;  /* 0x0000002a0c48723c */ /* 0x040fe20000041848 */
[----:B------:R-:W-:Y:S02]  /*123b0*/  FSEL R27, R27, -INF , !P4 ;  /* 0xff8000001b1b7808 */ /* 0x000fe40006000000 */
[----:B------:R-:W-:Y:S02]  /*123c0*/  FSEL R24, R25, -INF , !P4 ;  /* 0xff80000019187808 */ /* 0x000fe40006000000 */
[-C--:B------:R-:W-:Y:S01]  /*123d0*/  ISETP.GE.AND P4, PT, R4, R61.reuse, PT ;  /* 0x0000003d0400720c */ /* 0x080fe20003f86270 */
[----:B------:R-:W-:Y:S01]  /*123e0*/  VIADD R4, R0, 0x28 ;  /* 0x0000002800047836 */ /* 0x000fe20000000000 */
[----:B------:R-:W-:Y:S01]  /*123f0*/  ISETP.GE.AND P1, PT, R32, R61, PT ;  /* 0x0000003d2000720c */ /* 0x000fe20003f26270 */
[----:B------:R-:W-:Y:S01]  /*12400*/  VIADD R32, R0, 0x19 ;  /* 0x0000001900207836 */ /* 0x000fe20000000000 */
[----:B------:R-:W-:Y:S01]  /*12410*/  FSEL R25, R22, -INF , !P2 ;  /* 0xff80000016197808 */ /* 0x000fe20005000000 */
[----:B---3--:R-:W-:Y:S01]  /*12420*/  HMMA.16816.F32.BF16 R68, R12, R8, R68 ;  /* 0x000000080c44723c */ /* 0x008fe20000041844 */
[----:B------:R-:W-:-:S02]  /*12430*/  FSEL R22, R20, -INF , !P2 ;  /* 0xff80000014167808 */ /* 0x000fc40005000000 */
[----:B------:R-:W-:Y:S02]  /*12440*/  FSEL R23, R23, -INF , !P1 ;  /* 0xff80000017177808 */ /* 0x000fe40004800000 */
[----:B------:R-:W-:Y:S01]  /*12450*/  FSEL R20, R21, -INF , !P1 ;  /* 0xff80000015147808 */ /* 0x000fe20004800000 */
[----:B------:R-:W-:Y:S01]  /*12460*/  HMMA.16816.F32.BF16 R80, R12, R10, R80 ;  /* 0x0000000a0c50723c */ /* 0x000fe20000041850 */
[-C--:B------:R-:W-:Y:S01]  /*12470*/  ISETP.GE.AND P1, PT, R4, R61.reuse, PT ;  /* 0x0000003d0400720c */ /* 0x080fe20003f26270 */
[----:B------:R-:W-:Y:S01]  /*12480*/  VIADD R4, R0, 0x29 ;  /* 0x0000002900047836 */ /* 0x000fe20000000000 */
[----:B------:R-:W-:Y:S01]  /*12490*/  ISETP.GE.AND P5, PT, R32, R61, PT ;  /* 0x0000003d2000720c */ /* 0x000fe20003fa6270 */
[----:B------:R-:W-:Y:S01]  /*124a0*/  VIADD R8, R0, 0x30 ;  /* 0x0000003000087836 */ /* 0x000fe20000000000 */
[----:B------:R-:W-:Y:S01]  /*124b0*/  FSEL R21, R18, -INF , !P6 ;  /* 0xff80000012157808 */ /* 0x000fe20007000000 */
[----:B------:R-:W-:Y:S01]  /*124c0*/  VIADD R32, R0, 0x21 ;  /* 0x0000002100207836 */ /* 0x000fe20000000000 */
[----:B------:R-:W-:-:S02]  /*124d0*/  FSEL R16, R16, -INF , !P6 ;  /* 0xff80000010107808 */ /* 0x000fc40007000000 */
[-C--:B------:R-:W-:Y:S02]  /*124e0*/  ISETP.GE.AND P6, PT, R4, R61.reuse, PT ;  /* 0x0000003d0400720c */ /* 0x080fe40003fc6270 */
[----:B------:R-:W-:Y:S02]  /*124f0*/  FSEL R9, R19, -INF , !P5 ;  /* 0xff80000013097808 */ /* 0x000fe40006800000 */
[----:B------:R-:W-:Y:S02]  /*12500*/  FSEL R4, R17, -INF , !P5 ;  /* 0xff80000011047808 */ /* 0x000fe40006800000 */
[----:B------:R-:W-:Y:S01]  /*12510*/  ISETP.GE.AND P5, PT, R8, R61, PT ;  /* 0x0000003d0800720c */ /* 0x000fe20003fa6270 */
[----:B------:R-:W-:Y:S01]  /*12520*/  VIADD R8, R0, 0x31 ;  /* 0x0000003100087836 */ /* 0x000fe20000000000 */
[----:B------:R-:W-:Y:S02]  /*12530*/  FSEL R161, R78, -INF , !P4 ;  /* 0xff8000004ea17808 */ /* 0x000fe40006000000 */
[----:B------:R-:W-:-:S02]  /*12540*/  FSEL R156, R76, -INF , !P4 ;  /* 0xff8000004c9c7808 */ /* 0x000fc40006000000 */
[-C--:B------:R-:W-:Y:S01]  /*12550*/  ISETP.GE.AND P4, PT, R8, R61.reuse, PT ;  /* 0x0000003d0800720c */ /* 0x080fe20003f86270 */
[----:B------:R-:W-:Y:S01]  /*12560*/  VIADD R8, R0, 0x38 ;  /* 0x0000003800087836 */ /* 0x000fe20000000000 */
[----:B------:R-:W-:Y:S01]  /*12570*/  ISETP.GE.AND P2, PT, R32, R61, PT ;  /* 0x0000003d2000720c */ /* 0x000fe20003f46270 */
[----:B------:R-:W-:Y:S01]  /*12580*/  VIADD R0, R0, 0x39 ;  /* 0x0000003900007836 */ /* 0x000fe20000000000 */
[----:B------:R-:W-:Y:S02]  /*12590*/  FSEL R167, R74, -INF , !P1 ;  /* 0xff8000004aa77808 */ /* 0x000fe40004800000 */
[----:B------:R-:W-:Y:S02]  /*125a0*/  FSEL R175, R79, -INF , !P2 ;  /* 0xff8000004faf7808 */ /* 0x000fe40005000000 */
[----:B------:R-:W-:Y:S02]  /*125b0*/  FSEL R166, R77, -INF , !P2 ;  /* 0xff8000004da67808 */ /* 0x000fe40005000000 */
[----:B------:R-:W-:-:S02]  /*125c0*/  FSEL R158, R72, -INF , !P1 ;  /* 0xff800000489e7808 */ /* 0x000fc40004800000 */
[-C--:B------:R-:W-:Y:S02]  /*125d0*/  ISETP.GE.AND P2, PT, R8, R61.reuse, PT ;  /* 0x0000003d0800720c */ /* 0x080fe40003f46270 */
[----:B------:R-:W-:Y:S02]  /*125e0*/  ISETP.GE.AND P1, PT, R0, R61, PT ;  /* 0x0000003d0000720c */ /* 0x000fe40003f26270 */
[----:B------:R-:W-:Y:S02]  /*125f0*/  LOP3.LUT R0, R3, R6, RZ, 0xfc, !PT ;  /* 0x0000000603007212 */ /* 0x000fe400078efcff */
        /* <DEDUP_REMOVED lines=11> */
[----:B------:R-:W-:Y:S05]  /*126b0*/  @!P3 BRA `(.L_x_4895) ;  /* 0x0000000000f4b947 */ /* 0x000fea0003800000 */
[----:B------:R-:W1:Y:S01]  /*126c0*/  LDC R11, c[0x0][0x380] ;  /* 0x0000e000ff0b7b82 */ /* 0x000e620000000800 */
[C---:B------:R-:W-:Y:S01]  /*126d0*/  IADD3 R14, R2.reuse, -0x40, RZ ;  /* 0xffffffc0020e7810 */ /* 0x040fe20007ffe0ff */
[----:B------:R-:W-:Y:S01]  /*126e0*/  ULDC.64 UR10, c[0x0][0x248] ;  /* 0x00009200000a7ab9 */ /* 0x000fe20000000a00 */
[----:B------:R-:W-:Y:S01]  /*126f0*/  IABS R12, R2 ;  /* 0x00000002000c7213 */ /* 0x000fe20000000000 */
[----:B------:R-:W-:Y:S01]  /*12700*/  ULDC.64 UR8, c[0x0][0x230] ;  /* 0x00008c0000087ab9 */ /* 0x000fe20000000a00 */
[----:B------:R-:W-:Y:S02]  /*12710*/  IABS R8, R14 ;  /* 0x0000000e00087213 */ /* 0x000fe40000000000 */
[-C--:B-1----:R-:W-:Y:S02]  /*12720*/  IABS R3, R11.reuse ;  /* 0x0000000b00037213 */ /* 0x082fe40000000000 */
[-C--:B------:R-:W-:Y:S02]  /*12730*/  LOP3.LUT R2, R2, R11.reuse, RZ, 0x3c, !PT ;  /* 0x0000000b02027212 */ /* 0x080fe400078e3cff */
[----:B------:R-:W1:Y:S01]  /*12740*/  I2F.RP R10, R3 ;  /* 0x00000003000a7306 */ /* 0x000e620000209400 */
[----:B------:R-:W-:-:S02]  /*12750*/  LOP3.LUT R14, R14, R11, RZ, 0x3c, !PT ;  /* 0x0000000b0e0e7212 */ /* 0x000fc400078e3cff */
[----:B------:R-:W-:Y:S02]  /*12760*/  ISETP.GE.AND P4, PT, R2, RZ, PT ;  /* 0x000000ff0200720c */ /* 0x000fe40003f86270 */
[----:B------:R-:W-:-:S03]  /*12770*/  LOP3.LUT R2, RZ, R11, RZ, 0x33, !PT ;  /* 0x0000000bff027212 */ /* 0x000fc600078e33ff */
        /* <DEDUP_REMOVED lines=24> */
[----:B------:R-:W-:-:S03]  /*12900*/  @P5 VIADD R13, R13, 0x1 ;  /* 0x000000010d0d5836 */ /* 0x000fc60000000000 */
[----:B------:R-:W-:Y:S02]  /*12910*/  @!P4 IMAD.MOV R15, RZ, RZ, -R15 ;  /* 0x000000ffff0fc224 */ /* 0x000fe400078e0a0f */
[----:B------:R-:W-:-:S03]  /*12920*/  MOV R3, R13 ;  /* 0x0000000d00037202 */ /* 0x000fc60000000f00 */
[----:B------:R-:W-:Y:S02]  /*12930*/  SEL R13, R2, R15, !P2 ;  /* 0x0000000f020d7207 */ /* 0x000fe40005000000 */
[----:B------:R-:W-:-:S03]  /*12940*/  @!P1 IADD3 R3, -R3, RZ, RZ ;  /* 0x000000ff03039210 */ /* 0x000fc60007ffe1ff */
[----:B------:R-:W-:Y:S01]  /*12950*/  IMAD.WIDE R18, R13, 0x4, R206 ;  /* 0x000000040d127825 */ /* 0x000fe200078e02ce */
[----:B------:R-:W-:-:S04]  /*12960*/  SEL R2, R2, R3, !P2 ;  /* 0x0000000302027207 */ /* 0x000fc80005000000 */
[----:B------:R-:W2:Y:S01]  /*12970*/  LDG.E R3, desc[UR6][R18.64] ;  /* 0x0000000612037981 */ /* 0x000ea2000c1e1900 */
[----:B------:R-:W-:-:S05]  /*12980*/  IMAD.WIDE R14, R2, 0x4, R206 ;  /* 0x00000004020e7825 */ /* 0x000fca00078e02ce */
[----:B------:R-:W2:Y:S01]  /*12990*/  LDG.E R6, desc[UR6][R14.64] ;  /* 0x000000060e067981 */ /* 0x000ea2000c1e1900 */
[----:B------:R-:W-:-:S04]  /*129a0*/  IMAD.IADD R2, R13, 0x1, -R2 ;  /* 0x000000010d027824 */ /* 0x000fc800078e0a02 */
[----:B------:R-:W-:-:S05]  /*129b0*/  IMAD R11, R2, R11, -0x40 ;  /* 0xffffffc0020b7424 */ /* 0x000fca00078e020b */
[----:B------:R-:W-:Y:S01]  /*129c0*/  SHF.R.S32.HI R2, RZ, 0x1f, R11 ;  /* 0x0000001fff027819 */ /* 0x000fe2000001140b */
[----:B------:R-:W-:-:S04]  /*129d0*/  IMAD.WIDE.U32 R12, R11, UR10, RZ ;  /* 0x0000000a0b0c7c25 */ /* 0x000fc8000f8e00ff */
        /* <DEDUP_REMOVED lines=11> */
.L_x_4895:
[----:B------:R-:W-:Y:S02]  /*12a90*/  ULDC UR10, c[0x0][0x248] ;  /* 0x00009200000a7ab9 */ /* 0x000fe40000000800 */
[----:B------:R-:W-:-:S06]  /*12aa0*/  USHF.L.U32 UR5, UR10, 0x6, URZ ;  /* 0x000000060a057899 */ /* 0x000fcc000800063f */
[----:B------:R-:W-:-:S04]  /*12ab0*/  IADD3 R3, RZ, -UR5, RZ ;  /* 0x80000005ff037c10 */ /* 0x000fc8000fffe0ff */
[----:B------:R-:W-:-:S07]  /*12ac0*/  SHF.R.S32.HI R2, RZ, 0x1f, R3 ;  /* 0x0000001fff027819 */ /* 0x000fce0000011403 */
.L_x_4896:
        /* <DEDUP_REMOVED lines=9> */
[----:B------:R-:W-:-:S03]  /*12b60*/  USHF.L.U64.HI UR5, UR10, 0x5, UR5 ;  /* 0x000000050a057899 */ /* 0x000fc60008010205 */
[----:B------:R-:W-:Y:S02]  /*12b70*/  LEA.HI.X R11, R138, UR9, R51, 0x1, P2 ;  /* 0x000000098a0b7c11 */ /* 0x000fe400090f0c33 */
[----:B------:R-:W-:Y:S02]  /*12b80*/  LEA.HI.X R201, R3, R201, R2, 0x1, P5 ;  /* 0x000000c903c97211 */ /* 0x000fe400028f0c02 */
[----:B------:R-:W-:Y:S02]  /*12b90*/  IADD3 R12, P2, R200, UR11, RZ ;  /* 0x0000000bc80c7c10 */ /* 0x000fe4000ff5e0ff */
[----:B------:R-:W-:Y:S01]  /*12ba0*/  LEA R2, P1, R55, UR8, 0x1 ;  /* 0x0000000837027c11 */ /* 0x000fe2000f8208ff */
[----:B------:R-:W-:Y:S01]  /*12bb0*/  @!PT LDS RZ, [RZ] ;  /* 0x00000000fffff984 */ /* 0x000fe20000000800 */
[----:B------:R-:W-:Y:S01]  /*12bc0*/  @!PT LDS RZ, [RZ] ;  /* 0x00000000fffff984 */ /* 0x000fe20000000800 */
[----:B------:R-:W-:Y:S01]  /*12bd0*/  @!PT LDS RZ, [RZ] ;  /* 0x00000000fffff984 */ /* 0x000fe20000000800 */
[----:B------:R1:W-:Y:S01]  /*12be0*/  LDGSTS.E.BYPASS.LTC128B.128 [R209+0x6000], desc[UR6][R200.64] ;  /* 0x06000000c8d17fae */ /* 0x0003e2000b901d46 */
[----:B------:R-:W-:Y:S02]  /*12bf0*/  IADD3.X R13, R201, UR5, RZ, P2, !PT ;  /* 0x00000005c90d7c10 */ /* 0x000fe400097fe4ff */
[----:B------:R-:W-:Y:S01]  /*12c00*/  LEA.HI.X R3, R55, UR9, R54, 0x1, P1 ;  /* 0x0000000937037c11 */ /* 0x000fe200088f0c36 */
[----:B------:R1:W-:Y:S01]  /*12c10*/  LDGSTS.E.BYPASS.LTC128B.128 [R209+0x8000], desc[UR6][R10.64+0x80] ;  /* 0x080000800ad17fae */ /* 0x0003e2000b901d46 */
[----:B------:R-:W-:-:S02]  /*12c20*/  IADD3 R18, P2, R12, UR11, RZ ;  /* 0x0000000b0c127c10 */ /* 0x000fc4000ff5e0ff */
[----:B------:R-:W-:Y:S01]  /*12c30*/  IADD3 R14, P1, R2, UR11, RZ ;  /* 0x0000000b020e7c10 */ /* 0x000fe2000ff3e0ff */
        /* <DEDUP_REMOVED lines=17> */
.L_x_4894:
        /* <DEDUP_REMOVED lines=73> */
[----:B------:R-:W1:Y:S01]  /*131e0*/  LDSM.16.MT88.4 R8, [R192+0xe800] ;  /* 0x00e80000c008783b */ /* 0x000e620000004200 */
[--C-:B------:R-:W-:Y:S01]  /*131f0*/  FFMA.FTZ R145, R16, UR5, -R171.reuse ;  /* 0x0000000510917c23 */ /* 0x100fe200080108ab */
[--C-:B------:R-:W-:Y:S01]  /*13200*/  FFMA.FTZ R0, R4, UR5, -R171.reuse ;  /* 0x0000000504007c23 */ /* 0x100fe200080108ab */
[--C-:B------:R-:W-:Y:S01]  /*13210*/  FFMA.FTZ R146, R25, UR5, -R164.reuse ;  /* 0x0000000519927c23 */ /* 0x100fe200080108a4 */
[--C-:B------:R-:W-:Y:S01]  /*13220*/  FFMA.FTZ R135, R23, UR5, -R164.reuse ;  /* 0x0000000517877c23 */ /* 0x100fe200080108a4 */
[----:B------:R-:W2:Y:S01]  /*13230*/  MUFU.EX2 R152, R152 ;  /* 0x0000009800987308 */ /* 0x000ea20000000800 */
[--C-:B------:R-:W-:Y:S01]  /*13240*/  FFMA.FTZ R133, R21, UR5, -R164.reuse ;  /* 0x0000000515857c23 */ /* 0x100fe200080108a4 */
[----:B------:R-:W-:Y:S01]  /*13250*/  LDSM.16.MT88.4 R16, [R188+0xe800] ;  /* 0x00e80000bc10783b */ /* 0x000fe20000004200 */
[--C-:B------:R-:W-:Y:S01]  /*13260*/  FFMA.FTZ R157, R166, UR5, -R171.reuse ;  /* 0x00000005a69d7c23 */ /* 0x100fe200080108ab */
[--C-:B------:R-:W-:Y:S01]  /*13270*/  FFMA.FTZ R159, R162, UR5, -R171.reuse ;  /* 0x00000005a29f7c23 */ /* 0x100fe200080108ab */
[--C-:B------:R-:W-:Y:S01]  /*13280*/  FFMA.FTZ R166, R167, UR5, -R164.reuse ;  /* 0x00000005a7a67c23 */ /* 0x100fe200080108a4 */
[----:B------:R-:W4:Y:S01]  /*13290*/  LDSM.16.MT88.4 R20, [R189+0xe800] ;  /* 0x00e80000bd14783b */ /* 0x000f220000004200 */
        /* <DEDUP_REMOVED lines=9> */
[----:B------:R-:W5:Y:S01]  /*13330*/  MUFU.EX2 R148, R148 ;  /* 0x0000009400947308 */ /* 0x000f620000000800 */
        /* <DEDUP_REMOVED lines=123> */
[C---:B------:R-:W-:Y:S01]  /*13af0*/  F2FP.BF16.F32.PACK_AB R5, R162.reuse, R161 ;  /* 0x000000a1a205723e */ /* 0x040fe200000010ff */
        /* <DEDUP_REMOVED lines=102> */
.L_x_4901:
        /* <DEDUP_REMOVED lines=66> */
.L_x_4898:
        /* <DEDUP_REMOVED lines=15> */
[----:B------:R-:W-:Y:S01]  /*14670*/  ISETP.GT.AND P0, PT, R212, R199, PT ;  /* 0x000000c7d400720c */ /* 0x000fe20003f04270 */
        /* <DEDUP_REMOVED lines=236> */
.L_x_4900:
        /* <DEDUP_REMOVED lines=24> */
.L_x_4899:
        /* <DEDUP_REMOVED lines=412> */
.L_x_4897:
[----:B------:R-:W1:Y:S01]  /*17080*/  SHFL.BFLY PT, R2, R213, 0x2, 0x1f ;  /* 0x0c401f00d5027f89 */ /* 0x000e6200000e0000 */
[----:B------:R-:W-:Y:S01]  /*17090*/  MOV R11, 0x3f800000 ;  /* 0x3f800000000b7802 */ /* 0x000fe20000000f00 */
[----:B------:R-:W2:Y:S01]  /*170a0*/  S2UR UR5, SR_CgaCtaId ;  /* 0x00000000000579c3 */ /* 0x000ea20000008800 */
[----:B------:R-:W-:Y:S01]  /*170b0*/  UMOV UR4, 0x400 ;  /* 0x0000040000047882 */ /* 0x000fe20000000000 */
[----:B------:R-:W3:Y:S01]  /*170c0*/  SHFL.BFLY PT, R4, R211, 0x2, 0x1f ;  /* 0x0c401f00d3047f89 */ /* 0x000ee200000e0000 */
[----:B------:R-:W-:Y:S01]  /*170d0*/  IADD3 R23, -R205, RZ, RZ ;  /* 0x000000ffcd177210 */ /* 0x000fe20007ffe1ff */
[----:B------:R-:W-:Y:S01]  /*170e0*/  BSSY B0, `(.L_x_4902) ;  /* 0x00000ff000007945 */ /* 0x000fe20003800000 */
[----:B------:R-:W4:Y:S03]  /*170f0*/  S2R R6, SR_TID.X ;  /* 0x0000000000067919 */ /* 0x000f260000002100 */
[----:B------:R-:W5:Y:S01]  /*17100*/  LDC R20, c[0x0][0x270] ;  /* 0x00009c00ff147b82 */ /* 0x000f620000000800 */
[----:B------:R-:W4:Y:S01]  /*17110*/  S2R R0, SR_TID.X ;  /* 0x0000000000007919 */ /* 0x000f220000002100 */
[----:B------:R-:W5:Y:S01]  /*17120*/  S2R R18, SR_CTAID.Y ;  /* 0x0000000000127919 */ /* 0x000f620000002600 */
[----:B------:R-:W5:Y:S01]  /*17130*/  S2R R19, SR_CTAID.X ;  /* 0x0000000000137919 */ /* 0x000f620000002500 */
[----:B-1----:R-:W-:Y:S01]  /*17140*/  FADD.FTZ R2, R2, R213 ;  /* 0x000000d502027221 */ /* 0x002fe20000010000 */
[----:B--2---:R-:W-:-:S03]  /*17150*/  ULEA UR5, UR5, UR4, 0x18 ;  /* 0x0000000405057291 */ /* 0x004fc6000f8ec03f */
[----:B------:R-:W5:Y:S01]  /*17160*/  S2UR UR4, SR_CTAID.Z ;  /* 0x00000000000479c3 */ /* 0x000f620000002700 */
[----:B---3--:R-:W-:Y:S01]  /*17170*/  FADD.FTZ R17, R4, R211 ;  /* 0x000000d304117221 */ /* 0x008fe20000010000 */
[----:B------:R-:W1:Y:S04]  /*17180*/  SHFL.BFLY PT, R5, R2, 0x1, 0x1f ;  /* 0x0c201f0002057f89 */ /* 0x000e6800000e0000 */
[----:B------:R-:W2:Y:S01]  /*17190*/  SHFL.BFLY PT, R4, R17, 0x1, 0x1f ;  /* 0x0c201f0011047f89 */ /* 0x000ea200000e0000 */
[----:B----4-:R-:W-:-:S04]  /*171a0*/  SHF.R.S32.HI R9, RZ, 0x1f, R6 ;  /* 0x0000001fff097819 */ /* 0x010fc80000011406 */
[CC--:B------:R-:W-:Y:S02]  /*171b0*/  LEA.HI R15, R9.reuse, R6.reuse, RZ, 0x2 ;  /* 0x00000006090f7211 */ /* 0x0c0fe400078f10ff */
[----:B------:R-:W-:Y:S02]  /*171c0*/  LEA.HI R10, R9, R6, RZ, 0x5 ;  /* 0x00000006090a7211 */ /* 0x000fe400078f28ff */
[----:B------:R-:W-:Y:S02]  /*171d0*/  MOV R9, 0x3f800000 ;  /* 0x3f80000000097802 */ /* 0x000fe40000000f00 */
[----:B------:R-:W-:Y:S01]  /*171e0*/  SHF.R.S32.HI R13, RZ, 0x1f, R0 ;  /* 0x0000001fff0d7819 */ /* 0x000fe20000011400 */
[----:B-----5:R-:W-:Y:S01]  /*171f0*/  IMAD R23, R20, R23, UR4 ;  /* 0x0000000414177e24 */ /* 0x020fe2000f8e0217 */
[----:B------:R-:W-:Y:S01]  /*17200*/  SHF.R.S32.HI R12, RZ, 0x2, R15 ;  /* 0x00000002ff0c7819 */ /* 0x000fe2000001140f */
[----:B-1----:R-:W-:Y:S01]  /*17210*/  FADD.FTZ R5, R2, R5 ;  /* 0x0000000502057221 */ /* 0x002fe20000010000 */
[----:B------:R-:W-:-:S02]  /*17220*/  SHF.R.S32.HI R7, RZ, 0x1f, R15 ;  /* 0x0000001fff077819 */ /* 0x000fc4000001140f */
[----:B------:R-:W-:Y:S01]  /*17230*/  LEA.HI R2, R13, R0, RZ, 0x4 ;  /* 0x000000000d027211 */ /* 0x000fe200078f20ff */
[----:B--2---:R-:W-:Y:S01]  /*17240*/  FADD.FTZ R4, R17, R4 ;  /* 0x0000000411047221 */ /* 0x004fe20000010000 */
        /* <DEDUP_REMOVED lines=8> */
[----:B------:R-:W1:Y:S01]  /*172d0*/  @P5 MUFU.RCP R11, R5 ;  /* 0x00000005000b5308 */ /* 0x000e620000001000 */
[----:B------:R-:W-:Y:S01]  /*172e0*/  LOP3.LUT R7, R7, 0xfffffff8, RZ, 0xc0, !PT ;  /* 0xfffffff807077812 */ /* 0x000fe200078ec0ff */
[----:B------:R-:W2:Y:S01]  /*172f0*/  @P5 LDC R21, c[0x0][0x2e8] ;  /* 0x0000ba00ff155b82 */ /* 0x000ea20000000800 */
[----:B------:R-:W-:Y:S02]  /*17300*/  IADD3 R0, -R13, R0, RZ ;  /* 0x000000000d007210 */ /* 0x000fe40007ffe1ff */
[----:B------:R-:W-:Y:S02]  /*17310*/  IADD3 R6, -R15, R6, RZ ;  /* 0x000000060f067210 */ /* 0x000fe40007ffe1ff */
[----:B------:R-:W-:Y:S01]  /*17320*/  SHF.R.S32.HI R13, RZ, 0x1f, R8 ;  /* 0x0000001fff0d7819 */ /* 0x000fe20000011408 */
[----:B------:R-:W3:Y:S01]  /*17330*/  @P4 MUFU.RCP R9, R4 ;  /* 0x0000000400094308 */ /* 0x000ee20000001000 */
[----:B------:R-:W-:Y:S01]  /*17340*/  IADD3 R7, R12, -R7, RZ ;  /* 0x800000070c077210 */ /* 0x000fe20007ffe0ff */
[----:B------:R-:W4:Y:S01]  /*17350*/  @P4 LDC R22, c[0x0][0x2e8] ;  /* 0x0000ba00ff164b82 */ /* 0x000f220000000800 */
[----:B------:R-:W-:-:S02]  /*17360*/  LOP3.LUT P0, RZ, R8, 0x3, RZ, 0xc0, !PT ;  /* 0x0000000308ff7812 */ /* 0x000fc4000780c0ff */
[----:B------:R-:W-:Y:S02]  /*17370*/  SHF.R.S32.HI R2, RZ, 0x4, R2 ;  /* 0x00000004ff027819 */ /* 0x000fe40000011402 */
[----:B------:R-:W-:Y:S01]  /*17380*/  LEA.HI R13, R13, R8, RZ, 0x2 ;  /* 0x000000080d0d7211 */ /* 0x000fe200078f10ff */
[----:B------:R-:W5:Y:S01]  /*17390*/  @P5 MUFU.LG2 R5, R5 ;  /* 0x0000000500055308 */ /* 0x000f620000000c00 */
[C---:B-1----:R-:W-:Y:S01]  /*173a0*/  FMUL.FTZ R128, R11.reuse, R128 ;  /* 0x000000800b807220 */ /* 0x042fe20000410000 */
        /* <DEDUP_REMOVED lines=48> */
[C---:B---3--:R-:W-:Y:S01]  /*176b0*/  FMUL.FTZ R131, R9.reuse, R131 ;  /* 0x0000008309837220 */ /* 0x048fe20000410000 */
        /* <DEDUP_REMOVED lines=53> */
[----:B------:R-:W1:Y:S01]  /*17a10*/  @P4 MUFU.LG2 R4, R4 ;  /* 0x0000000400044308 */ /* 0x000e620000000c00 */
[----:B------:R-:W-:Y:S01]  /*17a20*/  LOP3.LUT R8, R7, 0x1, RZ, 0xc0, !PT ;  /* 0x0000000107087812 */ /* 0x000fe200078ec0ff */
[----:B-----5:R-:W-:Y:S01]  /*17a30*/  @P5 FMUL.FTZ R5, R5, 0.69314718246459960938 ;  /* 0x3f31721805055820 */ /* 0x020fe20000410000 */
[----:B------:R-:W-:-:S02]  /*17a40*/  SHF.L.U32 R11, R7, 0x6, RZ ;  /* 0x00000006070b7819 */ /* 0x000fc400000006ff */
[----:B------:R-:W-:Y:S02]  /*17a50*/  SHF.L.U32 R7, R2, 0x6, RZ ;  /* 0x0000000602077819 */ /* 0x000fe400000006ff */
[----:B------:R-:W-:Y:S02]  /*17a60*/  LEA.HI R9, R0, R0, RZ, 0x1 ;  /* 0x0000000000097211 */ /* 0x000fe400078f08ff */
[----:B------:R-:W-:Y:S02]  /*17a70*/  ISETP.NE.U32.AND P3, PT, R8, 0x1, PT ;  /* 0x000000010800780c */ /* 0x000fe40003f65070 */
[----:B------:R-:W-:Y:S02]  /*17a80*/  LOP3.LUT R7, R7, 0x1c0, RZ, 0xc0, !PT ;  /* 0x000001c007077812 */ /* 0x000fe400078ec0ff */
[----:B------:R-:W-:Y:S02]  /*17a90*/  SHF.L.U32 R8, R9, 0x2, RZ ;  /* 0x0000000209087819 */ /* 0x000fe400000006ff */
[----:B------:R-:W-:-:S02]  /*17aa0*/  LOP3.LUT R11, R11, 0x1c0, RZ, 0xc0, !PT ;  /* 0x000001c00b0b7812 */ /* 0x000fc400078ec0ff */
[----:B------:R-:W-:Y:S01]  /*17ab0*/  LOP3.LUT R8, R7, 0x38, R8, 0xf8, !PT ;  /* 0x0000003807087812 */ /* 0x000fe200078ef808 */
[----:B-1----:R-:W-:Y:S01]  /*17ac0*/  @P4 FMUL.FTZ R4, R4, 0.69314718246459960938 ;  /* 0x3f31721804044820 */ /* 0x002fe20000410000 */
[----:B------:R-:W-:Y:S02]  /*17ad0*/  LEA.HI R11, R11, R11, RZ, 0x1d ;  /* 0x0000000b0b0b7211 */ /* 0x000fe400078fe8ff */
[----:B------:R-:W-:Y:S02]  /*17ae0*/  SHF.R.U32.HI R7, RZ, 0x3, R7 ;  /* 0x00000003ff077819 */ /* 0x000fe40000011607 */
[----:B------:R-:W-:Y:S02]  /*17af0*/  LOP3.LUT R9, R9, 0xffffffe, RZ, 0xc0, !PT ;  /* 0x0ffffffe09097812 */ /* 0x000fe400078ec0ff */
[----:B------:R-:W-:Y:S02]  /*17b00*/  LEA R6, R6, R11, 0x1 ;  /* 0x0000000b06067211 */ /* 0x000fe400078e08ff */
[----:B------:R-:W-:-:S02]  /*17b10*/  LOP3.LUT R7, R8, R7, RZ, 0x3c, !PT ;  /* 0x0000000708077212 */ /* 0x000fc400078e3cff */
[----:B------:R-:W-:Y:S02]  /*17b20*/  IADD3 R8, R0, -R9, RZ ;  /* 0x8000000900087210 */ /* 0x000fe40007ffe0ff */
[----:B------:R-:W-:Y:S02]  /*17b30*/  SHF.R.S32.HI R13, RZ, 0x2, R13 ;  /* 0x00000002ff0d7819 */ /* 0x000fe4000001140d */
[----:B------:R-:W-:Y:S02]  /*17b40*/  LEA R6, R6, UR5, 0x2 ;  /* 0x0000000506067c11 */ /* 0x000fe4000f8e10ff */
[----:B------:R-:W-:Y:S02]  /*17b50*/  MOV R11, 0x40 ;  /* 0x00000040000b7802 */ /* 0x000fe40000000f00 */
[----:B------:R-:W-:Y:S01]  /*17b60*/  LEA R7, R8, R7, 0x2 ;  /* 0x0000000708077211 */ /* 0x000fe200078e10ff */
[----:B------:R-:W-:Y:S01]  /*17b70*/  STS.64 [R6], R128 ;  /* 0x0000008006007388 */ /* 0x000fe20000000a00 */
[----:B------:R-:W-:-:S02]  /*17b80*/  MOV R8, 0x80 ;  /* 0x0000008000087802 */ /* 0x000fc40000000f00 */
[----:B------:R-:W-:Y:S01]  /*17b90*/  IADD3 R9, R6, -0x20, RZ ;  /* 0xffffffe006097810 */ /* 0x000fe20007ffe0ff */
[----:B------:R-:W-:Y:S01]  /*17ba0*/  STS.64 [R6+0x800], R130 ;  /* 0x0008008206007388 */ /* 0x000fe20000000a00 */
[----:B------:R-:W-:Y:S02]  /*17bb0*/  SEL R11, R11, 0xffffffc0, !P1 ;  /* 0xffffffc00b0b7807 */ /* 0x000fe40004800000 */
[----:B------:R-:W-:Y:S02]  /*17bc0*/  LEA R10, R10, R13, 0x4 ;  /* 0x0000000d0a0a7211 */ /* 0x000fe400078e20ff */
[----:B------:R-:W-:Y:S01]  /*17bd0*/  @P3 IADD3 R9, R6, 0x20, RZ ;  /* 0x0000002006093810 */ /* 0x000fe20007ffe0ff */
[----:B------:R-:W1:Y:S01]  /*17be0*/  LDC.64 R12, c[0x0][0x2c0] ;  /* 0x0000b000ff0c7b82 */ /* 0x000e620000000a00 */
[----:B------:R-:W-:Y:S02]  /*17bf0*/  SEL R8, R8, 0xffffff80, !P2 ;  /* 0xffffff8008087807 */ /* 0x000fe40005000000 */
[----:B------:R-:W-:Y:S01]  /*17c00*/  IADD3 R14, R6, R11, RZ ;  /* 0x0000000b060e7210 */ /* 0x000fe20007ffe0ff */
[----:B------:R-:W-:Y:S01]  /*17c10*/  STS.64 [R9], R36 ;  /* 0x0000002409007388 */ /* 0x000fe20000000a00 */
[----:B------:R-:W-:-:S02]  /*17c20*/  IADD3 R11, R11, R9, RZ ;  /* 0x000000090b0b7210 */ /* 0x000fc40007ffe0ff */
[-C--:B------:R-:W-:Y:S01]  /*17c30*/  IADD3 R15, R6, R8.reuse, RZ ;  /* 0x00000008060f7210 */ /* 0x080fe20007ffe0ff */
[----:B------:R-:W-:Y:S01]  /*17c40*/  STS.64 [R9+0x800], R38 ;  /* 0x0008002609007388 */ /* 0x000fe20000000a00 */
[----:B------:R-:W-:Y:S02]  /*17c50*/  IADD3 R16, R8, R9, RZ ;  /* 0x0000000908107210 */ /* 0x000fe40007ffe0ff */
[-C--:B------:R-:W-:Y:S01]  /*17c60*/  IADD3 R17, R14, R8.reuse, RZ ;  /* 0x000000080e117210 */ /* 0x080fe20007ffe0ff */
[----:B------:R-:W-:Y:S01]  /*17c70*/  STS.64 [R14], R40 ;  /* 0x000000280e007388 */ /* 0x000fe20000000a00 */
[----:B------:R-:W-:-:S03]  /*17c80*/  IADD3 R8, R11, R8, RZ ;  /* 0x000000080b087210 */ /* 0x000fc60007ffe0ff */
[----:B------:R-:W-:Y:S04]  /*17c90*/  STS.64 [R14+0x800], R42 ;  /* 0x0008002a0e007388 */ /* 0x000fe80000000a00 */
[----:B------:R-:W-:Y:S04]  /*17ca0*/  STS.64 [R11], R44 ;  /* 0x0000002c0b007388 */ /* 0x000fe80000000a00 */
[----:B------:R-:W-:Y:S01]  /*17cb0*/  STS.64 [R11+0x800], R46 ;  /* 0x0008002e0b007388 */ /* 0x000fe20000000a00 */
[----:B-1----:R-:W-:-:S03]  /*17cc0*/  IMAD R205, R18, R12, R205 ;  /* 0x0000000c12cd7224 */ /* 0x002fc600078e02cd */
[----:B------:R-:W-:Y:S01]  /*17cd0*/  STS.64 [R15], R48 ;  /* 0x000000300f007388 */ /* 0x000fe20000000a00 */
[----:B------:R-:W-:-:S03]  /*17ce0*/  IMAD R20, R205, R20, R23 ;  /* 0x00000014cd147224 */ /* 0x000fc600078e0217 */
        /* <DEDUP_REMOVED lines=29> */
[----:B------:R-:W-:Y:S04]  /*17ec0*/  STS.64 [R11+0x8000], R108 ;  /* 0x0080006c0b007388 */ /* 0x000fe80000000a00 */
[----:B------:R-:W-:Y:S01]  /*17ed0*/  STS.64 [R11+0x8800], R110 ;  /* 0x0088006e0b007388 */ /* 0x000fe20000000a00 */
[----:B-1----:R-:W-:-:S03]  /*17ee0*/  MOV R6, 0xff800000 ;  /* 0xff80000000067802 */ /* 0x002fc60000000f00 */
[----:B------:R-:W-:Y:S01]  /*17ef0*/  STS.64 [R15+0x8000], R124 ;  /* 0x0080007c0f007388 */ /* 0x000fe20000000a00 */
[----:B--2---:R-:W-:-:S03]  /*17f00*/  @P5 FFMA.FTZ R6, R132, R21, R5 ;  /* 0x0000001584065223 */ /* 0x004fc60000010005 */
[----:B------:R1:W-:Y:S01]  /*17f10*/  STS.64 [R15+0x8800], R126 ;  /* 0x0088007e0f007388 */ /* 0x0003e20000000a00 */
[----:B---3--:R-:W-:-:S03]  /*17f20*/  LEA R102, R7, UR5, 0x2 ;  /* 0x0000000507667c11 */ /* 0x008fc6000f8e10ff */
[----:B------:R2:W-:Y:S01]  /*17f30*/  STS.64 [R16+0x8000], R112 ;  /* 0x0080007010007388 */ /* 0x0005e20000000a00 */
[----:B------:R-:W-:Y:S01]  /*17f40*/  MOV R9, 0xff800000 ;  /* 0xff80000000097802 */ /* 0x000fe20000000f00 */
[----:B----4-:R-:W-:Y:S02]  /*17f50*/  @P4 FFMA.FTZ R9, R3, R22, R4 ;  /* 0x0000001603094223 */ /* 0x010fe40000010004 */
[----:B------:R2:W-:Y:S01]  /*17f60*/  STS.64 [R16+0x8800], R114 ;  /* 0x0088007210007388 */ /* 0x0005e20000000a00 */
[----:B-----5:R-:W-:-:S03]  /*17f70*/  SHF.L.U32 R14, R0, 0x2, RZ ;  /* 0x00000002000e7819 */ /* 0x020fc600000006ff */
[----:B------:R2:W-:Y:S01]  /*17f80*/  STS.64 [R17+0x8000], R120 ;  /* 0x0080007811007388 */ /* 0x0005e20000000a00 */
[----:B------:R-:W-:-:S03]  /*17f90*/  SHF.L.U32 R0, R19, 0x6, RZ ;  /* 0x0000000613007819 */ /* 0x000fc600000006ff */
[----:B------:R2:W-:Y:S02]  /*17fa0*/  STS.64 [R17+0x8800], R122 ;  /* 0x0088007a11007388 */ /* 0x0005e40000000a00 */
[----:B------:R-:W-:Y:S02]  /*17fb0*/  IMAD R13, R20, R13, R0 ;  /* 0x0000000d140d7224 */ /* 0x000fe400078e0200 */
[----:B------:R2:W-:Y:S04]  /*17fc0*/  STS.64 [R8+0x8000], R116 ;  /* 0x0080007408007388 */ /* 0x0005e80000000a00 */
[----:B------:R2:W-:Y:S01]  /*17fd0*/  STS.64 [R8+0x8800], R118 ;  /* 0x0088007608007388 */ /* 0x0005e20000000a00 */
[----:B-1----:R-:W-:Y:S01]  /*17fe0*/  SHF.R.S32.HI R15, RZ, 0x1f, R14 ;  /* 0x0000001fff0f7819 */ /* 0x002fe2000001140e */
[----:B------:R-:W-:Y:S06]  /*17ff0*/  BAR.SYNC.DEFER_BLOCKING 0x0 ;  /* 0x0000000000007b1d */ /* 0x000fec0000010000 */
[----:B------:R-:W-:Y:S05]  /*18000*/  @P0 BRA `(.L_x_4903) ;  /* 0x0000000000300947 */ /* 0x000fea0003800000 */
[----:B------:R-:W-:Y:S01]  /*18010*/  IMAD R3, R19, -0x40, R204 ;  /* 0xffffffc013037824 */ /* 0x000fe200078e02cc */
[----:B------:R-:W-:Y:S01]  /*18020*/  SHF.R.S32.HI R4, RZ, 0x1f, R10 ;  /* 0x0000001fff047819 */ /* 0x000fe2000001140a */
[C---:B--2---:R-:W-:Y:S01]  /*18030*/  VIADD R8, R10.reuse, 0x8 ;  /* 0x000000080a087836 */ /* 0x044fe20000000000 */
[C---:B------:R-:W-:Y:S01]  /*18040*/  IADD3 R0, P0, R13.reuse, R10, RZ ;  /* 0x0000000a0d007210 */ /* 0x040fe20007f1e0ff */
[----:B------:R-:W-:Y:S01]  /*18050*/  ULDC.64 UR4, c[0x0][0x2b8] ;  /* 0x0000ae0000047ab9 */ /* 0x000fe20000000a00 */
[-C--:B------:R-:W-:Y:S02]  /*18060*/  ISETP.GE.AND P2, PT, R10, R3.reuse, PT ;  /* 0x000000030a00720c */ /* 0x080fe40003f46270 */
[----:B------:R-:W-:Y:S02]  /*18070*/  ISETP.GE.AND P1, PT, R8, R3, PT ;  /* 0x000000030800720c */ /* 0x000fe40003f26270 */
[----:B------:R-:W-:Y:S02]  /*18080*/  LEA.HI.X.SX32 R3, R13, R4, 0x1, P0 ;  /* 0x000000040d037211 */ /* 0x000fe400000f0eff */
[----:B------:R-:W-:-:S04]  /*18090*/  LEA R4, P0, R0, UR4, 0x2 ;  /* 0x0000000400047c11 */ /* 0x000fc8000f8010ff */
[----:B------:R-:W-:-:S05]  /*180a0*/  LEA.HI.X R5, R0, UR5, R3, 0x2, P0 ;  /* 0x0000000500057c11 */ /* 0x000fca00080f1403 */
[----:B------:R1:W-:Y:S04]  /*180b0*/  @!P2 STG.E desc[UR6][R4.64], R6 ;  /* 0x000000060400a986 */ /* 0x0003e8000c101906 */
[----:B------:R1:W-:Y:S02]  /*180c0*/  @!P1 STG.E desc[UR6][R4.64+0x20], R9 ;  /* 0x0000200904009986 */ /* 0x0003e4000c101906 */
.L_x_4903:
[----:B------:R-:W-:Y:S05]  /*180d0*/  BSYNC B0 ;  /* 0x0000000000007941 */ /* 0x000fea0003800000 */
.L_x_4902:
[----:B------:R-:W3:Y:S01]  /*180e0*/  LDS.128 R96, [R102] ;  /* 0x0000000066607984 */ /* 0x000ee20000000c00 */
[----:B------:R-:W-:Y:S01]  /*180f0*/  ULDC UR4, c[0x0][0x2dc] ;  /* 0x0000b70000047ab9 */ /* 0x000fe20000000800 */
[C---:B------:R-:W-:Y:S02]  /*18100*/  IMAD.WIDE R14, R2.reuse, 0xc0, R14 ;  /* 0x000000c0020e7825 */ /* 0x040fe400078e020e */
[----:B------:R-:W4:Y:S02]  /*18110*/  LDS.128 R64, [R102+0x4000] ;  /* 0x0040000066407984 */ /* 0x000f240000000c00 */
[----:B------:R-:W-:Y:S01]  /*18120*/  IMAD R3, R13, UR4, RZ ;  /* 0x000000040d037c24 */ /* 0x000fe2000f8e02ff */
[----:B------:R-:W-:Y:S01]  /*18130*/  ULDC.64 UR4, c[0x0][0x288] ;  /* 0x0000a20000047ab9 */ /* 0x000fe20000000a00 */
[----:B------:R-:W5:Y:S01]  /*18140*/  LDS.128 R32, [R102+0x8000] ;  /* 0x0080000066207984 */ /* 0x000f620000000c00 */
[----:B------:R-:W-:Y:S02]  /*18150*/  IMAD R103, R19, -0x40, R204 ;  /* 0xffffffc013677824 */ /* 0x000fe400078e02cc */
[----:B------:R-:W-:Y:S01]  /*18160*/  IADD3 R0, P0, R3, R14, RZ ;  /* 0x0000000e03007210 */ /* 0x000fe20007f1e0ff */
[----:B------:R-:W5:Y:S01]  /*18170*/  LDS.128 R92, [R102+0x800] ;  /* 0x00080000665c7984 */ /* 0x000f620000000c00 */
[----:B-1----:R-:W-:-:S02]  /*18180*/  VIADD R6, R2, 0x8 ;  /* 0x0000000802067836 */ /* 0x002fc40000000000 */
[----:B------:R-:W-:Y:S01]  /*18190*/  LEA.HI.X.SX32 R3, R3, R15, 0x1, P0 ;  /* 0x0000000f03037211 */ /* 0x000fe200000f0eff */
[----:B------:R-:W1:Y:S01]  /*181a0*/  LDS.128 R88, [R102+0x1000] ;  /* 0x0010000066587984 */ /* 0x000e620000000c00 */
[----:B------:R-:W-:Y:S01]  /*181b0*/  VIADD R4, R2, 0x10 ;  /* 0x0000001002047836 */ /* 0x000fe20000000000 */
[-C--:B------:R-:W-:Y:S01]  /*181c0*/  ISETP.GE.AND P6, PT, R6, R103.reuse, PT ;  /* 0x000000670600720c */ /* 0x080fe20003fc6270 */
[----:B------:R-:W-:Y:S01]  /*181d0*/  VIADD R101, R2, 0x18 ;  /* 0x0000001802657836 */ /* 0x000fe20000000000 */
[----:B------:R-:W1:Y:S01]  /*181e0*/  LDS.128 R84, [R102+0x1800] ;  /* 0x0018000066547984 */ /* 0x000e620000000c00 */
[----:B------:R-:W-:Y:S01]  /*181f0*/  LEA R104, P0, R0, UR4, 0x2 ;  /* 0x0000000400687c11 */ /* 0x000fe2000f8010ff */
[----:B------:R-:W-:Y:S01]  /*18200*/  VIADD R100, R2, 0x20 ;  /* 0x0000002002647836 */ /* 0x000fe20000000000 */
[-C--:B------:R-:W-:Y:S01]  /*18210*/  ISETP.GE.AND P5, PT, R4, R103.reuse, PT ;  /* 0x000000670400720c */ /* 0x080fe20003fa6270 */
[----:B------:R-:W1:Y:S01]  /*18220*/  LDS.128 R80, [R102+0x2000] ;  /* 0x0020000066507984 */ /* 0x000e620000000c00 */
[----:B------:R-:W-:Y:S01]  /*18230*/  LEA.HI.X R105, R0, UR5, R3, 0x2, P0 ;  /* 0x0000000500697c11 */ /* 0x000fe200080f1403 */
[C---:B------:R-:W-:Y:S01]  /*18240*/  VIADD R3, R2.reuse, 0x28 ;  /* 0x0000002802037836 */ /* 0x040fe20000000000 */
[CC--:B------:R-:W-:Y:S01]  /*18250*/  ISETP.GE.AND P0, PT, R2.reuse, R103.reuse, PT ;  /* 0x000000670200720c */ /* 0x0c0fe20003f06270 */
[----:B------:R-:W1:Y:S01]  /*18260*/  LDS.128 R76, [R102+0x2800] ;  /* 0x00280000664c7984 */ /* 0x000e620000000c00 */
[C---:B------:R-:W-:Y:S01]  /*18270*/  VIADD R0, R2.reuse, 0x30 ;  /* 0x0000003002007836 */ /* 0x040fe20000000000 */
[-C--:B------:R-:W-:Y:S01]  /*18280*/  ISETP.GE.AND P4, PT, R101, R103.reuse, PT ;  /* 0x000000676500720c */ /* 0x080fe20003f86270 */
[----:B------:R-:W-:Y:S01]  /*18290*/  VIADD R2, R2, 0x38 ;  /* 0x0000003802027836 */ /* 0x000fe20000000000 */
[----:B------:R-:W1:Y:S01]  /*182a0*/  LDS.128 R72, [R102+0x3000] ;  /* 0x0030000066487984 */ /* 0x000e620000000c00 */
[----:B------:R-:W-:-:S02]  /*182b0*/  ISETP.GE.AND P3, PT, R100, R103, PT ;  /* 0x000000676400720c */ /* 0x000fc40003f66270 */
[-C--:B------:R-:W-:Y:S01]  /*182c0*/  ISETP.GE.AND P2, PT, R3, R103.reuse, PT ;  /* 0x000000670300720c */ /* 0x080fe20003f46270 */
[----:B------:R-:W1:Y:S01]  /*182d0*/  LDS.128 R60, [R102+0x4800] ;  /* 0x00480000663c7984 */ /* 0x000e620000000c00 */
[----:B------:R-:W-:-:S03]  /*182e0*/  ISETP.GE.AND P1, PT, R0, R103, PT ;  /* 0x000000670000720c */ /* 0x000fc60003f26270 */
[----:B------:R-:W1:Y:S04]  /*182f0*/  LDS.128 R56, [R102+0x5000] ;  /* 0x0050000066387984 */ /* 0x000e680000000c00 */
[----:B------:R-:W1:Y:S04]  /*18300*/  LDS.128 R52, [R102+0x5800] ;  /* 0x0058000066347984 */ /* 0x000e680000000c00 */
[----:B------:R-:W1:Y:S04]  /*18310*/  LDS.128 R48, [R102+0x6000] ;  /* 0x0060000066307984 */ /* 0x000e680000000c00 */
[----:B------:R-:W1:Y:S04]  /*18320*/  LDS.128 R44, [R102+0x6800] ;  /* 0x00680000662c7984 */ /* 0x000e680000000c00 */
[----:B------:R-:W1:Y:S04]  /*18330*/  LDS.128 R40, [R102+0x7000] ;  /* 0x0070000066287984 */ /* 0x000e680000000c00 */
[----:B------:R-:W1:Y:S04]  /*18340*/  LDS.128 R28, [R102+0x8800] ;  /* 0x00880000661c7984 */ /* 0x000e680000000c00 */
[----:B------:R-:W1:Y:S04]  /*18350*/  LDS.128 R24, [R102+0x9000] ;  /* 0x0090000066187984 */ /* 0x000e680000000c00 */
[----:B------:R-:W1:Y:S04]  /*18360*/  LDS.128 R20, [R102+0x9800] ;  /* 0x0098000066147984 */ /* 0x000e680000000c00 */
[----:B--2---:R-:W2:Y:S04]  /*18370*/  LDS.128 R16, [R102+0xa000] ;  /* 0x00a0000066107984 */ /* 0x004ea80000000c00 */
[----:B------:R-:W2:Y:S04]  /*18380*/  LDS.128 R12, [R102+0xa800] ;  /* 0x00a80000660c7984 */ /* 0x000ea80000000c00 */
[----:B------:R-:W2:Y:S04]  /*18390*/  LDS.128 R8, [R102+0xb000] ;  /* 0x00b0000066087984 */ /* 0x000ea80000000c00 */
[----:B------:R1:W2:Y:S04]  /*183a0*/  LDS.128 R68, [R102+0x3800] ;  /* 0x0038000066447984 */ /* 0x0002a80000000c00 */
[----:B------:R1:W2:Y:S04]  /*183b0*/  LDS.128 R36, [R102+0x7800] ;  /* 0x0078000066247984 */ /* 0x0002a80000000c00 */
[----:B------:R1:W2:Y:S04]  /*183c0*/  LDS.128 R4, [R102+0xb800] ;  /* 0x00b8000066047984 */ /* 0x0002a80000000c00 */
[----:B---3--:R3:W-:Y:S04]  /*183d0*/  @!P0 STG.E.64 desc[UR6][R104.64], R96 ;  /* 0x0000006068008986 */ /* 0x0087e8000c101b06 */
[----:B------:R3:W-:Y:S04]  /*183e0*/  @!P0 STG.E.64 desc[UR6][R104.64+0x8], R98 ;  /* 0x0000086268008986 */ /* 0x0007e8000c101b06 */
[----:B----4-:R3:W-:Y:S04]  /*183f0*/  @!P0 STG.E.128 desc[UR6][R104.64+0x100], R64 ;  /* 0x0001004068008986 */ /* 0x0107e8000c101d06 */
[----:B-----5:R3:W-:Y:S01]  /*18400*/  @!P0 STG.E.128 desc[UR6][R104.64+0x200], R32 ;  /* 0x0002002068008986 */ /* 0x0207e2000c101d06 */
[----:B------:R-:W-:-:S03]  /*18410*/  ISETP.GE.AND P0, PT, R2, R103, PT ;  /* 0x000000670200720c */ /* 0x000fc60003f06270 */
[----:B------:R3:W-:Y:S04]  /*18420*/  @!P6 STG.E.128 desc[UR6][R104.64+0x1800], R92 ;  /* 0x0018005c6800e986 */ /* 0x0007e8000c101d06 */
[----:B-1----:R3:W-:Y:S04]  /*18430*/  @!P5 STG.E.128 desc[UR6][R104.64+0x3000], R88 ;  /* 0x003000586800d986 */ /* 0x0027e8000c101d06 */
        /* <DEDUP_REMOVED lines=13> */
[----:B--2---:R3:W-:Y:S04]  /*18510*/  @!P3 STG.E.128 desc[UR6][R104.64+0x6200], R16 ;  /* 0x006200106800b986 */ /* 0x0047e8000c101d06 */
[----:B------:R3:W-:Y:S04]  /*18520*/  @!P2 STG.E.128 desc[UR6][R104.64+0x7a00], R12 ;  /* 0x007a000c6800a986 */ /* 0x0007e8000c101d06 */
[----:B------:R3:W-:Y:S01]  /*18530*/  @!P1 STG.E.128 desc[UR6][R104.64+0x9200], R8 ;  /* 0x0092000868009986 */ /* 0x0007e2000c101d06 */
[----:B------:R-:W-:Y:S05]  /*18540*/  @P0 EXIT ;  /* 0x000000000000094d */ /* 0x000fea0003800000 */
[----:B------:R-:W-:Y:S04]  /*18550*/  STG.E.128 desc[UR6][R104.64+0xa800], R68 ;  /* 0x00a8004468007986 */ /* 0x000fe8000c101d06 */
[----:B------:R-:W-:Y:S04]  /*18560*/  STG.E.128 desc[UR6][R104.64+0xa900], R36 ;  /* 0x00a9002468007986 */ /* 0x000fe8000c101d06 */
[----:B------:R-:W-:Y:S01]  /*18570*/  STG.E.128 desc[UR6][R104.64+0xaa00], R4 ;  /* 0x00aa000468007986 */ /* 0x000fe2000c101d06 */
[----:B------:R-:W-:Y:S05]  /*18580*/  EXIT ;  /* 0x000000000000794d */ /* 0x000fea0003800000 */
.L_x_4904:
        /* <DEDUP_REMOVED lines=15> */
.L_x_7960:


//--------------------- .text._ZN5flash24flash_fwd_splitkv_kernelI23Flash_fwd_kernel_traitsILi192ELi64ELi64ELi4ELb0ELb0EN7cutlass10bfloat16_tE19Flash_kernel_traitsILi192ELi64ELi64ELi4ES3_EELb0ELb0ELb0ELb0ELb1ELb1ELb1ELb1EEEvNS_16Flash_fwd_paramsE --------------------------
	.section	.text._ZN5flash24flash_fwd_splitkv_kernelI23Flash_fwd_kernel_traitsILi192ELi64ELi64ELi4ELb0ELb0EN7cutlass10bfloat16_tE19Flash_kernel_traitsILi192ELi64ELi64ELi4ES3_EELb0ELb0ELb0ELb0ELb1ELb1ELb1ELb1EEEvNS_16Flash_fwd_paramsE,"ax",@progbits
	.align	128
        .global         _ZN5flash24flash_fwd_splitkv_kernelI23Flash_fwd_kernel_traitsILi192ELi64ELi64ELi4ELb0ELb0EN7cutlass10bfloat16_tE19Flash_kernel_traitsILi192ELi64ELi64ELi4ES3_EELb0ELb0ELb0ELb0ELb1ELb1ELb1ELb1EEEvNS_16Flash_fwd_paramsE
        .type           _ZN5flash24flash_fwd_splitkv_kernelI23Flash_fwd_kernel_traitsILi192ELi64ELi64ELi4ELb0ELb0EN7cutlass10bfloat16_tE19Flash_kernel_traitsILi192ELi64ELi64ELi4ES3_EELb0ELb0ELb0ELb0ELb1ELb1ELb1ELb1EEEvNS_16Flash_fwd_paramsE,@function
        .size           _ZN5flash24flash_fwd_splitkv_kernelI23Flash_fwd_kernel_traitsILi192ELi64ELi64ELi4ELb0ELb0EN7cutlass10bfloat16_tE19Flash_kernel_traitsILi192ELi64ELi64ELi4ES3_EELb0ELb0ELb0ELb0ELb1ELb1ELb1ELb1EEEvNS_16Flash_fwd_paramsE,(.L_x_7961 - _ZN5flash24flash_fwd_splitkv_kernelI23Flash_fwd_kernel_traitsILi192ELi64ELi64ELi4ELb0ELb0EN7cutlass10bfloat16_tE19Flash_kernel_traitsILi192ELi64ELi64ELi4ES3_EELb0ELb0ELb0ELb0ELb1ELb1ELb1ELb1EEEvNS_16Flash_fwd_paramsE)
        .other          _ZN5flash24flash_fwd_splitkv_kernelI23Flash_fwd_kernel_traitsILi192ELi64ELi64ELi4ELb0ELb0EN7cutlass10bfloat16_tE19Flash_kernel_traitsILi192ELi64ELi64ELi4ES3_EELb0ELb0ELb0ELb0ELb1ELb1ELb1ELb1EEEvNS_16Flash_fwd_paramsE,@"STO_CUDA_ENTRY STV_DEFAULT"
_ZN5flash24flash_fwd_splitkv_kernelI23Flash_fwd_kernel_traitsILi192ELi64ELi64ELi4ELb0ELb0EN7cutlass10bfloat16_tE19Flash_kernel_traitsILi192ELi64ELi64ELi4ES3_EELb0ELb0ELb0ELb0ELb1ELb1ELb1ELb1EEEvNS_16Flash_fwd_paramsE:
.text._ZN5flash24flash_fwd_splitkv_kernelI23Flash_fwd_kernel_traitsILi192ELi64ELi64ELi4ELb0ELb0EN7cutlass10bfloat16_tE19Flash_kernel_traitsILi192ELi64ELi64ELi4ES3_EELb0ELb0ELb0ELb0ELb1ELb1ELb1ELb1EEEvNS_16Flash_fwd_paramsE:
        /* <DEDUP_REMOVED lines=60> */
.L_x_4905:
[----:B------:R-:W1:Y:S02]  /*03c0*/  LDC R67, c[0x0][0x2c8] ;  /* 0x0000b200ff437b82 */ /* 0x000e640000000800 */
.L_x_4906:
        /* <DEDUP_REMOVED lines=148> */
.L_x_4907:
        /* <DEDUP_REMOVED lines=24> */
.L_x_4908:
        /* <DEDUP_REMOVED lines=81> */
.L_x_4909:
        /* <DEDUP_REMOVED lines=48> */
.L_x_4911:
        /* <DEDUP_REMOVED lines=31> */
.L_x_4910:
        /* <DEDUP_REMOVED lines=240> */
.L_x_4958:
        /* <DEDUP_REMOVED lines=205> */
.L_x_4916:
[----:B------:R-:W-:Y:S05]  /*3460*/  BSYNC B0 ;  /* 0x0000000000007941 */ /* 0x000fea0003800000 */
.L_x_4915:
        /* <DEDUP_REMOVED lines=147> */
.L_x_4918:
[----:B------:R-:W-:Y:S05]  /*3da0*/  BSYNC B0 ;  /* 0x0000000000007941 */ /* 0x000fea0003800000 */
.L_x_4917:
        /* <DEDUP_REMOVED lines=155> */
.L_x_4920:
[----:B------:R-:W-:Y:S05]  /*4760*/  BSYNC B0 ;  /* 0x0000000000007941 */ /* 0x000fea0003800000 */
.L_x_4919:
        /* <DEDUP_REMOVED lines=161> */
.L_x_4922:
[----:B------:R-:W-:Y:S05]  /*5180*/  BSYNC B0 ;  /* 0x0000000000007941 */ /* 0x000fea0003800000 */
.L_x_4921:
[----:B-1----:R-:W-:Y:S01]  /*5190*/  MOV R20, R47 ;  /* 0x0000002f00147202 */ /* 0x002fe20000000f00 */
[----:B------:R-:W-:Y:S01]  /*51a0*/  IMAD.MOV.U32 R52, RZ, RZ, R49 ;  /* 0x000000ffff347224 */ /* 0x000fe200078e0031 */
[----:B------:R-:W-:Y:S01]  /*51b0*/  MOV R21, R46 ;  /* 0x0000002e00157202 */ /* 0x000fe20000000f00 */
[----:B------:R-:W-:Y:S01]  /*51c0*/  IMAD.MOV.U32 R53, RZ, RZ, R48 ;  /* 0x000000ffff357224 */ /* 0x000fe200078e0030 */
[----:B------:R-:W-:Y:S01]  /*51d0*/  UMOV UR4, UR19 ;  /* 0x0000001300047c82 */ /* 0x000fe20008000000 */
[----:B------:R-:W-:Y:S05]  /*51e0*/  BRA `(.L_x_4923) ;  /* 0x0000004800387947 */ /* 0x000fea0003800000 */
.L_x_4914:
        /* <DEDUP_REMOVED lines=89> */
.L_x_4927:
[----:B------:R-:W-:Y:S05]  /*5780*/  BSYNC B0 ;  /* 0x0000000000007941 */ /* 0x000fea0003800000 */
.L_x_4926:
        /* <DEDUP_REMOVED lines=82> */
.L_x_4929:
[----:B------:R-:W-:Y:S05]  /*5cb0*/  BSYNC B0 ;  /* 0x0000000000007941 */ /* 0x000fea0003800000 */
.L_x_4928:
        /* <DEDUP_REMOVED lines=85> */
.L_x_4931:
[----:B------:R-:W-:Y:S05]  /*6210*/  BSYNC B0 ;  /* 0x0000000000007941 */ /* 0x000fea0003800000 */
.L_x_4930:
[----:B-----5:R2:W-:Y:S02]  /*6220*/  STG.E.128 desc[UR6][R94.64+0x100], R40 ;  /* 0x000100285e007986 */ /* 0x0205e4000c101d06 */
.L_x_4925:
[----:B------:R-:W-:Y:S05]  /*6230*/  BSYNC B1 ;  /* 0x0000000000017941 */ /* 0x000fea0003800000 */
.L_x_4924:
        /* <DEDUP_REMOVED lines=95> */
.L_x_4935:
[----:B------:R-:W-:Y:S05]  /*6830*/  BSYNC B0 ;  /* 0x0000000000007941 */ /* 0x000fea0003800000 */
.L_x_4934:
        /* <DEDUP_REMOVED lines=86> */
.L_x_4937:
[----:B------:R-:W-:Y:S05]  /*6da0*/  BSYNC B0 ;  /* 0x0000000000007941 */ /* 0x000fea0003800000 */
.L_x_4936:
        /* <DEDUP_REMOVED lines=89> */
.L_x_4939:
[----:B------:R-:W-:Y:S05]  /*7340*/  BSYNC B0 ;  /* 0x0000000000007941 */ /* 0x000fea0003800000 */
.L_x_4938:
[----:B-----5:R1:W-:Y:S02]  /*7350*/  STG.E.128 desc[UR6][R152.64+0x100], R40 ;  /* 0x0001002898007986 */ /* 0x0203e4000c101d06 */
.L_x_4933:
[----:B------:R-:W-:Y:S05]  /*7360*/  BSYNC B1 ;  /* 0x0000000000017941 */ /* 0x000fea0003800000 */
.L_x_4932:
        /* <DEDUP_REMOVED lines=95> */
.L_x_4943:
[----:B------:R-:W-:Y:S05]  /*7960*/  BSYNC B0 ;  /* 0x0000000000007941 */ /* 0x000fea0003800000 */
.L_x_4942:
        /* <DEDUP_REMOVED lines=93> */
.L_x_4945:
[----:B------:R-:W-:Y:S05]  /*7f40*/  BSYNC B0 ;  /* 0x0000000000007941 */ /* 0x000fea0003800000 */
.L_x_4944:
        /* <DEDUP_REMOVED lines=89> */
.L_x_4947:
[----:B------:R-:W-:Y:S05]  /*84e0*/  BSYNC B0 ;  /* 0x0000000000007941 */ /* 0x000fea0003800000 */
.L_x_4946:
[----:B-----5:R2:W-:Y:S02]  /*84f0*/  STG.E.128 desc[UR6][R158.64], R40 ;  /* 0x000000289e007986 */ /* 0x0205e4000c101d06 */
.L_x_4941:
[----:B------:R-:W-:Y:S05]  /*8500*/  BSYNC B1 ;  /* 0x0000000000017941 */ /* 0x000fea0003800000 */
.L_x_4940:
        /* <DEDUP_REMOVED lines=101> */
.L_x_4951:
[----:B------:R-:W-:Y:S05]  /*8b60*/  BSYNC B0 ;  /* 0x0000000000007941 */ /* 0x000fea0003800000 */
.L_x_4950:
        /* <DEDUP_REMOVED lines=94> */
.L_x_4953:
[----:B------:R-:W-:Y:S05]  /*9150*/  BSYNC B0 ;  /* 0x0000000000007941 */ /* 0x000fea0003800000 */
.L_x_4952:
        /* <DEDUP_REMOVED lines=90> */
.L_x_4955:
[----:B------:R-:W-:Y:S05]  /*9700*/  BSYNC B0 ;  /* 0x0000000000007941 */ /* 0x000fea0003800000 */
.L_x_4954:
[----:B-----5:R2:W-:Y:S02]  /*9710*/  STG.E.128 desc[UR6][R58.64], R8 ;  /* 0x000000083a007986 */ /* 0x0205e4000c101d06 */
.L_x_4949:
[----:B------:R-:W-:Y:S05]  /*9720*/  BSYNC B1 ;  /* 0x0000000000017941 */ /* 0x000fea0003800000 */
.L_x_4948:
        /* <DEDUP_REMOVED lines=8> */
.L_x_4913:
        /* <DEDUP_REMOVED lines=50> */
.L_x_4923:
        /* <DEDUP_REMOVED lines=83> */
.L_x_4956:
        /* <DEDUP_REMOVED lines=9> */
.L_x_4957:
[----:B------:R-:W-:Y:S04]  /*a090*/  IADD3 R13, R13, -0x1, RZ ;  /* 0xffffffff0d0d7810 */ /* 0x000fe80007ffe0ff */
[----:B------:R-:W-:Y:S11]  /*a0a0*/  ISETP.GT.AND P0, PT, R13, R90, PT ;  /* 0x0000005a0d00720c */ /* 0x000ff60003f04270 */
[----:B------:R-:W-:Y:S02]  /*a0b0*/  @!UPT UIADD3 URZ, URZ, URZ, URZ ;  /* 0x0000003f3f3ff290 */ /* 0x000fe4000fffe03f */
[----:B------:R-:W-:Y:S05]  /*a0c0*/  @P0 BRA `(.L_x_4958) ;  /* 0xffffff8400b00947 */ /* 0x000fea000383ffff */
.L_x_4912:
        /* <DEDUP_REMOVED lines=100> */
.L_x_4965:
[----:B------:R-:W-:Y:S05]  /*a710*/  BSYNC B0 ;  /* 0x0000000000007941 */ /* 0x000fea0003800000 */
.L_x_4964:
        /* <DEDUP_REMOVED lines=43> */
.L_x_4967:
[----:B------:R-:W-:Y:S05]  /*a9d0*/  BSYNC B0 ;  /* 0x0000000000007941 */ /* 0x000fea0003800000 */
.L_x_4966:
        /* <DEDUP_REMOVED lines=44> */
.L_x_4969:
[----:B------:R-:W-:Y:S05]  /*aca0*/  BSYNC B0 ;  /* 0x0000000000007941 */ /* 0x000fea0003800000 */
.L_x_4968:
[----:B------:R4:W-:Y:S02]  /*acb0*/  STS.128 [R217+0x4000], R8 ;  /* 0x00400008d9007388 */ /* 0x0009e40000000c00 */
.L_x_4963:
[----:B------:R-:W-:Y:S05]  /*acc0*/  BSYNC B1 ;  /* 0x0000000000017941 */ /* 0x000fea0003800000 */
.L_x_4962:
        /* <DEDUP_REMOVED lines=49> */
.L_x_4973:
[----:B------:R-:W-:Y:S05]  /*afe0*/  BSYNC B0 ;  /* 0x0000000000007941 */ /* 0x000fea0003800000 */
.L_x_4972:
        /* <DEDUP_REMOVED lines=43> */
.L_x_4975:
[----:B------:R-:W-:Y:S05]  /*b2a0*/  BSYNC B0 ;  /* 0x0000000000007941 */ /* 0x000fea0003800000 */
.L_x_4974:
        /* <DEDUP_REMOVED lines=43> */
.L_x_4977:
[----:B------:R-:W-:Y:S05]  /*b560*/  BSYNC B0 ;  /* 0x0000000000007941 */ /* 0x000fea0003800000 */
.L_x_4976:
[----:B------:R1:W-:Y:S02]  /*b570*/  STS.128 [R217+0x4800], R8 ;  /* 0x00480008d9007388 */ /* 0x0003e40000000c00 */
.L_x_4971:
[----:B------:R-:W-:Y:S05]  /*b580*/  BSYNC B1 ;  /* 0x0000000000017941 */ /* 0x000fea0003800000 */
.L_x_4970:
        /* <DEDUP_REMOVED lines=49> */
.L_x_4981:
[----:B------:R-:W-:Y:S05]  /*b8a0*/  BSYNC B0 ;  /* 0x0000000000007941 */ /* 0x000fea0003800000 */
.L_x_4980:
        /* <DEDUP_REMOVED lines=44> */
.L_x_4983:
[----:B------:R-:W-:Y:S05]  /*bb70*/  BSYNC B0 ;  /* 0x0000000000007941 */ /* 0x000fea0003800000 */
.L_x_4982:
        /* <DEDUP_REMOVED lines=44> */
.L_x_4985:
[----:B------:R-:W-:Y:S05]  /*be40*/  BSYNC B0 ;  /* 0x0000000000007941 */ /* 0x000fea0003800000 */
.L_x_4984:
[----:B------:R4:W-:Y:S02]  /*be50*/  STS.128 [R217+0x5000], R8 ;  /* 0x00500008d9007388 */ /* 0x0009e40000000c00 */
.L_x_4979:
[----:B------:R-:W-:Y:S05]  /*be60*/  BSYNC B1 ;  /* 0x0000000000017941 */ /* 0x000fea0003800000 */
.L_x_4978:
        /* <DEDUP_REMOVED lines=48> */
.L_x_4988:
[----:B------:R-:W-:Y:S05]  /*c170*/  BSYNC B0 ;  /* 0x0000000000007941 */ /* 0x000fea0003800000 */
.L_x_4987:
        /* <DEDUP_REMOVED lines=44> */
.L_x_4990:
[----:B------:R-:W-:Y:S05]  /*c440*/  BSYNC B0 ;  /* 0x0000000000007941 */ /* 0x000fea0003800000 */
.L_x_4989:
        /* <DEDUP_REMOVED lines=44> */
.L_x_4992:
[----:B------:R-:W-:Y:S05]  /*c710*/  BSYNC B0 ;  /* 0x0000000000007941 */ /* 0x000fea0003800000 */
.L_x_4991:
[----:B------:R4:W-:Y:S01]  /*c720*/  STS.128 [R217+0x5800], R8 ;  /* 0x00580008d9007388 */ /* 0x0009e20000000c00 */
[----:B------:R-:W-:Y:S05]  /*c730*/  BRA `(.L_x_4986) ;  /* 0x0000004800207947 */ /* 0x000fea0003800000 */
.L_x_4961:
        /* <DEDUP_REMOVED lines=92> */
.L_x_4996:
[----:B------:R-:W-:Y:S05]  /*cd00*/  BSYNC B0 ;  /* 0x0000000000007941 */ /* 0x000fea0003800000 */
.L_x_4995:
        /* <DEDUP_REMOVED lines=90> */
.L_x_4998:
[----:B------:R-:W-:Y:S05]  /*d2b0*/  BSYNC B0 ;  /* 0x0000000000007941 */ /* 0x000fea0003800000 */
.L_x_4997:
        /* <DEDUP_REMOVED lines=90> */
.L_x_5000:
[----:B------:R-:W-:Y:S05]  /*d860*/  BSYNC B0 ;  /* 0x0000000000007941 */ /* 0x000fea0003800000 */
.L_x_4999:
[----:B------:R4:W-:Y:S02]  /*d870*/  STS.128 [R217+0x4000], R8 ;  /* 0x00400008d9007388 */ /* 0x0009e40000000c00 */
.L_x_4994:
[----:B------:R-:W-:Y:S05]  /*d880*/  BSYNC B1 ;  /* 0x0000000000017941 */ /* 0x000fea0003800000 */
.L_x_4993:
        /* <DEDUP_REMOVED lines=95> */
.L_x_5004:
[----:B------:R-:W-:Y:S05]  /*de80*/  BSYNC B0 ;  /* 0x0000000000007941 */ /* 0x000fea0003800000 */
.L_x_5003:
        /* <DEDUP_REMOVED lines=89> */
.L_x_5006:
[----:B------:R-:W-:Y:S05]  /*e420*/  BSYNC B0 ;  /* 0x0000000000007941 */ /* 0x000fea0003800000 */
.L_x_5005:
        /* <DEDUP_REMOVED lines=89> */
.L_x_5008:
[----:B------:R-:W-:Y:S05]  /*e9c0*/  BSYNC B0 ;  /* 0x0000000000007941 */ /* 0x000fea0003800000 */
.L_x_5007:
[----:B------:R1:W-:Y:S02]  /*e9d0*/  STS.128 [R217+0x4800], R8 ;  /* 0x00480008d9007388 */ /* 0x0003e40000000c00 */
.L_x_5002:
[----:B------:R-:W-:Y:S05]  /*e9e0*/  BSYNC B1 ;  /* 0x0000000000017941 */ /* 0x000fea0003800000 */
.L_x_5001:
        /* <DEDUP_REMOVED lines=96> */
.L_x_5012:
[----:B------:R-:W-:Y:S05]  /*eff0*/  BSYNC B0 ;  /* 0x0000000000007941 */ /* 0x000fea0003800000 */
.L_x_5011:
        /* <DEDUP_REMOVED lines=90> */
.L_x_5014:
[----:B------:R-:W-:Y:S05]  /*f5a0*/  BSYNC B0 ;  /* 0x0000000000007941 */ /* 0x000fea0003800000 */
.L_x_5013:
        /* <DEDUP_REMOVED lines=90> */
.L_x_5016:
[----:B------:R-:W-:Y:S05]  /*fb50*/  BSYNC B0 ;  /* 0x0000000000007941 */ /* 0x000fea0003800000 */
.L_x_5015:
[----:B------:R4:W-:Y:S02]  /*fb60*/  STS.128 [R217+0x5000], R8 ;  /* 0x00500008d9007388 */ /* 0x0009e40000000c00 */
.L_x_5010:
[----:B------:R-:W-:Y:S05]  /*fb70*/  BSYNC B1 ;  /* 0x0000000000017941 */ /* 0x000fea0003800000 */
.L_x_5009:
        /* <DEDUP_REMOVED lines=95> */
.L_x_5018:
[----:B------:R-:W-:Y:S05]  /*10170*/  BSYNC B0 ;  /* 0x0000000000007941 */ /* 0x000fea0003800000 */
.L_x_5017:
        /* <DEDUP_REMOVED lines=89> */
.L_x_5020:
[----:B------:R-:W-:Y:S05]  /*10710*/  BSYNC B0 ;  /* 0x0000000000007941 */ /* 0x000fea0003800000 */
.L_x_5019:
        /* <DEDUP_REMOVED lines=91> */
.L_x_5022:
[----:B------:R-:W-:Y:S05]  /*10cd0*/  BSYNC B0 ;  /* 0x0000000000007941 */ /* 0x000fea0003800000 */
.L_x_5021:
[----:B------:R4:W-:Y:S01]  /*10ce0*/  STS.128 [R217+0x5800], R8 ;  /* 0x00580008d9007388 */ /* 0x0009e20000000c00 */
[----:B------:R-:W-:Y:S05]  /*10cf0*/  BRA `(.L_x_4986) ;  /* 0x0000000000b07947 */ /* 0x000fea0003800000 */
.L_x_4960:
        /* <DEDUP_REMOVED lines=44> */
.L_x_4986:
[----:B------:R-:W-:Y:S05]  /*10fc0*/  BSYNC B2 ;  /* 0x0000000000027941 */ /* 0x000fea0003800000 */
.L_x_4959:
[----:B-1----:R-:W-:Y:S01]  /*10fd0*/  VIADD R4, R134, 0xffffffff ;  /* 0xffffffff86047836 */ /* 0x002fe20000000000 */
[----:B------:R-:W-:Y:S01]  /*10fe0*/  ULDC UR5, c[0x0][0x39c] ;  /* 0x0000e70000057ab9 */ /* 0x000fe20000000800 */
[----:B------:R-:W-:Y:S02]  /*10ff0*/  IMAD.SHL.U32 R5, R62, 0x40, RZ ;  /* 0x000000403e057824 */ /* 0x000fe400078e00ff */
[----:B------:R-:W-:Y:S02]  /*11000*/  IMAD.SHL.U32 R2, R4, 0x40, RZ ;  /* 0x0000004004027824 */ /* 0x000fe400078e00ff */
[----:B------:R-:W-:Y:S02]  /*11010*/  IMAD.SHL.U32 R205, R142, 0x8, RZ ;  /* 0x000000088ecd7824 */ /* 0x000fe400078e00ff */
[----:B------:R-:W-:-:S05]  /*11020*/  IMAD.IADD R3, R61, 0x1, -R2 ;  /* 0x000000013d037824 */ /* 0x000fca00078e0a02 */
[-C--:B------:R-:W-:Y:S02]  /*11030*/  ISETP.GE.AND P2, PT, R32, R3.reuse, PT ;  /* 0x000000032000720c */ /* 0x080fe40003f46270 */
[-C--:B------:R-:W-:Y:S02]  /*11040*/  ISETP.GE.AND P4, PT, R0, R3.reuse, PT ;  /* 0x000000030000720c */ /* 0x080fe40003f86270 */
[-C--:B------:R-:W-:Y:S02]  /*11050*/  ISETP.GE.AND P5, PT, R16, R3.reuse, PT ;  /* 0x000000031000720c */ /* 0x080fe40003fa6270 */
[----:B------:R-:W-:-:S07]  /*11060*/  ISETP.GE.AND P6, PT, R142, R3, PT ;  /* 0x000000038e00720c */ /* 0x000fce0003fc6270 */
[----:B------:R-:W1:Y:S06]  /*11070*/  @!P2 LDC.64 R6, c[0x0][0x248] ;  /* 0x00009200ff06ab82 */ /* 0x000e6c0000000a00 */
[----:B------:R-:W-:Y:S01]  /*11080*/  @!PT LDS RZ, [RZ] ;  /* 0x00000000fffff984 */ /* 0x000fe20000000800 */
[----:B------:R-:W-:Y:S01]  /*11090*/  @!PT LDS RZ, [RZ] ;  /* 0x00000000fffff984 */ /* 0x000fe20000000800 */
[----:B------:R-:W-:Y:S01]  /*110a0*/  @!PT LDS RZ, [RZ] ;  /* 0x00000000fffff984 */ /* 0x000fe20000000800 */
[----:B------:R-:W-:Y:S02]  /*110b0*/  @!P6 LDGSTS.E.BYPASS.LTC128B.128 [R217+0x6000], desc[UR6][R208.64] ;  /* 0x06000000d0d9efae */ /* 0x000fe4000b901d46 */
[----:B----4-:R-:W2:Y:S02]  /*110c0*/  @!P4 LDC.64 R8, c[0x0][0x248] ;  /* 0x00009200ff08cb82 */ /* 0x010ea40000000a00 */
[----:B------:R-:W-:Y:S04]  /*110d0*/  @!P6 LDGSTS.E.BYPASS.LTC128B.128 [R217+0x8000], desc[UR6][R208.64+0x80] ;  /* 0x08000080d0d9efae */ /* 0x000fe8000b901d46 */
[----:B------:R-:W-:Y:S01]  /*110e0*/  @!P6 LDGSTS.E.BYPASS.LTC128B.128 [R217+0xa000], desc[UR6][R208.64+0x100] ;  /* 0x0a000100d0d9efae */ /* 0x000fe2000b901d46 */
[----:B------:R-:W-:Y:S01]  /*110f0*/  ISETP.GE.AND P6, PT, R16, R3, PT ;  /* 0x000000031000720c */ /* 0x000fe20003fc6270 */
[----:B-1----:R-:W-:Y:S01]  /*11100*/  @!P2 IMAD.WIDE.U32 R10, R6, 0x60, R208 ;  /* 0x00000060060aa825 */ /* 0x002fe200078e00d0 */
[----:B------:R-:W-:-:S03]  /*11110*/  @!P5 LEA R6, P1, R55, R208, 0x1 ;  /* 0x000000d03706d211 */ /* 0x000fc600078208ff */
[----:B------:R-:W-:Y:S01]  /*11120*/  @!P2 IMAD R7, R7, 0x60, RZ ;  /* 0x000000600707a824 */ /* 0x000fe200078e02ff */
[----:B--23--:R-:W-:-:S03]  /*11130*/  @!P4 LEA R12, P0, R8, R208, 0x6 ;  /* 0x000000d0080cc211 */ /* 0x00cfc600078030ff */
[----:B------:R-:W-:Y:S01]  /*11140*/  @!P2 IMAD.IADD R11, R7, 0x1, R11 ;  /* 0x00000001070ba824 */ /* 0x000fe200078e020b */
[-C--:B------:R-:W-:Y:S02]  /*11150*/  @!P5 LEA.HI.X R7, R55, R209.reuse, R54, 0x1, P1 ;  /* 0x000000d13707d211 */ /* 0x080fe400008f0c36 */
[----:B------:R-:W-:Y:S02]  /*11160*/  @!P4 LEA.HI.X R13, R8, R209, R9, 0x6, P0 ;  /* 0x000000d1080dc211 */ /* 0x000fe400000f3409 */
[-C--:B------:R-:W-:Y:S01]  /*11170*/  ISETP.GE.AND P0, PT, R142, R3.reuse, PT ;  /* 0x000000038e00720c */ /* 0x080fe20003f06270 */
[----:B------:R-:W-:Y:S04]  /*11180*/  @!P5 LDGSTS.E.BYPASS.LTC128B.128 [R217+0x6800], desc[UR6][R6.64] ;  /* 0x0680000006d9dfae */ /* 0x000fe8000b901d46 */
[----:B------:R-:W-:Y:S04]  /*11190*/  @!P5 LDGSTS.E.BYPASS.LTC128B.128 [R217+0x8800], desc[UR6][R6.64+0x80] ;  /* 0x0880008006d9dfae */ /* 0x000fe8000b901d46 */
[----:B------:R1:W-:Y:S01]  /*111a0*/  @!P5 LDGSTS.E.BYPASS.LTC128B.128 [R217+0xa800], desc[UR6][R6.64+0x100] ;  /* 0x0a80010006d9dfae */ /* 0x0003e2000b901d46 */
[----:B------:R-:W-:-:S02]  /*111b0*/  ISETP.GE.AND P5, PT, R0, R3, PT ;  /* 0x000000030000720c */ /* 0x000fc40003fa6270 */
[----:B------:R-:W-:Y:S01]  /*111c0*/  LOP3.LUT R0, R5, 0x1c0, RZ, 0xc0, !PT ;  /* 0x000001c005007812 */ /* 0x000fe200078ec0ff */
[----:B------:R-:W-:Y:S03]  /*111d0*/  @!P4 LDGSTS.E.BYPASS.LTC128B.128 [R217+0x7000], desc[UR6][R12.64] ;  /* 0x070000000cd9cfae */ /* 0x000fe6000b901d46 */
[----:B------:R-:W-:Y:S01]  /*111e0*/  LOP3.LUT R205, R0, 0x8, R205, 0xf8, !PT ;  /* 0x0000000800cd7812 */ /* 0x000fe200078ef8cd */
[----:B------:R-:W-:Y:S01]  /*111f0*/  @!P4 LDGSTS.E.BYPASS.LTC128B.128 [R217+0x9000], desc[UR6][R12.64+0x80] ;  /* 0x090000800cd9cfae */ /* 0x000fe2000b901d46 */
[----:B------:R-:W-:-:S03]  /*11200*/  SHF.R.U32.HI R0, RZ, 0x3, R0 ;  /* 0x00000003ff007819 */ /* 0x000fc60000011600 */
[----:B------:R-:W-:Y:S01]  /*11210*/  @!P4 LDGSTS.E.BYPASS.LTC128B.128 [R217+0xb000], desc[UR6][R12.64+0x100] ;  /* 0x0b0001000cd9cfae */ /* 0x000fe2000b901d46 */
[----:B------:R-:W-:Y:S02]  /*11220*/  ISETP.GE.AND P4, PT, R32, R3, PT ;  /* 0x000000032000720c */ /* 0x000fe40003f86270 */
[----:B------:R-:W-:Y:S01]  /*11230*/  LOP3.LUT R205, R205, R0, RZ, 0x3c, !PT ;  /* 0x00000000cdcd7212 */ /* 0x000fe200078e3cff */
[----:B------:R-:W-:Y:S04]  /*11240*/  @!P2 LDGSTS.E.BYPASS.LTC128B.128 [R217+0x7800], desc[UR6][R10.64] ;  /* 0x078000000ad9afae */ /* 0x000fe8000b901d46 */
[----:B------:R-:W-:Y:S04]  /*11250*/  @!P2 LDGSTS.E.BYPASS.LTC128B.128 [R217+0x9800], desc[UR6][R10.64+0x80] ;  /* 0x098000800ad9afae */ /* 0x000fe8000b901d46 */
[----:B------:R2:W-:Y:S02]  /*11260*/  @!P2 LDGSTS.E.BYPASS.LTC128B.128 [R217+0xb800], desc[UR6][R10.64+0x100] ;  /* 0x0b8001000ad9afae */ /* 0x0005e4000b901d46 */
[----:B------:R-:W3:Y:S01]  /*11270*/  @!P4 LDC.64 R8, c[0x0][0x250] ;  /* 0x00009400ff08cb82 */ /* 0x000ee20000000a00 */
[----:B-1----:R-:W-:Y:S01]  /*11280*/  LEA.HI R7, R66, R66, RZ, 0x1 ;  /* 0x0000004242077211 */ /* 0x002fe200078f08ff */
[----:B------:R-:W0:Y:S01]  /*11290*/  LDGDEPBAR ;  /* 0x00000000000079af */ /* 0x000e220000000000 */
[C---:B------:R-:W-:Y:S01]  /*112a0*/  LOP3.LUT R6, R65.reuse, 0xfffffff8, RZ, 0xc0, !PT ;  /* 0xfffffff841067812 */ /* 0x040fe200078ec0ff */
[----:B------:R-:W-:Y:S01]  /*112b0*/  IMAD.SHL.U32 R65, R65, 0x40, RZ ;  /* 0x0000004041417824 */ /* 0x000fe200078e00ff */
[----:B------:R-:W-:-:S03]  /*112c0*/  LOP3.LUT R5, R7, 0xfffffffe, RZ, 0xc0, !PT ;  /* 0xfffffffe07057812 */ /* 0x000fc600078ec0ff */
[----:B------:R-:W-:Y:S02]  /*112d0*/  IMAD.IADD R71, R71, 0x1, -R6 ;  /* 0x0000000147477824 */ /* 0x000fe400078e0a06 */
[----:B------:R-:W1:Y:S01]  /*112e0*/  @!P5 LDC.64 R6, c[0x0][0x250] ;  /* 0x00009400ff06db82 */ /* 0x000e620000000a00 */
[----:B------:R-:W-:Y:S01]  /*112f0*/  IMAD.IADD R66, R66, 0x1, -R5 ;  /* 0x0000000142427824 */ /* 0x000fe200078e0a05 */
[----:B------:R-:W-:Y:S01]  /*11300*/  SHF.R.S32.HI R5, RZ, 0x1f, R60 ;  /* 0x0000001fff057819 */ /* 0x000fe2000001143c */
[C---:B------:R-:W-:Y:S01]  /*11310*/  IMAD.SHL.U32 R3, R71.reuse, 0x40, RZ ;  /* 0x0000004047037824 */ /* 0x040fe200078e00ff */
[----:B------:R-:W-:Y:S01]  /*11320*/  R2P PR, R71, 0x6 ;  /* 0x0000000647007804 */ /* 0x000fe20000000000 */
[C---:B------:R-:W-:Y:S01]  /*11330*/  IMAD.SHL.U32 R0, R66.reuse, 0x8, RZ ;  /* 0x0000000842007824 */ /* 0x040fe200078e00ff */
[----:B------:R-:W-:Y:S01]  /*11340*/  LEA.HI R5, R5, R60, RZ, 0x5 ;  /* 0x0000003c05057211 */ /* 0x000fe200078f28ff */
[----:B------:R-:W-:Y:S01]  /*11350*/  IMAD R205, R66, 0x200, R205 ;  /* 0x0000020042cd7824 */ /* 0x000fe200078e02cd */
[----:B------:R-:W-:-:S02]  /*11360*/  LOP3.LUT R3, R3, 0x1c0, RZ, 0xc0, !PT ;  /* 0x000001c003037812 */ /* 0x000fc400078ec0ff */
[----:B------:R-:W-:Y:S02]  /*11370*/  SHF.R.S32.HI R5, RZ, 0x5, R5 ;  /* 0x00000005ff057819 */ /* 0x000fe40000011405 */
[----:B------:R-:W-:Y:S02]  /*11380*/  LOP3.LUT R0, R3, 0x8, R0, 0xf8, !PT ;  /* 0x0000000803007812 */ /* 0x000fe400078ef800 */
[----:B------:R-:W-:Y:S01]  /*11390*/  SHF.R.U32.HI R3, RZ, 0x3, R3 ;  /* 0x00000003ff037819 */ /* 0x000fe20000011603 */
[----:B---3--:R-:W-:Y:S01]  /*113a0*/  @!P4 IMAD.WIDE.U32 R14, R8, 0x60, R210 ;  /* 0x00000060080ec825 */ /* 0x008fe200078e00d2 */
[----:B------:R-:W-:-:S04]  /*113b0*/  DEPBAR.LE SB0, 0x0 ;  /* 0x000080000000791a */ /* 0x000fc80000000000 */
[----:B------:R-:W-:Y:S01]  /*113c0*/  BAR.SYNC.DEFER_BLOCKING 0x0 ;  /* 0x0000000000007b1d */ /* 0x000fe20000010000 */
[----:B------:R-:W-:Y:S01]  /*113d0*/  LOP3.LUT R3, R0, R3, RZ, 0x3c, !PT ;  /* 0x0000000300037212 */ /* 0x000fe200078e3cff */
[----:B------:R-:W-:Y:S01]  /*113e0*/  @!P4 IMAD R9, R9, 0x60, RZ ;  /* 0x000000600909c824 */ /* 0x000fe200078e02ff */
[----:B------:R-:W-:Y:S01]  /*113f0*/  LEA R205, R205, UR4, 0x1 ;  /* 0x00000004cdcd7c11 */ /* 0x000fe2000f8e08ff */
[----:B------:R-:W-:Y:S02]  /*11400*/  @!P4 IMAD.MOV.U32 R8, RZ, RZ, R14 ;  /* 0x000000ffff08c224 */ /* 0x000fe400078e000e */
[----:B------:R-:W-:Y:S02]  /*11410*/  @!P4 IMAD.IADD R9, R9, 0x1, R15 ;  /* 0x000000010909c824 */ /* 0x000fe400078e020f */
[C---:B------:R-:W-:Y:S02]  /*11420*/  VIADD R0, R205.reuse, 0x6000 ;  /* 0x00006000cd007836 */ /* 0x040fe40000000000 */
        /* <DEDUP_REMOVED lines=10> */
[----:B--2---:R-:W-:-:S03]  /*114d0*/  @!P6 LEA R10, P0, R63, R210, 0x1 ;  /* 0x000000d23f0ae211 */ /* 0x004fc600078008ff */
[----:B------:R-:W-:Y:S01]  /*114e0*/  @P6 STS.128 [R217+0xc800], RZ ;  /* 0x00c800ffd9006388 */ /* 0x000fe20000000c00 */
[-C--:B------:R-:W-:Y:S02]  /*114f0*/  @!P6 LEA.HI.X R11, R63, R211.reuse, R64, 0x1, P0 ;  /* 0x000000d33f0be211 */ /* 0x080fe400000f0c40 */
[C---:B-1----:R-:W-:Y:S01]  /*11500*/  @!P5 LEA R12, P0, R6.reuse, R210, 0x6 ;  /* 0x000000d2060cd211 */ /* 0x042fe200078030ff */
[----:B------:R-:W-:Y:S03]  /*11510*/  @P6 STS.128 [R217+0xe800], RZ ;  /* 0x00e800ffd9006388 */ /* 0x000fe60000000c00 */
[----:B------:R-:W-:Y:S01]  /*11520*/  @!P5 LEA.HI.X R13, R6, R211, R7, 0x6, P0 ;  /* 0x000000d3060dd211 */ /* 0x000fe200000f3407 */
[----:B------:R-:W-:Y:S01]  /*11530*/  @P6 STS.128 [R217+0x10800], RZ ;  /* 0x010800ffd9006388 */ /* 0x000fe20000000c00 */
[----:B------:R-:W-:Y:S01]  /*11540*/  LOP3.LUT R6, R65, 0xfffffe00, RZ, 0xc0, !PT ;  /* 0xfffffe0041067812 */ /* 0x000fe200078ec0ff */
[----:B------:R-:W-:-:S02]  /*11550*/  IMAD.MOV.U32 R7, RZ, RZ, 0x10 ;  /* 0x00000010ff077424 */ /* 0x000fc400078e00ff */
[----:B------:R-:W-:Y:S01]  /*11560*/  @!PT LDS RZ, [RZ] ;  /* 0x00000000fffff984 */ /* 0x000fe20000000800 */
[----:B------:R-:W-:Y:S01]  /*11570*/  @!PT LDS RZ, [RZ] ;  /* 0x00000000fffff984 */ /* 0x000fe20000000800 */
[----:B------:R-:W-:Y:S01]  /*11580*/  @!PT LDS RZ, [RZ] ;  /* 0x00000000fffff984 */ /* 0x000fe20000000800 */
[----:B------:R-:W-:Y:S01]  /*11590*/  @!P6 LDGSTS.E.BYPASS.LTC128B.128 [R217+0xc800], desc[UR6][R10.64] ;  /* 0x0c8000000ad9efae */ /* 0x000fe2000b901d46 */
[----:B------:R-:W-:Y:S01]  /*115a0*/  LOP3.LUT R200, R3, R6, RZ, 0xfc, !PT ;  /* 0x0000000603c87212 */ /* 0x000fe200078efcff */
[----:B------:R-:W-:Y:S01]  /*115b0*/  IMAD R206, R5, 0x400, R6 ;  /* 0x0000040005ce7824 */ /* 0x000fe200078e0206 */
[----:B------:R-:W-:Y:S01]  /*115c0*/  SEL R7, R7, 0xfffffff0, !P1 ;  /* 0xfffffff007077807 */ /* 0x000fe20004800000 */
[----:B------:R-:W-:Y:S01]  /*115d0*/  @!P6 LDGSTS.E.BYPASS.LTC128B.128 [R217+0xe800], desc[UR6][R10.64+0x80] ;  /* 0x0e8000800ad9efae */ /* 0x000fe2000b901d46 */
[----:B------:R-:W-:Y:S02]  /*115e0*/  IMAD.MOV.U32 R5, RZ, RZ, 0x20 ;  /* 0x00000020ff057424 */ /* 0x000fe400078e00ff */
[----:B------:R-:W-:Y:S01]  /*115f0*/  IMAD.IADD R206, R3, 0x1, R206 ;  /* 0x0000000103ce7824 */ /* 0x000fe200078e02ce */
[----:B------:R-:W-:Y:S02]  /*11600*/  @!P6 LDGSTS.E.BYPASS.LTC128B.128 [R217+0x10800], desc[UR6][R10.64+0x100] ;  /* 0x108001000ad9efae */ /* 0x000fe4000b901d46 */
[----:B------:R-:W-:-:S02]  /*11610*/  SEL R5, R5, 0xffffffe0, !P2 ;  /* 0xffffffe005057807 */ /* 0x000fc40005000000 */
[----:B------:R-:W-:Y:S01]  /*11620*/  @P5 STS.128 [R217+0xd000], RZ ;  /* 0x00d000ffd9005388 */ /* 0x000fe20000000c00 */
[----:B------:R-:W-:Y:S02]  /*11630*/  LEA R206, R206, UR4, 0x1 ;  /* 0x00000004cece7c11 */ /* 0x000fe4000f8e08ff */
[----:B------:R-:W-:Y:S01]  /*11640*/  R2P PR, R62, 0x6 ;  /* 0x000000063e007804 */ /* 0x000fe20000000000 */
[----:B------:R-:W-:Y:S01]  /*11650*/  @P5 STS.128 [R217+0xf000], RZ ;  /* 0x00f000ffd9005388 */ /* 0x000fe20000000c00 */
[----:B------:R-:W-:Y:S01]  /*11660*/  ISETP.GT.AND P0, PT, R4, R207, PT ;  /* 0x000000cf0400720c */ /* 0x000fe20003f04270 */
[--C-:B------:R-:W-:Y:S02]  /*11670*/  IMAD R204, R7, 0x2, R206.reuse ;  /* 0x0000000207cc7824 */ /* 0x100fe400078e02ce */
[----:B------:R-:W-:Y:S01]  /*11680*/  @P5 STS.128 [R217+0x11000], RZ ;  /* 0x011000ffd9005388 */ /* 0x000fe20000000c00 */
[C---:B------:R-:W-:Y:S02]  /*11690*/  IMAD R202, R5.reuse, 0x2, R206 ;  /* 0x0000000205ca7824 */ /* 0x040fe400078e02ce */
[----:B------:R-:W-:Y:S01]  /*116a0*/  IMAD R201, R5, 0x2, R204 ;  /* 0x0000000205c97824 */ /* 0x000fe200078e02cc */
[----:B------:R-:W-:Y:S01]  /*116b0*/  @!PT LDS RZ, [RZ] ;  /* 0x00000000fffff984 */ /* 0x000fe20000000800 */
[----:B------:R-:W-:Y:S01]  /*116c0*/  @!PT LDS RZ, [RZ] ;  /* 0x00000000fffff984 */ /* 0x000fe20000000800 */
[----:B------:R-:W-:Y:S01]  /*116d0*/  @!PT LDS RZ, [RZ] ;  /* 0x00000000fffff984 */ /* 0x000fe20000000800 */
[----:B------:R-:W-:Y:S04]  /*116e0*/  @!P5 LDGSTS.E.BYPASS.LTC128B.128 [R217+0xd000], desc[UR6][R12.64] ;  /* 0x0d0000000cd9dfae */ /* 0x000fe8000b901d46 */
[----:B------:R-:W-:Y:S01]  /*116f0*/  @!P5 LDGSTS.E.BYPASS.LTC128B.128 [R217+0xf000], desc[UR6][R12.64+0x80] ;  /* 0x0f0000800cd9dfae */ /* 0x000fe2000b901d46 */
[----:B------:R-:W-:-:S02]  /*11700*/  @P1 VIADD R203, R0, 0xffffffe0 ;  /* 0xffffffe000cb1836 */ /* 0x000fc40000000000 */
[----:B------:R-:W-:Y:S01]  /*11710*/  IMAD.MOV.U32 R0, RZ, RZ, 0x40 ;  /* 0x00000040ff007424 */ /* 0x000fe200078e00ff */
[----:B------:R1:W-:Y:S01]  /*11720*/  @!P5 LDGSTS.E.BYPASS.LTC128B.128 [R217+0x11000], desc[UR6][R12.64+0x100] ;  /* 0x110001000cd9dfae */ /* 0x0003e2000b901d46 */
[C---:B------:R-:W-:Y:S02]  /*11730*/  VIADD R195, R203.reuse, 0x800 ;  /* 0x00000800cbc37836 */ /* 0x040fe40000000000 */
[C---:B------:R-:W-:Y:S01]  /*11740*/  VIADD R194, R203.reuse, 0x1000 ;  /* 0x00001000cbc27836 */ /* 0x040fe20000000000 */
[----:B------:R-:W-:Y:S01]  /*11750*/  @P4 STS.128 [R217+0xd800], RZ ;  /* 0x00d800ffd9004388 */ /* 0x000fe20000000c00 */
[----:B------:R-:W-:Y:S01]  /*11760*/  SEL R0, R0, 0xffffffc0, !P2 ;  /* 0xffffffc000007807 */ /* 0x000fe20005000000 */
[C---:B------:R-:W-:Y:S02]  /*11770*/  VIADD R193, R203.reuse, 0x1800 ;  /* 0x00001800cbc17836 */ /* 0x040fe40000000000 */
[----:B------:R-:W-:Y:S01]  /*11780*/  @P4 STS.128 [R217+0xf800], RZ ;  /* 0x00f800ffd9004388 */ /* 0x000fe20000000c00 */
[----:B------:R-:W-:-:S02]  /*11790*/  VIADD R191, R203, 0x2000 ;  /* 0x00002000cbbf7836 */ /* 0x000fc40000000000 */
[----:B------:R-:W-:Y:S01]  /*117a0*/  IMAD.IADD R199, R205, 0x1, R0 ;  /* 0x00000001cdc77824 */ /* 0x000fe200078e0200 */
[----:B------:R-:W-:Y:S01]  /*117b0*/  @P4 STS.128 [R217+0x11800], RZ ;  /* 0x011800ffd9004388 */ /* 0x000fe20000000c00 */
[----:B------:R-:W-:Y:S02]  /*117c0*/  IMAD.IADD R192, R0, 0x1, R203 ;  /* 0x0000000100c07824 */ /* 0x000fe400078e02cb */
[C---:B------:R-:W-:Y:S01]  /*117d0*/  VIADD R190, R203.reuse, 0x2800 ;  /* 0x00002800cbbe7836 */ /* 0x040fe20000000000 */
[----:B------:R-:W-:Y:S01]  /*117e0*/  @!PT LDS RZ, [RZ] ;  /* 0x00000000fffff984 */ /* 0x000fe20000000800 */
[----:B------:R-:W-:Y:S01]  /*117f0*/  @!PT LDS RZ, [RZ] ;  /* 0x00000000fffff984 */ /* 0x000fe20000000800 */
[----:B------:R-:W-:Y:S01]  /*11800*/  @!PT LDS RZ, [RZ] ;  /* 0x00000000fffff984 */ /* 0x000fe20000000800 */
[----:B------:R-:W-:Y:S01]  /*11810*/  @!P4 LDGSTS.E.BYPASS.LTC128B.128 [R217+0xd800], desc[UR6][R8.64] ;  /* 0x0d80000008d9cfae */ /* 0x000fe2000b901d46 */
[C---:B------:R-:W-:Y:S02]  /*11820*/  VIADD R189, R203.reuse, 0x3000 ;  /* 0x00003000cbbd7836 */ /* 0x040fe40000000000 */
[C---:B------:R-:W-:Y:S01]  /*11830*/  VIADD R188, R203.reuse, 0x3800 ;  /* 0x00003800cbbc7836 */ /* 0x040fe20000000000 */
[----:B------:R-:W-:Y:S01]  /*11840*/  @!P4 LDGSTS.E.BYPASS.LTC128B.128 [R217+0xf800], desc[UR6][R8.64+0x80] ;  /* 0x0f80008008d9cfae */ /* 0x000fe2000b901d46 */
[----:B------:R-:W-:-:S02]  /*11850*/  VIADD R187, R203, 0x4000 ;  /* 0x00004000cbbb7836 */ /* 0x000fc40000000000 */
[C---:B------:R-:W-:Y:S01]  /*11860*/  VIADD R186, R203.reuse, 0x4800 ;  /* 0x00004800cbba7836 */ /* 0x040fe20000000000 */
[----:B------:R2:W-:Y:S01]  /*11870*/  @!P4 LDGSTS.E.BYPASS.LTC128B.128 [R217+0x11800], desc[UR6][R8.64+0x100] ;  /* 0x1180010008d9cfae */ /* 0x0005e2000b901d46 */
[C---:B------:R-:W-:Y:S02]  /*11880*/  VIADD R185, R203.reuse, 0x5000 ;  /* 0x00005000cbb97836 */ /* 0x040fe40000000000 */
[----:B------:R-:W-:Y:S01]  /*11890*/  VIADD R184, R203, 0x5800 ;  /* 0x00005800cbb87836 */ /* 0x000fe20000000000 */
        /* <DEDUP_REMOVED lines=129> */
[----:B----4-:R-:W-:Y:S06]  /*120b0*/  HMMA.16816.F32.BF16 R92, R56, R76, R92 ;  /* 0x0000004c385c723c */ /* 0x010fec000004185c */
[----:B------:R-:W-:Y:S06]  /*120c0*/  HMMA.16816.F32.BF16 R28, R104, R70, R28 ;  /* 0x00000046681c723c */ /* 0x000fec000004181c */
[----:B------:R-:W-:Y:S06]  /*120d0*/  HMMA.16816.F32.BF16 R72, R24, R102, R72 ;  /* 0x000000661848723c */ /* 0x000fec0000041848 */
[----:B------:R-:W-:Y:S06]  /*120e0*/  HMMA.16816.F32.BF16 R40, R12, R44, R40 ;  /* 0x0000002c0c28723c */ /* 0x000fec0000041828 */
[----:B------:R-:W-:Y:S06]  /*120f0*/  HMMA.16816.F32.BF16 R88, R56, R78, R88 ;  /* 0x0000004e3858723c */ /* 0x000fec0000041858 */
[----:B--2---:R-:W-:Y:S01]  /*12100*/  HMMA.16816.F32.BF16 R108, R24, R8, R108 ;  /* 0x00000008186c723c */ /* 0x004fe2000004186c */
[----:B------:R-:W-:Y:S01]  /*12110*/  FMUL.FTZ R28, R28, UR5 ;  /* 0x000000051c1c7c20 */ /* 0x000fe20008410000 */
[----:B------:R-:W-:Y:S01]  /*12120*/  FMUL.FTZ R29, R29, UR5 ;  /* 0x000000051d1d7c20 */ /* 0x000fe20008410000 */
[----:B------:R-:W-:Y:S01]  /*12130*/  FMUL.FTZ R30, R30, UR5 ;  /* 0x000000051e1e7c20 */ /* 0x000fe20008410000 */
[----:B------:R-:W-:-:S02]  /*12140*/  FMUL.FTZ R48, R31, UR5 ;  /* 0x000000051f307c20 */ /* 0x000fc40008410000 */
[----:B------:R-:W-:Y:S01]  /*12150*/  HMMA.16816.F32.BF16 R64, R24, R10, R64 ;  /* 0x0000000a1840723c */ /* 0x000fe20000041840 */
[----:B------:R-:W2:Y:S03]  /*12160*/  LDSM.16.M88.4 R8, [R203+0x5800] ;  /* 0x00580000cb08783b */ /* 0x000ea60000000200 */
[----:B------:R-:W-:Y:S02]  /*12170*/  MUFU.TANH R48, R48 ;  /* 0x0000003000307308 */ /* 0x000fe40000002400 */
[----:B------:R-:W-:Y:S01]  /*12180*/  HMMA.16816.F32.BF16 R16, R104, R68, R16 ;  /* 0x000000446810723c */ /* 0x000fe20000041810 */
[----:B------:R-:W3:Y:S05]  /*12190*/  LDSM.16.M88.4 R68, [R199+0xb000] ;  /* 0x00b00000c744783b */ /* 0x000eea0000000200 */
[----:B-1----:R-:W-:Y:S06]  /*121a0*/  HMMA.16816.F32.BF16 R92, R36, R20, R92 ;  /* 0x00000014245c723c */ /* 0x002fec000004185c */
[----:B------:R-:W-:Y:S01]  /*121b0*/  HMMA.16816.F32.BF16 R72, R12, R46, R72 ;  /* 0x0000002e0c48723c */ /* 0x000fe20000041848 */
[----:B------:R-:W-:Y:S05]  /*121c0*/  MUFU.TANH R47, R30 ;  /* 0x0000001e002f7308 */ /* 0x000fea0000002400 */
[----:B------:R-:W-:Y:S03]  /*121d0*/  HMMA.16816.F32.BF16 R40, R104, R32, R40 ;  /* 0x000000206828723c */ /* 0x000fe60000041828 */
[----:B------:R-:W-:Y:S03]  /*121e0*/  MUFU.TANH R32, R28 ;  /* 0x0000001c00207308 */ /* 0x000fe60000002400 */
[----:B------:R-:W-:Y:S01]  /*121f0*/  HMMA.16816.F32.BF16 R88, R36, R22, R88 ;  /* 0x000000162458723c */ /* 0x000fe20000041858 */
[----:B------:R-:W-:Y:S01]  /*12200*/  FMUL.FTZ R17, R17, UR5 ;  /* 0x0000000511117c20 */ /* 0x000fe20008410000 */
[----:B------:R-:W-:Y:S01]  /*12210*/  FMUL.FTZ R0, R16, UR5 ;  /* 0x0000000510007c20 */ /* 0x000fe20008410000 */
[----:B------:R-:W-:Y:S01]  /*12220*/  FMUL.FTZ R45, R18, UR5 ;  /* 0x00000005122d7c20 */ /* 0x000fe20008410000 */
[----:B------:R-:W-:Y:S01]  /*12230*/  FMUL.FTZ R46, R19, UR5 ;  /* 0x00000005132e7c20 */ /* 0x000fe20008410000 */
[----:B------:R1:W-:Y:S01]  /*12240*/  MUFU.TANH R33, R29 ;  /* 0x0000001d00217308 */ /* 0x0003e20000002400 */
[----:B------:R-:W-:Y:S01]  /*12250*/  LDSM.16.M88.4 R20, [R192+0x5800] ;  /* 0x00580000c014783b */ /* 0x000fe20000000200 */
[----:B--2---:R-:W-:Y:S06]  /*12260*/  HMMA.16816.F32.BF16 R92, R24, R8, R92 ;  /* 0x00000008185c723c */ /* 0x004fec000004185c */
[----:B------:R2:W-:Y:S01]  /*12270*/  MUFU.TANH R44, R17 ;  /* 0x00000011002c7308 */ /* 0x0005e20000002400 */
[C---:B---3--:R-:W-:Y:S07]  /*12280*/  HMMA.16816.F32.BF16 R64, R12.reuse, R70, R64 ;  /* 0x000000460c40723c */ /* 0x048fee0000041840 */
[----:B------:R-:W3:Y:S01]  /*12290*/  MUFU.TANH R0, R0 ;  /* 0x0000000000007308 */ /* 0x000ee20000002400 */
[----:B-1----:R-:W1:Y:S01]  /*122a0*/  LDSM.16.M88.4 R28, [R199+0xb800] ;  /* 0x00b80000c71c783b */ /* 0x002e620000000200 */
[----:B------:R-:W-:Y:S06]  /*122b0*/  HMMA.16816.F32.BF16 R108, R12, R68, R108 ;  /* 0x000000440c6c723c */ /* 0x000fec000004186c */
[----:B------:R-:W-:Y:S01]  /*122c0*/  HMMA.16816.F32.BF16 R88, R24, R10, R88 ;  /* 0x0000000a1858723c */ /* 0x000fe20000041858 */
[----:B--2---:R-:W2:Y:S01]  /*122d0*/  LDSM.16.M88.4 R16, [R192+0x5000] ;  /* 0x00500000c010783b */ /* 0x004ea20000000200 */
[----:B------:R-:W4:Y:S01]  /*122e0*/  MUFU.TANH R46, R46 ;  /* 0x0000002e002e7308 */ /* 0x000f220000002400 */
[----:B------:R-:W-:-:S04]  /*122f0*/  DEPBAR.LE SB0, 0x0 ;  /* 0x000080000000791a */ /* 0x000fc80000000000 */
[----:B------:R-:W-:Y:S01]  /*12300*/  SHF.L.U32 R11, R60, 0x1, RZ ;  /* 0x000000013c0b7819 */ /* 0x000fe200000006ff */
[----:B------:R-:W-:Y:S02]  /*12310*/  HMMA.16816.F32.BF16 R72, R104, R34, R72 ;  /* 0x000000226848723c */ /* 0x000fe40000041848 */
[----:B------:R-:W-:Y:S01]  /*12320*/  MUFU.TANH R45, R45 ;  /* 0x0000002d002d7308 */ /* 0x000fe20000002400 */
[----:B------:R-:W-:-:S04]  /*12330*/  LOP3.LUT R11, R11, 0x6, RZ, 0xc0, !PT ;  /* 0x000000060b0b7812 */ /* 0x000fc800078ec0ff */
[----:B------:R-:W-:Y:S01]  /*12340*/  FMUL.FTZ R34, R40, UR5 ;  /* 0x0000000528227c20 */ /* 0x000fe20008410000 */
[----:B------:R-:W-:Y:S01]  /*12350*/  FMUL.FTZ R40, R42, UR5 ;  /* 0x000000052a287c20 */ /* 0x000fe20008410000 */
[----:B------:R-:W-:Y:S01]  /*12360*/  FMUL.FTZ R35, R41, UR5 ;  /* 0x0000000529237c20 */ /* 0x000fe20008410000 */
[----:B------:R-:W-:-:S03]  /*12370*/  FMUL.FTZ R41, R43, UR5 ;  /* 0x000000052b297c20 */ /* 0x000fc60008410000 */
[----:B------:R-:W-:Y:S08]  /*12380*/  MUFU.TANH R34, R34 ;  /* 0x0000002200227308 */ /* 0x000ff00000002400 */
[----:B------:R-:W5:Y:S03]  /*12390*/  MUFU.TANH R40, R40 ;  /* 0x0000002800287308 */ /* 0x000f660000002400 */
[----:B------:R-:W-:Y:S01]  /*123a0*/  FMUL.FTZ R36, R74, UR5 ;  /* 0x000000054a247c20 */ /* 0x000fe20008410000 */
[----:B-1----:R-:W-:Y:S01]  /*123b0*/  HMMA.16816.F32.BF16 R92, R12, R28, R92 ;  /* 0x0000001c0c5c723c */ /* 0x002fe2000004185c */
[----:B------:R-:W-:-:S03]  /*123c0*/  FMUL.FTZ R9, R75, UR5 ;  /* 0x000000054b097c20 */ /* 0x000fc60008410000 */
[----:B------:R-:W-:Y:S02]  /*123d0*/  MUFU.TANH R35, R35 ;  /* 0x0000002300237308 */ /* 0x000fe40000002400 */
[----:B------:R-:W-:Y:S06]  /*123e0*/  HMMA.16816.F32.BF16 R88, R12, R30, R88 ;  /* 0x0000001e0c58723c */ /* 0x000fec0000041858 */
[C---:B--2---:R-:W-:Y:S01]  /*123f0*/  HMMA.16816.F32.BF16 R64, R104.reuse, R18, R64 ;  /* 0x000000126840723c */ /* 0x044fe20000041840 */
[----:B------:R-:W-:Y:S05]  /*12400*/  MUFU.TANH R41, R41 ;  /* 0x0000002900297308 */ /* 0x000fea0000002400 */
[----:B------:R-:W-:Y:S01]  /*12410*/  HMMA.16816.F32.BF16 R108, R104, R16, R108 ;  /* 0x00000010686c723c */ /* 0x000fe2000004186c */
[----:B------:R-:W-:-:S02]  /*12420*/  IMAD.IADD R18, R2, 0x1, R11 ;  /* 0x0000000102127824 */ /* 0x000fc400078e020b */
[----:B------:R-:W-:Y:S02]  /*12430*/  MUFU.TANH R36, R36 ;  /* 0x0000002400247308 */ /* 0x000fe40000002400 */
[C---:B------:R-:W-:Y:S01]  /*12440*/  VIADD R8, R18.reuse, 0x1 ;  /* 0x0000000112087836 */ /* 0x040fe20000000000 */
[CC--:B------:R-:W-:Y:S01]  /*12450*/  ISETP.GE.AND P1, PT, R18.reuse, R61.reuse, PT ;  /* 0x0000003d1200720c */ /* 0x0c0fe20003f26270 */
[----:B------:R-:W-:Y:S01]  /*12460*/  VIADD R4, R18, 0x8 ;  /* 0x0000000812047836 */ /* 0x000fe20000000000 */
[C---:B------:R-:W-:Y:S01]  /*12470*/  HMMA.16816.F32.BF16 R92, R104.reuse, R20, R92 ;  /* 0x00000014685c723c */ /* 0x040fe2000004185c */
[----:B------:R-:W-:Y:S01]  /*12480*/  FMUL.FTZ R16, R72, UR5 ;  /* 0x0000000548107c20 */ /* 0x000fe20008410000 */
[----:B---3--:R-:W-:Y:S01]  /*12490*/  FSEL R12, R0, -INF , !P1 ;  /* 0xff800000000c7808 */ /* 0x008fe20004800000 */
[----:B------:R-:W-:Y:S01]  /*124a0*/  VIADD R0, R18, 0x18 ;  /* 0x0000001812007836 */ /* 0x000fe20000000000 */
[-C--:B------:R-:W-:Y:S01]  /*124b0*/  ISETP.GE.AND P6, PT, R8, R61.reuse, PT ;  /* 0x0000003d0800720c */ /* 0x080fe20003fc6270 */
[----:B------:R-:W-:Y:S01]  /*124c0*/  VIADD R8, R18, 0x9 ;  /* 0x0000000912087836 */ /* 0x000fe20000000000 */
[-C--:B------:R-:W-:Y:S01]  /*124d0*/  ISETP.GE.AND P5, PT, R4, R61.reuse, PT ;  /* 0x0000003d0400720c */ /* 0x080fe20003fa6270 */
[----:B------:R-:W-:Y:S01]  /*124e0*/  HMMA.16816.F32.BF16 R88, R104, R22, R88 ;  /* 0x000000166858723c */ /* 0x000fe20000041858 */
[----:B----4-:R-:W-:Y:S01]  /*124f0*/  FSEL R21, R46, -INF , !P6 ;  /* 0xff8000002e157808 */ /* 0x010fe20007000000 */
[----:B------:R-:W-:Y:S01]  /*12500*/  FMUL.FTZ R17, R73, UR5 ;  /* 0x0000000549117c20 */ /* 0x000fe20008410000 */
[----:B------:R-:W-:Y:S01]  /*12510*/  FSEL R44, R44, -INF , !P6 ;  /* 0xff8000002c2c7808 */ /* 0x000fe20007000000 */
[----:B------:R-:W-:Y:S01]  /*12520*/  VIADD R4, R18, 0x10 ;  /* 0x0000001012047836 */ /* 0x000fe20000000000 */
[-C--:B------:R-:W-:Y:S01]  /*12530*/  ISETP.GE.AND P6, PT, R0, R61.reuse, PT ;  /* 0x0000003d0000720c */ /* 0x080fe20003fc6270 */
[----:B------:R-:W-:Y:S01]  /*12540*/  VIADD R0, R18, 0x19 ;  /* 0x0000001912007836 */ /* 0x000fe20000000000 */
[----:B------:R-:W-:Y:S01]  /*12550*/  FSEL R47, R47, -INF , !P5 ;  /* 0xff8000002f2f7808 */ /* 0x000fe20006800000 */
[----:B------:R-:W1:Y:S01]  /*12560*/  MUFU.TANH R16, R16 ;  /* 0x0000001000107308 */ /* 0x000e620000002400 */
[----:B------:R-:W-:Y:S01]  /*12570*/  FSEL R32, R32, -INF , !P5 ;  /* 0xff80000020207808 */ /* 0x000fe20006800000 */
[----:B------:R-:W-:Y:S01]  /*12580*/  FMUL.FTZ R108, R108, UR5 ;  /* 0x000000056c6c7c20 */ /* 0x000fe20008410000 */
[-C--:B------:R-:W-:Y:S01]  /*12590*/  ISETP.GE.AND P5, PT, R0, R61.reuse, PT ;  /* 0x0000003d0000720c */ /* 0x080fe20003fa6270 */
[----:B------:R-:W-:Y:S01]  /*125a0*/  VIADD R0, R18, 0x20 ;  /* 0x0000002012007836 */ /* 0x000fe20000000000 */
[-C--:B------:R-:W-:Y:S01]  /*125b0*/  ISETP.GE.AND P4, PT, R8, R61.reuse, PT ;  /* 0x0000003d0800720c */ /* 0x080fe20003f86270 */
[----:B------:R-:W-:Y:S01]  /*125c0*/  FMUL.FTZ R110, R110, UR5 ;  /* 0x000000056e6e7c20 */ /* 0x000fe20008410000 */
[-C--:B------:R-:W-:Y:S01]  /*125d0*/  ISETP.GE.AND P2, PT, R4, R61.reuse, PT ;  /* 0x0000003d0400720c */ /* 0x080fe20003f46270 */
[----:B------:R-:W-:Y:S01]  /*125e0*/  MUFU.TANH R17, R17 ;  /* 0x0000001100117308 */ /* 0x000fe20000002400 */
[----:B------:R-:W-:Y:S01]  /*125f0*/  FSEL R19, R48, -INF , !P4 ;  /* 0xff80000030137808 */ /* 0x000fe20006000000 */
[----:B------:R-:W-:Y:S01]  /*12600*/  VIADD R4, R18, 0x11 ;  /* 0x0000001112047836 */ /* 0x000fe20000000000 */
[----:B------:R-:W-:Y:S01]  /*12610*/  FSEL R14, R33, -INF , !P4 ;  /* 0xff800000210e7808 */ /* 0x000fe20006000000 */
[----:B------:R-:W-:Y:S01]  /*12620*/  FMUL.FTZ R109, R109, UR5 ;  /* 0x000000056d6d7c20 */ /* 0x000fe20008410000 */
[-C--:B------:R-:W-:Y:S01]  /*12630*/  ISETP.GE.AND P4, PT, R0, R61.reuse, PT ;  /* 0x0000003d0000720c */ /* 0x080fe20003f86270 */
[----:B------:R-:W-:Y:S01]  /*12640*/  VIADD R0, R18, 0x21 ;  /* 0x0000002112007836 */ /* 0x000fe20000000000 */
[----:B-----5:R-:W-:Y:S01]  /*12650*/  FSEL R15, R40, -INF , !P2 ;  /* 0xff800000280f7808 */ /* 0x020fe20005000000 */
[----:B------:R-:W2:Y:S01]  /*12660*/  MUFU.TANH R9, R9 ;  /* 0x0000000900097308 */ /* 0x000ea20000002400 */
[----:B------:R-:W-:Y:S01]  /*12670*/  FSEL R10, R34, -INF , !P2 ;  /* 0xff800000220a7808 */ /* 0x000fe20005000000 */
[----:B------:R-:W-:Y:S01]  /*12680*/  FMUL.FTZ R111, R111, UR5 ;  /* 0x000000056f6f7c20 */ /* 0x000fe20008410000 */
[----:B------:R-:W-:Y:S01]  /*12690*/  FSEL R45, R45, -INF , !P1 ;  /* 0xff8000002d2d7808 */ /* 0x000fe20004800000 */
[----:B------:R-:W-:Y:S01]  /*126a0*/  FMUL.FTZ R64, R64, UR5 ;  /* 0x0000000540407c20 */ /* 0x000fe20008410000 */
[-C--:B------:R-:W-:Y:S01]  /*126b0*/  ISETP.GE.AND P2, PT, R0, R61.reuse, PT ;  /* 0x0000003d0000720c */ /* 0x080fe20003f46270 */
[----:B------:R-:W-:Y:S01]  /*126c0*/  VIADD R0, R18, 0x28 ;  /* 0x0000002812007836 */ /* 0x000fe20000000000 */
[-C--:B------:R-:W-:Y:S01]  /*126d0*/  ISETP.GE.AND P1, PT, R4, R61.reuse, PT ;  /* 0x0000003d0400720c */ /* 0x080fe20003f26270 */
[----:B------:R-:W-:Y:S01]  /*126e0*/  MUFU.TANH R156, R108 ;  /* 0x0000006c009c7308 */ /* 0x000fe20000002400 */
[----:B------:R-:W-:Y:S01]  /*126f0*/  FMUL.FTZ R66, R66, UR5 ;  /* 0x0000000542427c20 */ /* 0x000fe20008410000 */
[----:B-1----:R-:W-:Y:S01]  /*12700*/  FSEL R4, R16, -INF , !P6 ;  /* 0xff80000010047808 */ /* 0x002fe20007000000 */
[----:B------:R-:W-:Y:S01]  /*12710*/  VIADD R16, R18, 0x30 ;  /* 0x0000003012107836 */ /* 0x000fe20000000000 */
[----:B------:R-:W-:Y:S01]  /*12720*/  FSEL R13, R41, -INF , !P1 ;  /* 0xff800000290d7808 */ /* 0x000fe20004800000 */
[----:B------:R-:W-:Y:S01]  /*12730*/  FMUL.FTZ R65, R65, UR5 ;  /* 0x0000000541417c20 */ /* 0x000fe20008410000 */
[----:B------:R-:W-:Y:S01]  /*12740*/  FSEL R8, R35, -INF , !P1 ;  /* 0xff80000023087808 */ /* 0x000fe20004800000 */
[----:B------:R-:W-:Y:S01]  /*12750*/  FMUL.FTZ R67, R67, UR5 ;  /* 0x0000000543437c20 */ /* 0x000fe20008410000 */
[----:B------:R-:W1:Y:S01]  /*12760*/  MUFU.TANH R161, R110 ;  /* 0x0000006e00a17308 */ /* 0x000e620000002400 */
[----:B------:R-:W-:Y:S01]  /*12770*/  ISETP.GE.AND P1, PT, R0, R61, PT ;  /* 0x0000003d0000720c */ /* 0x000fe20003f26270 */
[----:B------:R-:W-:-:S02]  /*12780*/  VIADD R0, R18, 0x29 ;  /* 0x0000002912007836 */ /* 0x000fc40000000000 */
[----:B------:R-:W-:Y:S01]  /*12790*/  FMUL.FTZ R92, R92, UR5 ;  /* 0x000000055c5c7c20 */ /* 0x000fe20008410000 */
[----:B------:R-:W-:Y:S01]  /*127a0*/  FMUL.FTZ R94, R94, UR5 ;  /* 0x000000055e5e7c20 */ /* 0x000fe20008410000 */
[----:B------:R-:W-:Y:S01]  /*127b0*/  FMUL.FTZ R93, R93, UR5 ;  /* 0x000000055d5d7c20 */ /* 0x000fe20008410000 */
[----:B------:R-:W-:Y:S01]  /*127c0*/  FMUL.FTZ R95, R95, UR5 ;  /* 0x000000055f5f7c20 */ /* 0x000fe20008410000 */
[----:B------:R-:W-:Y:S01]  /*127d0*/  FMUL.FTZ R88, R88, UR5 ;  /* 0x0000000558587c20 */ /* 0x000fe20008410000 */
[----:B------:R-:W3:Y:S01]  /*127e0*/  MUFU.TANH R166, R109 ;  /* 0x0000006d00a67308 */ /* 0x000ee20000002400 */
[----:B------:R-:W-:Y:S01]  /*127f0*/  FMUL.FTZ R90, R90, UR5 ;  /* 0x000000055a5a7c20 */ /* 0x000fe20008410000 */
[----:B------:R-:W-:Y:S01]  /*12800*/  FMUL.FTZ R91, R91, UR5 ;  /* 0x000000055b5b7c20 */ /* 0x000fe20008410000 */
[----:B------:R-:W-:Y:S01]  /*12810*/  FMUL.FTZ R89, R89, UR5 ;  /* 0x0000000559597c20 */ /* 0x000fe20008410000 */
[----:B------:R-:W-:Y:S02]  /*12820*/  FSEL R11, R36, -INF , !P6 ;  /* 0xff800000240b7808 */ /* 0x000fe40007000000 */
[----:B------:R-:W-:-:S02]  /*12830*/  ISETP.GE.AND P6, PT, R0, R61, PT ;  /* 0x0000003d0000720c */ /* 0x000fc40003fc6270 */
[----:B------:R-:W4:Y:S01]  /*12840*/  MUFU.TANH R175, R111 ;  /* 0x0000006f00af7308 */ /* 0x000f220000002400 */
[----:B--2---:R-:W-:Y:S02]  /*12850*/  FSEL R9, R9, -INF , !P5 ;  /* 0xff80000009097808 */ /* 0x004fe40006800000 */
[----:B------:R-:W-:Y:S02]  /*12860*/  FSEL R0, R17, -INF , !P5 ;  /* 0xff80000011007808 */ /* 0x000fe40006800000 */
[-C--:B------:R-:W-:Y:S01]  /*12870*/  ISETP.GE.AND P5, PT, R16, R61.reuse, PT ;  /* 0x0000003d1000720c */ /* 0x080fe20003fa6270 */
[----:B------:R-:W-:Y:S01]  /*12880*/  VIADD R16, R18, 0x31 ;  /* 0x0000003112107836 */ /* 0x000fe20000000000 */
[----:B-1----:R-:W-:Y:S01]  /*12890*/  FSEL R161, R161, -INF , !P4 ;  /* 0xff800000a1a17808 */ /* 0x002fe20006000000 */
[----:B------:R-:W1:Y:S01]  /*128a0*/  MUFU.TANH R158, R64 ;  /* 0x00000040009e7308 */ /* 0x000e620000002400 */
[----:B------:R-:W-:Y:S02]  /*128b0*/  FSEL R156, R156, -INF , !P4 ;  /* 0xff8000009c9c7808 */ /* 0x000fe40006000000 */
[----:B------:R-:W-:-:S02]  /*128c0*/  ISETP.GE.AND P4, PT, R16, R61, PT ;  /* 0x0000003d1000720c */ /* 0x000fc40003f86270 */
[C---:B------:R-:W-:Y:S01]  /*128d0*/  IADD3 R16, R18.reuse, 0x38, RZ ;  /* 0x0000003812107810 */ /* 0x040fe20007ffe0ff */
[----:B------:R-:W-:Y:S01]  /*128e0*/  VIADD R18, R18, 0x39 ;  /* 0x0000003912127836 */ /* 0x000fe20000000000 */
[----:B---3--:R-:W-:Y:S01]  /*128f0*/  FSEL R166, R166, -INF , !P2 ;  /* 0xff800000a6a67808 */ /* 0x008fe20005000000 */
[----:B------:R-:W2:Y:S01]  /*12900*/  MUFU.TANH R167, R66 ;  /* 0x0000004200a77308 */ /* 0x000ea20000002400 */
[----:B----4-:R-:W-:Y:S02]  /*12910*/  FSEL R175, R175, -INF , !P2 ;  /* 0xff800000afaf7808 */ /* 0x010fe40005000000 */
[----:B------:R-:W-:-:S05]  /*12920*/  ISETP.GE.AND P2, PT, R16, R61, PT ;  /* 0x0000003d1000720c */ /* 0x000fca0003f46270 */
        /* <DEDUP_REMOVED lines=35> */
[-C--:B------:R-:W-:Y:S02]  /*12b60*/  LOP3.LUT R24, R24, R17.reuse, RZ, 0x3c, !PT ;  /* 0x0000001118187212 */ /* 0x080fe400078e3cff */
[----:B------:R-:W-:Y:S02]  /*12b70*/  ISETP.GE.AND P4, PT, R2, RZ, PT ;  /* 0x000000ff0200720c */ /* 0x000fe40003f86270 */
[----:B------:R-:W-:-:S03]  /*12b80*/  LOP3.LUT R2, RZ, R17, RZ, 0x33, !PT ;  /* 0x00000011ff027212 */ /* 0x000fc600078e33ff */
        /* <DEDUP_REMOVED lines=48> */
.L_x_5024:
[----:B------:R-:W-:Y:S02]  /*12e90*/  ULDC UR10, c[0x0][0x248] ;  /* 0x00009200000a7ab9 */ /* 0x000fe40000000800 */
[----:B------:R-:W-:-:S06]  /*12ea0*/  USHF.L.U32 UR5, UR10, 0x6, URZ ;  /* 0x000000060a057899 */ /* 0x000fcc000800063f */
[----:B------:R-:W-:-:S04]  /*12eb0*/  IADD3 R3, RZ, -UR5, RZ ;  /* 0x80000005ff037c10 */ /* 0x000fc8000fffe0ff */
[----:B------:R-:W-:-:S07]  /*12ec0*/  SHF.R.S32.HI R2, RZ, 0x1f, R3 ;  /* 0x0000001fff027819 */ /* 0x000fce0000011403 */
.L_x_5025:
        /* <DEDUP_REMOVED lines=40> */
.L_x_5023:
        /* <DEDUP_REMOVED lines=76> */
[----:B------:R-:W1:Y:S01]  /*13610*/  LDSM.16.MT88.4 R12, [R198+0xc800] ;  /* 0x00c80000c60c783b */ /* 0x000e620000004200 */
        /* <DEDUP_REMOVED lines=11> */
[----:B------:R-:W5:Y:S01]  /*136d0*/  LDSM.16.MT88.4 R16, [R196+0xe800] ;  /* 0x00e80000c410783b */ /* 0x000f620000004200 */
        /* <DEDUP_REMOVED lines=129> */
[C---:B------:R-:W-:Y:S01]  /*13ef0*/  F2FP.BF16.F32.PACK_AB R5, R162.reuse, R161 ;  /* 0x000000a1a205723e */ /* 0x040fe200000010ff */
        /* <DEDUP_REMOVED lines=103> */
.L_x_5030:
        /* <DEDUP_REMOVED lines=66> */
.L_x_5027:
        /* <DEDUP_REMOVED lines=15> */
[----:B------:R-:W-:Y:S02]  /*14a80*/  ISETP.GT.AND P0, PT, R220, R207, PT ;  /* 0x000000cfdc00720c */ /* 0x000fe40003f04270 */
        /* <DEDUP_REMOVED lines=298> */
.L_x_5029:
        /* <DEDUP_REMOVED lines=24> */
.L_x_5028:
        /* <DEDUP_REMOVED lines=100> */
[--C-:B------:R-:W-:Y:S01]  /*164f0*/  FFMA.FTZ R226, R149, UR4, -R144.reuse ;  /* 0x0000000495e27c23 */ /* 0x100fe20008010890 */
[----:B------:R-:W-:Y:S01]  /*16500*/  FFMA.FTZ R231, R147, UR4, -R144 ;  /* 0x0000000493e77c23 */ /* 0x000fe20008010890 */
[----:B------:R-:W-:Y:S01]  /*16510*/  FFMA.FTZ R228, R146, UR4, -R148 ;  /* 0x0000000492e47c23 */ /* 0x000fe20008010894 */
[--C-:B------:R-:W-:Y:S03]  /*16520*/  FFMA.FTZ R134, R134, UR4, -R144.reuse ;  /* 0x0000000486867c23 */ /* 0x100fe60008010890 */
[----:B------:R-:W-:Y:S01]  /*16530*/  MUFU.EX2 R168, R168 ;  /* 0x000000a800a87308 */ /* 0x000fe20000000800 */
[----:B------:R-:W-:Y:S01]  /*16540*/  FFMA.FTZ R133, R133, UR4, -R144 ;  /* 0x0000000485857c23 */ /* 0x000fe20008010890 */
[----:B------:R-:W-:Y:S01]  /*16550*/  LDSM.16.MT88.4 R112, [R200+0x10000] ;  /* 0x01000000c870783b */ /* 0x000fe20000004200 */
[C---:B------:R-:W-:Y:S01]  /*16560*/  FMUL.FTZ R36, R2.reuse, R36 ;  /* 0x0000002402247220 */ /* 0x040fe20000410000 */
[----:B------:R-:W-:Y:S01]  /*16570*/  FMUL.FTZ R37, R2, R37 ;  /* 0x0000002502257220 */ /* 0x000fe20000410000 */
[C---:B------:R-:W-:Y:S01]  /*16580*/  FMUL.FTZ R38, R0.reuse, R38 ;  /* 0x0000002600267220 */ /* 0x040fe20000410000 */
[----:B------:R-:W-:Y:S01]  /*16590*/  FMUL.FTZ R39, R0, R39 ;  /* 0x0000002700277220 */ /* 0x000fe20000410000 */
[----:B------:R-:W-:Y:S03]  /*165a0*/  FMUL.FTZ R40, R2, R40 ;  /* 0x0000002802287220 */ /* 0x000fe60000410000 */
        /* <DEDUP_REMOVED lines=81> */
[----:B------:R-:W-:Y:S01]  /*16ac0*/  FFMA.FTZ R174, R181, UR4, -R148 ;  /* 0x00000004b5ae7c23 */ /* 0x000fe20008010894 */
[----:B------:R-:W-:Y:S01]  /*16ad0*/  FFMA.FTZ R181, R141, UR4, -R144 ;  /* 0x000000048db57c23 */ /* 0x000fe20008010890 */
[C---:B------:R-:W-:Y:S02]  /*16ae0*/  HMMA.16816.F32.BF16 R32, R128.reuse, R138, R32 ;  /* 0x0000008a8020723c */ /* 0x040fe40000041820 */
[----:B------:R-:W-:Y:S01]  /*16af0*/  LDSM.16.MT88.4 R136, [R198+0xe800] ;  /* 0x00e80000c688783b */ /* 0x000fe20000004200 */
[C---:B------:R-:W-:Y:S01]  /*16b00*/  FMUL.FTZ R84, R2.reuse, R84 ;  /* 0x0000005402547220 */ /* 0x040fe20000410000 */
[----:B------:R-:W-:Y:S02]  /*16b10*/  FMUL.FTZ R85, R2, R85 ;  /* 0x0000005502557220 */ /* 0x000fe40000410000 */
[C---:B--2---:R-:W-:Y:S01]  /*16b20*/  HMMA.16816.F32.BF16 R36, R128.reuse, R120, R36 ;  /* 0x000000788024723c */ /* 0x044fe20000041824 */
[----:B------:R-:W-:Y:S03]  /*16b30*/  MUFU.EX2 R174, R174 ;  /* 0x000000ae00ae7308 */ /* 0x000fe60000000800 */
[----:B------:R-:W-:Y:S02]  /*16b40*/  LDSM.16.MT88.4 R140, [R197+0xe800] ;  /* 0x00e80000c58c783b */ /* 0x000fe40000004200 */
[C---:B------:R-:W-:Y:S05]  /*16b50*/  HMMA.16816.F32.BF16 R40, R128.reuse, R122, R40 ;  /* 0x0000007a8028723c */ /* 0x040fea0000041828 */
[----:B------:R-:W-:Y:S01]  /*16b60*/  MUFU.EX2 R181, R181 ;  /* 0x000000b500b57308 */ /* 0x000fe20000000800 */
[C---:B------:R-:W-:Y:S01]  /*16b70*/  FMUL.FTZ R86, R0.reuse, R86 ;  /* 0x0000005600567220 */ /* 0x040fe20000410000 */
[C---:B-1----:R-:W-:Y:S01]  /*16b80*/  HMMA.16816.F32.BF16 R44, R128.reuse, R104, R44 ;  /* 0x00000068802c723c */ /* 0x042fe2000004182c */
[----:B------:R-:W-:Y:S03]  /*16b90*/  LDSM.16.MT88.4 R120, [R196+0xc800] ;  /* 0x00c80000c478783b */ /* 0x000fe60000004200 */
[----:B------:R-:W-:Y:S02]  /*16ba0*/  FMUL.FTZ R87, R0, R87 ;  /* 0x0000005700577220 */ /* 0x000fe40000410000 */
[C---:B------:R-:W-:Y:S02]  /*16bb0*/  HMMA.16816.F32.BF16 R48, R128.reuse, R106, R48 ;  /* 0x0000006a8030723c */ /* 0x040fe40000041830 */
[----:B------:R-:W-:Y:S01]  /*16bc0*/  MUFU.EX2 R224, R224 ;  /* 0x000000e000e07308 */ /* 0x000fe20000000800 */
[----:B------:R-:W1:Y:S02]  /*16bd0*/  LDSM.16.MT88.4 R104, [R198+0x10000] ;  /* 0x01000000c668783b */ /* 0x000e640000004200 */
[--C-:B------:R-:W-:Y:S01]  /*16be0*/  FFMA.FTZ R170, R229, UR4, -R148.reuse ;  /* 0x00000004e5aa7c23 */ /* 0x100fe20008010894 */
        /* <DEDUP_REMOVED lines=8> */
[----:B------:R-:W-:Y:S01]  /*16c70*/  FFMA.FTZ R227, R227, UR4, -R148 ;  /* 0x00000004e3e37c23 */ /* 0x000fe20008010894 */
[C---:B------:R-:W-:Y:S01]  /*16c80*/  HMMA.16816.F32.BF16 R64, R128.reuse, R102, R64 ;  /* 0x000000668040723c */ /* 0x040fe20000041840 */
[----:B------:R-:W2:Y:S05]  /*16c90*/  LDSM.16.MT88.4 R100, [R197+0x10000] ;  /* 0x01000000c564783b */ /* 0x000eaa0000004200 */
[----:B------:R3:W4:Y:S01]  /*16ca0*/  MUFU.EX2 R175, R227 ;  /* 0x000000e300af7308 */ /* 0x0007220000000800 */
[C---:B------:R-:W-:Y:S01]  /*16cb0*/  FMUL.FTZ R88, R2.reuse, R88 ;  /* 0x0000005802587220 */ /* 0x040fe20000410000 */
[C---:B------:R-:W-:Y:S03]  /*16cc0*/  HMMA.16816.F32.BF16 R68, R128.reuse, R112, R68 ;  /* 0x000000708044723c */ /* 0x040fe60000041844 */
[----:B------:R-:W-:Y:S03]  /*16cd0*/  FMUL.FTZ R89, R2, R89 ;  /* 0x0000005902597220 */ /* 0x000fe60000410000 */
[C---:B------:R-:W-:Y:S01]  /*16ce0*/  HMMA.16816.F32.BF16 R72, R128.reuse, R114, R72 ;  /* 0x000000728048723c */ /* 0x040fe20000041848 */
[----:B------:R-:W-:Y:S01]  /*16cf0*/  LDSM.16.MT88.4 R112, [R198+0xc800] ;  /* 0x00c80000c670783b */ /* 0x000fe20000004200 */
[----:B------:R-:W5:Y:S03]  /*16d00*/  MUFU.EX2 R179, R179 ;  /* 0x000000b300b37308 */ /* 0x000f660000000800 */
[C---:B------:R-:W-:Y:S01]  /*16d10*/  FMUL.FTZ R90, R0.reuse, R90 ;  /* 0x0000005a005a7220 */ /* 0x040fe20000410000 */
[----:B------:R-:W-:Y:S01]  /*16d20*/  FMUL.FTZ R91, R0, R91 ;  /* 0x0000005b005b7220 */ /* 0x000fe20000410000 */
[C---:B-1----:R-:W-:Y:S05]  /*16d30*/  HMMA.16816.F32.BF16 R76, R128.reuse, R104, R76 ;  /* 0x00000068804c723c */ /* 0x042fea000004184c */
[----:B------:R-:W-:Y:S01]  /*16d40*/  MUFU.EX2 R229, R229 ;  /* 0x000000e500e57308 */ /* 0x000fe20000000800 */
[----:B---3--:R-:W-:Y:S01]  /*16d50*/  FFMA.FTZ R227, R155, UR4, -R144 ;  /* 0x000000049be37c23 */ /* 0x008fe20008010890 */
[C---:B------:R-:W-:Y:S01]  /*16d60*/  FMUL.FTZ R92, R2.reuse, R92 ;  /* 0x0000005c025c7220 */ /* 0x040fe20000410000 */
[C---:B------:R-:W-:Y:S01]  /*16d70*/  HMMA.16816.F32.BF16 R80, R128.reuse, R106, R80 ;  /* 0x0000006a8050723c */ /* 0x040fe20000041850 */
[----:B------:R-:W1:Y:S02]  /*16d80*/  LDSM.16.MT88.4 R104, [R196+0x10000] ;  /* 0x01000000c468783b */ /* 0x000e640000004200 */
[----:B------:R-:W-:Y:S01]  /*16d90*/  FMUL.FTZ R93, R2, R93 ;  /* 0x0000005d025d7220 */ /* 0x000fe20000410000 */
[C---:B------:R-:W-:Y:S01]  /*16da0*/  FMUL.FTZ R94, R0.reuse, R94 ;  /* 0x0000005e005e7220 */ /* 0x040fe20000410000 */
[----:B------:R-:W-:Y:S01]  /*16db0*/  FMUL.FTZ R95, R0, R95 ;  /* 0x0000005f005f7220 */ /* 0x000fe20000410000 */
[C---:B------:R-:W-:Y:S03]  /*16dc0*/  FMUL.FTZ R96, R2.reuse, R96 ;  /* 0x0000006002607220 */ /* 0x040fe60000410000 */
[----:B------:R-:W-:Y:S01]  /*16dd0*/  LDSM.16.MT88.4 R152, [R197+0xf800] ;  /* 0x00f80000c598783b */ /* 0x000fe20000004200 */
[----:B------:R-:W-:Y:S01]  /*16de0*/  MUFU.EX2 R227, R227 ;  /* 0x000000e300e37308 */ /* 0x000fe20000000800 */
[----:B------:R-:W-:Y:S01]  /*16df0*/  FMUL.FTZ R97, R2, R97 ;  /* 0x0000006102617220 */ /* 0x000fe20000410000 */
[C---:B------:R-:W-:Y:S01]  /*16e00*/  FMUL.FTZ R98, R0.reuse, R98 ;  /* 0x0000006200627220 */ /* 0x040fe20000410000 */
[----:B------:R-:W-:Y:S01]  /*16e10*/  FMUL.FTZ R99, R0, R99 ;  /* 0x0000006300637220 */ /* 0x000fe20000410000 */
[--C-:B------:R-:W-:Y:S01]  /*16e20*/  FFMA.FTZ R178, R225, UR4, -R148.reuse ;  /* 0x00000004e1b27c23 */ /* 0x100fe20008010894 */
[--C-:B------:R-:W-:Y:S01]  /*16e30*/  FFMA.FTZ R225, R159, UR4, -R148.reuse ;  /* 0x000000049fe17c23 */ /* 0x100fe20008010894 */
[C---:B--2---:R-:W-:Y:S01]  /*16e40*/  HMMA.16816.F32.BF16 R84, R128.reuse, R100, R84 ;  /* 0x000000648054723c */ /* 0x044fe20000041854 */
[----:B------:R-:W-:Y:S03]  /*16e50*/  LDSM.16.MT88.4 R156, [R196+0xf800] ;  /* 0x00f80000c49c783b */ /* 0x000fe60000004200 */
[----:B------:R-:W-:Y:S01]  /*16e60*/  MUFU.EX2 R231, R231 ;  /* 0x000000e700e77308 */ /* 0x000fe20000000800 */
[--C-:B------:R-:W-:Y:S01]  /*16e70*/  FFMA.FTZ R223, R223, UR4, -R148.reuse ;  /* 0x00000004dfdf7c23 */ /* 0x100fe20008010894 */
[----:B------:R-:W-:Y:S01]  /*16e80*/  FFMA.FTZ R148, R145, UR4, -R148 ;  /* 0x0000000491947c23 */ /* 0x000fe20008010894 */
[----:B------:R-:W-:Y:S01]  /*16e90*/  FFMA.FTZ R173, R2, R221, R173 ;  /* 0x000000dd02ad7223 */ /* 0x000fe200000100ad */
[C---:B------:R-:W-:Y:S01]  /*16ea0*/  HMMA.16816.F32.BF16 R88, R128.reuse, R102, R88 ;  /* 0x000000668058723c */ /* 0x040fe20000041858 */
[----:B------:R-:W-:Y:S05]  /*16eb0*/  LDSM.16.MT88.4 R144, [R200+0xf800] ;  /* 0x00f80000c890783b */ /* 0x000fea0000004200 */
[----:B------:R2:W-:Y:S01]  /*16ec0*/  MUFU.EX2 R233, R148 ;  /* 0x0000009400e97308 */ /* 0x0005e20000000800 */
[----:B----4-:R-:W-:Y:S01]  /*16ed0*/  F2FP.BF16.F32.PACK_AB R100, R175, R170 ;  /* 0x000000aaaf64723e */ /* 0x010fe200000010ff */
[----:B------:R-:W-:Y:S03]  /*16ee0*/  FFMA.FTZ R171, R0, R219, R171 ;  /* 0x000000db00ab7223 */ /* 0x000fe600000100ab */
[----:B------:R-:W-:Y:S01]  /*16ef0*/  F2FP.BF16.F32.PACK_AB R101, R177, R172 ;  /* 0x000000acb165723e */ /* 0x000fe200000010ff */
[----:B------:R-:W-:Y:S01]  /*16f00*/  FADD.FTZ R173, R169, R173 ;  /* 0x000000ada9ad7221 */ /* 0x000fe20000010000 */
[----:B-----5:R-:W-:Y:S03]  /*16f10*/  F2FP.BF16.F32.PACK_AB R102, R179, R174 ;  /* 0x000000aeb366723e */ /* 0x020fe600000010ff */
[----:B------:R-:W-:Y:S01]  /*16f20*/  MUFU.EX2 R178, R178 ;  /* 0x000000b200b27308 */ /* 0x000fe20000000800 */
[----:B------:R-:W-:Y:S01]  /*16f30*/  F2FP.BF16.F32.PACK_AB R103, R181, R176 ;  /* 0x000000b0b567723e */ /* 0x000fe200000010ff */
[----:B------:R-:W-:Y:S01]  /*16f40*/  FADD.FTZ R166, R166, R171 ;  /* 0x000000aba6a67221 */ /* 0x000fe20000010000 */
[----:B------:R-:W-:Y:S01]  /*16f50*/  IADD3 R0, R220, -0x1, RZ ;  /* 0xffffffffdc007810 */ /* 0x000fe20007ffe0ff */
[----:B------:R-:W-:Y:S02]  /*16f60*/  FADD.FTZ R168, R168, R173 ;  /* 0x000000ada8a87221 */ /* 0x000fe40000010000 */
[----:B------:R-:W-:Y:S01]  /*16f70*/  FADD.FTZ R165, R165, R166 ;  /* 0x000000a6a5a57221 */ /* 0x000fe20000010000 */
[C---:B-1----:R-:W-:Y:S03]  /*16f80*/  HMMA.16816.F32.BF16 R92, R128.reuse, R104, R92 ;  /* 0x00000068805c723c */ /* 0x042fe6000004185c */
[----:B------:R-:W1:Y:S01]  /*16f90*/  MUFU.EX2 R223, R223 ;  /* 0x000000df00df7308 */ /* 0x000e620000000800 */
[----:B--2---:R-:W-:Y:S01]  /*16fa0*/  LDSM.16.MT88.4 R148, [R198+0xf800] ;  /* 0x00f80000c694783b */ /* 0x004fe20000004200 */
[----:B------:R-:W-:Y:S01]  /*16fb0*/  FADD.FTZ R167, R167, R168 ;  /* 0x000000a8a7a77221 */ /* 0x000fe20000010000 */
[----:B------:R-:W-:Y:S01]  /*16fc0*/  FADD.FTZ R165, R164, R165 ;  /* 0x000000a5a4a57221 */ /* 0x000fe20000010000 */
[----:B------:R-:W-:Y:S01]  /*16fd0*/  MOV R220, R0 ;  /* 0x0000000000dc7202 */ /* 0x000fe20000000f00 */
[----:B------:R-:W-:Y:S05]  /*16fe0*/  HMMA.16816.F32.BF16 R96, R128, R106, R96 ;  /* 0x0000006a8060723c */ /* 0x000fea0000041860 */
[----:B------:R-:W2:Y:S01]  /*16ff0*/  MUFU.EX2 R225, R225 ;  /* 0x000000e100e17308 */ /* 0x000ea20000000800 */
[----:B------:R-:W3:Y:S01]  /*17000*/  LDSM.16.MT88.4 R104, [R196+0xe800] ;  /* 0x00e80000c468783b */ /* 0x000ee20000004200 */
[----:B------:R-:W-:Y:S01]  /*17010*/  FADD.FTZ R170, R170, R167 ;  /* 0x000000a7aaaa7221 */ /* 0x000fe20000010000 */
[C---:B------:R-:W-:Y:S07]  /*17020*/  HMMA.16816.F32.BF16 R4, R100.reuse, R108, R4 ;  /* 0x0000006c6404723c */ /* 0x040fee0000041804 */
[----:B------:R-:W4:Y:S01]  /*17030*/  MUFU.EX2 R228, R228 ;  /* 0x000000e400e47308 */ /* 0x000f220000000800 */
[C---:B------:R-:W-:Y:S01]  /*17040*/  HMMA.16816.F32.BF16 R8, R100.reuse, R110, R8 ;  /* 0x0000006e6408723c */ /* 0x040fe20000041808 */
[----:B------:R-:W5:Y:S02]  /*17050*/  LDSM.16.MT88.4 R108, [R200+0x10800] ;  /* 0x01080000c86c783b */ /* 0x000f640000004200 */
[----:B------:R-:W-:Y:S03]  /*17060*/  FADD.FTZ R172, R172, R165 ;  /* 0x000000a5acac7221 */ /* 0x000fe60000010000 */
[C---:B------:R-:W-:Y:S03]  /*17070*/  HMMA.16816.F32.BF16 R12, R100.reuse, R112, R12 ;  /* 0x00000070640c723c */ /* 0x040fe6000004180c */
[----:B------:R-:W-:Y:S01]  /*17080*/  MUFU.EX2 R134, R134 ;  /* 0x0000008600867308 */ /* 0x000fe20000000800 */
[----:B------:R-:W-:Y:S01]  /*17090*/  LDSM.16.MT88.4 R128, [R196+0xd000] ;  /* 0x00d00000c480783b */ /* 0x000fe20000004200 */
[----:B------:R-:W-:Y:S01]  /*170a0*/  FADD.FTZ R175, R175, R170 ;  /* 0x000000aaafaf7221 */ /* 0x000fe20000010000 */
[C---:B------:R-:W-:Y:S07]  /*170b0*/  HMMA.16816.F32.BF16 R16, R100.reuse, R114, R16 ;  /* 0x000000726410723c */ /* 0x040fee0000041810 */
[----:B------:R-:W4:Y:S01]  /*170c0*/  MUFU.EX2 R133, R133 ;  /* 0x0000008500857308 */ /* 0x000f220000000800 */
[----:B------:R-:W2:Y:S01]  /*170d0*/  LDSM.16.MT88.4 R112, [R198+0x10800] ;  /* 0x01080000c670783b */ /* 0x000ea20000004200 */
[C---:B------:R-:W-:Y:S03]  /*170e0*/  HMMA.16816.F32.BF16 R20, R100.reuse, R116, R20 ;  /* 0x000000746414723c */ /* 0x040fe60000041814 */
[----:B------:R-:W-:Y:S03]  /*170f0*/  FADD.FTZ R177, R177, R172 ;  /* 0x000000acb1b17221 */ /* 0x000fe60000010000 */
        /* <DEDUP_REMOVED lines=25> */
[C---:B--2---:R-:W-:Y:S05]  /*17290*/  HMMA.16816.F32.BF16 R76, R100.reuse, R112, R76 ;  /* 0x00000070644c723c */ /* 0x044fea000004184c */
        /* <DEDUP_REMOVED lines=93> */
.L_x_5026:
        /* <DEDUP_REMOVED lines=9> */
[----:B------:R-:W5:Y:S01]  /*17900*/  S2R R18, SR_CTAID.Y ;  /* 0x0000000000127919 */ /* 0x000f620000002600 */
[----:B-1----:R-:W-:Y:S01]  /*17910*/  FADD.FTZ R2, R2, R221 ;  /* 0x000000dd02027221 */ /* 0x002fe20000010000 */
[----:B--2---:R-:W-:-:S04]  /*17920*/  ULEA UR5, UR5, UR4, 0x18 ;  /* 0x0000000405057291 */ /* 0x004fc8000f8ec03f */
[----:B------:R-:W1:Y:S01]  /*17930*/  S2UR UR4, SR_CTAID.Z ;  /* 0x00000000000479c3 */ /* 0x000e620000002700 */
[----:B---3--:R-:W-:Y:S01]  /*17940*/  FADD.FTZ R17, R4, R219 ;  /* 0x000000db04117221 */ /* 0x008fe20000010000 */
[----:B------:R-:W2:Y:S04]  /*17950*/  SHFL.BFLY PT, R5, R2, 0x1, 0x1f ;  /* 0x0c201f0002057f89 */ /* 0x000ea800000e0000 */
[----:B------:R-:W3:Y:S01]  /*17960*/  SHFL.BFLY PT, R4, R17, 0x1, 0x1f ;  /* 0x0c201f0011047f89 */ /* 0x000ee200000e0000 */
[----:B----4-:R-:W-:-:S04]  /*17970*/  SHF.R.S32.HI R9, RZ, 0x1f, R6 ;  /* 0x0000001fff097819 */ /* 0x010fc80000011406 */
        /* <DEDUP_REMOVED lines=134> */
[----:B------:R-:W-:Y:S01]  /*181e0*/  LOP3.LUT R8, R7, 0x1, RZ, 0xc0, !PT ;  /* 0x0000000107087812 */ /* 0x000fe200078ec0ff */
[----:B-1----:R-:W-:Y:S01]  /*181f0*/  @P5 FMUL.FTZ R5, R5, 0.69314718246459960938 ;  /* 0x3f31721805055820 */ /* 0x002fe20000410000 */
        /* <DEDUP_REMOVED lines=8> */
[----:B--2---:R-:W-:Y:S01]  /*18280*/  @P4 FMUL.FTZ R4, R4, 0.69314718246459960938 ;  /* 0x3f31721804044820 */ /* 0x004fe20000410000 */
[----:B------:R-:W-:Y:S02]  /*18290*/  LEA.HI R11, R11, R11, RZ, 0x1d ;  /* 0x0000000b0b0b7211 */ /* 0x000fe400078fe8ff */
        /* <DEDUP_REMOVED lines=9> */
[----:B------:R-:W-:Y:S02]  /*18330*/  MOV R8, 0x80 ;  /* 0x0000008000087802 */ /* 0x000fe40000000f00 */
[----:B------:R-:W-:Y:S01]  /*18340*/  IADD3 R9, R6, -0x20, RZ ;  /* 0xffffffe006097810 */ /* 0x000fe20007ffe0ff */
[----:B------:R-:W-:Y:S01]  /*18350*/  STS.64 [R6+0x800], R130 ;  /* 0x0008008206007388 */ /* 0x000fe20000000a00 */
[----:B------:R-:W-:-:S02]  /*18360*/  SEL R11, R11, 0xffffffc0, !P1 ;  /* 0xffffffc00b0b7807 */ /* 0x000fc40004800000 */
[----:B------:R-:W-:Y:S02]  /*18370*/  @P3 IADD3 R9, R6, 0x20, RZ ;  /* 0x0000002006093810 */ /* 0x000fe40007ffe0ff */
[----:B------:R-:W-:Y:S02]  /*18380*/  SEL R8, R8, 0xffffff80, !P2 ;  /* 0xffffff8008087807 */ /* 0x000fe40005000000 */
[C---:B------:R-:W-:Y:S01]  /*18390*/  IADD3 R14, R6.reuse, R11, RZ ;  /* 0x0000000b060e7210 */ /* 0x040fe20007ffe0ff */
[----:B------:R-:W-:Y:S01]  /*183a0*/  STS.64 [R9], R124 ;  /* 0x0000007c09007388 */ /* 0x000fe20000000a00 */
[-C--:B------:R-:W-:Y:S02]  /*183b0*/  IADD3 R11, R11, R9.reuse, RZ ;  /* 0x000000090b0b7210 */ /* 0x080fe40007ffe0ff */
[----:B------:R-:W-:Y:S01]  /*183c0*/  IADD3 R15, R6, R8, RZ ;  /* 0x00000008060f7210 */ /* 0x000fe20007ffe0ff */
[----:B------:R-:W-:Y:S01]  /*183d0*/  STS.64 [R9+0x800], R126 ;  /* 0x0008007e09007388 */ /* 0x000fe20000000a00 */
[----:B------:R-:W-:-:S02]  /*183e0*/  IADD3 R16, R8, R9, RZ ;  /* 0x0000000908107210 */ /* 0x000fc40007ffe0ff */
[-C--:B------:R-:W-:Y:S01]  /*183f0*/  IADD3 R17, R14, R8.reuse, RZ ;  /* 0x000000080e117210 */ /* 0x080fe20007ffe0ff */
[----:B------:R-:W-:Y:S01]  /*18400*/  STS.64 [R14], R120 ;  /* 0x000000780e007388 */ /* 0x000fe20000000a00 */
[----:B------:R-:W-:Y:S02]  /*18410*/  IADD3 R8, R11, R8, RZ ;  /* 0x000000080b087210 */ /* 0x000fe40007ffe0ff */
[----:B------:R-:W-:Y:S01]  /*18420*/  SHF.R.S32.HI R13, RZ, 0x2, R13 ;  /* 0x00000002ff0d7819 */ /* 0x000fe2000001140d */
[----:B------:R-:W-:Y:S03]  /*18430*/  STS.64 [R14+0x800], R122 ;  /* 0x0008007a0e007388 */ /* 0x000fe60000000a00 */
[----:B------:R-:W-:Y:S01]  /*18440*/  LEA R10, R10, R13, 0x4 ;  /* 0x0000000d0a0a7211 */ /* 0x000fe200078e20ff */
[----:B------:R-:W-:Y:S01]  /*18450*/  STS.64 [R11], R116 ;  /* 0x000000740b007388 */ /* 0x000fe20000000a00 */
[----:B------:R-:W5:Y:S03]  /*18460*/  LDC.64 R12, c[0x0][0x2c0] ;  /* 0x0000b000ff0c7b82 */ /* 0x000f660000000a00 */
[----:B------:R-:W-:Y:S04]  /*18470*/  STS.64 [R11+0x800], R118 ;  /* 0x000800760b007388 */ /* 0x000fe80000000a00 */
[----:B------:R-:W-:Y:S04]  /*18480*/  STS.64 [R15], R112 ;  /* 0x000000700f007388 */ /* 0x000fe80000000a00 */
[----:B------:R-:W-:Y:S04]  /*18490*/  STS.64 [R15+0x800], R114 ;  /* 0x000800720f007388 */ /* 0x000fe80000000a00 */
[----:B------:R-:W-:Y:S04]  /*184a0*/  STS.64 [R16], R108 ;  /* 0x0000006c10007388 */ /* 0x000fe80000000a00 */
[----:B------:R-:W-:Y:S04]  /*184b0*/  STS.64 [R16+0x800], R110 ;  /* 0x0008006e10007388 */ /* 0x000fe80000000a00 */
[----:B------:R-:W-:Y:S01]  /*184c0*/  STS.64 [R17], R104 ;  /* 0x0000006811007388 */ /* 0x000fe20000000a00 */
[----:B-----5:R-:W-:-:S03]  /*184d0*/  IMAD R12, R18, R12, R213 ;  /* 0x0000000c120c7224 */ /* 0x020fc600078e02d5 */
[----:B------:R-:W-:Y:S04]  /*184e0*/  STS.64 [R17+0x800], R106 ;  /* 0x0008006a11007388 */ /* 0x000fe80000000a00 */
[----:B------:R1:W-:Y:S04]  /*184f0*/  STS.64 [R8+0x800], R102 ;  /* 0x0008006608007388 */ /* 0x0003e80000000a00 */
[----:B------:R-:W-:Y:S04]  /*18500*/  STS.64 [R8], R100 ;  /* 0x0000006408007388 */ /* 0x000fe80000000a00 */
[----:B------:R-:W-:Y:S04]  /*18510*/  STS.64 [R6+0x4000], R36 ;  /* 0x0040002406007388 */ /* 0x000fe80000000a00 */
[----:B------:R-:W-:Y:S04]  /*18520*/  STS.64 [R6+0x4800], R38 ;  /* 0x0048002606007388 */ /* 0x000fe80000000a00 */
[----:B------:R-:W-:Y:S04]  /*18530*/  STS.64 [R9+0x4000], R40 ;  /* 0x0040002809007388 */ /* 0x000fe80000000a00 */
[----:B------:R-:W-:Y:S04]  /*18540*/  STS.64 [R9+0x4800], R42 ;  /* 0x0048002a09007388 */ /* 0x000fe80000000a00 */
[----:B------:R-:W-:Y:S01]  /*18550*/  STS.64 [R14+0x4000], R44 ;  /* 0x0040002c0e007388 */ /* 0x000fe20000000a00 */
[----:B-1----:R-:W-:Y:S01]  /*18560*/  LEA R102, R7, UR5, 0x2 ;  /* 0x0000000507667c11 */ /* 0x002fe2000f8e10ff */
[----:B------:R-:W1:Y:S02]  /*18570*/  S2R R103, SR_CTAID.X ;  /* 0x0000000000677919 */ /* 0x000e640000002500 */
        /* <DEDUP_REMOVED lines=19> */
[----:B--2---:R-:W-:-:S03]  /*186b0*/  IADD3 R6, -R213, RZ, RZ ;  /* 0x000000ffd5067210 */ /* 0x004fc60007ffe1ff */
[----:B------:R-:W-:Y:S02]  /*186c0*/  STS.64 [R15+0x8000], R84 ;  /* 0x008000540f007388 */ /* 0x000fe40000000a00 */
[----:B------:R-:W-:Y:S02]  /*186d0*/  IMAD R6, R19, R6, UR4 ;  /* 0x0000000413067e24 */ /* 0x000fe4000f8e0206 */
[----:B------:R2:W-:Y:S01]  /*186e0*/  STS.64 [R15+0x8800], R86 ;  /* 0x008800560f007388 */ /* 0x0005e20000000a00 */
[----:B----4-:R-:W-:Y:S01]  /*186f0*/  MOV R9, 0xff800000 ;  /* 0xff80000000097802 */ /* 0x010fe20000000f00 */
[----:B------:R-:W-:Y:S02]  /*18700*/  IMAD R12, R12, R19, R6 ;  /* 0x000000130c0c7224 */ /* 0x000fe400078e0206 */
[----:B------:R4:W-:Y:S01]  /*18710*/  STS.64 [R16+0x8000], R88 ;  /* 0x0080005810007388 */ /* 0x0009e20000000a00 */
[----:B------:R-:W-:Y:S01]  /*18720*/  MOV R6, 0xff800000 ;  /* 0xff80000000067802 */ /* 0x000fe20000000f00 */
[----:B---3--:R-:W-:Y:S01]  /*18730*/  @P5 FFMA.FTZ R6, R132, R21, R5 ;  /* 0x0000001584065223 */ /* 0x008fe20000010005 */
[----:B------:R-:W-:Y:S01]  /*18740*/  @P4 FFMA.FTZ R9, R3, R20, R4 ;  /* 0x0000001403094223 */ /* 0x000fe20000010004 */
[----:B------:R4:W-:Y:S01]  /*18750*/  STS.64 [R16+0x8800], R90 ;  /* 0x0088005a10007388 */ /* 0x0009e20000000a00 */
[----:B-----5:R-:W-:-:S03]  /*18760*/  SHF.L.U32 R14, R0, 0x2, RZ ;  /* 0x00000002000e7819 */ /* 0x020fc600000006ff */
[----:B------:R4:W-:Y:S01]  /*18770*/  STS.64 [R17+0x8000], R92 ;  /* 0x0080005c11007388 */ /* 0x0009e20000000a00 */
[----:B-1----:R-:W-:-:S03]  /*18780*/  SHF.L.U32 R0, R103, 0x6, RZ ;  /* 0x0000000667007819 */ /* 0x002fc600000006ff */
[----:B------:R4:W-:Y:S02]  /*18790*/  STS.64 [R17+0x8800], R94 ;  /* 0x0088005e11007388 */ /* 0x0009e40000000a00 */
[----:B------:R-:W-:Y:S02]  /*187a0*/  IMAD R13, R12, R13, R0 ;  /* 0x0000000d0c0d7224 */ /* 0x000fe400078e0200 */
[----:B------:R4:W-:Y:S04]  /*187b0*/  STS.64 [R8+0x8000], R96 ;  /* 0x0080006008007388 */ /* 0x0009e80000000a00 */
[----:B------:R4:W-:Y:S01]  /*187c0*/  STS.64 [R8+0x8800], R98 ;  /* 0x0088006208007388 */ /* 0x0009e20000000a00 */
[----:B--2---:R-:W-:Y:S01]  /*187d0*/  SHF.R.S32.HI R15, RZ, 0x1f, R14 ;  /* 0x0000001fff0f7819 */ /* 0x004fe2000001140e */
[----:B------:R-:W-:Y:S06]  /*187e0*/  BAR.SYNC.DEFER_BLOCKING 0x0 ;  /* 0x0000000000007b1d */ /* 0x000fec0000010000 */
[----:B------:R-:W-:Y:S05]  /*187f0*/  @P0 BRA `(.L_x_5032) ;  /* 0x0000000000300947 */ /* 0x000fea0003800000 */
[----:B------:R-:W-:Y:S01]  /*18800*/  IMAD R3, R103, -0x40, R212 ;  /* 0xffffffc067037824 */ /* 0x000fe200078e02d4 */
[----:B------:R-:W-:Y:S01]  /*18810*/  SHF.R.S32.HI R4, RZ, 0x1f, R10 ;  /* 0x0000001fff047819 */ /* 0x000fe2000001140a */
[C---:B----4-:R-:W-:Y:S01]  /*18820*/  VIADD R8, R10.reuse, 0x8 ;  /* 0x000000080a087836 */ /* 0x050fe20000000000 */
        /* <DEDUP_REMOVED lines=9> */
.L_x_5032:
[----:B------:R-:W-:Y:S05]  /*188c0*/  BSYNC B0 ;  /* 0x0000000000007941 */ /* 0x000fea0003800000 */
.L_x_5031:
[----:B----4-:R-:W2:Y:S01]  /*188d0*/  LDS.128 R96, [R102] ;  /* 0x0000000066607984 */ /* 0x010ea20000000c00 */
[----:B------:R-:W-:Y:S01]  /*188e0*/  ULDC UR4, c[0x0][0x2dc] ;  /* 0x0000b70000047ab9 */ /* 0x000fe20000000800 */
[C---:B------:R-:W-:Y:S02]  /*188f0*/  IMAD.WIDE R14, R2.reuse, 0xc0, R14 ;  /* 0x000000c0020e7825 */ /* 0x040fe400078e020e */
[----:B------:R-:W3:Y:S02]  /*18900*/  LDS.128 R64, [R102+0x4000] ;  /* 0x0040000066407984 */ /* 0x000ee40000000c00 */
[----:B------:R-:W-:Y:S01]  /*18910*/  IMAD R3, R13, UR4, RZ ;  /* 0x000000040d037c24 */ /* 0x000fe2000f8e02ff */
[----:B------:R-:W-:Y:S01]  /*18920*/  ULDC.64 UR4, c[0x0][0x288] ;  /* 0x0000a20000047ab9 */ /* 0x000fe20000000a00 */
[----:B------:R-:W4:Y:S01]  /*18930*/  LDS.128 R32, [R102+0x8000] ;  /* 0x0080000066207984 */ /* 0x000f220000000c00 */
        /* <DEDUP_REMOVED lines=37> */
[----:B------:R1:W1:Y:S04]  /*18b90*/  LDS.128 R68, [R102+0x3800] ;  /* 0x0038000066447984 */ /* 0x0002680000000c00 */
[----:B------:R1:W1:Y:S04]  /*18ba0*/  LDS.128 R36, [R102+0x7800] ;  /* 0x0078000066247984 */ /* 0x0002680000000c00 */
[----:B------:R1:W1:Y:S04]  /*18bb0*/  LDS.128 R4, [R102+0xb800] ;  /* 0x00b8000066047984 */ /* 0x0002680000000c00 */
[----:B--2---:R2:W-:Y:S04]  /*18bc0*/  @!P0 STG.E.64 desc[UR6][R104.64], R96 ;  /* 0x0000006068008986 */ /* 0x0045e8000c101b06 */
[----:B------:R2:W-:Y:S04]  /*18bd0*/  @!P0 STG.E.64 desc[UR6][R104.64+0x8], R98 ;  /* 0x0000086268008986 */ /* 0x0005e8000c101b06 */
[----:B---3--:R2:W-:Y:S04]  /*18be0*/  @!P0 STG.E.128 desc[UR6][R104.64+0x100], R64 ;  /* 0x0001004068008986 */ /* 0x0085e8000c101d06 */
[----:B----4-:R2:W-:Y:S01]  /*18bf0*/  @!P0 STG.E.128 desc[UR6][R104.64+0x200], R32 ;  /* 0x0002002068008986 */ /* 0x0105e2000c101d06 */
[----:B------:R-:W-:-:S03]  /*18c00*/  ISETP.GE.AND P0, PT, R2, R103, PT ;  /* 0x000000670200720c */ /* 0x000fc60003f06270 */
[----:B-----5:R2:W-:Y:S04]  /*18c10*/  @!P6 STG.E.128 desc[UR6][R104.64+0x1800], R92 ;  /* 0x0018005c6800e986 */ /* 0x0205e8000c101d06 */
        /* <DEDUP_REMOVED lines=22> */
.L_x_5033:
        /* <DEDUP_REMOVED lines=16> */
.L_x_7961:


//--------------------- .text._ZN5flash24flash_fwd_splitkv_kernelI23Flash_fwd_kernel_traitsILi192ELi64ELi64ELi4ELb0ELb0EN7cutlass10bfloat16_tE19Flash_kernel_traitsILi192ELi64ELi64ELi4ES3_EELb0ELb0ELb1ELb0ELb0ELb0ELb1ELb1EEEvNS_16Flash_fwd_paramsE --------------------------
	.section	.text._ZN5flash24flash_fwd_splitkv_kernelI23Flash_fwd_kernel_traitsILi192ELi64ELi64ELi4ELb0ELb0EN7cutlass10bfloat16_tE19Flash_kernel_traitsILi192ELi64ELi64ELi4ES3_EELb0ELb0ELb1ELb0ELb0ELb0ELb1ELb1EEEvNS_16Flash_fwd_paramsE,"ax",@progbits
	.align	128
        .global         _ZN5flash24flash_fwd_splitkv_kernelI23Flash_fwd_kernel_traitsILi192ELi64ELi64ELi4ELb0ELb0EN7cutlass10bfloat16_tE19Flash_kernel_traitsILi192ELi64ELi64ELi4ES3_EELb0ELb0ELb1ELb0ELb0ELb0ELb1ELb1EEEvNS_16Flash_fwd_paramsE
        .type           _ZN5flash24flash_fwd_splitkv_kernelI23Flash_fwd_kernel_traitsILi192ELi64ELi64ELi4ELb0ELb0EN7cutlass10bfloat16_tE19Flash_kernel_traitsILi192ELi64ELi64ELi4ES3_EELb0ELb0ELb1ELb0ELb0ELb0ELb1ELb1EEEvNS_16Flash_fwd_paramsE,@function
        .size           _ZN5flash24flash_fwd_splitkv_kernelI23Flash_fwd_kernel_traitsILi192ELi64ELi64ELi4ELb0ELb0EN7cutlass10bfloat16_tE19Flash_kernel_traitsILi192ELi64ELi64ELi4ES3_EELb0ELb0ELb1ELb0ELb0ELb0ELb1ELb1EEEvNS_16Flash_fwd_paramsE,(.L_x_7908 - _ZN5flash24flash_fwd_splitkv_kernelI23Flash_fwd_kernel_traitsILi192ELi64ELi64ELi4ELb0ELb0EN7cutlass10bfloat16_tE19Flash_kernel_traitsILi192ELi64ELi64ELi4ES3_EELb0ELb0ELb1ELb0ELb0ELb0ELb1ELb1EEEvNS_16Flash_fwd_paramsE)
        .other          _ZN5flash24flash_fwd_splitkv_kernelI23Flash_fwd_kernel_traitsILi192ELi64ELi64ELi4ELb0ELb0EN7cutlass10bfloat16_tE19Flash_kernel_traitsILi192ELi64ELi64ELi4ES3_EELb0ELb0ELb1ELb0ELb0ELb0ELb1ELb1EEEvNS_16Flash_fwd_paramsE,@"STO_CUDA_ENTRY STV_DEFAULT"
_ZN5flash24flash_fwd_splitkv_kernelI23Flash_fwd_kernel_traitsILi192ELi64ELi64ELi4ELb0ELb0EN7cutlass10bfloat16_tE19Flash_kernel_traitsILi192ELi64ELi64ELi4ES3_EELb0ELb0ELb1ELb0ELb0ELb0ELb1ELb1EEEvNS_16Flash_fwd_paramsE:
.text._ZN5flash24flash_fwd_splitkv_kernelI23Flash_fwd_kernel_traitsILi192ELi64ELi64ELi4ELb0ELb0EN7cutlass10bfloat16_tE19Flash_kernel_traitsILi192ELi64ELi64ELi4ES3_EELb0ELb0ELb1ELb0ELb0ELb0ELb1ELb1EEEvNS_16Flash_fwd_paramsE:
        /* <DEDUP_REMOVED lines=14> */
[----:B------:R-:W-:-:S03]  /*00e0*/  MOV R4, RZ ;  /* 0x000000ff00047202 */ /* 0x000fc60000000f00 */
[----:B------:R-:W-:-:S04]  /*00f0*/  IMAD R7, R0, R3, RZ ;  /* 0x0000000300077224 */ /* 0x000fc800078e02ff */
[----:B------:R-:W-:-:S06]  /*0100*/  IMAD.HI.U32 R7, R5, R7, R4 ;  /* 0x0000000705077227 */ /* 0x000fcc00078e0004 */
[----:B---3--:R-:W-:-:S04]  /*0110*/  IMAD.HI.U32 R211, R7, UR4, RZ ;  /* 0x0000000407d37c27 */ /* 0x008fc8000f8e00ff */
[----:B------:R-:W-:-:S04]  /*0120*/  IMAD.MOV R0, RZ, RZ, -R211 ;  /* 0x000000ffff007224 */ /* 0x000fc800078e0ad3 */
[----:B------:R-:W-:-:S05]  /*0130*/  IMAD R0, R3, R0, UR4 ;  /* 0x0000000403007e24 */ /* 0x000fca000f8e0200 */
[----:B------:R-:W-:-:S13]  /*0140*/  ISETP.GE.U32.AND P2, PT, R0, R3, PT ;  /* 0x000000030000720c */ /* 0x000fda0003f46070 */
[----:B------:R-:W-:Y:S01]  /*0150*/  @P2 IADD3 R0, R0, -R3, RZ ;  /* 0x8000000300002210 */ /* 0x000fe20007ffe0ff */
[----:B------:R-:W-:-:S03]  /*0160*/  @P2 VIADD R211, R211, 0x1 ;  /* 0x00000001d3d32836 */ /* 0x000fc60000000000 */
[----:B------:R-:W-:Y:S02]  /*0170*/  ISETP.GE.U32.AND P1, PT, R0, R3, PT ;  /* 0x000000030000720c */ /* 0x000fe40003f26070 */
[----:B------:R-:W1:Y:S11]  /*0180*/  LDC R0, c[0x0][0x10] ;  /* 0x00000400ff007b82 */ /* 0x000e760000000800 */
[----:B------:R-:W-:-:S02]  /*0190*/  @P1 IADD3 R211, R211, 0x1, RZ ;  /* 0x00000001d3d31810 */ /* 0x000fc40007ffe0ff */
[----:B------:R-:W-:-:S04]  /*01a0*/  @!P0 LOP3.LUT R211, RZ, R3, RZ, 0x33, !PT ;  /* 0x00000003ffd38212 */ /* 0x000fc800078e33ff */
[----:B------:R-:W-:-:S05]  /*01b0*/  IADD3 R214, -R211, RZ, RZ ;  /* 0x000000ffd3d67210 */ /* 0x000fca0007ffe1ff */
[----:B--2-4-:R-:W-:Y:S02]  /*01c0*/  IMAD R214, R3, R214, UR4 ;  /* 0x0000000403d67e24 */ /* 0x014fe4000f8e02d6 */
[----:B-1----:R-:W-:Y:S05]  /*01d0*/  CALL.REL.NOINC `($_ZN5flash24flash_fwd_splitkv_kernelI23Flash_fwd_kernel_traitsILi192ELi64ELi64ELi4ELb0ELb0EN7cutlass10bfloat16_tE19Flash_kernel_traitsILi192ELi64ELi64ELi4ES3_EELb0ELb0ELb1ELb0ELb0ELb0ELb1ELb1EEEvNS_16Flash_fwd_paramsE$_ZN5flash30compute_attn_1rowblock_splitkvI23Flash_fwd_kernel_traitsILi192ELi64ELi64ELi4ELb0ELb0EN7cutlass10bfloat16_tE19Flash_kernel_traitsILi192ELi64ELi64ELi4ES3_EELb0ELb0ELb1ELb0ELb0ELb0ELb1ELb1ENS_16Flash_fwd_paramsEEEvRKT8_iiiii) ;  /* 0x0000000000087944 */ /* 0x002fea0003c00000 */
[----:B------:R-:W-:Y:S05]  /*01e0*/  BSYNC B4 ;  /* 0x0000000000047941 */ /* 0x000fea0003800000 */
.L_x_5034:
[----:B------:R-:W-:Y:S05]  /*01f0*/  EXIT ;  /* 0x000000000000794d */ /* 0x000fea0003800000 */
        .type           $_ZN5flash24flash_fwd_splitkv_kernelI23Flash_fwd_kernel_traitsILi192ELi64ELi64ELi4ELb0ELb0EN7cutlass10bfloat16_tE19Flash_kernel_traitsILi192ELi64ELi64ELi4ES3_EELb0ELb0ELb1ELb0ELb0ELb0ELb1ELb1EEEvNS_16Flash_fwd_paramsE$_ZN5flash30compute_attn_1rowblock_splitkvI23Flash_fwd_kernel_traitsILi192ELi64ELi64ELi4ELb0ELb0EN7cutlass10bfloat16_tE19Flash_kernel_traitsILi192ELi64ELi64ELi4ES3_EELb0ELb0ELb1ELb0ELb0ELb0ELb1ELb1ENS_16Flash_fwd_paramsEEEvRKT8_iiiii,@function
        .size           $_ZN5flash24flash_fwd_splitkv_kernelI23Flash_fwd_kernel_traitsILi192ELi64ELi64ELi4ELb0ELb0EN7cutlass10bfloat16_tE19Flash_kernel_traitsILi192ELi64ELi64ELi4ES3_EELb0ELb0ELb1ELb0ELb0ELb0ELb1ELb1EEEvNS_16Flash_fwd_paramsE$_ZN5flash30compute_attn_1rowblock_splitkvI23Flash_fwd_kernel_traitsILi192ELi64ELi64ELi4ELb0ELb0EN7cutlass10bfloat16_tE19Flash_kernel_traitsILi192ELi64ELi64ELi4ES3_EELb0ELb0ELb1ELb0ELb0ELb0ELb1ELb1ENS_16Flash_fwd_paramsEEEvRKT8_iiiii,(.L_x_7908 - $_ZN5flash24flash_fwd_splitkv_kernelI23Flash_fwd_kernel_traitsILi192ELi64ELi64ELi4ELb0ELb0EN7cutlass10bfloat16_tE19Flash_kernel_traitsILi192ELi64ELi64ELi4ES3_EELb0ELb0ELb1ELb0ELb0ELb0ELb1ELb1EEEvNS_16Flash_fwd_paramsE$_ZN5flash30compute_attn_1rowblock_splitkvI23Flash_fwd_kernel_traitsILi192ELi64ELi64ELi4ELb0ELb0EN7cutlass10bfloat16_tE19Flash_kernel_traitsILi192ELi64ELi64ELi4ES3_EELb0ELb0ELb1ELb0ELb0ELb0ELb1ELb1ENS_16Flash_fwd_paramsEEEvRKT8_iiiii)
$_ZN5flash24flash_fwd_splitkv_kernelI23Flash_fwd_kernel_traitsILi192ELi64ELi64ELi4ELb0ELb0EN7cutlass10bfloat16_tE19Flash_kernel_traitsILi192ELi64ELi64ELi4ES3_EELb0ELb0ELb1ELb0ELb0ELb0ELb1ELb1EEEvNS_16Flash_fwd_paramsE$_ZN5flash30compute_attn_1rowblock_splitkvI23Flash_fwd_kernel_traitsILi192ELi64ELi64ELi4ELb0ELb0EN7cutlass10bfloat16_tE19Flash_kernel_traitsILi192ELi64ELi64ELi4ES3_EELb0ELb0ELb1ELb0ELb0ELb0ELb1ELb1ENS_16Flash_fwd_paramsEEEvRKT8_iiiii:
        /* <DEDUP_REMOVED lines=27> */
.L_x_5036:
[----:B------:R-:W-:Y:S05]  /*03b0*/  BSYNC B0 ;  /* 0x0000000000007941 */ /* 0x000fea0003800000 */
.L_x_5035:
        /* <DEDUP_REMOVED lines=8> */
.L_x_5038:
[----:B------:R3:W5:Y:S02]  /*0440*/  LD.E R73, desc[UR6][R10.64+0xb8] ;  /* 0x0000b8060a497980 */ /* 0x000764000c101900 */
.L_x_5039:
[----:B------:R-:W-:Y:S05]  /*0450*/  BSYNC B0 ;  /* 0x0000000000007941 */ /* 0x000fea0003800000 */
.L_x_5037:
        /* <DEDUP_REMOVED lines=10> */
.L_x_5041:
[----:B------:R-:W2:Y:S01]  /*0500*/  LD.E.64 R4, desc[UR6][R10.64+0x108] ;  /* 0x000108060a047980 */ /* 0x000ea2000c101b00 */
[----:B------:R-:W-:Y:S01]  /*0510*/  BSSY B0, `(.L_x_5043) ;  /* 0x0000006000007945 */ /* 0x000fe20003800000 */
[----:B------:R-:W-:Y:S01]  /*0520*/  IMAD.MOV.U32 R2, RZ, RZ, RZ ;  /* 0x000000ffff027224 */ /* 0x000fe200078e00ff */
[----:B--2---:R-:W-:-:S04]  /*0530*/  ISETP.NE.U32.AND P0, PT, R4, RZ, PT ;  /* 0x000000ff0400720c */ /* 0x004fc80003f05070 */
[----:B------:R-:W-:-:S13]  /*0540*/  ISETP.NE.AND.EX P0, PT, R5, RZ, PT, P0 ;  /* 0x000000ff0500720c */ /* 0x000fda0003f05300 */
[----:B------:R-:W-:Y:S05]  /*0550*/  @!P0 BRA `(.L_x_5044) ;  /* 0x0000000000048947 */ /* 0x000fea0003800000 */
[----:B------:R2:W5:Y:S02]  /*0560*/  LD.E R2, desc[UR6][R10.64+0xbc] ;  /* 0x0000bc060a027980 */ /* 0x000564000c101900 */
.L_x_5044:
[----:B------:R-:W-:Y:S05]  /*0570*/  BSYNC B0 ;  /* 0x0000000000007941 */ /* 0x000fea0003800000 */
.L_x_5043:
[----:B-----5:R-:W-:Y:S02]  /*0580*/  IADD3 R137, R73, R2, RZ ;  /* 0x0000000249897210 */ /* 0x020fe40007ffe0ff */
.L_x_5042:
[----:B------:R-:W-:Y:S05]  /*0590*/  BSYNC B1 ;  /* 0x0000000000017941 */ /* 0x000fea0003800000 */
.L_x_5040:
[----:B------:R-:W-:Y:S01]  /*05a0*/  IMAD.SHL.U32 R69, R209, 0x40, RZ ;  /* 0x00000040d1457824 */ /* 0x000fe200078e00ff */
[----:B------:R-:W-:Y:S01]  /*05b0*/  MOV R4, R210 ;  /* 0x000000d200047202 */ /* 0x000fe20000000f00 */
[----:B------:R-:W-:-:S03]  /*05c0*/  IMAD.MOV.U32 R5, RZ, RZ, 0x0 ;  /* 0x00000000ff057424 */ /* 0x000fc600078e00ff */
[----:B------:R-:W-:-:S13]  /*05d0*/  ISETP.GT.AND P0, PT, R212, R69, PT ;  /* 0x00000045d400720c */ /* 0x000fda0003f04270 */
[----:B-123--:R-:W-:Y:S05]  /*05e0*/  @!P0 RET.REL.NODEC R4 `(_ZN5flash24flash_fwd_splitkv_kernelI23Flash_fwd_kernel_traitsILi192ELi64ELi64ELi4ELb0ELb0EN7cutlass10bfloat16_tE19Flash_kernel_traitsILi192ELi64ELi64ELi4ES3_EELb0ELb0ELb1ELb0ELb0ELb0ELb1ELb1EEEvNS_16Flash_fwd_paramsE) ;  /* 0xfffffff804848950 */ /* 0x00efea0003c3ffff */
[----:B------:R-:W2:Y:S01]  /*05f0*/  LD.E R2, desc[UR6][R10.64+0xb8] ;  /* 0x0000b8060a027980 */ /* 0x000ea2000c101900 */
[----:B------:R-:W-:Y:S01]  /*0600*/  IABS R6, R0 ;  /* 0x0000000000067213 */ /* 0x000fe20000000000 */
[----:B------:R-:W1:Y:S03]  /*0610*/  S2R R57, SR_TID.X ;  /* 0x0000000000397919 */ /* 0x000e660000002100 */
[----:B------:R-:W3:Y:S08]  /*0620*/  I2F.RP R4, R6 ;  /* 0x0000000600047306 */ /* 0x000ef00000209400 */
[----:B---3--:R-:W3:Y:S02]  /*0630*/  MUFU.RCP R8, R4 ;  /* 0x0000000400087308 */ /* 0x008ee40000001000 */
[----:B---3--:R-:W-:-:S06]  /*0640*/  VIADD R8, R8, 0xffffffe ;  /* 0x0ffffffe08087836 */ /* 0x008fcc0000000000 */
[----:B------:R-:W3:Y:S02]  /*0650*/  F2I.FTZ.U32.TRUNC.NTZ R9, R8 ;  /* 0x0000000800097305 */ /* 0x000ee4000021f000 */
[----:B---3--:R-:W-:Y:S02]  /*0660*/  IMAD.MOV R5, RZ, RZ, -R9 ;  /* 0x000000ffff057224 */ /* 0x008fe400078e0a09 */
        /* <DEDUP_REMOVED lines=14> */
[----:B------:R-:W-:Y:S02]  /*0750*/  IMAD R9, R5, R2, R4 ;  /* 0x0000000205097224 */ /* 0x000fe400078e0204 */
[----:B------:R-:W-:-:S03]  /*0760*/  VIADD R7, R137, 0x3f ;  /* 0x0000003f89077836 */ /* 0x000fc60000000000 */
[----:B------:R-:W-:Y:S02]  /*0770*/  ISETP.GT.U32.AND P1, PT, R6, R9, PT ;  /* 0x000000090600720c */ /* 0x000fe40003f24070 */
[----:B------:R-:W-:-:S04]  /*0780*/  SHF.R.S32.HI R2, RZ, 0x1f, R7 ;  /* 0x0000001fff027819 */ /* 0x000fc80000011407 */
[----:B------:R-:W-:-:S04]  /*0790*/  LEA.HI R2, R2, R7, RZ, 0x6 ;  /* 0x0000000702027211 */ /* 0x000fc800078f30ff */
[----:B------:R-:W-:-:S03]  /*07a0*/  SHF.R.S32.HI R135, RZ, 0x6, R2 ;  /* 0x00000006ff877819 */ /* 0x000fc60000011402 */
[----:B------:R-:W-:Y:S02]  /*07b0*/  @!P1 IMAD.IADD R9, R9, 0x1, -R6 ;  /* 0x0000000109099824 */ /* 0x000fe400078e0a06 */
[----:B------:R-:W-:Y:S01]  /*07c0*/  @!P1 VIADD R5, R5, 0x1 ;  /* 0x0000000105059836 */ /* 0x000fe20000000000 */
[----:B------:R-:W-:Y:S02]  /*07d0*/  ISETP.NE.AND P1, PT, R0, RZ, PT ;  /* 0x000000ff0000720c */ /* 0x000fe40003f25270 */
[----:B------:R-:W-:-:S13]  /*07e0*/  ISETP.GE.U32.AND P2, PT, R9, R6, PT ;  /* 0x000000060900720c */ /* 0x000fda0003f46070 */
[----:B------:R-:W-:-:S04]  /*07f0*/  @P2 VIADD R5, R5, 0x1 ;  /* 0x0000000105052836 */ /* 0x000fc80000000000 */
[----:B------:R-:W-:Y:S01]  /*0800*/  @!P0 IMAD.MOV R5, RZ, RZ, -R5 ;  /* 0x000000ffff058224 */ /* 0x000fe200078e0a05 */
[----:B------:R-:W-:-:S05]  /*0810*/  @!P1 LOP3.LUT R5, RZ, R0, RZ, 0x33, !PT ;  /* 0x00000000ff059212 */ /* 0x000fca00078e33ff */
[----:B------:R-:W-:-:S05]  /*0820*/  IMAD R206, R5, UR8, RZ ;  /* 0x0000000805ce7c24 */ /* 0x000fca000f8e02ff */
[----:B------:R-:W-:-:S04]  /*0830*/  VIADDMNMX R135, R206, R5, R135, PT ;  /* 0x00000005ce877246 */ /* 0x000fc80003800187 */
[----:B------:R-:W-:-:S13]  /*0840*/  ISETP.GE.AND P0, PT, R206, R135, PT ;  /* 0x00000087ce00720c */ /* 0x000fda0003f06270 */
[----:B-1----:R-:W-:Y:S05]  /*0850*/  @!P0 BRA `(.L_x_5045) ;  /* 0x0000000800488947 */ /* 0x002fea0003800000 */
        /* <DEDUP_REMOVED lines=20> */
[----:B----4-:R-:W-:Y:S02]  /*09a0*/  IMAD R0, R3, R0, RZ ;  /* 0x0000000003007224 */ /* 0x010fe400078e02ff */
[C---:B------:R-:W-:Y:S01]  /*09b0*/  VIADD R2, R8.reuse, 0x8 ;  /* 0x0000000808027836 */ /* 0x040fe20000000000 */
[-C--:B------:R-:W-:Y:S02]  /*09c0*/  ISETP.GE.AND P2, PT, R8, R69.reuse, PT ;  /* 0x000000450800720c */ /* 0x080fe40003f46270 */
[----:B------:R-:W-:Y:S01]  /*09d0*/  IADD3 R5, P0, R0, R10, RZ ;  /* 0x0000000a00057210 */ /* 0x000fe20007f1e0ff */
[----:B------:R-:W-:Y:S01]  /*09e0*/  VIADD R10, R14, 0x40 ;  /* 0x000000400e0a7836 */ /* 0x000fe20000000000 */
[----:B------:R-:W-:-:S02]  /*09f0*/  ISETP.GE.AND P5, PT, R2, R69, PT ;  /* 0x000000450200720c */ /* 0x000fc40003fa6270 */
[----:B------:R-:W-:Y:S02]  /*0a00*/  LEA.HI.X.SX32 R0, R0, R11, 0x1, P0 ;  /* 0x0000000b00007211 */ /* 0x000fe400000f0eff */
[----:B------:R-:W-:Y:S02]  /*0a10*/  LEA R4, P1, R5, R6, 0x2 ;  /* 0x0000000605047211 */ /* 0x000fe400078210ff */
[----:B------:R-:W-:Y:S02]  /*0a20*/  SHF.R.S32.HI R11, RZ, 0x1f, R3 ;  /* 0x0000001fff0b7819 */ /* 0x000fe40000011403 */
[----:B------:R-:W-:Y:S02]  /*0a30*/  IADD3 R3, P0, R3, R8, RZ ;  /* 0x0000000803037210 */ /* 0x000fe40007f1e0ff */
[----:B------:R-:W-:Y:S01]  /*0a40*/  LEA.HI.X R5, R5, R7, R0, 0x2, P1 ;  /* 0x0000000705057211 */ /* 0x000fe200008f1400 */
[----:B------:R-:W-:Y:S01]  /*0a50*/  VIADD R0, R8, 0x10 ;  /* 0x0000001008007836 */ /* 0x000fe20000000000 */
[----:B------:R-:W-:Y:S01]  /*0a60*/  ISETP.GE.OR P4, PT, R2, R69, P6 ;  /* 0x000000450200720c */ /* 0x000fe20003786670 */
[C---:B------:R-:W-:Y:S01]  /*0a70*/  VIADD R2, R8.reuse, 0x18 ;  /* 0x0000001808027836 */ /* 0x040fe20000000000 */
[----:B------:R-:W-:-:S02]  /*0a80*/  LEA.HI.X.SX32 R11, R8, R11, 0x1, P0 ;  /* 0x0000000b080b7211 */ /* 0x000fc400000f0eff */
[C---:B------:R-:W-:Y:S02]  /*0a90*/  LEA R6, P1, R3.reuse, R12, 0x2 ;  /* 0x0000000c03067211 */ /* 0x040fe400078210ff */
        /* <DEDUP_REMOVED lines=12> */
.L_x_5047:
[----:B------:R-:W-:Y:S05]  /*0b60*/  BSYNC B0 ;  /* 0x0000000000007941 */ /* 0x000fea0003800000 */
.L_x_5046:
        /* <DEDUP_REMOVED lines=10> */
.L_x_5049:
[----:B------:R-:W-:Y:S05]  /*0c10*/  BSYNC B0 ;  /* 0x0000000000007941 */ /* 0x000fea0003800000 */
.L_x_5048:
        /* <DEDUP_REMOVED lines=10> */
.L_x_5051:
[----:B------:R-:W-:Y:S05]  /*0cc0*/  BSYNC B0 ;  /* 0x0000000000007941 */ /* 0x000fea0003800000 */
.L_x_5050:
        /* <DEDUP_REMOVED lines=10> */
.L_x_5053:
[----:B------:R-:W-:Y:S05]  /*0d70*/  BSYNC B0 ;  /* 0x0000000000007941 */ /* 0x000fea0003800000 */
.L_x_5052:
        /* <DEDUP_REMOVED lines=9> */
.L_x_5055:
[----:B------:R-:W-:Y:S05]  /*0e10*/  BSYNC B0 ;  /* 0x0000000000007941 */ /* 0x000fea0003800000 */
.L_x_5054:
        /* <DEDUP_REMOVED lines=10> */
.L_x_5057:
[----:B------:R-:W-:Y:S05]  /*0ec0*/  BSYNC B0 ;  /* 0x0000000000007941 */ /* 0x000fea0003800000 */
.L_x_5056:
        /* <DEDUP_REMOVED lines=9> */
.L_x_5059:
[----:B------:R-:W-:Y:S05]  /*0f60*/  BSYNC B0 ;  /* 0x0000000000007941 */ /* 0x000fea0003800000 */
.L_x_5058:
        /* <DEDUP_REMOVED lines=10> */
.L_x_5061:
[----:B------:R-:W-:Y:S05]  /*1010*/  BSYNC B0 ;  /* 0x0000000000007941 */ /* 0x000fea0003800000 */
.L_x_5060:
        /* <DEDUP_REMOVED lines=17> */
[----:B-1----:R-:W-:Y:S05]  /*1130*/  @P6 RET.REL.NODEC R210 `(_ZN5flash24flash_fwd_splitkv_kernelI23Flash_fwd_kernel_traitsILi192ELi64ELi64ELi4ELb0ELb0EN7cutlass10bfloat16_tE19Flash_kernel_traitsILi192ELi64ELi64ELi4ES3_EELb0ELb0ELb1ELb0ELb0ELb0ELb1ELb1EEEvNS_16Flash_fwd_paramsE) ;  /* 0xffffffecd2b06950 */ /* 0x002fea0003c3ffff */
[----:B------:R-:W-:Y:S02]  /*1140*/  MOV R3, 0xff800000 ;  /* 0xff80000000037802 */ /* 0x000fe40000000f00 */
[----:B------:R-:W-:-:S03]  /*1150*/  MOV R211, 0x0 ;  /* 0x0000000000d37802 */ /* 0x000fc60000000f00 */
[----:B------:R1:W-:Y:S02]  /*1160*/  ST.E desc[UR6][R6.64+0xe0], R3 ;  /* 0x0000e00306007985 */ /* 0x0003e4000c101906 */
[----:B-1----:R-:W-:Y:S05]  /*1170*/  RET.REL.NODEC R210 `(_ZN5flash24flash_fwd_splitkv_kernelI23Flash_fwd_kernel_traitsILi192ELi64ELi64ELi4ELb0ELb0EN7cutlass10bfloat16_tE19Flash_kernel_traitsILi192ELi64ELi64ELi4ES3_EELb0ELb0ELb1ELb0ELb0ELb0ELb1ELb1EEEvNS_16Flash_fwd_paramsE) ;  /* 0xffffffecd2a07950 */ /* 0x002fea0003c3ffff */
.L_x_5045:
        /* <DEDUP_REMOVED lines=49> */
[----:B------:R-:W-:Y:S01]  /*1490*/  ISETP.GE.AND P0, PT, R0, RZ, PT ;  /* 0x000000ff0000720c */ /* 0x000fe20003f06270 */
[----:B------:R-:W2:Y:S01]  /*14a0*/  LD.E.64 R12, desc[UR6][R10.64+0x28] ;  /* 0x000028060a0c7980 */ /* 0x000ea2000c101b00 */
        /* <DEDUP_REMOVED lines=10> */
[----:B-1----:R-:W1:Y:S01]  /*1550*/  F2I.FTZ.U32.TRUNC.NTZ R25, R14 ;  /* 0x0000000e00197305 */ /* 0x002e62000021f000 */
[----:B------:R-:W-:Y:S02]  /*1560*/  MOV R24, RZ ;  /* 0x000000ff00187202 */ /* 0x000fe40000000f00 */
[----:B------:R-:W-:Y:S01]  /*1570*/  IABS R6, R214 ;  /* 0x000000d600067213 */ /* 0x000fe20000000000 */
[----:B-1----:R-:W-:-:S04]  /*1580*/  IMAD.MOV R0, RZ, RZ, -R25 ;  /* 0x000000ffff007224 */ /* 0x002fc800078e0a19 */
        /* <DEDUP_REMOVED lines=9> */
[----:B------:R-:W-:Y:S02]  /*1620*/  ISETP.GE.U32.AND P2, PT, R23, R8, PT ;  /* 0x000000081700720c */ /* 0x000fe40003f46070 */
[----:B------:R-:W-:Y:S02]  /*1630*/  ISETP.GE.AND P0, PT, R6, RZ, PT ;  /* 0x000000ff0600720c */ /* 0x000fe40003f06270 */
[----:B------:R-:W-:Y:S01]  /*1640*/  @!P1 IADD3 R15, R15, 0x1, RZ ;  /* 0x000000010f0f9810 */ /* 0x000fe20007ffe0ff */
[----:B------:R-:W-:Y:S01]  /*1650*/  IMAD.MOV R9, RZ, RZ, -R9 ;  /* 0x000000ffff097224 */ /* 0x000fe200078e0a09 */
[----:B------:R-:W-:-:S03]  /*1660*/  ISETP.NE.AND P1, PT, R7, RZ, PT ;  /* 0x000000ff0700720c */ /* 0x000fc60003f25270 */
[----:B------:R-:W-:-:S04]  /*1670*/  IMAD R9, R4, R9, R5 ;  /* 0x0000000904097224 */ /* 0x000fc800078e0205 */
[----:B------:R-:W-:Y:S02]  /*1680*/  @P2 VIADD R15, R15, 0x1 ;  /* 0x000000010f0f2836 */ /* 0x000fe40000000000 */
[----:B----4-:R-:W-:-:S03]  /*1690*/  IMAD R4, R67, R9, RZ ;  /* 0x0000000943047224 */ /* 0x010fc600078e02ff */
[----:B------:R-:W-:Y:S02]  /*16a0*/  @!P0 IADD3 R15, -R15, RZ, RZ ;  /* 0x000000ff0f0f8210 */ /* 0x000fe40007ffe1ff */
[----:B------:R-:W-:-:S04]  /*16b0*/  @!P1 LOP3.LUT R15, RZ, R7, RZ, 0x33, !PT ;  /* 0x00000007ff0f9212 */ /* 0x000fc800078e33ff */
[----:B------:R-:W-:Y:S02]  /*16c0*/  SHF.R.S32.HI R14, RZ, 0x1f, R15 ;  /* 0x0000001fff0e7819 */ /* 0x000fe4000001140f */
[----:B--2---:R-:W-:Y:S01]  /*16d0*/  SHF.R.S32.HI R0, RZ, 0x1f, R2 ;  /* 0x0000001fff007819 */ /* 0x004fe20000011402 */
[-C--:B------:R-:W-:Y:S02]  /*16e0*/  IMAD R21, R21, R2.reuse, RZ ;  /* 0x0000000215157224 */ /* 0x080fe400078e02ff */
[----:B------:R-:W-:-:S04]  /*16f0*/  IMAD.WIDE.U32 R22, R20, R2, RZ ;  /* 0x0000000214167225 */ /* 0x000fc800078e00ff */
[----:B------:R-:W-:Y:S02]  /*1700*/  IMAD R21, R20, R0, R21 ;  /* 0x0000000014157224 */ /* 0x000fe400078e0215 */
[----:B------:R-:W-:-:S03]  /*1710*/  IMAD.MOV.U32 R20, RZ, RZ, R22 ;  /* 0x000000ffff147224 */ /* 0x000fc600078e0016 */
[----:B------:R-:W-:Y:S02]  /*1720*/  IADD3 R21, R23, R21, RZ ;  /* 0x0000001517157210 */ /* 0x000fe40007ffe0ff */
[----:B------:R-:W-:Y:S01]  /*1730*/  SHF.R.S32.HI R23, RZ, 0x1f, R9 ;  /* 0x0000001fff177819 */ /* 0x000fe20000011409 */
[----:B------:R-:W-:Y:S02]  /*1740*/  IMAD R7, R13, R2, RZ ;  /* 0x000000020d077224 */ /* 0x000fe400078e02ff */
[----:B------:R-:W-:-:S04]  /*1750*/  IMAD.WIDE.U32 R20, R9, R66, R20 ;  /* 0x0000004209147225 */ /* 0x000fc800078e0014 */
[----:B------:R-:W-:Y:S02]  /*1760*/  IMAD R4, R66, R23, R4 ;  /* 0x0000001742047224 */ /* 0x000fe400078e0204 */
        /* <DEDUP_REMOVED lines=8> */
[----:B------:R-:W-:Y:S02]  /*17f0*/  IADD3 R7, R19, R0, RZ ;  /* 0x0000000013077210 */ /* 0x000fe40007ffe0ff */
[----:B------:R-:W-:Y:S01]  /*1800*/  MOV R0, R18 ;  /* 0x0000001200007202 */ /* 0x000fe20000000f00 */
[----:B------:R-:W-:Y:S05]  /*1810*/  BRA `(.L_x_5064) ;  /* 0x0000000400407947 */ /* 0x000fea0003800000 */
.L_x_5063:
        /* <DEDUP_REMOVED lines=28> */
[----:B-----5:R-:W-:-:S04]  /*19e0*/  @!P3 SHF.R.S32.HI R5, RZ, 0x1f, R8 ;  /* 0x0000001fff05b819 */ /* 0x020fc80000011408 */
[----:B------:R-:W-:Y:S01]  /*19f0*/  @!P3 IADD3 R25, R25, R4, RZ ;  /* 0x000000041919b210 */ /* 0x000fe20007ffe0ff */
[----:B----4-:R-:W-:Y:S01]  /*1a00*/  @!P3 IMAD R4, R23, R8, RZ ;  /* 0x000000081704b224 */ /* 0x010fe200078e02ff */
[-C--:B------:R-:W-:Y:S01]  /*1a10*/  @!P0 IADD3 R0, R0, -R7.reuse, RZ ;  /* 0x8000000700008210 */ /* 0x080fe20007ffe0ff */
[-C--:B------:R-:W-:Y:S02]  /*1a20*/  @P3 IMAD R13, R67, R6.reuse, RZ ;  /* 0x00000006430d3224 */ /* 0x080fe400078e02ff */
[----:B------:R-:W-:Y:S01]  /*1a30*/  @P3 IMAD.WIDE.U32 R26, R66, R6, RZ ;  /* 0x00000006421a3225 */ /* 0x000fe200078e00ff */
[----:B------:R-:W-:-:S03]  /*1a40*/  ISETP.GE.U32.AND P2, PT, R0, R7, PT ;  /* 0x000000070000720c */ /* 0x000fc60003f46070 */
[C---:B------:R-:W-:Y:S02]  /*1a50*/  @!P3 IMAD R4, R22.reuse, R5, R4 ;  /* 0x000000051604b224 */ /* 0x040fe400078e0204 */
[----:B------:R-:W-:Y:S01]  /*1a60*/  @!P3 IMAD.WIDE.U32 R22, R22, R8, R24 ;  /* 0x000000081616b225 */ /* 0x000fe200078e0018 */
[----:B------:R-:W-:Y:S02]  /*1a70*/  LOP3.LUT R0, R214, R9, RZ, 0x3c, !PT ;  /* 0x00000009d6007212 */ /* 0x000fe400078e3cff */
[----:B------:R-:W-:Y:S01]  /*1a80*/  @!P3 SHF.R.S32.HI R7, RZ, 0x1f, R14 ;  /* 0x0000001fff07b819 */ /* 0x000fe2000001140e */
[----:B------:R-:W-:Y:S02]  /*1a90*/  @P3 IMAD.IADD R13, R27, 0x1, R13 ;  /* 0x000000011b0d3824 */ /* 0x000fe400078e020d */
[----:B------:R-:W-:Y:S01]  /*1aa0*/  @!P3 IMAD.IADD R13, R23, 0x1, R4 ;  /* 0x00000001170db824 */ /* 0x000fe200078e0204 */
[----:B------:R-:W-:Y:S01]  /*1ab0*/  ISETP.GE.AND P1, PT, R0, RZ, PT ;  /* 0x000000ff0000720c */ /* 0x000fe20003f26270 */
[----:B------:R-:W-:Y:S01]  /*1ac0*/  @!P3 IMAD R4, R65, R14, RZ ;  /* 0x0000000e4104b224 */ /* 0x000fe200078e02ff */
[----:B------:R-:W-:-:S02]  /*1ad0*/  @!P0 IADD3 R2, R2, 0x1, RZ ;  /* 0x0000000102028810 */ /* 0x000fc40007ffe0ff */
[----:B------:R-:W-:Y:S01]  /*1ae0*/  ISETP.NE.AND P0, PT, R9, RZ, PT ;  /* 0x000000ff0900720c */ /* 0x000fe20003f05270 */
[----:B------:R-:W-:Y:S01]  /*1af0*/  @!P3 IMAD R4, R7, R64, R4 ;  /* 0x000000400704b224 */ /* 0x000fe200078e0204 */
[----:B------:R-:W-:Y:S01]  /*1b00*/  LEA R5, R135, 0xffffffc0, 0x6 ;  /* 0xffffffc087057811 */ /* 0x000fe200078e30ff */
[----:B------:R-:W-:Y:S01]  /*1b10*/  @!P3 IMAD.WIDE.U32 R24, R64, R14, RZ ;  /* 0x0000000e4018b225 */ /* 0x000fe200078e00ff */
[----:B------:R-:W-:Y:S02]  /*1b20*/  @P3 MOV R12, R26 ;  /* 0x0000001a000c3202 */ /* 0x000fe40000000f00 */
[----:B------:R-:W-:Y:S01]  /*1b30*/  @!P3 MOV R12, R22 ;  /* 0x00000016000cb202 */ /* 0x000fe20000000f00 */
[----:B------:R-:W-:Y:S01]  /*1b40*/  @P2 VIADD R2, R2, 0x1 ;  /* 0x0000000102022836 */ /* 0x000fe20000000000 */
[----:B------:R-:W-:Y:S01]  /*1b50*/  SHF.R.S32.HI R23, RZ, 0x1f, R5 ;  /* 0x0000001fff177819 */ /* 0x000fe20000011405 */
[----:B------:R-:W-:Y:S01]  /*1b60*/  IMAD R6, R67, R5, RZ ;  /* 0x0000000543067224 */ /* 0x000fe200078e02ff */
[----:B------:R-:W-:Y:S01]  /*1b70*/  @!P3 IADD3 R25, R25, R4, RZ ;  /* 0x000000041919b210 */ /* 0x000fe20007ffe0ff */
[----:B------:R-:W-:Y:S01]  /*1b80*/  IMAD.MOV.U32 R4, RZ, RZ, R2 ;  /* 0x000000ffff047224 */ /* 0x000fe200078e0002 */
[----:B------:R-:W-:Y:S01]  /*1b90*/  @P3 IADD3 R14, R14, R15, RZ ;  /* 0x0000000f0e0e3210 */ /* 0x000fe20007ffe0ff */
[----:B------:R-:W-:-:S02]  /*1ba0*/  IMAD R6, R23, R66, R6 ;  /* 0x0000004217067224 */ /* 0x000fc400078e0206 */
[----:B------:R-:W-:-:S04]  /*1bb0*/  IMAD.WIDE.U32 R12, R66, R5, R12 ;  /* 0x00000005420c7225 */ /* 0x000fc800078e000c */
[----:B------:R-:W-:Y:S01]  /*1bc0*/  @!P1 IMAD.MOV R4, RZ, RZ, -R4 ;  /* 0x000000ffff049224 */ /* 0x000fe200078e0a04 */
[----:B------:R-:W-:Y:S01]  /*1bd0*/  @!P0 LOP3.LUT R4, RZ, R9, RZ, 0x33, !PT ;  /* 0x00000009ff048212 */ /* 0x000fe200078e33ff */
[----:B------:R-:W-:Y:S01]  /*1be0*/  @P3 IMAD.WIDE.U32 R26, R64, R14, RZ ;  /* 0x0000000e401a3225 */ /* 0x000fe200078e00ff */
[----:B------:R-:W-:Y:S02]  /*1bf0*/  IADD3 R7, R13, R6, RZ ;  /* 0x000000060d077210 */ /* 0x000fe40007ffe0ff */
[----:B------:R-:W-:Y:S01]  /*1c00*/  @!P3 SHF.R.S32.HI R15, RZ, 0x1f, R8 ;  /* 0x0000001fff0fb819 */ /* 0x000fe20000011408 */
[----:B------:R-:W-:Y:S01]  /*1c10*/  @P3 IMAD R13, R65, R14, RZ ;  /* 0x0000000e410d3224 */ /* 0x000fe200078e02ff */
[----:B------:R-:W-:Y:S01]  /*1c20*/  MOV R6, R12 ;  /* 0x0000000c00067202 */ /* 0x000fe20000000f00 */
[----:B------:R-:W-:Y:S01]  /*1c30*/  @!P3 IMAD R0, R21, R8, RZ ;  /* 0x000000081500b224 */ /* 0x000fe200078e02ff */
[----:B------:R-:W-:Y:S01]  /*1c40*/  SHF.R.S32.HI R14, RZ, 0x1f, R4 ;  /* 0x0000001fff0e7819 */ /* 0x000fe20000011404 */
[----:B------:R-:W-:-:S02]  /*1c50*/  IMAD R9, R19, R4, RZ ;  /* 0x0000000413097224 */ /* 0x000fc400078e02ff */
[C---:B------:R-:W-:Y:S02]  /*1c60*/  @!P3 IMAD R0, R20.reuse, R15, R0 ;  /* 0x0000000f1400b224 */ /* 0x040fe400078e0200 */
        /* <DEDUP_REMOVED lines=11> */
.L_x_5064:
[----:B------:R-:W-:Y:S05]  /*1d20*/  BSYNC B0 ;  /* 0x0000000000007941 */ /* 0x000fea0003800000 */
.L_x_5062:
[----:B------:R-:W-:Y:S01]  /*1d30*/  ISETP.NE.AND P3, PT, R3, -0x1, PT ;  /* 0xffffffff0300780c */ /* 0x000fe20003f65270 */
[----:B------:R-:W2:Y:S04]  /*1d40*/  LD.E.64 R178, desc[UR6][R10.64+0x30] ;  /* 0x000030060ab27980 */ /* 0x000ea8000c101b00 */
[----:B------:R-:W3:Y:S04]  /*1d50*/  LD.E R77, desc[UR6][R10.64+0xc0] ;  /* 0x0000c0060a4d7980 */ /* 0x000ee8000c101900 */
[----:B------:R-:W4:Y:S04]  /*1d60*/  LD.E.64 R24, desc[UR6][R10.64+0x48] ;  /* 0x000048060a187980 */ /* 0x000f28000c101b00 */
        /* <DEDUP_REMOVED lines=15> */
[----:B-1----:R-:W-:-:S02]  /*1e60*/  IMAD.SHL.U32 R16, R71, 0x8, RZ ;  /* 0x0000000847107824 */ /* 0x002fc400078e00ff */
        /* <DEDUP_REMOVED lines=12> */
[----:B------:R-:W-:Y:S02]  /*1f30*/  IMAD.IADD R19, R4, 0x1, -R19 ;  /* 0x0000000104137824 */ /* 0x000fe400078e0a13 */
[----:B------:R-:W-:Y:S01]  /*1f40*/  IMAD.X R23, R17, 0x1, R13, P0 ;  /* 0x0000000111177824 */ /* 0x000fe200000e060d */
[----:B------:R-:W-:Y:S01]  /*1f50*/  LEA.HI R13, R68, R57, RZ, 0x6 ;  /* 0x00000039440d7211 */ /* 0x000fe200078f30ff */
[----:B------:R-:W-:Y:S01]  /*1f60*/  IMAD.SHL.U32 R12, R19, 0x40, RZ ;  /* 0x00000040130c7824 */ /* 0x000fe200078e00ff */
[----:B------:R-:W-:Y:S01]  /*1f70*/  LOP3.LUT R8, R21, R8, RZ, 0x3c, !PT ;  /* 0x0000000815087212 */ /* 0x000fe200078e3cff */
[----:B------:R-:W-:-:S02]  /*1f80*/  IMAD R6, R9, R65, R6 ;  /* 0x0000004109067224 */ /* 0x000fc400078e0206 */
[----:B------:R-:W-:Y:S01]  /*1f90*/  IMAD.WIDE.U32 R22, R9, R64, R22 ;  /* 0x0000004009167225 */ /* 0x000fe200078e0016 */
[----:B------:R-:W-:-:S03]  /*1fa0*/  LOP3.LUT R9, R12, 0x1c0, RZ, 0xc0, !PT ;  /* 0x000001c00c097812 */ /* 0x000fc600078ec0ff */
[----:B------:R-:W-:Y:S02]  /*1fb0*/  IMAD.SHL.U32 R13, R13, 0x8, RZ ;  /* 0x000000080d0d7824 */ /* 0x000fe400078e00ff */
[----:B------:R-:W-:Y:S01]  /*1fc0*/  IMAD.SHL.U32 R4, R72, 0x8, RZ ;  /* 0x0000000848047824 */ /* 0x000fe200078e00ff */
[----:B------:R-:W-:Y:S02]  /*1fd0*/  SHF.R.U32.HI R55, RZ, 0x3, R9 ;  /* 0x00000003ff377819 */ /* 0x000fe40000011609 */
[----:B------:R-:W-:Y:S02]  /*1fe0*/  LOP3.LUT R156, R8, 0xfffffe00, R13, 0xf8, !PT ;  /* 0xfffffe00089c7812 */ /* 0x000fe400078ef80d */
[----:B------:R-:W-:Y:S02]  /*1ff0*/  LOP3.LUT R4, R9, 0x8, R4, 0xf8, !PT ;  /* 0x0000000809047812 */ /* 0x000fe400078ef804 */
[----:B------:R-:W-:Y:S02]  /*2000*/  SHF.R.S32.HI R74, RZ, 0x1f, R211 ;  /* 0x0000001fff4a7819 */ /* 0x000fe400000114d3 */
[----:B------:R-:W-:-:S02]  /*2010*/  LOP3.LUT P1, RZ, R19, 0x4, RZ, 0xc0, !PT ;  /* 0x0000000413ff7812 */ /* 0x000fc4000782c0ff */
[----:B------:R-:W-:Y:S02]  /*2020*/  LOP3.LUT P0, RZ, R19, 0x2, RZ, 0xc0, !PT ;  /* 0x0000000213ff7812 */ /* 0x000fe4000780c0ff */
[----:B------:R-:W-:Y:S01]  /*2030*/  LOP3.LUT R55, R4, R55, RZ, 0x3c, !PT ;  /* 0x0000003704377212 */ /* 0x000fe200078e3cff */
[----:B------:R-:W-:Y:S02]  /*2040*/  IMAD.IADD R23, R23, 0x1, R6 ;  /* 0x0000000117177824 */ /* 0x000fe400078e0206 */
[----:B------:R-:W-:Y:S01]  /*2050*/  IMAD R9, R29, R15, RZ ;  /* 0x0000000f1d097224 */ /* 0x000fe200078e02ff */
[----:B------:R-:W-:Y:S01]  /*2060*/  SHF.R.S32.HI R173, RZ, 0x1f, R214 ;  /* 0x0000001fffad7819 */ /* 0x000fe200000114d6 */
[----:B------:R-:W-:Y:S02]  /*2070*/  IMAD.SHL.U32 R2, R2, 0x40, RZ ;  /* 0x0000004002027824 */ /* 0x000fe400078e00ff */
[-C--:B------:R-:W-:Y:S02]  /*2080*/  IMAD R162, R14, R28.reuse, R9 ;  /* 0x0000001c0ea27224 */ /* 0x080fe400078e0209 */
[----:B------:R-:W-:Y:S01]  /*2090*/  VIADD R12, R16, 0x80 ;  /* 0x00000080100c7836 */ /* 0x000fe20000000000 */
[----:B------:R-:W-:Y:S01]  /*20a0*/  LOP3.LUT R55, R55, 0xfffffe00, R2, 0xf8, !PT ;  /* 0xfffffe0037377812 */ /* 0x000fe200078ef802 */
[----:B------:R-:W-:Y:S01]  /*20b0*/  IMAD.WIDE.U32 R22, R15, R28, R22 ;  /* 0x0000001c0f167225 */ /* 0x000fe200078e0016 */
[----:B------:R-:W-:-:S03]  /*20c0*/  SHF.R.S32.HI R171, RZ, 0x1f, R170 ;  /* 0x0000001fffab7819 */ /* 0x000fc600000114aa */
[----:B------:R-:W-:Y:S02]  /*20d0*/  IMAD.IADD R163, R23, 0x1, R162 ;  /* 0x0000000117a37824 */ /* 0x000fe400078e02a2 */
[----:B------:R-:W-:Y:S01]  /*20e0*/  IMAD.WIDE R174, R209, 0x40, R170 ;  /* 0x00000040d1ae7825 */ /* 0x000fe200078e02aa */
[----:B------:R-:W-:-:S03]  /*20f0*/  LEA.HI R68, R68, R57, RZ, 0x5 ;  /* 0x0000003944447211 */ /* 0x000fc600078f28ff */
[----:B------:R-:W-:Y:S02]  /*2100*/  IMAD.MOV.U32 R162, RZ, RZ, R22 ;  /* 0x000000ffffa27224 */ /* 0x000fe400078e0016 */
[-C--:B------:R-:W-:Y:S02]  /*2110*/  IMAD R157, R67, R170.reuse, RZ ;  /* 0x000000aa439d7224 */ /* 0x080fe400078e02ff */
[----:B------:R-:W-:Y:S02]  /*2120*/  IMAD R167, R65, R170, RZ ;  /* 0x000000aa41a77224 */ /* 0x000fe400078e02ff */
[C---:B------:R-:W-:Y:S02]  /*2130*/  IMAD R157, R171.reuse, R66, R157 ;  /* 0x00000042ab9d7224 */ /* 0x040fe400078e029d */
[-C--:B------:R-:W-:Y:S02]  /*2140*/  IMAD R167, R171, R64.reuse, R167 ;  /* 0x00000040aba77224 */ /* 0x080fe400078e02a7 */
[----:B------:R-:W-:Y:S01]  /*2150*/  IMAD.WIDE.U32 R162, R170, R64, R162 ;  /* 0x00000040aaa27225 */ /* 0x000fe200078e00a2 */
[----:B------:R-:W-:-:S02]  /*2160*/  SHF.R.S32.HI R70, RZ, 0x5, R68 ;  /* 0x00000005ff467819 */ /* 0x000fc40000011444 */
[----:B------:R-:W-:Y:S01]  /*2170*/  LOP3.LUT R68, R68, 0xffffffe0, RZ, 0xc0, !PT ;  /* 0xffffffe044447812 */ /* 0x000fe200078ec0ff */
[----:B------:R-:W-:Y:S02]  /*2180*/  IMAD.MOV.U32 R56, RZ, RZ, 0x10 ;  /* 0x00000010ff387424 */ /* 0x000fe400078e00ff */
[----:B------:R-:W-:Y:S02]  /*2190*/  IMAD.MOV.U32 R54, RZ, RZ, 0x20 ;  /* 0x00000020ff367424 */ /* 0x000fe400078e00ff */
[----:B------:R-:W-:Y:S01]  /*21a0*/  IMAD.IADD R167, R163, 0x1, R167 ;  /* 0x00000001a3a77824 */ /* 0x000fe200078e02a7 */
[C---:B------:R-:W-:Y:S01]  /*21b0*/  SHF.L.U64.HI R205, R66.reuse, 0x4, R67 ;  /* 0x0000000442cd7819 */ /* 0x040fe20000010243 */
[----:B------:R-:W-:Y:S01]  /*21c0*/  IMAD.SHL.U32 R204, R66, 0x10, RZ ;  /* 0x0000001042cc7824 */ /* 0x000fe200078e00ff */
[C---:B------:R-:W-:Y:S01]  /*21d0*/  SHF.L.U64.HI R203, R64.reuse, 0x4, R65 ;  /* 0x0000000440cb7819 */ /* 0x040fe20000010241 */
[----:B------:R-:W-:Y:S01]  /*21e0*/  IMAD.IADD R68, R57, 0x1, -R68 ;  /* 0x0000000139447824 */ /* 0x000fe200078e0a44 */
[----:B------:R-:W-:Y:S01]  /*21f0*/  SHF.L.U32 R202, R64, 0x4, RZ ;  /* 0x0000000440ca7819 */ /* 0x000fe200000006ff */
[----:B------:R-:W-:Y:S01]  /*2200*/  IMAD.SHL.U32 R75, R71, 0x4, RZ ;  /* 0x00000004474b7824 */ /* 0x000fe200078e00ff */
[----:B------:R-:W-:-:S02]  /*2210*/  SEL R56, R56, 0xfffffff0, !P0 ;  /* 0xfffffff038387807 */ /* 0x000fc40004000000 */
[----:B------:R-:W-:Y:S01]  /*2220*/  SEL R54, R54, 0xffffffe0, !P1 ;  /* 0xffffffe036367807 */ /* 0x000fe20004800000 */
[----:B--2---:R-:W-:-:S04]  /*2230*/  @P3 IMAD.WIDE.U32 R18, R178, R3, RZ ;  /* 0x00000003b2123225 */ /* 0x004fc800078e00ff */
[----:B------:R-:W-:Y:S02]  /*2240*/  @P3 IMAD.MOV.U32 R6, RZ, RZ, R18 ;  /* 0x000000ffff063224 */ /* 0x000fe400078e0012 */
[----:B---3--:R-:W-:-:S04]  /*2250*/  @!P3 IMAD R13, R27, R211, RZ ;  /* 0x000000d31b0db224 */ /* 0x008fc800078e02ff */
[C---:B------:R-:W-:Y:S02]  /*2260*/  @!P3 IMAD R4, R26.reuse, R74, R13 ;  /* 0x0000004a1a04b224 */ /* 0x040fe400078e020d */
[----:B------:R-:W-:-:S04]  /*2270*/  @!P3 IMAD.WIDE.U32 R26, R26, R211, RZ ;  /* 0x000000d31a1ab225 */ /* 0x000fc800078e00ff */
[----:B------:R-:W-:Y:S02]  /*2280*/  @!P3 IMAD.MOV.U32 R6, RZ, RZ, R26 ;  /* 0x000000ffff06b224 */ /* 0x000fe400078e001a */
[----:B------:R-:W-:Y:S01]  /*2290*/  @P3 IMAD R3, R179, R3, RZ ;  /* 0x00000003b3033224 */ /* 0x000fe200078e02ff */
[C---:B------:R-:W-:Y:S02]  /*22a0*/  IADD3 R13, R16.reuse, 0x40, RZ ;  /* 0x00000040100d7810 */ /* 0x040fe40007ffe0ff */
[----:B------:R-:W-:Y:S01]  /*22b0*/  IADD3 R18, P2, R16, R6, RZ ;  /* 0x0000000610127210 */ /* 0x000fe20007f5e0ff */
[----:B------:R-:W-:Y:S02]  /*22c0*/  @P3 IMAD.IADD R3, R19, 0x1, R3 ;  /* 0x0000000113033824 */ /* 0x000fe400078e0203 */
[----:B------:R-:W-:-:S04]  /*22d0*/  @!P3 IMAD.IADD R3, R27, 0x1, R4 ;  /* 0x000000011b03b824 */ /* 0x000fc800078e0204 */
[----:B------:R-:W-:Y:S01]  /*22e0*/  IMAD.X R19, R17, 0x1, R3, P2 ;  /* 0x0000000111137824 */ /* 0x000fe200010e0603 */
[-C--:B------:R-:W-:Y:S01]  /*22f0*/  ISETP.GE.AND P2, PT, R13, R77.reuse, PT ;  /* 0x0000004d0d00720c */ /* 0x080fe20003f46270 */
[----:B----4-:R-:W-:Y:S01]  /*2300*/  IMAD R9, R25, R214, RZ ;  /* 0x000000d619097224 */ /* 0x010fe200078e02ff */
[----:B------:R-:W-:Y:S02]  /*2310*/  ISETP.GE.AND P3, PT, R16, R77, PT ;  /* 0x0000004d1000720c */ /* 0x000fe40003f66270 */
[----:B------:R-:W-:Y:S01]  /*2320*/  SEL R3, RZ, 0xffffffff, P2 ;  /* 0xffffffffff037807 */ /* 0x000fe20001000000 */
[----:B------:R-:W-:Y:S01]  /*2330*/  IMAD R2, R24, R173, R9 ;  /* 0x000000ad18027224 */ /* 0x000fe200078e0209 */
[----:B------:R-:W-:Y:S01]  /*2340*/  ISETP.GE.AND P2, PT, R12, R77, PT ;  /* 0x0000004d0c00720c */ /* 0x000fe20003f46270 */
[----:B------:R-:W-:Y:S01]  /*2350*/  IMAD.WIDE.U32 R24, R214, R24, R18 ;  /* 0x00000018d6187225 */ /* 0x000fe200078e0012 */
[----:B------:R-:W-:-:S03]  /*2360*/  SEL R4, RZ, 0x1, P3 ;  /* 0x00000001ff047807 */ /* 0x000fc60001800000 */
[----:B------:R-:W-:Y:S01]  /*2370*/  IMAD.SHL.U32 R3, R3, 0x2, RZ ;  /* 0x0000000203037824 */ /* 0x000fe200078e00ff */
[----:B------:R-:W-:Y:S01]  /*2380*/  SEL R76, RZ, 0x4, P2 ;  /* 0x00000004ff4c7807 */ /* 0x000fe20001000000 */
[----:B------:R-:W-:Y:S01]  /*2390*/  IMAD.IADD R25, R25, 0x1, R2 ;  /* 0x0000000119197824 */ /* 0x000fe200078e0202 */
[----:B------:R-:W-:Y:S02]  /*23a0*/  SHF.R.S32.HI R2, RZ, 0x1f, R73 ;  /* 0x0000001fff027819 */ /* 0x000fe40000011449 */
[----:B------:R-:W-:-:S04]  /*23b0*/  LOP3.LUT R3, R3, 0x2, R4, 0xe2, !PT ;  /* 0x0000000203037812 */ /* 0x000fc800078ee204 */
        /* <DEDUP_REMOVED lines=33> */
[C---:B------:R-:W-:Y:S01]  /*25d0*/  IMAD.WIDE.U32 R182, R64.reuse, 0x60, RZ ;  /* 0x0000006040b67825 */ /* 0x040fe200078e00ff */
[----:B------:R-:W-:-:S02]  /*25e0*/  SHF.L.U64.HI R80, R64, 0x5, R65 ;  /* 0x0000000540507819 */ /* 0x000fc40000010241 */
[----:B------:R-:W-:Y:S01]  /*25f0*/  LOP3.LUT R154, R150, 0x1, RZ, 0xc0, !PT ;  /* 0x00000001969a7812 */ /* 0x000fe200078ec0ff */
[----:B------:R-:W-:Y:S01]  /*2600*/  IMAD.SHL.U32 R79, R64, 0x20, RZ ;  /* 0x00000020404f7824 */ /* 0x000fe200078e00ff */
[----:B------:R-:W-:Y:S01]  /*2610*/  LOP3.LUT R152, R150, 0x2, RZ, 0xc0, !PT ;  /* 0x0000000296987812 */ /* 0x000fe200078ec0ff */
[C---:B------:R-:W-:Y:S01]  /*2620*/  VIADD R151, R170.reuse, 0x20 ;  /* 0x00000020aa977836 */ /* 0x040fe20000000000 */
[C---:B------:R-:W-:Y:S01]  /*2630*/  IADD3 R153, R170.reuse, 0x10, RZ ;  /* 0x00000010aa997810 */ /* 0x040fe20007ffe0ff */
[----:B------:R-:W-:Y:S01]  /*2640*/  VIADD R149, R170, 0x30 ;  /* 0x00000030aa957836 */ /* 0x000fe20000000000 */
[----:B------:R-:W-:Y:S01]  /*2650*/  SHF.L.U64.HI R80, R79, 0x1, R80 ;  /* 0x000000014f507819 */ /* 0x000fe20000010250 */
        /* <DEDUP_REMOVED lines=11> */
[----:B------:R-:W-:Y:S01]  /*2710*/  IMAD.WIDE.U32 R32, R211, R32, R16 ;  /* 0x00000020d3207225 */ /* 0x000fe200078e0010 */
[----:B----4-:R-:W-:-:S03]  /*2720*/  SHF.L.U64.HI R114, R184, 0x5, R185 ;  /* 0x00000005b8727819 */ /* 0x010fc600000102b9 */
[----:B------:R-:W-:Y:S01]  /*2730*/  IMAD.WIDE.U32 R30, R211, R34, R16 ;  /* 0x00000022d31e7225 */ /* 0x000fe200078e0010 */
[C---:B------:R-:W-:Y:S02]  /*2740*/  SHF.L.U32 R98, R186.reuse, 0x4, RZ ;  /* 0x00000004ba627819 */ /* 0x040fe400000006ff */
[----:B------:R-:W-:Y:S01]  /*2750*/  SHF.L.U64.HI R95, R186, 0x4, R187 ;  /* 0x00000004ba5f7819 */ /* 0x000fe200000102bb */
[----:B------:R-:W-:Y:S01]  /*2760*/  IMAD R2, R34, R74, R3 ;  /* 0x0000004a22027224 */ /* 0x000fe200078e0203 */
[----:B------:R-:W-:Y:S01]  /*2770*/  SHF.R.S32.HI R3, RZ, 0x1f, R5 ;  /* 0x0000001fff037819 */ /* 0x000fe20000011405 */
[----:B------:R-:W-:Y:S01]  /*2780*/  IMAD.IADD R33, R33, 0x1, R0 ;  /* 0x0000000121217824 */ /* 0x000fe200078e0200 */
[----:B------:R-:W-:Y:S01]  /*2790*/  SHF.L.U64.HI R105, R186, 0x5, R187 ;  /* 0x00000005ba697819 */ /* 0x000fe200000102bb */
[-C--:B------:R-:W-:Y:S02]  /*27a0*/  IMAD R4, R185, R5.reuse, RZ ;  /* 0x00000005b9047224 */ /* 0x080fe400078e02ff */
[----:B------:R-:W-:-:S02]  /*27b0*/  IMAD R0, R187, R5, RZ ;  /* 0x00000005bb007224 */ /* 0x000fc400078e02ff */
        /* <DEDUP_REMOVED lines=21> */
[C---:B------:R-:W-:Y:S02]  /*2910*/  IMAD R121, R21.reuse, R186, RZ ;  /* 0x000000ba15797224 */ /* 0x040fe400078e02ff */
[----:B------:R-:W-:Y:S02]  /*2920*/  IMAD R117, R21, R184, RZ ;  /* 0x000000b815757224 */ /* 0x000fe400078e02ff */
[----:B------:R-:W-:Y:S02]  /*2930*/  IMAD R121, R187, R3, R121 ;  /* 0x00000003bb797224 */ /* 0x000fe400078e0279 */
[----:B------:R-:W-:Y:S02]  /*2940*/  IMAD R5, R147, R20, RZ ;  /* 0x0000001493057224 */ /* 0x000fe400078e02ff */
[----:B------:R-:W-:-:S02]  /*2950*/  IMAD R0, R170, R147, R75 ;  /* 0x00000093aa007224 */ /* 0x000fc400078e024b */
[----:B------:R-:W-:Y:S01]  /*2960*/  IMAD.WIDE.U32 R18, R186, R3, R26 ;  /* 0x00000003ba127225 */ /* 0x000fe200078e001a */
[----:B------:R-:W-:-:S03]  /*2970*/  SHF.R.S32.HI R125, RZ, 0x1f, R5 ;  /* 0x0000001fff7d7819 */ /* 0x000fc60000011405 */
[-C--:B------:R-:W-:Y:S01]  /*2980*/  IMAD R117, R185, R3.reuse, R117 ;  /* 0x00000003b9757224 */ /* 0x080fe200078e0275 */
[----:B------:R-:W-:Y:S01]  /*2990*/  LEA R120, P0, R18, R24, 0x1 ;  /* 0x0000001812787211 */ /* 0x000fe200078008ff */
[----:B------:R-:W-:Y:S01]  /*29a0*/  IMAD.WIDE.U32 R14, R184, R3, R28 ;  /* 0x00000003b80e7225 */ /* 0x000fe200078e001c */
[----:B------:R-:W-:-:S03]  /*29b0*/  IADD3 R3, P3, R5, R0, RZ ;  /* 0x0000000005037210 */ /* 0x000fc60007f7e0ff */
[----:B------:R-:W-:Y:S01]  /*29c0*/  IMAD.IADD R121, R19, 0x1, R121 ;  /* 0x0000000113797824 */ /* 0x000fe200078e0279 */
[----:B------:R-:W-:Y:S01]  /*29d0*/  IADD3 R117, R15, R117, RZ ;  /* 0x000000750f757210 */ /* 0x000fe20007ffe0ff */
[----:B------:R-:W-:Y:S01]  /*29e0*/  IMAD.IADD R4, R75, 0x1, R0 ;  /* 0x000000014b047824 */ /* 0x000fe200078e0200 */
[----:B------:R-:W-:Y:S01]  /*29f0*/  LEA R118, P1, R14, R22, 0x1 ;  /* 0x000000160e767211 */ /* 0x000fe200078208ff */
[----:B------:R-:W-:Y:S01]  /*2a00*/  IMAD.SHL.U32 R155, R147, 0x10, RZ ;  /* 0x00000010939b7824 */ /* 0x000fe200078e00ff */
[----:B------:R-:W-:Y:S01]  /*2a10*/  LEA.HI.X R121, R18, R25, R121, 0x1, P0 ;  /* 0x0000001912797211 */ /* 0x000fe200000f0c79 */
[----:B------:R-:W-:Y:S01]  /*2a20*/  IMAD.SHL.U32 R18, R3, 0x2, RZ ;  /* 0x0000000203127824 */ /* 0x000fe200078e00ff */
[----:B------:R-:W-:Y:S01]  /*2a30*/  LEA.HI.X.SX32 R0, R0, R125, 0x1, P3 ;  /* 0x0000007d00007211 */ /* 0x000fe200018f0eff */
[----:B------:R-:W-:Y:S01]  /*2a40*/  VIADD R146, R155, 0x40 ;  /* 0x000000409b927836 */ /* 0x000fe20000000000 */
[----:B------:R-:W-:Y:S01]  /*2a50*/  LEA.HI.X R117, R14, R23, R117, 0x1, P1 ;  /* 0x000000170e757211 */ /* 0x000fe200008f0c75 */
[----:B------:R-:W-:Y:S01]  /*2a60*/  IMAD.SHL.U32 R108, R186, 0x20, RZ ;  /* 0x00000020ba6c7824 */ /* 0x000fe200078e00ff */
[----:B------:R-:W-:Y:S01]  /*2a70*/  SHF.L.U64.HI R0, R3, 0x1, R0 ;  /* 0x0000000103007819 */ /* 0x000fe20000010200 */
[----:B------:R-:W-:Y:S01]  /*2a80*/  IMAD R3, R65, 0x60, RZ ;  /* 0x0000006041037824 */ /* 0x000fe200078e02ff */
[----:B------:R-:W-:Y:S01]  /*2a90*/  IADD3 R58, P1, R8, R18, RZ ;  /* 0x00000012083a7210 */ /* 0x000fe20007f3e0ff */
[----:B------:R-:W-:Y:S01]  /*2aa0*/  IMAD.IADD R144, R155, 0x1, R146 ;  /* 0x000000019b907824 */ /* 0x000fe200078e0292 */
[----:B------:R-:W-:Y:S01]  /*2ab0*/  IADD3 R2, P2, R5, R4, RZ ;  /* 0x0000000405027210 */ /* 0x000fe20007f5e0ff */
[----:B------:R-:W-:Y:S01]  /*2ac0*/  IMAD.IADD R78, R183, 0x1, R3 ;  /* 0x00000001b74e7824 */ /* 0x000fe200078e0203 */
[----:B------:R-:W-:Y:S01]  /*2ad0*/  IADD3 R18, P0, R6, R18, RZ ;  /* 0x0000001206127210 */ /* 0x000fe20007f1e0ff */
[----:B------:R-:W-:Y:S01]  /*2ae0*/  IMAD.X R59, R9, 0x1, R0, P1 ;  /* 0x00000001093b7824 */ /* 0x000fe200008e0600 */
[----:B------:R-:W-:Y:S01]  /*2af0*/  LEA.HI.X.SX32 R125, R4, R125, 0x1, P2 ;  /* 0x0000007d047d7211 */ /* 0x000fe200010f0eff */
[----:B------:R-:W-:Y:S01]  /*2b00*/  IMAD.SHL.U32 R113, R184, 0x10, RZ ;  /* 0x00000010b8717824 */ /* 0x000fe200078e00ff */
[----:B------:R-:W-:Y:S01]  /*2b10*/  SHF.L.U32 R124, R2, 0x1, RZ ;  /* 0x00000001027c7819 */ /* 0x000fe200000006ff */
[----:B------:R-:W-:Y:S01]  /*2b20*/  IMAD.SHL.U32 R115, R184, 0x20, RZ ;  /* 0x00000020b8737824 */ /* 0x000fe200078e00ff */
[----:B------:R-:W-:Y:S01]  /*2b30*/  IADD3.X R19, R7, R0, RZ, P0, !PT ;  /* 0x0000000007137210 */ /* 0x000fe200007fe4ff */
[----:B------:R-:W-:Y:S01]  /*2b40*/  IMAD R3, R185, 0x60, RZ ;  /* 0x00000060b9037824 */ /* 0x000fe200078e02ff */
[C---:B------:R-:W-:Y:S01]  /*2b50*/  IADD3 R91, P1, R204.reuse, 0x40, RZ ;  /* 0x00000040cc5b7810 */ /* 0x040fe20007f3e0ff */
[----:B------:R-:W-:Y:S01]  /*2b60*/  IMAD R147, R147, 0x30, RZ ;  /* 0x0000003093937824 */ /* 0x000fe200078e02ff */
[----:B------:R-:W-:-:S02]  /*2b70*/  IADD3 R87, P0, R204, 0x80, RZ ;  /* 0x00000080cc577810 */ /* 0x000fc40007f1e0ff */
[----:B------:R-:W-:Y:S01]  /*2b80*/  SHF.L.U64.HI R125, R2, 0x1, R125 ;  /* 0x00000001027d7819 */ /* 0x000fe2000001027d */
[----:B------:R-:W-:Y:S01]  /*2b90*/  IMAD.X R92, RZ, RZ, R205, P1 ;  /* 0x000000ffff5c7224 */ /* 0x000fe200008e06cd */
[-C--:B------:R-:W-:Y:S02]  /*2ba0*/  IADD3 R122, P3, R8, R124.reuse, RZ ;  /* 0x0000007c087a7210 */ /* 0x080fe40007f7e0ff */
[----:B------:R-:W-:Y:S02]  /*2bb0*/  IADD3 R124, P2, R6, R124, RZ ;  /* 0x0000007c067c7210 */ /* 0x000fe40007f5e0ff */
[-C--:B------:R-:W-:Y:S01]  /*2bc0*/  IADD3.X R88, RZ, R205.reuse, RZ, P0, !PT ;  /* 0x000000cdff587210 */ /* 0x080fe200007fe4ff */
[--C-:B------:R-:W-:Y:S01]  /*2bd0*/  IMAD.X R123, R9, 0x1, R125.reuse, P3 ;  /* 0x00000001097b7824 */ /* 0x100fe200018e067d */
[-C--:B------:R-:W-:Y:S01]  /*2be0*/  IADD3 R89, P1, R91, R204.reuse, RZ ;  /* 0x000000cc5b597210 */ /* 0x080fe20007f3e0ff */
[----:B------:R-:W-:Y:S01]  /*2bf0*/  IMAD.X R125, R7, 0x1, R125, P2 ;  /* 0x00000001077d7824 */ /* 0x000fe200010e067d */
[----:B------:R-:W-:Y:S01]  /*2c00*/  IADD3 R85, P0, R87, R204, RZ ;  /* 0x000000cc57557210 */ /* 0x000fe20007f1e0ff */
[----:B------:R-:W-:Y:S01]  /*2c10*/  IMAD.MOV.U32 R9, RZ, RZ, R135 ;  /* 0x000000ffff097224 */ /* 0x000fe200078e0087 */
[----:B------:R-:W-:Y:S01]  /*2c20*/  IADD3 R145, R155, 0x80, RZ ;  /* 0x000000809b917810 */ /* 0x000fe20007ffe0ff */
[----:B------:R-:W-:Y:S01]  /*2c30*/  IMAD.X R90, R92, 0x1, R205, P1 ;  /* 0x000000015c5a7824 */ /* 0x000fe200008e06cd */
[----:B------:R-:W-:-:S02]  /*2c40*/  IADD3.X R86, R88, R205, RZ, P0, !PT ;  /* 0x000000cd58567210 */ /* 0x000fc400007fe4ff */
[-C--:B------:R-:W-:Y:S01]  /*2c50*/  IADD3 R84, P2, R89, R204.reuse, RZ ;  /* 0x000000cc59547210 */ /* 0x080fe20007f5e0ff */
[----:B------:R-:W-:Y:S01]  /*2c60*/  IMAD.IADD R143, R155, 0x1, R145 ;  /* 0x000000019b8f7824 */ /* 0x000fe200078e0291 */
[----:B------:R-:W-:Y:S02]  /*2c70*/  IADD3 R101, P0, R98, 0x80, RZ ;  /* 0x0000008062657810 */ /* 0x000fe40007f1e0ff */
[----:B------:R-:W-:Y:S01]  /*2c80*/  IADD3 R82, P1, R85, R204, RZ ;  /* 0x000000cc55527210 */ /* 0x000fe20007f3e0ff */
[----:B------:R-:W-:Y:S01]  /*2c90*/  IMAD.X R83, R90, 0x1, R205, P2 ;  /* 0x000000015a537824 */ /* 0x000fe200010e06cd */
[----:B------:R-:W-:Y:S01]  /*2ca0*/  IADD3 R97, P3, R98, 0x40, RZ ;  /* 0x0000004062617810 */ /* 0x000fe20007f7e0ff */
[----:B------:R-:W-:Y:S01]  /*2cb0*/  IMAD.X R104, RZ, RZ, R95, P0 ;  /* 0x000000ffff687224 */ /* 0x000fe200000e065f */
[C---:B------:R-:W-:Y:S01]  /*2cc0*/  SHF.L.U64.HI R0, R184.reuse, 0x4, R185 ;  /* 0x00000004b8007819 */ /* 0x040fe200000102b9 */
[----:B------:R-:W-:Y:S01]  /*2cd0*/  IMAD.WIDE.U32 R184, R184, 0x60, RZ ;  /* 0x00000060b8b87825 */ /* 0x000fe200078e00ff */
[----:B------:R-:W-:-:S02]  /*2ce0*/  IADD3.X R100, RZ, R95, RZ, P3, !PT ;  /* 0x0000005fff647210 */ /* 0x000fc40001ffe4ff */
[-C--:B------:R-:W-:Y:S01]  /*2cf0*/  IADD3 R102, P3, R97, R98.reuse, RZ ;  /* 0x0000006261667210 */ /* 0x080fe20007f7e0ff */
[----:B------:R-:W-:Y:S01]  /*2d00*/  IMAD.X R81, R86, 0x1, R205, P1 ;  /* 0x0000000156517824 */ /* 0x000fe200008e06cd */
[----:B------:R-:W-:Y:S01]  /*2d10*/  IADD3 R106, P2, R101, R98, RZ ;  /* 0x00000062656a7210 */ /* 0x000fe20007f5e0ff */
[C---:B------:R-:W-:Y:S01]  /*2d20*/  IMAD.IADD R141, R155.reuse, 0x1, R143 ;  /* 0x000000019b8d7824 */ /* 0x040fe200078e028f */
[----:B------:R-:W-:Y:S01]  /*2d30*/  IADD3 R112, P0, R108, R101, RZ ;  /* 0x000000656c707210 */ /* 0x000fe20007f1e0ff */
[--C-:B------:R-:W-:Y:S01]  /*2d40*/  IMAD.X R99, R100, 0x1, R95.reuse, P3 ;  /* 0x0000000164637824 */ /* 0x100fe200018e065f */
        /* <DEDUP_REMOVED lines=8> */
[----:B------:R-:W-:-:S02]  /*2dd0*/  IADD3 R116, R185, R3, RZ ;  /* 0x00000003b9747210 */ /* 0x000fc40007ffe0ff */
[----:B------:R-:W-:Y:S02]  /*2de0*/  IADD3.X R107, R105, R100, RZ, P1, !PT ;  /* 0x00000064696b7210 */ /* 0x000fe40000ffe4ff */
[----:B------:R-:W-:Y:S02]  /*2df0*/  SHF.R.S32.HI R140, RZ, 0x1f, R155 ;  /* 0x0000001fff8c7819 */ /* 0x000fe4000001149b */
[----:B------:R-:W-:Y:S02]  /*2e00*/  SHF.R.S32.HI R136, RZ, 0x1f, R147 ;  /* 0x0000001fff887819 */ /* 0x000fe40000011493 */
[----:B------:R-:W-:Y:S02]  /*2e10*/  SHF.R.S32.HI R138, RZ, 0x1f, R146 ;  /* 0x0000001fff8a7819 */ /* 0x000fe40000011492 */
[----:B------:R-:W-:Y:S02]  /*2e20*/  SHF.R.S32.HI R134, RZ, 0x1f, R145 ;  /* 0x0000001fff867819 */ /* 0x000fe40000011491 */
[----:B------:R-:W-:-:S02]  /*2e30*/  SHF.R.S32.HI R133, RZ, 0x1f, R144 ;  /* 0x0000001fff857819 */ /* 0x000fc40000011490 */
[----:B------:R-:W-:Y:S02]  /*2e40*/  SHF.R.S32.HI R132, RZ, 0x1f, R143 ;  /* 0x0000001fff847819 */ /* 0x000fe4000001148f */
[----:B------:R-:W-:Y:S02]  /*2e50*/  SHF.R.S32.HI R131, RZ, 0x1f, R142 ;  /* 0x0000001fff837819 */ /* 0x000fe4000001148e */
[----:B------:R-:W-:-:S07]  /*2e60*/  SHF.R.S32.HI R130, RZ, 0x1f, R141 ;  /* 0x0000001fff827819 */ /* 0x000fce000001148d */
.L_x_5159:
        /* <DEDUP_REMOVED lines=24> */
.L_x_5067:
[----:B------:R-:W-:Y:S05]  /*2ff0*/  BSYNC B0 ;  /* 0x0000000000007941 */ /* 0x000fea0003800000 */
.L_x_5066:
        /* <DEDUP_REMOVED lines=15> */
.L_x_5069:
[----:B------:R-:W-:Y:S05]  /*30f0*/  BSYNC B0 ;  /* 0x0000000000007941 */ /* 0x000fea0003800000 */
.L_x_5068:
        /* <DEDUP_REMOVED lines=15> */
.L_x_5071:
[----:B------:R-:W-:Y:S05]  /*31f0*/  BSYNC B0 ;  /* 0x0000000000007941 */ /* 0x000fea0003800000 */
.L_x_5070:
        /* <DEDUP_REMOVED lines=15> */
.L_x_5073:
[----:B------:R-:W-:Y:S05]  /*32f0*/  BSYNC B0 ;  /* 0x0000000000007941 */ /* 0x000fea0003800000 */
.L_x_5072:
        /* <DEDUP_REMOVED lines=66> */
.L_x_5080:
[----:B------:R-:W-:Y:S05]  /*3720*/  BSYNC B0 ;  /* 0x0000000000007941 */ /* 0x000fea0003800000 */
.L_x_5079:
        /* <DEDUP_REMOVED lines=48> */
.L_x_5082:
[----:B------:R-:W-:Y:S05]  /*3a30*/  BSYNC B0 ;  /* 0x0000000000007941 */ /* 0x000fea0003800000 */
.L_x_5081:
        /* <DEDUP_REMOVED lines=47> */
.L_x_5078:
[----:B------:R-:W-:Y:S05]  /*3d30*/  BSYNC B1 ;  /* 0x0000000000017941 */ /* 0x000fea0003800000 */
.L_x_5077:
        /* <DEDUP_REMOVED lines=65> */
.L_x_5086:
[----:B------:R-:W-:Y:S05]  /*4150*/  BSYNC B0 ;  /* 0x0000000000007941 */ /* 0x000fea0003800000 */
.L_x_5085:
        /* <DEDUP_REMOVED lines=51> */
.L_x_5088:
[----:B------:R-:W-:Y:S05]  /*4490*/  BSYNC B0 ;  /* 0x0000000000007941 */ /* 0x000fea0003800000 */
.L_x_5087:
        /* <DEDUP_REMOVED lines=50> */
.L_x_5084:
[----:B------:R-:W-:Y:S05]  /*47c0*/  BSYNC B1 ;  /* 0x0000000000017941 */ /* 0x000fea0003800000 */
.L_x_5083:
        /* <DEDUP_REMOVED lines=65> */
.L_x_5092:
[----:B------:R-:W-:Y:S05]  /*4be0*/  BSYNC B0 ;  /* 0x0000000000007941 */ /* 0x000fea0003800000 */
.L_x_5091:
        /* <DEDUP_REMOVED lines=51> */
.L_x_5094:
[----:B------:R-:W-:Y:S05]  /*4f20*/  BSYNC B0 ;  /* 0x0000000000007941 */ /* 0x000fea0003800000 */
.L_x_5093:
        /* <DEDUP_REMOVED lines=50> */
.L_x_5090:
[----:B------:R-:W-:Y:S05]  /*5250*/  BSYNC B1 ;  /* 0x0000000000017941 */ /* 0x000fea0003800000 */
.L_x_5089:
        /* <DEDUP_REMOVED lines=67> */
.L_x_5098:
[----:B------:R-:W-:Y:S05]  /*5690*/  BSYNC B0 ;  /* 0x0000000000007941 */ /* 0x000fea0003800000 */
.L_x_5097:
        /* <DEDUP_REMOVED lines=51> */
.L_x_5100:
[----:B------:R-:W-:Y:S05]  /*59d0*/  BSYNC B0 ;  /* 0x0000000000007941 */ /* 0x000fea0003800000 */
.L_x_5099:
        /* <DEDUP_REMOVED lines=50> */
.L_x_5096:
[----:B------:R-:W-:Y:S05]  /*5d00*/  BSYNC B1 ;  /* 0x0000000000017941 */ /* 0x000fea0003800000 */
.L_x_5095:
[----:B------:R-:W2:Y:S02]  /*5d10*/  LD.E R3, desc[UR6][R10.64+0xd0] ;  /* 0x0000d0060a037980 */ /* 0x000ea4000c101900 */
[----:B--2---:R-:W-:Y:S05]  /*5d20*/  IMAD.U32 R3, R3, -0x20, RZ ;  /* 0xffffffe003037824 */ /* 0x004fea00078e00ff */
[C---:B------:R-:W-:Y:S02]  /*5d30*/  LEA R18, P1, R3.reuse, R18, 0x1 ;  /* 0x0000001203127211 */ /* 0x040fe400078208ff */
[C---:B------:R-:W-:Y:S02]  /*5d40*/  LEA R58, P0, R3.reuse, R58, 0x1 ;  /* 0x0000003a033a7211 */ /* 0x040fe400078008ff */
[C---:B------:R-:W-:Y:S02]  /*5d50*/  LEA.HI.X.SX32 R19, R3.reuse, R19, 0x1, P1 ;  /* 0x0000001303137211 */ /* 0x040fe400008f0eff */
[----:B------:R-:W-:Y:S01]  /*5d60*/  LEA.HI.X.SX32 R59, R3, R59, 0x1, P0 ;  /* 0x0000003b033b7211 */ /* 0x000fe200000f0eff */
[----:B------:R-:W-:Y:S05]  /*5d70*/  BRA `(.L_x_5101) ;  /* 0x0000004c00a87947 */ /* 0x000fea0003800000 */
.L_x_5076:
        /* <DEDUP_REMOVED lines=89> */
.L_x_5107:
[----:B------:R-:W-:Y:S05]  /*6310*/  BSYNC B0 ;  /* 0x0000000000007941 */ /* 0x000fea0003800000 */
.L_x_5106:
[----:B-----5:R2:W-:Y:S02]  /*6320*/  ST.E.128 desc[UR6][R126.64], R48 ;  /* 0x000000307e007985 */ /* 0x0205e4000c101d06 */
.L_x_5105:
[----:B------:R-:W-:Y:S05]  /*6330*/  BSYNC B1 ;  /* 0x0000000000017941 */ /* 0x000fea0003800000 */
.L_x_5104:
        /* <DEDUP_REMOVED lines=87> */
.L_x_5111:
[----:B------:R-:W-:Y:S05]  /*68b0*/  BSYNC B0 ;  /* 0x0000000000007941 */ /* 0x000fea0003800000 */
.L_x_5110:
[----:B-----5:R3:W-:Y:S02]  /*68c0*/  ST.E.128 desc[UR6][R126.64+0x80], R48 ;  /* 0x000080307e007985 */ /* 0x0207e4000c101d06 */
.L_x_5109:
[----:B------:R-:W-:Y:S05]  /*68d0*/  BSYNC B1 ;  /* 0x0000000000017941 */ /* 0x000fea0003800000 */
.L_x_5108:
        /* <DEDUP_REMOVED lines=86> */
.L_x_5113:
[----:B------:R-:W-:Y:S05]  /*6e40*/  BSYNC B0 ;  /* 0x0000000000007941 */ /* 0x000fea0003800000 */
.L_x_5112:
[----:B-----5:R4:W-:Y:S02]  /*6e50*/  ST.E.128 desc[UR6][R126.64+0x100], R48 ;  /* 0x000100307e007985 */ /* 0x0209e4000c101d06 */
.L_x_5103:
[----:B------:R-:W-:Y:S05]  /*6e60*/  BSYNC B2 ;  /* 0x0000000000027941 */ /* 0x000fea0003800000 */
.L_x_5102:
        /* <DEDUP_REMOVED lines=99> */
.L_x_5119:
[----:B------:R-:W-:Y:S05]  /*74a0*/  BSYNC B0 ;  /* 0x0000000000007941 */ /* 0x000fea0003800000 */
.L_x_5118:
[----:B-----5:R3:W-:Y:S02]  /*74b0*/  ST.E.128 desc[UR6][R196.64], R48 ;  /* 0x00000030c4007985 */ /* 0x0207e4000c101d06 */
.L_x_5117:
[----:B------:R-:W-:Y:S05]  /*74c0*/  BSYNC B1 ;  /* 0x0000000000017941 */ /* 0x000fea0003800000 */
.L_x_5116:
        /* <DEDUP_REMOVED lines=30> */
[----:B--2---:R-:W-:Y:S01]  /*76b0*/  LEA.HI.X.SX32 R192, R189, R138, 0x1, P2 ;  /* 0x0000008abdc07211 */ /* 0x004fe200010f0eff */
[----:B------:R-:W-:Y:S01]  /*76c0*/  IMAD.MOV.U32 R189, RZ, RZ, RZ ;  /* 0x000000ffffbd7224 */ /* 0x000fe200078e00ff */
[C---:B------:R-:W-:Y:S01]  /*76d0*/  LEA R194, P0, R53.reuse, R122, 0x1 ;  /* 0x0000007a35c27211 */ /* 0x040fe200078008ff */
        /* <DEDUP_REMOVED lines=61> */
.L_x_5123:
[----:B------:R-:W-:Y:S05]  /*7ab0*/  BSYNC B0 ;  /* 0x0000000000007941 */ /* 0x000fea0003800000 */
.L_x_5122:
[----:B-----5:R3:W-:Y:S02]  /*7ac0*/  ST.E.128 desc[UR6][R196.64], R48 ;  /* 0x00000030c4007985 */ /* 0x0207e4000c101d06 */
.L_x_5121:
[----:B------:R-:W-:Y:S05]  /*7ad0*/  BSYNC B1 ;  /* 0x0000000000017941 */ /* 0x000fea0003800000 */
.L_x_5120:
        /* <DEDUP_REMOVED lines=93> */
.L_x_5125:
[----:B------:R-:W-:Y:S05]  /*80b0*/  BSYNC B0 ;  /* 0x0000000000007941 */ /* 0x000fea0003800000 */
.L_x_5124:
[----:B-----5:R3:W-:Y:S02]  /*80c0*/  ST.E.128 desc[UR6][R196.64], R48 ;  /* 0x00000030c4007985 */ /* 0x0207e4000c101d06 */
.L_x_5115:
[----:B------:R-:W-:Y:S05]  /*80d0*/  BSYNC B2 ;  /* 0x0000000000027941 */ /* 0x000fea0003800000 */
.L_x_5114:
        /* <DEDUP_REMOVED lines=99> */
.L_x_5131:
[----:B------:R-:W-:Y:S05]  /*8710*/  BSYNC B0 ;  /* 0x0000000000007941 */ /* 0x000fea0003800000 */
.L_x_5130:
[----:B-----5:R3:W-:Y:S02]  /*8720*/  ST.E.128 desc[UR6][R196.64], R48 ;  /* 0x00000030c4007985 */ /* 0x0207e4000c101d06 */
.L_x_5129:
[----:B------:R-:W-:Y:S05]  /*8730*/  BSYNC B1 ;  /* 0x0000000000017941 */ /* 0x000fea0003800000 */
.L_x_5128:
        /* <DEDUP_REMOVED lines=94> */
.L_x_5135:
[----:B------:R-:W-:Y:S05]  /*8d20*/  BSYNC B0 ;  /* 0x0000000000007941 */ /* 0x000fea0003800000 */
.L_x_5134:
[----:B-----5:R3:W-:Y:S02]  /*8d30*/  ST.E.128 desc[UR6][R196.64], R48 ;  /* 0x00000030c4007985 */ /* 0x0207e4000c101d06 */
.L_x_5133:
[----:B------:R-:W-:Y:S05]  /*8d40*/  BSYNC B1 ;  /* 0x0000000000017941 */ /* 0x000fea0003800000 */
.L_x_5132:
        /* <DEDUP_REMOVED lines=93> */
.L_x_5137:
[----:B------:R-:W-:Y:S05]  /*9320*/  BSYNC B0 ;  /* 0x0000000000007941 */ /* 0x000fea0003800000 */
.L_x_5136:
[----:B-----5:R3:W-:Y:S02]  /*9330*/  ST.E.128 desc[UR6][R196.64], R48 ;  /* 0x00000030c4007985 */ /* 0x0207e4000c101d06 */
.L_x_5127:
[----:B------:R-:W-:Y:S05]  /*9340*/  BSYNC B2 ;  /* 0x0000000000027941 */ /* 0x000fea0003800000 */
.L_x_5126:
        /* <DEDUP_REMOVED lines=101> */
.L_x_5143:
[----:B------:R-:W-:Y:S05]  /*99a0*/  BSYNC B0 ;  /* 0x0000000000007941 */ /* 0x000fea0003800000 */
.L_x_5142:
[----:B-----5:R3:W-:Y:S02]  /*99b0*/  ST.E.128 desc[UR6][R192.64], R48 ;  /* 0x00000030c0007985 */ /* 0x0207e4000c101d06 */
.L_x_5141:
[----:B------:R-:W-:Y:S05]  /*99c0*/  BSYNC B1 ;  /* 0x0000000000017941 */ /* 0x000fea0003800000 */
.L_x_5140:
[----:B------:R-:W-:Y:S01]  /*99d0*/  ISETP.GE.AND P0, PT, R13, R119, PT ;  /* 0x000000770d00720c */ /* 0x000fe20003f06270 */
[----:B------:R-:W-:Y:S11]  /*99e0*/  BSSY B1, `(.L_x_5144) ;  /* 0x000005f000017945 */ /* 0x000ff60003800000 */
[----:B------:R-:W-:Y:S01]  /*99f0*/  @!UPT UIADD3 URZ, URZ, URZ, URZ ;  /* 0x0000003f3f3ff290 */ /* 0x000fe2000fffe03f */
[----:B------:R-:W-:Y:S05]  /*9a00*/  @P0 BRA `(.L_x_5145) ;  /* 0x0000000400700947 */ /* 0x000fea0003800000 */
[C---:B------:R-:W-:Y:S01]  /*9a10*/  LEA R190, P0, R110.reuse, R120, 0x1 ;  /* 0x000000786ebe7211 */ /* 0x040fe200078008ff */
[----:B------:R-:W-:Y:S01]  /*9a20*/  BSSY B0, `(.L_x_5146) ;  /* 0x0000059000007945 */ /* 0x000fe20003800000 */
[----:B------:R-:W-:Y:S02]  /*9a30*/  ISETP.GE.AND P1, PT, R13, R21, PT ;  /* 0x000000150d00720c */ /* 0x000fe40003f26270 */
[----:B------:R-:W-:Y:S02]  /*9a40*/  LEA.HI.X R191, R110, R121, R107, 0x1, P0 ;  /* 0x000000796ebf7211 */ /* 0x000fe400000f0c6b */
[C---:B--23--:R-:W-:Y:S03]  /*9a50*/  LEA R192, P0, R84.reuse, R126, 0x1 ;  /* 0x0000007e54c07211 */ /* 0x04cfe600078008ff */
        /* <DEDUP_REMOVED lines=85> */
.L_x_5147:
[----:B------:R-:W-:Y:S05]  /*9fb0*/  BSYNC B0 ;  /* 0x0000000000007941 */ /* 0x000fea0003800000 */
.L_x_5146:
[----:B-----5:R3:W-:Y:S02]  /*9fc0*/  ST.E.128 desc[UR6][R192.64], R48 ;  /* 0x00000030c0007985 */ /* 0x0207e4000c101d06 */
.L_x_5145:
[----:B------:R-:W-:Y:S05]  /*9fd0*/  BSYNC B1 ;  /* 0x0000000000017941 */ /* 0x000fea0003800000 */
.L_x_5144:
        /* <DEDUP_REMOVED lines=93> */
.L_x_5149:
[----:B------:R-:W-:Y:S05]  /*a5b0*/  BSYNC B0 ;  /* 0x0000000000007941 */ /* 0x000fea0003800000 */
.L_x_5148:
[----:B-----5:R3:W-:Y:S02]  /*a5c0*/  ST.E.128 desc[UR6][R192.64], R48 ;  /* 0x00000030c0007985 */ /* 0x0207e4000c101d06 */
.L_x_5139:
[----:B------:R-:W-:Y:S05]  /*a5d0*/  BSYNC B2 ;  /* 0x0000000000027941 */ /* 0x000fea0003800000 */
.L_x_5138:
[----:B------:R-:W4:Y:S02]  /*a5e0*/  LD.E R3, desc[UR6][R10.64+0xd0] ;  /* 0x0000d0060a037980 */ /* 0x000f24000c101900 */
[----:B----4-:R-:W-:Y:S05]  /*a5f0*/  IMAD.U32 R3, R3, -0x20, RZ ;  /* 0xffffffe003037824 */ /* 0x010fea00078e00ff */
[C---:B------:R-:W-:Y:S02]  /*a600*/  LEA R124, P1, R3.reuse, R124, 0x1 ;  /* 0x0000007c037c7211 */ /* 0x040fe400078208ff */
[C---:B------:R-:W-:Y:S02]  /*a610*/  LEA R122, P0, R3.reuse, R122, 0x1 ;  /* 0x0000007a037a7211 */ /* 0x040fe400078008ff */
[C---:B------:R-:W-:Y:S02]  /*a620*/  LEA.HI.X.SX32 R125, R3.reuse, R125, 0x1, P1 ;  /* 0x0000007d037d7211 */ /* 0x040fe400008f0eff */
[----:B------:R-:W-:Y:S01]  /*a630*/  LEA.HI.X.SX32 R123, R3, R123, 0x1, P0 ;  /* 0x0000007b037b7211 */ /* 0x000fe200000f0eff */
[----:B------:R-:W-:Y:S05]  /*a640*/  BRA `(.L_x_5101) ;  /* 0x0000000400747947 */ /* 0x000fea0003800000 */
.L_x_5075:
        /* <DEDUP_REMOVED lines=18> */
.L_x_5151:
[----:B------:R-:W-:Y:S05]  /*a770*/  BSYNC B0 ;  /* 0x0000000000007941 */ /* 0x000fea0003800000 */
.L_x_5150:
        /* <DEDUP_REMOVED lines=24> */
.L_x_5153:
[----:B------:R-:W-:Y:S05]  /*a900*/  BSYNC B0 ;  /* 0x0000000000007941 */ /* 0x000fea0003800000 */
.L_x_5152:
        /* <DEDUP_REMOVED lines=24> */
.L_x_5155:
[----:B------:R-:W-:Y:S05]  /*aa90*/  BSYNC B0 ;  /* 0x0000000000007941 */ /* 0x000fea0003800000 */
.L_x_5154:
        /* <DEDUP_REMOVED lines=24> */
.L_x_5101:
[----:B------:R-:W-:Y:S05]  /*ac20*/  BSYNC B3 ;  /* 0x0000000000037941 */ /* 0x000fea0003800000 */
.L_x_5074:
        /* <DEDUP_REMOVED lines=89> */
.L_x_5157:
        /* <DEDUP_REMOVED lines=8> */
.L_x_5158:
[----:B------:R-:W-:Y:S05]  /*b240*/  BSYNC B0 ;  /* 0x0000000000007941 */ /* 0x000fea0003800000 */
.L_x_5156:
[----:B------:R-:W-:Y:S04]  /*b250*/  IADD3 R9, R9, -0x1, RZ ;  /* 0xffffffff09097810 */ /* 0x000fe80007ffe0ff */
[----:B------:R-:W-:Y:S11]  /*b260*/  ISETP.GT.AND P0, PT, R9, R96, PT ;  /* 0x000000600900720c */ /* 0x000ff60003f04270 */
[----:B------:R-:W-:Y:S02]  /*b270*/  @!UPT UIADD3 URZ, URZ, URZ, URZ ;  /* 0x0000003f3f3ff290 */ /* 0x000fe4000fffe03f */
[----:B------:R-:W-:Y:S05]  /*b280*/  @P0 BRA `(.L_x_5159) ;  /* 0xffffff7800f80947 */ /* 0x000fea000383ffff */
.L_x_5065:
        /* <DEDUP_REMOVED lines=108> */
.L_x_5168:
[----:B------:R-:W-:Y:S05]  /*b950*/  BSYNC B0 ;  /* 0x0000000000007941 */ /* 0x000fea0003800000 */
.L_x_5167:
[----:B-----5:R3:W-:Y:S02]  /*b960*/  STS.128 [R213], R20 ;  /* 0x00000014d5007388 */ /* 0x0207e40000000c00 */
.L_x_5166:
[----:B------:R-:W-:Y:S05]  /*b970*/  BSYNC B1 ;  /* 0x0000000000017941 */ /* 0x000fea0003800000 */
.L_x_5165:
        /* <DEDUP_REMOVED lines=46> */
.L_x_5172:
[----:B------:R-:W-:Y:S05]  /*bc60*/  BSYNC B0 ;  /* 0x0000000000007941 */ /* 0x000fea0003800000 */
.L_x_5171:
[----:B-----5:R1:W-:Y:S02]  /*bc70*/  STS.128 [R213+0x2000], R20 ;  /* 0x00200014d5007388 */ /* 0x0203e40000000c00 */
.L_x_5170:
[----:B------:R-:W-:Y:S05]  /*bc80*/  BSYNC B1 ;  /* 0x0000000000017941 */ /* 0x000fea0003800000 */
.L_x_5169:
        /* <DEDUP_REMOVED lines=45> */
.L_x_5174:
[----:B------:R-:W-:Y:S05]  /*bf60*/  BSYNC B0 ;  /* 0x0000000000007941 */ /* 0x000fea0003800000 */
.L_x_5173:
[----:B-----5:R3:W-:Y:S02]  /*bf70*/  STS.128 [R213+0x4000], R20 ;  /* 0x00400014d5007388 */ /* 0x0207e40000000c00 */
.L_x_5164:
[----:B------:R-:W-:Y:S05]  /*bf80*/  BSYNC B2 ;  /* 0x0000000000027941 */ /* 0x000fea0003800000 */
.L_x_5163:
        /* <DEDUP_REMOVED lines=51> */
.L_x_5180:
[----:B------:R-:W-:Y:S05]  /*c2c0*/  BSYNC B0 ;  /* 0x0000000000007941 */ /* 0x000fea0003800000 */
.L_x_5179:
[----:B-----5:R3:W-:Y:S02]  /*c2d0*/  STS.128 [R213+0x800], R20 ;  /* 0x00080014d5007388 */ /* 0x0207e40000000c00 */
.L_x_5178:
[----:B------:R-:W-:Y:S05]  /*c2e0*/  BSYNC B1 ;  /* 0x0000000000017941 */ /* 0x000fea0003800000 */
.L_x_5177:
        /* <DEDUP_REMOVED lines=46> */
.L_x_5184:
[----:B------:R-:W-:Y:S05]  /*c5d0*/  BSYNC B0 ;  /* 0x0000000000007941 */ /* 0x000fea0003800000 */
.L_x_5183:
[----:B-----5:R3:W-:Y:S02]  /*c5e0*/  STS.128 [R213+0x2800], R20 ;  /* 0x00280014d5007388 */ /* 0x0207e40000000c00 */
.L_x_5182:
[----:B------:R-:W-:Y:S05]  /*c5f0*/  BSYNC B1 ;  /* 0x0000000000017941 */ /* 0x000fea0003800000 */
.L_x_5181:
        /* <DEDUP_REMOVED lines=45> */
.L_x_5186:
[----:B------:R-:W-:Y:S05]  /*c8d0*/  BSYNC B0 ;  /* 0x0000000000007941 */ /* 0x000fea0003800000 */
.L_x_5185:
[----:B-----5:R1:W-:Y:S02]  /*c8e0*/  STS.128 [R213+0x4800], R40 ;  /* 0x00480028d5007388 */ /* 0x0203e40000000c00 */
.L_x_5176:
[----:B------:R-:W-:Y:S05]  /*c8f0*/  BSYNC B2 ;  /* 0x0000000000027941 */ /* 0x000fea0003800000 */
.L_x_5175:
        /* <DEDUP_REMOVED lines=51> */
.L_x_5192:
[----:B------:R-:W-:Y:S05]  /*cc30*/  BSYNC B0 ;  /* 0x0000000000007941 */ /* 0x000fea0003800000 */
.L_x_5191:
[----:B-----5:R3:W-:Y:S02]  /*cc40*/  STS.128 [R213+0x1000], R20 ;  /* 0x00100014d5007388 */ /* 0x0207e40000000c00 */
.L_x_5190:
[----:B------:R-:W-:Y:S05]  /*cc50*/  BSYNC B1 ;  /* 0x0000000000017941 */ /* 0x000fea0003800000 */
.L_x_5189:
        /* <DEDUP_REMOVED lines=46> */
.L_x_5196:
[----:B------:R-:W-:Y:S05]  /*cf40*/  BSYNC B0 ;  /* 0x0000000000007941 */ /* 0x000fea0003800000 */
.L_x_5195:
[----:B-----5:R3:W-:Y:S02]  /*cf50*/  STS.128 [R213+0x3000], R20 ;  /* 0x00300014d5007388 */ /* 0x0207e40000000c00 */
.L_x_5194:
[----:B------:R-:W-:Y:S05]  /*cf60*/  BSYNC B1 ;  /* 0x0000000000017941 */ /* 0x000fea0003800000 */
.L_x_5193:
        /* <DEDUP_REMOVED lines=45> */
.L_x_5198:
[----:B------:R-:W-:Y:S05]  /*d240*/  BSYNC B0 ;  /* 0x0000000000007941 */ /* 0x000fea0003800000 */
.L_x_5197:
[----:B-----5:R1:W-:Y:S02]  /*d250*/  STS.128 [R213+0x5000], R36 ;  /* 0x00500024d5007388 */ /* 0x0203e40000000c00 */
.L_x_5188:
[----:B------:R-:W-:Y:S05]  /*d260*/  BSYNC B2 ;  /* 0x0000000000027941 */ /* 0x000fea0003800000 */
.L_x_5187:
        /* <DEDUP_REMOVED lines=50> */
.L_x_5203:
[----:B------:R-:W-:Y:S05]  /*d590*/  BSYNC B0 ;  /* 0x0000000000007941 */ /* 0x000fea0003800000 */
.L_x_5202:
[----:B-----5:R3:W-:Y:S02]  /*d5a0*/  STS.128 [R213+0x1800], R20 ;  /* 0x00180014d5007388 */ /* 0x0207e40000000c00 */
.L_x_5201:
[----:B------:R-:W-:Y:S05]  /*d5b0*/  BSYNC B1 ;  /* 0x0000000000017941 */ /* 0x000fea0003800000 */
.L_x_5200:
        /* <DEDUP_REMOVED lines=46> */
.L_x_5207:
[----:B------:R-:W-:Y:S05]  /*d8a0*/  BSYNC B0 ;  /* 0x0000000000007941 */ /* 0x000fea0003800000 */
.L_x_5206:
[----:B-----5:R3:W-:Y:S02]  /*d8b0*/  STS.128 [R213+0x3800], R20 ;  /* 0x00380014d5007388 */ /* 0x0207e40000000c00 */
.L_x_5205:
[----:B------:R-:W-:Y:S05]  /*d8c0*/  BSYNC B1 ;  /* 0x0000000000017941 */ /* 0x000fea0003800000 */
.L_x_5204:
        /* <DEDUP_REMOVED lines=46> */
.L_x_5209:
[----:B------:R-:W-:Y:S05]  /*dbb0*/  BSYNC B0 ;  /* 0x0000000000007941 */ /* 0x000fea0003800000 */
.L_x_5208:
[----:B-----5:R1:W-:Y:S01]  /*dbc0*/  STS.128 [R213+0x5800], R16 ;  /* 0x00580010d5007388 */ /* 0x0203e20000000c00 */
[----:B------:R-:W-:Y:S05]  /*dbd0*/  BRA `(.L_x_5199) ;  /* 0x0000004c000c7947 */ /* 0x000fea0003800000 */
.L_x_5162:
        /* <DEDUP_REMOVED lines=89> */
.L_x_5215:
[----:B------:R-:W-:Y:S05]  /*e170*/  BSYNC B0 ;  /* 0x0000000000007941 */ /* 0x000fea0003800000 */
.L_x_5214:
[----:B-----5:R3:W-:Y:S02]  /*e180*/  STS.128 [R213], R32 ;  /* 0x00000020d5007388 */ /* 0x0207e40000000c00 */
.L_x_5213:
[----:B------:R-:W-:Y:S05]  /*e190*/  BSYNC B1 ;  /* 0x0000000000017941 */ /* 0x000fea0003800000 */
.L_x_5212:
        /* <DEDUP_REMOVED lines=87> */
.L_x_5219:
[----:B------:R-:W-:Y:S05]  /*e710*/  BSYNC B0 ;  /* 0x0000000000007941 */ /* 0x000fea0003800000 */
.L_x_5218:
[----:B-----5:R1:W-:Y:S02]  /*e720*/  STS.128 [R213+0x2000], R32 ;  /* 0x00200020d5007388 */ /* 0x0203e40000000c00 */
.L_x_5217:
[----:B------:R-:W-:Y:S05]  /*e730*/  BSYNC B1 ;  /* 0x0000000000017941 */ /* 0x000fea0003800000 */
.L_x_5216:
        /* <DEDUP_REMOVED lines=86> */
.L_x_5221:
[----:B------:R-:W-:Y:S05]  /*eca0*/  BSYNC B0 ;  /* 0x0000000000007941 */ /* 0x000fea0003800000 */
.L_x_5220:
[----:B-----5:R3:W-:Y:S02]  /*ecb0*/  STS.128 [R213+0x4000], R32 ;  /* 0x00400020d5007388 */ /* 0x0207e40000000c00 */
.L_x_5211:
[----:B------:R-:W-:Y:S05]  /*ecc0*/  BSYNC B2 ;  /* 0x0000000000027941 */ /* 0x000fea0003800000 */
.L_x_5210:
        /* <DEDUP_REMOVED lines=92> */
.L_x_5227:
[----:B------:R-:W-:Y:S05]  /*f290*/  BSYNC B0 ;  /* 0x0000000000007941 */ /* 0x000fea0003800000 */
.L_x_5226:
[----:B-----5:R3:W-:Y:S02]  /*f2a0*/  STS.128 [R213+0x800], R32 ;  /* 0x00080020d5007388 */ /* 0x0207e40000000c00 */
.L_x_5225:
[----:B------:R-:W-:Y:S05]  /*f2b0*/  BSYNC B1 ;  /* 0x0000000000017941 */ /* 0x000fea0003800000 */
.L_x_5224:
        /* <DEDUP_REMOVED lines=87> */
.L_x_5231:
[----:B------:R-:W-:Y:S05]  /*f830*/  BSYNC B0 ;  /* 0x0000000000007941 */ /* 0x000fea0003800000 */
.L_x_5230:
[----:B-----5:R3:W-:Y:S02]  /*f840*/  STS.128 [R213+0x2800], R32 ;  /* 0x00280020d5007388 */ /* 0x0207e40000000c00 */
.L_x_5229:
[----:B------:R-:W-:Y:S05]  /*f850*/  BSYNC B1 ;  /* 0x0000000000017941 */ /* 0x000fea0003800000 */
.L_x_5228:
        /* <DEDUP_REMOVED lines=86> */
.L_x_5233:
[----:B------:R-:W-:Y:S05]  /*fdc0*/  BSYNC B0 ;  /* 0x0000000000007941 */ /* 0x000fea0003800000 */
.L_x_5232:
[----:B-----5:R3:W-:Y:S02]  /*fdd0*/  STS.128 [R213+0x4800], R32 ;  /* 0x00480020d5007388 */ /* 0x0207e40000000c00 */
.L_x_5223:
[----:B------:R-:W-:Y:S05]  /*fde0*/  BSYNC B2 ;  /* 0x0000000000027941 */ /* 0x000fea0003800000 */
.L_x_5222:
        /* <DEDUP_REMOVED lines=92> */
.L_x_5239:
[----:B------:R-:W-:Y:S05]  /*103b0*/  BSYNC B0 ;  /* 0x0000000000007941 */ /* 0x000fea0003800000 */
.L_x_5238:
[----:B-----5:R3:W-:Y:S02]  /*103c0*/  STS.128 [R213+0x1000], R32 ;  /* 0x00100020d5007388 */ /* 0x0207e40000000c00 */
.L_x_5237:
[----:B------:R-:W-:Y:S05]  /*103d0*/  BSYNC B1 ;  /* 0x0000000000017941 */ /* 0x000fea0003800000 */
.L_x_5236:
        /* <DEDUP_REMOVED lines=87> */
.L_x_5243:
[----:B------:R-:W-:Y:S05]  /*10950*/  BSYNC B0 ;  /* 0x0000000000007941 */ /* 0x000fea0003800000 */
.L_x_5242:
[----:B-----5:R3:W-:Y:S02]  /*10960*/  STS.128 [R213+0x3000], R32 ;  /* 0x00300020d5007388 */ /* 0x0207e40000000c00 */
.L_x_5241:
[----:B------:R-:W-:Y:S05]  /*10970*/  BSYNC B1 ;  /* 0x0000000000017941 */ /* 0x000fea0003800000 */
.L_x_5240:
        /* <DEDUP_REMOVED lines=86> */
.L_x_5245:
[----:B------:R-:W-:Y:S05]  /*10ee0*/  BSYNC B0 ;  /* 0x0000000000007941 */ /* 0x000fea0003800000 */
.L_x_5244:
[----:B-----5:R3:W-:Y:S02]  /*10ef0*/  STS.128 [R213+0x5000], R32 ;  /* 0x00500020d5007388 */ /* 0x0207e40000000c00 */
.L_x_5235:
[----:B------:R-:W-:Y:S05]  /*10f00*/  BSYNC B2 ;  /* 0x0000000000027941 */ /* 0x000fea0003800000 */
.L_x_5234:
        /* <DEDUP_REMOVED lines=94> */
.L_x_5249:
[----:B------:R-:W-:Y:S05]  /*114f0*/  BSYNC B0 ;  /* 0x0000000000007941 */ /* 0x000fea0003800000 */
.L_x_5248:
[----:B-----5:R1:W-:Y:S02]  /*11500*/  STS.128 [R213+0x1800], R20 ;  /* 0x00180014d5007388 */ /* 0x0203e40000000c00 */
.L_x_5247:
[----:B------:R-:W-:Y:S05]  /*11510*/  BSYNC B1 ;  /* 0x0000000000017941 */ /* 0x000fea0003800000 */
.L_x_5246:
        /* <DEDUP_REMOVED lines=88> */
.L_x_5253:
[----:B------:R-:W-:Y:S05]  /*11aa0*/  BSYNC B0 ;  /* 0x0000000000007941 */ /* 0x000fea0003800000 */
.L_x_5252:
[----:B-----5:R1:W-:Y:S02]  /*11ab0*/  STS.128 [R213+0x3800], R20 ;  /* 0x00380014d5007388 */ /* 0x0203e40000000c00 */
.L_x_5251:
[----:B------:R-:W-:Y:S05]  /*11ac0*/  BSYNC B1 ;  /* 0x0000000000017941 */ /* 0x000fea0003800000 */
.L_x_5250:
        /* <DEDUP_REMOVED lines=24> */
[----:B-1----:R-:W3:Y:S03]  /*11c50*/  LD.E.128 R16, desc[UR6][R16.64] ;  /* 0x0000000610107980 */ /* 0x002ee6000c101d00 */
        /* <DEDUP_REMOVED lines=64> */
.L_x_5255:
[----:B------:R-:W-:Y:S05]  /*12060*/  BSYNC B0 ;  /* 0x0000000000007941 */ /* 0x000fea0003800000 */
.L_x_5254:
[----:B-----5:R1:W-:Y:S01]  /*12070*/  STS.128 [R213+0x5800], R20 ;  /* 0x00580014d5007388 */ /* 0x0203e20000000c00 */
[----:B------:R-:W-:Y:S05]  /*12080*/  BRA `(.L_x_5199) ;  /* 0x0000000400e07947 */ /* 0x000fea0003800000 */
.L_x_5161:
        /* <DEDUP_REMOVED lines=35> */
.L_x_5257:
[----:B------:R-:W-:Y:S05]  /*122c0*/  BSYNC B0 ;  /* 0x0000000000007941 */ /* 0x000fea0003800000 */
.L_x_5256:
        /* <DEDUP_REMOVED lines=27> */
.L_x_5259:
[----:B------:R-:W-:Y:S05]  /*12480*/  BSYNC B0 ;  /* 0x0000000000007941 */ /* 0x000fea0003800000 */
.L_x_5258:
        /* <DEDUP_REMOVED lines=27> */
.L_x_5261:
[----:B------:R-:W-:Y:S05]  /*12640*/  BSYNC B0 ;  /* 0x0000000000007941 */ /* 0x000fea0003800000 */
.L_x_5260:
        /* <DEDUP_REMOVED lines=28> */
.L_x_5199:
[----:B------:R-:W-:Y:S05]  /*12810*/  BSYNC B3 ;  /* 0x0000000000037941 */ /* 0x000fea0003800000 */
.L_x_5160:
[----:B------:R-:W-:Y:S01]  /*12820*/  VIADD R9, R135, 0xffffffff ;  /* 0xffffffff87097836 */ /* 0x000fe20000000000 */
[----:B------:R-:W-:Y:S01]  /*12830*/  BSSY B0, `(.L_x_5262) ;  /* 0x0000020000007945 */ /* 0x000fe20003800000 */
[----:B------:R-:W-:-:S03]  /*12840*/  LOP3.LUT R215, R76, 0xff, RZ, 0xc0, !PT ;  /* 0x000000ff4cd77812 */ /* 0x000fc600078ec0ff */
[----:B--2-4-:R-:W-:-:S05]  /*12850*/  SHF.L.U32 R2, R9, 0x6, RZ ;  /* 0x0000000609027819 */ /* 0x014fca00000006ff */
        /* <DEDUP_REMOVED lines=28> */
.L_x_5264:
[----:B------:R2:W-:Y:S02]  /*12a20*/  STS.128 [R213+0xa000], RZ ;  /* 0x00a000ffd5007388 */ /* 0x0005e40000000c00 */
.L_x_5263:
[----:B------:R-:W-:Y:S05]  /*12a30*/  BSYNC B0 ;  /* 0x0000000000007941 */ /* 0x000fea0003800000 */
.L_x_5262:
        /* <DEDUP_REMOVED lines=31> */
.L_x_5267:
[----:B------:R3:W-:Y:S02]  /*12c30*/  STS.128 [R213+0xa800], RZ ;  /* 0x00a800ffd5007388 */ /* 0x0007e40000000c00 */
.L_x_5266:
[----:B------:R-:W-:Y:S05]  /*12c40*/  BSYNC B0 ;  /* 0x0000000000007941 */ /* 0x000fea0003800000 */
.L_x_5265:
        /* <DEDUP_REMOVED lines=33> */
.L_x_5270:
[----:B------:R3:W-:Y:S02]  /*12e60*/  STS.128 [R213+0xb000], RZ ;  /* 0x00b000ffd5007388 */ /* 0x0007e40000000c00 */
.L_x_5269:
[----:B------:R-:W-:Y:S05]  /*12e70*/  BSYNC B0 ;  /* 0x0000000000007941 */ /* 0x000fea0003800000 */
.L_x_5268:
        /* <DEDUP_REMOVED lines=35> */
.L_x_5272:
[----:B------:R-:W-:Y:S05]  /*130b0*/  BSYNC B0 ;  /* 0x0000000000007941 */ /* 0x000fea0003800000 */
.L_x_5271:
[----:B-1----:R-:W2:Y:S04]  /*130c0*/  LD.E.64 R16, desc[UR6][R10.64+0x1c0] ;  /* 0x0001c0060a107980 */ /* 0x002ea8000c101b00 */
[----:B---34-:R-:W3:Y:S01]  /*130d0*/  LD.E.64 R12, desc[UR6][R10.64+0x1b8] ;  /* 0x0001b8060a0c7980 */ /* 0x018ee2000c101b00 */
[----:B------:R-:W-:-:S03]  /*130e0*/  MOV R172, R214 ;  /* 0x000000d600ac7202 */ /* 0x000fc60000000f00 */
[----:B------:R-:W4:Y:S04]  /*130f0*/  LD.E R4, desc[UR6][R10.64+0xd8] ;  /* 0x0000d8060a047980 */ /* 0x000f28000c101900 */
[----:B------:R-:W0:Y:S01]  /*13100*/  LDGDEPBAR ;  /* 0x00000000000079af */ /* 0x000e220000000000 */
[----:B--2---:R-:W-:Y:S02]  /*13110*/  IMAD R3, R17, R211, RZ ;  /* 0x000000d311037224 */ /* 0x004fe400078e02ff */
[----:B------:R-:W-:-:S04]  /*13120*/  IMAD.WIDE.U32 R14, R211, R16, R172 ;  /* 0x00000010d30e7225 */ /* 0x000fc800078e00ac */
[----:B------:R-:W-:Y:S01]  /*13130*/  IMAD R3, R16, R74, R3 ;  /* 0x0000004a10037224 */ /* 0x000fe200078e0203 */
[----:B---3--:R-:W-:-:S04]  /*13140*/  LEA R12, P0, R14, R12, 0x2 ;  /* 0x0000000c0e0c7211 */ /* 0x008fc800078010ff */
[----:B------:R-:W-:-:S04]  /*13150*/  IADD3 R3, R15, R3, RZ ;  /* 0x000000030f037210 */ /* 0x000fc80007ffe0ff */
[----:B------:R-:W-:-:S05]  /*13160*/  LEA.HI.X R13, R14, R13, R3, 0x2, P0 ;  /* 0x0000000d0e0d7211 */ /* 0x000fca00000f1403 */
[----:B------:R-:W2:Y:S01]  /*13170*/  LD.E R3, desc[UR6][R12.64] ;  /* 0x000000060c037980 */ /* 0x000ea2000c101900 */
[----:B------:R-:W-:-:S04]  /*13180*/  DEPBAR.LE SB0, 0x0 ;  /* 0x000080000000791a */ /* 0x000fc80000000000 */
[----:B------:R-:W-:Y:S01]  /*13190*/  BAR.SYNC.DEFER_BLOCKING 0x0 ;  /* 0x0000000000007b1d */ /* 0x000fe20000010000 */
[----:B------:R-:W-:-:S05]  /*131a0*/  ISETP.GE.AND P0, PT, R170, R5, PT ;  /* 0x00000005aa00720c */ /* 0x000fca0003f06270 */
[----:B----4-:R-:W2:Y:S01]  /*131b0*/  MUFU.RCP R4, R4 ;  /* 0x0000000400047308 */ /* 0x010ea20000001000 */
[----:B------:R-:W-:Y:S07]  /*131c0*/  BSSY B0, `(.L_x_5273) ;  /* 0x000001c000007945 */ /* 0x000fee0003800000 */
[----:B------:R1:W-:Y:S04]  /*131d0*/  @P0 STS.128 [R213+0xc000], RZ ;  /* 0x00c000ffd5000388 */ /* 0x0003e80000000c00 */
[----:B------:R1:W-:Y:S04]  /*131e0*/  @P0 STS.128 [R213+0xe000], RZ ;  /* 0x00e000ffd5000388 */ /* 0x0003e80000000c00 */
[----:B------:R1:W-:Y:S01]  /*131f0*/  @P0 STS.128 [R213+0x10000], RZ ;  /* 0x010000ffd5000388 */ /* 0x0003e20000000c00 */
[----:B--2---:R-:W-:Y:S01]  /*13200*/  FMUL.FTZ R3, R3, R4 ;  /* 0x0000000403037220 */ /* 0x004fe20000410000 */
        /* <DEDUP_REMOVED lines=22> */
.L_x_5275:
[----:B------:R3:W-:Y:S02]  /*13370*/  STS.128 [R213+0x10000], RZ ;  /* 0x010000ffd5007388 */ /* 0x0007e40000000c00 */
.L_x_5274:
[----:B------:R-:W-:Y:S05]  /*13380*/  BSYNC B0 ;  /* 0x0000000000007941 */ /* 0x000fea0003800000 */
.L_x_5273:
        /* <DEDUP_REMOVED lines=9> */
[----:B-1----:R-:W-:-:S05]  /*13420*/  IADD3 R13, P2, R202, R162, RZ ;  /* 0x000000a2ca0d7210 */ /* 0x002fca0007f5e0ff */
[----:B------:R-:W-:-:S04]  /*13430*/  IMAD.X R7, R203, 0x1, R167, P2 ;  /* 0x00000001cb077824 */ /* 0x000fc800010e06a7 */
        /* <DEDUP_REMOVED lines=23> */
.L_x_5278:
[----:B------:R1:W-:Y:S02]  /*135b0*/  STS.128 [R213+0x10800], RZ ;  /* 0x010800ffd5007388 */ /* 0x0003e40000000c00 */
.L_x_5277:
[----:B------:R-:W-:Y:S05]  /*135c0*/  BSYNC B0 ;  /* 0x0000000000007941 */ /* 0x000fea0003800000 */
.L_x_5276:
        /* <DEDUP_REMOVED lines=10> */
[C---:B-1----:R-:W-:Y:S02]  /*13670*/  LEA R13, P2, R64.reuse, R162, 0x5 ;  /* 0x000000a2400d7211 */ /* 0x042fe400078428ff */
        /* <DEDUP_REMOVED lines=25> */
.L_x_5281:
[----:B------:R1:W-:Y:S02]  /*13810*/  STS.128 [R213+0x11000], RZ ;  /* 0x011000ffd5007388 */ /* 0x0003e40000000c00 */
.L_x_5280:
[----:B------:R-:W-:Y:S05]  /*13820*/  BSYNC B0 ;  /* 0x0000000000007941 */ /* 0x000fea0003800000 */
.L_x_5279:
        /* <DEDUP_REMOVED lines=46> */
.L_x_5283:
[----:B------:R-:W-:Y:S05]  /*13b10*/  BSYNC B0 ;  /* 0x0000000000007941 */ /* 0x000fea0003800000 */
.L_x_5282:
[----:B------:R-:W-:Y:S01]  /*13b20*/  LDSM.16.M88.4 R76, [R197] ;  /* 0x00000000c54c783b */ /* 0x000fe20000000200 */
[----:B------:R-:W-:Y:S01]  /*13b30*/  R2P PR, R71, 0x6 ;  /* 0x0000000647007804 */ /* 0x000fe20000000000 */
[----:B------:R-:W-:Y:S01]  /*13b40*/  VIADD R0, R196, 0x6000 ;  /* 0x00006000c4007836 */ /* 0x000fe20000000000 */
[-C--:B------:R-:W-:Y:S01]  /*13b50*/  LEA R195, R56, R197.reuse, 0x1 ;  /* 0x000000c538c37211 */ /* 0x080fe200078e08ff */
[----:B------:R-:W2:Y:S01]  /*13b60*/  LDSM.16.M88.4 R28, [R196+0x7000] ;  /* 0x00700000c41c783b */ /* 0x000ea20000000200 */
[----:B------:R-:W-:Y:S01]  /*13b70*/  VIADD R194, R196, 0x6020 ;  /* 0x00006020c4c27836 */ /* 0x000fe20000000000 */
[C---:B------:R-:W-:Y:S01]  /*13b80*/  LEA R193, R54.reuse, R197, 0x1 ;  /* 0x000000c536c17211 */ /* 0x040fe200078e08ff */
[----:B-1----:R-:W-:Y:S01]  /*13b90*/  IMAD.MOV.U32 R5, RZ, RZ, 0x40 ;  /* 0x00000040ff057424 */ /* 0x002fe200078e00ff */
[----:B------:R-:W1:Y:S01]  /*13ba0*/  LDSM.16.M88.4 R44, [R196+0x6000] ;  /* 0x00600000c42c783b */ /* 0x000e620000000200 */
[----:B------:R-:W-:Y:S01]  /*13bb0*/  IMAD R192, R54, 0x2, R195 ;  /* 0x0000000236c07824 */ /* 0x000fe200078e02c3 */
[----:B------:R-:W-:Y:S01]  /*13bc0*/  ISETP.GT.AND P4, PT, R9, R206, PT ;  /* 0x000000ce0900720c */ /* 0x000fe20003f84270 */
[----:B------:R-:W-:Y:S01]  /*13bd0*/  BSSY B1, `(.L_x_5284) ;  /* 0x000015a000017945 */ /* 0x000fe20003800000 */
[----:B------:R-:W3:Y:S01]  /*13be0*/  LDSM.16.M88.4 R36, [R196+0x6800] ;  /* 0x00680000c424783b */ /* 0x000ee20000000200 */
[----:B------:R-:W-:Y:S01]  /*13bf0*/  SEL R5, R5, 0xffffffc0, !P2 ;  /* 0xffffffc005057807 */ /* 0x000fe20005000000 */
[----:B------:R-:W-:Y:S01]  /*13c00*/  @P1 VIADD R194, R0, 0xffffffe0 ;  /* 0xffffffe000c21836 */ /* 0x000fe20000000000 */
[----:B------:R-:W-:Y:S01]  /*13c10*/  LOP3.LUT R57, R57, 0x3, RZ, 0xc0, !PT ;  /* 0x0000000339397812 */ /* 0x000fe200078ec0ff */
[----:B------:R-:W4:Y:S02]  /*13c20*/  LDSM.16.M88.4 R88, [R196+0x7800] ;  /* 0x00780000c458783b */ /* 0x000f240000000200 */
[----:B------:R-:W-:Y:S01]  /*13c30*/  IMAD.IADD R191, R196, 0x1, R5 ;  /* 0x00000001c4bf7824 */ /* 0x000fe200078e0205 */
[----:B------:R-:W-:Y:S01]  /*13c40*/  IADD3 R187, R5, R194, RZ ;  /* 0x000000c205bb7210 */ /* 0x000fe20007ffe0ff */
[----:B------:R-:W-:Y:S01]  /*13c50*/  LDSM.16.M88.4 R80, [R195] ;  /* 0x00000000c350783b */ /* 0x000fe20000000200 */
[C---:B------:R-:W-:Y:S01]  /*13c60*/  IADD3 R190, R194.reuse, 0x800, RZ ;  /* 0x00000800c2be7810 */ /* 0x040fe20007ffe0ff */
[C---:B------:R-:W-:Y:S01]  /*13c70*/  VIADD R189, R194.reuse, 0x1000 ;  /* 0x00001000c2bd7836 */ /* 0x040fe20000000000 */
[C---:B------:R-:W-:Y:S01]  /*13c80*/  IADD3 R188, R194.reuse, 0x1800, RZ ;  /* 0x00001800c2bc7810 */ /* 0x040fe20007ffe0ff */
[----:B------:R-:W4:Y:S01]  /*13c90*/  LDSM.16.M88.4 R12, [R194+0x1000] ;  /* 0x00100000c20c783b */ /* 0x000f220000000200 */
[C---:B------:R-:W-:Y:S01]  /*13ca0*/  VIADD R186, R194.reuse, 0x2000 ;  /* 0x00002000c2ba7836 */ /* 0x040fe20000000000 */
[C---:B------:R-:W-:Y:S01]  /*13cb0*/  IADD3 R185, R194.reuse, 0x2800, RZ ;  /* 0x00002800c2b97810 */ /* 0x040fe20007ffe0ff */
[C---:B------:R-:W-:Y:S01]  /*13cc0*/  VIADD R184, R194.reuse, 0x3000 ;  /* 0x00003000c2b87836 */ /* 0x040fe20000000000 */
[----:B------:R-:W4:Y:S01]  /*13cd0*/  LDSM.16.M88.4 R72, [R194] ;  /* 0x00000000c248783b */ /* 0x000f220000000200 */
[C---:B------:R-:W-:Y:S01]  /*13ce0*/  IADD3 R183, R194.reuse, 0x3800, RZ ;  /* 0x00003800c2b77810 */ /* 0x040fe20007ffe0ff */
[C---:B------:R-:W-:Y:S01]  /*13cf0*/  VIADD R182, R194.reuse, 0x4000 ;  /* 0x00004000c2b67836 */ /* 0x040fe20000000000 */
[C---:B-----5:R-:W-:Y:S01]  /*13d00*/  IADD3 R181, R194.reuse, 0x4800, RZ ;  /* 0x00004800c2b57810 */ /* 0x060fe20007ffe0ff */
[----:B------:R-:W4:Y:S01]  /*13d10*/  LDSM.16.M88.4 R16, [R194+0x800] ;  /* 0x00080000c210783b */ /* 0x000f220000000200 */
[C---:B------:R-:W-:Y:S01]  /*13d20*/  VIADD R180, R194.reuse, 0x5000 ;  /* 0x00005000c2b47836 */ /* 0x040fe20000000000 */
[----:B------:R-:W-:-:S02]  /*13d30*/  IADD3 R138, R194, 0x5800, RZ ;  /* 0x00005800c28a7810 */ /* 0x000fc40007ffe0ff */
[----:B------:R-:W4:Y:S04]  /*13d40*/  LDSM.16.M88.4 R92, [R194+0x1800] ;  /* 0x00180000c25c783b */ /* 0x000f280000000200 */
[----:B------:R-:W-:Y:S01]  /*13d50*/  LDSM.16.M88.4 R84, [R193] ;  /* 0x00000000c154783b */ /* 0x000fe20000000200 */
[C---:B--2---:R-:W-:Y:S03]  /*13d60*/  HMMA.16816.F32.BF16 R32, R76.reuse, R28, RZ ;  /* 0x0000001c4c20723c */ /* 0x044fe600000418ff */
[----:B------:R-:W2:Y:S04]  /*13d70*/  LDSM.16.M88.4 R20, [R191+0x7000] ;  /* 0x00700000bf14783b */ /* 0x000ea80000000200 */
[----:B------:R-:W2:Y:S01]  /*13d80*/  LDSM.16.M88.4 R60, [R191+0x6800] ;  /* 0x00680000bf3c783b */ /* 0x000ea20000000200 */
[C---:B-1----:R-:W-:Y:S03]  /*13d90*/  HMMA.16816.F32.BF16 R48, R76.reuse, R44, RZ ;  /* 0x0000002c4c30723c */ /* 0x042fe600000418ff */
[----:B------:R-:W1:Y:S03]  /*13da0*/  LDSM.16.M88.4 R64, [R191+0x6000] ;  /* 0x00600000bf40783b */ /* 0x000e660000000200 */
[C---:B---3--:R-:W-:Y:S01]  /*13db0*/  HMMA.16816.F32.BF16 R40, R76.reuse, R36, RZ ;  /* 0x000000244c28723c */ /* 0x048fe200000418ff */
[----:B------:R-:W-:Y:S04]  /*13dc0*/  LDSM.16.M88.4 R4, [R187+0x1000] ;  /* 0x00100000bb04783b */ /* 0x000fe80000000200 */
[----:B------:R-:W0:Y:S01]  /*13dd0*/  LDGDEPBAR ;  /* 0x00000000000079af */ /* 0x000e220000000000 */
[C---:B------:R-:W-:Y:S06]  /*13de0*/  HMMA.16816.F32.BF16 R44, R76.reuse, R46, RZ ;  /* 0x0000002e4c2c723c */ /* 0x040fec00000418ff */
[C---:B------:R-:W-:Y:S06]  /*13df0*/  HMMA.16816.F32.BF16 R36, R76.reuse, R38, RZ ;  /* 0x000000264c24723c */ /* 0x040fec00000418ff */
[C---:B------:R-:W-:Y:S06]  /*13e00*/  HMMA.16816.F32.BF16 R28, R76.reuse, R30, RZ ;  /* 0x0000001e4c1c723c */ /* 0x040fec00000418ff */
[C---:B----4-:R-:W-:Y:S06]  /*13e10*/  HMMA.16816.F32.BF16 R24, R76.reuse, R88, RZ ;  /* 0x000000584c18723c */ /* 0x050fec00000418ff */
[----:B------:R-:W-:Y:S01]  /*13e20*/  HMMA.16816.F32.BF16 R76, R76, R90, RZ ;  /* 0x0000005a4c4c723c */ /* 0x000fe200000418ff */
[----:B------:R-:W3:Y:S05]  /*13e30*/  LDSM.16.M88.4 R88, [R191+0x7800] ;  /* 0x00780000bf58783b */ /* 0x000eea0000000200 */
[C---:B------:R-:W-:Y:S06]  /*13e40*/  HMMA.16816.F32.BF16 R32, R80.reuse, R12, R32 ;  /* 0x0000000c5020723c */ /* 0x040fec0000041820 */
[C---:B------:R-:W-:Y:S06]  /*13e50*/  HMMA.16816.F32.BF16 R48, R80.reuse, R72, R48 ;  /* 0x000000485030723c */ /* 0x040fec0000041830 */
[C---:B------:R-:W-:Y:S01]  /*13e60*/  HMMA.16816.F32.BF16 R44, R80.reuse, R74, R44 ;  /* 0x0000004a502c723c */ /* 0x040fe2000004182c */
[----:B------:R-:W4:Y:S05]  /*13e70*/  LDSM.16.M88.4 R72, [R192] ;  /* 0x00000000c048783b */ /* 0x000f2a0000000200 */
[C---:B------:R-:W-:Y:S06]  /*13e80*/  HMMA.16816.F32.BF16 R40, R80.reuse, R16, R40 ;  /* 0x000000105028723c */ /* 0x040fec0000041828 */
[C---:B------:R-:W-:Y:S01]  /*13e90*/  HMMA.16816.F32.BF16 R36, R80.reuse, R18, R36 ;  /* 0x000000125024723c */ /* 0x040fe20000041824 */
[----:B------:R-:W-:Y:S05]  /*13ea0*/  LDSM.16.M88.4 R16, [R187] ;  /* 0x00000000bb10783b */ /* 0x000fea0000000200 */
[C---:B------:R-:W-:Y:S01]  /*13eb0*/  HMMA.16816.F32.BF16 R28, R80.reuse, R14, R28 ;  /* 0x0000000e501c723c */ /* 0x040fe2000004181c */
[----:B------:R-:W4:Y:S05]  /*13ec0*/  LDSM.16.M88.4 R12, [R187+0x800] ;  /* 0x00080000bb0c783b */ /* 0x000f2a0000000200 */
[C---:B------:R-:W-:Y:S06]  /*13ed0*/  HMMA.16816.F32.BF16 R24, R80.reuse, R92, R24 ;  /* 0x0000005c5018723c */ /* 0x040fec0000041818 */
[----:B------:R-:W-:Y:S01]  /*13ee0*/  HMMA.16816.F32.BF16 R76, R80, R94, R76 ;  /* 0x0000005e504c723c */ /* 0x000fe2000004184c */
[----:B------:R-:W4:Y:S04]  /*13ef0*/  LDSM.16.M88.4 R92, [R187+0x1800] ;  /* 0x00180000bb5c783b */ /* 0x000f280000000200 */
[----:B------:R-:W-:Y:S01]  /*13f00*/  LDSM.16.M88.4 R80, [R197+0x2000] ;  /* 0x00200000c550783b */ /* 0x000fe20000000200 */
[C---:B--2---:R-:W-:Y:S06]  /*13f10*/  HMMA.16816.F32.BF16 R32, R84.reuse, R20, R32 ;  /* 0x000000145420723c */ /* 0x044fec0000041820 */
[C---:B------:R-:W-:Y:S06]  /*13f20*/  HMMA.16816.F32.BF16 R40, R84.reuse, R60, R40 ;  /* 0x0000003c5428723c */ /* 0x040fec0000041828 */
[C---:B------:R-:W-:Y:S01]  /*13f30*/  HMMA.16816.F32.BF16 R36, R84.reuse, R62, R36 ;  /* 0x0000003e5424723c */ /* 0x040fe20000041824 */
[----:B------:R-:W-:Y:S05]  /*13f40*/  LDSM.16.M88.4 R60, [R196+0x8800] ;  /* 0x00880000c43c783b */ /* 0x000fea0000000200 */
[C---:B------:R-:W-:Y:S01]  /*13f50*/  HMMA.16816.F32.BF16 R28, R84.reuse, R22, R28 ;  /* 0x00000016541c723c */ /* 0x040fe2000004181c */
[----:B------:R-:W2:Y:S05]  /*13f60*/  LDSM.16.M88.4 R20, [R196+0x9000] ;  /* 0x00900000c414783b */ /* 0x000eaa0000000200 */
        /* <DEDUP_REMOVED lines=9> */
[C---:B------:R-:W-:Y:S01]  /*14000*/  HMMA.16816.F32.BF16 R36, R72.reuse, R14, R36 ;  /* 0x0000000e4824723c */ /* 0x040fe20000041824 */
[----:B------:R-:W-:Y:S05]  /*14010*/  LDSM.16.M88.4 R12, [R194+0x2800] ;  /* 0x00280000c20c783b */ /* 0x000fea0000000200 */
[C---:B------:R-:W-:Y:S01]  /*14020*/  HMMA.16816.F32.BF16 R28, R72.reuse, R6, R28 ;  /* 0x00000006481c723c */ /* 0x040fe2000004181c */
[----:B------:R-:W4:Y:S05]  /*14030*/  LDSM.16.M88.4 R4, [R194+0x3000] ;  /* 0x00300000c204783b */ /* 0x000f2a0000000200 */
        /* <DEDUP_REMOVED lines=34> */
[C---:B-1----:R-:W-:Y:S06]  /*14260*/  HMMA.16816.F32.BF16 R40, R60.reuse, R64, R40 ;  /* 0x000000403c28723c */ /* 0x042fec0000041828 */
[C---:B------:R-:W-:Y:S01]  /*14270*/  HMMA.16816.F32.BF16 R36, R60.reuse, R66, R36 ;  /* 0x000000423c24723c */ /* 0x040fe20000041824 */
[----:B------:R-:W-:Y:S05]  /*14280*/  LDSM.16.M88.4 R64, [R196+0xb000] ;  /* 0x00b00000c440783b */ /* 0x000fea0000000200 */
[C---:B------:R-:W-:Y:S01]  /*14290*/  HMMA.16816.F32.BF16 R28, R60.reuse, R22, R28 ;  /* 0x000000163c1c723c */ /* 0x040fe2000004181c */
[----:B------:R-:W1:Y:S05]  /*142a0*/  LDSM.16.M88.4 R20, [R197+0x4000] ;  /* 0x00400000c514783b */ /* 0x000e6a0000000200 */
[C---:B------:R-:W-:Y:S06]  /*142b0*/  HMMA.16816.F32.BF16 R48, R60.reuse, R72, R48 ;  /* 0x000000483c30723c */ /* 0x040fec0000041830 */
        /* <DEDUP_REMOVED lines=43> */
[----:B------:R-:W4:Y:S01]  /*14570*/  LDSM.16.M88.4 R84, [R187+0x5800] ;  /* 0x00580000bb54783b */ /* 0x000f220000000200 */
[----:B------:R-:W-:-:S04]  /*14580*/  DEPBAR.LE SB0, 0x0 ;  /* 0x000080000000791a */ /* 0x000fc80000000000 */
[C---:B-1----:R-:W-:Y:S06]  /*14590*/  HMMA.16816.F32.BF16 R32, R80.reuse, R64, R32 ;  /* 0x000000405020723c */ /* 0x042fec0000041820 */
[C---:B------:R-:W-:Y:S06]  /*145a0*/  HMMA.16816.F32.BF16 R48, R80.reuse, R76, R48 ;  /* 0x0000004c5030723c */ /* 0x040fec0000041830 */
[C---:B------:R-:W-:Y:S06]  /*145b0*/  HMMA.16816.F32.BF16 R44, R80.reuse, R78, R44 ;  /* 0x0000004e502c723c */ /* 0x040fec000004182c */
[C---:B--2---:R-:W-:Y:S06]  /*145c0*/  HMMA.16816.F32.BF16 R40, R80.reuse, R72, R40 ;  /* 0x000000485028723c */ /* 0x044fec0000041828 */
[C---:B------:R-:W-:Y:S06]  /*145d0*/  HMMA.16816.F32.BF16 R36, R80.reuse, R74, R36 ;  /* 0x0000004a5024723c */ /* 0x040fec0000041824 */
[C---:B------:R-:W-:Y:S06]  /*145e0*/  HMMA.16816.F32.BF16 R28, R80.reuse, R66, R28 ;  /* 0x00000042501c723c */ /* 0x040fec000004181c */
[C---:B---3--:R-:W-:Y:S06]  /*145f0*/  HMMA.16816.F32.BF16 R24, R80.reuse, R60, R24 ;  /* 0x0000003c5018723c */ /* 0x048fec0000041818 */
[----:B------:R-:W-:Y:S06]  /*14600*/  HMMA.16816.F32.BF16 R88, R80, R62, R88 ;  /* 0x0000003e5058723c */ /* 0x000fec0000041858 */
[C---:B----4-:R-:W-:Y:S06]  /*14610*/  HMMA.16816.F32.BF16 R32, R20.reuse, R4, R32 ;  /* 0x000000041420723c */ /* 0x050fec0000041820 */
[----:B------:R-:W-:Y:S01]  /*14620*/  HMMA.16816.F32.BF16 R48, R20, R16, R48 ;  /* 0x000000101430723c */ /* 0x000fe20000041830 */
[----:B------:R-:W-:-:S04]  /*14630*/  SHF.R.S32.HI R5, RZ, 0x1f, R68 ;  /* 0x0000001fff057819 */ /* 0x000fc80000011444 */
[----:B------:R-:W-:Y:S01]  /*14640*/  LEA.HI R5, R5, R68, RZ, 0x2 ;  /* 0x0000004405057211 */ /* 0x000fe200078f10ff */
[----:B------:R-:W-:Y:S03]  /*14650*/  HMMA.16816.F32.BF16 R44, R20, R18, R44 ;  /* 0x00000012142c723c */ /* 0x000fe6000004182c */
[----:B------:R-:W-:-:S03]  /*14660*/  SHF.R.S32.HI R5, RZ, 0x2, R5 ;  /* 0x00000002ff057819 */ /* 0x000fc60000011405 */
[----:B------:R-:W-:Y:S02]  /*14670*/  HMMA.16816.F32.BF16 R40, R20, R12, R40 ;  /* 0x0000000c1428723c */ /* 0x000fe40000041828 */
[----:B------:R-:W-:-:S04]  /*14680*/  IMAD R0, R70, 0x10, R5 ;  /* 0x0000001046007824 */ /* 0x000fc800078e0205 */
[----:B------:R-:W-:Y:S01]  /*14690*/  HMMA.16816.F32.BF16 R36, R20, R14, R36 ;  /* 0x0000000e1424723c */ /* 0x000fe20000041824 */
[----:B------:R-:W-:-:S05]  /*146a0*/  IMAD.IADD R0, R69, 0x1, R0 ;  /* 0x0000000145007824 */ /* 0x000fca00078e0200 */
[C---:B------:R-:W-:Y:S06]  /*146b0*/  HMMA.16816.F32.BF16 R28, R20.reuse, R6, R28 ;  /* 0x00000006141c723c */ /* 0x040fec000004181c */
[C---:B------:R-:W-:Y:S06]  /*146c0*/  HMMA.16816.F32.BF16 R24, R20.reuse, R84, R24 ;  /* 0x000000541418723c */ /* 0x040fec0000041818 */
[----:B------:R-:W-:Y:S01]  /*146d0*/  HMMA.16816.F32.BF16 R88, R20, R86, R88 ;  /* 0x000000561458723c */ /* 0x000fe20000041858 */
[----:B------:R-:W-:Y:S06]  /*146e0*/  BAR.SYNC.DEFER_BLOCKING 0x0 ;  /* 0x0000000000007b1d */ /* 0x000fec0000010000 */
[----:B------:R-:W-:-:S02]  /*146f0*/  NOP ;  /* 0x0000000000007918 */ /* 0x000fc40000000000 */
[----:B------:R-:W-:-:S15]  /*14700*/  @!P4 BRA `(.L_x_5285) ;  /* 0x000000080098c947 */ /* 0x000fde0003800000 */
[----:B------:R-:W-:Y:S01]  /*14710*/  ISETP.NE.U32.AND P0, PT, R216, RZ, PT ;  /* 0x000000ffd800720c */ /* 0x000fe20003f05070 */
[----:B------:R-:W-:Y:S03]  /*14720*/  BSSY B0, `(.L_x_5286) ;  /* 0x0000042000007945 */ /* 0x000fe60003800000 */
[----:B------:R-:W-:-:S13]  /*14730*/  ISETP.NE.AND.EX P0, PT, R217, RZ, PT, P0 ;  /* 0x000000ffd900720c */ /* 0x000fda0003f05300 */
        /* <DEDUP_REMOVED lines=17> */
[----:B------:R-:W-:-:S03]  /*14850*/  ISETP.GE.AND P0, PT, R9, RZ, PT ;  /* 0x000000ff0900720c */ /* 0x000fc60003f06270 */
[----:B------:R-:W-:-:S04]  /*14860*/  IMAD.HI.U32 R8, R15, R4, RZ ;  /* 0x000000040f087227 */ /* 0x000fc800078e00ff */
[----:B------:R-:W-:Y:S02]  /*14870*/  IMAD.HI.U32 R12, R15, R6, RZ ;  /* 0x000000060f0c7227 */ /* 0x000fe400078e00ff */
[----:B------:R-:W2:Y:S02]  /*14880*/  LD.E.64 R14, desc[UR6][R10.64+0x20] ;  /* 0x000020060a0e7980 */ /* 0x000ea4000c101b00 */
        /* <DEDUP_REMOVED lines=10> */
[----:B------:R-:W-:-:S02]  /*14930*/  LOP3.LUT R4, R2, R13, RZ, 0x3c, !PT ;  /* 0x0000000d02047212 */ /* 0x000fc400078e3cff */
[----:B------:R-:W-:Y:S02]  /*14940*/  ISETP.NE.AND P1, PT, R13, RZ, PT ;  /* 0x000000ff0d00720c */ /* 0x000fe40003f25270 */
[----:B------:R-:W-:Y:S02]  /*14950*/  ISETP.GE.AND P2, PT, R4, RZ, PT ;  /* 0x000000ff0400720c */ /* 0x000fe40003f46270 */
[----:B------:R-:W-:-:S03]  /*14960*/  LOP3.LUT R7, RZ, R13, RZ, 0x33, !PT ;  /* 0x0000000dff077212 */ /* 0x000fc600078e33ff */
[----:B------:R-:W-:Y:S02]  /*14970*/  @P5 VIADD R8, R8, 0x1 ;  /* 0x0000000108085836 */ /* 0x000fe40000000000 */
[----:B------:R-:W-:Y:S02]  /*14980*/  @P6 IADD3 R12, R12, 0x1, RZ ;  /* 0x000000010c0c6810 */ /* 0x000fe40007ffe0ff */
[----:B------:R-:W-:-:S04]  /*14990*/  @!P0 IMAD.MOV R8, RZ, RZ, -R8 ;  /* 0x000000ffff088224 */ /* 0x000fc800078e0a08 */
[----:B------:R-:W-:Y:S02]  /*149a0*/  @!P2 IADD3 R12, -R12, RZ, RZ ;  /* 0x000000ff0c0ca210 */ /* 0x000fe40007ffe1ff */
[C---:B------:R-:W-:Y:S02]  /*149b0*/  SEL R6, R7.reuse, R8, !P1 ;  /* 0x0000000807067207 */ /* 0x040fe40004800000 */
[----:B------:R-:W-:Y:S01]  /*149c0*/  SEL R7, R7, R12, !P1 ;  /* 0x0000000c07077207 */ /* 0x000fe20004800000 */
[----:B------:R-:W3:Y:S02]  /*149d0*/  LD.E.64 R8, desc[UR6][R10.64+0x38] ;  /* 0x000038060a087980 */ /* 0x000ee4000c101b00 */
        /* <DEDUP_REMOVED lines=17> */
[----:B------:R-:W-:Y:S01]  /*14af0*/  IMAD.MOV.U32 R5, RZ, RZ, R12 ;  /* 0x000000ffff057224 */ /* 0x000fe200078e000c */
[----:B------:R-:W-:Y:S05]  /*14b00*/  BRA `(.L_x_5288) ;  /* 0x00000000000c7947 */ /* 0x000fea0003800000 */
.L_x_5287:
[----:B------:R-:W2:Y:S02]  /*14b10*/  LD.E R5, desc[UR6][R10.64+0x38] ;  /* 0x000038060a057980 */ /* 0x000ea4000c101900 */
[----:B--2---:R-:W-:-:S04]  /*14b20*/  LEA R5, -R5, RZ, 0x6 ;  /* 0x000000ff05057211 */ /* 0x004fc800078e31ff */
[----:B------:R-:W-:Y:S02]  /*14b30*/  SHF.R.S32.HI R4, RZ, 0x1f, R5 ;  /* 0x0000001fff047819 */ /* 0x000fe40000011405 */
.L_x_5288:
[----:B------:R-:W-:Y:S05]  /*14b40*/  BSYNC B0 ;  /* 0x0000000000007941 */ /* 0x000fea0003800000 */
.L_x_5286:
        /* <DEDUP_REMOVED lines=98> */
.L_x_5285:
[----:B------:R-:W-:Y:S05]  /*15170*/  BSYNC B1 ;  /* 0x0000000000017941 */ /* 0x000fea0003800000 */
.L_x_5284:
[----:B------:R2:W3:Y:S01]  /*15180*/  LD.E R169, desc[UR6][R10.64+0xdc] ;  /* 0x0000dc060aa97980 */ /* 0x0004e2000c101900 */
[----:B------:R-:W-:Y:S01]  /*15190*/  IMAD R5, R57, 0x2, R2 ;  /* 0x0000000239057824 */ /* 0x000fe200078e0202 */
[----:B------:R-:W-:-:S03]  /*151a0*/  IADD3 R4, R137, R0, -R212 ;  /* 0x0000000089047210 */ /* 0x000fc60007ffe8d4 */
[----:B-1----:R-:W-:-:S04]  /*151b0*/  VIADD R59, R5, 0x1 ;  /* 0x00000001053b7836 */ /* 0x002fc80000000000 */
[----:B------:R-:W-:Y:S02]  /*151c0*/  IMAD.IADD R8, R4, 0x1, -R59 ;  /* 0x0000000104087824 */ /* 0x000fe400078e0a3b */
[----:B------:R-:W-:-:S03]  /*151d0*/  VIADD R53, R5, 0x9 ;  /* 0x0000000905357836 */ /* 0x000fc60000000000 */
[----:B------:R-:W-:Y:S01]  /*151e0*/  IABS R8, R8 ;  /* 0x0000000800087213 */ /* 0x000fe20000000000 */
[----:B------:R-:W-:-:S03]  /*151f0*/  IMAD.IADD R2, R4, 0x1, -R53 ;  /* 0x0000000104027824 */ /* 0x000fc600078e0a35 */
[----:B------:R-:W-:Y:S02]  /*15200*/  I2FP.F32.S32 R8, R8 ;  /* 0x0000000800087245 */ /* 0x000fe40000201400 */
[----:B------:R-:W-:-:S03]  /*15210*/  IABS R2, R2 ;  /* 0x0000000200027213 */ /* 0x000fc60000000000 */
[----:B------:R-:W-:Y:S01]  /*15220*/  FFMA.FTZ R8, -R3, R8, R49 ;  /* 0x0000000803087223 */ /* 0x000fe20000010131 */
[C---:B------:R-:W-:Y:S01]  /*15230*/  VIADD R49, R5.reuse, 0x11 ;  /* 0x0000001105317836 */ /* 0x040fe20000000000 */
[----:B------:R-:W-:Y:S01]  /*15240*/  I2FP.F32.S32 R2, R2 ;  /* 0x0000000200027245 */ /* 0x000fe20000201400 */
[C---:B------:R-:W-:Y:S02]  /*15250*/  VIADD R15, R5.reuse, 0x20 ;  /* 0x00000020050f7836 */ /* 0x040fe40000000000 */
[C---:B------:R-:W-:Y:S02]  /*15260*/  IMAD.IADD R12, R4.reuse, 0x1, -R49 ;  /* 0x00000001040c7824 */ /* 0x040fe400078e0a31 */
[----:B------:R-:W-:Y:S02]  /*15270*/  VIADD R13, R5, 0x21 ;  /* 0x00000021050d7836 */ /* 0x000fe40000000000 */
[----:B------:R-:W-:Y:S01]  /*15280*/  FFMA.FTZ R21, -R3, R2, R45 ;  /* 0x0000000203157223 */ /* 0x000fe2000001012d */
[C---:B------:R-:W-:Y:S01]  /*15290*/  IMAD.IADD R2, R4.reuse, 0x1, -R15 ;  /* 0x0000000104027824 */ /* 0x040fe200078e0a0f */
[----:B------:R-:W-:Y:S01]  /*152a0*/  IABS R12, R12 ;  /* 0x0000000c000c7213 */ /* 0x000fe20000000000 */
[----:B--2---:R-:W-:-:S02]  /*152b0*/  IMAD.IADD R10, R4, 0x1, -R13 ;  /* 0x00000001040a7824 */ /* 0x004fc400078e0a0d */
[C---:B------:R-:W-:Y:S01]  /*152c0*/  IMAD.IADD R6, R4.reuse, 0x1, -R5 ;  /* 0x0000000104067824 */ /* 0x040fe200078e0a05 */
[----:B------:R-:W-:Y:S02]  /*152d0*/  I2FP.F32.S32 R12, R12 ;  /* 0x0000000c000c7245 */ /* 0x000fe40000201400 */
[----:B------:R-:W-:Y:S02]  /*152e0*/  IABS R2, R2 ;  /* 0x0000000200027213 */ /* 0x000fe40000000000 */
[----:B------:R-:W-:Y:S01]  /*152f0*/  IABS R10, R10 ;  /* 0x0000000a000a7213 */ /* 0x000fe20000000000 */
[----:B------:R-:W-:Y:S01]  /*15300*/  FFMA.FTZ R9, -R3, R12, R41 ;  /* 0x0000000c03097223 */ /* 0x000fe20000010129 */
[----:B------:R-:W-:Y:S01]  /*15310*/  IABS R6, R6 ;  /* 0x0000000600067213 */ /* 0x000fe20000000000 */
[----:B------:R-:W-:Y:S01]  /*15320*/  VIADD R57, R5, 0x8 ;  /* 0x0000000805397836 */ /* 0x000fe20000000000 */
[----:B------:R-:W-:Y:S01]  /*15330*/  I2FP.F32.S32 R41, R2 ;  /* 0x0000000200297245 */ /* 0x000fe20000201400 */
[----:B------:R-:W-:Y:S01]  /*15340*/  VIADD R2, R4, 0x8 ;  /* 0x0000000804027836 */ /* 0x000fe20000000000 */
[----:B------:R-:W-:-:S02]  /*15350*/  I2FP.F32.S32 R10, R10 ;  /* 0x0000000a000a7245 */ /* 0x000fc40000201400 */
[----:B------:R-:W-:Y:S01]  /*15360*/  I2FP.F32.S32 R6, R6 ;  /* 0x0000000600067245 */ /* 0x000fe20000201400 */
[----:B------:R-:W-:Y:S01]  /*15370*/  VIADD R17, R5, 0x19 ;  /* 0x0000001905117836 */ /* 0x000fe20000000000 */
[----:B------:R-:W-:Y:S01]  /*15380*/  ISETP.GE.AND P1, PT, R57, R137, PT ;  /* 0x000000893900720c */ /* 0x000fe20003f26270 */
[----:B------:R-:W-:Y:S02]  /*15390*/  IMAD.IADD R16, R2, 0x1, -R5 ;  /* 0x0000000102107824 */ /* 0x000fe400078e0a05 */
[----:B------:R-:W-:Y:S01]  /*153a0*/  FFMA.FTZ R173, -R3, R10, R33 ;  /* 0x0000000a03ad7223 */ /* 0x000fe20000010121 */
[----:B------:R-:W-:Y:S02]  /*153b0*/  VIADD R19, R5, 0x10 ;  /* 0x0000001005137836 */ /* 0x000fe40000000000 */
[--C-:B------:R-:W-:Y:S02]  /*153c0*/  IMAD.IADD R23, R4, 0x1, -R57.reuse ;  /* 0x0000000104177824 */ /* 0x100fe400078e0a39 */
[----:B------:R-:W-:Y:S01]  /*153d0*/  FFMA.FTZ R48, -R3, R6, R48 ;  /* 0x0000000603307223 */ /* 0x000fe20000010130 */
[----:B------:R-:W-:-:S02]  /*153e0*/  IMAD.IADD R57, R2, 0x1, -R57 ;  /* 0x0000000102397824 */ /* 0x000fc400078e0a39 */
[----:B------:R-:W-:Y:S01]  /*153f0*/  IMAD.IADD R10, R2, 0x1, -R53 ;  /* 0x00000001020a7824 */ /* 0x000fe200078e0a35 */
[----:B------:R-:W-:Y:S01]  /*15400*/  IABS R16, R16 ;  /* 0x0000001000107213 */ /* 0x000fe20000000000 */
[C---:B------:R-:W-:Y:S01]  /*15410*/  IMAD.IADD R6, R4.reuse, 0x1, -R17 ;  /* 0x0000000104067824 */ /* 0x040fe200078e0a11 */
[----:B------:R-:W-:Y:S01]  /*15420*/  ISETP.GE.AND P6, PT, R19, R137, PT ;  /* 0x000000891300720c */ /* 0x000fe20003fc6270 */
[----:B------:R-:W-:Y:S01]  /*15430*/  IMAD.IADD R7, R4, 0x1, -R19 ;  /* 0x0000000104077824 */ /* 0x000fe200078e0a13 */
[----:B------:R-:W-:Y:S01]  /*15440*/  IABS R23, R23 ;  /* 0x0000001700177213 */ /* 0x000fe20000000000 */
[C---:B------:R-:W-:Y:S02]  /*15450*/  IMAD.IADD R14, R2.reuse, 0x1, -R59 ;  /* 0x00000001020e7824 */ /* 0x040fe400078e0a3b */
[----:B------:R-:W-:Y:S01]  /*15460*/  IMAD.IADD R12, R2, 0x1, -R19 ;  /* 0x00000001020c7824 */ /* 0x000fe200078e0a13 */
[----:B------:R-:W-:Y:S02]  /*15470*/  IABS R19, R57 ;  /* 0x0000003900137213 */ /* 0x000fe40000000000 */
[----:B------:R-:W-:-:S02]  /*15480*/  IABS R10, R10 ;  /* 0x0000000a000a7213 */ /* 0x000fc40000000000 */
[----:B------:R-:W-:Y:S02]  /*15490*/  IABS R6, R6 ;  /* 0x0000000600067213 */ /* 0x000fe40000000000 */
[----:B------:R-:W-:Y:S02]  /*154a0*/  I2FP.F32.S32 R16, R16 ;  /* 0x0000001000107245 */ /* 0x000fe40000201400 */
[----:B------:R-:W-:Y:S02]  /*154b0*/  I2FP.F32.S32 R23, R23 ;  /* 0x0000001700177245 */ /* 0x000fe40000201400 */
[----:B------:R-:W-:Y:S02]  /*154c0*/  IABS R14, R14 ;  /* 0x0000000e000e7213 */ /* 0x000fe40000000000 */
[----:B------:R-:W-:Y:S02]  /*154d0*/  I2FP.F32.S32 R19, R19 ;  /* 0x0000001300137245 */ /* 0x000fe40000201400 */
[----:B------:R-:W-:Y:S01]  /*154e0*/  I2FP.F32.S32 R10, R10 ;  /* 0x0000000a000a7245 */ /* 0x000fe20000201400 */
[----:B------:R-:W-:Y:S01]  /*154f0*/  FFMA.FTZ R50, -R3, R16, R50 ;  /* 0x0000001003327223 */ /* 0x000fe20000010132 */
[----:B------:R-:W-:Y:S01]  /*15500*/  I2FP.F32.S32 R6, R6 ;  /* 0x0000000600067245 */ /* 0x000fe20000201400 */
[----:B------:R-:W-:Y:S01]  /*15510*/  VIADD R45, R5, 0x18 ;  /* 0x00000018052d7836 */ /* 0x000fe20000000000 */
[----:B------:R-:W-:Y:S01]  /*15520*/  IABS R12, R12 ;  /* 0x0000000c000c7213 */ /* 0x000fe20000000000 */
[C---:B------:R-:W-:Y:S01]  /*15530*/  FFMA.FTZ R23, -R3.reuse, R23, R44 ;  /* 0x0000001703177223 */ /* 0x040fe2000001012c */
[----:B------:R-:W-:Y:S01]  /*15540*/  I2FP.F32.S32 R14, R14 ;  /* 0x0000000e000e7245 */ /* 0x000fe20000201400 */
[----:B------:R-:W-:Y:S01]  /*15550*/  FFMA.FTZ R32, -R3, R41, R32 ;  /* 0x0000002903207223 */ /* 0x000fe20000010120 */
[----:B------:R-:W-:Y:S01]  /*15560*/  ISETP.GE.AND P3, PT, R5, R137, PT ;  /* 0x000000890500720c */ /* 0x000fe20003f66270 */
[C---:B------:R-:W-:Y:S01]  /*15570*/  FFMA.FTZ R46, -R3.reuse, R19, R46 ;  /* 0x00000013032e7223 */ /* 0x040fe2000001012e */
[C---:B------:R-:W-:Y:S01]  /*15580*/  FFMA.FTZ R41, -R3.reuse, R10, R47 ;  /* 0x0000000a03297223 */ /* 0x040fe2000001012f */
[----:B------:R-:W-:Y:S01]  /*15590*/  FFMA.FTZ R6, -R3, R6, R37 ;  /* 0x0000000603067223 */ /* 0x000fe20000010125 */
[----:B------:R-:W-:Y:S01]  /*155a0*/  ISETP.GE.AND P5, PT, R49, R137, PT ;  /* 0x000000893100720c */ /* 0x000fe20003fa6270 */
[----:B------:R-:W-:Y:S01]  /*155b0*/  IMAD.IADD R10, R2, 0x1, -R49 ;  /* 0x00000001020a7824 */ /* 0x000fe200078e0a31 */
[----:B------:R-:W-:Y:S01]  /*155c0*/  IABS R11, R7 ;  /* 0x00000007000b7213 */ /* 0x000fe20000000000 */
[----:B------:R-:W-:Y:S01]  /*155d0*/  IMAD.IADD R7, R4, 0x1, -R45 ;  /* 0x0000000104077824 */ /* 0x000fe200078e0a2d */
[----:B------:R-:W-:Y:S01]  /*155e0*/  I2FP.F32.S32 R33, R12 ;  /* 0x0000000c00217245 */ /* 0x000fe20000201400 */
[----:B------:R-:W-:Y:S01]  /*155f0*/  FFMA.FTZ R51, -R3, R14, R51 ;  /* 0x0000000e03337223 */ /* 0x000fe20000010133 */
[----:B------:R-:W-:Y:S01]  /*15600*/  FSEL R37, R48, -INF , !P3 ;  /* 0xff80000030257808 */ /* 0x000fe20005800000 */
[----:B------:R-:W-:Y:S01]  /*15610*/  IMAD.IADD R12, R2, 0x1, -R45 ;  /* 0x00000001020c7824 */ /* 0x000fe200078e0a2d */
[----:B------:R-:W-:-:S02]  /*15620*/  FSEL R49, R50, -INF , !P3 ;  /* 0xff80000032317808 */ /* 0x000fc40005800000 */
[-C--:B------:R-:W-:Y:S02]  /*15630*/  ISETP.GE.AND P3, PT, R45, R137.reuse, PT ;  /* 0x000000892d00720c */ /* 0x080fe40003f66270 */
[-C--:B------:R-:W-:Y:S02]  /*15640*/  ISETP.GE.AND P2, PT, R59, R137.reuse, PT ;  /* 0x000000893b00720c */ /* 0x080fe40003f46270 */
[----:B------:R-:W-:Y:S02]  /*15650*/  FSEL R23, R23, -INF , !P1 ;  /* 0xff80000017177808 */ /* 0x000fe40004800000 */
[----:B------:R-:W-:Y:S02]  /*15660*/  FSEL R45, R46, -INF , !P1 ;  /* 0xff8000002e2d7808 */ /* 0x000fe40004800000 */
[----:B------:R-:W-:Y:S01]  /*15670*/  ISETP.GE.AND P1, PT, R15, R137, PT ;  /* 0x000000890f00720c */ /* 0x000fe20003f26270 */
[----:B------:R-:W-:Y:S02]  /*15680*/  IMAD.IADD R15, R2, 0x1, -R15 ;  /* 0x00000001020f7824 */ /* 0x000fe400078e0a0f */
[----:B------:R-:W-:Y:S01]  /*15690*/  FFMA.FTZ R19, -R3, R33, R42 ;  /* 0x0000002103137223 */ /* 0x000fe2000001012a */
[----:B------:R-:W-:-:S02]  /*156a0*/  ISETP.GE.AND P0, PT, R53, R137, PT ;  /* 0x000000893500720c */ /* 0x000fc40003f06270 */
[----:B------:R-:W-:Y:S02]  /*156b0*/  FSEL R33, R8, -INF , !P2 ;  /* 0xff80000008217808 */ /* 0x000fe40005000000 */
[----:B------:R-:W-:Y:S02]  /*156c0*/  FSEL R47, R51, -INF , !P2 ;  /* 0xff800000332f7808 */ /* 0x000fe40005000000 */
[----:B------:R-:W-:Y:S01]  /*156d0*/  ISETP.GE.AND P2, PT, R17, R137, PT ;  /* 0x000000891100720c */ /* 0x000fe20003f46270 */
[----:B------:R-:W-:Y:S01]  /*156e0*/  IMAD.IADD R17, R2, 0x1, -R17 ;  /* 0x0000000102117824 */ /* 0x000fe200078e0a11 */
[----:B------:R-:W-:Y:S02]  /*156f0*/  IABS R15, R15 ;  /* 0x0000000f000f7213 */ /* 0x000fe40000000000 */
[----:B------:R-:W-:Y:S02]  /*15700*/  FSEL R21, R21, -INF , !P0 ;  /* 0xff80000015157808 */ /* 0x000fe40004000000 */
[----:B------:R-:W-:-:S02]  /*15710*/  FSEL R41, R41, -INF , !P0 ;  /* 0xff80000029297808 */ /* 0x000fc40004000000 */
[----:B------:R-:W-:Y:S01]  /*15720*/  ISETP.GE.AND P0, PT, R13, R137, PT ;  /* 0x000000890d00720c */ /* 0x000fe20003f06270 */
[----:B------:R-:W-:Y:S01]  /*15730*/  IMAD.IADD R13, R2, 0x1, -R13 ;  /* 0x00000001020d7824 */ /* 0x000fe200078e0a0d */
[----:B------:R-:W-:Y:S02]  /*15740*/  IABS R10, R10 ;  /* 0x0000000a000a7213 */ /* 0x000fe40000000000 */
[----:B------:R-:W-:Y:S02]  /*15750*/  IABS R17, R17 ;  /* 0x0000001100117213 */ /* 0x000fe40000000000 */
[----:B------:R-:W-:Y:S02]  /*15760*/  I2FP.F32.S32 R51, R15 ;  /* 0x0000000f00337245 */ /* 0x000fe40000201400 */
[----:B------:R-:W-:Y:S02]  /*15770*/  IABS R12, R12 ;  /* 0x0000000c000c7213 */ /* 0x000fe40000000000 */
[----:B------:R-:W-:Y:S01]  /*15780*/  I2FP.F32.S32 R14, R10 ;  /* 0x0000000a000e7245 */ /* 0x000fe20000201400 */
[----:B------:R-:W-:Y:S01]  /*15790*/  FFMA.FTZ R34, -R3, R51, R34 ;  /* 0x0000003303227223 */ /* 0x000fe20000010122 */
[----:B------:R-:W-:-:S02]  /*157a0*/  IABS R13, R13 ;  /* 0x0000000d000d7213 */ /* 0x000fc40000000000 */
[----:B------:R-:W-:Y:S01]  /*157b0*/  I2FP.F32.S32 R10, R17 ;  /* 0x00000011000a7245 */ /* 0x000fe20000201400 */
[----:B------:R-:W-:Y:S01]  /*157c0*/  VIADD R51, R5, 0x31 ;  /* 0x0000003105337836 */ /* 0x000fe20000000000 */
[----:B------:R-:W-:Y:S02]  /*157d0*/  I2FP.F32.S32 R53, R12 ;  /* 0x0000000c00357245 */ /* 0x000fe40000201400 */
[----:B------:R-:W-:Y:S01]  /*157e0*/  I2FP.F32.S32 R8, R13 ;  /* 0x0000000d00087245 */ /* 0x000fe20000201400 */
[C---:B------:R-:W-:Y:S01]  /*157f0*/  FFMA.FTZ R13, -R3.reuse, R10, R39 ;  /* 0x0000000a030d7223 */ /* 0x040fe20000010127 */
[----:B------:R-:W-:Y:S02]  /*15800*/  IMAD.IADD R10, R4, 0x1, -R51 ;  /* 0x00000001040a7824 */ /* 0x000fe400078e0a33 */
[C---:B------:R-:W-:Y:S01]  /*15810*/  FFMA.FTZ R17, -R3.reuse, R14, R43 ;  /* 0x0000000e03117223 */ /* 0x040fe2000001012b */
[----:B------:R-:W-:Y:S01]  /*15820*/  FFMA.FTZ R15, -R3, R53, R38 ;  /* 0x00000035030f7223 */ /* 0x000fe20000010126 */
[----:B------:R-:W-:-:S02]  /*15830*/  VIADD R59, R5, 0x28 ;  /* 0x00000028053b7836 */ /* 0x000fc40000000000 */
[C---:B------:R-:W-:Y:S02]  /*15840*/  VIADD R57, R5.reuse, 0x29 ;  /* 0x0000002905397836 */ /* 0x040fe40000000000 */
[C---:B------:R-:W-:Y:S02]  /*15850*/  VIADD R53, R5.reuse, 0x30 ;  /* 0x0000003005357836 */ /* 0x040fe40000000000 */
[C---:B------:R-:W-:Y:S02]  /*15860*/  VIADD R43, R5.reuse, 0x38 ;  /* 0x00000038052b7836 */ /* 0x040fe40000000000 */
[----:B------:R-:W-:Y:S01]  /*15870*/  VIADD R39, R5, 0x39 ;  /* 0x0000003905277836 */ /* 0x000fe20000000000 */
[----:B------:R-:W-:Y:S02]  /*15880*/  FSEL R5, R6, -INF , !P2 ;  /* 0xff80000006057808 */ /* 0x000fe40005000000 */
[----:B------:R-:W-:Y:S02]  /*15890*/  FMNMX.FTZ R6, R49, R47, !PT ;  /* 0x0000002f31067209 */ /* 0x000fe40007810000 */
[----:B------:R-:W-:-:S02]  /*158a0*/  IABS R10, R10 ;  /* 0x0000000a000a7213 */ /* 0x000fc40000000000 */
[----:B------:R-:W-:Y:S02]  /*158b0*/  FMNMX.FTZ R6, R45, R6, !PT ;  /* 0x000000062d067209 */ /* 0x000fe40007810000 */
[----:B------:R-:W-:Y:S02]  /*158c0*/  IABS R7, R7 ;  /* 0x0000000700077213 */ /* 0x000fe40000000000 */
[----:B------:R-:W-:Y:S01]  /*158d0*/  I2FP.F32.S32 R10, R10 ;  /* 0x0000000a000a7245 */ /* 0x000fe20000201400 */
[----:B------:R-:W-:Y:S01]  /*158e0*/  IMAD.IADD R18, R4, 0x1, -R57 ;  /* 0x0000000104127824 */ /* 0x000fe200078e0a39 */
[----:B------:R-:W-:Y:S02]  /*158f0*/  FSEL R19, R19, -INF , !P6 ;  /* 0xff80000013137808 */ /* 0x000fe40007000000 */
[----:B------:R-:W-:Y:S01]  /*15900*/  FMNMX.FTZ R6, R41, R6, !PT ;  /* 0x0000000629067209 */ /* 0x000fe20007810000 */
[----:B------:R-:W-:Y:S01]  /*15910*/  FFMA.FTZ R25, -R3, R10, R25 ;  /* 0x0000000a03197223 */ /* 0x000fe20000010119 */
[----:B------:R-:W-:-:S02]  /*15920*/  I2FP.F32.S32 R11, R11 ;  /* 0x0000000b000b7245 */ /* 0x000fc40000201400 */
[----:B------:R-:W-:Y:S02]  /*15930*/  I2FP.F32.S32 R7, R7 ;  /* 0x0000000700077245 */ /* 0x000fe40000201400 */
[----:B------:R-:W-:Y:S01]  /*15940*/  FMNMX.FTZ R10, R37, R33, !PT ;  /* 0x00000021250a7209 */ /* 0x000fe20007810000 */
[C---:B------:R-:W-:Y:S01]  /*15950*/  IMAD.IADD R12, R2.reuse, 0x1, -R59 ;  /* 0x00000001020c7824 */ /* 0x040fe200078e0a3b */
[----:B------:R-:W-:Y:S02]  /*15960*/  FSEL R17, R17, -INF , !P5 ;  /* 0xff80000011117808 */ /* 0x000fe40006800000 */
[----:B------:R-:W-:Y:S02]  /*15970*/  IABS R18, R18 ;  /* 0x0000001200127213 */ /* 0x000fe40000000000 */
[----:B------:R-:W-:Y:S01]  /*15980*/  FMNMX.FTZ R6, R19, R6, !PT ;  /* 0x0000000613067209 */ /* 0x000fe20007810000 */
[C---:B------:R-:W-:Y:S01]  /*15990*/  FFMA.FTZ R11, -R3.reuse, R11, R40 ;  /* 0x0000000b030b7223 */ /* 0x040fe20000010128 */
[----:B------:R-:W-:Y:S01]  /*159a0*/  FFMA.FTZ R7, -R3, R7, R36 ;  /* 0x0000000703077223 */ /* 0x000fe20000010124 */
[----:B------:R-:W-:Y:S01]  /*159b0*/  FMNMX.FTZ R10, R23, R10, !PT ;  /* 0x0000000a170a7209 */ /* 0x000fe20007810000 */
[----:B------:R-:W-:Y:S01]  /*159c0*/  IMAD.IADD R16, R2, 0x1, -R57 ;  /* 0x0000000102107824 */ /* 0x000fe200078e0a39 */
[----:B------:R-:W-:-:S02]  /*159d0*/  FSEL R15, R15, -INF , !P3 ;  /* 0xff8000000f0f7808 */ /* 0x000fc40005800000 */
[----:B------:R-:W-:Y:S02]  /*159e0*/  I2FP.F32.S32 R18, R18 ;  /* 0x0000001200127245 */ /* 0x000fe40000201400 */
[----:B------:R-:W-:Y:S02]  /*159f0*/  FMNMX.FTZ R6, R17, R6, !PT ;  /* 0x0000000611067209 */ /* 0x000fe40007810000 */
[----:B------:R-:W-:Y:S01]  /*15a00*/  IABS R12, R12 ;  /* 0x0000000c000c7213 */ /* 0x000fe20000000000 */
[----:B------:R-:W-:Y:S01]  /*15a10*/  IMAD.IADD R14, R4, 0x1, -R53 ;  /* 0x00000001040e7824 */ /* 0x000fe200078e0a35 */
[----:B------:R-:W-:Y:S02]  /*15a20*/  FSEL R11, R11, -INF , !P6 ;  /* 0xff8000000b0b7808 */ /* 0x000fe40007000000 */
[----:B------:R-:W-:Y:S02]  /*15a30*/  FSEL R7, R7, -INF , !P3 ;  /* 0xff80000007077808 */ /* 0x000fe40005800000 */
[----:B------:R-:W-:Y:S01]  /*15a40*/  FMNMX.FTZ R10, R21, R10, !PT ;  /* 0x0000000a150a7209 */ /* 0x000fe20007810000 */
[----:B------:R-:W-:Y:S01]  /*15a50*/  FFMA.FTZ R18, -R3, R18, R29 ;  /* 0x0000001203127223 */ /* 0x000fe2000001011d */
[----:B------:R-:W-:Y:S01]  /*15a60*/  ISETP.GE.AND P3, PT, R53, R137, PT ;  /* 0x000000893500720c */ /* 0x000fe20003f66270 */
[----:B------:R-:W-:Y:S01]  /*15a70*/  IMAD.IADD R53, R2, 0x1, -R53 ;  /* 0x0000000102357824 */ /* 0x000fe200078e0a35 */
[----:B------:R-:W-:-:S02]  /*15a80*/  FSEL R13, R13, -INF , !P2 ;  /* 0xff8000000d0d7808 */ /* 0x000fc40005000000 */
[----:B------:R-:W-:Y:S01]  /*15a90*/  FMNMX.FTZ R6, R15, R6, !PT ;  /* 0x000000060f067209 */ /* 0x000fe20007810000 */
[----:B------:R-:W-:Y:S01]  /*15aa0*/  FFMA.FTZ R35, -R3, R8, R35 ;  /* 0x0000000803237223 */ /* 0x000fe20000010123 */
[----:B------:R-:W-:Y:S02]  /*15ab0*/  IABS R16, R16 ;  /* 0x0000001000107213 */ /* 0x000fe40000000000 */
[----:B------:R-:W-:Y:S01]  /*15ac0*/  I2FP.F32.S32 R29, R12 ;  /* 0x0000000c001d7245 */ /* 0x000fe20000201400 */
[----:B------:R-:W-:Y:S01]  /*15ad0*/  IMAD.IADD R20, R4, 0x1, -R59 ;  /* 0x0000000104147824 */ /* 0x000fe200078e0a3b */
[----:B------:R-:W-:Y:S02]  /*15ae0*/  FSEL R9, R9, -INF , !P5 ;  /* 0xff80000009097808 */ /* 0x000fe40006800000 */
[----:B------:R-:W-:Y:S02]  /*15af0*/  FMNMX.FTZ R10, R11, R10, !PT ;  /* 0x0000000a0b0a7209 */ /* 0x000fe40007810000 */
        /* <DEDUP_REMOVED lines=10> */
[----:B------:R-:W-:-:S02]  /*15ba0*/  ISETP.GE.AND P6, PT, R59, R137, PT ;  /* 0x000000893b00720c */ /* 0x000fc40003fc6270 */
[----:B------:R-:W-:Y:S01]  /*15bb0*/  ISETP.GE.AND P1, PT, R43, R137, PT ;  /* 0x000000892b00720c */ /* 0x000fe20003f26270 */
[C---:B------:R-:W-:Y:S01]  /*15bc0*/  IMAD.IADD R43, R2.reuse, 0x1, -R43 ;  /* 0x00000001022b7824 */ /* 0x040fe200078e0a2b */
[----:B------:R-:W-:Y:S02]  /*15bd0*/  FSEL R163, R35, -INF , !P0 ;  /* 0xff80000023a37808 */ /* 0x000fe40004000000 */
[----:B------:R-:W-:Y:S02]  /*15be0*/  FMNMX.FTZ R6, R235, R6, !PT ;  /* 0x00000006eb067209 */ /* 0x000fe40007810000 */
[----:B------:R-:W-:Y:S01]  /*15bf0*/  IABS R20, R20 ;  /* 0x0000001400147213 */ /* 0x000fe20000000000 */
[----:B------:R-:W-:Y:S01]  /*15c00*/  FFMA.FTZ R16, -R3, R16, R31 ;  /* 0x0000001003107223 */ /* 0x000fe2000001011f */
[----:B------:R-:W-:Y:S02]  /*15c10*/  I2FP.F32.S32 R53, R53 ;  /* 0x0000003500357245 */ /* 0x000fe40000201400 */
[----:B------:R-:W-:Y:S01]  /*15c20*/  IABS R51, R51 ;  /* 0x0000003300337213 */ /* 0x000fe20000000000 */
[----:B------:R-:W-:Y:S01]  /*15c30*/  IMAD.IADD R2, R2, 0x1, -R39 ;  /* 0x0000000102027824 */ /* 0x000fe200078e0a27 */
[----:B------:R-:W-:-:S02]  /*15c40*/  IABS R14, R14 ;  /* 0x0000000e000e7213 */ /* 0x000fc40000000000 */
[----:B------:R-:W-:Y:S02]  /*15c50*/  FMNMX.FTZ R10, R7, R10, !PT ;  /* 0x0000000a070a7209 */ /* 0x000fe40007810000 */
[----:B------:R-:W-:Y:S02]  /*15c60*/  ISETP.GE.AND P5, PT, R57, R137, PT ;  /* 0x000000893900720c */ /* 0x000fe40003fa6270 */
[----:B------:R-:W-:Y:S02]  /*15c70*/  FSEL R233, R29, -INF , !P6 ;  /* 0xff8000001de97808 */ /* 0x000fe40007000000 */
[----:B------:R-:W-:Y:S02]  /*15c80*/  FMNMX.FTZ R6, R163, R6, !PT ;  /* 0x00000006a3067209 */ /* 0x000fe40007810000 */
[----:B------:R-:W-:Y:S01]  /*15c90*/  I2FP.F32.S32 R20, R20 ;  /* 0x0000001400147245 */ /* 0x000fe20000201400 */
[----:B------:R-:W-:Y:S01]  /*15ca0*/  FFMA.FTZ R26, -R3, R53, R26 ;  /* 0x00000035031a7223 */ /* 0x000fe2000001011a */
[----:B------:R-:W-:-:S02]  /*15cb0*/  IABS R43, R43 ;  /* 0x0000002b002b7213 */ /* 0x000fc40000000000 */
[----:B------:R-:W-:Y:S02]  /*15cc0*/  I2FP.F32.S32 R12, R51 ;  /* 0x00000033000c7245 */ /* 0x000fe40000201400 */
[----:B------:R-:W-:Y:S02]  /*15cd0*/  I2FP.F32.S32 R35, R14 ;  /* 0x0000000e00237245 */ /* 0x000fe40000201400 */
[----:B------:R-:W-:Y:S02]  /*15ce0*/  FMNMX.FTZ R10, R5, R10, !PT ;  /* 0x0000000a050a7209 */ /* 0x000fe40007810000 */
[----:B------:R-:W-:Y:S02]  /*15cf0*/  FSEL R167, R16, -INF , !P5 ;  /* 0xff80000010a77808 */ /* 0x000fe40006800000 */
[----:B------:R-:W-:Y:S01]  /*15d00*/  FMNMX.FTZ R14, R233, R6, !PT ;  /* 0x00000006e90e7209 */ /* 0x000fe20007810000 */
[C---:B------:R-:W-:Y:S01]  /*15d10*/  FFMA.FTZ R20, -R3.reuse, R20, R28 ;  /* 0x0000001403147223 */ /* 0x040fe2000001011c */
[----:B------:R-:W-:Y:S01]  /*15d20*/  IABS R2, R2 ;  /* 0x0000000200027213 */ /* 0x000fe20000000000 */
[----:B------:R-:W-:Y:S01]  /*15d30*/  FFMA.FTZ R12, -R3, R12, R27 ;  /* 0x0000000c030c7223 */ /* 0x000fe2000001011b */
[----:B------:R-:W-:-:S02]  /*15d40*/  I2FP.F32.S32 R43, R43 ;  /* 0x0000002b002b7245 */ /* 0x000fc40000201400 */
[----:B------:R-:W-:Y:S02]  /*15d50*/  FSEL R173, R173, -INF , !P0 ;  /* 0xff800000adad7808 */ /* 0x000fe40004000000 */
[----:B------:R-:W-:Y:S02]  /*15d60*/  FMNMX.FTZ R10, R231, R10, !PT ;  /* 0x0000000ae70a7209 */ /* 0x000fe40007810000 */
[----:B------:R-:W-:Y:S02]  /*15d70*/  FSEL R227, R26, -INF , !P3 ;  /* 0xff8000001ae37808 */ /* 0x000fe40005800000 */
[----:B------:R-:W-:Y:S02]  /*15d80*/  FMNMX.FTZ R14, R167, R14, !PT ;  /* 0x0000000ea70e7209 */ /* 0x000fe40007810000 */
[----:B------:R-:W-:Y:S01]  /*15d90*/  I2FP.F32.S32 R2, R2 ;  /* 0x0000000200027245 */ /* 0x000fe20000201400 */
[----:B------:R-:W-:Y:S01]  /*15da0*/  FFMA.FTZ R43, -R3, R43, R90 ;  /* 0x0000002b032b7223 */ /* 0x000fe2000001015a */
[----:B------:R-:W-:Y:S01]  /*15db0*/  FSEL R229, R20, -INF , !P6 ;  /* 0xff80000014e57808 */ /* 0x000fe20007000000 */
[----:B------:R-:W-:Y:S01]  /*15dc0*/  IMAD.IADD R4, R4, 0x1, -R39 ;  /* 0x0000000104047824 */ /* 0x000fe200078e0a27 */
[----:B------:R-:W-:-:S02]  /*15dd0*/  FMNMX.FTZ R10, R173, R10, !PT ;  /* 0x0000000aad0a7209 */ /* 0x000fc40007810000 */
[----:B------:R-:W-:Y:S02]  /*15de0*/  FSEL R225, R12, -INF , !P2 ;  /* 0xff8000000ce17808 */ /* 0x000fe40005000000 */
[----:B------:R-:W-:Y:S01]  /*15df0*/  FMNMX.FTZ R14, R227, R14, !PT ;  /* 0x0000000ee30e7209 */ /* 0x000fe20007810000 */
[C---:B------:R-:W-:Y:S01]  /*15e00*/  FFMA.FTZ R24, -R3.reuse, R35, R24 ;  /* 0x0000002303187223 */ /* 0x040fe20000010118 */
[----:B------:R-:W-:Y:S01]  /*15e10*/  IABS R6, R8 ;  /* 0x0000000800067213 */ /* 0x000fe20000000000 */
[----:B------:R-:W-:Y:S01]  /*15e20*/  FFMA.FTZ R2, -R3, R2, R91 ;  /* 0x0000000203027223 */ /* 0x000fe2000001015b */
[----:B------:R-:W-:Y:S02]  /*15e30*/  ISETP.GE.AND P0, PT, R39, R137, PT ;  /* 0x000000892700720c */ /* 0x000fe40003f06270 */
[----:B------:R-:W-:Y:S02]  /*15e40*/  FSEL R179, R18, -INF , !P5 ;  /* 0xff80000012b37808 */ /* 0x000fe40006800000 */
[----:B------:R-:W-:-:S02]  /*15e50*/  FMNMX.FTZ R10, R229, R10, !PT ;  /* 0x0000000ae50a7209 */ /* 0x000fc40007810000 */
[----:B------:R-:W-:Y:S02]  /*15e60*/  FSEL R223, R43, -INF , !P1 ;  /* 0xff8000002bdf7808 */ /* 0x000fe40004800000 */
[----:B------:R-:W-:Y:S02]  /*15e70*/  FMNMX.FTZ R14, R225, R14, !PT ;  /* 0x0000000ee10e7209 */ /* 0x000fe40007810000 */
[----:B------:R-:W-:Y:S02]  /*15e80*/  IABS R4, R4 ;  /* 0x0000000400047213 */ /* 0x000fe40000000000 */
[----:B------:R-:W-:Y:S02]  /*15e90*/  I2FP.F32.S32 R6, R6 ;  /* 0x0000000600067245 */ /* 0x000fe40000201400 */
[----:B------:R-:W-:Y:S02]  /*15ea0*/  FSEL R221, R2, -INF , !P0 ;  /* 0xff80000002dd7808 */ /* 0x000fe40004000000 */
[----:B------:R-:W-:-:S02]  /*15eb0*/  FSEL R219, R24, -INF , !P3 ;  /* 0xff80000018db7808 */ /* 0x000fc40005800000 */
[----:B------:R-:W-:Y:S02]  /*15ec0*/  FMNMX.FTZ R10, R179, R10, !PT ;  /* 0x0000000ab30a7209 */ /* 0x000fe40007810000 */
[----:B------:R-:W-:Y:S01]  /*15ed0*/  FMNMX.FTZ R2, R223, R14, !PT ;  /* 0x0000000edf027209 */ /* 0x000fe20007810000 */
[----:B------:R-:W-:Y:S01]  /*15ee0*/  FFMA.FTZ R6, -R3, R6, R88 ;  /* 0x0000000603067223 */ /* 0x000fe20000010158 */
[----:B------:R-:W-:Y:S02]  /*15ef0*/  I2FP.F32.S32 R4, R4 ;  /* 0x0000000400047245 */ /* 0x000fe40000201400 */
[----:B------:R-:W-:Y:S02]  /*15f00*/  FSEL R177, R25, -INF , !P2 ;  /* 0xff80000019b17808 */ /* 0x000fe40005000000 */
[----:B------:R-:W-:Y:S02]  /*15f10*/  FMNMX.FTZ R10, R219, R10, !PT ;  /* 0x0000000adb0a7209 */ /* 0x000fe40007810000 */
[----:B------:R-:W-:Y:S01]  /*15f20*/  FMNMX.FTZ R2, R221, R2, !PT ;  /* 0x00000002dd027209 */ /* 0x000fe20007810000 */
[----:B------:R-:W-:Y:S01]  /*15f30*/  FFMA.FTZ R4, -R3, R4, R89 ;  /* 0x0000000403047223 */ /* 0x000fe20000010159 */
[----:B------:R-:W-:-:S02]  /*15f40*/  FSEL R175, R6, -INF , !P1 ;  /* 0xff80000006af7808 */ /* 0x000fc40004800000 */
[----:B------:R-:W-:Y:S01]  /*15f50*/  FMNMX.FTZ R10, R177, R10, !PT ;  /* 0x0000000ab10a7209 */ /* 0x000fe20007810000 */
[----:B------:R-:W1:Y:S01]  /*15f60*/  SHFL.BFLY PT, R27, R2, 0x2, 0x1f ;  /* 0x0c401f00021b7f89 */ /* 0x000e6200000e0000 */
[----:B------:R-:W-:Y:S02]  /*15f70*/  FSEL R171, R4, -INF , !P0 ;  /* 0xff80000004ab7808 */ /* 0x000fe40004000000 */
[----:B------:R-:W-:-:S04]  /*15f80*/  FMNMX.FTZ R10, R175, R10, !PT ;  /* 0x0000000aaf0a7209 */ /* 0x000fc80007810000 */
[----:B------:R-:W-:-:S05]  /*15f90*/  FMNMX.FTZ R25, R171, R10, !PT ;  /* 0x0000000aab197209 */ /* 0x000fca0007810000 */
[----:B------:R-:W2:Y:S01]  /*15fa0*/  SHFL.BFLY PT, R4, R25, 0x2, 0x1f ;  /* 0x0c401f0019047f89 */ /* 0x000ea200000e0000 */
[----:B-1----:R-:W-:-:S05]  /*15fb0*/  FMNMX.FTZ R27, R2, R27, !PT ;  /* 0x0000001b021b7209 */ /* 0x002fca0007810000 */
[----:B------:R-:W1:Y:S01]  /*15fc0*/  SHFL.BFLY PT, R132, R27, 0x1, 0x1f ;  /* 0x0c201f001b847f89 */ /* 0x000e6200000e0000 */
[----:B--2---:R-:W-:-:S05]  /*15fd0*/  FMNMX.FTZ R2, R25, R4, !PT ;  /* 0x0000000419027209 */ /* 0x004fca0007810000 */
[----:B------:R-:W2:Y:S01]  /*15fe0*/  SHFL.BFLY PT, R133, R2, 0x1, 0x1f ;  /* 0x0c201f0002857f89 */ /* 0x000ea200000e0000 */
[----:B------:R-:W-:Y:S02]  /*15ff0*/  LEA R201, R55, UR4, 0x1 ;  /* 0x0000000437c97c11 */ /* 0x000fe4000f8e08ff */
[----:B-1----:R-:W-:-:S03]  /*16000*/  FMNMX.FTZ R132, R27, R132, !PT ;  /* 0x000000841b847209 */ /* 0x002fc60007810000 */
[----:B------:R-:W-:Y:S01]  /*16010*/  LDSM.16.MT88.4 R64, [R201+0xe000] ;  /* 0x00e00000c940783b */ /* 0x000fe20000004200 */
[----:B------:R-:W-:Y:S01]  /*16020*/  FSETP.NEU.FTZ.AND P0, PT, R132, -INF , PT ;  /* 0xff8000008400780b */ /* 0x000fe20003f1d000 */
[----:B---3--:R-:W-:Y:S01]  /*16030*/  FMUL.FTZ R170, R169, R132 ;  /* 0x00000084a9aa7220 */ /* 0x008fe20000410000 */
[--C-:B------:R-:W-:Y:S01]  /*16040*/  IMAD R200, R56, 0x2, R201.reuse ;  /* 0x0000000238c87824 */ /* 0x100fe200078e02c9 */
[----:B------:R-:W-:Y:S03]  /*16050*/  LDSM.16.MT88.4 R96, [R201+0x10000] ;  /* 0x01000000c960783b */ /* 0x000fe60000004200 */
[----:B------:R-:W-:Y:S02]  /*16060*/  FSEL R170, R170, RZ, P0 ;  /* 0x000000ffaaaa7208 */ /* 0x000fe40000000000 */
[----:B--2---:R-:W-:Y:S01]  /*16070*/  FMNMX.FTZ R133, R2, R133, !PT ;  /* 0x0000008502857209 */ /* 0x004fe20007810000 */
[----:B------:R-:W-:Y:S01]  /*16080*/  IMAD R199, R54, 0x2, R201 ;  /* 0x0000000236c77824 */ /* 0x000fe200078e02c9 */
[----:B------:R-:W-:Y:S01]  /*16090*/  LDSM.16.MT88.4 R104, [R200+0x10000] ;  /* 0x01000000c868783b */ /* 0x000fe20000004200 */
[--C-:B------:R-:W-:Y:S01]  /*160a0*/  FFMA.FTZ R150, R41, R169, -R170.reuse ;  /* 0x000000a929967223 */ /* 0x100fe200000108aa */
[----:B------:R-:W-:Y:S01]  /*160b0*/  FSETP.NEU.FTZ.AND P0, PT, R133, -INF , PT ;  /* 0xff8000008500780b */ /* 0x000fe20003f1d000 */
[----:B------:R-:W-:Y:S01]  /*160c0*/  FMUL.FTZ R166, R169, R133 ;  /* 0x00000085a9a67220 */ /* 0x000fe20000410000 */
[----:B------:R-:W1:Y:S04]  /*160d0*/  LDSM.16.MT88.4 R40, [R200+0xc000] ;  /* 0x00c00000c828783b */ /* 0x000e680000004200 */
[----:B------:R-:W-:Y:S01]  /*160e0*/  FSEL R166, R166, RZ, P0 ;  /* 0x000000ffa6a67208 */ /* 0x000fe20000000000 */
[-CC-:B------:R-:W-:Y:S01]  /*160f0*/  FFMA.FTZ R159, R49, R169.reuse, -R170.reuse ;  /* 0x000000a9319f7223 */ /* 0x180fe200000108aa */
[-CC-:B------:R-:W-:Y:S01]  /*16100*/  FFMA.FTZ R154, R47, R169.reuse, -R170.reuse ;  /* 0x000000a92f9a7223 */ /* 0x180fe200000108aa */
[-C--:B------:R-:W-:Y:S01]  /*16110*/  FFMA.FTZ R155, R45, R169.reuse, -R170 ;  /* 0x000000a92d9b7223 */ /* 0x080fe200000108aa */
[----:B------:R-:W-:Y:S01]  /*16120*/  MUFU.EX2 R150, R150 ;  /* 0x0000009600967308 */ /* 0x000fe20000000800 */
[-CC-:B------:R-:W-:Y:S01]  /*16130*/  FFMA.FTZ R156, R37, R169.reuse, -R166.reuse ;  /* 0x000000a9259c7223 */ /* 0x180fe200000108a6 */
[-CC-:B------:R-:W-:Y:S01]  /*16140*/  FFMA.FTZ R161, R33, R169.reuse, -R166.reuse ;  /* 0x000000a921a17223 */ /* 0x180fe200000108a6 */
[-CC-:B------:R-:W-:Y:S01]  /*16150*/  FFMA.FTZ R157, R23, R169.reuse, -R166.reuse ;  /* 0x000000a9179d7223 */ /* 0x180fe200000108a6 */
[-C--:B------:R-:W-:Y:S01]  /*16160*/  FFMA.FTZ R152, R21, R169.reuse, -R166 ;  /* 0x000000a915987223 */ /* 0x080fe200000108a6 */
[-CC-:B------:R-:W-:Y:S01]  /*16170*/  FFMA.FTZ R139, R15, R169.reuse, -R170.reuse ;  /* 0x000000a90f8b7223 */ /* 0x180fe200000108aa */
[-C--:B------:R-:W-:Y:S01]  /*16180*/  FFMA.FTZ R2, R13, R169.reuse, -R170 ;  /* 0x000000a90d027223 */ /* 0x080fe200000108aa */
[-CC-:B------:R-:W-:Y:S01]  /*16190*/  FFMA.FTZ R153, R11, R169.reuse, -R166.reuse ;  /* 0x000000a90b997223 */ /* 0x180fe200000108a6 */
[----:B------:R-:W-:Y:S01]  /*161a0*/  MUFU.EX2 R159, R159 ;  /* 0x0000009f009f7308 */ /* 0x000fe20000000800 */
[----:B------:R-:W-:Y:S01]  /*161b0*/  FFMA.FTZ R148, R9, R169, -R166 ;  /* 0x000000a909947223 */ /* 0x000fe200000108a6 */
[----:B------:R-:W2:Y:S01]  /*161c0*/  LDSM.16.MT88.4 R12, [R200+0xc800] ;  /* 0x00c80000c80c783b */ /* 0x000ea20000004200 */
[----:B------:R-:W-:-:S03]  /*161d0*/  IMAD R198, R54, 0x2, R200 ;  /* 0x0000000236c67824 */ /* 0x000fc600078e02c8 */
[----:B------:R-:W3:Y:S02]  /*161e0*/  LDSM.16.MT88.4 R8, [R201+0xe800] ;  /* 0x00e80000c908783b */ /* 0x000ee40000004200 */
[----:B------:R-:W4:Y:S02]  /*161f0*/  MUFU.EX2 R154, R154 ;  /* 0x0000009a009a7308 */ /* 0x000f240000000800 */
[----:B------:R-:W5:Y:S01]  /*16200*/  LDSM.16.MT88.4 R80, [R199+0xe000] ;  /* 0x00e00000c750783b */ /* 0x000f620000004200 */
[-CC-:B------:R-:W-:Y:S01]  /*16210*/  FFMA.FTZ R151, R19, R169.reuse, -R170.reuse ;  /* 0x000000a913977223 */ /* 0x180fe200000108aa */
[-C--:B------:R-:W-:Y:S02]  /*16220*/  FFMA.FTZ R136, R17, R169.reuse, -R170 ;  /* 0x000000a911887223 */ /* 0x080fe400000108aa */
[----:B------:R-:W5:Y:S02]  /*16230*/  LDSM.16.MT88.4 R88, [R198+0xe000] ;  /* 0x00e00000c658783b */ /* 0x000f640000004200 */
[----:B------:R-:W1:Y:S01]  /*16240*/  MUFU.EX2 R155, R155 ;  /* 0x0000009b009b7308 */ /* 0x000e620000000800 */
[-CC-:B------:R-:W-:Y:S01]  /*16250*/  FFMA.FTZ R149, R7, R169.reuse, -R166.reuse ;  /* 0x000000a907957223 */ /* 0x180fe200000108a6 */
[----:B------:R-:W-:Y:S01]  /*16260*/  FFMA.FTZ R134, R5, R169, -R166 ;  /* 0x000000a905867223 */ /* 0x000fe200000108a6 */
[----:B------:R-:W5:Y:S04]  /*16270*/  LDSM.16.MT88.4 R48, [R199+0xc000] ;  /* 0x00c00000c730783b */ /* 0x000f680000004200 */
[----:B------:R-:W5:Y:S01]  /*16280*/  LDSM.16.MT88.4 R20, [R199+0xe800] ;  /* 0x00e80000c714783b */ /* 0x000f620000004200 */
[----:B------:R-:W-:Y:S03]  /*16290*/  MUFU.EX2 R156, R156 ;  /* 0x0000009c009c7308 */ /* 0x000fe60000000800 */
[----:B------:R-:W-:Y:S04]  /*162a0*/  LDSM.16.MT88.4 R124, [R201+0xc000] ;  /* 0x00c00000c97c783b */ /* 0x000fe80000004200 */
[----:B------:R-:W-:Y:S01]  /*162b0*/  LDSM.16.MT88.4 R72, [R200+0xe000] ;  /* 0x00e00000c848783b */ /* 0x000fe20000004200 */
[----:B------:R-:W2:Y:S03]  /*162c0*/  MUFU.EX2 R161, R161 ;  /* 0x000000a100a17308 */ /* 0x000ea60000000800 */
[----:B------:R-:W-:Y:S04]  /*162d0*/  LDSM.16.MT88.4 R120, [R199+0x10000] ;  /* 0x01000000c778783b */ /* 0x000fe80000004200 */
[----:B------:R-:W-:Y:S01]  /*162e0*/  LDSM.16.MT88.4 R32, [R199+0xc800] ;  /* 0x00c80000c720783b */ /* 0x000fe20000004200 */
[----:B------:R-:W-:Y:S03]  /*162f0*/  MUFU.EX2 R157, R157 ;  /* 0x0000009d009d7308 */ /* 0x000fe60000000800 */
[----:B------:R-:W-:Y:S04]  /*16300*/  LDSM.16.MT88.4 R140, [R201+0xc800] ;  /* 0x00c80000c98c783b */ /* 0x000fe80000004200 */
[----:B------:R-:W-:Y:S01]  /*16310*/  LDSM.16.MT88.4 R24, [R200+0xe800] ;  /* 0x00e80000c818783b */ /* 0x000fe20000004200 */
[----:B------:R-:W3:Y:S01]  /*16320*/  MUFU.EX2 R152, R152 ;  /* 0x0000009800987308 */ /* 0x000ee20000000800 */
[----:B----4-:R-:W-:-:S02]  /*16330*/  F2FP.BF16.F32.PACK_AB R113, R154, R159 ;  /* 0x0000009f9a71723e */ /* 0x010fc400000010ff */
[----:B-1----:R-:W-:Y:S01]  /*16340*/  F2FP.BF16.F32.PACK_AB R115, R150, R155 ;  /* 0x0000009b9673723e */ /* 0x002fe200000010ff */
[----:B------:R-:W1:Y:S01]  /*16350*/  LDSM.16.MT88.4 R16, [R198+0xe800] ;  /* 0x00e80000c610783b */ /* 0x000e620000004200 */
[----:B--2---:R-:W-:-:S03]  /*16360*/  F2FP.BF16.F32.PACK_AB R112, R161, R156 ;  /* 0x0000009ca170723e */ /* 0x004fc600000010ff */
[----:B------:R-:W-:Y:S01]  /*16370*/  MUFU.EX2 R151, R151 ;  /* 0x0000009700977308 */ /* 0x000fe20000000800 */
[----:B------:R-:W-:Y:S04]  /*16380*/  LDSM.16.MT88.4 R56, [R198+0xc000] ;  /* 0x00c00000c638783b */ /* 0x000fe80000004200 */
[----:B------:R-:W-:Y:S01]  /*16390*/  LDSM.16.MT88.4 R144, [R198+0x10000] ;  /* 0x01000000c690783b */ /* 0x000fe20000004200 */
[----:B---3--:R-:W-:Y:S02]  /*163a0*/  F2FP.BF16.F32.PACK_AB R114, R152, R157 ;  /* 0x0000009d9872723e */ /* 0x008fe400000010ff */
[----:B------:R-:W2:Y:S01]  /*163b0*/  MUFU.EX2 R136, R136 ;  /* 0x0000008800887308 */ /* 0x000ea20000000800 */
[----:B------:R-:W-:Y:S04]  /*163c0*/  LDSM.16.MT88.4 R28, [R198+0xc800] ;  /* 0x00c80000c61c783b */ /* 0x000fe80000004200 */
[C---:B------:R-:W-:Y:S03]  /*163d0*/  HMMA.16816.F32.BF16 R36, R112.reuse, R40, RZ ;  /* 0x000000287024723c */ /* 0x040fe600000418ff */
[----:B------:R-:W-:Y:S03]  /*163e0*/  MUFU.EX2 R139, R139 ;  /* 0x0000008b008b7308 */ /* 0x000fe60000000800 */
[C---:B------:R-:W-:Y:S05]  /*163f0*/  HMMA.16816.F32.BF16 R60, R112.reuse, R64, RZ ;  /* 0x00000040703c723c */ /* 0x040fea00000418ff */
[----:B------:R-:W3:Y:S01]  /*16400*/  MUFU.EX2 R2, R2 ;  /* 0x0000000200027308 */ /* 0x000ee20000000800 */
[C---:B------:R-:W-:Y:S06]  /*16410*/  HMMA.16816.F32.BF16 R40, R112.reuse, R42, RZ ;  /* 0x0000002a7028723c */ /* 0x040fec00000418ff */
[----:B------:R-:W-:Y:S01]  /*16420*/  HMMA.16816.F32.BF16 R64, R112, R66, RZ ;  /* 0x000000427040723c */ /* 0x000fe200000418ff */
[----:B------:R-:W-:Y:S08]  /*16430*/  MUFU.EX2 R153, R153 ;  /* 0x0000009900997308 */ /* 0x000ff00000000800 */
[----:B------:R-:W4:Y:S08]  /*16440*/  MUFU.EX2 R148, R148 ;  /* 0x0000009400947308 */ /* 0x000f300000000800 */
[----:B------:R-:W-:Y:S08]  /*16450*/  MUFU.EX2 R149, R149 ;  /* 0x0000009500957308 */ /* 0x000ff00000000800 */
[----:B------:R-:W5:Y:S01]  /*16460*/  MUFU.EX2 R134, R134 ;  /* 0x0000008600867308 */ /* 0x000f620000000800 */
[----:B--2---:R-:W-:-:S02]  /*16470*/  F2FP.BF16.F32.PACK_AB R5, R136, R151 ;  /* 0x000000978805723e */ /* 0x004fc400000010ff */
[----:B---3--:R-:W-:Y:S02]  /*16480*/  F2FP.BF16.F32.PACK_AB R7, R2, R139 ;  /* 0x0000008b0207723e */ /* 0x008fe400000010ff */
[----:B----4-:R-:W-:Y:S02]  /*16490*/  F2FP.BF16.F32.PACK_AB R4, R148, R153 ;  /* 0x000000999404723e */ /* 0x010fe400000010ff */
[----:B-----5:R-:W-:-:S07]  /*164a0*/  F2FP.BF16.F32.PACK_AB R6, R134, R149 ;  /* 0x000000958606723e */ /* 0x020fce00000010ff */
[C---:B------:R-:W-:Y:S06]  /*164b0*/  HMMA.16816.F32.BF16 R36, R4.reuse, R12, R36 ;  /* 0x0000000c0424723c */ /* 0x040fec0000041824 */
[C---:B------:R-:W-:Y:S01]  /*164c0*/  HMMA.16816.F32.BF16 R40, R4.reuse, R14, R40 ;  /* 0x0000000e0428723c */ /* 0x040fe20000041828 */
[----:B------:R-:W2:Y:S05]  /*164d0*/  LDSM.16.MT88.4 R12, [R201+0x10800] ;  /* 0x01080000c90c783b */ /* 0x000eaa0000004200 */
[C---:B------:R-:W-:Y:S06]  /*164e0*/  HMMA.16816.F32.BF16 R60, R4.reuse, R8, R60 ;  /* 0x00000008043c723c */ /* 0x040fec000004183c */
[----:B------:R-:W-:Y:S01]  /*164f0*/  HMMA.16816.F32.BF16 R64, R4, R10, R64 ;  /* 0x0000000a0440723c */ /* 0x000fe20000041840 */
[----:B------:R-:W3:Y:S05]  /*16500*/  LDSM.16.MT88.4 R8, [R200+0x10800] ;  /* 0x01080000c808783b */ /* 0x000eea0000004200 */
[C---:B------:R-:W-:Y:S06]  /*16510*/  HMMA.16816.F32.BF16 R76, R112.reuse, R80, RZ ;  /* 0x00000050704c723c */ /* 0x040fec00000418ff */
[C---:B------:R-:W-:Y:S06]  /*16520*/  HMMA.16816.F32.BF16 R84, R112.reuse, R88, RZ ;  /* 0x000000587054723c */ /* 0x040fec00000418ff */
[C---:B------:R-:W-:Y:S06]  /*16530*/  HMMA.16816.F32.BF16 R80, R112.reuse, R82, RZ ;  /* 0x000000527050723c */ /* 0x040fec00000418ff */
[C---:B------:R-:W-:Y:S06]  /*16540*/  HMMA.16816.F32.BF16 R88, R112.reuse, R90, RZ ;  /* 0x0000005a7058723c */ /* 0x040fec00000418ff */
[C---:B------:R-:W-:Y:S06]  /*16550*/  HMMA.16816.F32.BF16 R92, R112.reuse, R96, RZ ;  /* 0x00000060705c723c */ /* 0x040fec00000418ff */
[C---:B------:R-:W-:Y:S06]  /*16560*/  HMMA.16816.F32.BF16 R100, R112.reuse, R104, RZ ;  /* 0x000000687064723c */ /* 0x040fec00000418ff */
[C---:B------:R-:W-:Y:S06]  /*16570*/  HMMA.16816.F32.BF16 R96, R112.reuse, R98, RZ ;  /* 0x000000627060723c */ /* 0x040fec00000418ff */
[C---:B------:R-:W-:Y:S06]  /*16580*/  HMMA.16816.F32.BF16 R104, R112.reuse, R106, RZ ;  /* 0x0000006a7068723c */ /* 0x040fec00000418ff */
[----:B------:R-:W-:Y:S06]  /*16590*/  HMMA.16816.F32.BF16 R44, R112, R48, RZ ;  /* 0x00000030702c723c */ /* 0x000fec00000418ff */
[C---:B------:R-:W-:Y:S06]  /*165a0*/  HMMA.16816.F32.BF16 R76, R4.reuse, R20, R76 ;  /* 0x00000014044c723c */ /* 0x040fec000004184c */
[C---:B------:R-:W-:Y:S01]  /*165b0*/  HMMA.16816.F32.BF16 R80, R4.reuse, R22, R80 ;  /* 0x000000160450723c */ /* 0x040fe20000041850 */
[----:B------:R-:W4:Y:S05]  /*165c0*/  LDSM.16.MT88.4 R20, [R199+0x10800] ;  /* 0x01080000c714783b */ /* 0x000f2a0000004200 */
[C---:B-1----:R-:W-:Y:S06]  /*165d0*/  HMMA.16816.F32.BF16 R84, R4.reuse, R16, R84 ;  /* 0x000000100454723c */ /* 0x042fec0000041854 */
[----:B------:R-:W-:Y:S01]  /*165e0*/  HMMA.16816.F32.BF16 R88, R4, R18, R88 ;  /* 0x000000120458723c */ /* 0x000fe20000041858 */
[----:B------:R-:W1:Y:S05]  /*165f0*/  LDSM.16.MT88.4 R16, [R198+0x10800] ;  /* 0x01080000c610783b */ /* 0x000e6a0000004200 */
[----:B------:R-:W-:Y:S06]  /*16600*/  HMMA.16816.F32.BF16 R48, R112, R50, RZ ;  /* 0x000000327030723c */ /* 0x000fec00000418ff */
[C---:B--2---:R-:W-:Y:S06]  /*16610*/  HMMA.16816.F32.BF16 R92, R4.reuse, R12, R92 ;  /* 0x0000000c045c723c */ /* 0x044fec000004185c */
[C---:B------:R-:W-:Y:S01]  /*16620*/  HMMA.16816.F32.BF16 R96, R4.reuse, R14, R96 ;  /* 0x0000000e0460723c */ /* 0x040fe20000041860 */
[----:B------:R-:W2:Y:S05]  /*16630*/  LDSM.16.MT88.4 R12, [R199+0xd000] ;  /* 0x00d00000c70c783b */ /* 0x000eaa0000004200 */
[C---:B---3--:R-:W-:Y:S06]  /*16640*/  HMMA.16816.F32.BF16 R100, R4.reuse, R8, R100 ;  /* 0x000000080464723c */ /* 0x048fec0000041864 */
[----:B------:R-:W-:Y:S01]  /*16650*/  HMMA.16816.F32.BF16 R104, R4, R10, R104 ;  /* 0x0000000a0468723c */ /* 0x000fe20000041868 */
[----:B------:R-:W3:Y:S01]  /*16660*/  LDSM.16.MT88.4 R8, [R199+0xf000] ;  /* 0x00f00000c708783b */ /* 0x000ee20000004200 */
[----:B------:R-:W-:-:S04]  /*16670*/  FFMA.FTZ R158, R235, R169, -R170 ;  /* 0x000000a9eb9e7223 */ /* 0x000fc800000108aa */
[----:B------:R-:W-:Y:S01]  /*16680*/  HMMA.16816.F32.BF16 R128, R112, R124, RZ ;  /* 0x0000007c7080723c */ /* 0x000fe200000418ff */
[-CC-:B------:R-:W-:Y:S01]  /*16690*/  FFMA.FTZ R163, R163, R169.reuse, -R170.reuse ;  /* 0x000000a9a3a37223 */ /* 0x180fe200000108aa */
[----:B------:R-:W-:-:S04]  /*166a0*/  FFMA.FTZ R160, R233, R169, -R170 ;  /* 0x000000a9e9a07223 */ /* 0x000fc800000108aa */
[----:B------:R-:W-:Y:S01]  /*166b0*/  HMMA.16816.F32.BF16 R52, R112, R56, RZ ;  /* 0x000000387034723c */ /* 0x000fe200000418ff */
[-C--:B------:R-:W-:Y:S01]  /*166c0*/  FFMA.FTZ R167, R167, R169.reuse, -R170 ;  /* 0x000000a9a7a77223 */ /* 0x080fe200000108aa */
[----:B------:R-:W-:-:S04]  /*166d0*/  FFMA.FTZ R162, R231, R169, -R166 ;  /* 0x000000a9e7a27223 */ /* 0x000fc800000108a6 */
[----:B------:R-:W-:Y:S01]  /*166e0*/  HMMA.16816.F32.BF16 R68, R112, R72, RZ ;  /* 0x000000487044723c */ /* 0x000fe200000418ff */
[-CC-:B------:R-:W-:Y:S01]  /*166f0*/  FFMA.FTZ R173, R173, R169.reuse, -R166.reuse ;  /* 0x000000a9adad7223 */ /* 0x180fe200000108a6 */
[----:B------:R-:W-:-:S04]  /*16700*/  FFMA.FTZ R168, R229, R169, -R166 ;  /* 0x000000a9e5a87223 */ /* 0x000fc800000108a6 */
[----:B------:R-:W-:Y:S01]  /*16710*/  HMMA.16816.F32.BF16 R108, R112, R120, RZ ;  /* 0x00000078706c723c */ /* 0x000fe200000418ff */
[----:B------:R-:W-:-:S05]  /*16720*/  FFMA.FTZ R179, R179, R169, -R166 ;  /* 0x000000a9b3b37223 */ /* 0x000fca00000108a6 */
[C---:B------:R-:W-:Y:S06]  /*16730*/  HMMA.16816.F32.BF16 R124, R112.reuse, R126, RZ ;  /* 0x0000007e707c723c */ /* 0x040fec00000418ff */
[C---:B------:R-:W-:Y:S06]  /*16740*/  HMMA.16816.F32.BF16 R56, R112.reuse, R58, RZ ;  /* 0x0000003a7038723c */ /* 0x040fec00000418ff */
[C---:B------:R-:W-:Y:S06]  /*16750*/  HMMA.16816.F32.BF16 R72, R112.reuse, R74, RZ ;  /* 0x0000004a7048723c */ /* 0x040fec00000418ff */
[C---:B------:R-:W-:Y:S06]  /*16760*/  HMMA.16816.F32.BF16 R120, R112.reuse, R122, RZ ;  /* 0x0000007a7078723c */ /* 0x040fec00000418ff */
[C---:B------:R-:W-:Y:S06]  /*16770*/  HMMA.16816.F32.BF16 R116, R112.reuse, R144, RZ ;  /* 0x000000907074723c */ /* 0x040fec00000418ff */
[----:B------:R-:W-:Y:S01]  /*16780*/  HMMA.16816.F32.BF16 R112, R112, R146, RZ ;  /* 0x000000927070723c */ /* 0x000fe200000418ff */
[----:B------:R-:W-:Y:S01]  /*16790*/  MUFU.EX2 R158, R158 ;  /* 0x0000009e009e7308 */ /* 0x000fe20000000800 */
[----:B------:R-:W-:Y:S04]  /*167a0*/  LDSM.16.MT88.4 R144, [R201+0xd000] ;  /* 0x00d00000c990783b */ /* 0x000fe80000004200 */
[C---:B------:R-:W-:Y:S03]  /*167b0*/  HMMA.16816.F32.BF16 R44, R4.reuse, R32, R44 ;  /* 0x00000020042c723c */ /* 0x040fe6000004182c */
[----:B------:R-:W5:Y:S03]  /*167c0*/  MUFU.EX2 R163, R163 ;  /* 0x000000a300a37308 */ /* 0x000f660000000800 */
[C---:B------:R-:W-:Y:S01]  /*167d0*/  HMMA.16816.F32.BF16 R48, R4.reuse, R34, R48 ;  /* 0x000000220430723c */ /* 0x040fe20000041830 */
[----:B------:R-:W-:Y:S04]  /*167e0*/  LDSM.16.MT88.4 R32, [R198+0xd000] ;  /* 0x00d00000c620783b */ /* 0x000fe80000004200 */
[----:B------:R-:W-:Y:S08]  /*167f0*/  MUFU.EX2 R160, R160 ;  /* 0x000000a000a07308 */ /* 0x000ff00000000800 */
[----:B------:R-:W2:Y:S08]  /*16800*/  MUFU.EX2 R167, R167 ;  /* 0x000000a700a77308 */ /* 0x000eb00000000800 */
[----:B------:R-:W-:Y:S08]  /*16810*/  MUFU.EX2 R162, R162 ;  /* 0x000000a200a27308 */ /* 0x000ff00000000800 */
[----:B------:R-:W3:Y:S08]  /*16820*/  MUFU.EX2 R173, R173 ;  /* 0x000000ad00ad7308 */ /* 0x000ef00000000800 */
[----:B------:R-:W-:Y:S08]  /*16830*/  MUFU.EX2 R168, R168 ;  /* 0x000000a800a87308 */ /* 0x000ff00000000800 */
[----:B------:R-:W3:Y:S01]  /*16840*/  MUFU.EX2 R179, R179 ;  /* 0x000000b300b37308 */ /* 0x000ee20000000800 */
        /* <DEDUP_REMOVED lines=12> */
[C---:B-1----:R-:W-:Y:S06]  /*16910*/  HMMA.16816.F32.BF16 R116, R4.reuse, R16, R116 ;  /* 0x000000100474723c */ /* 0x042fec0000041874 */
[----:B------:R-:W-:Y:S01]  /*16920*/  HMMA.16816.F32.BF16 R112, R4, R18, R112 ;  /* 0x000000120470723c */ /* 0x000fe20000041870 */
[----:B------:R-:W1:Y:S06]  /*16930*/  LDSM.16.MT88.4 R16, [R201+0x11000] ;  /* 0x01100000c910783b */ /* 0x000e6c0000004200 */
[----:B-----5:R-:W-:-:S02]  /*16940*/  F2FP.BF16.F32.PACK_AB R5, R163, R158 ;  /* 0x0000009ea305723e */ /* 0x020fc400000010ff */
[----:B--2---:R-:W-:Y:S02]  /*16950*/  F2FP.BF16.F32.PACK_AB R7, R167, R160 ;  /* 0x000000a0a707723e */ /* 0x004fe400000010ff */
[----:B---3--:R-:W-:Y:S02]  /*16960*/  F2FP.BF16.F32.PACK_AB R4, R173, R162 ;  /* 0x000000a2ad04723e */ /* 0x008fe400000010ff */
[----:B------:R-:W-:-:S07]  /*16970*/  F2FP.BF16.F32.PACK_AB R6, R179, R168 ;  /* 0x000000a8b306723e */ /* 0x000fce00000010ff */
[C---:B------:R-:W-:Y:S06]  /*16980*/  HMMA.16816.F32.BF16 R44, R4.reuse, R12, R44 ;  /* 0x0000000c042c723c */ /* 0x040fec000004182c */
[C---:B------:R-:W-:Y:S01]  /*16990*/  HMMA.16816.F32.BF16 R48, R4.reuse, R14, R48 ;  /* 0x0000000e0430723c */ /* 0x040fe20000041830 */
[----:B------:R-:W2:Y:S05]  /*169a0*/  LDSM.16.MT88.4 R12, [R200+0x11000] ;  /* 0x01100000c80c783b */ /* 0x000eaa0000004200 */
[C---:B------:R-:W-:Y:S06]  /*169b0*/  HMMA.16816.F32.BF16 R76, R4.reuse, R8, R76 ;  /* 0x00000008044c723c */ /* 0x040fec000004184c */
        /* <DEDUP_REMOVED lines=11> */
[C---:B---3--:R-:W-:Y:S06]  /*16a70*/  HMMA.16816.F32.BF16 R108, R4.reuse, R8, R108 ;  /* 0x00000008046c723c */ /* 0x048fec000004186c */
[C---:B------:R-:W-:Y:S01]  /*16a80*/  HMMA.16816.F32.BF16 R120, R4.reuse, R10, R120 ;  /* 0x0000000a0478723c */ /* 0x040fe20000041878 */
[----:B------:R-:W3:Y:S01]  /*16a90*/  LDSM.16.MT88.4 R8, [R199+0xf800] ;  /* 0x00f80000c708783b */ /* 0x000ee20000004200 */
[-CC-:B------:R-:W-:Y:S01]  /*16aa0*/  FFMA.FTZ R172, R227, R169.reuse, -R170.reuse ;  /* 0x000000a9e3ac7223 */ /* 0x180fe200000108aa */
[-CC-:B------:R-:W-:Y:S01]  /*16ab0*/  FFMA.FTZ R225, R225, R169.reuse, -R170.reuse ;  /* 0x000000a9e1e17223 */ /* 0x180fe200000108aa */
[-CC-:B------:R-:W-:Y:S01]  /*16ac0*/  FFMA.FTZ R174, R223, R169.reuse, -R170.reuse ;  /* 0x000000a9dfae7223 */ /* 0x180fe200000108aa */
[-C--:B------:R-:W-:Y:S01]  /*16ad0*/  FFMA.FTZ R221, R221, R169.reuse, -R170 ;  /* 0x000000a9dddd7223 */ /* 0x080fe200000108aa */
[-CC-:B------:R-:W-:Y:S01]  /*16ae0*/  FFMA.FTZ R170, R219, R169.reuse, -R166.reuse ;  /* 0x000000a9dbaa7223 */ /* 0x180fe200000108a6 */
[-CC-:B------:R-:W-:Y:S01]  /*16af0*/  FFMA.FTZ R177, R177, R169.reuse, -R166.reuse ;  /* 0x000000a9b1b17223 */ /* 0x180fe200000108a6 */
[-CC-:B------:R-:W-:Y:S01]  /*16b00*/  FFMA.FTZ R175, R175, R169.reuse, -R166.reuse ;  /* 0x000000a9afaf7223 */ /* 0x180fe200000108a6 */
[----:B------:R-:W-:Y:S01]  /*16b10*/  FFMA.FTZ R166, R171, R169, -R166 ;  /* 0x000000a9aba67223 */ /* 0x000fe200000108a6 */
[C---:B------:R-:W-:Y:S01]  /*16b20*/  HMMA.16816.F32.BF16 R128, R4.reuse, R144, R128 ;  /* 0x000000900480723c */ /* 0x040fe20000041880 */
[----:B------:R-:W-:Y:S05]  /*16b30*/  MUFU.EX2 R172, R172 ;  /* 0x000000ac00ac7308 */ /* 0x000fea0000000800 */
[C---:B------:R-:W-:Y:S01]  /*16b40*/  HMMA.16816.F32.BF16 R124, R4.reuse, R146, R124 ;  /* 0x00000092047c723c */ /* 0x040fe2000004187c */
[----:B------:R-:W-:Y:S01]  /*16b50*/  FADD.FTZ R154, R159, R154 ;  /* 0x0000009a9f9a7221 */ /* 0x000fe20000010000 */
[----:B------:R-:W-:Y:S01]  /*16b60*/  FADD.FTZ R156, R156, R161 ;  /* 0x000000a19c9c7221 */ /* 0x000fe20000010000 */
[----:B------:R-:W5:Y:S01]  /*16b70*/  MUFU.EX2 R225, R225 ;  /* 0x000000e100e17308 */ /* 0x000f620000000800 */
[----:B------:R-:W3:Y:S02]  /*16b80*/  LDSM.16.MT88.4 R144, [R199+0xd800] ;  /* 0x00d80000c790783b */ /* 0x000ee40000004200 */
[C---:B------:R-:W-:Y:S05]  /*16b90*/  HMMA.16816.F32.BF16 R36, R4.reuse, R140, R36 ;  /* 0x0000008c0424723c */ /* 0x040fea0000041824 */
[----:B------:R-:W-:Y:S01]  /*16ba0*/  MUFU.EX2 R174, R174 ;  /* 0x000000ae00ae7308 */ /* 0x000fe20000000800 */
[C---:B------:R-:W-:Y:S07]  /*16bb0*/  HMMA.16816.F32.BF16 R40, R4.reuse, R142, R40 ;  /* 0x0000008e0428723c */ /* 0x040fee0000041828 */
[----:B------:R-:W1:Y:S08]  /*16bc0*/  MUFU.EX2 R221, R221 ;  /* 0x000000dd00dd7308 */ /* 0x000e700000000800 */
[----:B------:R-:W-:Y:S08]  /*16bd0*/  MUFU.EX2 R170, R170 ;  /* 0x000000aa00aa7308 */ /* 0x000ff00000000800 */
[----:B------:R-:W2:Y:S08]  /*16be0*/  MUFU.EX2 R177, R177 ;  /* 0x000000b100b17308 */ /* 0x000eb00000000800 */
[----:B------:R-:W-:Y:S08]  /*16bf0*/  MUFU.EX2 R175, R175 ;  /* 0x000000af00af7308 */ /* 0x000ff00000000800 */
[----:B------:R-:W3:Y:S01]  /*16c00*/  MUFU.EX2 R166, R166 ;  /* 0x000000a600a67308 */ /* 0x000ee20000000800 */
[C---:B------:R-:W-:Y:S01]  /*16c10*/  HMMA.16816.F32.BF16 R52, R4.reuse, R32, R52 ;  /* 0x000000200434723c */ /* 0x040fe20000041834 */
[----:B------:R-:W-:Y:S01]  /*16c20*/  FADD.FTZ R155, R155, R154 ;  /* 0x0000009a9b9b7221 */ /* 0x000fe20000010000 */
[----:B------:R-:W-:Y:S01]  /*16c30*/  FADD.FTZ R157, R157, R156 ;  /* 0x0000009c9d9d7221 */ /* 0x000fe20000010000 */
[----:B------:R-:W3:Y:S03]  /*16c40*/  LDSM.16.MT88.4 R140, [R198+0xd800] ;  /* 0x00d80000c68c783b */ /* 0x000ee60000004200 */
[C---:B------:R-:W-:Y:S01]  /*16c50*/  HMMA.16816.F32.BF16 R56, R4.reuse, R34, R56 ;  /* 0x000000220438723c */ /* 0x040fe20000041838 */
[----:B------:R-:W-:Y:S01]  /*16c60*/  FADD.FTZ R150, R150, R155 ;  /* 0x0000009b96967221 */ /* 0x000fe20000010000 */
[----:B------:R-:W-:Y:S01]  /*16c70*/  FADD.FTZ R152, R152, R157 ;  /* 0x0000009d98987221 */ /* 0x000fe20000010000 */
[----:B------:R-:W3:Y:S03]  /*16c80*/  LDSM.16.MT88.4 R32, [R201+0xf800] ;  /* 0x00f80000c920783b */ /* 0x000ee60000004200 */
[C---:B------:R-:W-:Y:S06]  /*16c90*/  HMMA.16816.F32.BF16 R60, R4.reuse, R28, R60 ;  /* 0x0000001c043c723c */ /* 0x040fec000004183c */
[C---:B------:R-:W-:Y:S06]  /*16ca0*/  HMMA.16816.F32.BF16 R64, R4.reuse, R30, R64 ;  /* 0x0000001e0440723c */ /* 0x040fec0000041840 */
[C---:B------:R-:W-:Y:S06]  /*16cb0*/  HMMA.16816.F32.BF16 R68, R4.reuse, R24, R68 ;  /* 0x000000180444723c */ /* 0x040fec0000041844 */
[C---:B------:R-:W-:Y:S06]  /*16cc0*/  HMMA.16816.F32.BF16 R72, R4.reuse, R26, R72 ;  /* 0x0000001a0448723c */ /* 0x040fec0000041848 */
[C---:B----4-:R-:W-:Y:S06]  /*16cd0*/  HMMA.16816.F32.BF16 R116, R4.reuse, R20, R116 ;  /* 0x000000140474723c */ /* 0x050fec0000041874 */
[----:B------:R-:W-:Y:S01]  /*16ce0*/  HMMA.16816.F32.BF16 R112, R4, R22, R112 ;  /* 0x000000160470723c */ /* 0x000fe20000041870 */
[----:B------:R-:W-:Y:S01]  /*16cf0*/  FADD.FTZ R151, R151, R150 ;  /* 0x0000009697977221 */ /* 0x000fe20000010000 */
[----:B------:R-:W-:Y:S01]  /*16d00*/  FADD.FTZ R153, R153, R152 ;  /* 0x0000009899997221 */ /* 0x000fe20000010000 */
[----:B------:R-:W4:Y:S04]  /*16d10*/  LDSM.16.MT88.4 R28, [R200+0xf800] ;  /* 0x00f80000c81c783b */ /* 0x000f280000004200 */
[----:B-----5:R-:W-:Y:S01]  /*16d20*/  F2FP.BF16.F32.PACK_AB R5, R225, R172 ;  /* 0x000000ace105723e */ /* 0x020fe200000010ff */
[----:B------:R-:W5:Y:S01]  /*16d30*/  LDSM.16.MT88.4 R24, [R198+0xf800] ;  /* 0x00f80000c618783b */ /* 0x000f620000004200 */
[----:B-1----:R-:W-:-:S02]  /*16d40*/  F2FP.BF16.F32.PACK_AB R7, R221, R174 ;  /* 0x000000aedd07723e */ /* 0x002fc400000010ff */
[----:B--2---:R-:W-:Y:S01]  /*16d50*/  F2FP.BF16.F32.PACK_AB R4, R177, R170 ;  /* 0x000000aab104723e */ /* 0x004fe200000010ff */
[----:B------:R-:W1:Y:S01]  /*16d60*/  LDSM.16.MT88.4 R20, [R201+0x11800] ;  /* 0x01180000c914783b */ /* 0x000e620000004200 */
[----:B---3--:R-:W-:Y:S01]  /*16d70*/  F2FP.BF16.F32.PACK_AB R6, R166, R175 ;  /* 0x000000afa606723e */ /* 0x008fe200000010ff */
[----:B------:R-:W-:Y:S01]  /*16d80*/  FADD.FTZ R136, R136, R151 ;  /* 0x0000009788887221 */ /* 0x000fe20000010000 */
[----:B------:R-:W-:-:S05]  /*16d90*/  FADD.FTZ R148, R148, R153 ;  /* 0x0000009994947221 */ /* 0x000fca0000010000 */
[C---:B------:R-:W-:Y:S06]  /*16da0*/  HMMA.16816.F32.BF16 R128, R4.reuse, R16, R128 ;  /* 0x000000100480723c */ /* 0x040fec0000041880 */
[C---:B------:R-:W-:Y:S01]  /*16db0*/  HMMA.16816.F32.BF16 R124, R4.reuse, R18, R124 ;  /* 0x00000012047c723c */ /* 0x040fe2000004187c */
[----:B------:R-:W2:Y:S05]  /*16dc0*/  LDSM.16.MT88.4 R16, [R200+0x11800] ;  /* 0x01180000c810783b */ /* 0x000eaa0000004200 */
[C---:B------:R-:W-:Y:S06]  /*16dd0*/  HMMA.16816.F32.BF16 R36, R4.reuse, R12, R36 ;  /* 0x0000000c0424723c */ /* 0x040fec0000041824 */
[C---:B------:R-:W-:Y:S01]  /*16de0*/  HMMA.16816.F32.BF16 R40, R4.reuse, R14, R40 ;  /* 0x0000000e0428723c */ /* 0x040fe20000041828 */
[----:B------:R-:W3:Y:S05]  /*16df0*/  LDSM.16.MT88.4 R12, [R199+0x11800] ;  /* 0x01180000c70c783b */ /* 0x000eea0000004200 */
[C---:B------:R-:W-:Y:S06]  /*16e00*/  HMMA.16816.F32.BF16 R76, R4.reuse, R8, R76 ;  /* 0x00000008044c723c */ /* 0x040fec000004184c */
[----:B------:R-:W-:Y:S01]  /*16e10*/  HMMA.16816.F32.BF16 R80, R4, R10, R80 ;  /* 0x0000000a0450723c */ /* 0x000fe20000041850 */
[----:B------:R-:W3:Y:S01]  /*16e20*/  LDSM.16.MT88.4 R8, [R198+0x11800] ;  /* 0x01180000c608783b */ /* 0x000ee20000004200 */
[----:B------:R-:W-:Y:S01]  /*16e30*/  FADD.FTZ R139, R139, R136 ;  /* 0x000000888b8b7221 */ /* 0x000fe20000010000 */
[----:B------:R-:W-:-:S03]  /*16e40*/  FADD.FTZ R149, R149, R148 ;  /* 0x0000009495957221 */ /* 0x000fc60000010000 */
        /* <DEDUP_REMOVED lines=13> */
[----:B------:R-:W-:Y:S01]  /*16f20*/  FADD.FTZ R170, R177, R170 ;  /* 0x000000aab1aa7221 */ /* 0x000fe20000010000 */
[----:B------:R-:W-:Y:S02]  /*16f30*/  HMMA.16816.F32.BF16 R44, R4, R144, R44 ;  /* 0x00000090042c723c */ /* 0x000fe4000004182c */
[----:B------:R-:W-:Y:S01]  /*16f40*/  FADD.FTZ R174, R174, R225 ;  /* 0x000000e1aeae7221 */ /* 0x000fe20000010000 */
[----:B------:R-:W-:-:S03]  /*16f50*/  FADD.FTZ R175, R175, R170 ;  /* 0x000000aaafaf7221 */ /* 0x000fc60000010000 */
[----:B------:R-:W-:Y:S01]  /*16f60*/  HMMA.16816.F32.BF16 R48, R4, R146, R48 ;  /* 0x000000920430723c */ /* 0x000fe20000041830 */
[----:B------:R-:W-:Y:S01]  /*16f70*/  FADD.FTZ R221, R221, R174 ;  /* 0x000000aedddd7221 */ /* 0x000fe20000010000 */
[----:B------:R-:W-:-:S04]  /*16f80*/  FADD.FTZ R223, R166, R175 ;  /* 0x000000afa6df7221 */ /* 0x000fc80000010000 */
[C---:B------:R-:W-:Y:S06]  /*16f90*/  HMMA.16816.F32.BF16 R52, R4.reuse, R140, R52 ;  /* 0x0000008c0434723c */ /* 0x040fec0000041834 */
[C---:B------:R-:W-:Y:S06]  /*16fa0*/  HMMA.16816.F32.BF16 R56, R4.reuse, R142, R56 ;  /* 0x0000008e0438723c */ /* 0x040fec0000041838 */
[C---:B------:R-:W-:Y:S06]  /*16fb0*/  HMMA.16816.F32.BF16 R60, R4.reuse, R32, R60 ;  /* 0x00000020043c723c */ /* 0x040fec000004183c */
[C---:B------:R-:W-:Y:S06]  /*16fc0*/  HMMA.16816.F32.BF16 R64, R4.reuse, R34, R64 ;  /* 0x000000220440723c */ /* 0x040fec0000041840 */
[C---:B----4-:R-:W-:Y:S06]  /*16fd0*/  HMMA.16816.F32.BF16 R68, R4.reuse, R28, R68 ;  /* 0x0000001c0444723c */ /* 0x050fec0000041844 */
[C---:B------:R-:W-:Y:S06]  /*16fe0*/  HMMA.16816.F32.BF16 R72, R4.reuse, R30, R72 ;  /* 0x0000001e0448723c */ /* 0x040fec0000041848 */
[C---:B-----5:R-:W-:Y:S06]  /*16ff0*/  HMMA.16816.F32.BF16 R84, R4.reuse, R24, R84 ;  /* 0x000000180454723c */ /* 0x060fec0000041854 */
[C---:B------:R-:W-:Y:S06]  /*17000*/  HMMA.16816.F32.BF16 R88, R4.reuse, R26, R88 ;  /* 0x0000001a0458723c */ /* 0x040fec0000041858 */
[C---:B-1----:R-:W-:Y:S06]  /*17010*/  HMMA.16816.F32.BF16 R92, R4.reuse, R20, R92 ;  /* 0x00000014045c723c */ /* 0x042fec000004185c */
[C---:B------:R-:W-:Y:S06]  /*17020*/  HMMA.16816.F32.BF16 R96, R4.reuse, R22, R96 ;  /* 0x000000160460723c */ /* 0x040fec0000041860 */
[C---:B--2---:R-:W-:Y:S06]  /*17030*/  HMMA.16816.F32.BF16 R100, R4.reuse, R16, R100 ;  /* 0x000000100464723c */ /* 0x044fec0000041864 */
[C---:B------:R-:W-:Y:S06]  /*17040*/  HMMA.16816.F32.BF16 R104, R4.reuse, R18, R104 ;  /* 0x000000120468723c */ /* 0x040fec0000041868 */
[C---:B---3--:R-:W-:Y:S06]  /*17050*/  HMMA.16816.F32.BF16 R108, R4.reuse, R12, R108 ;  /* 0x0000000c046c723c */ /* 0x048fec000004186c */
[C---:B------:R-:W-:Y:S06]  /*17060*/  HMMA.16816.F32.BF16 R120, R4.reuse, R14, R120 ;  /* 0x0000000e0478723c */ /* 0x040fec0000041878 */
[C---:B------:R-:W-:Y:S06]  /*17070*/  HMMA.16816.F32.BF16 R116, R4.reuse, R8, R116 ;  /* 0x000000080474723c */ /* 0x040fec0000041874 */
        /* <DEDUP_REMOVED lines=10> */
.L_x_5298:
        /* <DEDUP_REMOVED lines=81> */
.L_x_5291:
[----:B--2---:R-:W-:Y:S02]  /*17630*/  R2UR UR4, R136 ;  /* 0x00000000880472ca */ /* 0x004fe400000e0000 */
[----:B------:R-:W-:Y:S11]  /*17640*/  R2UR UR5, R137 ;  /* 0x00000000890572ca */ /* 0x000ff600000e0000 */
[----:B------:R-:W-:Y:S02]  /*17650*/  @!UPT UIADD3 URZ, URZ, URZ, URZ ;  /* 0x0000003f3f3ff290 */ /* 0x000fe4000fffe03f */
[----:B-1----:R-:W2:Y:S02]  /*17660*/  LD.E R8, desc[UR4][R132.64+0x40] ;  /* 0x0000400484087980 */ /* 0x002ea4000c101900 */
[----:B--2---:R-:W-:Y:S05]  /*17670*/  IMAD.U32 R8, R8, -0x40, RZ ;  /* 0xffffffc008087824 */ /* 0x004fea00078e00ff */
[----:B------:R-:W-:Y:S02]  /*17680*/  SHF.R.S32.HI R4, RZ, 0x1f, R8 ;  /* 0x0000001fff047819 */ /* 0x000fe40000011408 */
.L_x_5292:
[----:B------:R-:W-:Y:S05]  /*17690*/  BSYNC B0 ;  /* 0x0000000000007941 */ /* 0x000fea0003800000 */
.L_x_5290:
        /* <DEDUP_REMOVED lines=353> */
.L_x_5296:
[----:B------:R-:W-:Y:S02]  /*18cb0*/  R2UR UR4, R136 ;  /* 0x00000000880472ca */ /* 0x000fe400000e0000 */
[----:B------:R-:W-:Y:S11]  /*18cc0*/  R2UR UR5, R137 ;  /* 0x00000000890572ca */ /* 0x000ff600000e0000 */
[----:B------:R-:W-:Y:S02]  /*18cd0*/  @!UPT UIADD3 URZ, URZ, URZ, URZ ;  /* 0x0000003f3f3ff290 */ /* 0x000fe4000fffe03f */
[----:B------:R-:W2:Y:S02]  /*18ce0*/  LD.E R142, desc[UR4][R132.64+0x38] ;  /* 0x00003804848e7980 */ /* 0x000ea4000c101900 */
[----:B--2---:R-:W-:Y:S05]  /*18cf0*/  IMAD.U32 R142, R142, -0x40, RZ ;  /* 0xffffffc08e8e7824 */ /* 0x004fea00078e00ff */
[----:B------:R-:W-:Y:S02]  /*18d00*/  SHF.R.S32.HI R134, RZ, 0x1f, R142 ;  /* 0x0000001fff867819 */ /* 0x000fe4000001148e */
.L_x_5297:
[----:B------:R-:W-:Y:S05]  /*18d10*/  BSYNC B0 ;  /* 0x0000000000007941 */ /* 0x000fea0003800000 */
.L_x_5295:
        /* <DEDUP_REMOVED lines=113> */
.L_x_5294:
[----:B------:R-:W-:Y:S05]  /*19430*/  BSYNC B1 ;  /* 0x0000000000017941 */ /* 0x000fea0003800000 */
.L_x_5293:
        /* <DEDUP_REMOVED lines=266> */
[----:B------:R-:W-:Y:S01]  /*1a4e0*/  ISETP.GT.AND P0, PT, R219, R206, PT ;  /* 0x000000cedb00720c */ /* 0x000fe20003f04270 */
        /* <DEDUP_REMOVED lines=251> */
.L_x_5289:
        /* <DEDUP_REMOVED lines=9> */
[----:B------:R-:W-:Y:S01]  /*1b530*/  UMOV UR4, 0xffffffff ;  /* 0xffffffff00047882 */ /* 0x000fe20000000000 */
[----:B------:R-:W-:Y:S01]  /*1b540*/  LEA.HI R2, R2, R11, RZ, 0x4 ;  /* 0x0000000b02027211 */ /* 0x000fe200078f20ff */
[----:B------:R-:W-:-:S03]  /*1b550*/  IMAD.IADD R9, R11, 0x1, -R0 ;  /* 0x000000010b097824 */ /* 0x000fc600078e0a00 */
[----:B------:R-:W-:Y:S02]  /*1b560*/  SHF.R.S32.HI R2, RZ, 0x4, R2 ;  /* 0x00000004ff027819 */ /* 0x000fe40000011402 */
[----:B------:R-:W-:-:S04]  /*1b570*/  SHF.R.S32.HI R0, RZ, 0x1f, R9 ;  /* 0x0000001fff007819 */ /* 0x000fc80000011409 */
[----:B------:R-:W-:-:S04]  /*1b580*/  LEA.HI R0, R0, R9, RZ, 0x2 ;  /* 0x0000000900007211 */ /* 0x000fc800078f10ff */
        /* <DEDUP_REMOVED lines=9> */
.L_x_5320:
        /* <DEDUP_REMOVED lines=190> */
[----:B------:R3:W-:Y:S04]  /*1c200*/  STS.64 [R19+0x8000], R112 ;  /* 0x0080007013007388 */ /* 0x0007e80000000a00 */
[----:B------:R4:W-:Y:S04]  /*1c210*/  STS.64 [R19+0x8800], R114 ;  /* 0x0088007213007388 */ /* 0x0009e80000000a00 */
[----:B-1----:R-:W4:Y:S04]  /*1c220*/  LD.E.64 R16, desc[UR12][R6.64+0xb0] ;  /* 0x0000b00c06107980 */ /* 0x002f28000c101b00 */
[----:B------:R-:W4:Y:S01]  /*1c230*/  LD.E R23, desc[UR10][R6.64+0x60] ;  /* 0x0000600a06177980 */ /* 0x000f22000c101900 */
[----:B------:R-:W-:Y:S01]  /*1c240*/  LEA.HI R13, R13, R12, RZ, 0x4 ;  /* 0x0000000c0d0d7211 */ /* 0x000fe200078f20ff */
[----:B------:R1:W-:Y:S01]  /*1c250*/  @P3 MUFU.LG2 R25, R8 ;  /* 0x0000000800193308 */ /* 0x0003e20000000c00 */
[----:B------:R-:W-:Y:S01]  /*1c260*/  LOP3.LUT R15, R15, 0xffffffe0, RZ, 0xc0, !PT ;  /* 0xffffffe00f0f7812 */ /* 0x000fe200078ec0ff */
[----:B--2---:R2:W5:Y:S01]  /*1c270*/  LD.E R11, desc[UR12][R6.64+0xcc] ;  /* 0x0000cc0c060b7980 */ /* 0x004562000c101900 */
[----:B------:R-:W-:-:S04]  /*1c280*/  LOP3.LUT R13, R13, 0xfffffff0, RZ, 0xc0, !PT ;  /* 0xfffffff00d0d7812 */ /* 0x000fc800078ec0ff */
[----:B------:R-:W-:Y:S01]  /*1c290*/  IADD3 R10, -R13, R12, RZ ;  /* 0x0000000c0d0a7210 */ /* 0x000fe20007ffe1ff */
[----:B------:R-:W2:Y:S03]  /*1c2a0*/  @P4 MUFU.LG2 R24, R9 ;  /* 0x0000000900184308 */ /* 0x000ea60000000c00 */
[----:B------:R-:W-:Y:S01]  /*1c2b0*/  LEA.HI R18, R10, R10, RZ, 0x1 ;  /* 0x0000000a0a127211 */ /* 0x000fe200078f08ff */
[----:B---3--:R3:W5:Y:S01]  /*1c2c0*/  LD.E.64 R112, desc[UR10][R6.64+0x78] ;  /* 0x0000780a06707980 */ /* 0x008762000c101b00 */
[----:B----4-:R-:W-:Y:S02]  /*1c2d0*/  SHF.L.U32 R19, R2, 0x6, RZ ;  /* 0x0000000602137819 */ /* 0x010fe400000006ff */
[----:B------:R-:W-:Y:S02]  /*1c2e0*/  SHF.L.U32 R22, R18, 0x2, RZ ;  /* 0x0000000212167819 */ /* 0x000fe400000006ff */
[----:B------:R-:W-:-:S04]  /*1c2f0*/  LOP3.LUT R19, R19, 0x1c0, RZ, 0xc0, !PT ;  /* 0x000001c013137812 */ /* 0x000fc800078ec0ff */
[----:B------:R-:W-:Y:S02]  /*1c300*/  LOP3.LUT R21, R19, 0x38, R22, 0xf8, !PT ;  /* 0x0000003813157812 */ /* 0x000fe400078ef816 */
[----:B-1----:R-:W-:Y:S02]  /*1c310*/  SHF.R.U32.HI R8, RZ, 0x3, R19 ;  /* 0x00000003ff087819 */ /* 0x002fe40000011613 */
[----:B------:R-:W-:-:S04]  /*1c320*/  SHF.R.S32.HI R19, RZ, 0x1f, R14 ;  /* 0x0000001fff137819 */ /* 0x000fc8000001140e */
[----:B------:R-:W-:Y:S02]  /*1c330*/  LEA.HI R19, R19, R14, RZ, 0x2 ;  /* 0x0000000e13137211 */ /* 0x000fe400078f10ff */
[----:B------:R-:W-:Y:S02]  /*1c340*/  IADD3 R15, -R15, R12, RZ ;  /* 0x0000000c0f0f7210 */ /* 0x000fe40007ffe1ff */
[----:B------:R-:W-:Y:S02]  /*1c350*/  LOP3.LUT R19, R19, 0xffffffc, RZ, 0xc0, !PT ;  /* 0x0ffffffc13137812 */ /* 0x000fe400078ec0ff */
[----:B------:R-:W-:Y:S02]  /*1c360*/  LOP3.LUT P0, RZ, R15, 0x3, RZ, 0xc0, !PT ;  /* 0x000000030fff7812 */ /* 0x000fe4000780c0ff */
[----:B------:R-:W-:Y:S02]  /*1c370*/  IADD3 R19, R14, -R19, RZ ;  /* 0x800000130e137210 */ /* 0x000fe40007ffe0ff */
[----:B------:R3:W5:Y:S01]  /*1c380*/  LD.E.64 R14, desc[UR10][R6.64+0xa8] ;  /* 0x0000a80a060e7980 */ /* 0x000762000c101b00 */
[----:B--2---:R-:W-:Y:S01]  /*1c390*/  @P4 FMUL.FTZ R20, R24, 0.69314718246459960938 ;  /* 0x3f31721818144820 */ /* 0x004fe20000410000 */
[----:B------:R-:W-:Y:S01]  /*1c3a0*/  @P3 FMUL.FTZ R25, R25, 0.69314718246459960938 ;  /* 0x3f31721819193820 */ /* 0x000fe20000410000 */
[----:B------:R-:W-:-:S02]  /*1c3b0*/  MOV R13, 0xff800000 ;  /* 0xff800000000d7802 */ /* 0x000fc40000000f00 */
[----:B------:R-:W-:Y:S01]  /*1c3c0*/  MOV R9, 0xff800000 ;  /* 0xff80000000097802 */ /* 0x000fe20000000f00 */
[C---:B-----5:R-:W-:Y:S01]  /*1c3d0*/  @P4 FFMA.FTZ R13, R3.reuse, R133, R20 ;  /* 0x00000085030d4223 */ /* 0x060fe20000010014 */
[----:B------:R-:W-:Y:S01]  /*1c3e0*/  @P3 FFMA.FTZ R9, R3, R132, R25 ;  /* 0x0000008403093223 */ /* 0x000fe20000010019 */
[----:B------:R-:W-:Y:S02]  /*1c3f0*/  LOP3.LUT R3, R18, 0xffffffe, RZ, 0xc0, !PT ;  /* 0x0ffffffe12037812 */ /* 0x000fe400078ec0ff */
[----:B------:R-:W-:Y:S02]  /*1c400*/  LOP3.LUT R8, R21, R8, RZ, 0x3c, !PT ;  /* 0x0000000815087212 */ /* 0x000fe400078e3cff */
[----:B------:R-:W-:-:S04]  /*1c410*/  IADD3 R3, R10, -R3, RZ ;  /* 0x800000030a037210 */ /* 0x000fc80007ffe0ff */
[----:B------:R-:W-:Y:S02]  /*1c420*/  LEA R3, R3, R8, 0x2 ;  /* 0x0000000803037211 */ /* 0x000fe400078e10ff */
[----:B------:R-:W-:Y:S02]  /*1c430*/  SHF.L.U32 R12, R209, 0x6, RZ ;  /* 0x00000006d10c7819 */ /* 0x000fe400000006ff */
[----:B------:R-:W-:Y:S01]  /*1c440*/  LEA R3, R3, UR4, 0x2 ;  /* 0x0000000403037c11 */ /* 0x000fe2000f8e10ff */
[----:B------:R-:W-:Y:S01]  /*1c450*/  BAR.SYNC.DEFER_BLOCKING 0x0 ;  /* 0x0000000000007b1d */ /* 0x000fe20000010000 */
[----:B------:R-:W-:-:S05]  /*1c460*/  LEA R8, R19, R0, 0x4 ;  /* 0x0000000013087211 */ /* 0x000fca00078e20ff */
[----:B------:R3:W1:Y:S04]  /*1c470*/  LDS.128 R108, [R3] ;  /* 0x00000000036c7984 */ /* 0x0006680000000c00 */
[----:B------:R3:W2:Y:S04]  /*1c480*/  LDS.128 R104, [R3+0x800] ;  /* 0x0008000003687984 */ /* 0x0006a80000000c00 */
        /* <DEDUP_REMOVED lines=22> */
[----:B------:R-:W-:Y:S02]  /*1c5f0*/  IMAD R16, R16, R23, R214 ;  /* 0x0000001710107224 */ /* 0x000fe400078e02d6 */
[----:B------:R3:W1:Y:S02]  /*1c600*/  LDS.128 R20, [R3+0xb000] ;  /* 0x00b0000003147984 */ /* 0x0006640000000c00 */
[----:B------:R-:W-:Y:S02]  /*1c610*/  IMAD R12, R17, R16, R12 ;  /* 0x00000010110c7224 */ /* 0x000fe400078e020c */
[----:B------:R3:W1:Y:S01]  /*1c620*/  LDS.128 R16, [R3+0xb800] ;  /* 0x00b8000003107984 */ /* 0x0006620000000c00 */
[----:B--2-4-:R-:W-:Y:S05]  /*1c630*/  @P0 BRA `(.L_x_5301) ;  /* 0x00000000003c0947 */ /* 0x014fea0003800000 */
[----:B---3--:R-:W-:Y:S02]  /*1c640*/  IMAD R3, R209, -0x40, R212 ;  /* 0xffffffc0d1037824 */ /* 0x008fe400078e02d4 */
        /* <DEDUP_REMOVED lines=14> */
.L_x_5301:
[----:B------:R-:W-:Y:S05]  /*1c730*/  BSYNC B0 ;  /* 0x0000000000007941 */ /* 0x000fea0003800000 */
.L_x_5300:
[----:B--2---:R-:W-:Y:S01]  /*1c740*/  IMAD.SHL.U32 R14, R10, 0x4, RZ ;  /* 0x000000040a0e7824 */ /* 0x004fe200078e00ff */
        /* <DEDUP_REMOVED lines=8> */
[----:B------:R-:W-:Y:S01]  /*1c7d0*/  VIADD R0, R2, 0x18 ;  /* 0x0000001802007836 */ /* 0x000fe20000000000 */
[----:B------:R-:W-:Y:S01]  /*1c7e0*/  IADD3 R10, P3, R12, R11, RZ ;  /* 0x0000000b0c0a7210 */ /* 0x000fe20007f7e0ff */
[----:B------:R-:W-:Y:S01]  /*1c7f0*/  VIADD R8, R2, 0x10 ;  /* 0x0000001002087836 */ /* 0x000fe20000000000 */
[----:B---3--:R2:W5:Y:S01]  /*1c800*/  LD.E R6, desc[UR4][R6.64+0xc0] ;  /* 0x0000c00406067980 */ /* 0x008562000c101900 */
        /* <DEDUP_REMOVED lines=17> */
[----:B--2---:R-:W-:-:S12]  /*1c920*/  VIADD R7, R3, 0x40 ;  /* 0x0000004003077836 */ /* 0x004fd80000000000 */
        /* <DEDUP_REMOVED lines=14> */
.L_x_5303:
[----:B------:R-:W-:Y:S05]  /*1ca10*/  BSYNC B0 ;  /* 0x0000000000007941 */ /* 0x000fea0003800000 */
.L_x_5302:
[----:B------:R-:W-:Y:S01]  /*1ca20*/  BSSY B0, `(.L_x_5304) ;  /* 0x0000010000007945 */ /* 0x000fe20003800000 */
[----:B------:R-:W-:-:S03]  /*1ca30*/  ISETP.GE.AND P3, PT, R2, R209, PT ;  /* 0x000000d10200720c */ /* 0x000fc60003f66270 */
[----:B------:R-:W-:Y:S10]  /*1ca40*/  @P0 BRA `(.L_x_5305) ;  /* 0x0000000000340947 */ /* 0x000ff40003800000 */
[----:B-----5:R-:W-:Y:S01]  /*1ca50*/  ISETP.GE.AND P0, PT, R14, R6, PT ;  /* 0x000000060e00720c */ /* 0x020fe20003f06270 */
[----:B--2---:R-:W-:-:S12]  /*1ca60*/  VIADD R7, R3, 0x40 ;  /* 0x0000004003077836 */ /* 0x004fd80000000000 */
        /* <DEDUP_REMOVED lines=11> */
.L_x_5305:
[----:B------:R-:W-:Y:S05]  /*1cb20*/  BSYNC B0 ;  /* 0x0000000000007941 */ /* 0x000fea0003800000 */
.L_x_5304:
[----:B------:R-:W-:Y:S04]  /*1cb30*/  BSSY B0, `(.L_x_5306) ;  /* 0x000000f000007945 */ /* 0x000fe80003800000 */
[----:B------:R-:W-:Y:S05]  /*1cb40*/  @P1 BRA `(.L_x_5307) ;  /* 0x0000000000341947 */ /* 0x000fea0003800000 */
[-C--:B-----5:R-:W-:Y:S01]  /*1cb50*/  ISETP.GE.AND P0, PT, R14, R6.reuse, PT ;  /* 0x000000060e00720c */ /* 0x0a0fe20003f06270 */
[C---:B--2---:R-:W-:Y:S01]  /*1cb60*/  VIADD R7, R3.reuse, 0x40 ;  /* 0x0000004003077836 */ /* 0x044fe20000000000 */
[----:B------:R-:W-:-:S11]  /*1cb70*/  ISETP.GE.AND P1, PT, R3, R6, PT ;  /* 0x000000060300720c */ /* 0x000fd60003f26270 */
[C---:B------:R-:W-:Y:S02]  /*1cb80*/  @!P0 R2UR UR4, R4.reuse ;  /* 0x00000000040482ca */ /* 0x040fe400000e0000 */
[C---:B------:R-:W-:Y:S02]  /*1cb90*/  @!P0 R2UR UR5, R5.reuse ;  /* 0x00000000050582ca */ /* 0x040fe400000e0000 */
[----:B------:R-:W-:Y:S02]  /*1cba0*/  @!P1 R2UR UR10, R4 ;  /* 0x00000000040a92ca */ /* 0x000fe400000e0000 */
[----:B------:R-:W-:-:S09]  /*1cbb0*/  @!P1 R2UR UR11, R5 ;  /* 0x00000000050b92ca */ /* 0x000fd200000e0000 */
[----:B------:R2:W-:Y:S01]  /*1cbc0*/  @!P0 ST.E.128 desc[UR4][R12.64+0x3000], R100 ;  /* 0x003000640c008985 */ /* 0x0005e2000c101d04 */
[----:B------:R-:W-:-:S03]  /*1cbd0*/  ISETP.GE.AND P0, PT, R7, R6, PT ;  /* 0x000000060700720c */ /* 0x000fc60003f06270 */
[----:B-1----:R2:W-:Y:S10]  /*1cbe0*/  @!P1 ST.E.128 desc[UR10][R12.64+0x3100], R68 ;  /* 0x003100440c009985 */ /* 0x0025f4000c101d0a */
[----:B------:R-:W-:-:S02]  /*1cbf0*/  @!P0 R2UR UR4, R4 ;  /* 0x00000000040482ca */ /* 0x000fc400000e0000 */
[----:B------:R-:W-:-:S13]  /*1cc00*/  @!P0 R2UR UR5, R5 ;  /* 0x00000000050582ca */ /* 0x000fda00000e0000 */
[----:B------:R2:W-:Y:S02]  /*1cc10*/  @!P0 ST.E.128 desc[UR4][R12.64+0x3200], R36 ;  /* 0x003200240c008985 */ /* 0x0005e4000c101d04 */
.L_x_5307:
[----:B------:R-:W-:Y:S05]  /*1cc20*/  BSYNC B0 ;  /* 0x0000000000007941 */ /* 0x000fea0003800000 */
.L_x_5306:
[----:B------:R-:W-:Y:S04]  /*1cc30*/  BSSY B0, `(.L_x_5308) ;  /* 0x000000f000007945 */ /* 0x000fe80003800000 */
[----:B------:R-:W-:Y:S05]  /*1cc40*/  @P2 BRA `(.L_x_5309) ;  /* 0x0000000000342947 */ /* 0x000fea0003800000 */
[C---:B--2---:R-:W-:Y:S01]  /*1cc50*/  VIADD R7, R3.reuse, 0x40 ;  /* 0x0000004003077836 */ /* 0x044fe20000000000 */
        /* <DEDUP_REMOVED lines=12> */
.L_x_5309:
[----:B------:R-:W-:Y:S05]  /*1cd20*/  BSYNC B0 ;  /* 0x0000000000007941 */ /* 0x000fea0003800000 */
.L_x_5308:
        /* <DEDUP_REMOVED lines=15> */
.L_x_5311:
[----:B------:R-:W-:Y:S05]  /*1ce20*/  BSYNC B0 ;  /* 0x0000000000007941 */ /* 0x000fea0003800000 */
.L_x_5310:
        /* <DEDUP_REMOVED lines=15> */
.L_x_5313:
[----:B------:R-:W-:Y:S05]  /*1cf20*/  BSYNC B0 ;  /* 0x0000000000007941 */ /* 0x000fea0003800000 */
.L_x_5312:
        /* <DEDUP_REMOVED lines=15> */
.L_x_5315:
[----:B------:R-:W-:Y:S05]  /*1d020*/  BSYNC B0 ;  /* 0x0000000000007941 */ /* 0x000fea0003800000 */
.L_x_5314:
[----:B------:R-:W-:-:S04]  /*1d030*/  MOV R211, 0x0 ;  /* 0x0000000000d37802 */ /* 0x000fc80000000f00 */
[----:B-12345:R-:W-:Y:S05]  /*1d040*/  @P3 RET.REL.NODEC R210 `(_ZN5flash24flash_fwd_splitkv_kernelI23Flash_fwd_kernel_traitsILi192ELi64ELi64ELi4ELb0ELb0EN7cutlass10bfloat16_tE19Flash_kernel_traitsILi192ELi64ELi64ELi4ES3_EELb0ELb0ELb1ELb0ELb0ELb0ELb1ELb1EEEvNS_16Flash_fwd_paramsE) ;  /* 0xfffffe2cd2ec3950 */ /* 0x03efea0003c3ffff */
        /* <DEDUP_REMOVED lines=11> */
[----:B-1----:R-:W-:Y:S05]  /*1d100*/  @P0 RET.REL.NODEC R210 `(_ZN5flash24flash_fwd_splitkv_kernelI23Flash_fwd_kernel_traitsILi192ELi64ELi64ELi4ELb0ELb0EN7cutlass10bfloat16_tE19Flash_kernel_traitsILi192ELi64ELi64ELi4ES3_EELb0ELb0ELb1ELb0ELb0ELb0ELb1ELb1EEEvNS_16Flash_fwd_paramsE) ;  /* 0xfffffe2cd2bc0950 */ /* 0x002fea0003c3ffff */
[----:B------:R-:W-:Y:S01]  /*1d110*/  R2UR UR4, R4 ;  /* 0x00000000040472ca */ /* 0x000fe200000e0000 */
[----:B------:R-:W-:Y:S01]  /*1d120*/  IMAD.MOV.U32 R211, RZ, RZ, 0x0 ;  /* 0x00000000ffd37424 */ /* 0x000fe200078e00ff */
[----:B------:R-:W-:-:S13]  /*1d130*/  R2UR UR5, R5 ;  /* 0x00000000050572ca */ /* 0x000fda00000e0000 */
[----:B------:R1:W-:Y:S02]  /*1d140*/  ST.E.128 desc[UR4][R12.64+0xaa00], R16 ;  /* 0x00aa00100c007985 */ /* 0x0003e4000c101d04 */
[----:B-1----:R-:W-:Y:S05]  /*1d150*/  RET.REL.NODEC R210 `(_ZN5flash24flash_fwd_splitkv_kernelI23Flash_fwd_kernel_traitsILi192ELi64ELi64ELi4ELb0ELb0EN7cutlass10bfloat16_tE19Flash_kernel_traitsILi192ELi64ELi64ELi4ES3_EELb0ELb0ELb1ELb0ELb0ELb0ELb1ELb1EEEvNS_16Flash_fwd_paramsE) ;  /* 0xfffffe2cd2a87950 */ /* 0x002fea0003c3ffff */
.L_x_5299:
[----:B------:R-:W-:Y:S01]  /*1d160*/  MOV R11, 0x2 ;  /* 0x00000002000b7802 */ /* 0x000fe20000000f00 */
[----:B------:R-:W-:Y:S01]  /*1d170*/  IMAD.MOV.U32 R8, RZ, RZ, 0x1f ;  /* 0x0000001fff087424 */ /* 0x000fe200078e00ff */
[----:B------:R-:W-:-:S07]  /*1d180*/  MOV R10, 0xffffffff ;  /* 0xffffffff000a7802 */ /* 0x000fce0000000f00 */
[----:B-1---5:R-:W-:Y:S05]  /*1d190*/  WARPSYNC.COLLECTIVE R10, `(.L_x_5316) ;  /* 0x000000000a087348 */ /* 0x022fea0003c00000 */
[----:B------:R2:W3:Y:S02]  /*1d1a0*/  SHFL.BFLY P0, R14, R223, R11, R8 ;  /* 0x0c00000bdf0e7389 */ /* 0x0004e40000000008 */
[----:B-123-5:R-:W-:Y:S01]  /*1d1b0*/  ENDCOLLECTIVE ;  /* 0x000000000000791b */ /* 0x02efe20003800000 */
.L_x_5316:
[----:B------:R-:W-:Y:S02]  /*1d1c0*/  IMAD.MOV.U32 R12, RZ, RZ, R14 ;  /* 0x000000ffff0c7224 */ /* 0x000fe400078e000e */
[----:B------:R-:W-:Y:S02]  /*1d1d0*/  IMAD.MOV.U32 R11, RZ, RZ, 0x1 ;  /* 0x00000001ff0b7424 */ /* 0x000fe400078e00ff */
[----:B------:R-:W-:-:S05]  /*1d1e0*/  FADD.FTZ R12, R12, R223 ;  /* 0x000000df0c0c7221 */ /* 0x000fca0000010000 */
[----:B------:R-:W-:-:S07]  /*1d1f0*/  MOV R223, R12 ;  /* 0x0000000c00df7202 */ /* 0x000fce0000000f00 */
[----:B------:R-:W-:Y:S05]  /*1d200*/  WARPSYNC.COLLECTIVE R10, `(.L_x_5317) ;  /* 0x000000000a087348 */ /* 0x000fea0003c00000 */
[----:B------:R1:W2:Y:S02]  /*1d210*/  SHFL.BFLY P0, R14, R223, R11, R8 ;  /* 0x0c00000bdf0e7389 */ /* 0x0002a40000000008 */
[----:B-12---:R-:W-:Y:S01]  /*1d220*/  ENDCOLLECTIVE ;  /* 0x000000000000791b */ /* 0x006fe20003800000 */
.L_x_5317:
[----:B------:R-:W-:Y:S01]  /*1d230*/  MOV R223, R221 ;  /* 0x000000dd00df7202 */ /* 0x000fe20000000f00 */
[----:B------:R-:W-:Y:S01]  /*1d240*/  IMAD.MOV.U32 R11, RZ, RZ, 0x2 ;  /* 0x00000002ff0b7424 */ /* 0x000fe200078e00ff */
[----:B------:R-:W-:-:S07]  /*1d250*/  MOV R9, R14 ;  /* 0x0000000e00097202 */ /* 0x000fce0000000f00 */
[----:B------:R-:W-:Y:S05]  /*1d260*/  WARPSYNC.COLLECTIVE R10, `(.L_x_5318) ;  /* 0x000000000a087348 */ /* 0x000fea0003c00000 */
[----:B------:R1:W2:Y:S02]  /*1d270*/  SHFL.BFLY P0, R14, R223, R11, R8 ;  /* 0x0c00000bdf0e7389 */ /* 0x0002a40000000008 */
[----:B-12---:R-:W-:Y:S01]  /*1d280*/  ENDCOLLECTIVE ;  /* 0x000000000000791b */ /* 0x006fe20003800000 */
.L_x_5318:
[----:B------:R-:W-:Y:S01]  /*1d290*/  FADD.FTZ R9, R12, R9 ;  /* 0x000000090c097221 */ /* 0x000fe20000010000 */
[----:B------:R-:W-:Y:S01]  /*1d2a0*/  FADD.FTZ R13, R14, R221 ;  /* 0x000000dd0e0d7221 */ /* 0x000fe20000010000 */
[----:B------:R-:W-:-:S04]  /*1d2b0*/  MOV R11, 0x1 ;  /* 0x00000001000b7802 */ /* 0x000fc80000000f00 */
[----:B------:R-:W-:-:S07]  /*1d2c0*/  MOV R223, R13 ;  /* 0x0000000d00df7202 */ /* 0x000fce0000000f00 */
[----:B------:R-:W-:Y:S05]  /*1d2d0*/  WARPSYNC.COLLECTIVE R10, `(.L_x_5319) ;  /* 0x000000000a087348 */ /* 0x000fea0003c00000 */
[----:B------:R1:W2:Y:S02]  /*1d2e0*/  SHFL.BFLY P0, R14, R223, R11, R8 ;  /* 0x0c00000bdf0e7389 */ /* 0x0002a40000000008 */
[----:B-12---:R-:W-:Y:S01]  /*1d2f0*/  ENDCOLLECTIVE ;  /* 0x000000000000791b */ /* 0x006fe20003800000 */
.L_x_5319:
[----:B------:R-:W-:Y:S05]  /*1d300*/  BRA `(.L_x_5320) ;  /* 0xffffffe000c47947 */ /* 0x000fea000383ffff */
.L_x_5321:
        /* <DEDUP_REMOVED lines=15> */
.L_x_7908:


//--------------------- .text._ZN5flash24flash_fwd_splitkv_kernelI23Flash_fwd_kernel_traitsILi192ELi64ELi64ELi4ELb0ELb0EN7cutlass10bfloat16_tE19Flash_kernel_traitsILi192ELi64ELi64ELi4ES3_EELb0ELb0ELb1ELb0ELb0ELb1ELb1ELb1EEEvNS_16Flash_fwd_paramsE --------------------------
	.section	.text._ZN5flash24flash_fwd_splitkv_kernelI23Flash_fwd_kernel_traitsILi192ELi64ELi64ELi4ELb0ELb0EN7cutlass10bfloat16_tE19Flash_kernel_traitsILi192ELi64ELi64ELi4ES3_EELb0ELb0ELb1ELb0ELb0ELb1ELb1ELb1EEEvNS_16Flash_fwd_paramsE,"ax",@progbits
	.align	128
        .global         _ZN5flash24flash_fwd_splitkv_kernelI23Flash_fwd_kernel_traitsILi192ELi64ELi64ELi4ELb0ELb0EN7cutlass10bfloat16_tE19Flash_kernel_traitsILi192ELi64ELi64ELi4ES3_EELb0ELb0ELb1ELb0ELb0ELb1ELb1ELb1EEEvNS_16Flash_fwd_paramsE
        .type           _ZN5flash24flash_fwd_splitkv_kernelI23Flash_fwd_kernel_traitsILi192ELi64ELi64ELi4ELb0ELb0EN7cutlass10bfloat16_tE19Flash_kernel_traitsILi192ELi64ELi64ELi4ES3_EELb0ELb0ELb1ELb0ELb0ELb1ELb1ELb1EEEvNS_16Flash_fwd_paramsE,@function
        .size           _ZN5flash24flash_fwd_splitkv_kernelI23Flash_fwd_kernel_traitsILi192ELi64ELi64ELi4ELb0ELb0EN7cutlass10bfloat16_tE19Flash_kernel_traitsILi192ELi64ELi64ELi4ES3_EELb0ELb0ELb1ELb0ELb0ELb1ELb1ELb1EEEvNS_16Flash_fwd_paramsE,(.L_x_7909 - _ZN5flash24flash_fwd_splitkv_kernelI23Flash_fwd_kernel_traitsILi192ELi64ELi64ELi4ELb0ELb0EN7cutlass10bfloat16_tE19Flash_kernel_traitsILi192ELi64ELi64ELi4ES3_EELb0ELb0ELb1ELb0ELb0ELb1ELb1ELb1EEEvNS_16Flash_fwd_paramsE)
        .other          _ZN5flash24flash_fwd_splitkv_kernelI23Flash_fwd_kernel_traitsILi192ELi64ELi64ELi4ELb0ELb0EN7cutlass10bfloat16_tE19Flash_kernel_traitsILi192ELi64ELi64ELi4ES3_EELb0ELb0ELb1ELb0ELb0ELb1ELb1ELb1EEEvNS_16Flash_fwd_paramsE,@"STO_CUDA_ENTRY STV_DEFAULT"
_ZN5flash24flash_fwd_splitkv_kernelI23Flash_fwd_kernel_traitsILi192ELi64ELi64ELi4ELb0ELb0EN7cutlass10bfloat16_tE19Flash_kernel_traitsILi192ELi64ELi64ELi4ES3_EELb0ELb0ELb1ELb0ELb0ELb1ELb1ELb1EEEvNS_16Flash_fwd_paramsE:
.text._ZN5flash24flash_fwd_splitkv_kernelI23Flash_fwd_kernel_traitsILi192ELi64ELi64ELi4ELb0ELb0EN7cutlass10bfloat16_tE19Flash_kernel_traitsILi192ELi64ELi64ELi4ES3_EELb0ELb0ELb1ELb0ELb0ELb1ELb1ELb1EEEvNS_16Flash_fwd_paramsE:
        /* <DEDUP_REMOVED lines=29> */
[----:B-1----:R-:W-:Y:S05]  /*01d0*/  CALL.REL.NOINC `($_ZN5flash24flash_fwd_splitkv_kernelI23Flash_fwd_kernel_traitsILi192ELi64ELi64ELi4ELb0ELb0EN7cutlass10bfloat16_tE19Flash_kernel_traitsILi192ELi64ELi64ELi4ES3_EELb0ELb0ELb1ELb0ELb0ELb1ELb1ELb1EEEvNS_16Flash_fwd_paramsE$_ZN5flash30compute_attn_1rowblock_splitkvI23Flash_fwd_kernel_traitsILi192ELi64ELi64ELi4ELb0ELb0EN7cutlass10bfloat16_tE19Flash_kernel_traitsILi192ELi64ELi64ELi4ES3_EELb0ELb0ELb1ELb0ELb0ELb1ELb1ELb1ENS_16Flash_fwd_paramsEEEvRKT8_iiiii) ;  /* 0x0000000000087944 */ /* 0x002fea0003c00000 */
[----:B------:R-:W-:Y:S05]  /*01e0*/  BSYNC B4 ;  /* 0x0000000000047941 */ /* 0x000fea0003800000 */
.L_x_5322:
[----:B------:R-:W-:Y:S05]  /*01f0*/  EXIT ;  /* 0x000000000000794d */ /* 0x000fea0003800000 */
        .type           $_ZN5flash24flash_fwd_splitkv_kernelI23Flash_fwd_kernel_traitsILi192ELi64ELi64ELi4ELb0ELb0EN7cutlass10bfloat16_tE19Flash_kernel_traitsILi192ELi64ELi64ELi4ES3_EELb0ELb0ELb1ELb0ELb0ELb1ELb1ELb1EEEvNS_16Flash_fwd_paramsE$_ZN5flash30compute_attn_1rowblock_splitkvI23Flash_fwd_kernel_traitsILi192ELi64ELi64ELi4ELb0ELb0EN7cutlass10bfloat16_tE19Flash_kernel_traitsILi192ELi64ELi64ELi4ES3_EELb0ELb0ELb1ELb0ELb0ELb1ELb1ELb1ENS_16Flash_fwd_paramsEEEvRKT8_iiiii,@function
        .size           $_ZN5flash24flash_fwd_splitkv_kernelI23Flash_fwd_kernel_traitsILi192ELi64ELi64ELi4ELb0ELb0EN7cutlass10bfloat16_tE19Flash_kernel_traitsILi192ELi64ELi64ELi4ES3_EELb0ELb0ELb1ELb0ELb0ELb1ELb1ELb1EEEvNS_16Flash_fwd_paramsE$_ZN5flash30compute_attn_1rowblock_splitkvI23Flash_fwd_kernel_traitsILi192ELi64ELi64ELi4ELb0ELb0EN7cutlass10bfloat16_tE19Flash_kernel_traitsILi192ELi64ELi64ELi4ES3_EELb0ELb0ELb1ELb0ELb0ELb1ELb1ELb1ENS_16Flash_fwd_paramsEEEvRKT8_iiiii,(.L_x_7909 - $_ZN5flash24flash_fwd_splitkv_kernelI23Flash_fwd_kernel_traitsILi192ELi64ELi64ELi4ELb0ELb0EN7cutlass10bfloat16_tE19Flash_kernel_traitsILi192ELi64ELi64ELi4ES3_EELb0ELb0ELb1ELb0ELb0ELb1ELb1ELb1EEEvNS_16Flash_fwd_paramsE$_ZN5flash30compute_attn_1rowblock_splitkvI23Flash_fwd_kernel_traitsILi192ELi64ELi64ELi4ELb0ELb0EN7cutlass10bfloat16_tE19Flash_kernel_traitsILi192ELi64ELi64ELi4ES3_EELb0ELb0ELb1ELb0ELb0ELb1ELb1ELb1ENS_16Flash_fwd_paramsEEEvRKT8_iiiii)
$_ZN5flash24flash_fwd_splitkv_kernelI23Flash_fwd_kernel_traitsILi192ELi64ELi64ELi4ELb0ELb0EN7cutlass10bfloat16_tE19Flash_kernel_traitsILi192ELi64ELi64ELi4ES3_EELb0ELb0ELb1ELb0ELb0ELb1ELb1ELb1EEEvNS_16Flash_fwd_paramsE$_ZN5flash30compute_attn_1rowblock_splitkvI23Flash_fwd_kernel_traitsILi192ELi64ELi64ELi4ELb0ELb0EN7cutlass10bfloat16_tE19Flash_kernel_traitsILi192ELi64ELi64ELi4ES3_EELb0ELb0ELb1ELb0ELb0ELb1ELb1ELb1ENS_16Flash_fwd_paramsEEEvRKT8_iiiii:
        /* <DEDUP_REMOVED lines=27> */
.L_x_5324:
[----:B------:R-:W-:Y:S05]  /*03b0*/  BSYNC B0 ;  /* 0x0000000000007941 */ /* 0x000fea0003800000 */
.L_x_5323:
        /* <DEDUP_REMOVED lines=8> */
.L_x_5326:
[----:B------:R3:W5:Y:S02]  /*0440*/  LD.E R73, desc[UR6][R10.64+0xb8] ;  /* 0x0000b8060a497980 */ /* 0x000764000c101900 */
.L_x_5327:
[----:B------:R-:W-:Y:S05]  /*0450*/  BSYNC B0 ;  /* 0x0000000000007941 */ /* 0x000fea0003800000 */
.L_x_5325:
        /* <DEDUP_REMOVED lines=10> */
.L_x_5329:
[----:B------:R-:W2:Y:S01]  /*0500*/  LD.E.64 R4, desc[UR6][R10.64+0x108] ;  /* 0x000108060a047980 */ /* 0x000ea2000c101b00 */
[----:B------:R-:W-:Y:S01]  /*0510*/  BSSY B0, `(.L_x_5331) ;  /* 0x0000006000007945 */ /* 0x000fe20003800000 */
[----:B------:R-:W-:Y:S01]  /*0520*/  IMAD.MOV.U32 R2, RZ, RZ, RZ ;  /* 0x000000ffff027224 */ /* 0x000fe200078e00ff */
[----:B--2---:R-:W-:-:S04]  /*0530*/  ISETP.NE.U32.AND P0, PT, R4, RZ, PT ;  /* 0x000000ff0400720c */ /* 0x004fc80003f05070 */
[----:B------:R-:W-:-:S13]  /*0540*/  ISETP.NE.AND.EX P0, PT, R5, RZ, PT, P0 ;  /* 0x000000ff0500720c */ /* 0x000fda0003f05300 */
[----:B------:R-:W-:Y:S05]  /*0550*/  @!P0 BRA `(.L_x_5332) ;  /* 0x0000000000048947 */ /* 0x000fea0003800000 */
[----:B------:R2:W5:Y:S02]  /*0560*/  LD.E R2, desc[UR6][R10.64+0xbc] ;  /* 0x0000bc060a027980 */ /* 0x000564000c101900 */
.L_x_5332:
[----:B------:R-:W-:Y:S05]  /*0570*/  BSYNC B0 ;  /* 0x0000000000007941 */ /* 0x000fea0003800000 */
.L_x_5331:
[----:B-----5:R-:W-:Y:S02]  /*0580*/  IADD3 R135, R73, R2, RZ ;  /* 0x0000000249877210 */ /* 0x020fe40007ffe0ff */
.L_x_5330:
[----:B------:R-:W-:Y:S05]  /*0590*/  BSYNC B1 ;  /* 0x0000000000017941 */ /* 0x000fea0003800000 */
.L_x_5328:
[----:B------:R-:W-:Y:S01]  /*05a0*/  IMAD.SHL.U32 R69, R217, 0x40, RZ ;  /* 0x00000040d9457824 */ /* 0x000fe200078e00ff */
[----:B------:R-:W-:Y:S01]  /*05b0*/  MOV R4, R218 ;  /* 0x000000da00047202 */ /* 0x000fe20000000f00 */
[----:B------:R-:W-:-:S03]  /*05c0*/  IMAD.MOV.U32 R5, RZ, RZ, 0x0 ;  /* 0x00000000ff057424 */ /* 0x000fc600078e00ff */
[----:B------:R-:W-:-:S13]  /*05d0*/  ISETP.GT.AND P0, PT, R220, R69, PT ;  /* 0x00000045dc00720c */ /* 0x000fda0003f04270 */
[----:B-123--:R-:W-:Y:S05]  /*05e0*/  @!P0 RET.REL.NODEC R4 `(_ZN5flash24flash_fwd_splitkv_kernelI23Flash_fwd_kernel_traitsILi192ELi64ELi64ELi4ELb0ELb0EN7cutlass10bfloat16_tE19Flash_kernel_traitsILi192ELi64ELi64ELi4ES3_EELb0ELb0ELb1ELb0ELb0ELb1ELb1ELb1EEEvNS_16Flash_fwd_paramsE) ;  /* 0xfffffff804848950 */ /* 0x00efea0003c3ffff */
        /* <DEDUP_REMOVED lines=87> */
.L_x_5335:
[----:B------:R-:W-:Y:S05]  /*0b60*/  BSYNC B0 ;  /* 0x0000000000007941 */ /* 0x000fea0003800000 */
.L_x_5334:
        /* <DEDUP_REMOVED lines=10> */
.L_x_5337:
[----:B------:R-:W-:Y:S05]  /*0c10*/  BSYNC B0 ;  /* 0x0000000000007941 */ /* 0x000fea0003800000 */
.L_x_5336:
        /* <DEDUP_REMOVED lines=10> */
.L_x_5339:
[----:B------:R-:W-:Y:S05]  /*0cc0*/  BSYNC B0 ;  /* 0x0000000000007941 */ /* 0x000fea0003800000 */
.L_x_5338:
        /* <DEDUP_REMOVED lines=10> */
.L_x_5341:
[----:B------:R-:W-:Y:S05]  /*0d70*/  BSYNC B0 ;  /* 0x0000000000007941 */ /* 0x000fea0003800000 */
.L_x_5340:
        /* <DEDUP_REMOVED lines=9> */
.L_x_5343:
[----:B------:R-:W-:Y:S05]  /*0e10*/  BSYNC B0 ;  /* 0x0000000000007941 */ /* 0x000fea0003800000 */
.L_x_5342:
        /* <DEDUP_REMOVED lines=10> */
.L_x_5345:
[----:B------:R-:W-:Y:S05]  /*0ec0*/  BSYNC B0 ;  /* 0x0000000000007941 */ /* 0x000fea0003800000 */
.L_x_5344:
        /* <DEDUP_REMOVED lines=9> */
.L_x_5347:
[----:B------:R-:W-:Y:S05]  /*0f60*/  BSYNC B0 ;  /* 0x0000000000007941 */ /* 0x000fea0003800000 */
.L_x_5346:
        /* <DEDUP_REMOVED lines=10> */
.L_x_5349:
[----:B------:R-:W-:Y:S05]  /*1010*/  BSYNC B0 ;  /* 0x0000000000007941 */ /* 0x000fea0003800000 */
.L_x_5348:
        /* <DEDUP_REMOVED lines=17> */
[----:B-1----:R-:W-:Y:S05]  /*1130*/  @P6 RET.REL.NODEC R218 `(_ZN5flash24flash_fwd_splitkv_kernelI23Flash_fwd_kernel_traitsILi192ELi64ELi64ELi4ELb0ELb0EN7cutlass10bfloat16_tE19Flash_kernel_traitsILi192ELi64ELi64ELi4ES3_EELb0ELb0ELb1ELb0ELb0ELb1ELb1ELb1EEEvNS_16Flash_fwd_paramsE) ;  /* 0xffffffecdab06950 */ /* 0x002fea0003c3ffff */
[----:B------:R-:W-:Y:S02]  /*1140*/  MOV R3, 0xff800000 ;  /* 0xff80000000037802 */ /* 0x000fe40000000f00 */
[----:B------:R-:W-:-:S03]  /*1150*/  MOV R219, 0x0 ;  /* 0x0000000000db7802 */ /* 0x000fc60000000f00 */
[----:B------:R1:W-:Y:S02]  /*1160*/  ST.E desc[UR6][R6.64+0xe0], R3 ;  /* 0x0000e00306007985 */ /* 0x0003e4000c101906 */
[----:B-1----:R-:W-:Y:S05]  /*1170*/  RET.REL.NODEC R218 `(_ZN5flash24flash_fwd_splitkv_kernelI23Flash_fwd_kernel_traitsILi192ELi64ELi64ELi4ELb0ELb0EN7cutlass10bfloat16_tE19Flash_kernel_traitsILi192ELi64ELi64ELi4ES3_EELb0ELb0ELb1ELb0ELb0ELb1ELb1ELb1EEEvNS_16Flash_fwd_paramsE) ;  /* 0xffffffecdaa07950 */ /* 0x002fea0003c3ffff */
.L_x_5333:
        /* <DEDUP_REMOVED lines=106> */
.L_x_5351:
        /* <DEDUP_REMOVED lines=80> */
.L_x_5352:
[----:B------:R-:W-:Y:S05]  /*1d20*/  BSYNC B0 ;  /* 0x0000000000007941 */ /* 0x000fea0003800000 */
.L_x_5350:
        /* <DEDUP_REMOVED lines=276> */
.L_x_5447:
        /* <DEDUP_REMOVED lines=24> */
.L_x_5355:
[----:B------:R-:W-:Y:S05]  /*2ff0*/  BSYNC B0 ;  /* 0x0000000000007941 */ /* 0x000fea0003800000 */
.L_x_5354:
        /* <DEDUP_REMOVED lines=15> */
.L_x_5357:
[----:B------:R-:W-:Y:S05]  /*30f0*/  BSYNC B0 ;  /* 0x0000000000007941 */ /* 0x000fea0003800000 */
.L_x_5356:
        /* <DEDUP_REMOVED lines=15> */
.L_x_5359:
[----:B------:R-:W-:Y:S05]  /*31f0*/  BSYNC B0 ;  /* 0x0000000000007941 */ /* 0x000fea0003800000 */
.L_x_5358:
        /* <DEDUP_REMOVED lines=15> */
.L_x_5361:
[----:B------:R-:W-:Y:S05]  /*32f0*/  BSYNC B0 ;  /* 0x0000000000007941 */ /* 0x000fea0003800000 */
.L_x_5360:
        /* <DEDUP_REMOVED lines=66> */
.L_x_5368:
[----:B------:R-:W-:Y:S05]  /*3720*/  BSYNC B0 ;  /* 0x0000000000007941 */ /* 0x000fea0003800000 */
.L_x_5367:
        /* <DEDUP_REMOVED lines=48> */
.L_x_5370:
[----:B------:R-:W-:Y:S05]  /*3a30*/  BSYNC B0 ;  /* 0x0000000000007941 */ /* 0x000fea0003800000 */
.L_x_5369:
        /* <DEDUP_REMOVED lines=47> */
.L_x_5366:
[----:B------:R-:W-:Y:S05]  /*3d30*/  BSYNC B1 ;  /* 0x0000000000017941 */ /* 0x000fea0003800000 */
.L_x_5365:
        /* <DEDUP_REMOVED lines=65> */
.L_x_5374:
[----:B------:R-:W-:Y:S05]  /*4150*/  BSYNC B0 ;  /* 0x0000000000007941 */ /* 0x000fea0003800000 */
.L_x_5373:
        /* <DEDUP_REMOVED lines=51> */
.L_x_5376:
[----:B------:R-:W-:Y:S05]  /*4490*/  BSYNC B0 ;  /* 0x0000000000007941 */ /* 0x000fea0003800000 */
.L_x_5375:
        /* <DEDUP_REMOVED lines=50> */
.L_x_5372:
[----:B------:R-:W-:Y:S05]  /*47c0*/  BSYNC B1 ;  /* 0x0000000000017941 */ /* 0x000fea0003800000 */
.L_x_5371:
        /* <DEDUP_REMOVED lines=65> */
.L_x_5380:
[----:B------:R-:W-:Y:S05]  /*4be0*/  BSYNC B0 ;  /* 0x0000000000007941 */ /* 0x000fea0003800000 */
.L_x_5379:
        /* <DEDUP_REMOVED lines=51> */
.L_x_5382:
[----:B------:R-:W-:Y:S05]  /*4f20*/  BSYNC B0 ;  /* 0x0000000000007941 */ /* 0x000fea0003800000 */
.L_x_5381:
        /* <DEDUP_REMOVED lines=50> */
.L_x_5378:
[----:B------:R-:W-:Y:S05]  /*5250*/  BSYNC B1 ;  /* 0x0000000000017941 */ /* 0x000fea0003800000 */
.L_x_5377:
        /* <DEDUP_REMOVED lines=67> */
.L_x_5386:
[----:B------:R-:W-:Y:S05]  /*5690*/  BSYNC B0 ;  /* 0x0000000000007941 */ /* 0x000fea0003800000 */
.L_x_5385:
        /* <DEDUP_REMOVED lines=51> */
.L_x_5388:
[----:B------:R-:W-:Y:S05]  /*59d0*/  BSYNC B0 ;  /* 0x0000000000007941 */ /* 0x000fea0003800000 */
.L_x_5387:
        /* <DEDUP_REMOVED lines=50> */
.L_x_5384:
[----:B------:R-:W-:Y:S05]  /*5d00*/  BSYNC B1 ;  /* 0x0000000000017941 */ /* 0x000fea0003800000 */
.L_x_5383:
[----:B------:R-:W2:Y:S02]  /*5d10*/  LD.E R3, desc[UR6][R10.64+0xd0] ;  /* 0x0000d0060a037980 */ /* 0x000ea4000c101900 */
[----:B--2---:R-:W-:Y:S05]  /*5d20*/  IMAD.U32 R3, R3, -0x20, RZ ;  /* 0xffffffe003037824 */ /* 0x004fea00078e00ff */
[C---:B------:R-:W-:Y:S02]  /*5d30*/  LEA R18, P1, R3.reuse, R18, 0x1 ;  /* 0x0000001203127211 */ /* 0x040fe400078208ff */
[C---:B------:R-:W-:Y:S02]  /*5d40*/  LEA R58, P0, R3.reuse, R58, 0x1 ;  /* 0x0000003a033a7211 */ /* 0x040fe400078008ff */
[C---:B------:R-:W-:Y:S02]  /*5d50*/  LEA.HI.X.SX32 R19, R3.reuse, R19, 0x1, P1 ;  /* 0x0000001303137211 */ /* 0x040fe400008f0eff */
[----:B------:R-:W-:Y:S01]  /*5d60*/  LEA.HI.X.SX32 R59, R3, R59, 0x1, P0 ;  /* 0x0000003b033b7211 */ /* 0x000fe200000f0eff */
[----:B------:R-:W-:Y:S05]  /*5d70*/  BRA `(.L_x_5389) ;  /* 0x0000004c00a87947 */ /* 0x000fea0003800000 */
.L_x_5364:
        /* <DEDUP_REMOVED lines=89> */
.L_x_5395:
[----:B------:R-:W-:Y:S05]  /*6310*/  BSYNC B0 ;  /* 0x0000000000007941 */ /* 0x000fea0003800000 */
.L_x_5394:
[----:B-----5:R2:W-:Y:S02]  /*6320*/  ST.E.128 desc[UR6][R126.64], R48 ;  /* 0x000000307e007985 */ /* 0x0205e4000c101d06 */
.L_x_5393:
[----:B------:R-:W-:Y:S05]  /*6330*/  BSYNC B1 ;  /* 0x0000000000017941 */ /* 0x000fea0003800000 */
.L_x_5392:
        /* <DEDUP_REMOVED lines=87> */
.L_x_5399:
[----:B------:R-:W-:Y:S05]  /*68b0*/  BSYNC B0 ;  /* 0x0000000000007941 */ /* 0x000fea0003800000 */
.L_x_5398:
[----:B-----5:R3:W-:Y:S02]  /*68c0*/  ST.E.128 desc[UR6][R126.64+0x80], R48 ;  /* 0x000080307e007985 */ /* 0x0207e4000c101d06 */
.L_x_5397:
[----:B------:R-:W-:Y:S05]  /*68d0*/  BSYNC B1 ;  /* 0x0000000000017941 */ /* 0x000fea0003800000 */
.L_x_5396:
        /* <DEDUP_REMOVED lines=86> */
.L_x_5401:
[----:B------:R-:W-:Y:S05]  /*6e40*/  BSYNC B0 ;  /* 0x0000000000007941 */ /* 0x000fea0003800000 */
.L_x_5400:
[----:B-----5:R4:W-:Y:S02]  /*6e50*/  ST.E.128 desc[UR6][R126.64+0x100], R48 ;  /* 0x000100307e007985 */ /* 0x0209e4000c101d06 */
.L_x_5391:
[----:B------:R-:W-:Y:S05]  /*6e60*/  BSYNC B2 ;  /* 0x0000000000027941 */ /* 0x000fea0003800000 */
.L_x_5390:
        /* <DEDUP_REMOVED lines=99> */
.L_x_5407:
[----:B------:R-:W-:Y:S05]  /*74a0*/  BSYNC B0 ;  /* 0x0000000000007941 */ /* 0x000fea0003800000 */
.L_x_5406:
[----:B-----5:R3:W-:Y:S02]  /*74b0*/  ST.E.128 desc[UR6][R196.64], R48 ;  /* 0x00000030c4007985 */ /* 0x0207e4000c101d06 */
.L_x_5405:
[----:B------:R-:W-:Y:S05]  /*74c0*/  BSYNC B1 ;  /* 0x0000000000017941 */ /* 0x000fea0003800000 */
.L_x_5404:
        /* <DEDUP_REMOVED lines=94> */
.L_x_5411:
[----:B------:R-:W-:Y:S05]  /*7ab0*/  BSYNC B0 ;  /* 0x0000000000007941 */ /* 0x000fea0003800000 */
.L_x_5410:
[----:B-----5:R3:W-:Y:S02]  /*7ac0*/  ST.E.128 desc[UR6][R196.64], R48 ;  /* 0x00000030c4007985 */ /* 0x0207e4000c101d06 */
.L_x_5409:
[----:B------:R-:W-:Y:S05]  /*7ad0*/  BSYNC B1 ;  /* 0x0000000000017941 */ /* 0x000fea0003800000 */
.L_x_5408:
        /* <DEDUP_REMOVED lines=93> */
.L_x_5413:
[----:B------:R-:W-:Y:S05]  /*80b0*/  BSYNC B0 ;  /* 0x0000000000007941 */ /* 0x000fea0003800000 */
.L_x_5412:
[----:B-----5:R3:W-:Y:S02]  /*80c0*/  ST.E.128 desc[UR6][R196.64], R48 ;  /* 0x00000030c4007985 */ /* 0x0207e4000c101d06 */
.L_x_5403:
[----:B------:R-:W-:Y:S05]  /*80d0*/  BSYNC B2 ;  /* 0x0000000000027941 */ /* 0x000fea0003800000 */
.L_x_5402:
        /* <DEDUP_REMOVED lines=99> */
.L_x_5419:
[----:B------:R-:W-:Y:S05]  /*8710*/  BSYNC B0 ;  /* 0x0000000000007941 */ /* 0x000fea0003800000 */
.L_x_5418:
[----:B-----5:R3:W-:Y:S02]  /*8720*/  ST.E.128 desc[UR6][R196.64], R48 ;  /* 0x00000030c4007985 */ /* 0x0207e4000c101d06 */
.L_x_5417:
[----:B------:R-:W-:Y:S05]  /*8730*/  BSYNC B1 ;  /* 0x0000000000017941 */ /* 0x000fea0003800000 */
.L_x_5416:
        /* <DEDUP_REMOVED lines=94> */
.L_x_5423:
[----:B------:R-:W-:Y:S05]  /*8d20*/  BSYNC B0 ;  /* 0x0000000000007941 */ /* 0x000fea0003800000 */
.L_x_5422:
[----:B-----5:R3:W-:Y:S02]  /*8d30*/  ST.E.128 desc[UR6][R196.64], R48 ;  /* 0x00000030c4007985 */ /* 0x0207e4000c101d06 */
.L_x_5421:
[----:B------:R-:W-:Y:S05]  /*8d40*/  BSYNC B1 ;  /* 0x0000000000017941 */ /* 0x000fea0003800000 */
.L_x_5420:
        /* <DEDUP_REMOVED lines=93> */
.L_x_5425:
[----:B------:R-:W-:Y:S05]  /*9320*/  BSYNC B0 ;  /* 0x0000000000007941 */ /* 0x000fea0003800000 */
.L_x_5424:
[----:B-----5:R3:W-:Y:S02]  /*9330*/  ST.E.128 desc[UR6][R196.64], R48 ;  /* 0x00000030c4007985 */ /* 0x0207e4000c101d06 */
.L_x_5415:
[----:B------:R-:W-:Y:S05]  /*9340*/  BSYNC B2 ;  /* 0x0000000000027941 */ /* 0x000fea0003800000 */
.L_x_5414:
        /* <DEDUP_REMOVED lines=101> */
.L_x_5431:
[----:B------:R-:W-:Y:S05]  /*99a0*/  BSYNC B0 ;  /* 0x0000000000007941 */ /* 0x000fea0003800000 */
.L_x_5430:
[----:B-----5:R3:W-:Y:S02]  /*99b0*/  ST.E.128 desc[UR6][R192.64], R48 ;  /* 0x00000030c0007985 */ /* 0x0207e4000c101d06 */
.L_x_5429:
[----:B------:R-:W-:Y:S05]  /*99c0*/  BSYNC B1 ;  /* 0x0000000000017941 */ /* 0x000fea0003800000 */
.L_x_5428:
        /* <DEDUP_REMOVED lines=94> */
.L_x_5435:
[----:B------:R-:W-:Y:S05]  /*9fb0*/  BSYNC B0 ;  /* 0x0000000000007941 */ /* 0x000fea0003800000 */
.L_x_5434:
[----:B-----5:R3:W-:Y:S02]  /*9fc0*/  ST.E.128 desc[UR6][R192.64], R48 ;  /* 0x00000030c0007985 */ /* 0x0207e4000c101d06 */
.L_x_5433:
[----:B------:R-:W-:Y:S05]  /*9fd0*/  BSYNC B1 ;  /* 0x0000000000017941 */ /* 0x000fea0003800000 */
.L_x_5432:
        /* <DEDUP_REMOVED lines=93> */
.L_x_5437:
[----:B------:R-:W-:Y:S05]  /*a5b0*/  BSYNC B0 ;  /* 0x0000000000007941 */ /* 0x000fea0003800000 */
.L_x_5436:
[----:B-----5:R3:W-:Y:S02]  /*a5c0*/  ST.E.128 desc[UR6][R192.64], R48 ;  /* 0x00000030c0007985 */ /* 0x0207e4000c101d06 */
.L_x_5427:
[----:B------:R-:W-:Y:S05]  /*a5d0*/  BSYNC B2 ;  /* 0x0000000000027941 */ /* 0x000fea0003800000 */
.L_x_5426:
[----:B------:R-:W4:Y:S02]  /*a5e0*/  LD.E R3, desc[UR6][R10.64+0xd0] ;  /* 0x0000d0060a037980 */ /* 0x000f24000c101900 */
[----:B----4-:R-:W-:Y:S05]  /*a5f0*/  IMAD.U32 R3, R3, -0x20, RZ ;  /* 0xffffffe003037824 */ /* 0x010fea00078e00ff */
[C---:B------:R-:W-:Y:S02]  /*a600*/  LEA R124, P1, R3.reuse, R124, 0x1 ;  /* 0x0000007c037c7211 */ /* 0x040fe400078208ff */
[C---:B------:R-:W-:Y:S02]  /*a610*/  LEA R122, P0, R3.reuse, R122, 0x1 ;  /* 0x0000007a037a7211 */ /* 0x040fe400078008ff */
[C---:B------:R-:W-:Y:S02]  /*a620*/  LEA.HI.X.SX32 R125, R3.reuse, R125, 0x1, P1 ;  /* 0x0000007d037d7211 */ /* 0x040fe400008f0eff */
[----:B------:R-:W-:Y:S01]  /*a630*/  LEA.HI.X.SX32 R123, R3, R123, 0x1, P0 ;  /* 0x0000007b037b7211 */ /* 0x000fe200000f0eff */
[----:B------:R-:W-:Y:S05]  /*a640*/  BRA `(.L_x_5389) ;  /* 0x0000000400747947 */ /* 0x000fea0003800000 */
.L_x_5363:
        /* <DEDUP_REMOVED lines=18> */
.L_x_5439:
[----:B------:R-:W-:Y:S05]  /*a770*/  BSYNC B0 ;  /* 0x0000000000007941 */ /* 0x000fea0003800000 */
.L_x_5438:
        /* <DEDUP_REMOVED lines=24> */
.L_x_5441:
[----:B------:R-:W-:Y:S05]  /*a900*/  BSYNC B0 ;  /* 0x0000000000007941 */ /* 0x000fea0003800000 */
.L_x_5440:
        /* <DEDUP_REMOVED lines=24> */
.L_x_5443:
[----:B------:R-:W-:Y:S05]  /*aa90*/  BSYNC B0 ;  /* 0x0000000000007941 */ /* 0x000fea0003800000 */
.L_x_5442:
        /* <DEDUP_REMOVED lines=24> */
.L_x_5389:
[----:B------:R-:W-:Y:S05]  /*ac20*/  BSYNC B3 ;  /* 0x0000000000037941 */ /* 0x000fea0003800000 */
.L_x_5362:
        /* <DEDUP_REMOVED lines=89> */
.L_x_5445:
        /* <DEDUP_REMOVED lines=8> */
.L_x_5446:
[----:B------:R-:W-:Y:S05]  /*b240*/  BSYNC B0 ;  /* 0x0000000000007941 */ /* 0x000fea0003800000 */
.L_x_5444:
[----:B------:R-:W-:Y:S04]  /*b250*/  IADD3 R9, R9, -0x1, RZ ;  /* 0xffffffff09097810 */ /* 0x000fe80007ffe0ff */
[----:B------:R-:W-:Y:S11]  /*b260*/  ISETP.GT.AND P0, PT, R9, R96, PT ;  /* 0x000000600900720c */ /* 0x000ff60003f04270 */
[----:B------:R-:W-:Y:S02]  /*b270*/  @!UPT UIADD3 URZ, URZ, URZ, URZ ;  /* 0x0000003f3f3ff290 */ /* 0x000fe4000fffe03f */
[----:B------:R-:W-:Y:S05]  /*b280*/  @P0 BRA `(.L_x_5447) ;  /* 0xffffff7800f80947 */ /* 0x000fea000383ffff */
.L_x_5353:
        /* <DEDUP_REMOVED lines=108> */
.L_x_5456:
[----:B------:R-:W-:Y:S05]  /*b950*/  BSYNC B0 ;  /* 0x0000000000007941 */ /* 0x000fea0003800000 */
.L_x_5455:
[----:B-----5:R3:W-:Y:S02]  /*b960*/  STS.128 [R221], R20 ;  /* 0x00000014dd007388 */ /* 0x0207e40000000c00 */
.L_x_5454:
[----:B------:R-:W-:Y:S05]  /*b970*/  BSYNC B1 ;  /* 0x0000000000017941 */ /* 0x000fea0003800000 */
.L_x_5453:
        /* <DEDUP_REMOVED lines=46> */
.L_x_5460:
[----:B------:R-:W-:Y:S05]  /*bc60*/  BSYNC B0 ;  /* 0x0000000000007941 */ /* 0x000fea0003800000 */
.L_x_5459:
[----:B-----5:R1:W-:Y:S02]  /*bc70*/  STS.128 [R221+0x2000], R20 ;  /* 0x00200014dd007388 */ /* 0x0203e40000000c00 */
.L_x_5458:
[----:B------:R-:W-:Y:S05]  /*bc80*/  BSYNC B1 ;  /* 0x0000000000017941 */ /* 0x000fea0003800000 */
.L_x_5457:
        /* <DEDUP_REMOVED lines=45> */
.L_x_5462:
[----:B------:R-:W-:Y:S05]  /*bf60*/  BSYNC B0 ;  /* 0x0000000000007941 */ /* 0x000fea0003800000 */
.L_x_5461:
[----:B-----5:R3:W-:Y:S02]  /*bf70*/  STS.128 [R221+0x4000], R20 ;  /* 0x00400014dd007388 */ /* 0x0207e40000000c00 */
.L_x_5452:
[----:B------:R-:W-:Y:S05]  /*bf80*/  BSYNC B2 ;  /* 0x0000000000027941 */ /* 0x000fea0003800000 */
.L_x_5451:
        /* <DEDUP_REMOVED lines=51> */
.L_x_5468:
[----:B------:R-:W-:Y:S05]  /*c2c0*/  BSYNC B0 ;  /* 0x0000000000007941 */ /* 0x000fea0003800000 */
.L_x_5467:
[----:B-----5:R3:W-:Y:S02]  /*c2d0*/  STS.128 [R221+0x800], R20 ;  /* 0x00080014dd007388 */ /* 0x0207e40000000c00 */
.L_x_5466:
[----:B------:R-:W-:Y:S05]  /*c2e0*/  BSYNC B1 ;  /* 0x0000000000017941 */ /* 0x000fea0003800000 */
.L_x_5465:
        /* <DEDUP_REMOVED lines=46> */
.L_x_5472:
[----:B------:R-:W-:Y:S05]  /*c5d0*/  BSYNC B0 ;  /* 0x0000000000007941 */ /* 0x000fea0003800000 */
.L_x_5471:
[----:B-----5:R3:W-:Y:S02]  /*c5e0*/  STS.128 [R221+0x2800], R20 ;  /* 0x00280014dd007388 */ /* 0x0207e40000000c00 */
.L_x_5470:
[----:B------:R-:W-:Y:S05]  /*c5f0*/  BSYNC B1 ;  /* 0x0000000000017941 */ /* 0x000fea0003800000 */
.L_x_5469:
        /* <DEDUP_REMOVED lines=45> */
.L_x_5474:
[----:B------:R-:W-:Y:S05]  /*c8d0*/  BSYNC B0 ;  /* 0x0000000000007941 */ /* 0x000fea0003800000 */
.L_x_5473:
[----:B-----5:R1:W-:Y:S02]  /*c8e0*/  STS.128 [R221+0x4800], R40 ;  /* 0x00480028dd007388 */ /* 0x0203e40000000c00 */
.L_x_5464:
[----:B------:R-:W-:Y:S05]  /*c8f0*/  BSYNC B2 ;  /* 0x0000000000027941 */ /* 0x000fea0003800000 */
.L_x_5463:
        /* <DEDUP_REMOVED lines=51> */
.L_x_5480:
[----:B------:R-:W-:Y:S05]  /*cc30*/  BSYNC B0 ;  /* 0x0000000000007941 */ /* 0x000fea0003800000 */
.L_x_5479:
[----:B-----5:R3:W-:Y:S02]  /*cc40*/  STS.128 [R221+0x1000], R20 ;  /* 0x00100014dd007388 */ /* 0x0207e40000000c00 */
.L_x_5478:
[----:B------:R-:W-:Y:S05]  /*cc50*/  BSYNC B1 ;  /* 0x0000000000017941 */ /* 0x000fea0003800000 */
.L_x_5477:
        /* <DEDUP_REMOVED lines=46> */
.L_x_5484:
[----:B------:R-:W-:Y:S05]  /*cf40*/  BSYNC B0 ;  /* 0x0000000000007941 */ /* 0x000fea0003800000 */
.L_x_5483:
[----:B-----5:R3:W-:Y:S02]  /*cf50*/  STS.128 [R221+0x3000], R20 ;  /* 0x00300014dd007388 */ /* 0x0207e40000000c00 */
.L_x_5482:
[----:B------:R-:W-:Y:S05]  /*cf60*/  BSYNC B1 ;  /* 0x0000000000017941 */ /* 0x000fea0003800000 */
.L_x_5481:
        /* <DEDUP_REMOVED lines=45> */
.L_x_5486:
[----:B------:R-:W-:Y:S05]  /*d240*/  BSYNC B0 ;  /* 0x0000000000007941 */ /* 0x000fea0003800000 */
.L_x_5485:
[----:B-----5:R1:W-:Y:S02]  /*d250*/  STS.128 [R221+0x5000], R36 ;  /* 0x00500024dd007388 */ /* 0x0203e40000000c00 */
.L_x_5476:
[----:B------:R-:W-:Y:S05]  /*d260*/  BSYNC B2 ;  /* 0x0000000000027941 */ /* 0x000fea0003800000 */
.L_x_5475:
        /* <DEDUP_REMOVED lines=52> */
.L_x_5491:
[----:B------:R-:W-:Y:S05]  /*d5b0*/  BSYNC B0 ;  /* 0x0000000000007941 */ /* 0x000fea0003800000 */
.L_x_5490:
[----:B-----5:R1:W-:Y:S02]  /*d5c0*/  STS.128 [R221+0x1800], R20 ;  /* 0x00180014dd007388 */ /* 0x0203e40000000c00 */
.L_x_5489:
[----:B------:R-:W-:Y:S05]  /*d5d0*/  BSYNC B1 ;  /* 0x0000000000017941 */ /* 0x000fea0003800000 */
.L_x_5488:
        /* <DEDUP_REMOVED lines=31> */
[----:B------:R-:W-:Y:S01]  /*d7d0*/  FMUL.FTZ R8, R23, R20 ;  /* 0x0000001417087220 */ /* 0x000fe20000410000 */
[----:B------:R-:W-:Y:S01]  /*d7e0*/  SHF.L.U32 R5, R5, 0x10, RZ ;  /* 0x0000001005057819 */ /* 0x000fe200000006ff */
        /* <DEDUP_REMOVED lines=14> */
.L_x_5495:
[----:B------:R-:W-:Y:S05]  /*d8d0*/  BSYNC B0 ;  /* 0x0000000000007941 */ /* 0x000fea0003800000 */
.L_x_5494:
[----:B-----5:R3:W-:Y:S02]  /*d8e0*/  STS.128 [R221+0x3800], R20 ;  /* 0x00380014dd007388 */ /* 0x0207e40000000c00 */
.L_x_5493:
[----:B------:R-:W-:Y:S05]  /*d8f0*/  BSYNC B1 ;  /* 0x0000000000017941 */ /* 0x000fea0003800000 */
.L_x_5492:
        /* <DEDUP_REMOVED lines=45> */
.L_x_5497:
[----:B------:R-:W-:Y:S05]  /*dbd0*/  BSYNC B0 ;  /* 0x0000000000007941 */ /* 0x000fea0003800000 */
.L_x_5496:
[----:B-----5:R1:W-:Y:S01]  /*dbe0*/  STS.128 [R221+0x5800], R16 ;  /* 0x00580010dd007388 */ /* 0x0203e20000000c00 */
[----:B------:R-:W-:Y:S05]  /*dbf0*/  BRA `(.L_x_5487) ;  /* 0x0000004c00007947 */ /* 0x000fea0003800000 */
.L_x_5450:
        /* <DEDUP_REMOVED lines=89> */
.L_x_5503:
[----:B------:R-:W-:Y:S05]  /*e190*/  BSYNC B0 ;  /* 0x0000000000007941 */ /* 0x000fea0003800000 */
.L_x_5502:
[----:B-----5:R3:W-:Y:S02]  /*e1a0*/  STS.128 [R221], R32 ;  /* 0x00000020dd007388 */ /* 0x0207e40000000c00 */
.L_x_5501:
[----:B------:R-:W-:Y:S05]  /*e1b0*/  BSYNC B1 ;  /* 0x0000000000017941 */ /* 0x000fea0003800000 */
.L_x_5500:
        /* <DEDUP_REMOVED lines=87> */
.L_x_5507:
[----:B------:R-:W-:Y:S05]  /*e730*/  BSYNC B0 ;  /* 0x0000000000007941 */ /* 0x000fea0003800000 */
.L_x_5506:
[----:B-----5:R1:W-:Y:S02]  /*e740*/  STS.128 [R221+0x2000], R32 ;  /* 0x00200020dd007388 */ /* 0x0203e40000000c00 */
.L_x_5505:
[----:B------:R-:W-:Y:S05]  /*e750*/  BSYNC B1 ;  /* 0x0000000000017941 */ /* 0x000fea0003800000 */
.L_x_5504:
        /* <DEDUP_REMOVED lines=86> */
.L_x_5509:
[----:B------:R-:W-:Y:S05]  /*ecc0*/  BSYNC B0 ;  /* 0x0000000000007941 */ /* 0x000fea0003800000 */
.L_x_5508:
[----:B-----5:R3:W-:Y:S02]  /*ecd0*/  STS.128 [R221+0x4000], R32 ;  /* 0x00400020dd007388 */ /* 0x0207e40000000c00 */
.L_x_5499:
[----:B------:R-:W-:Y:S05]  /*ece0*/  BSYNC B2 ;  /* 0x0000000000027941 */ /* 0x000fea0003800000 */
.L_x_5498:
        /* <DEDUP_REMOVED lines=92> */
.L_x_5515:
[----:B------:R-:W-:Y:S05]  /*f2b0*/  BSYNC B0 ;  /* 0x0000000000007941 */ /* 0x000fea0003800000 */
.L_x_5514:
[----:B-----5:R3:W-:Y:S02]  /*f2c0*/  STS.128 [R221+0x800], R32 ;  /* 0x00080020dd007388 */ /* 0x0207e40000000c00 */
.L_x_5513:
[----:B------:R-:W-:Y:S05]  /*f2d0*/  BSYNC B1 ;  /* 0x0000000000017941 */ /* 0x000fea0003800000 */
.L_x_5512:
        /* <DEDUP_REMOVED lines=87> */
.L_x_5519:
[----:B------:R-:W-:Y:S05]  /*f850*/  BSYNC B0 ;  /* 0x0000000000007941 */ /* 0x000fea0003800000 */
.L_x_5518:
[----:B-----5:R3:W-:Y:S02]  /*f860*/  STS.128 [R221+0x2800], R32 ;  /* 0x00280020dd007388 */ /* 0x0207e40000000c00 */
.L_x_5517:
[----:B------:R-:W-:Y:S05]  /*f870*/  BSYNC B1 ;  /* 0x0000000000017941 */ /* 0x000fea0003800000 */
.L_x_5516:
        /* <DEDUP_REMOVED lines=86> */
.L_x_5521:
[----:B------:R-:W-:Y:S05]  /*fde0*/  BSYNC B0 ;  /* 0x0000000000007941 */ /* 0x000fea0003800000 */
.L_x_5520:
[----:B-----5:R3:W-:Y:S02]  /*fdf0*/  STS.128 [R221+0x4800], R32 ;  /* 0x00480020dd007388 */ /* 0x0207e40000000c00 */
.L_x_5511:
[----:B------:R-:W-:Y:S05]  /*fe00*/  BSYNC B2 ;  /* 0x0000000000027941 */ /* 0x000fea0003800000 */
.L_x_5510:
        /* <DEDUP_REMOVED lines=92> */
.L_x_5527:
[----:B------:R-:W-:Y:S05]  /*103d0*/  BSYNC B0 ;  /* 0x0000000000007941 */ /* 0x000fea0003800000 */
.L_x_5526:
[----:B-----5:R3:W-:Y:S02]  /*103e0*/  STS.128 [R221+0x1000], R32 ;  /* 0x00100020dd007388 */ /* 0x0207e40000000c00 */
.L_x_5525:
[----:B------:R-:W-:Y:S05]  /*103f0*/  BSYNC B1 ;  /* 0x0000000000017941 */ /* 0x000fea0003800000 */
.L_x_5524:
        /* <DEDUP_REMOVED lines=87> */
.L_x_5531:
[----:B------:R-:W-:Y:S05]  /*10970*/  BSYNC B0 ;  /* 0x0000000000007941 */ /* 0x000fea0003800000 */
.L_x_5530:
[----:B-----5:R3:W-:Y:S02]  /*10980*/  STS.128 [R221+0x3000], R32 ;  /* 0x00300020dd007388 */ /* 0x0207e40000000c00 */
.L_x_5529:
[----:B------:R-:W-:Y:S05]  /*10990*/  BSYNC B1 ;  /* 0x0000000000017941 */ /* 0x000fea0003800000 */
.L_x_5528:
        /* <DEDUP_REMOVED lines=86> */
.L_x_5533:
[----:B------:R-:W-:Y:S05]  /*10f00*/  BSYNC B0 ;  /* 0x0000000000007941 */ /* 0x000fea0003800000 */
.L_x_5532:
[----:B-----5:R3:W-:Y:S02]  /*10f10*/  STS.128 [R221+0x5000], R32 ;  /* 0x00500020dd007388 */ /* 0x0207e40000000c00 */
.L_x_5523:
[----:B------:R-:W-:Y:S05]  /*10f20*/  BSYNC B2 ;  /* 0x0000000000027941 */ /* 0x000fea0003800000 */
.L_x_5522:
        /* <DEDUP_REMOVED lines=92> */
.L_x_5537:
[----:B------:R-:W-:Y:S05]  /*114f0*/  BSYNC B0 ;  /* 0x0000000000007941 */ /* 0x000fea0003800000 */
.L_x_5536:
[----:B-----5:R1:W-:Y:S02]  /*11500*/  STS.128 [R221+0x1800], R20 ;  /* 0x00180014dd007388 */ /* 0x0203e40000000c00 */
.L_x_5535:
[----:B------:R-:W-:Y:S05]  /*11510*/  BSYNC B1 ;  /* 0x0000000000017941 */ /* 0x000fea0003800000 */
.L_x_5534:
        /* <DEDUP_REMOVED lines=34> */
[----:B------:R-:W-:Y:S02]  /*11740*/  SHF.L.U32 R37, R23, 0x10, RZ ;  /* 0x0000001017257819 */ /* 0x000fe400000006ff */
[C---:B--2---:R-:W-:Y:S01]  /*11750*/  SHF.L.U32 R21, R25.reuse, 0x10, RZ ;  /* 0x0000001019157819 */ /* 0x044fe200000006ff */
[----:B------:R-:W-:Y:S01]  /*11760*/  IMAD.U32 R23, R24, 0x10000, RZ ;  /* 0x0001000018177824 */ /* 0x000fe200078e00ff */
[----:B------:R-:W-:Y:S01]  /*11770*/  LOP3.LUT R43, R25, 0xffff0000, RZ, 0xc0, !PT ;  /* 0xffff0000192b7812 */ /* 0x000fe200078ec0ff */
[----:B------:R-:W-:Y:S01]  /*11780*/  IMAD.U32 R42, R26, 0x10000, RZ ;  /* 0x000100001a2a7824 */ /* 0x000fe200078e00ff */
[----:B------:R-:W-:Y:S02]  /*11790*/  LOP3.LUT R22, R24, 0xffff0000, RZ, 0xc0, !PT ;  /* 0xffff000018167812 */ /* 0x000fe400078ec0ff */
[----:B------:R-:W-:Y:S02]  /*117a0*/  LOP3.LUT R25, R26, 0xffff0000, RZ, 0xc0, !PT ;  /* 0xffff00001a197812 */ /* 0x000fe400078ec0ff */
[----:B------:R-:W-:-:S02]  /*117b0*/  SHF.L.U32 R24, R27, 0x10, RZ ;  /* 0x000000101b187819 */ /* 0x000fc400000006ff */
        /* <DEDUP_REMOVED lines=45> */
.L_x_5541:
[----:B------:R-:W-:Y:S05]  /*11a90*/  BSYNC B0 ;  /* 0x0000000000007941 */ /* 0x000fea0003800000 */
.L_x_5540:
[----:B-----5:R1:W-:Y:S02]  /*11aa0*/  STS.128 [R221+0x3800], R20 ;  /* 0x00380014dd007388 */ /* 0x0203e40000000c00 */
.L_x_5539:
[----:B------:R-:W-:Y:S05]  /*11ab0*/  BSYNC B1 ;  /* 0x0000000000017941 */ /* 0x000fea0003800000 */
.L_x_5538:
        /* <DEDUP_REMOVED lines=40> */
[C---:B------:R-:W-:Y:S02]  /*11d40*/  SHF.L.U32 R13, R19.reuse, 0x10, RZ ;  /* 0x00000010130d7819 */ /* 0x040fe400000006ff */
[----:B------:R-:W-:Y:S02]  /*11d50*/  LOP3.LUT R23, R19, 0xffff0000, RZ, 0xc0, !PT ;  /* 0xffff000013177812 */ /* 0x000fe400078ec0ff */
[----:B------:R-:W-:Y:S02]  /*11d60*/  LOP3.LUT R15, R18, 0xffff0000, RZ, 0xc0, !PT ;  /* 0xffff0000120f7812 */ /* 0x000fe400078ec0ff */
[----:B------:R-:W-:Y:S01]  /*11d70*/  SHF.L.U32 R8, R17, 0x10, RZ ;  /* 0x0000001011087819 */ /* 0x000fe200000006ff */
[----:B---3--:R-:W-:Y:S01]  /*11d80*/  IMAD.U32 R21, R24, 0x10000, RZ ;  /* 0x0001000018157824 */ /* 0x008fe200078e00ff */
[----:B------:R-:W-:-:S02]  /*11d90*/  SHF.L.U32 R19, R25, 0x10, RZ ;  /* 0x0000001019137819 */ /* 0x000fc400000006ff */
        /* <DEDUP_REMOVED lines=43> */
.L_x_5543:
[----:B------:R-:W-:Y:S05]  /*12050*/  BSYNC B0 ;  /* 0x0000000000007941 */ /* 0x000fea0003800000 */
.L_x_5542:
[----:B-----5:R1:W-:Y:S01]  /*12060*/  STS.128 [R221+0x5800], R20 ;  /* 0x00580014dd007388 */ /* 0x0203e20000000c00 */
[----:B------:R-:W-:Y:S05]  /*12070*/  BRA `(.L_x_5487) ;  /* 0x0000000400e07947 */ /* 0x000fea0003800000 */
.L_x_5449:
        /* <DEDUP_REMOVED lines=35> */
.L_x_5545:
[----:B------:R-:W-:Y:S05]  /*122b0*/  BSYNC B0 ;  /* 0x0000000000007941 */ /* 0x000fea0003800000 */
.L_x_5544:
        /* <DEDUP_REMOVED lines=27> */
.L_x_5547:
[----:B------:R-:W-:Y:S05]  /*12470*/  BSYNC B0 ;  /* 0x0000000000007941 */ /* 0x000fea0003800000 */
.L_x_5546:
        /* <DEDUP_REMOVED lines=27> */
.L_x_5549:
[----:B------:R-:W-:Y:S05]  /*12630*/  BSYNC B0 ;  /* 0x0000000000007941 */ /* 0x000fea0003800000 */
.L_x_5548:
        /* <DEDUP_REMOVED lines=28> */
.L_x_5487:
[----:B------:R-:W-:Y:S05]  /*12800*/  BSYNC B3 ;  /* 0x0000000000037941 */ /* 0x000fea0003800000 */
.L_x_5448:
[----:B-123--:R-:W-:Y:S01]  /*12810*/  VIADD R9, R137, 0xffffffff ;  /* 0xffffffff89097836 */ /* 0x00efe20000000000 */
[----:B------:R-:W-:Y:S01]  /*12820*/  BSSY B0, `(.L_x_5550) ;  /* 0x0000020000007945 */ /* 0x000fe20003800000 */
[----:B------:R-:W-:-:S03]  /*12830*/  LOP3.LUT R223, R76, 0xff, RZ, 0xc0, !PT ;  /* 0x000000ff4cdf7812 */ /* 0x000fc600078ec0ff */
[----:B------:R-:W-:-:S05]  /*12840*/  SHF.L.U32 R8, R9, 0x6, RZ ;  /* 0x0000000609087819 */ /* 0x000fca00000006ff */
[----:B----4-:R-:W-:-:S05]  /*12850*/  IMAD.IADD R3, R135, 0x1, -R8 ;  /* 0x0000000187037824 */ /* 0x010fca00078e0a08 */
[----:B------:R-:W-:-:S13]  /*12860*/  ISETP.GE.AND P0, PT, R168, R3, PT ;  /* 0x00000003a800720c */ /* 0x000fda0003f06270 */
[----:B------:R-:W-:Y:S05]  /*12870*/  @P0 BRA `(.L_x_5551) ;  /* 0x0000000000680947 */ /* 0x000fea0003800000 */
[C---:B------:R-:W-:Y:S02]  /*12880*/  LOP3.LUT R0, R223.reuse, 0x1, RZ, 0xc0, !PT ;  /* 0x00000001df007812 */ /* 0x040fe400078ec0ff */
[----:B------:R-:W-:Y:S02]  /*12890*/  R2P PR, R223, 0x6 ;  /* 0x00000006df007804 */ /* 0x000fe40000000000 */
[----:B------:R-:W-:-:S11]  /*128a0*/  ISETP.NE.U32.AND P0, PT, R0, 0x1, PT ;  /* 0x000000010000780c */ /* 0x000fd60003f05070 */
[----:B------:R-:W-:Y:S02]  /*128b0*/  @P1 IMAD.MOV.U32 R4, RZ, RZ, R216 ;  /* 0x000000ffff041224 */ /* 0x000fe400078e00d8 */
        /* <DEDUP_REMOVED lines=21> */
.L_x_5552:
[----:B------:R2:W-:Y:S02]  /*12a10*/  STS.128 [R221+0xa000], RZ ;  /* 0x00a000ffdd007388 */ /* 0x0005e40000000c00 */
.L_x_5551:
[----:B------:R-:W-:Y:S05]  /*12a20*/  BSYNC B0 ;  /* 0x0000000000007941 */ /* 0x000fea0003800000 */
.L_x_5550:
        /* <DEDUP_REMOVED lines=31> */
.L_x_5555:
[----:B------:R4:W-:Y:S02]  /*12c20*/  STS.128 [R221+0xa800], RZ ;  /* 0x00a800ffdd007388 */ /* 0x0009e40000000c00 */
.L_x_5554:
[----:B------:R-:W-:Y:S05]  /*12c30*/  BSYNC B0 ;  /* 0x0000000000007941 */ /* 0x000fea0003800000 */
.L_x_5553:
        /* <DEDUP_REMOVED lines=9> */
[----:B-1-3--:R-:W-:-:S05]  /*12cd0*/  LEA.HI.X R5, R66, R157, R67, 0x5, P2 ;  /* 0x0000009d42057211 */ /* 0x00afca00010f2c43 */
        /* <DEDUP_REMOVED lines=23> */
.L_x_5558:
[----:B------:R3:W-:Y:S02]  /*12e50*/  STS.128 [R221+0xb000], RZ ;  /* 0x00b000ffdd007388 */ /* 0x0007e40000000c00 */
.L_x_5557:
[----:B------:R-:W-:Y:S05]  /*12e60*/  BSYNC B0 ;  /* 0x0000000000007941 */ /* 0x000fea0003800000 */
.L_x_5556:
        /* <DEDUP_REMOVED lines=35> */
.L_x_5560:
[----:B------:R-:W-:Y:S05]  /*130a0*/  BSYNC B0 ;  /* 0x0000000000007941 */ /* 0x000fea0003800000 */
.L_x_5559:
[----:B-1-3--:R-:W3:Y:S04]  /*130b0*/  LD.E.64 R4, desc[UR6][R10.64+0x1c0] ;  /* 0x0001c0060a047980 */ /* 0x00aee8000c101b00 */
[----:B------:R-:W2:Y:S01]  /*130c0*/  LD.E.64 R12, desc[UR6][R10.64+0x1b8] ;  /* 0x0001b8060a0c7980 */ /* 0x000ea2000c101b00 */
[----:B------:R-:W-:-:S03]  /*130d0*/  MOV R170, R222 ;  /* 0x000000de00aa7202 */ /* 0x000fc60000000f00 */
[----:B------:R-:W4:Y:S04]  /*130e0*/  LD.E R2, desc[UR6][R10.64+0xd8] ;  /* 0x0000d8060a027980 */ /* 0x000f28000c101900 */
[----:B------:R-:W0:Y:S01]  /*130f0*/  LDGDEPBAR ;  /* 0x00000000000079af */ /* 0x000e220000000000 */
[----:B---3--:R-:W-:Y:S02]  /*13100*/  IMAD R5, R5, R219, RZ ;  /* 0x000000db05057224 */ /* 0x008fe400078e02ff */
[----:B------:R-:W-:-:S04]  /*13110*/  IMAD.WIDE.U32 R16, R219, R4, R170 ;  /* 0x00000004db107225 */ /* 0x000fc800078e00aa */
[----:B------:R-:W-:Y:S01]  /*13120*/  IMAD R5, R4, R74, R5 ;  /* 0x0000004a04057224 */ /* 0x000fe200078e0205 */
[----:B--2---:R-:W-:-:S04]  /*13130*/  LEA R12, P0, R16, R12, 0x2 ;  /* 0x0000000c100c7211 */ /* 0x004fc800078010ff */
        /* <DEDUP_REMOVED lines=34> */
.L_x_5563:
[----:B------:R3:W-:Y:S02]  /*13360*/  STS.128 [R221+0x10000], RZ ;  /* 0x010000ffdd007388 */ /* 0x0007e40000000c00 */
.L_x_5562:
[----:B------:R-:W-:Y:S05]  /*13370*/  BSYNC B0 ;  /* 0x0000000000007941 */ /* 0x000fea0003800000 */
.L_x_5561:
        /* <DEDUP_REMOVED lines=34> */
.L_x_5566:
[----:B------:R1:W-:Y:S02]  /*135a0*/  STS.128 [R221+0x10800], RZ ;  /* 0x010800ffdd007388 */ /* 0x0003e40000000c00 */
.L_x_5565:
[----:B------:R-:W-:Y:S05]  /*135b0*/  BSYNC B0 ;  /* 0x0000000000007941 */ /* 0x000fea0003800000 */
.L_x_5564:
        /* <DEDUP_REMOVED lines=36> */
.L_x_5569:
[----:B------:R1:W-:Y:S02]  /*13800*/  STS.128 [R221+0x11000], RZ ;  /* 0x011000ffdd007388 */ /* 0x0003e40000000c00 */
.L_x_5568:
[----:B------:R-:W-:Y:S05]  /*13810*/  BSYNC B0 ;  /* 0x0000000000007941 */ /* 0x000fea0003800000 */
.L_x_5567:
        /* <DEDUP_REMOVED lines=46> */
.L_x_5571:
[----:B------:R-:W-:Y:S05]  /*13b00*/  BSYNC B0 ;  /* 0x0000000000007941 */ /* 0x000fea0003800000 */
.L_x_5570:
[----:B------:R-:W-:Y:S01]  /*13b10*/  LDSM.16.M88.4 R48, [R205] ;  /* 0x00000000cd30783b */ /* 0x000fe20000000200 */
[----:B------:R-:W-:Y:S02]  /*13b20*/  R2P PR, R71, 0x6 ;  /* 0x0000000647007804 */ /* 0x000fe40000000000 */
[C---:B-1----:R-:W-:Y:S01]  /*13b30*/  IADD3 R2, R204.reuse, 0x6000, RZ ;  /* 0x00006000cc027810 */ /* 0x042fe20007ffe0ff */
[----:B------:R-:W1:Y:S01]  /*13b40*/  LDSM.16.M88.4 R16, [R204+0x6000] ;  /* 0x00600000cc10783b */ /* 0x000e620000000200 */
[----:B------:R-:W-:Y:S02]  /*13b50*/  IADD3 R202, R204, 0x6020, RZ ;  /* 0x00006020ccca7810 */ /* 0x000fe40007ffe0ff */
[----:B------:R-:W-:Y:S01]  /*13b60*/  LEA R203, R56, R205, 0x1 ;  /* 0x000000cd38cb7211 */ /* 0x000fe200078e08ff */
[----:B------:R-:W2:Y:S04]  /*13b70*/  LDSM.16.M88.4 R40, [R204+0x6800] ;  /* 0x00680000cc28783b */ /* 0x000ea80000000200 */
[----:B------:R-:W-:Y:S02]  /*13b80*/  LDSM.16.M88.4 R12, [R203] ;  /* 0x00000000cb0c783b */ /* 0x000fe40000000200 */
[----:B------:R-:W-:-:S02]  /*13b90*/  @P1 IADD3 R202, R2, -0x20, RZ ;  /* 0xffffffe002ca1810 */ /* 0x000fc40007ffe0ff */
[----:B------:R-:W3:Y:S04]  /*13ba0*/  LD.E R2, desc[UR6][R10.64+0x18c] ;  /* 0x00018c060a027980 */ /* 0x000ee8000c101900 */
[----:B------:R-:W-:Y:S04]  /*13bb0*/  LDSM.16.M88.4 R60, [R202] ;  /* 0x00000000ca3c783b */ /* 0x000fe80000000200 */
[----:B------:R-:W4:Y:S01]  /*13bc0*/  LDSM.16.M88.4 R72, [R204+0x7000] ;  /* 0x00700000cc48783b */ /* 0x000f220000000200 */
[----:B------:R-:W-:Y:S02]  /*13bd0*/  MOV R3, 0x40 ;  /* 0x0000004000037802 */ /* 0x000fe40000000f00 */
[----:B------:R-:W-:Y:S01]  /*13be0*/  LEA R201, R54, R205, 0x1 ;  /* 0x000000cd36c97211 */ /* 0x000fe200078e08ff */
[----:B------:R-:W-:Y:S01]  /*13bf0*/  LDSM.16.M88.4 R32, [R204+0x7800] ;  /* 0x00780000cc20783b */ /* 0x000fe20000000200 */
[----:B------:R-:W-:-:S03]  /*13c00*/  SEL R3, R3, 0xffffffc0, !P2 ;  /* 0xffffffc003037807 */ /* 0x000fc60005000000 */
[----:B------:R-:W-:Y:S01]  /*13c10*/  LDSM.16.M88.4 R92, [R201] ;  /* 0x00000000c95c783b */ /* 0x000fe20000000200 */
[----:B------:R-:W-:-:S03]  /*13c20*/  IADD3 R199, R204, R3, RZ ;  /* 0x00000003ccc77210 */ /* 0x000fc60007ffe0ff */
[----:B------:R-:W-:Y:S04]  /*13c30*/  LDSM.16.M88.4 R4, [R202+0x800] ;  /* 0x00080000ca04783b */ /* 0x000fe80000000200 */
[----:B------:R-:W4:Y:S01]  /*13c40*/  LDSM.16.M88.4 R84, [R199+0x6000] ;  /* 0x00600000c754783b */ /* 0x000f220000000200 */
[C---:B-1---5:R-:W-:Y:S03]  /*13c50*/  HMMA.16816.F32.BF16 R20, R48.reuse, R16, RZ ;  /* 0x000000103014723c */ /* 0x062fe600000418ff */
[----:B------:R-:W1:Y:S01]  /*13c60*/  LDSM.16.M88.4 R24, [R202+0x1000] ;  /* 0x00100000ca18783b */ /* 0x000e620000000200 */
[----:B------:R-:W-:Y:S02]  /*13c70*/  LEA R200, R54, R203, 0x1 ;  /* 0x000000cb36c87211 */ /* 0x000fe400078e08ff */
[----:B------:R-:W-:Y:S01]  /*13c80*/  IADD3 R195, R3, R202, RZ ;  /* 0x000000ca03c37210 */ /* 0x000fe20007ffe0ff */
[----:B------:R-:W-:Y:S01]  /*13c90*/  LDSM.16.M88.4 R64, [R202+0x1800] ;  /* 0x00180000ca40783b */ /* 0x000fe20000000200 */
[C---:B------:R-:W-:Y:S03]  /*13ca0*/  HMMA.16816.F32.BF16 R16, R48.reuse, R18, RZ ;  /* 0x000000123010723c */ /* 0x040fe600000418ff */
[----:B------:R-:W-:Y:S03]  /*13cb0*/  LDSM.16.M88.4 R80, [R200] ;  /* 0x00000000c850783b */ /* 0x000fe60000000200 */
[C---:B--2---:R-:W-:Y:S01]  /*13cc0*/  HMMA.16816.F32.BF16 R44, R48.reuse, R40, RZ ;  /* 0x00000028302c723c */ /* 0x044fe200000418ff */
[----:B------:R-:W2:Y:S04]  /*13cd0*/  LDSM.16.M88.4 R100, [R195] ;  /* 0x00000000c364783b */ /* 0x000ea80000000200 */
[----:B------:R-:W2:Y:S01]  /*13ce0*/  LDSM.16.M88.4 R28, [R199+0x6800] ;  /* 0x00680000c71c783b */ /* 0x000ea20000000200 */
[----:B----4-:R-:W-:Y:S03]  /*13cf0*/  HMMA.16816.F32.BF16 R76, R48, R72, RZ ;  /* 0x00000048304c723c */ /* 0x010fe600000418ff */
[----:B------:R-:W4:Y:S04]  /*13d00*/  LDSM.16.M88.4 R36, [R199+0x7000] ;  /* 0x00700000c724783b */ /* 0x000f280000000200 */
[----:B------:R-:W-:Y:S01]  /*13d10*/  LDSM.16.M88.4 R88, [R204+0x8000] ;  /* 0x00800000cc58783b */ /* 0x000fe20000000200 */
[C---:B------:R-:W-:Y:S03]  /*13d20*/  HMMA.16816.F32.BF16 R20, R12.reuse, R60, R20 ;  /* 0x0000003c0c14723c */ /* 0x040fe60000041814 */
[----:B------:R-:W-:Y:S03]  /*13d30*/  LDSM.16.M88.4 R104, [R201+0x2000] ;  /* 0x00200000c968783b */ /* 0x000fe60000000200 */
[----:B------:R-:W-:Y:S01]  /*13d40*/  HMMA.16816.F32.BF16 R16, R12, R62, R16 ;  /* 0x0000003e0c10723c */ /* 0x000fe20000041810 */
[----:B------:R-:W-:Y:S04]  /*13d50*/  LDSM.16.M88.4 R60, [R199+0x7800] ;  /* 0x00780000c73c783b */ /* 0x000fe80000000200 */
[----:B------:R-:W0:Y:S01]  /*13d60*/  LDGDEPBAR ;  /* 0x00000000000079af */ /* 0x000e220000000000 */
[C---:B------:R-:W-:Y:S06]  /*13d70*/  HMMA.16816.F32.BF16 R40, R48.reuse, R42, RZ ;  /* 0x0000002a3028723c */ /* 0x040fec00000418ff */
[----:B------:R-:W-:Y:S06]  /*13d80*/  HMMA.16816.F32.BF16 R72, R48, R74, RZ ;  /* 0x0000004a3048723c */ /* 0x000fec00000418ff */
[----:B------:R-:W-:Y:S06]  /*13d90*/  HMMA.16816.F32.BF16 R20, R92, R84, R20 ;  /* 0x000000545c14723c */ /* 0x000fec0000041814 */
[C---:B------:R-:W-:Y:S06]  /*13da0*/  HMMA.16816.F32.BF16 R96, R48.reuse, R32, RZ ;  /* 0x000000203060723c */ /* 0x040fec00000418ff */
[----:B------:R-:W-:Y:S01]  /*13db0*/  HMMA.16816.F32.BF16 R48, R48, R34, RZ ;  /* 0x000000223030723c */ /* 0x000fe200000418ff */
[----:B------:R-:W-:Y:S05]  /*13dc0*/  LDSM.16.M88.4 R32, [R195+0x1000] ;  /* 0x00100000c320783b */ /* 0x000fea0000000200 */
[----:B------:R-:W-:Y:S01]  /*13dd0*/  HMMA.16816.F32.BF16 R16, R92, R86, R16 ;  /* 0x000000565c10723c */ /* 0x000fe20000041810 */
[----:B------:R-:W-:Y:S05]  /*13de0*/  LDSM.16.M88.4 R84, [R195+0x1800] ;  /* 0x00180000c354783b */ /* 0x000fea0000000200 */
[C---:B------:R-:W-:Y:S06]  /*13df0*/  HMMA.16816.F32.BF16 R44, R12.reuse, R4, R44 ;  /* 0x000000040c2c723c */ /* 0x040fec000004182c */
[C---:B------:R-:W-:Y:S01]  /*13e00*/  HMMA.16816.F32.BF16 R40, R12.reuse, R6, R40 ;  /* 0x000000060c28723c */ /* 0x040fe20000041828 */
[----:B------:R-:W-:Y:S05]  /*13e10*/  LDSM.16.M88.4 R4, [R195+0x800] ;  /* 0x00080000c304783b */ /* 0x000fea0000000200 */
[C---:B-1----:R-:W-:Y:S06]  /*13e20*/  HMMA.16816.F32.BF16 R76, R12.reuse, R24, R76 ;  /* 0x000000180c4c723c */ /* 0x042fec000004184c */
[----:B------:R-:W-:Y:S01]  /*13e30*/  HMMA.16816.F32.BF16 R72, R12, R26, R72 ;  /* 0x0000001a0c48723c */ /* 0x000fe20000041848 */
[----:B------:R-:W1:Y:S05]  /*13e40*/  LDSM.16.M88.4 R24, [R205+0x2000] ;  /* 0x00200000cd18783b */ /* 0x000e6a0000000200 */
[----:B--2---:R-:W-:Y:S06]  /*13e50*/  HMMA.16816.F32.BF16 R20, R80, R100, R20 ;  /* 0x000000645014723c */ /* 0x004fec0000041814 */
[C---:B------:R-:W-:Y:S06]  /*13e60*/  HMMA.16816.F32.BF16 R96, R12.reuse, R64, R96 ;  /* 0x000000400c60723c */ /* 0x040fec0000041860 */
[----:B------:R-:W-:Y:S01]  /*13e70*/  HMMA.16816.F32.BF16 R12, R12, R66, R48 ;  /* 0x000000420c0c723c */ /* 0x000fe20000041830 */
[----:B------:R-:W-:Y:S04]  /*13e80*/  LDSM.16.M88.4 R64, [R202+0x2000] ;  /* 0x00200000ca40783b */ /* 0x000fe80000000200 */
[----:B------:R-:W-:Y:S01]  /*13e90*/  LDSM.16.M88.4 R48, [R204+0x8800] ;  /* 0x00880000cc30783b */ /* 0x000fe20000000200 */
[----:B------:R-:W-:Y:S03]  /*13ea0*/  HMMA.16816.F32.BF16 R16, R80, R102, R16 ;  /* 0x000000665010723c */ /* 0x000fe60000041810 */
[----:B------:R-:W-:Y:S03]  /*13eb0*/  LDSM.16.M88.4 R100, [R199+0x9800] ;  /* 0x00980000c764783b */ /* 0x000fe60000000200 */
[C---:B------:R-:W-:Y:S06]  /*13ec0*/  HMMA.16816.F32.BF16 R44, R92.reuse, R28, R44 ;  /* 0x0000001c5c2c723c */ /* 0x040fec000004182c */
[C---:B------:R-:W-:Y:S01]  /*13ed0*/  HMMA.16816.F32.BF16 R40, R92.reuse, R30, R40 ;  /* 0x0000001e5c28723c */ /* 0x040fe20000041828 */
[----:B------:R-:W-:Y:S05]  /*13ee0*/  LDSM.16.M88.4 R28, [R204+0x9000] ;  /* 0x00900000cc1c783b */ /* 0x000fea0000000200 */
[C---:B----4-:R-:W-:Y:S06]  /*13ef0*/  HMMA.16816.F32.BF16 R76, R92.reuse, R36, R76 ;  /* 0x000000245c4c723c */ /* 0x050fec000004184c */
[----:B------:R-:W-:Y:S01]  /*13f00*/  HMMA.16816.F32.BF16 R72, R92, R38, R72 ;  /* 0x000000265c48723c */ /* 0x000fe20000041848 */
[----:B------:R-:W2:Y:S05]  /*13f10*/  LDSM.16.M88.4 R36, [R203+0x2000] ;  /* 0x00200000cb24783b */ /* 0x000eaa0000000200 */
[----:B-1----:R-:W-:Y:S06]  /*13f20*/  HMMA.16816.F32.BF16 R20, R24, R88, R20 ;  /* 0x000000581814723c */ /* 0x002fec0000041814 */
        /* <DEDUP_REMOVED lines=9> */
[C---:B------:R-:W-:Y:S06]  /*13fc0*/  HMMA.16816.F32.BF16 R76, R80.reuse, R32, R76 ;  /* 0x00000020504c723c */ /* 0x040fec000004184c */
        /* <DEDUP_REMOVED lines=14> */
[----:B------:R-:W2:Y:S05]  /*140b0*/  LDSM.16.M88.4 R28, [R195+0x2000] ;  /* 0x00200000c31c783b */ /* 0x000eaa0000000200 */
[----:B-1----:R-:W-:Y:S06]  /*140c0*/  HMMA.16816.F32.BF16 R20, R104, R32, R20 ;  /* 0x000000206814723c */ /* 0x002fec0000041814 */
[C---:B------:R-:W-:Y:S06]  /*140d0*/  HMMA.16816.F32.BF16 R96, R24.reuse, R60, R96 ;  /* 0x0000003c1860723c */ /* 0x040fec0000041860 */
[----:B------:R-:W-:Y:S01]  /*140e0*/  HMMA.16816.F32.BF16 R92, R24, R62, R92 ;  /* 0x0000003e185c723c */ /* 0x000fe2000004185c */
[----:B------:R-:W1:Y:S04]  /*140f0*/  LDSM.16.M88.4 R24, [R199+0x8800] ;  /* 0x00880000c718783b */ /* 0x000e680000000200 */
[----:B------:R-:W-:Y:S01]  /*14100*/  LDSM.16.M88.4 R60, [R204+0xa800] ;  /* 0x00a80000cc3c783b */ /* 0x000fe20000000200 */
[----:B------:R-:W-:Y:S03]  /*14110*/  HMMA.16816.F32.BF16 R16, R104, R34, R16 ;  /* 0x000000226810723c */ /* 0x000fe60000041810 */
[----:B------:R-:W-:Y:S03]  /*14120*/  LDSM.16.M88.4 R32, [R195+0x2800] ;  /* 0x00280000c320783b */ /* 0x000fe60000000200 */
[C---:B------:R-:W-:Y:S06]  /*14130*/  HMMA.16816.F32.BF16 R44, R36.reuse, R12, R44 ;  /* 0x0000000c242c723c */ /* 0x040fec000004182c */
[----:B------:R-:W-:Y:S01]  /*14140*/  HMMA.16816.F32.BF16 R40, R36, R14, R40 ;  /* 0x0000000e2428723c */ /* 0x000fe20000041828 */
[----:B------:R-:W4:Y:S05]  /*14150*/  LDSM.16.M88.4 R12, [R204+0xa000] ;  /* 0x00a00000cc0c783b */ /* 0x000f2a0000000200 */
[----:B--2---:R-:W-:Y:S06]  /*14160*/  HMMA.16816.F32.BF16 R20, R88, R28, R20 ;  /* 0x0000001c5814723c */ /* 0x004fec0000041814 */
[C---:B------:R-:W-:Y:S06]  /*14170*/  HMMA.16816.F32.BF16 R76, R36.reuse, R4, R76 ;  /* 0x00000004244c723c */ /* 0x040fec000004184c */
[----:B------:R-:W-:Y:S01]  /*14180*/  HMMA.16816.F32.BF16 R72, R36, R6, R72 ;  /* 0x000000062448723c */ /* 0x000fe20000041848 */
[----:B------:R-:W2:Y:S05]  /*14190*/  LDSM.16.M88.4 R4, [R199+0x9000] ;  /* 0x00900000c704783b */ /* 0x000eaa0000000200 */
[----:B------:R-:W-:Y:S01]  /*141a0*/  HMMA.16816.F32.BF16 R16, R88, R30, R16 ;  /* 0x0000001e5810723c */ /* 0x000fe20000041810 */
[----:B------:R-:W-:Y:S05]  /*141b0*/  LDSM.16.M88.4 R28, [R201+0x4000] ;  /* 0x00400000c91c783b */ /* 0x000fea0000000200 */
[C---:B------:R-:W-:Y:S06]  /*141c0*/  HMMA.16816.F32.BF16 R96, R36.reuse, R48, R96 ;  /* 0x000000302460723c */ /* 0x040fec0000041860 */
[----:B------:R-:W-:Y:S01]  /*141d0*/  HMMA.16816.F32.BF16 R92, R36, R50, R92 ;  /* 0x00000032245c723c */ /* 0x000fe2000004185c */
[----:B------:R-:W-:Y:S04]  /*141e0*/  LDSM.16.M88.4 R36, [R203+0x4000] ;  /* 0x00400000cb24783b */ /* 0x000fe80000000200 */
[----:B------:R-:W3:Y:S01]  /*141f0*/  LDSM.16.M88.4 R48, [R202+0x4000] ;  /* 0x00400000ca30783b */ /* 0x000ee20000000200 */
[C---:B-1----:R-:W-:Y:S06]  /*14200*/  HMMA.16816.F32.BF16 R44, R104.reuse, R24, R44 ;  /* 0x00000018682c723c */ /* 0x042fec000004182c */
[----:B------:R-:W-:Y:S01]  /*14210*/  HMMA.16816.F32.BF16 R40, R104, R26, R40 ;  /* 0x0000001a6828723c */ /* 0x000fe20000041828 */
[----:B------:R-:W1:Y:S05]  /*14220*/  LDSM.16.M88.4 R24, [R199+0xa000] ;  /* 0x00a00000c718783b */ /* 0x000e6a0000000200 */
[C---:B----4-:R-:W-:Y:S06]  /*14230*/  HMMA.16816.F32.BF16 R20, R64.reuse, R12, R20 ;  /* 0x0000000c4014723c */ /* 0x050fec0000041814 */
[----:B------:R-:W-:Y:S01]  /*14240*/  HMMA.16816.F32.BF16 R16, R64, R14, R16 ;  /* 0x0000000e4010723c */ /* 0x000fe20000041810 */
[----:B------:R-:W-:Y:S05]  /*14250*/  LDSM.16.M88.4 R12, [R200+0x4000] ;  /* 0x00400000c80c783b */ /* 0x000fea0000000200 */
[----:B--2---:R-:W-:Y:S06]  /*14260*/  HMMA.16816.F32.BF16 R76, R104, R4, R76 ;  /* 0x00000004684c723c */ /* 0x004fec000004184c */
[C---:B------:R-:W-:Y:S06]  /*14270*/  HMMA.16816.F32.BF16 R44, R88.reuse, R32, R44 ;  /* 0x00000020582c723c */ /* 0x040fec000004182c */
[----:B------:R-:W-:Y:S01]  /*14280*/  HMMA.16816.F32.BF16 R40, R88, R34, R40 ;  /* 0x000000225828723c */ /* 0x000fe20000041828 */
[----:B------:R-:W2:Y:S05]  /*14290*/  LDSM.16.M88.4 R32, [R202+0x4800] ;  /* 0x00480000ca20783b */ /* 0x000eaa0000000200 */
[C---:B---3--:R-:W-:Y:S06]  /*142a0*/  HMMA.16816.F32.BF16 R20, R36.reuse, R48, R20 ;  /* 0x000000302414723c */ /* 0x048fec0000041814 */
[----:B------:R-:W-:Y:S01]  /*142b0*/  HMMA.16816.F32.BF16 R16, R36, R50, R16 ;  /* 0x000000322410723c */ /* 0x000fe20000041810 */
[----:B------:R-:W3:Y:S05]  /*142c0*/  LDSM.16.M88.4 R48, [R204+0xb000] ;  /* 0x00b00000cc30783b */ /* 0x000eea0000000200 */
[----:B------:R-:W-:Y:S01]  /*142d0*/  HMMA.16816.F32.BF16 R72, R104, R6, R72 ;  /* 0x000000066848723c */ /* 0x000fe20000041848 */
[----:B------:R-:W4:Y:S05]  /*142e0*/  LDSM.16.M88.4 R4, [R195+0x4000] ;  /* 0x00400000c304783b */ /* 0x000f2a0000000200 */
[----:B------:R-:W-:Y:S06]  /*142f0*/  HMMA.16816.F32.BF16 R44, R64, R60, R44 ;  /* 0x0000003c402c723c */ /* 0x000fec000004182c */
[----:B------:R-:W-:Y:S06]  /*14300*/  HMMA.16816.F32.BF16 R76, R88, R84, R76 ;  /* 0x00000054584c723c */ /* 0x000fec000004184c */
[----:B-1----:R-:W-:Y:S06]  /*14310*/  HMMA.16816.F32.BF16 R20, R28, R24, R20 ;  /* 0x000000181c14723c */ /* 0x002fec0000041814 */
[----:B------:R-:W-:Y:S01]  /*14320*/  HMMA.16816.F32.BF16 R40, R64, R62, R40 ;  /* 0x0000003e4028723c */ /* 0x000fe20000041828 */
[----:B------:R-:W-:Y:S05]  /*14330*/  LDSM.16.M88.4 R60, [R195+0x4800] ;  /* 0x00480000c33c783b */ /* 0x000fea0000000200 */
[C---:B------:R-:W-:Y:S06]  /*14340*/  HMMA.16816.F32.BF16 R96, R104.reuse, R100, R96 ;  /* 0x000000646860723c */ /* 0x040fec0000041860 */
[----:B------:R-:W-:Y:S01]  /*14350*/  HMMA.16816.F32.BF16 R100, R104, R102, R92 ;  /* 0x000000666864723c */ /* 0x000fe2000004185c */
[----:B------:R-:W1:Y:S05]  /*14360*/  LDSM.16.M88.4 R92, [R199+0xa800] ;  /* 0x00a80000c75c783b */ /* 0x000e6a0000000200 */
[----:B------:R-:W-:Y:S01]  /*14370*/  HMMA.16816.F32.BF16 R16, R28, R26, R16 ;  /* 0x0000001a1c10723c */ /* 0x000fe20000041810 */
[----:B------:R-:W1:Y:S05]  /*14380*/  LDSM.16.M88.4 R24, [R202+0x5000] ;  /* 0x00500000ca18783b */ /* 0x000e6a0000000200 */
[----:B--2---:R-:W-:Y:S06]  /*14390*/  HMMA.16816.F32.BF16 R44, R36, R32, R44 ;  /* 0x00000020242c723c */ /* 0x004fec000004182c */
[----:B------:R-:W-:Y:S06]  /*143a0*/  HMMA.16816.F32.BF16 R72, R88, R86, R72 ;  /* 0x000000565848723c */ /* 0x000fec0000041848 */
[----:B---3--:R-:W-:Y:S06]  /*143b0*/  HMMA.16816.F32.BF16 R76, R64, R48, R76 ;  /* 0x00000030404c723c */ /* 0x008fec000004184c */
[----:B----4-:R-:W-:Y:S06]  /*143c0*/  HMMA.16816.F32.BF16 R20, R12, R4, R20 ;  /* 0x000000040c14723c */ /* 0x010fec0000041814 */
[----:B------:R-:W-:Y:S01]  /*143d0*/  HMMA.16816.F32.BF16 R40, R36, R34, R40 ;  /* 0x000000222428723c */ /* 0x000fe20000041828 */
[----:B------:R-:W2:Y:S05]  /*143e0*/  LDSM.16.M88.4 R32, [R204+0xb800] ;  /* 0x00b80000cc20783b */ /* 0x000eaa0000000200 */
[C---:B------:R-:W-:Y:S06]  /*143f0*/  HMMA.16816.F32.BF16 R96, R88.reuse, R80, R96 ;  /* 0x000000505860723c */ /* 0x040fec0000041860 */
[----:B------:R-:W-:Y:S06]  /*14400*/  HMMA.16816.F32.BF16 R100, R88, R82, R100 ;  /* 0x000000525864723c */ /* 0x000fec0000041864 */
[----:B------:R-:W-:Y:S01]  /*14410*/  HMMA.16816.F32.BF16 R16, R12, R6, R16 ;  /* 0x000000060c10723c */ /* 0x000fe20000041810 */
[-C--:B------:R-:W-:Y:S01]  /*14420*/  FMUL.FTZ R3, R20, R2.reuse ;  /* 0x0000000214037220 */ /* 0x080fe20000410000 */
[-C--:B------:R-:W-:Y:S01]  /*14430*/  FMUL.FTZ R53, R21, R2.reuse ;  /* 0x0000000215357220 */ /* 0x080fe20000410000 */
[-C--:B------:R-:W-:Y:S01]  /*14440*/  FMUL.FTZ R59, R22, R2.reuse ;  /* 0x00000002163b7220 */ /* 0x080fe20000410000 */
[----:B------:R-:W3:Y:S02]  /*14450*/  LDSM.16.M88.4 R4, [R199+0xb000] ;  /* 0x00b00000c704783b */ /* 0x000ee40000000200 */
[----:B-1----:R-:W-:Y:S06]  /*14460*/  HMMA.16816.F32.BF16 R44, R28, R92, R44 ;  /* 0x0000005c1c2c723c */ /* 0x002fec000004182c */
[----:B------:R-:W-:Y:S01]  /*14470*/  HMMA.16816.F32.BF16 R72, R64, R50, R72 ;  /* 0x000000324048723c */ /* 0x000fe20000041848 */
[----:B------:R-:W-:Y:S05]  /*14480*/  LDSM.16.M88.4 R48, [R195+0x5000] ;  /* 0x00500000c330783b */ /* 0x000fea0000000200 */
[----:B------:R-:W-:Y:S07]  /*14490*/  HMMA.16816.F32.BF16 R76, R36, R24, R76 ;  /* 0x00000018244c723c */ /* 0x000fee000004184c */
[----:B------:R-:W-:-:S02]  /*144a0*/  FMUL.FTZ R25, R23, R2 ;  /* 0x0000000217197220 */ /* 0x000fc40000410000 */
[----:B------:R-:W1:Y:S01]  /*144b0*/  LDSM.16.M88.4 R20, [R202+0x5800] ;  /* 0x00580000ca14783b */ /* 0x000e620000000200 */
[----:B--2---:R-:W-:Y:S01]  /*144c0*/  HMMA.16816.F32.BF16 R96, R64, R32, R96 ;  /* 0x000000204060723c */ /* 0x004fe20000041860 */
[----:B------:R-:W-:-:S05]  /*144d0*/  FMUL.FTZ R16, R16, R2 ;  /* 0x0000000210107220 */ /* 0x000fca0000410000 */
[----:B------:R-:W-:Y:S01]  /*144e0*/  HMMA.16816.F32.BF16 R100, R64, R34, R100 ;  /* 0x000000224064723c */ /* 0x000fe20000041864 */
[----:B------:R2:W4:Y:S01]  /*144f0*/  MUFU.TANH R71, R16 ;  /* 0x0000001000477308 */ /* 0x0005220000002400 */
[----:B------:R-:W-:-:S04]  /*14500*/  FMUL.FTZ R24, R17, R2 ;  /* 0x0000000211187220 */ /* 0x000fc80000410000 */
[----:B------:R-:W-:Y:S06]  /*14510*/  HMMA.16816.F32.BF16 R44, R12, R60, R44 ;  /* 0x0000003c0c2c723c */ /* 0x000fec000004182c */
[----:B------:R-:W-:Y:S01]  /*14520*/  HMMA.16816.F32.BF16 R72, R36, R26, R72 ;  /* 0x0000001a2448723c */ /* 0x000fe20000041848 */
[----:B------:R-:W-:-:S06]  /*14530*/  FMUL.FTZ R61, R19, R2 ;  /* 0x00000002133d7220 */ /* 0x000fcc0000410000 */
[-C--:B------:R-:W-:Y:S02]  /*14540*/  FMUL.FTZ R27, R18, R2.reuse ;  /* 0x00000002121b7220 */ /* 0x080fe40000410000 */
[----:B--2---:R-:W2:Y:S01]  /*14550*/  LDSM.16.M88.4 R16, [R199+0xb800] ;  /* 0x00b80000c710783b */ /* 0x004ea20000000200 */
[----:B---3--:R-:W-:Y:S06]  /*14560*/  HMMA.16816.F32.BF16 R76, R28, R4, R76 ;  /* 0x000000041c4c723c */ /* 0x008fec000004184c */
[C---:B-1----:R-:W-:Y:S06]  /*14570*/  HMMA.16816.F32.BF16 R96, R36.reuse, R20, R96 ;  /* 0x000000142460723c */ /* 0x042fec0000041860 */
[----:B------:R-:W-:Y:S06]  /*14580*/  HMMA.16816.F32.BF16 R100, R36, R22, R100 ;  /* 0x000000162464723c */ /* 0x000fec0000041864 */
[C---:B------:R-:W-:Y:S01]  /*14590*/  HMMA.16816.F32.BF16 R72, R28.reuse, R6, R72 ;  /* 0x000000061c48723c */ /* 0x040fe20000041848 */
[----:B------:R-:W1:Y:S05]  /*145a0*/  LDSM.16.M88.4 R4, [R195+0x5800] ;  /* 0x00580000c304783b */ /* 0x000e6a0000000200 */
[----:B------:R-:W-:Y:S06]  /*145b0*/  HMMA.16816.F32.BF16 R40, R28, R94, R40 ;  /* 0x0000005e1c28723c */ /* 0x000fec0000041828 */
[----:B------:R-:W-:Y:S01]  /*145c0*/  HMMA.16816.F32.BF16 R76, R12, R48, R76 ;  /* 0x000000300c4c723c */ /* 0x000fe2000004184c */
[----:B------:R-:W-:Y:S01]  /*145d0*/  FMUL.FTZ R35, R45, R2 ;  /* 0x000000022d237220 */ /* 0x000fe20000410000 */
[----:B------:R-:W-:Y:S01]  /*145e0*/  ISETP.GT.AND P4, PT, R9, R214, PT ;  /* 0x000000d60900720c */ /* 0x000fe20003f84270 */
[-C--:B------:R-:W-:Y:S01]  /*145f0*/  FMUL.FTZ R21, R46, R2.reuse ;  /* 0x000000022e157220 */ /* 0x080fe20000410000 */
[----:B------:R-:W-:Y:S01]  /*14600*/  FMUL.FTZ R44, R44, R2 ;  /* 0x000000022c2c7220 */ /* 0x000fe20000410000 */
[----:B------:R-:W3:Y:S01]  /*14610*/  MUFU.TANH R3, R3 ;  /* 0x0000000300037308 */ /* 0x000ee20000002400 */
[----:B--2---:R-:W-:Y:S01]  /*14620*/  HMMA.16816.F32.BF16 R96, R28, R16, R96 ;  /* 0x000000101c60723c */ /* 0x004fe20000041860 */
[----:B------:R-:W-:-:S05]  /*14630*/  DEPBAR.LE SB0, 0x0 ;  /* 0x000080000000791a */ /* 0x000fca0000000000 */
[----:B------:R-:W-:Y:S06]  /*14640*/  HMMA.16816.F32.BF16 R100, R28, R18, R100 ;  /* 0x000000121c64723c */ /* 0x000fec0000041864 */
[C---:B------:R-:W-:Y:S06]  /*14650*/  HMMA.16816.F32.BF16 R72, R12.reuse, R50, R72 ;  /* 0x000000320c48723c */ /* 0x040fec0000041848 */
[C---:B------:R-:W-:Y:S06]  /*14660*/  HMMA.16816.F32.BF16 R40, R12.reuse, R62, R40 ;  /* 0x0000003e0c28723c */ /* 0x040fec0000041828 */
[C---:B-1----:R-:W-:Y:S06]  /*14670*/  HMMA.16816.F32.BF16 R96, R12.reuse, R4, R96 ;  /* 0x000000040c60723c */ /* 0x042fec0000041860 */
[----:B------:R-:W-:Y:S07]  /*14680*/  HMMA.16816.F32.BF16 R100, R12, R6, R100 ;  /* 0x000000060c64723c */ /* 0x000fee0000041864 */
[----:B------:R-:W-:Y:S01]  /*14690*/  SHF.R.S32.HI R13, RZ, 0x1f, R68 ;  /* 0x0000001fff0d7819 */ /* 0x000fe20000011444 */
[----:B------:R-:W-:-:S03]  /*146a0*/  FMUL.FTZ R19, R73, R2 ;  /* 0x0000000249137220 */ /* 0x000fc60000410000 */
[----:B------:R-:W-:-:S04]  /*146b0*/  LEA.HI R13, R13, R68, RZ, 0x2 ;  /* 0x000000440d0d7211 */ /* 0x000fc800078f10ff */
[----:B------:R-:W-:Y:S01]  /*146c0*/  SHF.R.S32.HI R73, RZ, 0x2, R13 ;  /* 0x00000002ff497819 */ /* 0x000fe2000001140d */
[-C--:B------:R-:W-:Y:S01]  /*146d0*/  FMUL.FTZ R17, R43, R2.reuse ;  /* 0x000000022b117220 */ /* 0x080fe20000410000 */
[-C--:B------:R-:W-:Y:S01]  /*146e0*/  FMUL.FTZ R45, R47, R2.reuse ;  /* 0x000000022f2d7220 */ /* 0x080fe20000410000 */
[-C--:B------:R-:W-:Y:S01]  /*146f0*/  FMUL.FTZ R41, R41, R2.reuse ;  /* 0x0000000229297220 */ /* 0x080fe20000410000 */
[----:B------:R-:W-:Y:S01]  /*14700*/  LEA R70, R70, R73, 0x4 ;  /* 0x0000004946467211 */ /* 0x000fe200078e20ff */
        /* <DEDUP_REMOVED lines=17> */
[----:B------:R-:W1:Y:S08]  /*14820*/  MUFU.TANH R53, R53 ;  /* 0x0000003500357308 */ /* 0x000e700000002400 */
[----:B------:R-:W2:Y:S08]  /*14830*/  MUFU.TANH R59, R59 ;  /* 0x0000003b003b7308 */ /* 0x000eb00000002400 */
[----:B------:R-:W1:Y:S08]  /*14840*/  MUFU.TANH R25, R25 ;  /* 0x0000001900197308 */ /* 0x000e700000002400 */
[----:B------:R1:W1:Y:S08]  /*14850*/  MUFU.TANH R33, R24 ;  /* 0x0000001800217308 */ /* 0x0002700000002400 */
[----:B------:R-:W1:Y:S08]  /*14860*/  MUFU.TANH R27, R27 ;  /* 0x0000001b001b7308 */ /* 0x000e700000002400 */
[----:B------:R-:W1:Y:S08]  /*14870*/  MUFU.TANH R61, R61 ;  /* 0x0000003d003d7308 */ /* 0x000e700000002400 */
[----:B------:R1:W1:Y:S08]  /*14880*/  MUFU.TANH R63, R44 ;  /* 0x0000002c003f7308 */ /* 0x0002700000002400 */
[----:B------:R-:W1:Y:S08]  /*14890*/  MUFU.TANH R35, R35 ;  /* 0x0000002300237308 */ /* 0x000e700000002400 */
[----:B------:R-:W1:Y:S08]  /*148a0*/  MUFU.TANH R21, R21 ;  /* 0x0000001500157308 */ /* 0x000e700000002400 */
[----:B------:R-:W1:Y:S08]  /*148b0*/  MUFU.TANH R45, R45 ;  /* 0x0000002d002d7308 */ /* 0x000e700000002400 */
        /* <DEDUP_REMOVED lines=18> */
[----:B------:R-:W1:Y:S08]  /*149e0*/  MUFU.TANH R73, R73 ;  /* 0x0000004900497308 */ /* 0x000e700000002400 */
[----:B------:R-:W1:Y:S01]  /*149f0*/  MUFU.TANH R9, R9 ;  /* 0x0000000900097308 */ /* 0x000e620000002400 */
[----:B------:R-:W-:Y:S01]  /*14a00*/  BSSY B1, `(.L_x_5572) ;  /* 0x00000b6000017945 */ /* 0x000fe20003800000 */
[----:B------:R-:W-:-:S02]  /*14a10*/  IADD3 R2, R69, R70, RZ ;  /* 0x0000004645027210 */ /* 0x000fc40007ffe0ff */
[----:B------:R-:W-:Y:S02]  /*14a20*/  LOP3.LUT R75, R57, 0x3, RZ, 0xc0, !PT ;  /* 0x00000003394b7812 */ /* 0x000fe400078ec0ff */
[C---:B------:R-:W-:Y:S02]  /*14a30*/  IADD3 R198, R202.reuse, 0x800, RZ ;  /* 0x00000800cac67810 */ /* 0x040fe40007ffe0ff */
[C---:B------:R-:W-:Y:S02]  /*14a40*/  IADD3 R197, R202.reuse, 0x1000, RZ ;  /* 0x00001000cac57810 */ /* 0x040fe40007ffe0ff */
        /* <DEDUP_REMOVED lines=11> */
[----:B------:R-:W-:Y:S01]  /*14b00*/  ISETP.NE.U32.AND P0, PT, R224, RZ, PT ;  /* 0x000000ffe000720c */ /* 0x000fe20003f05070 */
[----:B------:R-:W-:Y:S03]  /*14b10*/  BSSY B0, `(.L_x_5574) ;  /* 0x0000042000007945 */ /* 0x000fe60003800000 */
[----:B------:R-:W-:-:S13]  /*14b20*/  ISETP.NE.AND.EX P0, PT, R225, RZ, PT, P0 ;  /* 0x000000ffe100720c */ /* 0x000fda0003f05300 */
[----:B------:R-:W-:Y:S05]  /*14b30*/  @!P0 BRA `(.L_x_5575) ;  /* 0x0000000000f08947 */ /* 0x000fea0003800000 */
[----:B------:R-:W2:Y:S01]  /*14b40*/  LD.E R69, desc[UR6][R10.64+0x170] ;  /* 0x000170060a457980 */ /* 0x000ea2000c101900 */
[----:B------:R-:W-:Y:S02]  /*14b50*/  IADD3 R16, R8, -0x40, RZ ;  /* 0xffffffc008107810 */ /* 0x000fe40007ffe0ff */
[----:B------:R-:W-:Y:S01]  /*14b60*/  IABS R6, R8 ;  /* 0x0000000800067213 */ /* 0x000fe20000000000 */
[----:B------:R-:W3:Y:S01]  /*14b70*/  LD.E.64 R80, desc[UR6][R10.64+0x20] ;  /* 0x000020060a507980 */ /* 0x000ee2000c101b00 */
        /* <DEDUP_REMOVED lines=17> */
[----:B------:R-:W-:Y:S01]  /*14c90*/  IMAD R77, R14, R57, R4 ;  /* 0x000000390e4d7224 */ /* 0x000fe200078e0204 */
[----:B------:R-:W-:Y:S01]  /*14ca0*/  LOP3.LUT R4, R8, R69, RZ, 0x3c, !PT ;  /* 0x0000004508047212 */ /* 0x000fe200078e3cff */
[----:B------:R-:W-:-:S03]  /*14cb0*/  IMAD R57, R18, R57, R6 ;  /* 0x0000003912397224 */ /* 0x000fc600078e0206 */
[C---:B------:R-:W-:Y:S02]  /*14cc0*/  ISETP.GT.U32.AND P1, PT, R12.reuse, R77, PT ;  /* 0x0000004d0c00720c */ /* 0x040fe40003f24070 */
[----:B------:R-:W-:Y:S02]  /*14cd0*/  ISETP.GT.U32.AND P3, PT, R12, R57, PT ;  /* 0x000000390c00720c */ /* 0x000fe40003f64070 */
[----:B------:R-:W-:-:S09]  /*14ce0*/  ISETP.GE.AND P2, PT, R4, RZ, PT ;  /* 0x000000ff0400720c */ /* 0x000fd20003f46270 */
        /* <DEDUP_REMOVED lines=33> */
.L_x_5575:
[----:B------:R-:W2:Y:S02]  /*14f00*/  LD.E R57, desc[UR6][R10.64+0x38] ;  /* 0x000038060a397980 */ /* 0x000ea4000c101900 */
[----:B--2---:R-:W-:-:S04]  /*14f10*/  LEA R57, -R57, RZ, 0x6 ;  /* 0x000000ff39397211 */ /* 0x004fc800078e31ff */
[----:B------:R-:W-:Y:S02]  /*14f20*/  SHF.R.S32.HI R4, RZ, 0x1f, R57 ;  /* 0x0000001fff047819 */ /* 0x000fe40000011439 */
.L_x_5576:
[----:B------:R-:W-:Y:S05]  /*14f30*/  BSYNC B0 ;  /* 0x0000000000007941 */ /* 0x000fea0003800000 */
.L_x_5574:
        /* <DEDUP_REMOVED lines=98> */
.L_x_5573:
[----:B------:R-:W-:Y:S05]  /*15560*/  BSYNC B1 ;  /* 0x0000000000017941 */ /* 0x000fea0003800000 */
.L_x_5572:
[----:B------:R2:W3:Y:S01]  /*15570*/  LD.E R166, desc[UR6][R10.64+0xdc] ;  /* 0x0000dc060aa67980 */ /* 0x0004e2000c101900 */
[----:B------:R-:W-:Y:S01]  /*15580*/  IADD3 R4, R135, R2, -R220 ;  /* 0x0000000287047210 */ /* 0x000fe20007ffe8dc */
[----:B------:R-:W-:-:S04]  /*15590*/  IMAD R8, R75, 0x2, R8 ;  /* 0x000000024b087824 */ /* 0x000fc800078e0208 */
[----:B------:R-:W-:Y:S02]  /*155a0*/  IMAD.IADD R6, R4, 0x1, -R8 ;  /* 0x0000000104067824 */ /* 0x000fe400078e0a08 */
[C---:B------:R-:W-:Y:S02]  /*155b0*/  VIADD R34, R8.reuse, 0x11 ;  /* 0x0000001108227836 */ /* 0x040fe40000000000 */
[C---:B------:R-:W-:Y:S02]  /*155c0*/  VIADD R26, R8.reuse, 0x9 ;  /* 0x00000009081a7836 */ /* 0x040fe40000000000 */
[----:B------:R-:W-:Y:S01]  /*155d0*/  VIADD R12, R8, 0x21 ;  /* 0x00000021080c7836 */ /* 0x000fe20000000000 */
[----:B--2---:R-:W-:-:S04]  /*155e0*/  IABS R11, R6 ;  /* 0x00000006000b7213 */ /* 0x004fc80000000000 */
[----:B------:R-:W-:-:S05]  /*155f0*/  I2FP.F32.S32 R11, R11 ;  /* 0x0000000b000b7245 */ /* 0x000fca0000201400 */
[----:B------:R-:W-:Y:S01]  /*15600*/  FFMA.FTZ R11, -R0, R11, R3 ;  /* 0x0000000b000b7223 */ /* 0x000fe20000010103 */
[C---:B------:R-:W-:Y:S02]  /*15610*/  IMAD.IADD R3, R4.reuse, 0x1, -R34 ;  /* 0x0000000104037824 */ /* 0x040fe400078e0a22 */
[C---:B------:R-:W-:Y:S02]  /*15620*/  IMAD.IADD R20, R4.reuse, 0x1, -R26 ;  /* 0x0000000104147824 */ /* 0x040fe400078e0a1a */
[----:B------:R-:W-:Y:S01]  /*15630*/  IMAD.IADD R36, R4, 0x1, -R12 ;  /* 0x0000000104247824 */ /* 0x000fe200078e0a0c */
[----:B------:R-:W-:Y:S02]  /*15640*/  IABS R3, R3 ;  /* 0x0000000300037213 */ /* 0x000fe40000000000 */
[----:B------:R-:W-:Y:S02]  /*15650*/  IABS R20, R20 ;  /* 0x0000001400147213 */ /* 0x000fe40000000000 */
[----:B------:R-:W-:-:S02]  /*15660*/  I2FP.F32.S32 R3, R3 ;  /* 0x0000000300037245 */ /* 0x000fc40000201400 */
[----:B------:R-:W-:Y:S02]  /*15670*/  IABS R36, R36 ;  /* 0x0000002400247213 */ /* 0x000fe40000000000 */
[----:B------:R-:W-:Y:S01]  /*15680*/  I2FP.F32.S32 R20, R20 ;  /* 0x0000001400147245 */ /* 0x000fe20000201400 */
[----:B------:R-:W-:Y:S01]  /*15690*/  FFMA.FTZ R35, -R0, R3, R35 ;  /* 0x0000000300237223 */ /* 0x000fe20000010123 */
[----:B------:R-:W-:Y:S01]  /*156a0*/  I2FP.F32.S32 R36, R36 ;  /* 0x0000002400247245 */ /* 0x000fe20000201400 */
[C---:B------:R-:W-:Y:S02]  /*156b0*/  VIADD R30, R8.reuse, 0x1 ;  /* 0x00000001081e7836 */ /* 0x040fe40000000000 */
[----:B------:R-:W-:Y:S02]  /*156c0*/  VIADD R28, R8, 0x8 ;  /* 0x00000008081c7836 */ /* 0x000fe40000000000 */
[----:B------:R-:W-:Y:S02]  /*156d0*/  VIADD R3, R4, 0x8 ;  /* 0x0000000804037836 */ /* 0x000fe40000000000 */
[----:B------:R-:W-:Y:S01]  /*156e0*/  FFMA.FTZ R20, -R0, R20, R33 ;  /* 0x0000001400147223 */ /* 0x000fe20000010121 */
[----:B------:R-:W-:-:S02]  /*156f0*/  VIADD R18, R8, 0x10 ;  /* 0x0000001008127836 */ /* 0x000fc40000000000 */
[----:B------:R-:W-:Y:S01]  /*15700*/  FFMA.FTZ R39, -R0, R36, R39 ;  /* 0x0000002400277223 */ /* 0x000fe20000010127 */
[C---:B------:R-:W-:Y:S01]  /*15710*/  IMAD.IADD R33, R3.reuse, 0x1, -R8 ;  /* 0x0000000103217824 */ /* 0x040fe200078e0a08 */
[-C--:B------:R-:W-:Y:S01]  /*15720*/  ISETP.GE.AND P2, PT, R30, R135.reuse, PT ;  /* 0x000000871e00720c */ /* 0x080fe20003f46270 */
[----:B------:R-:W-:Y:S01]  /*15730*/  IMAD.IADD R24, R4, 0x1, -R30 ;  /* 0x0000000104187824 */ /* 0x000fe200078e0a1e */
[-C--:B------:R-:W-:Y:S01]  /*15740*/  ISETP.GE.AND P1, PT, R28, R135.reuse, PT ;  /* 0x000000871c00720c */ /* 0x080fe20003f26270 */
[--C-:B------:R-:W-:Y:S01]  /*15750*/  IMAD.IADD R22, R4, 0x1, -R28.reuse ;  /* 0x0000000104167824 */ /* 0x100fe200078e0a1c */
[----:B------:R-:W-:Y:S01]  /*15760*/  ISETP.GE.AND P0, PT, R26, R135, PT ;  /* 0x000000871a00720c */ /* 0x000fe20003f06270 */
[C---:B------:R-:W-:Y:S02]  /*15770*/  IMAD.IADD R36, R3.reuse, 0x1, -R28 ;  /* 0x0000000103247824 */ /* 0x040fe400078e0a1c */
[C---:B------:R-:W-:Y:S02]  /*15780*/  IMAD.IADD R30, R3.reuse, 0x1, -R30 ;  /* 0x00000001031e7824 */ /* 0x040fe400078e0a1e */
[----:B------:R-:W-:-:S02]  /*15790*/  IMAD.IADD R28, R3, 0x1, -R26 ;  /* 0x00000001031c7824 */ /* 0x000fc400078e0a1a */
[--C-:B------:R-:W-:Y:S01]  /*157a0*/  IMAD.IADD R26, R3, 0x1, -R18.reuse ;  /* 0x00000001031a7824 */ /* 0x100fe200078e0a12 */
[----:B------:R-:W-:Y:S01]  /*157b0*/  IABS R33, R33 ;  /* 0x0000002100217213 */ /* 0x000fe20000000000 */
[----:B------:R-:W-:Y:S01]  /*157c0*/  IMAD.IADD R6, R4, 0x1, -R18 ;  /* 0x0000000104067824 */ /* 0x000fe200078e0a12 */
[----:B------:R-:W-:Y:S02]  /*157d0*/  ISETP.GE.AND P6, PT, R18, R135, PT ;  /* 0x000000871200720c */ /* 0x000fe40003fc6270 */
[----:B------:R-:W-:Y:S02]  /*157e0*/  IABS R24, R24 ;  /* 0x0000001800187213 */ /* 0x000fe40000000000 */
[----:B------:R-:W-:Y:S02]  /*157f0*/  IABS R30, R30 ;  /* 0x0000001e001e7213 */ /* 0x000fe40000000000 */
[----:B------:R-:W-:Y:S02]  /*15800*/  IABS R18, R36 ;  /* 0x0000002400127213 */ /* 0x000fe40000000000 */
[----:B------:R-:W-:-:S02]  /*15810*/  IABS R26, R26 ;  /* 0x0000001a001a7213 */ /* 0x000fc40000000000 */
[----:B------:R-:W-:Y:S02]  /*15820*/  I2FP.F32.S32 R33, R33 ;  /* 0x0000002100217245 */ /* 0x000fe40000201400 */
[----:B------:R-:W-:Y:S02]  /*15830*/  I2FP.F32.S32 R24, R24 ;  /* 0x0000001800187245 */ /* 0x000fe40000201400 */
[----:B------:R-:W-:Y:S02]  /*15840*/  IABS R28, R28 ;  /* 0x0000001c001c7213 */ /* 0x000fe40000000000 */
[----:B------:R-:W-:Y:S02]  /*15850*/  I2FP.F32.S32 R30, R30 ;  /* 0x0000001e001e7245 */ /* 0x000fe40000201400 */
[----:B------:R-:W-:Y:S01]  /*15860*/  I2FP.F32.S32 R18, R18 ;  /* 0x0000001200127245 */ /* 0x000fe20000201400 */
[----:B------:R-:W-:Y:S01]  /*15870*/  VIADD R16, R8, 0x19 ;  /* 0x0000001908107836 */ /* 0x000fe20000000000 */
[----:B------:R-:W-:Y:S01]  /*15880*/  I2FP.F32.S32 R26, R26 ;  /* 0x0000001a001a7245 */ /* 0x000fe20000201400 */
[----:B------:R-:W-:Y:S01]  /*15890*/  FFMA.FTZ R59, -R0, R33, R59 ;  /* 0x00000021003b7223 */ /* 0x000fe2000001013b */
[----:B------:R-:W-:Y:S01]  /*158a0*/  VIADD R32, R8, 0x18 ;  /* 0x0000001808207836 */ /* 0x000fe20000000000 */
[----:B------:R-:W-:Y:S01]  /*158b0*/  I2FP.F32.S32 R28, R28 ;  /* 0x0000001c001c7245 */ /* 0x000fe20000201400 */
[----:B------:R-:W-:Y:S01]  /*158c0*/  FFMA.FTZ R24, -R0, R24, R53 ;  /* 0x0000001800187223 */ /* 0x000fe20000010135 */
[----:B------:R-:W-:Y:S01]  /*158d0*/  ISETP.GE.AND P3, PT, R8, R135, PT ;  /* 0x000000870800720c */ /* 0x000fe20003f66270 */
[C---:B------:R-:W-:Y:S01]  /*158e0*/  FFMA.FTZ R25, -R0.reuse, R30, R25 ;  /* 0x0000001e00197223 */ /* 0x040fe20000010119 */
[----:B------:R-:W-:Y:S01]  /*158f0*/  IABS R22, R22 ;  /* 0x0000001600167213 */ /* 0x000fe20000000000 */
[----:B------:R-:W-:Y:S01]  /*15900*/  FFMA.FTZ R27, -R0, R18, R27 ;  /* 0x00000012001b7223 */ /* 0x000fe2000001011b */
[----:B------:R-:W-:-:S02]  /*15910*/  IMAD.IADD R40, R4, 0x1, -R16 ;  /* 0x0000000104287824 */ /* 0x000fc400078e0a10 */
[----:B------:R-:W-:Y:S01]  /*15920*/  FFMA.FTZ R18, -R0, R26, R21 ;  /* 0x0000001a00127223 */ /* 0x000fe20000010115 */
[-C--:B------:R-:W-:Y:S01]  /*15930*/  ISETP.GE.AND P5, PT, R34, R135.reuse, PT ;  /* 0x000000872200720c */ /* 0x080fe20003fa6270 */
[----:B------:R-:W-:Y:S01]  /*15940*/  IMAD.IADD R21, R3, 0x1, -R34 ;  /* 0x0000000103157824 */ /* 0x000fe200078e0a22 */
[----:B------:R-:W-:Y:S01]  /*15950*/  IABS R10, R6 ;  /* 0x00000006000a7213 */ /* 0x000fe20000000000 */
[--C-:B------:R-:W-:Y:S01]  /*15960*/  IMAD.IADD R6, R4, 0x1, -R32.reuse ;  /* 0x0000000104067824 */ /* 0x100fe200078e0a20 */
[----:B------:R-:W-:Y:S01]  /*15970*/  FSEL R26, R11, -INF , !P3 ;  /* 0xff8000000b1a7808 */ /* 0x000fe20005800000 */
[----:B------:R-:W-:Y:S01]  /*15980*/  FFMA.FTZ R28, -R0, R28, R61 ;  /* 0x0000001c001c7223 */ /* 0x000fe2000001013d */
[----:B------:R-:W-:Y:S01]  /*15990*/  FSEL R34, R59, -INF , !P3 ;  /* 0xff8000003b227808 */ /* 0x000fe20005800000 */
[----:B------:R-:W-:Y:S01]  /*159a0*/  IMAD.IADD R11, R3, 0x1, -R32 ;  /* 0x00000001030b7824 */ /* 0x000fe200078e0a20 */
[----:B------:R-:W-:Y:S02]  /*159b0*/  I2FP.F32.S32 R22, R22 ;  /* 0x0000001600167245 */ /* 0x000fe40000201400 */
[----:B------:R-:W-:Y:S01]  /*159c0*/  ISETP.GE.AND P3, PT, R32, R135, PT ;  /* 0x000000872000720c */ /* 0x000fe20003f66270 */
[----:B------:R-:W-:Y:S01]  /*159d0*/  VIADD R14, R8, 0x20 ;  /* 0x00000020080e7836 */ /* 0x000fe20000000000 */
[----:B------:R-:W-:-:S02]  /*159e0*/  FSEL R24, R24, -INF , !P2 ;  /* 0xff80000018187808 */ /* 0x000fc40005000000 */
[----:B------:R-:W-:Y:S02]  /*159f0*/  FSEL R32, R25, -INF , !P2 ;  /* 0xff80000019207808 */ /* 0x000fe40005000000 */
[----:B------:R-:W-:Y:S02]  /*15a00*/  IABS R40, R40 ;  /* 0x0000002800287213 */ /* 0x000fe40000000000 */
[----:B------:R-:W-:Y:S01]  /*15a10*/  ISETP.GE.AND P2, PT, R16, R135, PT ;  /* 0x000000871000720c */ /* 0x000fe20003f46270 */
[----:B------:R-:W-:Y:S02]  /*15a20*/  IMAD.IADD R16, R3, 0x1, -R16 ;  /* 0x0000000103107824 */ /* 0x000fe400078e0a10 */
[----:B------:R-:W-:Y:S01]  /*15a30*/  FFMA.FTZ R22, -R0, R22, R71 ;  /* 0x0000001600167223 */ /* 0x000fe20000010147 */
[----:B------:R-:W-:Y:S01]  /*15a40*/  FSEL R20, R20, -INF , !P0 ;  /* 0xff80000014147808 */ /* 0x000fe20004000000 */
[----:B------:R-:W-:Y:S01]  /*15a50*/  IMAD.IADD R38, R4, 0x1, -R14 ;  /* 0x0000000104267824 */ /* 0x000fe200078e0a0e */
[----:B------:R-:W-:-:S02]  /*15a60*/  FSEL R28, R28, -INF , !P0 ;  /* 0xff8000001c1c7808 */ /* 0x000fc40004000000 */
[----:B------:R-:W-:Y:S02]  /*15a70*/  I2FP.F32.S32 R40, R40 ;  /* 0x0000002800287245 */ /* 0x000fe40000201400 */
[----:B------:R-:W-:Y:S01]  /*15a80*/  ISETP.GE.AND P0, PT, R12, R135, PT ;  /* 0x000000870c00720c */ /* 0x000fe20003f06270 */
[----:B------:R-:W-:Y:S01]  /*15a90*/  IMAD.IADD R12, R3, 0x1, -R12 ;  /* 0x00000001030c7824 */ /* 0x000fe200078e0a0c */
[----:B------:R-:W-:Y:S01]  /*15aa0*/  IABS R16, R16 ;  /* 0x0000001000107213 */ /* 0x000fe20000000000 */
[----:B------:R-:W-:Y:S01]  /*15ab0*/  FFMA.FTZ R41, -R0, R40, R41 ;  /* 0x0000002800297223 */ /* 0x000fe20000010129 */
[----:B------:R-:W-:Y:S02]  /*15ac0*/  FSEL R22, R22, -INF , !P1 ;  /* 0xff80000016167808 */ /* 0x000fe40004800000 */
[----:B------:R-:W-:Y:S02]  /*15ad0*/  FSEL R30, R27, -INF , !P1 ;  /* 0xff8000001b1e7808 */ /* 0x000fe40004800000 */
[----:B------:R-:W-:-:S02]  /*15ae0*/  IABS R38, R38 ;  /* 0x0000002600267213 */ /* 0x000fc40000000000 */
[----:B------:R-:W-:Y:S01]  /*15af0*/  ISETP.GE.AND P1, PT, R14, R135, PT ;  /* 0x000000870e00720c */ /* 0x000fe20003f26270 */
[----:B------:R-:W-:Y:S01]  /*15b00*/  IMAD.IADD R14, R3, 0x1, -R14 ;  /* 0x00000001030e7824 */ /* 0x000fe200078e0a0e */
[----:B------:R-:W-:Y:S02]  /*15b10*/  IABS R21, R21 ;  /* 0x0000001500157213 */ /* 0x000fe40000000000 */
[----:B------:R-:W-:Y:S02]  /*15b20*/  IABS R12, R12 ;  /* 0x0000000c000c7213 */ /* 0x000fe40000000000 */
[----:B------:R-:W-:Y:S02]  /*15b30*/  I2FP.F32.S32 R40, R16 ;  /* 0x0000001000287245 */ /* 0x000fe40000201400 */
[----:B------:R-:W-:Y:S01]  /*15b40*/  I2FP.F32.S32 R38, R38 ;  /* 0x0000002600267245 */ /* 0x000fe20000201400 */
[----:B------:R-:W-:Y:S01]  /*15b50*/  VIADD R44, R8, 0x30 ;  /* 0x00000030082c7836 */ /* 0x000fe20000000000 */
[----:B------:R-:W-:-:S02]  /*15b60*/  I2FP.F32.S32 R21, R21 ;  /* 0x0000001500157245 */ /* 0x000fc40000201400 */
[----:B------:R-:W-:Y:S01]  /*15b70*/  I2FP.F32.S32 R36, R12 ;  /* 0x0000000c00247245 */ /* 0x000fe20000201400 */
[----:B------:R-:W-:Y:S01]  /*15b80*/  FFMA.FTZ R12, -R0, R40, R17 ;  /* 0x00000028000c7223 */ /* 0x000fe20000010111 */
[----:B------:R-:W-:Y:S01]  /*15b90*/  IABS R11, R11 ;  /* 0x0000000b000b7213 */ /* 0x000fe20000000000 */
[----:B------:R-:W-:Y:S01]  /*15ba0*/  VIADD R40, R8, 0x31 ;  /* 0x0000003108287836 */ /* 0x000fe20000000000 */
[----:B------:R-:W-:Y:S02]  /*15bb0*/  IABS R14, R14 ;  /* 0x0000000e000e7213 */ /* 0x000fe40000000000 */
[----:B------:R-:W-:Y:S02]  /*15bc0*/  I2FP.F32.S32 R10, R10 ;  /* 0x0000000a000a7245 */ /* 0x000fe40000201400 */
[----:B------:R-:W-:Y:S01]  /*15bd0*/  IABS R6, R6 ;  /* 0x0000000600067213 */ /* 0x000fe20000000000 */
[C---:B------:R-:W-:Y:S01]  /*15be0*/  FFMA.FTZ R37, -R0.reuse, R38, R37 ;  /* 0x0000002600257223 */ /* 0x040fe20000010125 */
[----:B------:R-:W-:Y:S01]  /*15bf0*/  I2FP.F32.S32 R42, R11 ;  /* 0x0000000b002a7245 */ /* 0x000fe20000201400 */
[----:B------:R-:W-:Y:S01]  /*15c00*/  FFMA.FTZ R16, -R0, R21, R45 ;  /* 0x0000001500107223 */ /* 0x000fe2000001012d */
[----:B------:R-:W-:Y:S01]  /*15c10*/  I2FP.F32.S32 R38, R14 ;  /* 0x0000000e00267245 */ /* 0x000fe20000201400 */
[C---:B------:R-:W-:Y:S01]  /*15c20*/  IMAD.IADD R25, R4.reuse, 0x1, -R44 ;  /* 0x0000000104197824 */ /* 0x040fe200078e0a2c */
[----:B------:R-:W-:Y:S01]  /*15c30*/  I2FP.F32.S32 R6, R6 ;  /* 0x0000000600067245 */ /* 0x000fe20000201400 */
[----:B------:R-:W-:-:S02]  /*15c40*/  IMAD.IADD R21, R4, 0x1, -R40 ;  /* 0x0000000104157824 */ /* 0x000fc400078e0a28 */
[----:B------:R-:W-:Y:S01]  /*15c50*/  FFMA.FTZ R10, -R0, R10, R63 ;  /* 0x0000000a000a7223 */ /* 0x000fe2000001013f */
[----:B------:R-:W-:Y:S02]  /*15c60*/  VIADD R48, R8, 0x28 ;  /* 0x0000002808307836 */ /* 0x000fe40000000000 */
[C---:B------:R-:W-:Y:S01]  /*15c70*/  FFMA.FTZ R14, -R0.reuse, R42, R23 ;  /* 0x0000002a000e7223 */ /* 0x040fe20000010117 */
[C---:B------:R-:W-:Y:S01]  /*15c80*/  FFMA.FTZ R43, -R0.reuse, R38, R43 ;  /* 0x00000026002b7223 */ /* 0x040fe2000001012b */
[C---:B------:R-:W-:Y:S01]  /*15c90*/  FFMA.FTZ R49, -R0.reuse, R36, R49 ;  /* 0x0000002400317223 */ /* 0x040fe20000010131 */
[----:B------:R-:W-:Y:S01]  /*15ca0*/  IABS R25, R25 ;  /* 0x0000001900197213 */ /* 0x000fe20000000000 */
[----:B------:R-:W-:Y:S01]  /*15cb0*/  FFMA.FTZ R6, -R0, R6, R47 ;  /* 0x0000000600067223 */ /* 0x000fe2000001012f */
[C---:B------:R-:W-:Y:S01]  /*15cc0*/  VIADD R46, R8.reuse, 0x29 ;  /* 0x00000029082e7836 */ /* 0x040fe20000000000 */
[----:B------:R-:W-:Y:S01]  /*15cd0*/  IABS R21, R21 ;  /* 0x0000001500157213 */ /* 0x000fe20000000000 */
[----:B------:R-:W-:Y:S01]  /*15ce0*/  VIADD R38, R8, 0x38 ;  /* 0x0000003808267836 */ /* 0x000fe20000000000 */
[----:B------:R-:W-:Y:S01]  /*15cf0*/  FSEL R10, R10, -INF , !P6 ;  /* 0xff8000000a0a7808 */ /* 0x000fe20007000000 */
[----:B------:R-:W-:Y:S01]  /*15d00*/  VIADD R36, R8, 0x39 ;  /* 0x0000003908247836 */ /* 0x000fe20000000000 */
[----:B------:R-:W-:Y:S01]  /*15d10*/  FSEL R18, R18, -INF , !P6 ;  /* 0xff80000012127808 */ /* 0x000fe20007000000 */
[--C-:B------:R-:W-:Y:S01]  /*15d20*/  IMAD.IADD R23, R3, 0x1, -R48.reuse ;  /* 0x0000000103177824 */ /* 0x100fe200078e0a30 */
[----:B------:R-:W-:Y:S01]  /*15d30*/  ISETP.GE.AND P6, PT, R48, R135, PT ;  /* 0x000000873000720c */ /* 0x000fe20003fc6270 */
[C---:B------:R-:W-:Y:S01]  /*15d40*/  IMAD.IADD R42, R4.reuse, 0x1, -R48 ;  /* 0x00000001042a7824 */ /* 0x040fe200078e0a30 */
[----:B------:R-:W-:Y:S01]  /*15d50*/  I2FP.F32.S32 R48, R25 ;  /* 0x0000001900307245 */ /* 0x000fe20000201400 */
[C---:B------:R-:W-:Y:S01]  /*15d60*/  IMAD.IADD R33, R4.reuse, 0x1, -R46 ;  /* 0x0000000104217824 */ /* 0x040fe200078e0a2e */
[----:B------:R-:W-:Y:S01]  /*15d70*/  I2FP.F32.S32 R25, R21 ;  /* 0x0000001500197245 */ /* 0x000fe20000201400 */
        /* <DEDUP_REMOVED lines=8> */
[----:B------:R-:W-:Y:S02]  /*15e00*/  IABS R23, R23 ;  /* 0x0000001700177213 */ /* 0x000fe40000000000 */
[----:B------:R-:W-:Y:S01]  /*15e10*/  FMNMX.FTZ R21, R34, R32, !PT ;  /* 0x0000002022157209 */ /* 0x000fe20007810000 */
[C---:B------:R-:W-:Y:S01]  /*15e20*/  IMAD.IADD R27, R3.reuse, 0x1, -R46 ;  /* 0x00000001031b7824 */ /* 0x040fe200078e0a2e */
[-C--:B------:R-:W-:Y:S01]  /*15e30*/  ISETP.GE.AND P3, PT, R44, R135.reuse, PT ;  /* 0x000000872c00720c */ /* 0x080fe20003f66270 */
[C---:B------:R-:W-:Y:S01]  /*15e40*/  IMAD.IADD R44, R3.reuse, 0x1, -R44 ;  /* 0x00000001032c7824 */ /* 0x040fe200078e0a2c */
[-C--:B------:R-:W-:Y:S01]  /*15e50*/  ISETP.GE.AND P2, PT, R40, R135.reuse, PT ;  /* 0x000000872800720c */ /* 0x080fe20003f46270 */
[C---:B------:R-:W-:Y:S01]  /*15e60*/  IMAD.IADD R40, R3.reuse, 0x1, -R40 ;  /* 0x0000000103287824 */ /* 0x040fe200078e0a28 */
[----:B------:R-:W-:Y:S01]  /*15e70*/  ISETP.GE.AND P1, PT, R38, R135, PT ;  /* 0x000000872600720c */ /* 0x000fe20003f26270 */
[----:B------:R-:W-:Y:S01]  /*15e80*/  IMAD.IADD R38, R3, 0x1, -R38 ;  /* 0x0000000103267824 */ /* 0x000fe200078e0a26 */
[----:B------:R-:W-:Y:S01]  /*15e90*/  FSEL R228, R39, -INF , !P0 ;  /* 0xff80000027e47808 */ /* 0x000fe20004000000 */
[----:B------:R-:W-:Y:S01]  /*15ea0*/  IMAD.IADD R3, R3, 0x1, -R36 ;  /* 0x0000000103037824 */ /* 0x000fe200078e0a24 */
[----:B------:R-:W-:-:S02]  /*15eb0*/  FSEL R232, R49, -INF , !P0 ;  /* 0xff80000031e87808 */ /* 0x000fc40004000000 */
[----:B------:R-:W-:Y:S02]  /*15ec0*/  ISETP.GE.AND P0, PT, R36, R135, PT ;  /* 0x000000872400720c */ /* 0x000fe40003f06270 */
[----:B------:R-:W-:Y:S02]  /*15ed0*/  I2FP.F32.S32 R36, R23 ;  /* 0x0000001700247245 */ /* 0x000fe40000201400 */
[----:B------:R-:W-:Y:S02]  /*15ee0*/  FMNMX.FTZ R21, R30, R21, !PT ;  /* 0x000000151e157209 */ /* 0x000fe40007810000 */
[----:B------:R-:W-:Y:S02]  /*15ef0*/  FMNMX.FTZ R23, R26, R24, !PT ;  /* 0x000000181a177209 */ /* 0x000fe40007810000 */
[----:B------:R-:W-:Y:S02]  /*15f00*/  FMNMX.FTZ R21, R28, R21, !PT ;  /* 0x000000151c157209 */ /* 0x000fe40007810000 */
[----:B------:R-:W-:-:S02]  /*15f10*/  FMNMX.FTZ R23, R22, R23, !PT ;  /* 0x0000001716177209 */ /* 0x000fc40007810000 */
[----:B------:R-:W-:Y:S02]  /*15f20*/  FSEL R16, R16, -INF , !P5 ;  /* 0xff80000010107808 */ /* 0x000fe40006800000 */
[----:B------:R-:W-:Y:S02]  /*15f30*/  FMNMX.FTZ R21, R18, R21, !PT ;  /* 0x0000001512157209 */ /* 0x000fe40007810000 */
[----:B------:R-:W-:Y:S02]  /*15f40*/  FMNMX.FTZ R23, R20, R23, !PT ;  /* 0x0000001714177209 */ /* 0x000fe40007810000 */
[----:B------:R-:W-:Y:S02]  /*15f50*/  IABS R42, R42 ;  /* 0x0000002a002a7213 */ /* 0x000fe40000000000 */
[----:B------:R-:W-:Y:S02]  /*15f60*/  FMNMX.FTZ R21, R16, R21, !PT ;  /* 0x0000001510157209 */ /* 0x000fe40007810000 */
[----:B------:R-:W-:-:S02]  /*15f70*/  FSEL R8, R35, -INF , !P5 ;  /* 0xff80000023087808 */ /* 0x000fc40006800000 */
[----:B------:R-:W-:Y:S02]  /*15f80*/  FMNMX.FTZ R23, R10, R23, !PT ;  /* 0x000000170a177209 */ /* 0x000fe40007810000 */
[----:B------:R-:W-:Y:S02]  /*15f90*/  I2FP.F32.S32 R42, R42 ;  /* 0x0000002a002a7245 */ /* 0x000fe40000201400 */
[----:B------:R-:W-:Y:S02]  /*15fa0*/  FMNMX.FTZ R21, R14, R21, !PT ;  /* 0x000000150e157209 */ /* 0x000fe40007810000 */
[----:B------:R-:W-:Y:S02]  /*15fb0*/  FMNMX.FTZ R23, R8, R23, !PT ;  /* 0x0000001708177209 */ /* 0x000fe40007810000 */
[----:B------:R-:W-:Y:S01]  /*15fc0*/  IABS R27, R27 ;  /* 0x0000001b001b7213 */ /* 0x000fe20000000000 */
[----:B------:R-:W-:Y:S01]  /*15fd0*/  FFMA.FTZ R5, -R0, R42, R5 ;  /* 0x0000002a00057223 */ /* 0x000fe20000010105 */
[----:B------:R-:W-:-:S02]  /*15fe0*/  FMNMX.FTZ R21, R12, R21, !PT ;  /* 0x000000150c157209 */ /* 0x000fc40007810000 */
[----:B------:R-:W-:Y:S01]  /*15ff0*/  FMNMX.FTZ R23, R6, R23, !PT ;  /* 0x0000001706177209 */ /* 0x000fe20007810000 */
[----:B------:R-:W-:Y:S01]  /*16000*/  FFMA.FTZ R29, -R0, R36, R29 ;  /* 0x00000024001d7223 */ /* 0x000fe2000001011d */
[----:B------:R-:W-:Y:S02]  /*16010*/  IABS R44, R44 ;  /* 0x0000002c002c7213 */ /* 0x000fe40000000000 */
[----:B------:R-:W-:Y:S02]  /*16020*/  I2FP.F32.S32 R42, R27 ;  /* 0x0000001b002a7245 */ /* 0x000fe40000201400 */
[----:B------:R-:W-:Y:S02]  /*16030*/  IABS R33, R33 ;  /* 0x0000002100217213 */ /* 0x000fe40000000000 */
[----:B------:R-:W-:Y:S02]  /*16040*/  FMNMX.FTZ R21, R160, R21, !PT ;  /* 0x00000015a0157209 */ /* 0x000fe40007810000 */
[----:B------:R-:W-:-:S02]  /*16050*/  IABS R3, R3 ;  /* 0x0000000300037213 */ /* 0x000fc40000000000 */
[----:B------:R-:W-:Y:S01]  /*16060*/  FMNMX.FTZ R23, R4, R23, !PT ;  /* 0x0000001704177209 */ /* 0x000fe20007810000 */
[----:B------:R-:W-:Y:S01]  /*16070*/  FFMA.FTZ R31, -R0, R42, R31 ;  /* 0x0000002a001f7223 */ /* 0x000fe2000001011f */
[----:B------:R-:W-:Y:S02]  /*16080*/  ISETP.GE.AND P5, PT, R46, R135, PT ;  /* 0x000000872e00720c */ /* 0x000fe40003fa6270 */
[----:B------:R-:W-:Y:S02]  /*16090*/  I2FP.F32.S32 R44, R44 ;  /* 0x0000002c002c7245 */ /* 0x000fe40000201400 */
[----:B------:R-:W-:Y:S02]  /*160a0*/  IABS R40, R40 ;  /* 0x0000002800287213 */ /* 0x000fe40000000000 */
[----:B------:R-:W-:Y:S02]  /*160b0*/  I2FP.F32.S32 R46, R33 ;  /* 0x00000021002e7245 */ /* 0x000fe40000201400 */
[----:B------:R-:W-:-:S02]  /*160c0*/  IABS R38, R38 ;  /* 0x0000002600267213 */ /* 0x000fc40000000000 */
[----:B------:R-:W-:Y:S02]  /*160d0*/  FSEL R162, R29, -INF , !P6 ;  /* 0xff8000001da27808 */ /* 0x000fe40007000000 */
[----:B------:R-:W-:Y:S02]  /*160e0*/  FMNMX.FTZ R21, R232, R21, !PT ;  /* 0x00000015e8157209 */ /* 0x000fe40007810000 */
[----:B------:R-:W-:Y:S02]  /*160f0*/  I2FP.F32.S32 R3, R3 ;  /* 0x0000000300037245 */ /* 0x000fe40000201400 */
[----:B------:R-:W-:Y:S01]  /*16100*/  FMNMX.FTZ R23, R164, R23, !PT ;  /* 0x00000017a4177209 */ /* 0x000fe20007810000 */
[C---:B------:R-:W-:Y:S01]  /*16110*/  FFMA.FTZ R44, -R0.reuse, R44, R65 ;  /* 0x0000002c002c7223 */ /* 0x040fe20000010141 */
[----:B------:R-:W-:Y:S01]  /*16120*/  I2FP.F32.S32 R40, R40 ;  /* 0x0000002800287245 */ /* 0x000fe20000201400 */
[----:B------:R-:W-:Y:S01]  /*16130*/  FFMA.FTZ R19, -R0, R46, R19 ;  /* 0x0000002e00137223 */ /* 0x000fe20000010113 */
[----:B------:R-:W-:-:S02]  /*16140*/  I2FP.F32.S32 R38, R38 ;  /* 0x0000002600267245 */ /* 0x000fc40000201400 */
[----:B------:R-:W-:Y:S02]  /*16150*/  FSEL R230, R31, -INF , !P5 ;  /* 0xff8000001fe67808 */ /* 0x000fe40006800000 */
[----:B------:R-:W-:Y:S01]  /*16160*/  FMNMX.FTZ R21, R162, R21, !PT ;  /* 0x00000015a2157209 */ /* 0x000fe20007810000 */
[----:B------:R-:W-:Y:S01]  /*16170*/  FFMA.FTZ R3, -R0, R3, R9 ;  /* 0x0000000300037223 */ /* 0x000fe20000010109 */
[----:B------:R-:W-:Y:S02]  /*16180*/  FSEL R226, R5, -INF , !P6 ;  /* 0xff80000005e27808 */ /* 0x000fe40007000000 */
[----:B------:R-:W-:Y:S01]  /*16190*/  FMNMX.FTZ R23, R228, R23, !PT ;  /* 0x00000017e4177209 */ /* 0x000fe20007810000 */
[C---:B------:R-:W-:Y:S01]  /*161a0*/  FFMA.FTZ R40, -R0.reuse, R40, R67 ;  /* 0x0000002800287223 */ /* 0x040fe20000010143 */
[----:B------:R-:W-:Y:S01]  /*161b0*/  IABS R9, R17 ;  /* 0x0000001100097213 */ /* 0x000fe20000000000 */
[----:B------:R-:W-:Y:S01]  /*161c0*/  FFMA.FTZ R15, -R0, R48, R15 ;  /* 0x00000030000f7223 */ /* 0x000fe2000001010f */
[----:B------:R-:W-:Y:S01]  /*161d0*/  FSEL R186, R44, -INF , !P3 ;  /* 0xff8000002cba7808 */ /* 0x000fe20005800000 */
[----:B------:R-:W-:Y:S01]  /*161e0*/  FFMA.FTZ R38, -R0, R38, R73 ;  /* 0x0000002600267223 */ /* 0x000fe20000010149 */
[----:B------:R-:W-:-:S02]  /*161f0*/  FMNMX.FTZ R21, R230, R21, !PT ;  /* 0x00000015e6157209 */ /* 0x000fc40007810000 */
[----:B------:R-:W-:Y:S02]  /*16200*/  FSEL R176, R19, -INF , !P5 ;  /* 0xff80000013b07808 */ /* 0x000fe40006800000 */
[----:B------:R-:W-:Y:S01]  /*16210*/  FMNMX.FTZ R23, R226, R23, !PT ;  /* 0x00000017e2177209 */ /* 0x000fe20007810000 */
[----:B------:R-:W-:Y:S01]  /*16220*/  FFMA.FTZ R51, -R0, R25, R51 ;  /* 0x0000001900337223 */ /* 0x000fe20000010133 */
[----:B------:R-:W-:Y:S02]  /*16230*/  IABS R11, R11 ;  /* 0x0000000b000b7213 */ /* 0x000fe40000000000 */
[----:B------:R-:W-:Y:S02]  /*16240*/  I2FP.F32.S32 R9, R9 ;  /* 0x0000000900097245 */ /* 0x000fe40000201400 */
[----:B------:R-:W-:Y:S02]  /*16250*/  FSEL R184, R40, -INF , !P2 ;  /* 0xff80000028b87808 */ /* 0x000fe40005000000 */
[----:B------:R-:W-:-:S02]  /*16260*/  FMNMX.FTZ R21, R186, R21, !PT ;  /* 0x00000015ba157209 */ /* 0x000fc40007810000 */
[----:B------:R-:W-:Y:S02]  /*16270*/  FSEL R178, R15, -INF , !P3 ;  /* 0xff8000000fb27808 */ /* 0x000fe40005800000 */
[----:B------:R-:W-:Y:S02]  /*16280*/  FMNMX.FTZ R23, R176, R23, !PT ;  /* 0x00000017b0177209 */ /* 0x000fe40007810000 */
[----:B------:R-:W-:Y:S01]  /*16290*/  FSEL R182, R38, -INF , !P1 ;  /* 0xff80000026b67808 */ /* 0x000fe20004800000 */
[----:B------:R-:W-:Y:S01]  /*162a0*/  FFMA.FTZ R7, -R0, R9, R7 ;  /* 0x0000000900077223 */ /* 0x000fe20000010107 */
[----:B------:R-:W-:Y:S02]  /*162b0*/  I2FP.F32.S32 R38, R11 ;  /* 0x0000000b00267245 */ /* 0x000fe40000201400 */
[----:B------:R-:W-:Y:S02]  /*162c0*/  FMNMX.FTZ R21, R184, R21, !PT ;  /* 0x00000015b8157209 */ /* 0x000fe40007810000 */
[----:B------:R-:W-:-:S02]  /*162d0*/  FSEL R174, R51, -INF , !P2 ;  /* 0xff80000033ae7808 */ /* 0x000fc40005000000 */
[----:B------:R-:W-:Y:S01]  /*162e0*/  FMNMX.FTZ R23, R178, R23, !PT ;  /* 0x00000017b2177209 */ /* 0x000fe20007810000 */
[----:B------:R-:W-:Y:S01]  /*162f0*/  FFMA.FTZ R13, -R0, R38, R13 ;  /* 0x00000026000d7223 */ /* 0x000fe2000001010d */
[----:B------:R-:W-:Y:S02]  /*16300*/  FSEL R180, R3, -INF , !P0 ;  /* 0xff80000003b47808 */ /* 0x000fe40004000000 */
[----:B------:R-:W-:Y:S02]  /*16310*/  FMNMX.FTZ R3, R182, R21, !PT ;  /* 0x00000015b6037209 */ /* 0x000fe40007810000 */
[----:B------:R-:W-:Y:S02]  /*16320*/  FSEL R170, R7, -INF , !P1 ;  /* 0xff80000007aa7808 */ /* 0x000fe40004800000 */
[----:B------:R-:W-:Y:S02]  /*16330*/  FMNMX.FTZ R23, R174, R23, !PT ;  /* 0x00000017ae177209 */ /* 0x000fe40007810000 */
[----:B------:R-:W-:-:S02]  /*16340*/  FMNMX.FTZ R3, R180, R3, !PT ;  /* 0x00000003b4037209 */ /* 0x000fc40007810000 */
[----:B------:R-:W-:Y:S02]  /*16350*/  FSEL R168, R13, -INF , !P0 ;  /* 0xff8000000da87808 */ /* 0x000fe40004000000 */
[----:B------:R-:W-:Y:S01]  /*16360*/  FMNMX.FTZ R23, R170, R23, !PT ;  /* 0x00000017aa177209 */ /* 0x000fe20007810000 */
[----:B------:R-:W2:Y:S03]  /*16370*/  SHFL.BFLY PT, R36, R3, 0x2, 0x1f ;  /* 0x0c401f0003247f89 */ /* 0x000ea600000e0000 */
[----:B------:R-:W-:-:S05]  /*16380*/  FMNMX.FTZ R38, R168, R23, !PT ;  /* 0x00000017a8267209 */ /* 0x000fca0007810000 */
[----:B------:R-:W4:Y:S01]  /*16390*/  SHFL.BFLY PT, R5, R38, 0x2, 0x1f ;  /* 0x0c401f0026057f89 */ /* 0x000f2200000e0000 */
[----:B--2---:R-:W-:-:S05]  /*163a0*/  FMNMX.FTZ R3, R3, R36, !PT ;  /* 0x0000002403037209 */ /* 0x004fca0007810000 */
[----:B------:R-:W2:Y:S01]  /*163b0*/  SHFL.BFLY PT, R132, R3, 0x1, 0x1f ;  /* 0x0c201f0003847f89 */ /* 0x000ea200000e0000 */
[----:B----4-:R-:W-:-:S05]  /*163c0*/  FMNMX.FTZ R36, R38, R5, !PT ;  /* 0x0000000526247209 */ /* 0x010fca0007810000 */
[----:B------:R-:W4:Y:S01]  /*163d0*/  SHFL.BFLY PT, R133, R36, 0x1, 0x1f ;  /* 0x0c201f0024857f89 */ /* 0x000f2200000e0000 */
[----:B------:R-:W-:-:S05]  /*163e0*/  LEA R209, R55, UR4, 0x1 ;  /* 0x0000000437d17c11 */ /* 0x000fca000f8e08ff */
[----:B------:R-:W-:Y:S01]  /*163f0*/  IMAD R208, R56, 0x2, R209 ;  /* 0x0000000238d07824 */ /* 0x000fe200078e02d1 */
[----:B------:R-:W-:Y:S04]  /*16400*/  LDSM.16.MT88.4 R40, [R209+0xe000] ;  /* 0x00e00000d128783b */ /* 0x000fe80000004200 */
[----:B------:R-:W5:Y:S01]  /*16410*/  LDSM.16.MT88.4 R112, [R208+0xc000] ;  /* 0x00c00000d070783b */ /* 0x000f620000004200 */
[----:B--2---:R-:W-:Y:S02]  /*16420*/  FMNMX.FTZ R132, R3, R132, !PT ;  /* 0x0000008403847209 */ /* 0x004fe40007810000 */
[----:B----4-:R-:W-:-:S03]  /*16430*/  FMNMX.FTZ R133, R36, R133, !PT ;  /* 0x0000008524857209 */ /* 0x010fc60007810000 */
[----:B---3--:R-:W-:Y:S01]  /*16440*/  FMUL.FTZ R171, R166, R132 ;  /* 0x00000084a6ab7220 */ /* 0x008fe20000410000 */
[----:B------:R-:W-:Y:S01]  /*16450*/  FSETP.NEU.FTZ.AND P0, PT, R132, -INF , PT ;  /* 0xff8000008400780b */ /* 0x000fe20003f1d000 */
[----:B------:R-:W-:Y:S01]  /*16460*/  IMAD R207, R54, 0x2, R209 ;  /* 0x0000000236cf7824 */ /* 0x000fe200078e02d1 */
[----:B------:R-:W-:Y:S01]  /*16470*/  LDSM.16.MT88.4 R72, [R209+0x10000] ;  /* 0x01000000d148783b */ /* 0x000fe20000004200 */
[----:B------:R-:W-:Y:S01]  /*16480*/  FMUL.FTZ R165, R166, R133 ;  /* 0x00000085a6a57220 */ /* 0x000fe20000410000 */
[----:B------:R-:W-:Y:S02]  /*16490*/  FSEL R171, R171, RZ, P0 ;  /* 0x000000ffabab7208 */ /* 0x000fe40000000000 */
[----:B------:R-:W-:Y:S01]  /*164a0*/  FSETP.NEU.FTZ.AND P0, PT, R133, -INF , PT ;  /* 0xff8000008500780b */ /* 0x000fe20003f1d000 */
[----:B------:R-:W-:Y:S01]  /*164b0*/  IMAD R206, R54, 0x2, R208 ;  /* 0x0000000236ce7824 */ /* 0x000fe200078e02d0 */
[----:B------:R-:W-:Y:S02]  /*164c0*/  LDSM.16.MT88.4 R56, [R207+0xe000] ;  /* 0x00e00000cf38783b */ /* 0x000fe40000004200 */
        /* <DEDUP_REMOVED lines=10> */
[-CC-:B------:R-:W-:Y:S01]  /*16570*/  FFMA.FTZ R138, R14, R166.reuse, -R171.reuse ;  /* 0x000000a60e8a7223 */ /* 0x180fe200000108ab */
[-C--:B------:R-:W-:Y:S01]  /*16580*/  FFMA.FTZ R3, R12, R166.reuse, -R171 ;  /* 0x000000a60c037223 */ /* 0x080fe200000108ab */
[-CC-:B------:R-:W-:Y:S01]  /*16590*/  FFMA.FTZ R151, R10, R166.reuse, -R165.reuse ;  /* 0x000000a60a977223 */ /* 0x180fe200000108a5 */
[-C--:B------:R-:W-:Y:S01]  /*165a0*/  FFMA.FTZ R148, R8, R166.reuse, -R165 ;  /* 0x000000a608947223 */ /* 0x080fe200000108a5 */
[----:B------:R-:W2:Y:S03]  /*165b0*/  LDSM.16.MT88.4 R12, [R208+0xc800] ;  /* 0x00c80000d00c783b */ /* 0x000ea60000004200 */
[----:B------:R-:W3:Y:S01]  /*165c0*/  MUFU.EX2 R156, R156 ;  /* 0x0000009c009c7308 */ /* 0x000ee20000000800 */
[----:B------:R-:W4:Y:S01]  /*165d0*/  LDSM.16.MT88.4 R8, [R209+0xe800] ;  /* 0x00e80000d108783b */ /* 0x000f220000004200 */
[-CC-:B------:R-:W-:Y:S01]  /*165e0*/  FFMA.FTZ R150, R18, R166.reuse, -R171.reuse ;  /* 0x000000a612967223 */ /* 0x180fe200000108ab */
[----:B------:R-:W-:-:S02]  /*165f0*/  FFMA.FTZ R139, R16, R166, -R171 ;  /* 0x000000a6108b7223 */ /* 0x000fc400000108ab */
[----:B------:R-:W4:Y:S03]  /*16600*/  LDSM.16.MT88.4 R64, [R206+0xe000] ;  /* 0x00e00000ce40783b */ /* 0x000f260000004200 */
[----:B------:R-:W-:Y:S01]  /*16610*/  MUFU.EX2 R155, R155 ;  /* 0x0000009b009b7308 */ /* 0x000fe20000000800 */
[-CC-:B------:R-:W-:Y:S01]  /*16620*/  FFMA.FTZ R149, R6, R166.reuse, -R165.reuse ;  /* 0x000000a606957223 */ /* 0x180fe200000108a5 */
[----:B------:R-:W-:Y:S01]  /*16630*/  FFMA.FTZ R134, R4, R166, -R165 ;  /* 0x000000a604867223 */ /* 0x000fe200000108a5 */
[----:B-1----:R-:W1:Y:S04]  /*16640*/  LDSM.16.MT88.4 R80, [R208+0x10000] ;  /* 0x01000000d050783b */ /* 0x002e680000004200 */
[----:B------:R-:W1:Y:S01]  /*16650*/  LDSM.16.MT88.4 R104, [R207+0xc000] ;  /* 0x00c00000cf68783b */ /* 0x000e620000004200 */
[----:B------:R-:W5:Y:S03]  /*16660*/  MUFU.EX2 R152, R152 ;  /* 0x0000009800987308 */ /* 0x000f660000000800 */
[----:B------:R-:W1:Y:S04]  /*16670*/  LDSM.16.MT88.4 R20, [R207+0xe800] ;  /* 0x00e80000cf14783b */ /* 0x000e680000004200 */
[----:B------:R-:W-:Y:S01]  /*16680*/  LDSM.16.MT88.4 R120, [R209+0xc000] ;  /* 0x00c00000d178783b */ /* 0x000fe20000004200 */
        /* <DEDUP_REMOVED lines=9> */
[----:B------:R-:W4:Y:S01]  /*16720*/  MUFU.EX2 R153, R153 ;  /* 0x0000009900997308 */ /* 0x000f220000000800 */
[----:B---3--:R-:W-:-:S02]  /*16730*/  F2FP.BF16.F32.PACK_AB R97, R156, R157 ;  /* 0x0000009d9c61723e */ /* 0x008fc400000010ff */
[----:B-----5:R-:W-:Y:S01]  /*16740*/  F2FP.BF16.F32.PACK_AB R99, R152, R155 ;  /* 0x0000009b9863723e */ /* 0x020fe200000010ff */
[----:B------:R-:W3:Y:S01]  /*16750*/  LDSM.16.MT88.4 R16, [R206+0xe800] ;  /* 0x00e80000ce10783b */ /* 0x000ee20000004200 */
[----:B--2---:R-:W-:-:S03]  /*16760*/  F2FP.BF16.F32.PACK_AB R96, R159, R158 ;  /* 0x0000009e9f60723e */ /* 0x004fc600000010ff */
[----:B------:R-:W-:Y:S01]  /*16770*/  MUFU.EX2 R150, R150 ;  /* 0x0000009600967308 */ /* 0x000fe20000000800 */
[----:B------:R-:W-:Y:S04]  /*16780*/  LDSM.16.MT88.4 R28, [R206+0xc800] ;  /* 0x00c80000ce1c783b */ /* 0x000fe80000004200 */
[----:B------:R-:W-:Y:S01]  /*16790*/  LDSM.16.MT88.4 R24, [R208+0xe800] ;  /* 0x00e80000d018783b */ /* 0x000fe20000004200 */
[----:B----4-:R-:W-:Y:S02]  /*167a0*/  F2FP.BF16.F32.PACK_AB R98, R153, R154 ;  /* 0x0000009a9962723e */ /* 0x010fe400000010ff */
[----:B------:R-:W2:Y:S05]  /*167b0*/  MUFU.EX2 R139, R139 ;  /* 0x0000008b008b7308 */ /* 0x000eaa0000000800 */
[C---:B------:R-:W-:Y:S03]  /*167c0*/  HMMA.16816.F32.BF16 R124, R96.reuse, R112, RZ ;  /* 0x00000070607c723c */ /* 0x040fe600000418ff */
[----:B------:R-:W-:Y:S03]  /*167d0*/  MUFU.EX2 R138, R138 ;  /* 0x0000008a008a7308 */ /* 0x000fe60000000800 */
[C---:B------:R-:W-:Y:S05]  /*167e0*/  HMMA.16816.F32.BF16 R36, R96.reuse, R40, RZ ;  /* 0x000000286024723c */ /* 0x040fea00000418ff */
[----:B------:R-:W4:Y:S01]  /*167f0*/  MUFU.EX2 R3, R3 ;  /* 0x0000000300037308 */ /* 0x000f220000000800 */
[C---:B------:R-:W-:Y:S06]  /*16800*/  HMMA.16816.F32.BF16 R112, R96.reuse, R114, RZ ;  /* 0x000000726070723c */ /* 0x040fec00000418ff */
[----:B------:R-:W-:Y:S01]  /*16810*/  HMMA.16816.F32.BF16 R40, R96, R42, RZ ;  /* 0x0000002a6028723c */ /* 0x000fe200000418ff */
[----:B------:R-:W-:Y:S08]  /*16820*/  MUFU.EX2 R151, R151 ;  /* 0x0000009700977308 */ /* 0x000ff00000000800 */
[----:B------:R-:W5:Y:S08]  /*16830*/  MUFU.EX2 R148, R148 ;  /* 0x0000009400947308 */ /* 0x000f700000000800 */
[----:B------:R-:W-:Y:S08]  /*16840*/  MUFU.EX2 R149, R149 ;  /* 0x0000009500957308 */ /* 0x000ff00000000800 */
[----:B------:R-:W1:Y:S01]  /*16850*/  MUFU.EX2 R134, R134 ;  /* 0x0000008600867308 */ /* 0x000e620000000800 */
[----:B--2---:R-:W-:-:S02]  /*16860*/  F2FP.BF16.F32.PACK_AB R5, R139, R150 ;  /* 0x000000968b05723e */ /* 0x004fc400000010ff */
[----:B----4-:R-:W-:Y:S02]  /*16870*/  F2FP.BF16.F32.PACK_AB R7, R3, R138 ;  /* 0x0000008a0307723e */ /* 0x010fe400000010ff */
[----:B-----5:R-:W-:Y:S02]  /*16880*/  F2FP.BF16.F32.PACK_AB R4, R148, R151 ;  /* 0x000000979404723e */ /* 0x020fe400000010ff */
[----:B-1----:R-:W-:-:S07]  /*16890*/  F2FP.BF16.F32.PACK_AB R6, R134, R149 ;  /* 0x000000958606723e */ /* 0x002fce00000010ff */
[C---:B------:R-:W-:Y:S06]  /*168a0*/  HMMA.16816.F32.BF16 R124, R4.reuse, R12, R124 ;  /* 0x0000000c047c723c */ /* 0x040fec000004187c */
[C---:B------:R-:W-:Y:S01]  /*168b0*/  HMMA.16816.F32.BF16 R112, R4.reuse, R14, R112 ;  /* 0x0000000e0470723c */ /* 0x040fe20000041870 */
[----:B------:R-:W1:Y:S05]  /*168c0*/  LDSM.16.MT88.4 R12, [R209+0x10800] ;  /* 0x01080000d10c783b */ /* 0x000e6a0000004200 */
[C---:B------:R-:W-:Y:S06]  /*168d0*/  HMMA.16816.F32.BF16 R36, R4.reuse, R8, R36 ;  /* 0x000000080424723c */ /* 0x040fec0000041824 */
[----:B------:R-:W-:Y:S01]  /*168e0*/  HMMA.16816.F32.BF16 R40, R4, R10, R40 ;  /* 0x0000000a0428723c */ /* 0x000fe20000041828 */
[----:B------:R-:W2:Y:S05]  /*168f0*/  LDSM.16.MT88.4 R8, [R208+0x10800] ;  /* 0x01080000d008783b */ /* 0x000eaa0000004200 */
        /* <DEDUP_REMOVED lines=12> */
[C---:B---3--:R-:W-:Y:S06]  /*169c0*/  HMMA.16816.F32.BF16 R60, R4.reuse, R16, R60 ;  /* 0x00000010043c723c */ /* 0x048fec000004183c */
[----:B------:R-:W-:Y:S01]  /*169d0*/  HMMA.16816.F32.BF16 R64, R4, R18, R64 ;  /* 0x000000120440723c */ /* 0x000fe20000041840 */
[----:B------:R-:W3:Y:S05]  /*169e0*/  LDSM.16.MT88.4 R16, [R206+0x10800] ;  /* 0x01080000ce10783b */ /* 0x000eea0000004200 */
[----:B------:R-:W-:Y:S06]  /*169f0*/  HMMA.16816.F32.BF16 R104, R96, R106, RZ ;  /* 0x0000006a6068723c */ /* 0x000fec00000418ff */
[C---:B-1----:R-:W-:Y:S06]  /*16a00*/  HMMA.16816.F32.BF16 R68, R4.reuse, R12, R68 ;  /* 0x0000000c0444723c */ /* 0x042fec0000041844 */
[C---:B------:R-:W-:Y:S01]  /*16a10*/  HMMA.16816.F32.BF16 R72, R4.reuse, R14, R72 ;  /* 0x0000000e0448723c */ /* 0x040fe20000041848 */
[----:B------:R-:W1:Y:S05]  /*16a20*/  LDSM.16.MT88.4 R12, [R207+0xd000] ;  /* 0x00d00000cf0c783b */ /* 0x000e6a0000004200 */
[C---:B--2---:R-:W-:Y:S06]  /*16a30*/  HMMA.16816.F32.BF16 R76, R4.reuse, R8, R76 ;  /* 0x00000008044c723c */ /* 0x044fec000004184c */
[----:B------:R-:W-:Y:S01]  /*16a40*/  HMMA.16816.F32.BF16 R80, R4, R10, R80 ;  /* 0x0000000a0450723c */ /* 0x000fe20000041850 */
[----:B------:R-:W2:Y:S01]  /*16a50*/  LDSM.16.MT88.4 R8, [R207+0xf000] ;  /* 0x00f00000cf08783b */ /* 0x000ea20000004200 */
        /* <DEDUP_REMOVED lines=25> */
[----:B------:R-:W1:Y:S08]  /*16bf0*/  MUFU.EX2 R163, R163 ;  /* 0x000000a300a37308 */ /* 0x000e700000000800 */
[----:B------:R-:W-:Y:S08]  /*16c00*/  MUFU.EX2 R164, R164 ;  /* 0x000000a400a47308 */ /* 0x000ff00000000800 */
[----:B------:R-:W2:Y:S08]  /*16c10*/  MUFU.EX2 R167, R167 ;  /* 0x000000a700a77308 */ /* 0x000eb00000000800 */
[----:B------:R-:W-:Y:S08]  /*16c20*/  MUFU.EX2 R169, R169 ;  /* 0x000000a900a97308 */ /* 0x000ff00000000800 */
[----:B------:R-:W2:Y:S01]  /*16c30*/  MUFU.EX2 R176, R176 ;  /* 0x000000b000b07308 */ /* 0x000ea20000000800 */
        /* <DEDUP_REMOVED lines=12> */
[C---:B---3--:R-:W-:Y:S06]  /*16d00*/  HMMA.16816.F32.BF16 R92, R4.reuse, R16, R92 ;  /* 0x00000010045c723c */ /* 0x048fec000004185c */
[----:B------:R-:W-:Y:S01]  /*16d10*/  HMMA.16816.F32.BF16 R96, R4, R18, R96 ;  /* 0x000000120460723c */ /* 0x000fe20000041860 */
[----:B------:R-:W3:Y:S06]  /*16d20*/  LDSM.16.MT88.4 R16, [R209+0x11000] ;  /* 0x01100000d110783b */ /* 0x000eec0000004200 */
[----:B-----5:R-:W-:-:S02]  /*16d30*/  F2FP.BF16.F32.PACK_AB R5, R161, R160 ;  /* 0x000000a0a105723e */ /* 0x020fc400000010ff */
[----:B-1----:R-:W-:Y:S02]  /*16d40*/  F2FP.BF16.F32.PACK_AB R7, R163, R162 ;  /* 0x000000a2a307723e */ /* 0x002fe400000010ff */
[----:B--2---:R-:W-:Y:S02]  /*16d50*/  F2FP.BF16.F32.PACK_AB R4, R167, R164 ;  /* 0x000000a4a704723e */ /* 0x004fe400000010ff */
[----:B------:R-:W-:-:S07]  /*16d60*/  F2FP.BF16.F32.PACK_AB R6, R176, R169 ;  /* 0x000000a9b006723e */ /* 0x000fce00000010ff */
[C---:B------:R-:W-:Y:S06]  /*16d70*/  HMMA.16816.F32.BF16 R116, R4.reuse, R12, R116 ;  /* 0x0000000c0474723c */ /* 0x040fec0000041874 */
[C---:B------:R-:W-:Y:S01]  /*16d80*/  HMMA.16816.F32.BF16 R104, R4.reuse, R14, R104 ;  /* 0x0000000e0468723c */ /* 0x040fe20000041868 */
[----:B------:R-:W1:Y:S05]  /*16d90*/  LDSM.16.MT88.4 R12, [R208+0x11000] ;  /* 0x01100000d00c783b */ /* 0x000e6a0000004200 */
[C---:B------:R-:W-:Y:S06]  /*16da0*/  HMMA.16816.F32.BF16 R52, R4.reuse, R8, R52 ;  /* 0x000000080434723c */ /* 0x040fec0000041834 */
[C---:B------:R-:W-:Y:S01]  /*16db0*/  HMMA.16816.F32.BF16 R56, R4.reuse, R10, R56 ;  /* 0x0000000a0438723c */ /* 0x040fe20000041838 */
[----:B------:R-:W2:Y:S05]  /*16dc0*/  LDSM.16.MT88.4 R8, [R207+0x11000] ;  /* 0x01100000cf08783b */ /* 0x000eaa0000004200 */
[C---:B----4-:R-:W-:Y:S06]  /*16dd0*/  HMMA.16816.F32.BF16 R60, R4.reuse, R20, R60 ;  /* 0x00000014043c723c */ /* 0x050fec000004183c */
        /* <DEDUP_REMOVED lines=8> */
[C---:B--2---:R-:W-:Y:S06]  /*16e60*/  HMMA.16816.F32.BF16 R84, R4.reuse, R8, R84 ;  /* 0x000000080454723c */ /* 0x044fec0000041854 */
[C---:B------:R-:W-:Y:S01]  /*16e70*/  HMMA.16816.F32.BF16 R88, R4.reuse, R10, R88 ;  /* 0x0000000a0458723c */ /* 0x040fe20000041858 */
[----:B------:R-:W2:Y:S01]  /*16e80*/  LDSM.16.MT88.4 R8, [R207+0xf800] ;  /* 0x00f80000cf08783b */ /* 0x000ea20000004200 */
        /* <DEDUP_REMOVED lines=14> */
[----:B------:R-:W2:Y:S02]  /*16f70*/  LDSM.16.MT88.4 R144, [R207+0xd800] ;  /* 0x00d80000cf90783b */ /* 0x000ea40000004200 */
[C---:B------:R-:W-:Y:S05]  /*16f80*/  HMMA.16816.F32.BF16 R124, R4.reuse, R140, R124 ;  /* 0x0000008c047c723c */ /* 0x040fea000004187c */
[----:B------:R-:W-:Y:S01]  /*16f90*/  MUFU.EX2 R177, R177 ;  /* 0x000000b100b17308 */ /* 0x000fe20000000800 */
[C---:B------:R-:W-:Y:S07]  /*16fa0*/  HMMA.16816.F32.BF16 R112, R4.reuse, R142, R112 ;  /* 0x0000008e0470723c */ /* 0x040fee0000041870 */
[----:B------:R-:W3:Y:S08]  /*16fb0*/  MUFU.EX2 R180, R180 ;  /* 0x000000b400b47308 */ /* 0x000ef00000000800 */
[----:B------:R-:W-:Y:S08]  /*16fc0*/  MUFU.EX2 R171, R171 ;  /* 0x000000ab00ab7308 */ /* 0x000ff00000000800 */
[----:B------:R-:W1:Y:S08]  /*16fd0*/  MUFU.EX2 R174, R174 ;  /* 0x000000ae00ae7308 */ /* 0x000e700000000800 */
[----:B------:R-:W-:Y:S08]  /*16fe0*/  MUFU.EX2 R170, R170 ;  /* 0x000000aa00aa7308 */ /* 0x000ff00000000800 */
[----:B------:R-:W2:Y:S01]  /*16ff0*/  MUFU.EX2 R165, R165 ;  /* 0x000000a500a57308 */ /* 0x000ea20000000800 */
[C---:B------:R-:W-:Y:S01]  /*17000*/  HMMA.16816.F32.BF16 R108, R4.reuse, R32, R108 ;  /* 0x00000020046c723c */ /* 0x040fe2000004186c */
[----:B------:R-:W-:Y:S01]  /*17010*/  FADD.FTZ R155, R155, R156 ;  /* 0x0000009c9b9b7221 */ /* 0x000fe20000010000 */
[----:B------:R-:W-:Y:S01]  /*17020*/  FADD.FTZ R154, R154, R159 ;  /* 0x0000009f9a9a7221 */ /* 0x000fe20000010000 */
[----:B------:R-:W2:Y:S03]  /*17030*/  LDSM.16.MT88.4 R140, [R206+0xd800] ;  /* 0x00d80000ce8c783b */ /* 0x000ea60000004200 */
[C---:B------:R-:W-:Y:S01]  /*17040*/  HMMA.16816.F32.BF16 R100, R4.reuse, R34, R100 ;  /* 0x000000220464723c */ /* 0x040fe20000041864 */
[----:B------:R-:W-:Y:S01]  /*17050*/  FADD.FTZ R155, R152, R155 ;  /* 0x0000009b989b7221 */ /* 0x000fe20000010000 */
[----:B------:R-:W-:Y:S01]  /*17060*/  FADD.FTZ R154, R153, R154 ;  /* 0x0000009a999a7221 */ /* 0x000fe20000010000 */
[----:B------:R-:W2:Y:S03]  /*17070*/  LDSM.16.MT88.4 R32, [R209+0xf800] ;  /* 0x00f80000d120783b */ /* 0x000ea60000004200 */
        /* <DEDUP_REMOVED lines=11> */
[----:B---3--:R-:W-:-:S02]  /*17130*/  F2FP.BF16.F32.PACK_AB R7, R180, R177 ;  /* 0x000000b1b407723e */ /* 0x008fc400000010ff */
[----:B-1----:R-:W-:Y:S01]  /*17140*/  F2FP.BF16.F32.PACK_AB R4, R174, R171 ;  /* 0x000000abae04723e */ /* 0x002fe200000010ff */
[----:B------:R-:W1:Y:S01]  /*17150*/  LDSM.16.MT88.4 R20, [R209+0x11800] ;  /* 0x01180000d114783b */ /* 0x000e620000004200 */
[----:B--2---:R-:W-:Y:S01]  /*17160*/  F2FP.BF16.F32.PACK_AB R6, R165, R170 ;  /* 0x000000aaa506723e */ /* 0x004fe200000010ff */
        /* <DEDUP_REMOVED lines=58> */
.L_x_5586:
        /* <DEDUP_REMOVED lines=80> */
.L_x_5579:
[----:B-1----:R-:W-:Y:S02]  /*17a10*/  R2UR UR4, R138 ;  /* 0x000000008a0472ca */ /* 0x002fe400000e0000 */
[----:B------:R-:W-:Y:S11]  /*17a20*/  R2UR UR5, R139 ;  /* 0x000000008b0572ca */ /* 0x000ff600000e0000 */
[----:B------:R-:W-:Y:S02]  /*17a30*/  @!UPT UIADD3 URZ, URZ, URZ, URZ ;  /* 0x0000003f3f3ff290 */ /* 0x000fe4000fffe03f */
[----:B--2---:R-:W2:Y:S02]  /*17a40*/  LD.E R8, desc[UR4][R132.64+0x40] ;  /* 0x0000400484087980 */ /* 0x004ea4000c101900 */
[----:B--2---:R-:W-:Y:S05]  /*17a50*/  IMAD.U32 R8, R8, -0x40, RZ ;  /* 0xffffffc008087824 */ /* 0x004fea00078e00ff */
[----:B------:R-:W-:Y:S02]  /*17a60*/  SHF.R.S32.HI R6, RZ, 0x1f, R8 ;  /* 0x0000001fff067819 */ /* 0x000fe40000011408 */
.L_x_5580:
[----:B------:R-:W-:Y:S05]  /*17a70*/  BSYNC B0 ;  /* 0x0000000000007941 */ /* 0x000fea0003800000 */
.L_x_5578:
        /* <DEDUP_REMOVED lines=420> */
.L_x_5584:
[----:B------:R-:W-:Y:S02]  /*194c0*/  R2UR UR4, R138 ;  /* 0x000000008a0472ca */ /* 0x000fe400000e0000 */
[----:B------:R-:W-:Y:S11]  /*194d0*/  R2UR UR5, R139 ;  /* 0x000000008b0572ca */ /* 0x000ff600000e0000 */
[----:B------:R-:W-:Y:S02]  /*194e0*/  @!UPT UIADD3 URZ, URZ, URZ, URZ ;  /* 0x0000003f3f3ff290 */ /* 0x000fe4000fffe03f */
[----:B------:R-:W2:Y:S02]  /*194f0*/  LD.E R8, desc[UR4][R132.64+0x38] ;  /* 0x0000380484087980 */ /* 0x000ea4000c101900 */
[----:B--2---:R-:W-:Y:S05]  /*19500*/  IMAD.U32 R8, R8, -0x40, RZ ;  /* 0xffffffc008087824 */ /* 0x004fea00078e00ff */
[----:B------:R-:W-:Y:S02]  /*19510*/  SHF.R.S32.HI R6, RZ, 0x1f, R8 ;  /* 0x0000001fff067819 */ /* 0x000fe40000011408 */
.L_x_5585:
[----:B------:R-:W-:Y:S05]  /*19520*/  BSYNC B0 ;  /* 0x0000000000007941 */ /* 0x000fea0003800000 */
.L_x_5583:
        /* <DEDUP_REMOVED lines=113> */
.L_x_5582:
[----:B------:R-:W-:Y:S05]  /*19c40*/  BSYNC B1 ;  /* 0x0000000000017941 */ /* 0x000fea0003800000 */
.L_x_5581:
        /* <DEDUP_REMOVED lines=518> */
.L_x_5577:
        /* <DEDUP_REMOVED lines=24> */
.L_x_5608:
        /* <DEDUP_REMOVED lines=195> */
[----:B------:R1:W-:Y:S01]  /*1ca60*/  @P3 MUFU.LG2 R25, R8 ;  /* 0x0000000800193308 */ /* 0x0003e20000000c00 */
[----:B------:R-:W-:Y:S01]  /*1ca70*/  LOP3.LUT R15, R15, 0xffffffe0, RZ, 0xc0, !PT ;  /* 0xffffffe00f0f7812 */ /* 0x000fe200078ec0ff */
[----:B--2---:R2:W5:Y:S01]  /*1ca80*/  LD.E R11, desc[UR12][R4.64+0xcc] ;  /* 0x0000cc0c040b7980 */ /* 0x004562000c101900 */
[----:B------:R-:W-:-:S03]  /*1ca90*/  LOP3.LUT R13, R13, 0xfffffff0, RZ, 0xc0, !PT ;  /* 0xfffffff00d0d7812 */ /* 0x000fc600078ec0ff */
[----:B------:R2:W5:Y:S01]  /*1caa0*/  LD.E.64 R112, desc[UR10][R4.64+0x78] ;  /* 0x0000780a04707980 */ /* 0x000562000c101b00 */
[----:B------:R-:W-:Y:S01]  /*1cab0*/  IADD3 R10, -R13, R12, RZ ;  /* 0x0000000c0d0a7210 */ /* 0x000fe20007ffe1ff */
[----:B------:R-:W2:Y:S03]  /*1cac0*/  @P4 MUFU.LG2 R24, R9 ;  /* 0x0000000900184308 */ /* 0x000ea60000000c00 */
[----:B------:R-:W-:Y:S02]  /*1cad0*/  LEA.HI R18, R10, R10, RZ, 0x1 ;  /* 0x0000000a0a127211 */ /* 0x000fe400078f08ff */
[----:B---3--:R-:W-:Y:S02]  /*1cae0*/  SHF.L.U32 R19, R2, 0x6, RZ ;  /* 0x0000000602137819 */ /* 0x008fe400000006ff */
        /* <DEDUP_REMOVED lines=25> */
[----:B------:R1:W2:Y:S04]  /*1cc80*/  LDS.128 R108, [R3] ;  /* 0x00000000036c7984 */ /* 0x0002a80000000c00 */
        /* <DEDUP_REMOVED lines=22> */
[----:B----4-:R-:W-:-:S04]  /*1cdf0*/  IMAD R16, R16, UR8, R219 ;  /* 0x0000000810107c24 */ /* 0x010fc8000f8e02db */
[----:B------:R-:W-:Y:S02]  /*1ce00*/  IMAD R16, R16, R23, R222 ;  /* 0x0000001710107224 */ /* 0x000fe400078e02de */
[----:B------:R4:W1:Y:S02]  /*1ce10*/  LDS.128 R20, [R3+0xb000] ;  /* 0x00b0000003147984 */ /* 0x0008640000000c00 */
[----:B------:R-:W-:Y:S02]  /*1ce20*/  IMAD R12, R17, R16, R12 ;  /* 0x00000010110c7224 */ /* 0x000fe400078e020c */
[----:B------:R4:W1:Y:S01]  /*1ce30*/  LDS.128 R16, [R3+0xb800] ;  /* 0x00b8000003107984 */ /* 0x0008620000000c00 */
[----:B--23--:R-:W-:Y:S05]  /*1ce40*/  @P0 BRA `(.L_x_5589) ;  /* 0x00000000003c0947 */ /* 0x00cfea0003800000 */
[----:B-1--4-:R-:W-:Y:S02]  /*1ce50*/  IMAD R3, R217, -0x40, R220 ;  /* 0xffffffc0d9037824 */ /* 0x012fe400078e02dc */
        /* <DEDUP_REMOVED lines=14> */
.L_x_5589:
[----:B------:R-:W-:Y:S05]  /*1cf40*/  BSYNC B0 ;  /* 0x0000000000007941 */ /* 0x000fea0003800000 */
.L_x_5588:
        /* <DEDUP_REMOVED lines=12> */
[----:B-1----:R1:W5:Y:S01]  /*1d010*/  LD.E R4, desc[UR4][R4.64+0xc0] ;  /* 0x0000c00404047980 */ /* 0x002362000c101900 */
[----:B------:R-:W-:Y:S01]  /*1d020*/  BSSY B0, `(.L_x_5590) ;  /* 0x0000020000007945 */ /* 0x000fe20003800000 */
[----:B----4-:R-:W-:Y:S02]  /*1d030*/  LEA.HI.X.SX32 R3, R11, R13, 0x1, P3 ;  /* 0x0000000d0b037211 */ /* 0x010fe400018f0eff */
        /* <DEDUP_REMOVED lines=30> */
.L_x_5591:
[----:B------:R-:W-:Y:S05]  /*1d220*/  BSYNC B0 ;  /* 0x0000000000007941 */ /* 0x000fea0003800000 */
.L_x_5590:
        /* <DEDUP_REMOVED lines=16> */
.L_x_5593:
[----:B------:R-:W-:Y:S05]  /*1d330*/  BSYNC B0 ;  /* 0x0000000000007941 */ /* 0x000fea0003800000 */
.L_x_5592:
        /* <DEDUP_REMOVED lines=15> */
.L_x_5595:
[----:B------:R-:W-:Y:S05]  /*1d430*/  BSYNC B0 ;  /* 0x0000000000007941 */ /* 0x000fea0003800000 */
.L_x_5594:
        /* <DEDUP_REMOVED lines=15> */
.L_x_5597:
[----:B------:R-:W-:Y:S05]  /*1d530*/  BSYNC B0 ;  /* 0x0000000000007941 */ /* 0x000fea0003800000 */
.L_x_5596:
        /* <DEDUP_REMOVED lines=15> */
.L_x_5599:
[----:B------:R-:W-:Y:S05]  /*1d630*/  BSYNC B0 ;  /* 0x0000000000007941 */ /* 0x000fea0003800000 */
.L_x_5598:
        /* <DEDUP_REMOVED lines=15> */
.L_x_5601:
[----:B------:R-:W-:Y:S05]  /*1d730*/  BSYNC B0 ;  /* 0x0000000000007941 */ /* 0x000fea0003800000 */
.L_x_5600:
        /* <DEDUP_REMOVED lines=15> */
.L_x_5603:
[----:B------:R-:W-:Y:S05]  /*1d830*/  BSYNC B0 ;  /* 0x0000000000007941 */ /* 0x000fea0003800000 */
.L_x_5602:
[----:B------:R-:W-:-:S04]  /*1d840*/  MOV R219, 0x0 ;  /* 0x0000000000db7802 */ /* 0x000fc80000000f00 */
[----:B-12345:R-:W-:Y:S05]  /*1d850*/  @P3 RET.REL.NODEC R218 `(_ZN5flash24flash_fwd_splitkv_kernelI23Flash_fwd_kernel_traitsILi192ELi64ELi64ELi4ELb0ELb0EN7cutlass10bfloat16_tE19Flash_kernel_traitsILi192ELi64ELi64ELi4ES3_EELb0ELb0ELb1ELb0ELb0ELb1ELb1ELb1EEEvNS_16Flash_fwd_paramsE) ;  /* 0xfffffe24dae83950 */ /* 0x03efea0003c3ffff */
        /* <DEDUP_REMOVED lines=11> */
[----:B-1----:R-:W-:Y:S05]  /*1d910*/  @P0 RET.REL.NODEC R218 `(_ZN5flash24flash_fwd_splitkv_kernelI23Flash_fwd_kernel_traitsILi192ELi64ELi64ELi4ELb0ELb0EN7cutlass10bfloat16_tE19Flash_kernel_traitsILi192ELi64ELi64ELi4ES3_EELb0ELb0ELb1ELb0ELb0ELb1ELb1ELb1EEEvNS_16Flash_fwd_paramsE) ;  /* 0xfffffe24dab80950 */ /* 0x002fea0003c3ffff */
[----:B------:R-:W-:Y:S01]  /*1d920*/  R2UR UR4, R6 ;  /* 0x00000000060472ca */ /* 0x000fe200000e0000 */
[----:B------:R-:W-:Y:S01]  /*1d930*/  IMAD.MOV.U32 R219, RZ, RZ, 0x0 ;  /* 0x00000000ffdb7424 */ /* 0x000fe200078e00ff */
[----:B------:R-:W-:-:S13]  /*1d940*/  R2UR UR5, R7 ;  /* 0x00000000070572ca */ /* 0x000fda00000e0000 */
[----:B------:R1:W-:Y:S02]  /*1d950*/  ST.E.128 desc[UR4][R12.64+0xaa00], R16 ;  /* 0x00aa00100c007985 */ /* 0x0003e4000c101d04 */
[----:B-1----:R-:W-:Y:S05]  /*1d960*/  RET.REL.NODEC R218 `(_ZN5flash24flash_fwd_splitkv_kernelI23Flash_fwd_kernel_traitsILi192ELi64ELi64ELi4ELb0ELb0EN7cutlass10bfloat16_tE19Flash_kernel_traitsILi192ELi64ELi64ELi4ES3_EELb0ELb0ELb1ELb0ELb0ELb1ELb1ELb1EEEvNS_16Flash_fwd_paramsE) ;  /* 0xfffffe24daa47950 */ /* 0x002fea0003c3ffff */
.L_x_5587:
[----:B------:R-:W-:Y:S01]  /*1d970*/  MOV R11, 0x2 ;  /* 0x00000002000b7802 */ /* 0x000fe20000000f00 */
[----:B------:R-:W-:Y:S01]  /*1d980*/  IMAD.MOV.U32 R8, RZ, RZ, 0x1f ;  /* 0x0000001fff087424 */ /* 0x000fe200078e00ff */
[----:B------:R-:W-:-:S07]  /*1d990*/  MOV R10, 0xffffffff ;  /* 0xffffffff000a7802 */ /* 0x000fce0000000f00 */
[----:B-1---5:R-:W-:Y:S05]  /*1d9a0*/  WARPSYNC.COLLECTIVE R10, `(.L_x_5604) ;  /* 0x000000000a087348 */ /* 0x022fea0003c00000 */
[----:B------:R2:W3:Y:S02]  /*1d9b0*/  SHFL.BFLY P0, R14, R228, R11, R8 ;  /* 0x0c00000be40e7389 */ /* 0x0004e40000000008 */
[----:B-123-5:R-:W-:Y:S01]  /*1d9c0*/  ENDCOLLECTIVE ;  /* 0x000000000000791b */ /* 0x02efe20003800000 */
.L_x_5604:
[----:B------:R-:W-:Y:S02]  /*1d9d0*/  IMAD.MOV.U32 R9, RZ, RZ, R14 ;  /* 0x000000ffff097224 */ /* 0x000fe400078e000e */
[----:B------:R-:W-:Y:S02]  /*1d9e0*/  IMAD.MOV.U32 R11, RZ, RZ, 0x1 ;  /* 0x00000001ff0b7424 */ /* 0x000fe400078e00ff */
[----:B------:R-:W-:-:S05]  /*1d9f0*/  FADD.FTZ R12, R9, R228 ;  /* 0x000000e4090c7221 */ /* 0x000fca0000010000 */
[----:B------:R-:W-:-:S07]  /*1da00*/  MOV R228, R12 ;  /* 0x0000000c00e47202 */ /* 0x000fce0000000f00 */
[----:B------:R-:W-:Y:S05]  /*1da10*/  WARPSYNC.COLLECTIVE R10, `(.L_x_5605) ;  /* 0x000000000a087348 */ /* 0x000fea0003c00000 */
[----:B------:R1:W2:Y:S02]  /*1da20*/  SHFL.BFLY P0, R14, R228, R11, R8 ;  /* 0x0c00000be40e7389 */ /* 0x0002a40000000008 */
[----:B-12---:R-:W-:Y:S01]  /*1da30*/  ENDCOLLECTIVE ;  /* 0x000000000000791b */ /* 0x006fe20003800000 */
.L_x_5605:
[----:B------:R-:W-:Y:S01]  /*1da40*/  MOV R228, R229 ;  /* 0x000000e500e47202 */ /* 0x000fe20000000f00 */
[----:B------:R-:W-:Y:S01]  /*1da50*/  IMAD.MOV.U32 R11, RZ, RZ, 0x2 ;  /* 0x00000002ff0b7424 */ /* 0x000fe200078e00ff */
[----:B------:R-:W-:-:S07]  /*1da60*/  MOV R9, R14 ;  /* 0x0000000e00097202 */ /* 0x000fce0000000f00 */
[----:B------:R-:W-:Y:S05]  /*1da70*/  WARPSYNC.COLLECTIVE R10, `(.L_x_5606) ;  /* 0x000000000a087348 */ /* 0x000fea0003c00000 */
[----:B------:R1:W2:Y:S02]  /*1da80*/  SHFL.BFLY P0, R14, R228, R11, R8 ;  /* 0x0c00000be40e7389 */ /* 0x0002a40000000008 */
[----:B-12---:R-:W-:Y:S01]  /*1da90*/  ENDCOLLECTIVE ;  /* 0x000000000000791b */ /* 0x006fe20003800000 */
.L_x_5606:
[----:B------:R-:W-:Y:S01]  /*1daa0*/  FADD.FTZ R9, R12, R9 ;  /* 0x000000090c097221 */ /* 0x000fe20000010000 */
[----:B------:R-:W-:Y:S01]  /*1dab0*/  FADD.FTZ R13, R14, R229 ;  /* 0x000000e50e0d7221 */ /* 0x000fe20000010000 */
[----:B------:R-:W-:-:S04]  /*1dac0*/  MOV R11, 0x1 ;  /* 0x00000001000b7802 */ /* 0x000fc80000000f00 */
[----:B------:R-:W-:-:S07]  /*1dad0*/  MOV R228, R13 ;  /* 0x0000000d00e47202 */ /* 0x000fce0000000f00 */
[----:B------:R-:W-:Y:S05]  /*1dae0*/  WARPSYNC.COLLECTIVE R10, `(.L_x_5607) ;  /* 0x000000000a087348 */ /* 0x000fea0003c00000 */
[----:B------:R1:W2:Y:S02]  /*1daf0*/  SHFL.BFLY P0, R14, R228, R11, R8 ;  /* 0x0c00000be40e7389 */ /* 0x0002a40000000008 */
[----:B-12---:R-:W-:Y:S01]  /*1db00*/  ENDCOLLECTIVE ;  /* 0x000000000000791b */ /* 0x006fe20003800000 */
.L_x_5607:
[----:B------:R-:W-:Y:S05]  /*1db10*/  BRA `(.L_x_5608) ;  /* 0xffffffe000c47947 */ /* 0x000fea000383ffff */
.L_x_5609:
        /* <DEDUP_REMOVED lines=14> */
.L_x_7909:


//--------------------- .text._ZN5flash24flash_fwd_splitkv_kernelI23Flash_fwd_kernel_traitsILi192ELi64ELi64ELi4ELb0ELb0EN7cutlass10bfloat16_tE19Flash_kernel_traitsILi192ELi64ELi64ELi4ES3_EELb0ELb1ELb0ELb0ELb1ELb0ELb0ELb0EEEvNS_16Flash_fwd_paramsE --------------------------
	.section	.text._ZN5flash24flash_fwd_splitkv_kernelI23Flash_fwd_kernel_traitsILi192ELi64ELi64ELi4ELb0ELb0EN7cutlass10bfloat16_tE19Flash_kernel_traitsILi192ELi64ELi64ELi4ES3_EELb0ELb1ELb0ELb0ELb1ELb0ELb0ELb0EEEvNS_16Flash_fwd_paramsE,"ax",@progbits
	.align	128
        .global         _ZN5flash24flash_fwd_splitkv_kernelI23Flash_fwd_kernel_traitsILi192ELi64ELi64ELi4ELb0ELb0EN7cutlass10bfloat16_tE19Flash_kernel_traitsILi192ELi64ELi64ELi4ES3_EELb0ELb1ELb0ELb0ELb1ELb0ELb0ELb0EEEvNS_16Flash_fwd_paramsE
        .type           _ZN5flash24flash_fwd_splitkv_kernelI23Flash_fwd_kernel_traitsILi192ELi64ELi64ELi4ELb0ELb0EN7cutlass10bfloat16_tE19Flash_kernel_traitsILi192ELi64ELi64ELi4ES3_EELb0ELb1ELb0ELb0ELb1ELb0ELb0ELb0EEEvNS_16Flash_fwd_paramsE,@function
        .size           _ZN5flash24flash_fwd_splitkv_kernelI23Flash_fwd_kernel_traitsILi192ELi64ELi64ELi4ELb0ELb0EN7cutlass10bfloat16_tE19Flash_kernel_traitsILi192ELi64ELi64ELi4ES3_EELb0ELb1ELb0ELb0ELb1ELb0ELb0ELb0EEEvNS_16Flash_fwd_paramsE,(.L_x_7964 - _ZN5flash24flash_fwd_splitkv_kernelI23Flash_fwd_kernel_traitsILi192ELi64ELi64ELi4ELb0ELb0EN7cutlass10bfloat16_tE19Flash_kernel_traitsILi192ELi64ELi64ELi4ES3_EELb0ELb1ELb0ELb0ELb1ELb0ELb0ELb0EEEvNS_16Flash_fwd_paramsE)
        .other          _ZN5flash24flash_fwd_splitkv_kernelI23Flash_fwd_kernel_traitsILi192ELi64ELi64ELi4ELb0ELb0EN7cutlass10bfloat16_tE19Flash_kernel_traitsILi192ELi64ELi64ELi4ES3_EELb0ELb1ELb0ELb0ELb1ELb0ELb0ELb0EEEvNS_16Flash_fwd_paramsE,@"STO_CUDA_ENTRY STV_DEFAULT"
_ZN5flash24flash_fwd_splitkv_kernelI23Flash_fwd_kernel_traitsILi192ELi64ELi64ELi4ELb0ELb0EN7cutlass10bfloat16_tE19Flash_kernel_traitsILi192ELi64ELi64ELi4ES3_EELb0ELb1ELb0ELb0ELb1ELb0ELb0ELb0EEEvNS_16Flash_fwd_paramsE:
.text._ZN5flash24flash_fwd_splitkv_kernelI23Flash_fwd_kernel_traitsILi192ELi64ELi64ELi4ELb0ELb0EN7cutlass10bfloat16_tE19Flash_kernel_traitsILi192ELi64ELi64ELi4ES3_EELb0ELb1ELb0ELb0ELb1ELb0ELb0ELb0EEEvNS_16Flash_fwd_paramsE:
        /* <DEDUP_REMOVED lines=35> */
[----:B------:R-:W1:Y:S01]  /*0230*/  S2R R80, SR_TID.X ;  /* 0x0000000000507919 */ /* 0x000e620000002100 */
        /* <DEDUP_REMOVED lines=19> */
.L_x_5610:
[----:B------:R-:W-:-:S03]  /*0370*/  ULDC UR6, c[0x0][0x2c8] ;  /* 0x0000b20000067ab9 */ /* 0x000fc60000000800 */
.L_x_5611:
        /* <DEDUP_REMOVED lines=11> */
[----:B------:R-:W-:-:S06]  /*0430*/  UISETP.GT.AND UP0, UPT, UR18, UR16, UPT ;  /* 0x000000101200728c */ /* 0x000fcc000bf04270 */
[----:B------:R-:W-:Y:S01]  /*0440*/  PLOP3.LUT P0, PT, PT, PT, UP0, 0x80, 0x0 ;  /* 0x000000000000781c */ /* 0x000fe20003f0f008 */
[----:B------:R-:W-:-:S04]  /*0450*/  @!UP1 UISETP.NE.U32.AND UP0, UPT, UR4, URZ, UPT ;  /* 0x0000003f0400928c */ /* 0x000fc8000bf05070 */
[----:B------:R-:W-:-:S03]  /*0460*/  @!UP1 UISETP.NE.AND.EX UP0, UPT, UR5, URZ, UPT, UP0 ;  /* 0x0000003f0500928c */ /* 0x000fc6000bf05300 */
[----:B------:R-:W-:Y:S01]  /*0470*/  @!UP1 ULDC UR5, c[0x0][0x2cc] ;  /* 0x0000b30000059ab9 */ /* 0x000fe20000000800 */
[----:B--2---:R-:W-:-:S04]  /*0480*/  @P1 R2UR UR17, R0 ;  /* 0x00000000001112ca */ /* 0x004fc800000e0000 */
[----:B------:R-:W-:Y:S11]  /*0490*/  @!P0 EXIT ;  /* 0x000000000000894d */ /* 0x000ff60003800000 */
[----:B------:R-:W-:Y:S02]  /*04a0*/  @!UP1 USEL UR5, UR5, URZ, UP0 ;  /* 0x0000003f05059287 */ /* 0x000fe40008000000 */
[----:B------:R-:W-:Y:S01]  /*04b0*/  @UP1 UIADD3 UR17, UR17, -UR9, URZ ;  /* 0x8000000911111290 */ /* 0x000fe2000fffe03f */
[----:B------:R-:W-:Y:S01]  /*04c0*/  ULDC UR4, c[0x0][0x2c8] ;  /* 0x0000b20000047ab9 */ /* 0x000fe20000000800 */
[----:B------:R-:W-:Y:S02]  /*04d0*/  @!UP1 UIADD3 UR17, UR5, UR6, -UR9 ;  /* 0x0000000605119290 */ /* 0x000fe4000fffe809 */
[----:B------:R-:W-:Y:S02]  /*04e0*/  UIADD3 UR4, UR4, 0x3f, URZ ;  /* 0x0000003f04047890 */ /* 0x000fe4000fffe03f */
[----:B------:R-:W-:Y:S02]  /*04f0*/  UIADD3 UR5, -UR18, 0x7f, UR16 ;  /* 0x0000007f12057890 */ /* 0x000fe4000fffe110 */
[----:B------:R-:W-:Y:S01]  /*0500*/  UIADD3 UR10, UR17, UR16, -UR18 ;  /* 0x00000010110a7290 */ /* 0x000fe2000fffe812 */
[----:B------:R-:W-:Y:S01]  /*0510*/  ULDC UR12, c[0x0][0x398] ;  /* 0x0000e600000c7ab9 */ /* 0x000fe20000000800 */
[----:B------:R-:W-:Y:S01]  /*0520*/  ULDC UR13, c[0x0][0x394] ;  /* 0x0000e500000d7ab9 */ /* 0x000fe20000000800 */
[----:B------:R-:W-:-:S02]  /*0530*/  USHF.R.S32.HI UR22, URZ, 0x1f, UR4 ;  /* 0x0000001f3f167899 */ /* 0x000fc40008011404 */
[----:B------:R-:W-:Y:S02]  /*0540*/  UIADD3 UR7, UR17, 0x3f, URZ ;  /* 0x0000003f11077890 */ /* 0x000fe4000fffe03f */
[----:B------:R-:W-:Y:S02]  /*0550*/  UIADD3 UR5, UR5, UR12, UR17 ;  /* 0x0000000c05057290 */ /* 0x000fe4000fffe011 */
[----:B------:R-:W-:Y:S02]  /*0560*/  UIADD3 UR10, UR10, -UR13, URZ ;  /* 0x8000000d0a0a7290 */ /* 0x000fe4000fffe03f */
[----:B------:R-:W-:Y:S02]  /*0570*/  ULEA.HI UR22, UR22, UR4, URZ, 0x6 ;  /* 0x0000000416167291 */ /* 0x000fe4000f8f303f */
[----:B------:R-:W-:Y:S02]  /*0580*/  USHF.R.S32.HI UR6, URZ, 0x1f, UR7 ;  /* 0x0000001f3f067899 */ /* 0x000fe40008011407 */
[----:B------:R-:W-:-:S02]  /*0590*/  USHF.R.S32.HI UR4, URZ, 0x1f, UR5 ;  /* 0x0000001f3f047899 */ /* 0x000fc40008011405 */
[----:B------:R-:W-:Y:S02]  /*05a0*/  USHF.R.S32.HI UR8, URZ, 0x1f, UR10 ;  /* 0x0000001f3f087899 */ /* 0x000fe4000801140a */
[----:B------:R-:W-:Y:S02]  /*05b0*/  ULEA.HI UR6, UR6, UR7, URZ, 0x6 ;  /* 0x0000000706067291 */ /* 0x000fe4000f8f303f */
[----:B------:R-:W-:Y:S02]  /*05c0*/  ULEA.HI UR4, UR4, UR5, URZ, 0x6 ;  /* 0x0000000504047291 */ /* 0x000fe4000f8f303f */
[----:B------:R-:W-:Y:S02]  /*05d0*/  ULEA.HI UR8, UR8, UR10, URZ, 0x6 ;  /* 0x0000000a08087291 */ /* 0x000fe4000f8f303f */
[----:B------:R-:W-:Y:S02]  /*05e0*/  USHF.R.S32.HI UR6, URZ, 0x6, UR6 ;  /* 0x000000063f067899 */ /* 0x000fe40008011406 */
[----:B------:R-:W-:-:S02]  /*05f0*/  USHF.R.S32.HI UR4, URZ, 0x6, UR4 ;  /* 0x000000063f047899 */ /* 0x000fc40008011404 */
[----:B------:R-:W-:Y:S02]  /*0600*/  USHF.R.S32.HI UR8, URZ, 0x6, UR8 ;  /* 0x000000063f087899 */ /* 0x000fe40008011408 */
[----:B------:R-:W-:Y:S01]  /*0610*/  USHF.R.S32.HI UR22, URZ, 0x6, UR22 ;  /* 0x000000063f167899 */ /* 0x000fe20008011416 */
[----:B------:R-:W-:Y:S01]  /*0620*/  IMAD.U32 R145, RZ, RZ, UR6 ;  /* 0x00000006ff917e24 */ /* 0x000fe2000f8e00ff */
[----:B------:R-:W-:Y:S01]  /*0630*/  UISETP.LT.AND UP0, UPT, URZ, UR8, UPT ;  /* 0x000000083f00728c */ /* 0x000fe2000bf01270 */
[----:B------:R-:W-:-:S03]  /*0640*/  IMAD.U32 R0, RZ, RZ, UR4 ;  /* 0x00000004ff007e24 */ /* 0x000fc6000f8e00ff */
[----:B------:R-:W-:Y:S02]  /*0650*/  USEL UR10, URZ, UR8, !UP0 ;  /* 0x000000083f0a7287 */ /* 0x000fe4000c000000 */
[----:B------:R-:W-:-:S04]  /*0660*/  VIMNMX3 R145, R145, UR22, R0, PT ;  /* 0x0000001691917c0f */ /* 0x000fc8000b800100 */
[----:B------:R-:W-:-:S13]  /*0670*/  ISETP.LE.AND P0, PT, R145, UR10, PT ;  /* 0x0000000a91007c0c */ /* 0x000fda000bf03270 */
[----:B------:R-:W-:Y:S05]  /*0680*/  @!P0 BRA `(.L_x_5612) ;  /* 0x00000008000c8947 */ /* 0x000fea0003800000 */
[----:B------:R-:W-:Y:S01]  /*0690*/  SHF.R.S32.HI R7, RZ, 0x1f, R80 ;  /* 0x0000001fff077819 */ /* 0x000fe20000011450 */
[----:B------:R-:W-:Y:S01]  /*06a0*/  UISETP.NE.AND UP0, UPT, UR11, -0x1, UPT ;  /* 0xffffffff0b00788c */ /* 0x000fe2000bf05270 */
[C---:B------:R-:W-:Y:S01]  /*06b0*/  LOP3.LUT P6, RZ, R80.reuse, 0x7, RZ, 0xc0, !PT ;  /* 0x0000000750ff7812 */ /* 0x040fe200078cc0ff */
[----:B------:R-:W-:Y:S01]  /*06c0*/  USHF.R.S32.HI UR10, URZ, 0x1f, UR16 ;  /* 0x0000001f3f0a7899 */ /* 0x000fe20008011410 */
[----:B------:R-:W-:Y:S01]  /*06d0*/  LEA.HI R7, R7, R80, RZ, 0x3 ;  /* 0x0000005007077211 */ /* 0x000fe200078f18ff */
[----:B------:R-:W-:Y:S01]  /*06e0*/  ULDC.64 UR6, c[0x0][0x298] ;  /* 0x0000a60000067ab9 */ /* 0x000fe20000000a00 */
[----:B------:R-:W-:Y:S01]  /*06f0*/  UIADD3 UR18, -UR16, UR18, URZ ;  /* 0x0000001210127290 */ /* 0x000fe2000fffe13f */
[----:B------:R-:W-:Y:S01]  /*0700*/  IMAD.U32 R0, RZ, RZ, UR6 ;  /* 0x00000006ff007e24 */ /* 0x000fe2000f8e00ff */
[----:B------:R-:W-:Y:S01]  /*0710*/  LOP3.LUT R3, R7, 0x1ffffff8, RZ, 0xc0, !PT ;  /* 0x1ffffff807037812 */ /* 0x000fe200078ec0ff */
[----:B------:R-:W-:Y:S01]  /*0720*/  UIMAD UR10, UR10, UR6, URZ ;  /* 0x000000060a0a72a4 */ /* 0x000fe2000f8e023f */
[----:B------:R-:W-:Y:S01]  /*0730*/  SHF.R.S32.HI R7, RZ, 0x3, R7 ;  /* 0x00000003ff077819 */ /* 0x000fe20000011407 */
[----:B------:R-:W-:Y:S01]  /*0740*/  USHF.R.S32.HI UR9, URZ, 0x1f, UR20 ;  /* 0x0000001f3f097899 */ /* 0x000fe20008011414 */
[----:B------:R-:W-:Y:S01]  /*0750*/  BSSY B0, `(.L_x_5613) ;  /* 0x0000031000007945 */ /* 0x000fe20003800000 */
[----:B------:R-:W-:Y:S01]  /*0760*/  IMAD.IADD R4, R80, 0x1, -R3 ;  /* 0x0000000150047824 */ /* 0x000fe200078e0a03 */
[----:B------:R-:W-:Y:S01]  /*0770*/  @!UP0 USHF.R.S32.HI UR8, URZ, 0x1f, UR19 ;  /* 0x0000001f3f088899 */ /* 0x000fe20008011413 */
[C---:B------:R-:W-:Y:S01]  /*0780*/  VIADD R2, R7.reuse, 0x10 ;  /* 0x0000001007027836 */ /* 0x040fe20000000000 */
[----:B------:R-:W-:Y:S01]  /*0790*/  @!UP0 ULDC.64 UR4, c[0x0][0x290] ;  /* 0x0000a40000048ab9 */ /* 0x000fe20000000a00 */
[----:B------:R-:W-:Y:S01]  /*07a0*/  IMAD.SHL.U32 R4, R4, 0x8, RZ ;  /* 0x0000000804047824 */ /* 0x000fe200078e00ff */
[----:B------:R-:W-:Y:S01]  /*07b0*/  @!UP0 UIMAD UR8, UR8, UR4, URZ ;  /* 0x00000004080882a4 */ /* 0x000fe2000f8e023f */
[C---:B------:R-:W-:Y:S01]  /*07c0*/  ISETP.GE.OR P5, PT, R7.reuse, UR18, P6 ;  /* 0x0000001207007c0c */ /* 0x040fe2000b7a6670 */
[----:B------:R-:W-:Y:S01]  /*07d0*/  @!UP0 UIMAD.WIDE.U32 UR12, UR19, UR4, URZ ;  /* 0x00000004130c82a5 */ /* 0x000fe2000f8e003f */
[C---:B------:R-:W-:Y:S01]  /*07e0*/  ISETP.GE.AND P2, PT, R2.reuse, UR18, PT ;  /* 0x0000001202007c0c */ /* 0x040fe2000bf46270 */
[----:B------:R-:W-:Y:S01]  /*07f0*/  @UP0 UIMAD.WIDE.U32 UR22, UR11, UR6, URZ ;  /* 0x000000060b1602a5 */ /* 0x000fe2000f8e003f */
[--C-:B------:R-:W-:Y:S01]  /*0800*/  SHF.R.S32.HI R5, RZ, 0x1f, R4.reuse ;  /* 0x0000001fff057819 */ /* 0x100fe20000011404 */
[----:B------:R-:W-:Y:S01]  /*0810*/  UIMAD UR10, UR16, UR7, UR10 ;  /* 0x00000007100a72a4 */ /* 0x000fe2000f8e020a */
[----:B------:R-:W-:Y:S01]  /*0820*/  ISETP.GE.OR P4, PT, R2, UR18, P6 ;  /* 0x0000001202007c0c */ /* 0x000fe2000b786670 */
[----:B------:R-:W-:Y:S01]  /*0830*/  @!UP0 UIMAD UR8, UR19, UR5, UR8 ;  /* 0x00000005130882a4 */ /* 0x000fe2000f8e0208 */
[----:B------:R-:W-:Y:S01]  /*0840*/  VIADD R2, R7, 0x20 ;  /* 0x0000002007027836 */ /* 0x000fe20000000000 */
[----:B------:R-:W-:Y:S01]  /*0850*/  @UP0 UIMAD UR11, UR11, UR7, UR23 ;  /* 0x000000070b0b02a4 */ /* 0x000fe2000f8e0217 */
[----:B------:R-:W-:Y:S01]  /*0860*/  IMAD.WIDE.U32 R4, R0, UR16, R4 ;  /* 0x0000001000047c25 */ /* 0x000fe2000f8e0004 */
[----:B------:R-:W-:Y:S01]  /*0870*/  @!UP0 UMOV UR22, UR12 ;  /* 0x0000000c00168c82 */ /* 0x000fe20008000000 */
[----:B------:R-:W-:Y:S01]  /*0880*/  @!UP0 UIADD3 UR11, UR13, UR8, URZ ;  /* 0x000000080d0b8290 */ /* 0x000fe2000fffe03f */
[----:B------:R-:W-:Y:S01]  /*0890*/  ISETP.GE.AND P1, PT, R2, UR18, PT ;  /* 0x0000001202007c0c */ /* 0x000fe2000bf26270 */
[----:B------:R-:W-:Y:S01]  /*08a0*/  IMAD.U32 R0, RZ, RZ, UR10 ;  /* 0x0000000aff007e24 */ /* 0x000fe2000f8e00ff */
[----:B------:R-:W-:Y:S01]  /*08b0*/  IADD3 R8, P0, R4, UR22, RZ ;  /* 0x0000001604087c10 */ /* 0x000fe2000ff1e0ff */
[----:B------:R-:W-:Y:S01]  /*08c0*/  ULDC.64 UR4, c[0x0][0x2a0] ;  /* 0x0000a80000047ab9 */ /* 0x000fe20000000a00 */
[----:B------:R-:W-:Y:S01]  /*08d0*/  ULDC UR8, c[0x0][0x270] ;  /* 0x00009c0000087ab9 */ /* 0x000fe20000000800 */
[----:B------:R-:W-:Y:S01]  /*08e0*/  UIMAD UR9, UR9, UR4, URZ ;  /* 0x00000004090972a4 */ /* 0x000fe2000f8e023f */
[----:B------:R-:W-:Y:S01]  /*08f0*/  IADD3.X R9, R5, UR11, R0, P0, !PT ;  /* 0x0000000b05097c10 */ /* 0x000fe200087fe400 */
[----:B------:R-:W-:Y:S01]  /*0900*/  IMAD.U32 R3, RZ, RZ, UR4 ;  /* 0x00000004ff037e24 */ /* 0x000fe2000f8e00ff */
[----:B------:R-:W-:Y:S01]  /*0910*/  ISETP.GE.AND P0, PT, R7, UR18, PT ;  /* 0x0000001207007c0c */ /* 0x000fe2000bf06270 */
[----:B------:R-:W-:Y:S01]  /*0920*/  UIMAD UR5, UR20, UR5, UR9 ;  /* 0x00000005140572a4 */ /* 0x000fe2000f8e0209 */
[----:B------:R-:W-:Y:S01]  /*0930*/  ISETP.GE.OR P3, PT, R2, UR18, P6 ;  /* 0x0000001202007c0c */ /* 0x000fe2000b766670 */
[----:B------:R-:W-:Y:S01]  /*0940*/  UIMAD UR8, UR19, UR8, UR20 ;  /* 0x00000008130872a4 */ /* 0x000fe2000f8e0214 */
[----:B------:R-:W-:Y:S01]  /*0950*/  IMAD.WIDE.U32 R8, R3, UR20, R8 ;  /* 0x0000001403087c25 */ /* 0x000fe2000f8e0008 */
[----:B------:R-:W-:Y:S01]  /*0960*/  ULDC UR4, c[0x0][0x2c4] ;  /* 0x0000b10000047ab9 */ /* 0x000fe20000000800 */
[----:B------:R-:W-:Y:S01]  /*0970*/  SHF.R.S32.HI R5, RZ, 0x1f, R7 ;  /* 0x0000001fff057819 */ /* 0x000fe20000011407 */
[----:B------:R-:W-:Y:S01]  /*0980*/  UIMAD UR16, UR8, UR4, UR16 ;  /* 0x00000004081072a4 */ /* 0x000fe2000f8e0210 */
[----:B------:R-:W-:-:S05]  /*0990*/  VIADD R13, R9, UR5 ;  /* 0x00000005090d7c36 */ /* 0x000fca0008000000 */
[----:B------:R-:W-:Y:S06]  /*09a0*/  @P0 BRA `(.L_x_5614) ;  /* 0x00000000002c0947 */ /* 0x000fec0003800000 */
[----:B------:R-:W-:Y:S01]  /*09b0*/  MOV R12, R8 ;  /* 0x00000008000c7202 */ /* 0x000fe20000000f00 */
[----:B------:R-:W-:Y:S01]  /*09c0*/  IMAD R0, R5, UR6, RZ ;  /* 0x0000000605007c24 */ /* 0x000fe2000f8e02ff */
[----:B------:R-:W-:-:S03]  /*09d0*/  ULDC.64 UR4, c[0x0][0x280] ;  /* 0x0000a00000047ab9 */ /* 0x000fc60000000a00 */
[----:B------:R-:W-:-:S04]  /*09e0*/  IMAD.WIDE.U32 R2, R7, UR6, R12 ;  /* 0x0000000607027c25 */ /* 0x000fc8000f8e000c */
[----:B------:R-:W-:Y:S01]  /*09f0*/  IMAD R0, R7, UR7, R0 ;  /* 0x0000000707007c24 */ /* 0x000fe2000f8e0200 */
[----:B------:R-:W-:-:S04]  /*0a00*/  LEA R10, P0, R2, UR4, 0x1 ;  /* 0x00000004020a7c11 */ /* 0x000fc8000f8008ff */
[----:B------:R-:W-:-:S04]  /*0a10*/  IADD3 R0, R3, R0, RZ ;  /* 0x0000000003007210 */ /* 0x000fc80007ffe0ff */
[----:B------:R-:W-:-:S05]  /*0a20*/  LEA.HI.X R11, R2, UR5, R0, 0x1, P0 ;  /* 0x00000005020b7c11 */ /* 0x000fca00080f0c00 */
[----:B------:R1:W-:Y:S04]  /*0a30*/  STG.E.128 desc[UR14][R10.64], RZ ;  /* 0x000000ff0a007986 */ /* 0x0003e8000c101d0e */
[----:B------:R1:W-:Y:S04]  /*0a40*/  STG.E.128 desc[UR14][R10.64+0x80], RZ ;  /* 0x000080ff0a007986 */ /* 0x0003e8000c101d0e */
[----:B------:R1:W-:Y:S02]  /*0a50*/  STG.E.128 desc[UR14][R10.64+0x100], RZ ;  /* 0x000100ff0a007986 */ /* 0x0003e4000c101d0e */
.L_x_5614:
[----:B------:R-:W-:Y:S05]  /*0a60*/  BSYNC B0 ;  /* 0x0000000000007941 */ /* 0x000fea0003800000 */
.L_x_5613:
[----:B------:R-:W-:Y:S01]  /*0a70*/  BSSY B0, `(.L_x_5615) ;  /* 0x0000012000007945 */ /* 0x000fe20003800000 */
[C---:B------:R-:W-:Y:S02]  /*0a80*/  IADD3 R4, P0, R7.reuse, UR16, RZ ;  /* 0x0000001007047c10 */ /* 0x040fe4000ff1e0ff */
[----:B------:R-:W-:Y:S01]  /*0a90*/  IADD3 R6, R7, 0x30, RZ ;  /* 0x0000003007067810 */ /* 0x000fe20007ffe0ff */
[----:B------:R-:W-:Y:S05]  /*0aa0*/  @P2 BRA `(.L_x_5616) ;  /* 0x0000000000382947 */ /* 0x000fea0003800000 */
[----:B------:R-:W-:Y:S01]  /*0ab0*/  IADD3 R3, P2, R7, 0x10, RZ ;  /* 0x0000001007037810 */ /* 0x000fe20007f5e0ff */
[----:B-1----:R-:W-:Y:S01]  /*0ac0*/  IMAD.MOV.U32 R10, RZ, RZ, R8 ;  /* 0x000000ffff0a7224 */ /* 0x002fe200078e0008 */
[----:B------:R-:W-:Y:S01]  /*0ad0*/  MOV R11, R13 ;  /* 0x0000000d000b7202 */ /* 0x000fe20000000f00 */
[----:B------:R-:W-:Y:S02]  /*0ae0*/  ULDC.64 UR4, c[0x0][0x280] ;  /* 0x0000a00000047ab9 */ /* 0x000fe40000000a00 */
[----:B------:R-:W-:Y:S02]  /*0af0*/  IMAD.X R0, RZ, RZ, R5, P2 ;  /* 0x000000ffff007224 */ /* 0x000fe400010e0605 */
[----:B------:R-:W-:-:S04]  /*0b00*/  IMAD.WIDE.U32 R10, R3, UR6, R10 ;  /* 0x00000006030a7c25 */ /* 0x000fc8000f8e000a */
[----:B------:R-:W-:Y:S01]  /*0b10*/  IMAD R0, R0, UR6, RZ ;  /* 0x0000000600007c24 */ /* 0x000fe2000f8e02ff */
[----:B------:R-:W-:-:S03]  /*0b20*/  LEA R2, P2, R10, UR4, 0x1 ;  /* 0x000000040a027c11 */ /* 0x000fc6000f8408ff */
[----:B------:R-:W-:-:S05]  /*0b30*/  IMAD R0, R3, UR7, R0 ;  /* 0x0000000703007c24 */ /* 0x000fca000f8e0200 */
[----:B------:R-:W-:-:S04]  /*0b40*/  IADD3 R3, R11, R0, RZ ;  /* 0x000000000b037210 */ /* 0x000fc80007ffe0ff */
[----:B------:R-:W-:-:S05]  /*0b50*/  LEA.HI.X R3, R10, UR5, R3, 0x1, P2 ;  /* 0x000000050a037c11 */ /* 0x000fca00090f0c03 */
[----:B------:R2:W-:Y:S04]  /*0b60*/  STG.E.128 desc[UR14][R2.64], RZ ;  /* 0x000000ff02007986 */ /* 0x0005e8000c101d0e */
[----:B------:R2:W-:Y:S04]  /*0b70*/  STG.E.128 desc[UR14][R2.64+0x80], RZ ;  /* 0x000080ff02007986 */ /* 0x0005e8000c101d0e */
[----:B------:R2:W-:Y:S02]  /*0b80*/  STG.E.128 desc[UR14][R2.64+0x100], RZ ;  /* 0x000100ff02007986 */ /* 0x0005e4000c101d0e */
.L_x_5616:
[----:B------:R-:W-:Y:S05]  /*0b90*/  BSYNC B0 ;  /* 0x0000000000007941 */ /* 0x000fea0003800000 */
.L_x_5615:
[----:B------:R-:W-:Y:S01]  /*0ba0*/  BSSY B0, `(.L_x_5617) ;  /* 0x0000012000007945 */ /* 0x000fe20003800000 */
[----:B------:R-:W-:Y:S02]  /*0bb0*/  ISETP.GE.AND P2, PT, R6, UR18, PT ;  /* 0x0000001206007c0c */ /* 0x000fe4000bf46270 */
[----:B------:R-:W-:Y:S01]  /*0bc0*/  MOV R0, UR16 ;  /* 0x0000001000007c02 */ /* 0x000fe20008000f00 */
[----:B------:R-:W-:Y:S05]  /*0bd0*/  @P1 BRA `(.L_x_5618) ;  /* 0x0000000000381947 */ /* 0x000fea0003800000 */
[----:B--2---:R-:W-:Y:S01]  /*0be0*/  IADD3 R3, P1, R7, 0x20, RZ ;  /* 0x0000002007037810 */ /* 0x004fe20007f3e0ff */
        /* <DEDUP_REMOVED lines=13> */
.L_x_5618:
[----:B------:R-:W-:Y:S05]  /*0cc0*/  BSYNC B0 ;  /* 0x0000000000007941 */ /* 0x000fea0003800000 */
.L_x_5617:
[----:B------:R-:W-:Y:S04]  /*0cd0*/  BSSY B0, `(.L_x_5619) ;  /* 0x000000f000007945 */ /* 0x000fe80003800000 */
[----:B------:R-:W-:Y:S05]  /*0ce0*/  @P2 BRA `(.L_x_5620) ;  /* 0x0000000000342947 */ /* 0x000fea0003800000 */
[----:B------:R-:W-:Y:S01]  /*0cf0*/  IADD3 R7, P1, R7, 0x30, RZ ;  /* 0x0000003007077810 */ /* 0x000fe20007f3e0ff */
[----:B------:R-:W-:Y:S01]  /*0d00*/  ULDC.64 UR4, c[0x0][0x280] ;  /* 0x0000a00000047ab9 */ /* 0x000fe20000000a00 */
[----:B------:R-:W-:Y:S02]  /*0d10*/  MOV R9, R13 ;  /* 0x0000000d00097202 */ /* 0x000fe40000000f00 */
[----:B--2---:R-:W-:Y:S01]  /*0d20*/  IADD3.X R2, RZ, R5, RZ, P1, !PT ;  /* 0x00000005ff027210 */ /* 0x004fe20000ffe4ff */
[----:B------:R-:W-:-:S04]  /*0d30*/  IMAD.WIDE.U32 R8, R7, UR6, R8 ;  /* 0x0000000607087c25 */ /* 0x000fc8000f8e0008 */
[----:B------:R-:W-:-:S04]  /*0d40*/  IMAD R2, R2, UR6, RZ ;  /* 0x0000000602027c24 */ /* 0x000fc8000f8e02ff */
[----:B------:R-:W-:Y:S01]  /*0d50*/  IMAD R7, R7, UR7, R2 ;  /* 0x0000000707077c24 */ /* 0x000fe2000f8e0202 */
[----:B------:R-:W-:-:S04]  /*0d60*/  LEA R2, P1, R8, UR4, 0x1 ;  /* 0x0000000408027c11 */ /* 0x000fc8000f8208ff */
[----:B------:R-:W-:-:S04]  /*0d70*/  IADD3 R7, R9, R7, RZ ;  /* 0x0000000709077210 */ /* 0x000fc80007ffe0ff */
[----:B------:R-:W-:-:S05]  /*0d80*/  LEA.HI.X R3, R8, UR5, R7, 0x1, P1 ;  /* 0x0000000508037c11 */ /* 0x000fca00088f0c07 */
[----:B------:R4:W-:Y:S04]  /*0d90*/  STG.E.128 desc[UR14][R2.64], RZ ;  /* 0x000000ff02007986 */ /* 0x0009e8000c101d0e */
[----:B------:R4:W-:Y:S04]  /*0da0*/  STG.E.128 desc[UR14][R2.64+0x80], RZ ;  /* 0x000080ff02007986 */ /* 0x0009e8000c101d0e */
[----:B------:R4:W-:Y:S02]  /*0db0*/  STG.E.128 desc[UR14][R2.64+0x100], RZ ;  /* 0x000100ff02007986 */ /* 0x0009e4000c101d0e */
.L_x_5620:
[----:B------:R-:W-:Y:S05]  /*0dc0*/  BSYNC B0 ;  /* 0x0000000000007941 */ /* 0x000fea0003800000 */
.L_x_5619:
[----:B------:R-:W-:Y:S01]  /*0dd0*/  ISETP.GE.OR P6, PT, R6, UR18, P6 ;  /* 0x0000001206007c0c */ /* 0x000fe2000b7c6670 */
[----:B------:R-:W-:Y:S01]  /*0de0*/  ULDC.64 UR4, c[0x0][0x2b0] ;  /* 0x0000ac0000047ab9 */ /* 0x000fe20000000a00 */
[----:B------:R-:W-:Y:S01]  /*0df0*/  LEA.HI.X.SX32 R5, R0, R5, 0x1, P0 ;  /* 0x0000000500057211 */ /* 0x000fe200000f0eff */
[----:B--2-4-:R-:W-:Y:S01]  /*0e00*/  @!P5 IMAD.MOV.U32 R3, RZ, RZ, 0x7f800000 ;  /* 0x7f800000ff03d424 */ /* 0x014fe200078e00ff */
[C---:B------:R-:W-:Y:S01]  /*0e10*/  LEA R8, P0, R4.reuse, UR4, 0x2 ;  /* 0x0000000404087c11 */ /* 0x040fe2000f8010ff */
[----:B------:R-:W-:Y:S02]  /*0e20*/  @!P4 IMAD.MOV.U32 R2, RZ, RZ, 0x7f800000 ;  /* 0x7f800000ff02c424 */ /* 0x000fe400078e00ff */
[----:B------:R-:W-:Y:S01]  /*0e30*/  @!P3 IMAD.MOV.U32 R0, RZ, RZ, 0x7f800000 ;  /* 0x7f800000ff00b424 */ /* 0x000fe200078e00ff */
[----:B------:R-:W-:-:S05]  /*0e40*/  LEA.HI.X R9, R4, UR5, R5, 0x2, P0 ;  /* 0x0000000504097c11 */ /* 0x000fca00080f1405 */
[----:B------:R2:W-:Y:S04]  /*0e50*/  @!P5 STG.E desc[UR14][R8.64], R3 ;  /* 0x000000030800d986 */ /* 0x0005e8000c10190e */
[----:B------:R2:W-:Y:S04]  /*0e60*/  @!P4 STG.E desc[UR14][R8.64+0x40], R2 ;  /* 0x000040020800c986 */ /* 0x0005e8000c10190e */
[----:B------:R2:W-:Y:S01]  /*0e70*/  @!P3 STG.E desc[UR14][R8.64+0x80], R0 ;  /* 0x000080000800b986 */ /* 0x0005e2000c10190e */
[----:B------:R-:W-:Y:S05]  /*0e80*/  @P6 EXIT ;  /* 0x000000000000694d */ /* 0x000fea0003800000 */
[----:B--2---:R-:W-:-:S05]  /*0e90*/  MOV R3, 0x7f800000 ;  /* 0x7f80000000037802 */ /* 0x004fca0000000f00 */
[----:B------:R-:W-:Y:S01]  /*0ea0*/  STG.E desc[UR14][R8.64+0xc0], R3 ;  /* 0x0000c00308007986 */ /* 0x000fe2000c10190e */
[----:B------:R-:W-:Y:S05]  /*0eb0*/  EXIT ;  /* 0x000000000000794d */ /* 0x000fea0003800000 */
.L_x_5612:
        /* <DEDUP_REMOVED lines=8> */
[----:B------:R-:W-:-:S04]  /*0f40*/  ULDC.64 UR4, c[0x0][0x370] ;  /* 0x0000dc0000047ab9 */ /* 0x000fc80000000a00 */
[----:B------:R-:W2:Y:S01]  /*0f50*/  @P0 LDG.E R2, desc[UR14][R2.64] ;  /* 0x0000000e02020981 */ /* 0x000ea2000c1e1900 */
[----:B------:R-:W-:Y:S01]  /*0f60*/  ISETP.NE.U32.AND P1, PT, RZ, UR4, PT ;  /* 0x00000004ff007c0c */ /* 0x000fe2000bf25070 */
[----:B------:R-:W-:Y:S01]  /*0f70*/  UMOV UR8, UR19 ;  /* 0x0000001300087c82 */ /* 0x000fe20008000000 */
[----:B------:R-:W-:Y:S02]  /*0f80*/  PLOP3.LUT P3, PT, PT, PT, PT, 0x8, 0x0 ;  /* 0x000000000000781c */ /* 0x000fe40003f6e170 */
[----:B------:R-:W-:Y:S02]  /*0f90*/  CS2R R200, SRZ ;  /* 0x0000000000c87805 */ /* 0x000fe4000001ff00 */
[----:B------:R-:W-:Y:S02]  /*0fa0*/  ISETP.NE.AND.EX P1, PT, RZ, UR5, PT, P1 ;  /* 0x00000005ff007c0c */ /* 0x000fe4000bf25310 */
[----:B--2---:R-:W-:-:S11]  /*0fb0*/  @P0 R2UR UR8, R2 ;  /* 0x00000000020802ca */ /* 0x004fd600000e0000 */
[----:B------:R-:W-:Y:S05]  /*0fc0*/  @!P1 BRA `(.L_x_5621) ;  /* 0x00000000002c9947 */ /* 0x000fea0003800000 */
[----:B------:R-:W1:Y:S01]  /*0fd0*/  LDC.64 R2, c[0x0][0x378] ;  /* 0x0000de00ff027b82 */ /* 0x000e620000000a00 */
[----:B------:R-:W-:-:S06]  /*0fe0*/  USHF.R.S32.HI UR6, URZ, 0x1f, UR19 ;  /* 0x0000001f3f067899 */ /* 0x000fcc0008011413 */
[C---:B-1----:R-:W-:Y:S02]  /*0ff0*/  IMAD R0, R2.reuse, UR6, RZ ;  /* 0x0000000602007c24 */ /* 0x042fe4000f8e02ff */
[----:B------:R-:W-:-:S04]  /*1000*/  IMAD.WIDE.U32 R4, R2, UR19, RZ ;  /* 0x0000001302047c25 */ /* 0x000fc8000f8e00ff */
[----:B------:R-:W-:Y:S01]  /*1010*/  IMAD R3, R3, UR19, R0 ;  /* 0x0000001303037c24 */ /* 0x000fe2000f8e0200 */
[----:B------:R-:W-:-:S03]  /*1020*/  LEA R200, P0, R4, UR4, 0x2 ;  /* 0x0000000404c87c11 */ /* 0x000fc6000f8010ff */
[----:B------:R-:W-:Y:S01]  /*1030*/  IMAD.IADD R3, R5, 0x1, R3 ;  /* 0x0000000105037824 */ /* 0x000fe200078e0203 */
[----:B------:R-:W-:-:S04]  /*1040*/  ISETP.NE.U32.AND P3, PT, R200, RZ, PT ;  /* 0x000000ffc800720c */ /* 0x000fc80003f65070 */
[----:B------:R-:W-:-:S04]  /*1050*/  SHF.L.U64.HI R3, R4, 0x2, R3 ;  /* 0x0000000204037819 */ /* 0x000fc80000010203 */
[----:B------:R-:W-:-:S04]  /*1060*/  IADD3.X R201, R3, UR5, RZ, P0, !PT ;  /* 0x0000000503c97c10 */ /* 0x000fc800087fe4ff */
[----:B------:R-:W-:-:S13]  /*1070*/  ISETP.NE.AND.EX P3, PT, R201, RZ, PT, P3 ;  /* 0x000000ffc900720c */ /* 0x000fda0003f65330 */
.L_x_5621:
[----:B------:R-:W-:Y:S05]  /*1080*/  @!P3 BRA `(.L_x_5622) ;  /* 0x000000040054b947 */ /* 0x000fea0003800000 */
[----:B------:R-:W1:Y:S01]  /*1090*/  LDC R6, c[0x0][0x380] ;  /* 0x0000e000ff067b82 */ /* 0x000e620000000800 */
[----:B------:R-:W-:Y:S01]  /*10a0*/  LEA R11, R145, 0xffffffc0, 0x6 ;  /* 0xffffffc0910b7811 */ /* 0x000fe200078e30ff */
[----:B------:R-:W-:Y:S01]  /*10b0*/  IMAD.MOV.U32 R8, RZ, RZ, RZ ;  /* 0x000000ffff087224 */ /* 0x000fe200078e00ff */
[----:B------:R-:W-:Y:S02]  /*10c0*/  ULDC.64 UR4, c[0x0][0x230] ;  /* 0x00008c0000047ab9 */ /* 0x000fe40000000a00 */
[----:B------:R-:W-:Y:S02]  /*10d0*/  IABS R0, R11 ;  /* 0x0000000b00007213 */ /* 0x000fe40000000000 */
[----:B-1----:R-:W-:-:S04]  /*10e0*/  IABS R3, R6 ;  /* 0x0000000600037213 */ /* 0x002fc80000000000 */
[----:B------:R-:W1:Y:S08]  /*10f0*/  I2F.RP R7, R3 ;  /* 0x0000000300077306 */ /* 0x000e700000209400 */
[----:B-1----:R-:W1:Y:S02]  /*1100*/  MUFU.RCP R4, R7 ;  /* 0x0000000700047308 */ /* 0x002e640000001000 */
[----:B-1----:R-:W-:-:S06]  /*1110*/  VIADD R4, R4, 0xffffffe ;  /* 0x0ffffffe04047836 */ /* 0x002fcc0000000000 */
[----:B------:R-:W1:Y:S02]  /*1120*/  F2I.FTZ.U32.TRUNC.NTZ R5, R4 ;  /* 0x0000000400057305 */ /* 0x000e64000021f000 */
[----:B-1----:R-:W-:Y:S01]  /*1130*/  IMAD.MOV R2, RZ, RZ, -R5 ;  /* 0x000000ffff027224 */ /* 0x002fe200078e0a05 */
        /* <DEDUP_REMOVED lines=14> */
[----:B------:R-:W1:Y:S05]  /*1220*/  LDC R0, c[0x0][0x278] ;  /* 0x00009e00ff007b82 */ /* 0x000e6a0000000800 */
[----:B------:R-:W-:-:S06]  /*1230*/  @P2 VIADD R7, R7, 0x1 ;  /* 0x0000000107072836 */ /* 0x000fcc0000000000 */
[----:B------:R-:W-:Y:S02]  /*1240*/  @!P0 IADD3 R7, -R7, RZ, RZ ;  /* 0x000000ff07078210 */ /* 0x000fe40007ffe1ff */
[----:B------:R-:W-:-:S05]  /*1250*/  @!P1 LOP3.LUT R7, RZ, R6, RZ, 0x33, !PT ;  /* 0x00000006ff079212 */ /* 0x000fca00078e33ff */
[----:B------:R-:W-:-:S05]  /*1260*/  IMAD.WIDE R14, R7, 0x4, R200 ;  /* 0x00000004070e7825 */ /* 0x000fca00078e02c8 */
[----:B------:R-:W2:Y:S01]  /*1270*/  LDG.E R3, desc[UR14][R14.64] ;  /* 0x0000000e0e037981 */ /* 0x000ea2000c1e1900 */
[----:B-1----:R-:W-:Y:S01]  /*1280*/  IABS R5, R0 ;  /* 0x0000000000057213 */ /* 0x002fe20000000000 */
[----:B------:R-:W-:Y:S01]  /*1290*/  IMAD.MOV R7, RZ, RZ, -R7 ;  /* 0x000000ffff077224 */ /* 0x000fe200078e0a07 */
[----:B------:R-:W1:Y:S02]  /*12a0*/  S2R R2, SR_CTAID.Z ;  /* 0x0000000000027919 */ /* 0x000e640000002700 */
[----:B------:R-:W3:Y:S01]  /*12b0*/  I2F.RP R12, R5 ;  /* 0x00000005000c7306 */ /* 0x000ee20000209400 */
[----:B------:R-:W-:-:S05]  /*12c0*/  IMAD R11, R6, R7, R11 ;  /* 0x00000007060b7224 */ /* 0x000fca00078e020b */
[----:B------:R-:W-:Y:S02]  /*12d0*/  SHF.R.S32.HI R35, RZ, 0x1f, R11 ;  /* 0x0000001fff237819 */ /* 0x000fe4000001140b */
[----:B---3--:R-:W3:Y:S01]  /*12e0*/  MUFU.RCP R10, R12 ;  /* 0x0000000c000a7308 */ /* 0x008ee20000001000 */
[----:B-1----:R-:W-:Y:S01]  /*12f0*/  IABS R2, R2 ;  /* 0x0000000200027213 */ /* 0x002fe20000000000 */
[----:B---3--:R-:W-:-:S06]  /*1300*/  VIADD R10, R10, 0xffffffe ;  /* 0x0ffffffe0a0a7836 */ /* 0x008fcc0000000000 */
[----:B------:R-:W1:Y:S02]  /*1310*/  F2I.FTZ.U32.TRUNC.NTZ R9, R10 ;  /* 0x0000000a00097305 */ /* 0x000e64000021f000 */
[----:B-1----:R-:W-:-:S05]  /*1320*/  IADD3 R4, RZ, -R9, RZ ;  /* 0x80000009ff047210 */ /* 0x002fca0007ffe0ff */
[----:B------:R-:W-:-:S04]  /*1330*/  IMAD R4, R4, R5, RZ ;  /* 0x0000000504047224 */ /* 0x000fc800078e02ff */
[----:B------:R-:W-:Y:S01]  /*1340*/  IMAD.HI.U32 R9, R9, R4, R8 ;  /* 0x0000000409097227 */ /* 0x000fe200078e0008 */
[----:B------:R-:W-:-:S05]  /*1350*/  MOV R8, R2 ;  /* 0x0000000200087202 */ /* 0x000fca0000000f00 */
[----:B------:R-:W-:-:S04]  /*1360*/  IMAD.HI.U32 R2, R9, R8, RZ ;  /* 0x0000000809027227 */ /* 0x000fc800078e00ff */
[----:B------:R-:W-:-:S04]  /*1370*/  IMAD.MOV R4, RZ, RZ, -R2 ;  /* 0x000000ffff047224 */ /* 0x000fc800078e0a02 */
[----:B------:R-:W-:-:S05]  /*1380*/  IMAD R4, R5, R4, R8 ;  /* 0x0000000405047224 */ /* 0x000fca00078e0208 */
[----:B------:R-:W-:-:S13]  /*1390*/  ISETP.GT.U32.AND P1, PT, R5, R4, PT ;  /* 0x000000040500720c */ /* 0x000fda0003f24070 */
[-C--:B------:R-:W-:Y:S02]  /*13a0*/  @!P1 IADD3 R4, R4, -R5.reuse, RZ ;  /* 0x8000000504049210 */ /* 0x080fe40007ffe0ff */
[----:B------:R-:W-:Y:S02]  /*13b0*/  @!P1 IADD3 R2, R2, 0x1, RZ ;  /* 0x0000000102029810 */ /* 0x000fe40007ffe0ff */
[----:B------:R-:W-:Y:S02]  /*13c0*/  ISETP.GE.U32.AND P2, PT, R4, R5, PT ;  /* 0x000000050400720c */ /* 0x000fe40003f46070 */
[----:B------:R-:W-:-:S11]  /*13d0*/  ISETP.NE.AND P1, PT, R0, RZ, PT ;  /* 0x000000ff0000720c */ /* 0x000fd60003f25270 */
[----:B------:R-:W-:Y:S01]  /*13e0*/  @P2 VIADD R2, R2, 0x1 ;  /* 0x0000000102022836 */ /* 0x000fe20000000000 */
[----:B--2---:R-:W-:Y:S02]  /*13f0*/  R2UR UR22, R3 ;  /* 0x00000000031672ca */ /* 0x004fe400000e0000 */
[----:B------:R-:W-:-:S04]  /*1400*/  LOP3.LUT R3, R0, UR20, RZ, 0x3c, !PT ;  /* 0x0000001400037c12 */ /* 0x000fc8000f8e3cff */
[----:B------:R-:W-:-:S07]  /*1410*/  ISETP.GE.AND P0, PT, R3, RZ, PT ;  /* 0x000000ff0300720c */ /* 0x000fce0003f06270 */
[----:B------:R-:W-:Y:S02]  /*1420*/  USHF.R.S32.HI UR21, URZ, 0x1f, UR22 ;  /* 0x0000001f3f157899 */ /* 0x000fe40008011416 */
[----:B------:R-:W-:Y:S02]  /*1430*/  UIMAD.WIDE.U32 UR8, UR22, UR4, URZ ;  /* 0x00000004160872a5 */ /* 0x000fe4000f8e003f */
[----:B------:R-:W-:Y:S02]  /*1440*/  UIMAD UR6, UR21, UR4, URZ ;  /* 0x00000004150672a4 */ /* 0x000fe4000f8e023f */
[----:B------:R-:W-:Y:S02]  /*1450*/  @!P0 IADD3 R2, -R2, RZ, RZ ;  /* 0x000000ff02028210 */ /* 0x000fe40007ffe1ff */
[----:B------:R-:W-:Y:S01]  /*1460*/  UIMAD UR4, UR22, UR5, UR6 ;  /* 0x00000005160472a4 */ /* 0x000fe2000f8e0206 */
[----:B------:R-:W-:Y:S01]  /*1470*/  MOV R7, UR9 ;  /* 0x0000000900077c02 */ /* 0x000fe20008000f00 */
[----:B------:R-:W-:Y:S01]  /*1480*/  IMAD.U32 R6, RZ, RZ, UR8 ;  /* 0x00000008ff067e24 */ /* 0x000fe2000f8e00ff */
[----:B------:R-:W-:Y:S01]  /*1490*/  ULDC.64 UR6, c[0x0][0x248] ;  /* 0x0000920000067ab9 */ /* 0x000fe20000000a00 */
[----:B------:R-:W-:Y:S01]  /*14a0*/  UIADD3 UR4, UR9, UR4, URZ ;  /* 0x0000000409047290 */ /* 0x000fe2000fffe03f */
[----:B------:R-:W-:Y:S01]  /*14b0*/  IMAD R4, R35, UR6, RZ ;  /* 0x0000000623047c24 */ /* 0x000fe2000f8e02ff */
[----:B------:R-:W-:Y:S01]  /*14c0*/  @!P1 LOP3.LUT R2, RZ, R0, RZ, 0x33, !PT ;  /* 0x00000000ff029212 */ /* 0x000fe200078e33ff */
[----:B------:R-:W-:-:S02]  /*14d0*/  ULDC.64 UR8, c[0x0][0x260] ;  /* 0x0000980000087ab9 */ /* 0x000fc40000000a00 */
[C---:B------:R-:W-:Y:S01]  /*14e0*/  IMAD R0, R11.reuse, UR7, R4 ;  /* 0x000000070b007c24 */ /* 0x040fe2000f8e0204 */
[----:B------:R-:W-:Y:S01]  /*14f0*/  SHF.R.S32.HI R19, RZ, 0x1f, R2 ;  /* 0x0000001fff137819 */ /* 0x000fe20000011402 */
[----:B------:R-:W-:Y:S01]  /*1500*/  IMAD.U32 R7, RZ, RZ, UR4 ;  /* 0x00000004ff077e24 */ /* 0x000fe2000f8e00ff */
[----:B------:R-:W-:Y:S01]  /*1510*/  ULDC.64 UR4, c[0x0][0x238] ;  /* 0x00008e0000047ab9 */ /* 0x000fe20000000a00 */
[----:B------:R-:W-:Y:S01]  /*1520*/  MOV R18, R2 ;  /* 0x0000000200127202 */ /* 0x000fe20000000f00 */
[----:B------:R-:W-:Y:S01]  /*1530*/  UIMAD UR21, UR21, UR4, URZ ;  /* 0x00000004151572a4 */ /* 0x000fe2000f8e023f */
[----:B------:R-:W-:Y:S01]  /*1540*/  IMAD.WIDE.U32 R4, R11, UR6, R6 ;  /* 0x000000060b047c25 */ /* 0x000fe2000f8e0006 */
[----:B------:R-:W-:Y:S02]  /*1550*/  UIMAD.WIDE.U32 UR24, UR22, UR4, URZ ;  /* 0x00000004161872a5 */ /* 0x000fe4000f8e003f */
[----:B------:R-:W-:Y:S01]  /*1560*/  UIMAD UR5, UR22, UR5, UR21 ;  /* 0x00000005160572a4 */ /* 0x000fe2000f8e0215 */
[----:B------:R-:W-:Y:S01]  /*1570*/  IMAD R3, R19, UR8, RZ ;  /* 0x0000000813037c24 */ /* 0x000fe2000f8e02ff */
[----:B------:R-:W-:-:S02]  /*1580*/  IADD3 R5, R5, R0, RZ ;  /* 0x0000000005057210 */ /* 0x000fc40007ffe0ff */
[----:B------:R-:W-:Y:S01]  /*1590*/  UIADD3 UR22, UR25, UR5, URZ ;  /* 0x0000000519167290 */ /* 0x000fe2000fffe03f */
[C---:B------:R-:W-:Y:S02]  /*15a0*/  IMAD R3, R2.reuse, UR9, R3 ;  /* 0x0000000902037c24 */ /* 0x040fe4000f8e0203 */
[----:B------:R-:W-:-:S04]  /*15b0*/  IMAD.WIDE.U32 R26, R2, UR8, R4 ;  /* 0x00000008021a7c25 */ /* 0x000fc8000f8e0004 */
[----:B------:R-:W-:Y:S01]  /*15c0*/  IMAD.IADD R33, R27, 0x1, R3 ;  /* 0x000000011b217824 */ /* 0x000fe200078e0203 */
[----:B------:R-:W-:Y:S06]  /*15d0*/  BRA `(.L_x_5623) ;  /* 0x0000000400347947 */ /* 0x000fec0003800000 */
.L_x_5622:
[----:B------:R-:W1:Y:S01]  /*15e0*/  LDC R0, c[0x0][0x278] ;  /* 0x00009e00ff007b82 */ /* 0x000e620000000800 */
[----:B------:R-:W2:Y:S01]  /*15f0*/  S2R R2, SR_CTAID.Z ;  /* 0x0000000000027919 */ /* 0x000ea20000002700 */
[----:B------:R-:W-:Y:S01]  /*1600*/  UISETP.NE.AND UP0, UPT, UR21, -0x1, UPT ;  /* 0xffffffff1500788c */ /* 0x000fe2000bf05270 */
[----:B------:R-:W-:-:S04]  /*1610*/  LEA R11, R145, 0xffffffc0, 0x6 ;  /* 0xffffffc0910b7811 */ /* 0x000fc800078e30ff */
[----:B------:R-:W-:Y:S02]  /*1620*/  SHF.R.S32.HI R35, RZ, 0x1f, R11 ;  /* 0x0000001fff237819 */ /* 0x000fe4000001140b */
[----:B------:R-:W-:-:S04]  /*1630*/  PLOP3.LUT P0, PT, PT, PT, UP0, 0x80, 0x0 ;  /* 0x000000000000781c */ /* 0x000fc80003f0f008 */
[----:B------:R-:W-:Y:S01]  /*1640*/  @UP0 UIADD3 UR4, UR9, UR21, URZ ;  /* 0x0000001509040290 */ /* 0x000fe2000fffe03f */
[----:B------:R-:W-:-:S03]  /*1650*/  @UP0 ULDC.64 UR6, c[0x0][0x248] ;  /* 0x0000920000060ab9 */ /* 0x000fc60000000a00 */
[----:B------:R-:W-:Y:S02]  /*1660*/  @UP0 UIMAD.WIDE.U32 UR22, UR4, UR6, URZ ;  /* 0x00000006041602a5 */ /* 0x000fe4000f8e003f */
[----:B------:R-:W-:-:S04]  /*1670*/  @UP0 UIMAD UR4, UR4, UR7, URZ ;  /* 0x00000007040402a4 */ /* 0x000fc8000f8e023f */
[----:B------:R-:W-:Y:S01]  /*1680*/  @UP0 UIADD3 UR4, UR23, UR4, URZ ;  /* 0x0000000417040290 */ /* 0x000fe2000fffe03f */
[----:B-1----:R-:W-:-:S04]  /*1690*/  IABS R4, R0 ;  /* 0x0000000000047213 */ /* 0x002fc80000000000 */
[----:B------:R-:W1:Y:S01]  /*16a0*/  I2F.RP R5, R4 ;  /* 0x0000000400057306 */ /* 0x000e620000209400 */
[----:B--2---:R-:W-:-:S07]  /*16b0*/  IABS R2, R2 ;  /* 0x0000000200027213 */ /* 0x004fce0000000000 */
[----:B-1----:R-:W1:Y:S02]  /*16c0*/  MUFU.RCP R6, R5 ;  /* 0x0000000500067308 */ /* 0x002e640000001000 */
[----:B-1----:R-:W-:-:S06]  /*16d0*/  VIADD R6, R6, 0xffffffe ;  /* 0x0ffffffe06067836 */ /* 0x002fcc0000000000 */
[----:B------:R-:W1:Y:S02]  /*16e0*/  F2I.FTZ.U32.TRUNC.NTZ R7, R6 ;  /* 0x0000000600077305 */ /* 0x000e64000021f000 */
[----:B-1----:R-:W-:Y:S02]  /*16f0*/  IMAD.MOV R3, RZ, RZ, -R7 ;  /* 0x000000ffff037224 */ /* 0x002fe400078e0a07 */
[----:B------:R-:W-:Y:S02]  /*1700*/  IMAD.MOV.U32 R6, RZ, RZ, RZ ;  /* 0x000000ffff067224 */ /* 0x000fe400078e00ff */
[----:B------:R-:W-:-:S04]  /*1710*/  IMAD R3, R3, R4, RZ ;  /* 0x0000000403037224 */ /* 0x000fc800078e02ff */
[----:B------:R-:W-:-:S06]  /*1720*/  IMAD.HI.U32 R3, R7, R3, R6 ;  /* 0x0000000307037227 */ /* 0x000fcc00078e0006 */
[----:B------:R-:W-:-:S05]  /*1730*/  IMAD.HI.U32 R18, R3, R2, RZ ;  /* 0x0000000203127227 */ /* 0x000fca00078e00ff */
[----:B------:R-:W-:-:S05]  /*1740*/  IADD3 R5, -R18, RZ, RZ ;  /* 0x000000ff12057210 */ /* 0x000fca0007ffe1ff */
[C---:B------:R-:W-:Y:S02]  /*1750*/  IMAD R5, R4.reuse, R5, R2 ;  /* 0x0000000504057224 */ /* 0x040fe400078e0202 */
[----:B------:R-:W1:Y:S03]  /*1760*/  LDC.64 R2, c[0x0][0x260] ;  /* 0x00009800ff027b82 */ /* 0x000e660000000a00 */
[----:B------:R-:W-:-:S13]  /*1770*/  ISETP.GT.U32.AND P1, PT, R4, R5, PT ;  /* 0x000000050400720c */ /* 0x000fda0003f24070 */
[----:B------:R-:W-:Y:S02]  /*1780*/  @!P1 IMAD.IADD R5, R5, 0x1, -R4 ;  /* 0x0000000105059824 */ /* 0x000fe400078e0a04 */
[----:B------:R-:W-:Y:S01]  /*1790*/  @!P1 VIADD R18, R18, 0x1 ;  /* 0x0000000112129836 */ /* 0x000fe20000000000 */
[C---:B------:R-:W-:Y:S02]  /*17a0*/  ISETP.NE.AND P1, PT, R0.reuse, RZ, PT ;  /* 0x000000ff0000720c */ /* 0x040fe40003f25270 */
[----:B------:R-:W-:Y:S02]  /*17b0*/  ISETP.GE.U32.AND P4, PT, R5, R4, PT ;  /* 0x000000040500720c */ /* 0x000fe40003f86070 */
[----:B------:R-:W-:-:S04]  /*17c0*/  LOP3.LUT R4, R0, UR20, RZ, 0x3c, !PT ;  /* 0x0000001400047c12 */ /* 0x000fc8000f8e3cff */
[----:B------:R-:W-:-:S07]  /*17d0*/  ISETP.GE.AND P2, PT, R4, RZ, PT ;  /* 0x000000ff0400720c */ /* 0x000fce0003f46270 */
        /* <DEDUP_REMOVED lines=8> */
[----:B------:R-:W-:-:S03]  /*1860*/  ULDC.64 UR4, c[0x0][0x230] ;  /* 0x00008c0000047ab9 */ /* 0x000fc60000000a00 */
[----:B------:R-:W-:Y:S02]  /*1870*/  UIADD3 UR25, UR25, UR22, URZ ;  /* 0x0000001619197290 */ /* 0x000fe4000fffe03f */
[----:B------:R-:W-:Y:S02]  /*1880*/  UIMAD UR23, UR23, UR4, URZ ;  /* 0x00000004171772a4 */ /* 0x000fe4000f8e023f */
[----:B------:R-:W-:Y:S02]  /*1890*/  UIMAD.WIDE.U32 UR24, UR8, UR4, UR24 ;  /* 0x00000004081872a5 */ /* 0x000fe4000f8e0018 */
[----:B------:R-:W-:-:S04]  /*18a0*/  UIMAD UR5, UR8, UR5, UR23 ;  /* 0x00000005080572a4 */ /* 0x000fc8000f8e0217 */
[----:B------:R-:W-:Y:S01]  /*18b0*/  UIADD3 UR4, UR25, UR5, URZ ;  /* 0x0000000519047290 */ /* 0x000fe2000fffe03f */
[----:B------:R-:W-:-:S11]  /*18c0*/  UMOV UR22, UR24 ;  /* 0x0000001800167c82 */ /* 0x000fd60008000000 */
.L_x_5624:
[----:B------:R-:W-:Y:S01]  /*18d0*/  MOV R6, UR22 ;  /* 0x0000001600067c02 */ /* 0x000fe20008000f00 */
[----:B------:R-:W-:Y:S01]  /*18e0*/  IMAD R4, R35, UR6, RZ ;  /* 0x0000000623047c24 */ /* 0x000fe2000f8e02ff */
[----:B------:R-:W-:Y:S01]  /*18f0*/  MOV R7, UR4 ;  /* 0x0000000400077c02 */ /* 0x000fe20008000f00 */
[----:B------:R-:W-:Y:S01]  /*1900*/  @UP0 UIADD3 UR21, UR9, UR21, URZ ;  /* 0x0000001509150290 */ /* 0x000fe2000fffe03f */
[----:B------:R-:W-:Y:S01]  /*1910*/  @!P2 IADD3 R18, -R18, RZ, RZ ;  /* 0x000000ff1212a210 */ /* 0x000fe20007ffe1ff */
[----:B------:R-:W-:Y:S01]  /*1920*/  @UP0 ULDC.64 UR4, c[0x0][0x250] ;  /* 0x0000940000040ab9 */ /* 0x000fe20000000a00 */
[----:B------:R-:W-:Y:S01]  /*1930*/  @!P1 LOP3.LUT R18, RZ, R0, RZ, 0x33, !PT ;  /* 0x00000000ff129212 */ /* 0x000fe200078e33ff */
[C---:B------:R-:W-:Y:S01]  /*1940*/  IMAD R0, R11.reuse, UR7, R4 ;  /* 0x000000070b007c24 */ /* 0x040fe2000f8e0204 */
[----:B------:R-:W-:Y:S01]  /*1950*/  @UP0 UIMAD.WIDE.U32 UR24, UR21, UR4, URZ ;  /* 0x00000004151802a5 */ /* 0x000fe2000f8e003f */
[----:B------:R-:W-:Y:S01]  /*1960*/  IMAD.WIDE.U32 R4, R11, UR6, R6 ;  /* 0x000000060b047c25 */ /* 0x000fe2000f8e0006 */
[----:B------:R-:W-:-:S02]  /*1970*/  SHF.R.S32.HI R19, RZ, 0x1f, R18 ;  /* 0x0000001fff137819 */ /* 0x000fc40000011412 */
[----:B------:R-:W-:Y:S02]  /*1980*/  @UP0 UIMAD UR22, UR21, UR5, UR25 ;  /* 0x00000005151602a4 */ /* 0x000fe4000f8e0219 */
[----:B------:R-:W-:Y:S01]  /*1990*/  IADD3 R5, R5, R0, RZ ;  /* 0x0000000005057210 */ /* 0x000fe20007ffe0ff */
[-C--:B-1----:R-:W-:Y:S02]  /*19a0*/  IMAD R0, R19, R2.reuse, RZ ;  /* 0x0000000213007224 */ /* 0x082fe400078e02ff */
[----:B------:R-:W-:-:S04]  /*19b0*/  IMAD.WIDE.U32 R26, R18, R2, R4 ;  /* 0x00000002121a7225 */ /* 0x000fc800078e0004 */
[----:B------:R-:W-:-:S05]  /*19c0*/  IMAD R0, R18, R3, R0 ;  /* 0x0000000312007224 */ /* 0x000fca00078e0200 */
[----:B------:R-:W-:Y:S01]  /*19d0*/  IADD3 R33, R27, R0, RZ ;  /* 0x000000001b217210 */ /* 0x000fe20007ffe0ff */
        /* <DEDUP_REMOVED lines=13> */
.L_x_5623:
[----:B------:R-:W-:Y:S01]  /*1ab0*/  SHF.R.S32.HI R5, RZ, 0x1f, R80 ;  /* 0x0000001fff057819 */ /* 0x000fe20000011450 */
[----:B------:R-:W-:Y:S01]  /*1ac0*/  UISETP.NE.AND UP0, UPT, UR11, -0x1, UPT ;  /* 0xffffffff0b00788c */ /* 0x000fe2000bf05270 */
[----:B------:R-:W1:Y:S01]  /*1ad0*/  S2R R37, SR_CTAID.X ;  /* 0x0000000000257919 */ /* 0x000e620000002500 */
[----:B------:R-:W-:Y:S01]  /*1ae0*/  UIADD3 UR21, -UR16, UR18, URZ ;  /* 0x0000001210157290 */ /* 0x000fe2000fffe13f */
[-C--:B------:R-:W-:Y:S01]  /*1af0*/  LEA.HI R3, R5, R80.reuse, RZ, 0x3 ;  /* 0x0000005005037211 */ /* 0x080fe200078f18ff */
[----:B------:R-:W-:Y:S01]  /*1b00*/  VIADD R198, R145, 0xffffffff ;  /* 0xffffffff91c67836 */ /* 0x000fe20000000000 */
[----:B------:R-:W2:Y:S01]  /*1b10*/  LDC.64 R134, c[0x0][0x250] ;  /* 0x00009400ff867b82 */ /* 0x000ea20000000a00 */
[----:B------:R-:W-:Y:S01]  /*1b20*/  LEA.HI R82, R5, R80, RZ, 0x5 ;  /* 0x0000005005527211 */ /* 0x000fe200078f28ff */
[----:B------:R-:W-:Y:S01]  /*1b30*/  IMAD.SHL.U32 R207, R80, 0x2, RZ ;  /* 0x0000000250cf7824 */ /* 0x000fe200078e00ff */
[----:B------:R-:W-:Y:S01]  /*1b40*/  SHF.R.S32.HI R16, RZ, 0x3, R3 ;  /* 0x00000003ff107819 */ /* 0x000fe20000011403 */
[----:B------:R-:W-:Y:S01]  /*1b50*/  IMAD.U32 R202, RZ, RZ, UR17 ;  /* 0x00000011ffca7e24 */ /* 0x000fe2000f8e00ff */
[----:B------:R-:W-:Y:S01]  /*1b60*/  LOP3.LUT R3, R3, 0xfffffff8, RZ, 0xc0, !PT ;  /* 0xfffffff803037812 */ /* 0x000fe200078ec0ff */
[----:B------:R-:W-:Y:S01]  /*1b70*/  @UP0 ULDC.64 UR4, c[0x0][0x240] ;  /* 0x0000900000040ab9 */ /* 0x000fe20000000a00 */
[C---:B------:R-:W-:Y:S01]  /*1b80*/  ISETP.GE.AND P2, PT, R16.reuse, UR21, PT ;  /* 0x0000001510007c0c */ /* 0x040fe2000bf46270 */
[C---:B------:R-:W-:Y:S01]  /*1b90*/  VIADD R14, R16.reuse, 0x20 ;  /* 0x00000020100e7836 */ /* 0x040fe20000000000 */
[----:B------:R-:W-:Y:S01]  /*1ba0*/  @UP0 UIMAD.WIDE.U32 UR26, UR11, UR4, URZ ;  /* 0x000000040b1a02a5 */ /* 0x000fe2000f8e003f */
[----:B------:R-:W-:Y:S01]  /*1bb0*/  VIADD R13, R16, 0x30 ;  /* 0x00000030100d7836 */ /* 0x000fe20000000000 */
[----:B------:R-:W-:Y:S01]  /*1bc0*/  @!UP0 USHF.R.S32.HI UR9, URZ, 0x1f, UR19 ;  /* 0x0000001f3f098899 */ /* 0x000fe20008011413 */
[----:B------:R-:W-:Y:S01]  /*1bd0*/  IMAD.IADD R0, R80, 0x1, -R3 ;  /* 0x0000000150007824 */ /* 0x000fe200078e0a03 */
[----:B------:R-:W-:Y:S01]  /*1be0*/  @UP0 UIMAD UR8, UR11, UR5, UR27 ;  /* 0x000000050b0802a4 */ /* 0x000fe2000f8e021b */
[----:B------:R-:W-:Y:S01]  /*1bf0*/  ISETP.GE.AND P0, PT, R14, UR21, PT ;  /* 0x000000150e007c0c */ /* 0x000fe2000bf06270 */
[----:B------:R-:W-:Y:S01]  /*1c00*/  VIADD R15, R16, 0x10 ;  /* 0x00000010100f7836 */ /* 0x000fe20000000000 */
[----:B------:R-:W-:Y:S01]  /*1c10*/  @!UP0 ULDC.64 UR4, c[0x0][0x228] ;  /* 0x00008a0000048ab9 */ /* 0x000fe20000000a00 */
[----:B------:R-:W-:Y:S01]  /*1c20*/  ISETP.GE.AND P6, PT, R13, UR21, PT ;  /* 0x000000150d007c0c */ /* 0x000fe2000bfc6270 */
[----:B------:R-:W-:Y:S01]  /*1c30*/  @!UP0 UIMAD UR9, UR9, UR4, URZ ;  /* 0x00000004090982a4 */ /* 0x000fe2000f8e023f */
[----:B------:R-:W-:Y:S01]  /*1c40*/  IMAD.SHL.U32 R21, R0, 0x8, RZ ;  /* 0x0000000800157824 */ /* 0x000fe200078e00ff */
[----:B------:R-:W-:Y:S01]  /*1c50*/  @!UP0 UIMAD.WIDE.U32 UR28, UR19, UR4, URZ ;  /* 0x00000004131c82a5 */ /* 0x000fe2000f8e003f */
[----:B------:R-:W3:Y:S01]  /*1c60*/  @!P2 LDC.64 R8, c[0x0][0x240] ;  /* 0x00009000ff08ab82 */ /* 0x000ee20000000a00 */
[----:B------:R-:W-:Y:S01]  /*1c70*/  @!UP0 UIMAD UR5, UR19, UR5, UR9 ;  /* 0x00000005130582a4 */ /* 0x000fe2000f8e0209 */
[----:B------:R-:W-:Y:S01]  /*1c80*/  IMAD.SHL.U32 R12, R16, 0x40, RZ ;  /* 0x00000040100c7824 */ /* 0x000fe200078e00ff */
[----:B------:R-:W-:Y:S01]  /*1c90*/  ISETP.GE.AND P1, PT, R15, UR21, PT ;  /* 0x000000150f007c0c */ /* 0x000fe2000bf26270 */
[----:B------:R-:W-:Y:S01]  /*1ca0*/  USHF.R.S32.HI UR9, URZ, 0x1f, UR20 ;  /* 0x0000001f3f097899 */ /* 0x000fe20008011414 */
[--C-:B------:R-:W-:Y:S01]  /*1cb0*/  SHF.R.S32.HI R20, RZ, 0x1f, R21.reuse ;  /* 0x0000001fff147819 */ /* 0x100fe20000011415 */
[----:B------:R-:W-:Y:S01]  /*1cc0*/  @!UP0 UIADD3 UR8, UR29, UR5, URZ ;  /* 0x000000051d088290 */ /* 0x000fe2000fffe03f */
[----:B------:R-:W4:Y:S01]  /*1cd0*/  @!P0 S2R R23, SR_CgaCtaId ;  /* 0x0000000000178919 */ /* 0x000f220000008800 */
[----:B------:R-:W5:Y:S01]  /*1ce0*/  S2UR UR19, SR_CgaCtaId ;  /* 0x00000000001379c3 */ /* 0x000f620000008800 */
[----:B------:R-:W-:Y:S01]  /*1cf0*/  @!UP0 UMOV UR26, UR28 ;  /* 0x0000001c001a8c82 */ /* 0x000fe20008000000 */
[----:B------:R-:W-:Y:S01]  /*1d00*/  LOP3.LUT R12, R12, 0x1c0, RZ, 0xc0, !PT ;  /* 0x000001c00c0c7812 */ /* 0x000fe200078ec0ff */
[----:B------:R-:W-:Y:S01]  /*1d10*/  ULDC.64 UR4, c[0x0][0x258] ;  /* 0x0000960000047ab9 */ /* 0x000fe20000000a00 */
[----:B------:R-:W-:Y:S01]  /*1d20*/  IADD3 R30, P4, R21, UR26, RZ ;  /* 0x0000001a151e7c10 */ /* 0x000fe2000ff9e0ff */
[----:B------:R-:W-:Y:S01]  /*1d30*/  UIMAD UR9, UR9, UR4, URZ ;  /* 0x00000004090972a4 */ /* 0x000fe2000f8e023f */
[----:B------:R-:W-:Y:S01]  /*1d40*/  LOP3.LUT R7, R12, 0x38, R21, 0xf8, !PT ;  /* 0x000000380c077812 */ /* 0x000fe200078ef815 */
[----:B------:R-:W-:Y:S01]  /*1d50*/  IMAD.U32 R24, RZ, RZ, UR4 ;  /* 0x00000004ff187e24 */ /* 0x000fe2000f8e00ff */
[----:B------:R-:W2:Y:S01]  /*1d60*/  @!P2 LDC.64 R2, c[0x0][0x210] ;  /* 0x00008400ff02ab82 */ /* 0x000ea20000000a00 */
[----:B------:R-:W-:Y:S01]  /*1d70*/  IADD3.X R31, R20, UR8, RZ, P4, !PT ;  /* 0x00000008141f7c10 */ /* 0x000fe2000a7fe4ff */
[----:B------:R-:W2:Y:S01]  /*1d80*/  @!P6 S2R R27, SR_CgaCtaId ;  /* 0x00000000001be919 */ /* 0x000ea20000008800 */
[----:B------:R-:W-:Y:S01]  /*1d90*/  SHF.R.S32.HI R17, RZ, 0x1f, R16 ;  /* 0x0000001fff117819 */ /* 0x000fe20000011410 */
[----:B------:R-:W-:Y:S01]  /*1da0*/  UIMAD UR5, UR20, UR5, UR9 ;  /* 0x00000005140572a4 */ /* 0x000fe2000f8e0209 */
[----:B------:R-:W-:Y:S01]  /*1db0*/  SHF.R.U32.HI R12, RZ, 0x3, R12 ;  /* 0x00000003ff0c7819 */ /* 0x000fe2000001160c */
[----:B------:R-:W-:Y:S01]  /*1dc0*/  IMAD.WIDE.U32 R24, R24, UR20, R30 ;  /* 0x0000001418187c25 */ /* 0x000fe2000f8e001e */
[----:B------:R-:W2:Y:S01]  /*1dd0*/  @!P1 S2R R29, SR_CgaCtaId ;  /* 0x00000000001d9919 */ /* 0x000ea20000008800 */
[----:B------:R-:W-:Y:S01]  /*1de0*/  UMOV UR4, 0x400 ;  /* 0x0000040000047882 */ /* 0x000fe20000000000 */
[----:B------:R-:W-:Y:S01]  /*1df0*/  LOP3.LUT R12, R7, R12, RZ, 0x3c, !PT ;  /* 0x0000000c070c7212 */ /* 0x000fe200078e3cff */
[----:B-1----:R-:W-:Y:S01]  /*1e00*/  IMAD.WIDE R36, R37, 0x40, R16 ;  /* 0x0000004025247825 */ /* 0x002fe200078e0210 */
[----:B------:R-:W1:Y:S01]  /*1e10*/  @!P1 LDC.64 R6, c[0x0][0x240] ;  /* 0x00009000ff069b82 */ /* 0x000e620000000a00 */
[----:B------:R-:W-:Y:S01]  /*1e20*/  @!P0 MOV R10, 0x400 ;  /* 0x00000400000a8802 */ /* 0x000fe20000000f00 */
[----:B------:R-:W-:Y:S01]  /*1e30*/  UIMAD.WIDE.U32 UR8, UR6, 0x20, URZ ;  /* 0x00000020060878a5 */ /* 0x000fe2000f8e003f */
[----:B------:R-:W-:Y:S01]  /*1e40*/  VIADD R31, R25, UR5 ;  /* 0x00000005191f7c36 */ /* 0x000fe20008000000 */
[----:B------:R-:W-:Y:S01]  /*1e50*/  LEA.HI R25, R5, R80, RZ, 0x6 ;  /* 0x0000005005197211 */ /* 0x000fe200078f30ff */
[-C--:B---3--:R-:W-:Y:S01]  /*1e60*/  @!P2 IMAD R4, R37, R8.reuse, RZ ;  /* 0x000000082504a224 */ /* 0x088fe200078e02ff */
[----:B-----5:R-:W-:Y:S01]  /*1e70*/  ULEA UR4, UR19, UR4, 0x18 ;  /* 0x0000000413047291 */ /* 0x020fe2000f8ec03f */
[----:B------:R-:W-:Y:S01]  /*1e80*/  @!P2 IMAD.MOV.U32 R30, RZ, RZ, R24 ;  /* 0x000000ffff1ea224 */ /* 0x000fe200078e0018 */
[C---:B------:R-:W-:Y:S01]  /*1e90*/  @!P1 IADD3 R38, P4, R36.reuse, 0x10, RZ ;  /* 0x0000001024269810 */ /* 0x040fe20007f9e0ff */
[C---:B------:R-:W-:Y:S01]  /*1ea0*/  @!P2 IMAD R4, R36.reuse, R9, R4 ;  /* 0x000000092404a224 */ /* 0x040fe200078e0204 */
[----:B------:R-:W-:Y:S01]  /*1eb0*/  @!P1 MOV R22, 0x400 ;  /* 0x0000040000169802 */ /* 0x000fe20000000f00 */
[----:B------:R-:W-:Y:S01]  /*1ec0*/  @!P2 IMAD.WIDE.U32 R42, R36, R8, R30 ;  /* 0x00000008242aa225 */ /* 0x000fe200078e001e */
[----:B----4-:R-:W-:Y:S01]  /*1ed0*/  @!P0 LEA R23, R23, R10, 0x18 ;  /* 0x0000000a17178211 */ /* 0x010fe200078ec0ff */
[----:B------:R-:W3:Y:S01]  /*1ee0*/  @!P0 LDC.64 R8, c[0x0][0x240] ;  /* 0x00009000ff088b82 */ /* 0x000ee20000000a00 */
[----:B------:R-:W-:Y:S01]  /*1ef0*/  @!P6 MOV R10, 0x400 ;  /* 0x00000400000ae802 */ /* 0x000fe20000000f00 */
[----:B------:R-:W-:Y:S01]  /*1f00*/  IMAD.SHL.U32 R25, R25, 0x8, RZ ;  /* 0x0000000819197824 */ /* 0x000fe200078e00ff */
[----:B--2---:R-:W-:Y:S01]  /*1f10*/  @!P2 LEA R40, P5, R42, R2, 0x1 ;  /* 0x000000022a28a211 */ /* 0x004fe200078a08ff */
[----:B------:R-:W-:Y:S01]  /*1f20*/  @!P2 IMAD.IADD R4, R43, 0x1, R4 ;  /* 0x000000012b04a824 */ /* 0x000fe200078e0204 */
[----:B------:R-:W-:Y:S01]  /*1f30*/  USHF.L.U32 UR5, UR7, 0x5, URZ ;  /* 0x0000000507057899 */ /* 0x000fe2000800063f */
[----:B------:R-:W-:Y:S01]  /*1f40*/  SHF.R.S32.HI R81, RZ, 0x5, R82 ;  /* 0x00000005ff517819 */ /* 0x000fe20000011452 */
[----:B------:R-:W-:Y:S01]  /*1f50*/  UIADD3 UR13, UR17, -UR13, -UR18 ;  /* 0x8000000d110d7290 */ /* 0x000fe2000fffe812 */
[----:B------:R-:W-:Y:S01]  /*1f60*/  LOP3.LUT R12, R12, 0xfffffe00, R25, 0xf8, !PT ;  /* 0xfffffe000c0c7812 */ /* 0x000fe200078ef819 */
[----:B------:R-:W-:Y:S01]  /*1f70*/  @!P1 IMAD.X R25, RZ, RZ, R37, P4 ;  /* 0x000000ffff199224 */ /* 0x000fe200020e0625 */
[----:B------:R-:W-:Y:S01]  /*1f80*/  @!P2 LEA.HI.X R41, R42, R3, R4, 0x1, P5 ;  /* 0x000000032a29a211 */ /* 0x000fe200028f0c04 */
[----:B------:R-:W-:Y:S01]  /*1f90*/  IMAD.SHL.U32 R4, R198, 0x40, RZ ;  /* 0x00000040c6047824 */ /* 0x000fe200078e00ff */
[C---:B------:R-:W-:Y:S01]  /*1fa0*/  LEA R199, R12.reuse, UR4, 0x1 ;  /* 0x000000040cc77c11 */ /* 0x040fe2000f8e08ff */
[----:B------:R-:W2:Y:S01]  /*1fb0*/  @!P1 LDC.64 R2, c[0x0][0x210] ;  /* 0x00008400ff029b82 */ /* 0x000ea20000000a00 */
[----:B-1----:R-:W-:Y:S01]  /*1fc0*/  @!P1 IMAD R25, R25, R6, RZ ;  /* 0x0000000619199224 */ /* 0x002fe200078e02ff */
[----:B------:R-:W-:Y:S01]  /*1fd0*/  @!P6 LEA R27, R27, R10, 0x18 ;  /* 0x0000000a1b1be211 */ /* 0x000fe200078ec0ff */
[----:B------:R-:W-:Y:S01]  /*1fe0*/  @!P0 IMAD R23, R12, 0x2, R23 ;  /* 0x000000020c178824 */ /* 0x000fe200078e0217 */
[----:B------:R-:W-:Y:S01]  /*1ff0*/  @!PT LDS RZ, [RZ] ;  /* 0x00000000fffff984 */ /* 0x000fe20000000800 */
[----:B------:R-:W-:Y:S01]  /*2000*/  @!PT LDS RZ, [RZ] ;  /* 0x00000000fffff984 */ /* 0x000fe20000000800 */
[----:B------:R-:W-:Y:S01]  /*2010*/  @!PT LDS RZ, [RZ] ;  /* 0x00000000fffff984 */ /* 0x000fe20000000800 */
[----:B------:R-:W-:Y:S01]  /*2020*/  @!P2 LDGSTS.E.BYPASS.LTC128B.128 [R199], desc[UR14][R40.64] ;  /* 0x0000000028c7afae */ /* 0x000fe2000b901d4e */
[----:B------:R-:W-:Y:S01]  /*2030*/  IADD3 R146, P4, R16, R11, RZ ;  /* 0x0000000b10927210 */ /* 0x000fe20007f9e0ff */
[----:B------:R-:W-:Y:S01]  /*2040*/  @!P1 IMAD R28, R38, R7, R25 ;  /* 0x00000007261c9224 */ /* 0x000fe200078e0219 */
[----:B------:R-:W-:Y:S01]  /*2050*/  @!P1 LEA R29, R29, R22, 0x18 ;  /* 0x000000161d1d9211 */ /* 0x000fe200078ec0ff */
[----:B------:R-:W-:Y:S01]  /*2060*/  @!P2 LDGSTS.E.BYPASS.LTC128B.128 [R199+0x2000], desc[UR14][R40.64+0x80] ;  /* 0x0200008028c7afae */ /* 0x000fe2000b901d4e */
[----:B------:R-:W1:Y:S01]  /*2070*/  @!P0 LDC.64 R10, c[0x0][0x210] ;  /* 0x00008400ff0a8b82 */ /* 0x000e620000000a00 */
[----:B------:R-:W-:Y:S01]  /*2080*/  @!P1 IMAD.MOV.U32 R25, RZ, RZ, R31 ;  /* 0x000000ffff199224 */ /* 0x000fe200078e001f */
[----:B------:R-:W-:Y:S01]  /*2090*/  IADD3 R22, -R4, UR17, RZ ;  /* 0x0000001104167c10 */ /* 0x000fe2000fffe1ff */
[----:B------:R4:W-:Y:S01]  /*20a0*/  @!P2 LDGSTS.E.BYPASS.LTC128B.128 [R199+0x4000], desc[UR14][R40.64+0x100] ;  /* 0x0400010028c7afae */ /* 0x0009e2000b901d4e */
[----:B------:R-:W-:Y:S01]  /*20b0*/  @!P0 IADD3 R30, P2, R36, 0x20, RZ ;  /* 0x00000020241e8810 */ /* 0x000fe20007f5e0ff */
[----:B------:R-:W-:Y:S01]  /*20c0*/  @!P1 IMAD.WIDE.U32 R38, R38, R6, R24 ;  /* 0x0000000626269225 */ /* 0x000fe200078e0018 */
[----:B------:R-:W-:-:S02]  /*20d0*/  ISETP.GE.AND P5, PT, R16, R22, PT ;  /* 0x000000161000720c */ /* 0x000fc40003fa6270 */
[----:B------:R-:W-:Y:S01]  /*20e0*/  LEA R205, R81, UR16, 0x4 ;  /* 0x0000001051cd7c11 */ /* 0x000fe2000f8e20ff */
[----:B------:R-:W-:Y:S01]  /*20f0*/  @!P0 IMAD.X R7, RZ, RZ, R37, P2 ;  /* 0x000000ffff078224 */ /* 0x000fe200010e0625 */
[----:B------:R-:W-:Y:S01]  /*2100*/  IADD3 R34, P2, R21, R26, RZ ;  /* 0x0000001a15227210 */ /* 0x000fe20007f5e0ff */
[----:B------:R-:W-:Y:S01]  /*2110*/  IMAD.X R25, R17, 0x1, R35, P4 ;  /* 0x0000000111197824 */ /* 0x000fe200020e0623 */
[----:B------:R-:W-:Y:S01]  /*2120*/  LOP3.LUT R207, R207, 0x6, RZ, 0xc0, !PT ;  /* 0x00000006cfcf7812 */ /* 0x000fe200078ec0ff */
[----:B---3--:R-:W-:Y:S02]  /*2130*/  @!P0 IMAD R6, R7, R8, RZ ;  /* 0x0000000807068224 */ /* 0x008fe400078e02ff */
[----:B------:R-:W-:Y:S01]  /*2140*/  IMAD R7, R17, UR6, RZ ;  /* 0x0000000611077c24 */ /* 0x000fe2000f8e02ff */
[----:B--2---:R-:W-:Y:S01]  /*2150*/  @!P1 LEA R32, P4, R38, R2, 0x1 ;  /* 0x0000000226209211 */ /* 0x004fe200078808ff */
[----:B------:R-:W-:Y:S02]  /*2160*/  @!P0 IMAD R9, R30, R9, R6 ;  /* 0x000000091e098224 */ /* 0x000fe400078e0206 */
[----:B------:R-:W-:-:S02]  /*2170*/  IMAD R26, R16, UR7, R7 ;  /* 0x00000007101a7c24 */ /* 0x000fc4000f8e0207 */
[----:B------:R-:W2:Y:S01]  /*2180*/  @!P6 LDC.64 R6, c[0x0][0x240] ;  /* 0x00009000ff06eb82 */ /* 0x000ea20000000a00 */
[----:B------:R-:W-:Y:S01]  /*2190*/  IMAD.X R35, R20, 0x1, R33, P2 ;  /* 0x0000000114237824 */ /* 0x000fe200010e0621 */
[----:B------:R-:W-:Y:S01]  /*21a0*/  @!P6 IADD3 R17, P2, R36, 0x30, RZ ;  /* 0x000000302411e810 */ /* 0x000fe20007f5e0ff */
[----:B------:R-:W-:Y:S02]  /*21b0*/  @!P1 IMAD.IADD R28, R39, 0x1, R28 ;  /* 0x00000001271c9824 */ /* 0x000fe400078e021c */
[----:B------:R-:W-:-:S03]  /*21c0*/  IMAD.WIDE.U32 R34, R16, UR6, R34 ;  /* 0x0000000610227c25 */ /* 0x000fc6000f8e0022 */
[----:B------:R-:W-:Y:S01]  /*21d0*/  @!P1 LEA.HI.X R33, R38, R3, R28, 0x1, P4 ;  /* 0x0000000326219211 */ /* 0x000fe200020f0c1c */
[----:B----4-:R-:W-:Y:S01]  /*21e0*/  @!P0 IMAD.MOV.U32 R40, RZ, RZ, R24 ;  /* 0x000000ffff288224 */ /* 0x010fe200078e0018 */
[----:B------:R-:W3:Y:S01]  /*21f0*/  @!P5 S2R R3, SR_CgaCtaId ;  /* 0x000000000003d919 */ /* 0x000ee20000008800 */
[----:B------:R-:W-:Y:S01]  /*2200*/  @!P0 IMAD.MOV.U32 R41, RZ, RZ, R31 ;  /* 0x000000ffff298224 */ /* 0x000fe200078e001f */
[----:B------:R-:W-:Y:S01]  /*2210*/  @!P5 MOV R28, 0x400 ;  /* 0x00000400001cd802 */ /* 0x000fe20000000f00 */
[----:B------:R-:W-:Y:S02]  /*2220*/  IMAD.IADD R2, R35, 0x1, R26 ;  /* 0x0000000123027824 */ /* 0x000fe400078e021a */
[----:B------:R-:W-:-:S04]  /*2230*/  @!P0 IMAD.WIDE.U32 R40, R30, R8, R40 ;  /* 0x000000081e288225 */ /* 0x000fc800078e0028 */
[----:B------:R-:W-:Y:S01]  /*2240*/  @!P6 IMAD.X R37, RZ, RZ, R37, P2 ;  /* 0x000000ffff25e224 */ /* 0x000fe200010e0625 */
[C---:B-1----:R-:W-:Y:S01]  /*2250*/  @!P0 LEA R30, P2, R40.reuse, R10, 0x1 ;  /* 0x0000000a281e8211 */ /* 0x042fe200078408ff */
[----:B------:R-:W-:Y:S02]  /*2260*/  @!P0 IMAD.IADD R26, R41, 0x1, R9 ;  /* 0x00000001291a8824 */ /* 0x000fe400078e0209 */
[----:B------:R-:W1:Y:S01]  /*2270*/  @!P6 LDC.64 R8, c[0x0][0x210] ;  /* 0x00008400ff08eb82 */ /* 0x000e620000000a00 */
[----:B------:R-:W-:Y:S02]  /*2280*/  @!P6 IMAD.MOV.U32 R35, RZ, RZ, R31 ;  /* 0x000000ffff23e224 */ /* 0x000fe400078e001f */
[----:B------:R-:W-:Y:S01]  /*2290*/  @!P0 LEA.HI.X R31, R40, R11, R26, 0x1, P2 ;  /* 0x0000000b281f8211 */ /* 0x000fe200010f0c1a */
[----:B------:R-:W-:Y:S01]  /*22a0*/  @!P1 IMAD R29, R12, 0x2, R29 ;  /* 0x000000020c1d9824 */ /* 0x000fe200078e021d */
[----:B------:R-:W-:Y:S01]  /*22b0*/  ISETP.GE.AND P2, PT, R15, R22, PT ;  /* 0x000000160f00720c */ /* 0x000fe20003f46270 */
[----:B------:R-:W-:-:S02]  /*22c0*/  IMAD.MOV.U32 R133, RZ, RZ, R34 ;  /* 0x000000ffff857224 */ /* 0x000fc400078e0022 */
[----:B------:R-:W4:Y:S01]  /*22d0*/  @!P5 LDC.64 R10, c[0x0][0x218] ;  /* 0x00008600ff0adb82 */ /* 0x000f220000000a00 */
[----:B------:R-:W-:Y:S01]  /*22e0*/  @!P6 IMAD.MOV.U32 R34, RZ, RZ, R24 ;  /* 0x000000ffff22e224 */ /* 0x000fe200078e0018 */
[----:B------:R-:W-:Y:S01]  /*22f0*/  @!P1 LDGSTS.E.BYPASS.LTC128B.128 [R29+0x800], desc[UR14][R32.64] ;  /* 0x00800000201d9fae */ /* 0x000fe2000b901d4e */
[-C--:B--2---:R-:W-:Y:S02]  /*2300*/  @!P6 IMAD R24, R37, R6.reuse, RZ ;  /* 0x000000062518e224 */ /* 0x084fe400078e02ff */
[C---:B------:R-:W-:Y:S01]  /*2310*/  @!P6 IMAD.WIDE.U32 R36, R17.reuse, R6, R34 ;  /* 0x000000061124e225 */ /* 0x040fe200078e0022 */
[----:B------:R-:W-:Y:S03]  /*2320*/  @!P1 LDGSTS.E.BYPASS.LTC128B.128 [R29+0x2800], desc[UR14][R32.64+0x80] ;  /* 0x02800080201d9fae */ /* 0x000fe6000b901d4e */
[----:B------:R-:W-:Y:S01]  /*2330*/  @!P6 IMAD R24, R17, R7, R24 ;  /* 0x000000071118e224 */ /* 0x000fe200078e0218 */
[----:B------:R1:W-:Y:S01]  /*2340*/  @!P1 LDGSTS.E.BYPASS.LTC128B.128 [R29+0x4800], desc[UR14][R32.64+0x100] ;  /* 0x04800100201d9fae */ /* 0x0003e2000b901d4e */
[----:B------:R-:W-:Y:S01]  /*2350*/  IMAD.U32 R26, RZ, RZ, UR6 ;  /* 0x00000006ff1a7e24 */ /* 0x000fe2000f8e00ff */
[----:B------:R-:W2:Y:S01]  /*2360*/  @!P2 LDC.64 R6, c[0x0][0x218] ;  /* 0x00008600ff06ab82 */ /* 0x000ea20000000a00 */
[----:B------:R-:W-:Y:S01]  /*2370*/  @!P6 IMAD.IADD R24, R37, 0x1, R24 ;  /* 0x000000012518e824 */ /* 0x000fe200078e0218 */
[----:B------:R-:W-:Y:S01]  /*2380*/  @!P0 LDGSTS.E.BYPASS.LTC128B.128 [R23+0x1000], desc[UR14][R30.64] ;  /* 0x010000001e178fae */ /* 0x000fe2000b901d4e */
[----:B------:R-:W-:Y:S01]  /*2390*/  IMAD.U32 R35, RZ, RZ, UR6 ;  /* 0x00000006ff237e24 */ /* 0x000fe2000f8e00ff */
[----:B------:R-:W-:Y:S01]  /*23a0*/  @!P2 LEA R26, P1, R26, R133, 0x4 ;  /* 0x000000851a1aa211 */ /* 0x000fe200078220ff */
[----:B------:R-:W-:Y:S01]  /*23b0*/  @!P6 IMAD R27, R12, 0x2, R27 ;  /* 0x000000020c1be824 */ /* 0x000fe200078e021b */
[----:B------:R-:W-:Y:S01]  /*23c0*/  @!P0 LDGSTS.E.BYPASS.LTC128B.128 [R23+0x3000], desc[UR14][R30.64+0x80] ;  /* 0x030000801e178fae */ /* 0x000fe2000b901d4e */
[----:B---3--:R-:W-:Y:S01]  /*23d0*/  @!P5 LEA R3, R3, R28, 0x18 ;  /* 0x0000001c0303d211 */ /* 0x008fe200078ec0ff */
[----:B------:R-:W-:-:S02]  /*23e0*/  IMAD R25, R25, R134, RZ ;  /* 0x0000008619197224 */ /* 0x000fc400078e02ff */
[----:B------:R3:W-:Y:S01]  /*23f0*/  @!P0 LDGSTS.E.BYPASS.LTC128B.128 [R23+0x5000], desc[UR14][R30.64+0x100] ;  /* 0x050001001e178fae */ /* 0x0007e2000b901d4e */
[----:B------:R-:W-:Y:S01]  /*2400*/  ISETP.GE.AND P0, PT, R14, R22, PT ;  /* 0x000000160e00720c */ /* 0x000fe20003f06270 */
[----:B------:R-:W-:Y:S01]  /*2410*/  @!P5 IMAD R3, R12, 0x2, R3 ;  /* 0x000000020c03d824 */ /* 0x000fe200078e0203 */
[----:B------:R-:W3:Y:S01]  /*2420*/  @!P2 S2R R17, SR_CgaCtaId ;  /* 0x000000000011a919 */ /* 0x000ee20000008800 */
[----:B------:R-:W-:Y:S01]  /*2430*/  IMAD R25, R146, R135, R25 ;  /* 0x0000008792197224 */ /* 0x000fe200078e0219 */
[----:B-1----:R-:W-:Y:S01]  /*2440*/  @!P6 LEA R32, P4, R36, R8, 0x1 ;  /* 0x000000082420e211 */ /* 0x002fe200078808ff */
[----:B------:R-:W-:-:S03]  /*2450*/  IMAD.U32 R8, RZ, RZ, UR7 ;  /* 0x00000007ff087e24 */ /* 0x000fc6000f8e00ff */
[----:B------:R-:W-:Y:S02]  /*2460*/  @!P6 LEA.HI.X R33, R36, R9, R24, 0x1, P4 ;  /* 0x000000092421e211 */ /* 0x000fe400020f0c18 */
[----:B----4-:R-:W-:Y:S02]  /*2470*/  @!P5 LEA R10, P4, R133, R10, 0x1 ;  /* 0x0000000a850ad211 */ /* 0x010fe400078808ff */
[----:B------:R-:W-:Y:S01]  /*2480*/  @!P2 LEA.HI.X R35, R35, R2, R8, 0x4, P1 ;  /* 0x000000022323a211 */ /* 0x000fe200008f2408 */
[----:B------:R-:W-:Y:S01]  /*2490*/  @!P6 LDGSTS.E.BYPASS.LTC128B.128 [R27+0x1800], desc[UR14][R32.64] ;  /* 0x01800000201befae */ /* 0x000fe2000b901d4e */
[----:B------:R-:W1:Y:S01]  /*24a0*/  @!P0 LDC.64 R8, c[0x0][0x218] ;  /* 0x00008600ff088b82 */ /* 0x000e620000000a00 */
[----:B------:R-:W-:Y:S02]  /*24b0*/  @!P5 LEA.HI.X R11, R133, R11, R2, 0x1, P4 ;  /* 0x0000000b850bd211 */ /* 0x000fe400020f0c02 */
[----:B------:R-:W-:Y:S01]  /*24c0*/  @!P6 LDGSTS.E.BYPASS.LTC128B.128 [R27+0x3800], desc[UR14][R32.64+0x80] ;  /* 0x03800080201befae */ /* 0x000fe2000b901d4e */
[----:B--2---:R-:W-:-:S02]  /*24d0*/  @!P2 LEA R6, P1, R26, R6, 0x1 ;  /* 0x000000061a06a211 */ /* 0x004fc400078208ff */
[----:B------:R-:W-:Y:S01]  /*24e0*/  @!P2 MOV R24, 0x400 ;  /* 0x000004000018a802 */ /* 0x000fe20000000f00 */
[----:B------:R2:W-:Y:S01]  /*24f0*/  @!P6 LDGSTS.E.BYPASS.LTC128B.128 [R27+0x5800], desc[UR14][R32.64+0x100] ;  /* 0x05800100201befae */ /* 0x0005e2000b901d4e */
[-C--:B------:R-:W-:Y:S02]  /*2500*/  ISETP.GE.AND P6, PT, R13, R22.reuse, PT ;  /* 0x000000160d00720c */ /* 0x080fe40003fc6270 */
[----:B------:R-:W-:Y:S01]  /*2510*/  ISETP.GE.AND P4, PT, R15, R22, PT ;  /* 0x000000160f00720c */ /* 0x000fe20003f86270 */
[----:B------:R-:W-:Y:S01]  /*2520*/  @!P5 LDGSTS.E.BYPASS.LTC128B.128 [R3+0x6000], desc[UR14][R10.64] ;  /* 0x060000000a03dfae */ /* 0x000fe2000b901d4e */
[----:B------:R-:W-:Y:S02]  /*2530*/  @!P2 LEA.HI.X R7, R26, R7, R35, 0x1, P1 ;  /* 0x000000071a07a211 */ /* 0x000fe400008f0c23 */
[----:B---3--:R-:W-:Y:S01]  /*2540*/  @!P2 LEA R23, R17, R24, 0x18 ;  /* 0x000000181117a211 */ /* 0x008fe200078ec0ff */
[----:B------:R-:W-:Y:S01]  /*2550*/  @!P5 LDGSTS.E.BYPASS.LTC128B.128 [R3+0x8000], desc[UR14][R10.64+0x80] ;  /* 0x080000800a03dfae */ /* 0x000fe2000b901d4e */
[----:B------:R-:W-:-:S02]  /*2560*/  @!P0 IADD3 R15, P1, R133, UR8, RZ ;  /* 0x00000008850f8c10 */ /* 0x000fc4000ff3e0ff */
[----:B------:R-:W-:Y:S01]  /*2570*/  LEA.HI R17, R5, R80, RZ, 0x4 ;  /* 0x0000005005117211 */ /* 0x000fe200078f20ff */
[----:B------:R3:W-:Y:S01]  /*2580*/  @!P5 LDGSTS.E.BYPASS.LTC128B.128 [R3+0xa000], desc[UR14][R10.64+0x100] ;  /* 0x0a0001000a03dfae */ /* 0x0007e2000b901d4e */
[C---:B------:R-:W-:Y:S01]  /*2590*/  ISETP.GE.AND P5, PT, R16.reuse, R22, PT ;  /* 0x000000161000720c */ /* 0x040fe20003fa6270 */
[----:B------:R-:W-:Y:S01]  /*25a0*/  VOTEU.ALL UP0, P6 ;  /* 0x00000000003f7886 */ /* 0x000fe20003000000 */
[----:B------:R-:W-:Y:S02]  /*25b0*/  IMAD.SHL.U32 R16, R16, 0x8, RZ ;  /* 0x0000000810107824 */ /* 0x000fe400078e00ff */
[----:B------:R-:W-:Y:S02]  /*25c0*/  IMAD.MOV.U32 R5, RZ, RZ, 0x20 ;  /* 0x00000020ff057424 */ /* 0x000fe400078e00ff */
[----:B--2---:R-:W-:Y:S01]  /*25d0*/  IMAD.U32 R27, RZ, RZ, UR5 ;  /* 0x00000005ff1b7e24 */ /* 0x004fe2000f8e00ff */
[----:B------:R-:W-:-:S04]  /*25e0*/  @!UP0 UIMAD UR5, UR7, 0x30, URZ ;  /* 0x00000030070588a4 */ /* 0x000fc8000f8e023f */
[----:B------:R-:W-:Y:S01]  /*25f0*/  @!P0 IADD3.X R24, R2, UR9, R27, P1, !PT ;  /* 0x0000000902188c10 */ /* 0x000fe20008ffe41b */
[----:B------:R-:W-:Y:S01]  /*2600*/  ULDC.64 UR8, c[0x0][0x268] ;  /* 0x00009a0000087ab9 */ /* 0x000fe20000000a00 */
[----:B-1----:R-:W-:Y:S01]  /*2610*/  @!P0 LEA R26, P1, R15, R8, 0x1 ;  /* 0x000000080f1a8211 */ /* 0x002fe200078208ff */
[----:B------:R-:W-:Y:S01]  /*2620*/  IMAD R19, R19, UR8, RZ ;  /* 0x0000000813137c24 */ /* 0x000fe2000f8e02ff */
[----:B------:R-:W-:Y:S02]  /*2630*/  SHF.R.S32.HI R8, RZ, 0x4, R17 ;  /* 0x00000004ff087819 */ /* 0x000fe40000011411 */
[----:B------:R-:W-:Y:S01]  /*2640*/  @!P0 LEA.HI.X R27, R15, R9, R24, 0x1, P1 ;  /* 0x000000090f1b8211 */ /* 0x000fe200008f0c18 */
[----:B---3--:R-:W1:Y:S01]  /*2650*/  @!P0 S2R R10, SR_CgaCtaId ;  /* 0x00000000000a8919 */ /* 0x008e620000008800 */
[----:B------:R-:W-:Y:S01]  /*2660*/  @!P2 IMAD R11, R12, 0x2, R23 ;  /* 0x000000020c0ba824 */ /* 0x000fe200078e0217 */
[----:B------:R-:W-:Y:S01]  /*2670*/  IADD3 R28, P1, R21, UR24, RZ ;  /* 0x00000018151c7c10 */ /* 0x000fe2000ff3e0ff */
[----:B------:R-:W-:Y:S01]  /*2680*/  @!P6 IMAD.MOV.U32 R21, RZ, RZ, R2 ;  /* 0x000000ffff15e224 */ /* 0x000fe200078e0002 */
[----:B------:R-:W2:Y:S01]  /*2690*/  @!P6 S2R R3, SR_CgaCtaId ;  /* 0x000000000003e919 */ /* 0x000ea20000008800 */
[----:B------:R-:W-:-:S02]  /*26a0*/  LEA.HI R9, R17, R8, RZ, 0x1 ;  /* 0x0000000811097211 */ /* 0x000fc400078f08ff */
[----:B------:R-:W-:Y:S01]  /*26b0*/  LOP3.LUT R17, R17, 0xfffffff0, RZ, 0xc0, !PT ;  /* 0xfffffff011117812 */ /* 0x000fe200078ec0ff */
[----:B------:R-:W-:Y:S01]  /*26c0*/  @!P2 LDGSTS.E.BYPASS.LTC128B.128 [R11+0x6800], desc[UR14][R6.64] ;  /* 0x06800000060bafae */ /* 0x000fe2000b901d4e */
[----:B------:R-:W-:Y:S01]  /*26d0*/  IADD3.X R29, R20, UR22, RZ, P1, !PT ;  /* 0x00000016141d7c10 */ /* 0x000fe20008ffe4ff */
[----:B------:R-:W-:Y:S01]  /*26e0*/  @!P6 IMAD.MOV.U32 R20, RZ, RZ, R133 ;  /* 0x000000ffff14e224 */ /* 0x000fe200078e0085 */
[-C--:B------:R-:W-:Y:S01]  /*26f0*/  ISETP.GE.AND P1, PT, R13, R22.reuse, PT ;  /* 0x000000160d00720c */ /* 0x080fe20003f26270 */
[----:B------:R-:W-:Y:S01]  /*2700*/  @!P2 LDGSTS.E.BYPASS.LTC128B.128 [R11+0x8800], desc[UR14][R6.64+0x80] ;  /* 0x08800080060bafae */ /* 0x000fe2000b901d4e */
[C---:B------:R-:W-:Y:S01]  /*2710*/  IMAD R13, R18.reuse, UR9, R19 ;  /* 0x00000009120d7c24 */ /* 0x040fe2000f8e0213 */
[----:B------:R-:W-:Y:S01]  /*2720*/  LOP3.LUT R9, R9, 0xfffffffe, RZ, 0xc0, !PT ;  /* 0xfffffffe09097812 */ /* 0x000fe200078ec0ff */
[----:B------:R-:W-:Y:S01]  /*2730*/  IMAD.WIDE.U32 R18, R18, UR8, R28 ;  /* 0x0000000812127c25 */ /* 0x000fe2000f8e001c */
[----:B------:R3:W-:Y:S01]  /*2740*/  @!P2 LDGSTS.E.BYPASS.LTC128B.128 [R11+0xa800], desc[UR14][R6.64+0x100] ;  /* 0x0a800100060bafae */ /* 0x0007e2000b901d4e */
[----:B------:R-:W-:Y:S01]  /*2750*/  ISETP.GE.AND P2, PT, R14, R22, PT ;  /* 0x000000160e00720c */ /* 0x000fe20003f46270 */
[----:B------:R-:W-:Y:S01]  /*2760*/  ULDC.64 UR8, c[0x0][0x220] ;  /* 0x0000880000087ab9 */ /* 0x000fe20000000a00 */
[----:B------:R-:W-:Y:S01]  /*2770*/  IMAD.IADD R14, R80, 0x1, -R17 ;  /* 0x00000001500e7824 */ /* 0x000fe200078e0a11 */
[----:B------:R-:W-:Y:S01]  /*2780*/  @!P0 MOV R17, 0x400 ;  /* 0x0000040000118802 */ /* 0x000fe20000000f00 */
[----:B------:R-:W-:-:S02]  /*2790*/  IMAD.IADD R19, R19, 0x1, R13 ;  /* 0x0000000113137824 */ /* 0x000fc400078e020d */
[----:B------:R-:W-:-:S04]  /*27a0*/  IMAD.WIDE.U32 R146, R146, R134, R18 ;  /* 0x0000008692927225 */ /* 0x000fc800078e0012 */
[----:B------:R-:W-:Y:S01]  /*27b0*/  IMAD.IADD R144, R147, 0x1, R25 ;  /* 0x0000000193907824 */ /* 0x000fe200078e0219 */
[----:B-1----:R-:W-:Y:S01]  /*27c0*/  @!P0 LEA R13, R10, R17, 0x18 ;  /* 0x000000110a0d8211 */ /* 0x002fe200078ec0ff */
[----:B------:R-:W-:-:S04]  /*27d0*/  IMAD.U32 R10, RZ, RZ, UR6 ;  /* 0x00000006ff0a7e24 */ /* 0x000fc8000f8e00ff */
[----:B------:R-:W-:Y:S02]  /*27e0*/  @!P0 IMAD R13, R12, 0x2, R13 ;  /* 0x000000020c0d8824 */ /* 0x000fe400078e020d */
[----:B------:R-:W-:-:S03]  /*27f0*/  @!P6 IMAD.WIDE.U32 R20, R10, 0x30, R20 ;  /* 0x000000300a14e825 */ /* 0x000fc600078e0014 */
[----:B------:R-:W-:Y:S01]  /*2800*/  @!P0 LDGSTS.E.BYPASS.LTC128B.128 [R13+0x7000], desc[UR14][R26.64] ;  /* 0x070000001a0d8fae */ /* 0x000fe2000b901d4e */
[----:B---3--:R-:W1:Y:S01]  /*2810*/  @!P6 LDC.64 R6, c[0x0][0x218] ;  /* 0x00008600ff06eb82 */ /* 0x008e620000000a00 */
[----:B------:R-:W-:Y:S01]  /*2820*/  IMAD.IADD R11, R8, 0x1, -R9 ;  /* 0x00000001080b7824 */ /* 0x000fe200078e0a09 */
[----:B------:R-:W-:Y:S01]  /*2830*/  @!P6 MOV R8, 0x400 ;  /* 0x000004000008e802 */ /* 0x000fe20000000f00 */
[----:B------:R-:W-:Y:S01]  /*2840*/  @!P0 LDGSTS.E.BYPASS.LTC128B.128 [R13+0x9000], desc[UR14][R26.64+0x80] ;  /* 0x090000801a0d8fae */ /* 0x000fe2000b901d4e */
[----:B------:R-:W-:Y:S01]  /*2850*/  @!P6 VIADD R10, R21, UR5 ;  /* 0x00000005150aec36 */ /* 0x000fe20008000000 */
[----:B------:R-:W-:Y:S01]  /*2860*/  SHF.R.S32.HI R9, RZ, 0x1f, R14 ;  /* 0x0000001fff097819 */ /* 0x000fe2000001140e */
[----:B------:R-:W-:Y:S01]  /*2870*/  UIADD3 UR5, UR17, 0x1, -UR18 ;  /* 0x0000000111057890 */ /* 0x000fe2000fffe812 */
[----:B--2---:R-:W-:Y:S01]  /*2880*/  @!P6 LEA R3, R3, R8, 0x18 ;  /* 0x000000080303e211 */ /* 0x004fe200078ec0ff */
[----:B------:R2:W-:Y:S01]  /*2890*/  @!P0 LDGSTS.E.BYPASS.LTC128B.128 [R13+0xb000], desc[UR14][R26.64+0x100] ;  /* 0x0b0001001a0d8fae */ /* 0x0005e2000b901d4e */
[----:B------:R-:W-:Y:S01]  /*28a0*/  LEA.HI R9, R9, R14, RZ, 0x3 ;  /* 0x0000000e09097211 */ /* 0x000fe200078f18ff */
[----:B------:R-:W-:-:S02]  /*28b0*/  UIADD3 UR5, UR5, UR12, URZ ;  /* 0x0000000c05057290 */ /* 0x000fc4000fffe03f */
[----:B------:R-:W-:Y:S01]  /*28c0*/  @!P6 IMAD R17, R12, 0x2, R3 ;  /* 0x000000020c11e824 */ /* 0x000fe200078e0203 */
[C---:B------:R-:W-:Y:S01]  /*28d0*/  LOP3.LUT R15, R9.reuse, 0xfffffff8, RZ, 0xc0, !PT ;  /* 0xfffffff8090f7812 */ /* 0x040fe200078ec0ff */
[----:B------:R-:W-:-:S04]  /*28e0*/  IMAD.SHL.U32 R9, R9, 0x40, RZ ;  /* 0x0000004009097824 */ /* 0x000fc800078e00ff */
[----:B------:R-:W-:Y:S02]  /*28f0*/  IMAD.IADD R8, R14, 0x1, -R15 ;  /* 0x000000010e087824 */ /* 0x000fe400078e0a0f */
[----:B------:R-:W-:Y:S02]  /*2900*/  IMAD.SHL.U32 R14, R0, 0x40, RZ ;  /* 0x00000040000e7824 */ /* 0x000fe400078e00ff */
[----:B------:R-:W-:Y:S01]  /*2910*/  IMAD.SHL.U32 R3, R8, 0x40, RZ ;  /* 0x0000004008037824 */ /* 0x000fe200078e00ff */
[----:B-1----:R-:W-:Y:S02]  /*2920*/  @!P6 LEA R6, P0, R20, R6, 0x1 ;  /* 0x000000061406e211 */ /* 0x002fe400078008ff */
[----:B------:R-:W-:Y:S02]  /*2930*/  LOP3.LUT R15, R14, 0x1c0, RZ, 0xc0, !PT ;  /* 0x000001c00e0f7812 */ /* 0x000fe400078ec0ff */
[----:B------:R-:W-:Y:S01]  /*2940*/  @!P6 LEA.HI.X R7, R20, R7, R10, 0x1, P0 ;  /* 0x000000071407e211 */ /* 0x000fe200000f0c0a */
[----:B------:R-:W-:Y:S01]  /*2950*/  IMAD.SHL.U32 R10, R11, 0x8, RZ ;  /* 0x000000080b0a7824 */ /* 0x000fe200078e00ff */
[----:B------:R-:W-:-:S02]  /*2960*/  LEA R196, P0, R146, UR8, 0x1 ;  /* 0x0000000892c47c11 */ /* 0x000fc4000f8008ff */
[----:B------:R-:W-:Y:S01]  /*2970*/  LOP3.LUT R16, R15, 0x8, R16, 0xf8, !PT ;  /* 0x000000080f107812 */ /* 0x000fe200078ef810 */
[----:B------:R-:W-:Y:S01]  /*2980*/  @!P6 LDGSTS.E.BYPASS.LTC128B.128 [R17+0x7800], desc[UR14][R6.64] ;  /* 0x078000000611efae */ /* 0x000fe2000b901d4e */
[----:B------:R-:W-:Y:S01]  /*2990*/  SHF.R.U32.HI R15, RZ, 0x3, R15 ;  /* 0x00000003ff0f7819 */ /* 0x000fe2000001160f */
[----:B--2---:R-:W-:Y:S01]  /*29a0*/  IMAD.WIDE.U32 R12, R134, 0x20, RZ ;  /* 0x00000020860c7825 */ /* 0x004fe200078e00ff */
[----:B------:R-:W-:Y:S01]  /*29b0*/  LOP3.LUT R3, R3, 0x1c0, RZ, 0xc0, !PT ;  /* 0x000001c003037812 */ /* 0x000fe200078ec0ff */
[----:B------:R-:W-:Y:S01]  /*29c0*/  @!P6 LDGSTS.E.BYPASS.LTC128B.128 [R17+0x9800], desc[UR14][R6.64+0x80] ;  /* 0x098000800611efae */ /* 0x000fe2000b901d4e */
[----:B------:R-:W-:Y:S01]  /*29d0*/  LEA.HI.X R195, R146, UR9, R144, 0x1, P0 ;  /* 0x0000000992c37c11 */ /* 0x000fe200080f0c90 */
[----:B------:R-:W-:Y:S01]  /*29e0*/  @!P1 IMAD.MOV.U32 R194, RZ, RZ, R196 ;  /* 0x000000ffffc29224 */ /* 0x000fe200078e00c4 */
[----:B------:R-:W-:Y:S01]  /*29f0*/  @!P4 IADD3 R12, P0, R196, R12, RZ ;  /* 0x0000000cc40cc210 */ /* 0x000fe20007f1e0ff */
[----:B------:R1:W-:Y:S01]  /*2a00*/  @!P6 LDGSTS.E.BYPASS.LTC128B.128 [R17+0xb800], desc[UR14][R6.64+0x100] ;  /* 0x0b8001000611efae */ /* 0x0003e2000b901d4e */
[----:B------:R-:W-:Y:S01]  /*2a10*/  LOP3.LUT R16, R16, R15, RZ, 0x3c, !PT ;  /* 0x0000000f10107212 */ /* 0x000fe200078e3cff */
[----:B------:R-:W-:Y:S01]  /*2a20*/  @!P1 IMAD.WIDE.U32 R14, R134, 0x60, R194 ;  /* 0x00000060860e9825 */ /* 0x000fe200078e00c2 */
[----:B------:R-:W-:Y:S01]  /*2a30*/  LOP3.LUT R10, R3, 0x8, R10, 0xf8, !PT ;  /* 0x00000008030a7812 */ /* 0x000fe200078ef80a */
[----:B------:R-:W0:Y:S01]  /*2a40*/  LDGDEPBAR ;  /* 0x00000000000079af */ /* 0x000e220000000000 */
[----:B------:R-:W-:Y:S01]  /*2a50*/  SHF.R.U32.HI R3, RZ, 0x3, R3 ;  /* 0x00000003ff037819 */ /* 0x000fe20000011603 */
[----:B------:R-:W-:-:S02]  /*2a60*/  @!P5 IMAD.MOV.U32 R197, RZ, RZ, R195 ;  /* 0x000000ffffc5d224 */ /* 0x000fc400078e00c3 */
[----:B------:R-:W-:Y:S01]  /*2a70*/  IMAD R193, R11, 0x200, R16 ;  /* 0x000002000bc17824 */ /* 0x000fe200078e0210 */
[----:B------:R-:W-:Y:S01]  /*2a80*/  LOP3.LUT R3, R10, R3, RZ, 0x3c, !PT ;  /* 0x000000030a037212 */ /* 0x000fe200078e3cff */
[----:B------:R-:W-:Y:S02]  /*2a90*/  @!P1 IMAD R11, R135, 0x60, RZ ;  /* 0x00000060870b9824 */ /* 0x000fe400078e02ff */
[----:B------:R-:W-:Y:S01]  /*2aa0*/  @!P1 IMAD.MOV.U32 R10, RZ, RZ, R14 ;  /* 0x000000ffff0a9224 */ /* 0x000fe200078e000e */
[----:B------:R-:W-:Y:S01]  /*2ab0*/  LEA R193, R193, UR4, 0x1 ;  /* 0x00000004c1c17c11 */ /* 0x000fe2000f8e08ff */
[----:B------:R-:W-:-:S04]  /*2ac0*/  @!P1 IMAD.IADD R11, R15, 0x1, R11 ;  /* 0x000000010f0b9824 */ /* 0x000fc800078e020b */
[----:B------:R-:W-:Y:S02]  /*2ad0*/  VIADD R191, R193, 0x6020 ;  /* 0x00006020c1bf7836 */ /* 0x000fe40000000000 */
[----:B-1----:R-:W-:Y:S01]  /*2ae0*/  IMAD.SHL.U32 R6, R135, 0x20, RZ ;  /* 0x0000002087067824 */ /* 0x002fe200078e00ff */
[----:B------:R-:W-:-:S04]  /*2af0*/  DEPBAR.LE SB0, 0x0 ;  /* 0x000080000000791a */ /* 0x000fc80000000000 */
[----:B------:R-:W-:Y:S01]  /*2b00*/  BAR.SYNC.DEFER_BLOCKING 0x0 ;  /* 0x0000000000007b1d */ /* 0x000fe20000010000 */
[----:B------:R-:W-:Y:S01]  /*2b10*/  @!P4 IADD3.X R13, R195, R13, R6, P0, !PT ;  /* 0x0000000dc30dc210 */ /* 0x000fe200007fe406 */
[----:B------:R-:W-:Y:S01]  /*2b20*/  IMAD.MOV.U32 R7, RZ, RZ, 0x10 ;  /* 0x00000010ff077424 */ /* 0x000fe200078e00ff */
[----:B------:R-:W-:Y:S02]  /*2b30*/  LOP3.LUT R6, R9, 0xfffffe00, RZ, 0xc0, !PT ;  /* 0xfffffe0009067812 */ /* 0x000fe400078ec0ff */
[----:B------:R-:W-:-:S03]  /*2b40*/  @!P2 LEA R14, P0, R134, R196, 0x6 ;  /* 0x000000c4860ea211 */ /* 0x000fc600078030ff */
[----:B------:R-:W-:Y:S01]  /*2b50*/  IMAD R194, R81, 0x400, R6 ;  /* 0x0000040051c27824 */ /* 0x000fe200078e0206 */
[----:B------:R-:W-:-:S03]  /*2b60*/  @!P2 LEA.HI.X R15, R134, R195, R135, 0x6, P0 ;  /* 0x000000c3860fa211 */ /* 0x000fc600000f3487 */
[----:B------:R-:W-:-:S05]  /*2b70*/  IMAD.IADD R194, R3, 0x1, R194 ;  /* 0x0000000103c27824 */ /* 0x000fca00078e02c2 */
        /* <DEDUP_REMOVED lines=37> */
[----:B------:R-:W-:-:S03]  /*2dd0*/  R2P PR, R8, 0x6 ;  /* 0x0000000608007804 */ /* 0x000fc60000000000 */
[----:B------:R-:W-:Y:S02]  /*2de0*/  LDSM.16.M88.4 R52, [R194] ;  /* 0x00000000c234783b */ /* 0x000fe40000000200 */
[----:B------:R-:W-:Y:S02]  /*2df0*/  SEL R7, R7, 0xfffffff0, !P1 ;  /* 0xfffffff007077807 */ /* 0x000fe40004800000 */
[----:B------:R-:W3:Y:S01]  /*2e00*/  LDSM.16.M88.4 R40, [R193+0x6000] ;  /* 0x00600000c128783b */ /* 0x000ee20000000200 */
[----:B------:R-:W-:Y:S02]  /*2e10*/  SEL R5, R5, 0xffffffe0, !P2 ;  /* 0xffffffe005057807 */ /* 0x000fe40005000000 */
[----:B------:R-:W-:Y:S01]  /*2e20*/  R2P PR, R0, 0x6 ;  /* 0x0000000600007804 */ /* 0x000fe20000000000 */
[----:B------:R-:W4:Y:S01]  /*2e30*/  LDSM.16.M88.4 R32, [R193+0x6800] ;  /* 0x00680000c120783b */ /* 0x000f220000000200 */
[----:B------:R-:W-:Y:S02]  /*2e40*/  VIADD R0, R193, 0x6000 ;  /* 0x00006000c1007836 */ /* 0x000fe40000000000 */
[--C-:B------:R-:W-:Y:S01]  /*2e50*/  IMAD R192, R7, 0x2, R194.reuse ;  /* 0x0000000207c07824 */ /* 0x100fe200078e02c2 */
[----:B------:R-:W5:Y:S01]  /*2e60*/  LDSM.16.M88.4 R24, [R193+0x7000] ;  /* 0x00700000c118783b */ /* 0x000f620000000200 */
[----:B------:R-:W-:-:S02]  /*2e70*/  IMAD R190, R5, 0x2, R194 ;  /* 0x0000000205be7824 */ /* 0x000fc400078e02c2 */
[----:B------:R-:W-:Y:S01]  /*2e80*/  IMAD R189, R5, 0x2, R192 ;  /* 0x0000000205bd7824 */ /* 0x000fe200078e02c0 */
[----:B-1----:R-:W1:Y:S04]  /*2e90*/  LDSM.16.M88.4 R12, [R193+0x7800] ;  /* 0x00780000c10c783b */ /* 0x002e680000000200 */
[----:B------:R-:W-:Y:S01]  /*2ea0*/  @P1 VIADD R191, R0, 0xffffffe0 ;  /* 0xffffffe000bf1836 */ /* 0x000fe20000000000 */
[----:B------:R-:W-:Y:S01]  /*2eb0*/  LDSM.16.M88.4 R16, [R192] ;  /* 0x00000000c010783b */ /* 0x000fe20000000200 */
[----:B------:R-:W-:Y:S02]  /*2ec0*/  IMAD.MOV.U32 R0, RZ, RZ, 0x40 ;  /* 0x00000040ff007424 */ /* 0x000fe400078e00ff */
[C---:B------:R-:W-:Y:S01]  /*2ed0*/  VIADD R183, R191.reuse, 0x800 ;  /* 0x00000800bfb77836 */ /* 0x040fe20000000000 */
[----:B------:R-:W1:Y:S01]  /*2ee0*/  LDSM.16.M88.4 R56, [R191] ;  /* 0x00000000bf38783b */ /* 0x000e620000000200 */
[C---:B------:R-:W-:Y:S01]  /*2ef0*/  VIADD R182, R191.reuse, 0x1000 ;  /* 0x00001000bfb67836 */ /* 0x040fe20000000000 */
[----:B------:R-:W-:Y:S01]  /*2f00*/  SEL R0, R0, 0xffffffc0, !P2 ;  /* 0xffffffc000007807 */ /* 0x000fe20005000000 */
[C---:B------:R-:W-:Y:S01]  /*2f10*/  VIADD R181, R191.reuse, 0x1800 ;  /* 0x00001800bfb57836 */ /* 0x040fe20000000000 */
[----:B--2---:R-:W2:Y:S01]  /*2f20*/  LDSM.16.M88.4 R8, [R191+0x800] ;  /* 0x00080000bf08783b */ /* 0x004ea20000000200 */
        /* <DEDUP_REMOVED lines=8> */
[----:B------:R-:W-:Y:S01]  /*2fb0*/  LDSM.16.M88.4 R68, [R190] ;  /* 0x00000000be44783b */ /* 0x000fe20000000200 */
[C---:B------:R-:W-:Y:S01]  /*2fc0*/  VIADD R175, R191.reuse, 0x4000 ;  /* 0x00004000bfaf7836 */ /* 0x040fe20000000000 */
[----:B---3--:R-:W-:Y:S02]  /*2fd0*/  HMMA.16816.F32.BF16 R44, R52, R40, RZ ;  /* 0x00000028342c723c */ /* 0x008fe400000418ff */
[----:B------:R-:W-:Y:S01]  /*2fe0*/  LDSM.16.M88.4 R60, [R187+0x6800] ;  /* 0x00680000bb3c783b */ /* 0x000fe20000000200 */
[----:B------:R-:W-:-:S02]  /*2ff0*/  VIADD R174, R191, 0x4800 ;  /* 0x00004800bfae7836 */ /* 0x000fc40000000000 */
[C---:B------:R-:W-:Y:S01]  /*3000*/  VIADD R173, R191.reuse, 0x5000 ;  /* 0x00005000bfad7836 */ /* 0x040fe20000000000 */
[----:B------:R-:W-:Y:S01]  /*3010*/  LDSM.16.M88.4 R72, [R189] ;  /* 0x00000000bd48783b */ /* 0x000fe20000000200 */
[C---:B----4-:R-:W-:Y:S01]  /*3020*/  HMMA.16816.F32.BF16 R36, R52.reuse, R32, RZ ;  /* 0x000000203424723c */ /* 0x050fe200000418ff */
[----:B------:R-:W-:Y:S02]  /*3030*/  VIADD R172, R191, 0x5800 ;  /* 0x00005800bfac7836 */ /* 0x000fe40000000000 */
[----:B------:R-:W-:Y:S03]  /*3040*/  LDSM.16.M88.4 R76, [R180+0x1800] ;  /* 0x00180000b44c783b */ /* 0x000fe60000000200 */
[C---:B------:R-:W-:Y:S01]  /*3050*/  HMMA.16816.F32.BF16 R40, R52.reuse, R42, RZ ;  /* 0x0000002a3428723c */ /* 0x040fe200000418ff */
[----:B------:R-:W0:Y:S05]  /*3060*/  LDGDEPBAR ;  /* 0x00000000000079af */ /* 0x000e2a0000000000 */
[C---:B------:R-:W-:Y:S06]  /*3070*/  HMMA.16816.F32.BF16 R32, R52.reuse, R34, RZ ;  /* 0x000000223420723c */ /* 0x040fec00000418ff */
[C---:B-----5:R-:W-:Y:S06]  /*3080*/  HMMA.16816.F32.BF16 R28, R52.reuse, R24, RZ ;  /* 0x00000018341c723c */ /* 0x060fec00000418ff */
[C---:B------:R-:W-:Y:S06]  /*3090*/  HMMA.16816.F32.BF16 R24, R52.reuse, R26, RZ ;  /* 0x0000001a3418723c */ /* 0x040fec00000418ff */
[C---:B-1----:R-:W-:Y:S06]  /*30a0*/  HMMA.16816.F32.BF16 R20, R52.reuse, R12, RZ ;  /* 0x0000000c3414723c */ /* 0x042fec00000418ff */
[----:B------:R-:W-:Y:S01]  /*30b0*/  HMMA.16816.F32.BF16 R52, R52, R14, RZ ;  /* 0x0000000e3434723c */ /* 0x000fe200000418ff */
[----:B------:R-:W1:Y:S05]  /*30c0*/  LDSM.16.M88.4 R12, [R187+0x6000] ;  /* 0x00600000bb0c783b */ /* 0x000e6a0000000200 */
        /* <DEDUP_REMOVED lines=8> */
[----:B------:R-:W3:Y:S05]  /*3150*/  LDSM.16.M88.4 R48, [R180] ;  /* 0x00000000b430783b */ /* 0x000eea0000000200 */
        /* <DEDUP_REMOVED lines=22> */
[----:B------:R-:W4:Y:S05]  /*32c0*/  LDSM.16.M88.4 R16, [R191+0x2000] ;  /* 0x00200000bf10783b */ /* 0x000f2a0000000200 */
        /* <DEDUP_REMOVED lines=10> */
[C---:B------:R-:W-:Y:S06]  /*3370*/  HMMA.16816.F32.BF16 R36, R8.reuse, R64, R36 ;  /* 0x000000400824723c */ /* 0x040fec0000041824 */
[C---:B------:R-:W-:Y:S01]  /*3380*/  HMMA.16816.F32.BF16 R32, R8.reuse, R66, R32 ;  /* 0x000000420820723c */ /* 0x040fe20000041820 */
[----:B------:R-:W-:Y:S05]  /*3390*/  LDSM.16.M88.4 R64, [R180+0x2000] ;  /* 0x00200000b440783b */ /* 0x000fea0000000200 */
[C---:B-----5:R-:W-:Y:S06]  /*33a0*/  HMMA.16816.F32.BF16 R28, R8.reuse, R56, R28 ;  /* 0x00000038081c723c */ /* 0x060fec000004181c */
[C---:B------:R-:W-:Y:S01]  /*33b0*/  HMMA.16816.F32.BF16 R24, R8.reuse, R58, R24 ;  /* 0x0000003a0818723c */ /* 0x040fe20000041818 */
[----:B------:R-:W5:Y:S05]  /*33c0*/  LDSM.16.M88.4 R56, [R191+0x3800] ;  /* 0x00380000bf38783b */ /* 0x000f6a0000000200 */
[C---:B---3--:R-:W-:Y:S06]  /*33d0*/  HMMA.16816.F32.BF16 R20, R8.reuse, R48, R20 ;  /* 0x000000300814723c */ /* 0x048fec0000041814 */
[----:B------:R-:W-:Y:S01]  /*33e0*/  HMMA.16816.F32.BF16 R68, R8, R50, R68 ;  /* 0x000000320844723c */ /* 0x000fe20000041844 */
[----:B------:R-:W3:Y:S04]  /*33f0*/  LDSM.16.M88.4 R8, [R190+0x2000] ;  /* 0x00200000be08783b */ /* 0x000ee80000000200 */
        /* <DEDUP_REMOVED lines=10> */
[C---:B-----5:R-:W-:Y:S06]  /*34a0*/  HMMA.16816.F32.BF16 R20, R52.reuse, R56, R20 ;  /* 0x000000383414723c */ /* 0x060fec0000041814 */
[----:B------:R-:W-:Y:S01]  /*34b0*/  HMMA.16816.F32.BF16 R68, R52, R58, R68 ;  /* 0x0000003a3444723c */ /* 0x000fe20000041844 */
[----:B------:R-:W5:Y:S04]  /*34c0*/  LDSM.16.M88.4 R56, [R180+0x3000] ;  /* 0x00300000b438783b */ /* 0x000f680000000200 */
[----:B------:R-:W-:Y:S01]  /*34d0*/  LDSM.16.M88.4 R52, [R180+0x3800] ;  /* 0x00380000b434783b */ /* 0x000fe20000000200 */
[C---:B---3--:R-:W-:Y:S06]  /*34e0*/  HMMA.16816.F32.BF16 R36, R8.reuse, R72, R36 ;  /* 0x000000480824723c */ /* 0x048fec0000041824 */
[C---:B------:R-:W-:Y:S06]  /*34f0*/  HMMA.16816.F32.BF16 R44, R8.reuse, R76, R44 ;  /* 0x0000004c082c723c */ /* 0x040fec000004182c */
[C---:B------:R-:W-:Y:S01]  /*3500*/  HMMA.16816.F32.BF16 R40, R8.reuse, R78, R40 ;  /* 0x0000004e0828723c */ /* 0x040fe20000041828 */
[----:B------:R-:W-:Y:S05]  /*3510*/  LDSM.16.M88.4 R76, [R193+0xb800] ;  /* 0x00b80000c14c783b */ /* 0x000fea0000000200 */
[C---:B------:R-:W-:Y:S01]  /*3520*/  HMMA.16816.F32.BF16 R32, R8.reuse, R74, R32 ;  /* 0x0000004a0820723c */ /* 0x040fe20000041820 */
[----:B------:R-:W-:Y:S05]  /*3530*/  LDSM.16.M88.4 R72, [R194+0x4000] ;  /* 0x00400000c248783b */ /* 0x000fea0000000200 */
[C---:B----4-:R-:W-:Y:S06]  /*3540*/  HMMA.16816.F32.BF16 R28, R8.reuse, R16, R28 ;  /* 0x00000010081c723c */ /* 0x050fec000004181c */
[C---:B------:R-:W-:Y:S01]  /*3550*/  HMMA.16816.F32.BF16 R24, R8.reuse, R18, R24 ;  /* 0x000000120818723c */ /* 0x040fe20000041818 */
[----:B------:R-:W-:Y:S05]  /*3560*/  LDSM.16.M88.4 R16, [R193+0xa000] ;  /* 0x00a00000c110783b */ /* 0x000fea0000000200 */
[C---:B-1----:R-:W-:Y:S06]  /*3570*/  HMMA.16816.F32.BF16 R20, R8.reuse, R12, R20 ;  /* 0x0000000c0814723c */ /* 0x042fec0000041814 */
[----:B------:R-:W-:Y:S01]  /*3580*/  HMMA.16816.F32.BF16 R68, R8, R14, R68 ;  /* 0x0000000e0844723c */ /* 0x000fe20000041844 */
[----:B------:R-:W1:Y:S04]  /*3590*/  LDSM.16.M88.4 R12, [R193+0xa800] ;  /* 0x00a80000c10c783b */ /* 0x000e680000000200 */
[----:B------:R-:W3:Y:S01]  /*35a0*/  LDSM.16.M88.4 R8, [R193+0xb000] ;  /* 0x00b00000c108783b */ /* 0x000ee20000000200 */
[C---:B--2---:R-:W-:Y:S06]  /*35b0*/  HMMA.16816.F32.BF16 R36, R48.reuse, R60, R36 ;  /* 0x0000003c3024723c */ /* 0x044fec0000041824 */
[C---:B------:R-:W-:Y:S06]  /*35c0*/  HMMA.16816.F32.BF16 R44, R48.reuse, R64, R44 ;  /* 0x00000040302c723c */ /* 0x040fec000004182c */
[C---:B------:R-:W-:Y:S01]  /*35d0*/  HMMA.16816.F32.BF16 R40, R48.reuse, R66, R40 ;  /* 0x000000423028723c */ /* 0x040fe20000041828 */
[----:B------:R-:W-:Y:S05]  /*35e0*/  LDSM.16.M88.4 R64, [R192+0x4000] ;  /* 0x00400000c040783b */ /* 0x000fea0000000200 */
[C---:B-----5:R-:W-:Y:S06]  /*35f0*/  HMMA.16816.F32.BF16 R28, R48.reuse, R56, R28 ;  /* 0x00000038301c723c */ /* 0x060fec000004181c */
[C---:B------:R-:W-:Y:S01]  /*3600*/  HMMA.16816.F32.BF16 R24, R48.reuse, R58, R24 ;  /* 0x0000003a3018723c */ /* 0x040fe20000041818 */
[----:B------:R-:W2:Y:S05]  /*3610*/  LDSM.16.M88.4 R56, [R191+0x4800] ;  /* 0x00480000bf38783b */ /* 0x000eaa0000000200 */
[----:B------:R-:W-:Y:S01]  /*3620*/  HMMA.16816.F32.BF16 R32, R48, R62, R32 ;  /* 0x0000003e3020723c */ /* 0x000fe20000041820 */
[----:B------:R-:W4:Y:S05]  /*3630*/  LDSM.16.M88.4 R60, [R191+0x4000] ;  /* 0x00400000bf3c783b */ /* 0x000f2a0000000200 */
[----:B-1----:R-:W-:Y:S06]  /*3640*/  HMMA.16816.F32.BF16 R36, R72, R12, R36 ;  /* 0x0000000c4824723c */ /* 0x002fec0000041824 */
[----:B------:R-:W-:Y:S06]  /*3650*/  HMMA.16816.F32.BF16 R20, R48, R52, R20 ;  /* 0x000000343014723c */ /* 0x000fec0000041814 */
[C---:B------:R-:W-:Y:S06]  /*3660*/  HMMA.16816.F32.BF16 R44, R72.reuse, R16, R44 ;  /* 0x00000010482c723c */ /* 0x040fec000004182c */
[C---:B------:R-:W-:Y:S01]  /*3670*/  HMMA.16816.F32.BF16 R40, R72.reuse, R18, R40 ;  /* 0x000000124828723c */ /* 0x040fe20000041828 */
[----:B------:R-:W-:Y:S05]  /*3680*/  LDSM.16.M88.4 R16, [R190+0x4000] ;  /* 0x00400000be10783b */ /* 0x000fea0000000200 */
[C---:B---3--:R-:W-:Y:S06]  /*3690*/  HMMA.16816.F32.BF16 R28, R72.reuse, R8, R28 ;  /* 0x00000008481c723c */ /* 0x048fec000004181c */
[----:B------:R-:W-:Y:S01]  /*36a0*/  HMMA.16816.F32.BF16 R24, R72, R10, R24 ;  /* 0x0000000a4818723c */ /* 0x000fe20000041818 */
[----:B------:R-:W1:Y:S05]  /*36b0*/  LDSM.16.M88.4 R8, [R187+0xa800] ;  /* 0x00a80000bb08783b */ /* 0x000e6a0000000200 */
[----:B------:R-:W-:Y:S01]  /*36c0*/  HMMA.16816.F32.BF16 R68, R48, R54, R68 ;  /* 0x000000363044723c */ /* 0x000fe20000041844 */
[----:B------:R-:W3:Y:S04]  /*36d0*/  LDSM.16.M88.4 R52, [R191+0x5000] ;  /* 0x00500000bf34783b */ /* 0x000ee80000000200 */
[----:B------:R-:W5:Y:S01]  /*36e0*/  LDSM.16.M88.4 R48, [R191+0x5800] ;  /* 0x00580000bf30783b */ /* 0x000f620000000200 */
[----:B------:R-:W-:Y:S03]  /*36f0*/  HMMA.16816.F32.BF16 R32, R72, R14, R32 ;  /* 0x0000000e4820723c */ /* 0x000fe60000041820 */
[----:B------:R-:W5:Y:S03]  /*3700*/  LDSM.16.M88.4 R12, [R187+0xa000] ;  /* 0x00a00000bb0c783b */ /* 0x000f660000000200 */
[----:B--2---:R-:W-:Y:S06]  /*3710*/  HMMA.16816.F32.BF16 R36, R64, R56, R36 ;  /* 0x000000384024723c */ /* 0x004fec0000041824 */
[----:B------:R-:W-:Y:S06]  /*3720*/  HMMA.16816.F32.BF16 R20, R72, R76, R20 ;  /* 0x0000004c4814723c */ /* 0x000fec0000041814 */
[C---:B----4-:R-:W-:Y:S06]  /*3730*/  HMMA.16816.F32.BF16 R44, R64.reuse, R60, R44 ;  /* 0x0000003c402c723c */ /* 0x050fec000004182c */
[----:B------:R-:W-:Y:S06]  /*3740*/  HMMA.16816.F32.BF16 R32, R64, R58, R32 ;  /* 0x0000003a4020723c */ /* 0x000fec0000041820 */
[----:B-1----:R-:W-:Y:S06]  /*3750*/  HMMA.16816.F32.BF16 R36, R16, R8, R36 ;  /* 0x000000081024723c */ /* 0x002fec0000041824 */
[----:B---3--:R-:W-:Y:S01]  /*3760*/  HMMA.16816.F32.BF16 R28, R64, R52, R28 ;  /* 0x00000034401c723c */ /* 0x008fe2000004181c */
[----:B------:R-:W-:-:S05]  /*3770*/  LOP3.LUT R9, R82, 0xffffffe0, RZ, 0xc0, !PT ;  /* 0xffffffe052097812 */ /* 0x000fca00078ec0ff */
[----:B------:R-:W-:Y:S01]  /*3780*/  HMMA.16816.F32.BF16 R24, R64, R54, R24 ;  /* 0x000000364018723c */ /* 0x000fe20000041818 */
[----:B------:R-:W-:Y:S01]  /*3790*/  LDSM.16.M88.4 R52, [R180+0x4000] ;  /* 0x00400000b434783b */ /* 0x000fe20000000200 */
[----:B------:R-:W-:-:S04]  /*37a0*/  IMAD.IADD R0, R80, 0x1, -R9 ;  /* 0x0000000150007824 */ /* 0x000fc800078e0a09 */
[----:B-----5:R-:W-:Y:S01]  /*37b0*/  HMMA.16816.F32.BF16 R56, R64, R48, R20 ;  /* 0x000000304038723c */ /* 0x020fe20000041814 */
[----:B------:R-:W1:Y:S05]  /*37c0*/  LDSM.16.M88.4 R20, [R189+0x4000] ;  /* 0x00400000bd14783b */ /* 0x000e6a0000000200 */
[----:B------:R-:W-:Y:S06]  /*37d0*/  HMMA.16816.F32.BF16 R44, R16, R12, R44 ;  /* 0x0000000c102c723c */ /* 0x000fec000004182c */
[----:B------:R-:W-:Y:S01]  /*37e0*/  HMMA.16816.F32.BF16 R72, R72, R78, R68 ;  /* 0x0000004e4848723c */ /* 0x000fe20000041844 */
[----:B------:R-:W-:Y:S01]  /*37f0*/  SHF.R.S32.HI R13, RZ, 0x1f, R0 ;  /* 0x0000001fff0d7819 */ /* 0x000fe20000011400 */
[----:B------:R-:W2:Y:S03]  /*3800*/  LDSM.16.M88.4 R68, [R187+0xb000] ;  /* 0x00b00000bb44783b */ /* 0x000ea60000000200 */
[----:B------:R-:W-:Y:S01]  /*3810*/  LEA.HI R0, R13, R0, RZ, 0x2 ;  /* 0x000000000d007211 */ /* 0x000fe200078f10ff */
[----:B------:R-:W-:Y:S01]  /*3820*/  HMMA.16816.F32.BF16 R40, R64, R62, R40 ;  /* 0x0000003e4028723c */ /* 0x000fe20000041828 */
[----:B------:R-:W-:Y:S02]  /*3830*/  LDSM.16.M88.4 R60, [R187+0xb800] ;  /* 0x00b80000bb3c783b */ /* 0x000fe40000000200 */
[----:B------:R-:W-:-:S03]  /*3840*/  SHF.R.S32.HI R0, RZ, 0x2, R0 ;  /* 0x00000002ff007819 */ /* 0x000fc60000011400 */
[----:B------:R-:W-:Y:S01]  /*3850*/  HMMA.16816.F32.BF16 R32, R16, R10, R32 ;  /* 0x0000000a1020723c */ /* 0x000fe20000041820 */
[----:B------:R-:W3:Y:S01]  /*3860*/  LDSM.16.M88.4 R8, [R180+0x4800] ;  /* 0x00480000b408783b */ /* 0x000ee20000000200 */
[----:B------:R-:W-:Y:S02]  /*3870*/  IMAD.IADD R205, R0, 0x1, R205 ;  /* 0x0000000100cd7824 */ /* 0x000fe400078e02cd */
[----:B------:R-:W-:Y:S02]  /*3880*/  IMAD.IADD R0, R4, 0x1, R207 ;  /* 0x0000000104007824 */ /* 0x000fe400078e02cf */
[C---:B------:R-:W-:Y:S01]  /*3890*/  VIADD R203, R205.reuse, 0x8 ;  /* 0x00000008cdcb7836 */ /* 0x040fe20000000000 */
[C-C-:B------:R-:W-:Y:S01]  /*38a0*/  VIADDMNMX R204, R205.reuse, UR5, R202.reuse, PT ;  /* 0x00000005cdcc7c46 */ /* 0x140fe2000b8001ca */
[----:B------:R-:W-:Y:S01]  /*38b0*/  VIADD R12, R0, 0x1 ;  /* 0x00000001000c7836 */ /* 0x000fe20000000000 */
[----:B------:R-:W-:Y:S02]  /*38c0*/  VIADDMNMX R205, R205, UR13, RZ, !PT ;  /* 0x0000000dcdcd7c46 */ /* 0x000fe4000f8001ff */
[C---:B------:R-:W-:Y:S01]  /*38d0*/  VIADDMNMX R202, R203.reuse, UR5, R202, PT ;  /* 0x00000005cbca7c46 */ /* 0x040fe2000b8001ca */
[----:B------:R-:W-:Y:S01]  /*38e0*/  HMMA.16816.F32.BF16 R72, R64, R50, R72 ;  /* 0x000000324048723c */ /* 0x000fe20000041848 */
[----:B------:R-:W-:-:S02]  /*38f0*/  VIADDMNMX R203, R203, UR13, RZ, !PT ;  /* 0x0000000dcbcb7c46 */ /* 0x000fc4000f8001ff */
[C---:B------:R-:W-:Y:S02]  /*3900*/  ISETP.GE.AND P4, PT, R12.reuse, R204, PT ;  /* 0x000000cc0c00720c */ /* 0x040fe40003f86270 */
[C---:B------:R-:W-:Y:S01]  /*3910*/  ISETP.GE.AND P0, PT, R12.reuse, R202, PT ;  /* 0x000000ca0c00720c */ /* 0x040fe20003f06270 */
[----:B------:R-:W-:Y:S01]  /*3920*/  HMMA.16816.F32.BF16 R40, R16, R14, R40 ;  /* 0x0000000e1028723c */ /* 0x000fe20000041828 */
[C---:B------:R-:W-:Y:S02]  /*3930*/  ISETP.LT.OR P4, PT, R12.reuse, R205, P4 ;  /* 0x000000cd0c00720c */ /* 0x040fe40002781670 */
[----:B------:R-:W-:Y:S02]  /*3940*/  ISETP.LT.OR P0, PT, R12, R203, P0 ;  /* 0x000000cb0c00720c */ /* 0x000fe40000701670 */
[----:B------:R-:W4:Y:S01]  /*3950*/  LDSM.16.M88.4 R12, [R180+0x5000] ;  /* 0x00500000b40c783b */ /* 0x000f220000000200 */
[----:B-1----:R-:W-:Y:S01]  /*3960*/  HMMA.16816.F32.BF16 R44, R20, R52, R44 ;  /* 0x00000034142c723c */ /* 0x002fe2000004182c */
[----:B------:R-:W-:-:S02]  /*3970*/  ISETP.GE.AND P6, PT, R0, R204, PT ;  /* 0x000000cc0000720c */ /* 0x000fc40003fc6270 */
[C---:B------:R-:W-:Y:S02]  /*3980*/  ISETP.GE.AND P1, PT, R0.reuse, R202, PT ;  /* 0x000000ca0000720c */ /* 0x040fe40003f26270 */
[C---:B------:R-:W-:Y:S01]  /*3990*/  ISETP.LT.OR P6, PT, R0.reuse, R205, P6 ;  /* 0x000000cd0000720c */ /* 0x040fe200037c1670 */
[----:B--2---:R-:W-:Y:S01]  /*39a0*/  HMMA.16816.F32.BF16 R28, R16, R68, R28 ;  /* 0x00000044101c723c */ /* 0x004fe2000004181c */
[----:B------:R-:W-:-:S05]  /*39b0*/  ISETP.LT.OR P1, PT, R0, R203, P1 ;  /* 0x000000cb0000720c */ /* 0x000fca0000f21670 */
[----:B------:R-:W-:Y:S06]  /*39c0*/  HMMA.16816.F32.BF16 R24, R16, R70, R24 ;  /* 0x000000461018723c */ /* 0x000fec0000041818 */
[C---:B---3--:R-:W-:Y:S06]  /*39d0*/  HMMA.16816.F32.BF16 R36, R20.reuse, R8, R36 ;  /* 0x000000081424723c */ /* 0x048fec0000041824 */
[----:B------:R-:W-:Y:S01]  /*39e0*/  HMMA.16816.F32.BF16 R40, R20, R54, R40 ;  /* 0x000000361428723c */ /* 0x000fe20000041828 */
[----:B------:R-:W-:Y:S01]  /*39f0*/  VIADD R9, R0, 0x9 ;  /* 0x0000000900097836 */ /* 0x000fe20000000000 */
[----:B------:R-:W-:Y:S01]  /*3a00*/  FSEL R49, R44, -INF , !P6 ;  /* 0xff8000002c317808 */ /* 0x000fe20007000000 */
[----:B------:R-:W-:Y:S01]  /*3a10*/  VIADD R8, R0, 0x10 ;  /* 0x0000001000087836 */ /* 0x000fe20000000000 */
[----:B------:R-:W-:-:S02]  /*3a20*/  FSEL R46, R46, -INF , !P1 ;  /* 0xff8000002e2e7808 */ /* 0x000fc40004800000 */
[----:B------:R-:W-:Y:S01]  /*3a30*/  FSEL R45, R45, -INF , !P4 ;  /* 0xff8000002d2d7808 */ /* 0x000fe20006000000 */
[----:B------:R-:W-:Y:S01]  /*3a40*/  HMMA.16816.F32.BF16 R32, R20, R10, R32 ;  /* 0x0000000a1420723c */ /* 0x000fe20000041820 */
[----:B------:R-:W-:Y:S02]  /*3a50*/  FSEL R44, R47, -INF , !P0 ;  /* 0xff8000002f2c7808 */ /* 0x000fe40004000000 */
[C---:B------:R-:W-:Y:S02]  /*3a60*/  ISETP.GE.AND P4, PT, R9.reuse, R204, PT ;  /* 0x000000cc0900720c */ /* 0x040fe40003f86270 */
[----:B------:R-:W-:Y:S01]  /*3a70*/  ISETP.GE.AND P0, PT, R9, R202, PT ;  /* 0x000000ca0900720c */ /* 0x000fe20003f06270 */
[----:B------:R-:W-:Y:S01]  /*3a80*/  HMMA.16816.F32.BF16 R56, R16, R60, R56 ;  /* 0x0000003c1038723c */ /* 0x000fe20000041838 */
[C---:B------:R-:W-:Y:S02]  /*3a90*/  ISETP.GE.AND P6, PT, R8.reuse, R204, PT ;  /* 0x000000cc0800720c */ /* 0x040fe40003fc6270 */
[----:B------:R-:W-:-:S02]  /*3aa0*/  ISETP.GE.AND P1, PT, R8, R202, PT ;  /* 0x000000ca0800720c */ /* 0x000fc40003f26270 */
[C---:B------:R-:W-:Y:S01]  /*3ab0*/  ISETP.LT.OR P4, PT, R9.reuse, R205, P4 ;  /* 0x000000cd0900720c */ /* 0x040fe20002781670 */
[----:B------:R-:W-:Y:S01]  /*3ac0*/  HMMA.16816.F32.BF16 R72, R16, R62, R72 ;  /* 0x0000003e1048723c */ /* 0x000fe20000041848 */
[----:B------:R-:W-:Y:S02]  /*3ad0*/  ISETP.LT.OR P0, PT, R9, R203, P0 ;  /* 0x000000cb0900720c */ /* 0x000fe40000701670 */
[C---:B------:R-:W-:Y:S02]  /*3ae0*/  ISETP.LT.OR P6, PT, R8.reuse, R205, P6 ;  /* 0x000000cd0800720c */ /* 0x040fe400037c1670 */
[----:B------:R-:W-:Y:S01]  /*3af0*/  ISETP.LT.OR P1, PT, R8, R203, P1 ;  /* 0x000000cb0800720c */ /* 0x000fe20000f21670 */
[C---:B----4-:R-:W-:Y:S01]  /*3b00*/  HMMA.16816.F32.BF16 R28, R20.reuse, R12, R28 ;  /* 0x0000000c141c723c */ /* 0x050fe2000004181c */
[----:B------:R-:W1:Y:S01]  /*3b10*/  LDSM.16.M88.4 R8, [R180+0x5800] ;  /* 0x00580000b408783b */ /* 0x000e620000000200 */
[C---:B------:R-:W-:Y:S01]  /*3b20*/  VIADD R16, R0.reuse, 0x8 ;  /* 0x0000000800107836 */ /* 0x040fe20000000000 */
[----:B------:R-:W-:Y:S01]  /*3b30*/  FSEL R41, R41, -INF , !P4 ;  /* 0xff80000029297808 */ /* 0x000fe20006000000 */
[----:B------:R-:W-:Y:S01]  /*3b40*/  VIADD R17, R0, 0x11 ;  /* 0x0000001100117836 */ /* 0x000fe20000000000 */
[----:B------:R-:W-:Y:S01]  /*3b50*/  FSEL R18, R38, -INF , !P1 ;  /* 0xff80000026127808 */ /* 0x000fe20004800000 */
[----:B------:R-:W-:Y:S01]  /*3b60*/  HMMA.16816.F32.BF16 R24, R20, R14, R24 ;  /* 0x0000000e1418723c */ /* 0x000fe20000041818 */
[----:B------:R-:W-:Y:S01]  /*3b70*/  ISETP.GE.AND P5, PT, R16, R204, PT ;  /* 0x000000cc1000720c */ /* 0x000fe20003fa6270 */
[----:B------:R-:W-:Y:S01]  /*3b80*/  VIADD R13, R0, 0x20 ;  /* 0x00000020000d7836 */ /* 0x000fe20000000000 */
[----:B------:R-:W-:Y:S01]  /*3b90*/  ISETP.GE.AND P2, PT, R16, R202, PT ;  /* 0x000000ca1000720c */ /* 0x000fe20003f46270 */
[----:B------:R-:W-:-:S04]  /*3ba0*/  DEPBAR.LE SB0, 0x0 ;  /* 0x000080000000791a */ /* 0x000fc80000000000 */
[----:B------:R-:W-:Y:S01]  /*3bb0*/  ISETP.LT.OR P5, PT, R16, R205, P5 ;  /* 0x000000cd1000720c */ /* 0x000fe20002fa1670 */
[----:B------:R-:W-:Y:S01]  /*3bc0*/  VIADD R15, R0, 0x21 ;  /* 0x00000021000f7836 */ /* 0x000fe20000000000 */
[----:B------:R-:W-:Y:S01]  /*3bd0*/  ISETP.LT.OR P2, PT, R16, R203, P2 ;  /* 0x000000cb1000720c */ /* 0x000fe20001741670 */
[----:B------:R-:W-:Y:S01]  /*3be0*/  VIADD R16, R0, 0x18 ;  /* 0x0000001800107836 */ /* 0x000fe20000000000 */
[----:B------:R-:W-:Y:S01]  /*3bf0*/  FSEL R47, R40, -INF , !P5 ;  /* 0xff800000282f7808 */ /* 0x000fe20006800000 */
[----:B------:R-:W-:Y:S01]  /*3c00*/  VIADD R14, R0, 0x28 ;  /* 0x00000028000e7836 */ /* 0x000fe20000000000 */
[----:B------:R-:W-:Y:S02]  /*3c10*/  FSEL R42, R42, -INF , !P2 ;  /* 0xff8000002a2a7808 */ /* 0x000fe40005000000 */
[----:B------:R-:W-:Y:S02]  /*3c20*/  FSEL R40, R43, -INF , !P0 ;  /* 0xff8000002b287808 */ /* 0x000fe40004000000 */
[----:B------:R-:W-:-:S02]  /*3c30*/  ISETP.GE.AND P5, PT, R16, R204, PT ;  /* 0x000000cc1000720c */ /* 0x000fc40003fa6270 */
[CC--:B------:R-:W-:Y:S02]  /*3c40*/  ISETP.GE.AND P2, PT, R16.reuse, R202.reuse, PT ;  /* 0x000000ca1000720c */ /* 0x0c0fe40003f46270 */
[C---:B------:R-:W-:Y:S02]  /*3c50*/  ISETP.GE.AND P0, PT, R17.reuse, R202, PT ;  /* 0x000000ca1100720c */ /* 0x040fe40003f06270 */
[C---:B------:R-:W-:Y:S02]  /*3c60*/  ISETP.GE.AND P4, PT, R17.reuse, R204, PT ;  /* 0x000000cc1100720c */ /* 0x040fe40003f86270 */
[C---:B------:R-:W-:Y:S01]  /*3c70*/  ISETP.LT.OR P5, PT, R16.reuse, R205, P5 ;  /* 0x000000cd1000720c */ /* 0x040fe20002fa1670 */
[----:B------:R-:W-:Y:S01]  /*3c80*/  BAR.SYNC.DEFER_BLOCKING 0x0 ;  /* 0x0000000000007b1d */ /* 0x000fe20000010000 */
[-C--:B------:R-:W-:Y:S01]  /*3c90*/  ISETP.LT.OR P2, PT, R16, R203.reuse, P2 ;  /* 0x000000cb1000720c */ /* 0x080fe20001741670 */
[----:B------:R-:W-:Y:S01]  /*3ca0*/  VIADD R16, R0, 0x19 ;  /* 0x0000001900107836 */ /* 0x000fe20000000000 */
[----:B------:R-:W-:-:S02]  /*3cb0*/  ISETP.LT.OR P0, PT, R17, R203, P0 ;  /* 0x000000cb1100720c */ /* 0x000fc40000701670 */
[-C--:B------:R-:W-:Y:S02]  /*3cc0*/  ISETP.GE.AND P1, PT, R13, R202.reuse, PT ;  /* 0x000000ca0d00720c */ /* 0x080fe40003f26270 */
[----:B------:R-:W-:Y:S01]  /*3cd0*/  ISETP.LT.OR P4, PT, R17, R205, P4 ;  /* 0x000000cd1100720c */ /* 0x000fe20002781670 */
[C---:B-1----:R-:W-:Y:S01]  /*3ce0*/  HMMA.16816.F32.BF16 R56, R20.reuse, R8, R56 ;  /* 0x000000081438723c */ /* 0x042fe20000041838 */
[----:B------:R-:W-:Y:S02]  /*3cf0*/  FSEL R12, R39, -INF , !P0 ;  /* 0xff800000270c7808 */ /* 0x000fe40004000000 */
[----:B------:R-:W-:Y:S02]  /*3d00*/  ISETP.LT.OR P1, PT, R13, R203, P1 ;  /* 0x000000cb0d00720c */ /* 0x000fe40000f21670 */
[----:B------:R-:W-:Y:S01]  /*3d10*/  ISETP.GE.AND P0, PT, R16, R202, PT ;  /* 0x000000ca1000720c */ /* 0x000fe20003f06270 */
[----:B------:R-:W-:Y:S01]  /*3d20*/  HMMA.16816.F32.BF16 R72, R20, R10, R72 ;  /* 0x0000000a1448723c */ /* 0x000fe20000041848 */
[----:B------:R-:W-:Y:S01]  /*3d30*/  FSEL R17, R37, -INF , !P4 ;  /* 0xff80000025117808 */ /* 0x000fe20006000000 */
[----:B------:R-:W-:Y:S01]  /*3d40*/  VIADD R8, R0, 0x29 ;  /* 0x0000002900087836 */ /* 0x000fe20000000000 */
[----:B------:R-:W-:Y:S01]  /*3d50*/  ISETP.GE.AND P4, PT, R16, R204, PT ;  /* 0x000000cc1000720c */ /* 0x000fe20003f86270 */
[----:B------:R-:W-:Y:S01]  /*3d60*/  VIADD R9, R0, 0x30 ;  /* 0x0000003000097836 */ /* 0x000fe20000000000 */
[----:B------:R-:W-:-:S02]  /*3d70*/  FSEL R166, R30, -INF , !P1 ;  /* 0xff8000001ea67808 */ /* 0x000fc40004800000 */
[----:B------:R-:W-:Y:S02]  /*3d80*/  ISETP.LT.OR P0, PT, R16, R203, P0 ;  /* 0x000000cb1000720c */ /* 0x000fe40000701670 */
[----:B------:R-:W-:Y:S02]  /*3d90*/  ISETP.GT.AND P1, PT, R198, UR10, PT ;  /* 0x0000000ac6007c0c */ /* 0x000fe4000bf24270 */
[----:B------:R-:W-:Y:S02]  /*3da0*/  ISETP.LT.OR P4, PT, R16, R205, P4 ;  /* 0x000000cd1000720c */ /* 0x000fe40002781670 */
[----:B------:R-:W-:Y:S02]  /*3db0*/  FSEL R19, R36, -INF , !P6 ;  /* 0xff80000024137808 */ /* 0x000fe40007000000 */
[----:B------:R-:W-:Y:S02]  /*3dc0*/  FSEL R16, R35, -INF , !P0 ;  /* 0xff80000023107808 */ /* 0x000fe40004000000 */
[----:B------:R-:W-:-:S02]  /*3dd0*/  ISETP.GE.AND P6, PT, R13, R204, PT ;  /* 0x000000cc0d00720c */ /* 0x000fc40003fc6270 */
[----:B------:R-:W-:Y:S02]  /*3de0*/  ISETP.GE.AND P0, PT, R15, R202, PT ;  /* 0x000000ca0f00720c */ /* 0x000fe40003f06270 */
[----:B------:R-:W-:Y:S01]  /*3df0*/  ISETP.LT.OR P6, PT, R13, R205, P6 ;  /* 0x000000cd0d00720c */ /* 0x000fe200037c1670 */
[----:B------:R-:W1:Y:S01]  /*3e00*/  @!P1 LDC.64 R210, c[0x0][0x218] ;  /* 0x00008600ffd29b82 */ /* 0x000e620000000a00 */
[----:B------:R-:W-:Y:S02]  /*3e10*/  ISETP.LT.OR P0, PT, R15, R203, P0 ;  /* 0x000000cb0f00720c */ /* 0x000fe40000701670 */
[----:B------:R-:W-:Y:S02]  /*3e20*/  FSEL R13, R32, -INF , !P5 ;  /* 0xff800000200d7808 */ /* 0x000fe40006800000 */
[----:B------:R-:W-:Y:S02]  /*3e30*/  FSEL R33, R33, -INF , !P4 ;  /* 0xff80000021217808 */ /* 0x000fe40006000000 */
[----:B------:R-:W-:-:S02]  /*3e40*/  ISETP.GE.AND P5, PT, R15, R204, PT ;  /* 0x000000cc0f00720c */ /* 0x000fc40003fa6270 */
[-C--:B------:R-:W-:Y:S02]  /*3e50*/  ISETP.GE.AND P4, PT, R14, R204.reuse, PT ;  /* 0x000000cc0e00720c */ /* 0x080fe40003f86270 */
[----:B------:R-:W-:Y:S02]  /*3e60*/  FSEL R197, R28, -INF , !P6 ;  /* 0xff8000001cc57808 */ /* 0x000fe40007000000 */
[----:B------:R-:W-:Y:S02]  /*3e70*/  FSEL R220, R31, -INF , !P0 ;  /* 0xff8000001fdc7808 */ /* 0x000fe40004000000 */
[----:B------:R-:W-:Y:S02]  /*3e80*/  FSEL R34, R34, -INF , !P2 ;  /* 0xff80000022227808 */ /* 0x000fe40005000000 */
[C---:B------:R-:W-:Y:S02]  /*3e90*/  ISETP.GE.AND P0, PT, R8.reuse, R204, PT ;  /* 0x000000cc0800720c */ /* 0x040fe40003f06270 */
[----:B------:R-:W-:-:S02]  /*3ea0*/  ISETP.GE.AND P6, PT, R8, R202, PT ;  /* 0x000000ca0800720c */ /* 0x000fc40003fc6270 */
[C---:B------:R-:W-:Y:S02]  /*3eb0*/  ISETP.GE.AND P2, PT, R14.reuse, R202, PT ;  /* 0x000000ca0e00720c */ /* 0x040fe40003f46270 */
[-C--:B------:R-:W-:Y:S02]  /*3ec0*/  ISETP.LT.OR P5, PT, R15, R205.reuse, P5 ;  /* 0x000000cd0f00720c */ /* 0x080fe40002fa1670 */
[-C--:B------:R-:W-:Y:S02]  /*3ed0*/  ISETP.LT.OR P4, PT, R14, R205.reuse, P4 ;  /* 0x000000cd0e00720c */ /* 0x080fe40002781670 */
[C---:B------:R-:W-:Y:S02]  /*3ee0*/  ISETP.LT.OR P0, PT, R8.reuse, R205, P0 ;  /* 0x000000cd0800720c */ /* 0x040fe40000701670 */
[-C--:B------:R-:W-:Y:S01]  /*3ef0*/  ISETP.LT.OR P6, PT, R8, R203.reuse, P6 ;  /* 0x000000cb0800720c */ /* 0x080fe200037c1670 */
[----:B------:R-:W-:Y:S01]  /*3f00*/  VIADD R8, R0, 0x31 ;  /* 0x0000003100087836 */ /* 0x000fe20000000000 */
[----:B------:R-:W-:-:S02]  /*3f10*/  ISETP.LT.OR P2, PT, R14, R203, P2 ;  /* 0x000000cb0e00720c */ /* 0x000fc40001741670 */
[----:B------:R-:W-:Y:S02]  /*3f20*/  FSEL R165, R29, -INF , !P5 ;  /* 0xff8000001da57808 */ /* 0x000fe40006800000 */
[----:B------:R-:W-:Y:S02]  /*3f30*/  FSEL R171, R24, -INF , !P4 ;  /* 0xff80000018ab7808 */ /* 0x000fe40006000000 */
[C---:B------:R-:W-:Y:S02]  /*3f40*/  ISETP.GE.AND P5, PT, R9.reuse, R204, PT ;  /* 0x000000cc0900720c */ /* 0x040fe40003fa6270 */
[----:B------:R-:W-:Y:S02]  /*3f50*/  ISETP.GE.AND P4, PT, R9, R202, PT ;  /* 0x000000ca0900720c */ /* 0x000fe40003f86270 */
[----:B------:R-:W-:Y:S02]  /*3f60*/  FSEL R218, R26, -INF , !P2 ;  /* 0xff8000001ada7808 */ /* 0x000fe40005000000 */
[----:B------:R-:W-:-:S02]  /*3f70*/  ISETP.GE.AND P2, PT, R8, R204, PT ;  /* 0x000000cc0800720c */ /* 0x000fc40003f46270 */
[C---:B------:R-:W-:Y:S02]  /*3f80*/  ISETP.LT.OR P5, PT, R9.reuse, R205, P5 ;  /* 0x000000cd0900720c */ /* 0x040fe40002fa1670 */
[----:B------:R-:W-:Y:S01]  /*3f90*/  ISETP.LT.OR P4, PT, R9, R203, P4 ;  /* 0x000000cb0900720c */ /* 0x000fe20002781670 */
[C---:B------:R-:W-:Y:S01]  /*3fa0*/  VIADD R9, R0.reuse, 0x38 ;  /* 0x0000003800097836 */ /* 0x040fe20000000000 */
[----:B------:R-:W-:Y:S01]  /*3fb0*/  FSEL R167, R25, -INF , !P0 ;  /* 0xff80000019a77808 */ /* 0x000fe20004000000 */
[----:B------:R-:W-:Y:S01]  /*3fc0*/  VIADD R0, R0, 0x39 ;  /* 0x0000003900007836 */ /* 0x000fe20000000000 */
[C---:B------:R-:W-:Y:S02]  /*3fd0*/  ISETP.GE.AND P0, PT, R8.reuse, R202, PT ;  /* 0x000000ca0800720c */ /* 0x040fe40003f06270 */
[C---:B------:R-:W-:Y:S02]  /*3fe0*/  ISETP.LT.OR P2, PT, R8.reuse, R205, P2 ;  /* 0x000000cd0800720c */ /* 0x040fe40001741670 */
[----:B------:R-:W-:-:S02]  /*3ff0*/  ISETP.LT.OR P0, PT, R8, R203, P0 ;  /* 0x000000cb0800720c */ /* 0x000fc40000701670 */
[----:B------:R-:W-:Y:S02]  /*4000*/  FSEL R212, R27, -INF , !P6 ;  /* 0xff8000001bd47808 */ /* 0x000fe40007000000 */
[----:B------:R-:W-:Y:S02]  /*4010*/  FSEL R219, R56, -INF , !P5 ;  /* 0xff80000038db7808 */ /* 0x000fe40006800000 */
[----:B------:R-:W-:Y:S02]  /*4020*/  FSEL R214, R58, -INF , !P4 ;  /* 0xff8000003ad67808 */ /* 0x000fe40006000000 */
[----:B------:R-:W-:Y:S02]  /*4030*/  FSEL R217, R57, -INF , !P2 ;  /* 0xff80000039d97808 */ /* 0x000fe40005000000 */
[-C--:B------:R-:W-:Y:S02]  /*4040*/  ISETP.GE.AND P6, PT, R9, R204.reuse, PT ;  /* 0x000000cc0900720c */ /* 0x080fe40003fc6270 */
[----:B------:R-:W-:-:S02]  /*4050*/  ISETP.GE.AND P5, PT, R0, R204, PT ;  /* 0x000000cc0000720c */ /* 0x000fc40003fa6270 */
[-C--:B------:R-:W-:Y:S02]  /*4060*/  ISETP.GE.AND P4, PT, R9, R202.reuse, PT ;  /* 0x000000ca0900720c */ /* 0x080fe40003f86270 */
[C---:B------:R-:W-:Y:S02]  /*4070*/  ISETP.GE.AND P2, PT, R0.reuse, R202, PT ;  /* 0x000000ca0000720c */ /* 0x040fe40003f46270 */
[----:B------:R-:W-:Y:S02]  /*4080*/  FSEL R206, R59, -INF , !P0 ;  /* 0xff8000003bce7808 */ /* 0x000fe40004000000 */
[C---:B------:R-:W-:Y:S02]  /*4090*/  ISETP.LT.OR P6, PT, R9.reuse, R205, P6 ;  /* 0x000000cd0900720c */ /* 0x040fe400037c1670 */
[----:B------:R-:W-:Y:S02]  /*40a0*/  ISETP.LT.OR P4, PT, R9, R203, P4 ;  /* 0x000000cb0900720c */ /* 0x000fe40002781670 */
[----:B------:R-:W-:-:S02]  /*40b0*/  ISETP.LT.OR P5, PT, R0, R205, P5 ;  /* 0x000000cd0000720c */ /* 0x000fc40002fa1670 */
[----:B------:R-:W-:Y:S01]  /*40c0*/  ISETP.LT.OR P2, PT, R0, R203, P2 ;  /* 0x000000cb0000720c */ /* 0x000fe20001741670 */
[----:B------:R-:W-:Y:S01]  /*40d0*/  IMAD.IADD R0, R6, 0x1, R3 ;  /* 0x0000000106007824 */ /* 0x000fe200078e0203 */
[----:B-1----:R-:W-:Y:S02]  /*40e0*/  @!P1 LEA R208, P0, R133, R210, 0x1 ;  /* 0x000000d285d09211 */ /* 0x002fe400078008ff */
        /* <DEDUP_REMOVED lines=17> */
[----:B------:R-:W-:-:S02]  /*4200*/  ISETP.GE.AND P0, PT, R20, RZ, PT ;  /* 0x000000ff1400720c */ /* 0x000fc40003f06270 */
[----:B------:R-:W-:Y:S01]  /*4210*/  LOP3.LUT R4, RZ, R9, RZ, 0x33, !PT ;  /* 0x00000009ff047212 */ /* 0x000fe200078e33ff */
        /* <DEDUP_REMOVED lines=35> */
[----:B------:R-:W-:-:S04]  /*4450*/  IMAD R3, R3, UR6, RZ ;  /* 0x0000000603037c24 */ /* 0x000fc8000f8e02ff */
[C---:B------:R-:W-:Y:S01]  /*4460*/  IMAD R3, R6.reuse, UR7, R3 ;  /* 0x0000000706037c24 */ /* 0x040fe2000f8e0203 */
[----:B--2---:R-:W-:Y:S01]  /*4470*/  IADD3 R8, -R11, R8, RZ ;  /* 0x000000080b087210 */ /* 0x004fe20007ffe1ff */
[----:B------:R-:W-:-:S03]  /*4480*/  IMAD.WIDE.U32 R10, R6, UR6, RZ ;  /* 0x00000006060a7c25 */ /* 0x000fc6000f8e00ff */
        /* <DEDUP_REMOVED lines=8> */
.L_x_5626:
[----:B------:R-:W-:-:S04]  /*4510*/  ULEA UR5, -UR6, URZ, 0x6 ;  /* 0x0000003f06057291 */ /* 0x000fc8000f8e313f */
[----:B------:R-:W-:Y:S02]  /*4520*/  USHF.R.S32.HI UR12, URZ, 0x1f, UR5 ;  /* 0x0000001f3f0c7899 */ /* 0x000fe40008011405 */
[----:B------:R-:W-:-:S04]  /*4530*/  MOV R4, UR5 ;  /* 0x0000000500047c02 */ /* 0x000fc80008000f00 */
[----:B------:R-:W-:-:S07]  /*4540*/  MOV R9, UR12 ;  /* 0x0000000c00097c02 */ /* 0x000fce0008000f00 */
.L_x_5627:
[----:B------:R-:W1:Y:S01]  /*4550*/  LDC.64 R210, c[0x0][0x218] ;  /* 0x00008600ffd27b82 */ /* 0x000e620000000a00 */
[----:B------:R-:W-:Y:S01]  /*4560*/  IADD3 R133, P0, R4, R133, RZ ;  /* 0x0000008504857210 */ /* 0x000fe20007f1e0ff */
[----:B------:R-:W-:Y:S02]  /*4570*/  USHF.L.U32 UR12, UR6, 0x5, URZ ;  /* 0x00000005060c7899 */ /* 0x000fe4000800063f */
[----:B------:R-:W-:Y:S02]  /*4580*/  USHF.L.U64.HI UR5, UR6, 0x5, UR7 ;  /* 0x0000000506057899 */ /* 0x000fe40008010207 */
[----:B------:R-:W-:Y:S01]  /*4590*/  IMAD.X R2, R9, 0x1, R2, P0 ;  /* 0x0000000109027824 */ /* 0x000fe200000e0602 */
[----:B-1----:R-:W-:-:S04]  /*45a0*/  LEA R208, P0, R133, R210, 0x1 ;  /* 0x000000d285d07211 */ /* 0x002fc800078008ff */
[----:B------:R-:W-:Y:S02]  /*45b0*/  LEA.HI.X R209, R133, R211, R2, 0x1, P0 ;  /* 0x000000d385d17211 */ /* 0x000fe400000f0c02 */
[----:B------:R-:W-:-:S03]  /*45c0*/  IADD3 R14, P0, R208, UR12, RZ ;  /* 0x0000000cd00e7c10 */ /* 0x000fc6000ff1e0ff */
        /* <DEDUP_REMOVED lines=9> */
[----:B------:R-:W-:-:S03]  /*4660*/  IADD3 R8, P0, R10, UR12, RZ ;  /* 0x0000000c0a087c10 */ /* 0x000fc6000ff1e0ff */
[----:B------:R1:W-:Y:S01]  /*4670*/  LDGSTS.E.BYPASS.LTC128B.128 [R199+0x6800], desc[UR14][R14.64] ;  /* 0x068000000ec77fae */ /* 0x0003e2000b901d4e */
[----:B------:R-:W-:-:S03]  /*4680*/  IADD3.X R9, R11, UR5, RZ, P0, !PT ;  /* 0x000000050b097c10 */ /* 0x000fc600087fe4ff */
        /* <DEDUP_REMOVED lines=9> */
.L_x_5625:
        /* <DEDUP_REMOVED lines=32> */
[----:B------:R-:W1:Y:S01]  /*4920*/  SHFL.BFLY PT, R9, R6, 0x2, 0x1f ;  /* 0x0c401f0006097f89 */ /* 0x000e6200000e0000 */
[----:B------:R-:W-:Y:S02]  /*4930*/  ISETP.GT.AND P4, PT, R198, UR10, PT ;  /* 0x0000000ac6007c0c */ /* 0x000fe4000bf84270 */
        /* <DEDUP_REMOVED lines=36> */
[----:B------:R-:W1:Y:S01]  /*4b80*/  LDSM.16.MT88.4 R40, [R188+0xe000] ;  /* 0x00e00000bc28783b */ /* 0x000e620000004200 */
[--C-:B------:R-:W-:Y:S01]  /*4b90*/  FFMA.FTZ R163, R44, UR12, -R169.reuse ;  /* 0x0000000c2ca37c23 */ /* 0x100fe200080108a9 */
[----:B------:R-:W-:Y:S01]  /*4ba0*/  MUFU.EX2 R161, R161 ;  /* 0x000000a100a17308 */ /* 0x000fe20000000800 */
[--C-:B------:R-:W-:Y:S01]  /*4bb0*/  FFMA.FTZ R150, R12, UR12, -R169.reuse ;  /* 0x0000000c0c967c23 */ /* 0x100fe200080108a9 */
[--C-:B------:R-:W-:Y:S01]  /*4bc0*/  FFMA.FTZ R155, R19, UR12, -R216.reuse ;  /* 0x0000000c139b7c23 */ /* 0x100fe200080108d8 */
[----:B------:R-:W2:Y:S01]  /*4bd0*/  LDSM.16.MT88.4 R12, [R186+0xc800] ;  /* 0x00c80000ba0c783b */ /* 0x000ea20000004200 */
[--C-:B------:R-:W-:Y:S01]  /*4be0*/  FFMA.FTZ R152, R17, UR12, -R216.reuse ;  /* 0x0000000c11987c23 */ /* 0x100fe200080108d8 */
[--C-:B------:R-:W-:Y:S01]  /*4bf0*/  FFMA.FTZ R0, R33, UR12, -R216.reuse ;  /* 0x0000000c21007c23 */ /* 0x100fe200080108d8 */
[--C-:B------:R-:W-:Y:S01]  /*4c00*/  FFMA.FTZ R153, R18, UR12, -R169.reuse ;  /* 0x0000000c12997c23 */ /* 0x100fe200080108a9 */
[--C-:B------:R-:W-:Y:S01]  /*4c10*/  FFMA.FTZ R149, R34, UR12, -R169.reuse ;  /* 0x0000000c22957c23 */ /* 0x100fe200080108a9 */
[----:B------:R-:W3:Y:S01]  /*4c20*/  MUFU.EX2 R158, R158 ;  /* 0x0000009e009e7308 */ /* 0x000ee20000000800 */
        /* <DEDUP_REMOVED lines=16> */
[----:B---3--:R-:W-:Y:S01]  /*4d30*/  F2FP.BF16.F32.PACK_AB R96, R158, R161 ;  /* 0x000000a19e60723e */ /* 0x008fe200000010ff */
        /* <DEDUP_REMOVED lines=8> */
[--C-:B------:R-:W-:Y:S01]  /*4dc0*/  FFMA.FTZ R170, R170, UR12, -R169.reuse ;  /* 0x0000000caaaa7c23 */ /* 0x100fe200080108a9 */
[----:B------:R-:W-:Y:S01]  /*4dd0*/  FFMA.FTZ R169, R168, UR12, -R169 ;  /* 0x0000000ca8a97c23 */ /* 0x000fe200080108a9 */
[----:B------:R-:W-:-:S04]  /*4de0*/  FADD.FTZ R158, R161, R158 ;  /* 0x0000009ea19e7221 */ /* 0x000fc80000010000 */
[----:B------:R-:W3:Y:S01]  /*4df0*/  MUFU.EX2 R163, R163 ;  /* 0x000000a300a37308 */ /* 0x000ee20000000800 */
[----:B-----5:R-:W-:Y:S01]  /*4e00*/  F2FP.BF16.F32.PACK_AB R98, R154, R157 ;  /* 0x0000009d9a62723e */ /* 0x020fe200000010ff */
[----:B------:R-:W-:-:S04]  /*4e10*/  FADD.FTZ R157, R157, R158 ;  /* 0x0000009e9d9d7221 */ /* 0x000fc80000010000 */
[----:B------:R-:W-:Y:S02]  /*4e20*/  FADD.FTZ R154, R154, R157 ;  /* 0x0000009d9a9a7221 */ /* 0x000fe40000010000 */
[----:B------:R-:W-:Y:S08]  /*4e30*/  MUFU.EX2 R159, R159 ;  /* 0x0000009f009f7308 */ /* 0x000ff00000000800 */
[----:B------:R-:W5:Y:S01]  /*4e40*/  MUFU.EX2 R156, R156 ;  /* 0x0000009c009c7308 */ /* 0x000f620000000800 */
[----:B---3--:R-:W-:Y:S01]  /*4e50*/  F2FP.BF16.F32.PACK_AB R97, R163, R160 ;  /* 0x000000a0a361723e */ /* 0x008fe200000010ff */
[----:B------:R-:W-:-:S06]  /*4e60*/  FADD.FTZ R160, R160, R163 ;  /* 0x000000a3a0a07221 */ /* 0x000fcc0000010000 */
[----:B------:R-:W-:Y:S08]  /*4e70*/  MUFU.EX2 R155, R155 ;  /* 0x0000009b009b7308 */ /* 0x000ff00000000800 */
[----:B------:R-:W3:Y:S01]  /*4e80*/  MUFU.EX2 R152, R152 ;  /* 0x0000009800987308 */ /* 0x000ee20000000800 */
[----:B-----5:R-:W-:Y:S01]  /*4e90*/  F2FP.BF16.F32.PACK_AB R99, R156, R159 ;  /* 0x0000009f9c63723e */ /* 0x020fe200000010ff */
[----:B------:R-:W-:-:S04]  /*4ea0*/  FADD.FTZ R159, R159, R160 ;  /* 0x000000a09f9f7221 */ /* 0x000fc80000010000 */
[----:B------:R-:W-:Y:S02]  /*4eb0*/  FADD.FTZ R156, R156, R159 ;  /* 0x0000009f9c9c7221 */ /* 0x000fe40000010000 */
[C---:B------:R-:W-:Y:S01]  /*4ec0*/  HMMA.16816.F32.BF16 R120, R96.reuse, R116, RZ ;  /* 0x000000746078723c */ /* 0x040fe200000418ff */
[----:B------:R-:W-:Y:S05]  /*4ed0*/  MUFU.EX2 R151, R151 ;  /* 0x0000009700977308 */ /* 0x000fea0000000800 */
[C---:B-1----:R-:W-:Y:S03]  /*4ee0*/  HMMA.16816.F32.BF16 R36, R96.reuse, R40, RZ ;  /* 0x000000286024723c */ /* 0x042fe600000418ff */
        /* <DEDUP_REMOVED lines=38> */
[----:B------:R-:W5:Y:S05]  /*5150*/  MUFU.EX2 R171, R171 ;  /* 0x000000ab00ab7308 */ /* 0x000f6a0000000800 */
[----:B------:R-:W-:Y:S03]  /*5160*/  HMMA.16816.F32.BF16 R112, R96, R108, RZ ;  /* 0x0000006c6070723c */ /* 0x000fe600000418ff */
[----:B------:R-:W-:Y:S03]  /*5170*/  MUFU.EX2 R197, R197 ;  /* 0x000000c500c57308 */ /* 0x000fe60000000800 */
[C---:B------:R-:W-:Y:S05]  /*5180*/  HMMA.16816.F32.BF16 R52, R4.reuse, R20, R52 ;  /* 0x000000140434723c */ /* 0x040fea0000041834 */
[----:B------:R-:W5:Y:S01]  /*5190*/  MUFU.EX2 R212, R212 ;  /* 0x000000d400d47308 */ /* 0x000f620000000800 */
[C---:B------:R-:W-:Y:S01]  /*51a0*/  HMMA.16816.F32.BF16 R56, R4.reuse, R22, R56 ;  /* 0x000000160438723c */ /* 0x040fe20000041838 */
[----:B------:R-:W1:Y:S05]  /*51b0*/  LDSM.16.MT88.4 R20, [R185+0x10800] ;  /* 0x01080000b914783b */ /* 0x000e6a0000004200 */
[C---:B----4-:R-:W-:Y:S01]  /*51c0*/  HMMA.16816.F32.BF16 R60, R4.reuse, R16, R60 ;  /* 0x00000010043c723c */ /* 0x050fe2000004183c */
        /* <DEDUP_REMOVED lines=48> */
[----:B-----5:R-:W-:Y:S01]  /*54d0*/  F2FP.BF16.F32.PACK_AB R5, R171, R166 ;  /* 0x000000a6ab05723e */ /* 0x020fe200000010ff */
        /* <DEDUP_REMOVED lines=86> */
[----:B------:R-:W-:-:S04]  /*5a40*/  DEPBAR.LE SB0, 0x0 ;  /* 0x000080000000791a */ /* 0x000fc80000000000 */
[----:B------:R-:W-:Y:S01]  /*5a50*/  IADD3 R198, R145, -0x2, RZ ;  /* 0xfffffffe91c67810 */ /* 0x000fe20007ffe0ff */
[----:B------:R-:W-:Y:S06]  /*5a60*/  BAR.SYNC.DEFER_BLOCKING 0x0 ;  /* 0x0000000000007b1d */ /* 0x000fec0000010000 */
[----:B------:R-:W-:Y:S05]  /*5a70*/  @!P3 BRA `(.L_x_5629) ;  /* 0x0000000000f0b947 */ /* 0x000fea0003800000 */
[----:B------:R-:W1:Y:S01]  /*5a80*/  LDC R0, c[0x0][0x380] ;  /* 0x0000e000ff007b82 */ /* 0x000e620000000800 */
[----:B------:R-:W-:-:S04]  /*5a90*/  SHF.L.U32 R5, R198, 0x6, RZ ;  /* 0x00000006c6057819 */ /* 0x000fc800000006ff */
[----:B------:R-:W-:Y:S01]  /*5aa0*/  IABS R6, R5 ;  /* 0x0000000500067213 */ /* 0x000fe20000000000 */
[----:B------:R-:W-:-:S05]  /*5ab0*/  VIADD R13, R5, 0x40 ;  /* 0x00000040050d7836 */ /* 0x000fca0000000000 */
        /* <DEDUP_REMOVED lines=10> */
[----:B-1----:R-:W-:Y:S01]  /*5b60*/  IMAD.MOV R7, RZ, RZ, -R11 ;  /* 0x000000ffff077224 */ /* 0x002fe200078e0a0b */
        /* <DEDUP_REMOVED lines=29> */
[----:B------:R-:W-:Y:S02]  /*5d40*/  IMAD.IADD R9, R9, 0x1, -R4 ;  /* 0x0000000109097824 */ /* 0x000fe400078e0a04 */
[----:B------:R-:W1:Y:S02]  /*5d50*/  LDC.64 R4, c[0x0][0x238] ;  /* 0x00008e00ff047b82 */ /* 0x000e640000000a00 */
[----:B------:R-:W-:-:S04]  /*5d60*/  IMAD R0, R9, R0, -0x40 ;  /* 0xffffffc009007424 */ /* 0x000fc800078e0200 */
[----:B------:R-:W-:Y:S01]  /*5d70*/  IMAD.WIDE.U32 R10, R0, R134, RZ ;  /* 0x00000086000a7225 */ /* 0x000fe200078e00ff */
[----:B------:R-:W-:Y:S02]  /*5d80*/  SHF.R.S32.HI R9, RZ, 0x1f, R0 ;  /* 0x0000001fff097819 */ /* 0x000fe40000011400 */
[----:B--2---:R-:W-:-:S03]  /*5d90*/  IADD3 R6, -R7, R6, RZ ;  /* 0x0000000607067210 */ /* 0x004fc60007ffe1ff */
[----:B------:R-:W-:Y:S01]  /*5da0*/  IMAD R7, R9, R134, RZ ;  /* 0x0000008609077224 */ /* 0x000fe200078e02ff */
[----:B------:R-:W-:-:S03]  /*5db0*/  SHF.R.S32.HI R9, RZ, 0x1f, R6 ;  /* 0x0000001fff097819 */ /* 0x000fc60000011406 */
[----:B------:R-:W-:Y:S02]  /*5dc0*/  IMAD R7, R0, R135, R7 ;  /* 0x0000008700077224 */ /* 0x000fe400078e0207 */
[-C--:B-1----:R-:W-:Y:S02]  /*5dd0*/  IMAD R9, R9, R4.reuse, RZ ;  /* 0x0000000409097224 */ /* 0x082fe400078e02ff */
[----:B------:R-:W-:Y:S02]  /*5de0*/  IMAD.IADD R11, R11, 0x1, R7 ;  /* 0x000000010b0b7824 */ /* 0x000fe400078e0207 */
[C---:B------:R-:W-:Y:S02]  /*5df0*/  IMAD R5, R6.reuse, R5, R9 ;  /* 0x0000000506057224 */ /* 0x040fe400078e0209 */
[----:B------:R-:W-:-:S04]  /*5e00*/  IMAD.WIDE.U32 R6, R6, R4, R10 ;  /* 0x0000000406067225 */ /* 0x000fc800078e000a */
[----:B------:R-:W-:Y:S01]  /*5e10*/  IMAD.MOV.U32 R0, RZ, RZ, R6 ;  /* 0x000000ffff007224 */ /* 0x000fe200078e0006 */
[----:B------:R-:W-:Y:S01]  /*5e20*/  IADD3 R5, R7, R5, RZ ;  /* 0x0000000507057210 */ /* 0x000fe20007ffe0ff */
[----:B------:R-:W-:Y:S06]  /*5e30*/  BRA `(.L_x_5630) ;  /* 0x0000000000087947 */ /* 0x000fec0003800000 */
.L_x_5629:
[----:B------:R-:W-:-:S04]  /*5e40*/  LEA R0, -R134, RZ, 0x6 ;  /* 0x000000ff86007211 */ /* 0x000fc800078e31ff */
[----:B------:R-:W-:-:S07]  /*5e50*/  SHF.R.S32.HI R5, RZ, 0x1f, R0 ;  /* 0x0000001fff057819 */ /* 0x000fce0000011400 */
.L_x_5630:
[----:B------:R-:W-:Y:S02]  /*5e60*/  IADD3 R7, P0, R0, R146, RZ ;  /* 0x0000009200077210 */ /* 0x000fe40007f1e0ff */
[----:B------:R-:W-:Y:S02]  /*5e70*/  LEA R9, P1, R134, R0, 0x4 ;  /* 0x0000000086097211 */ /* 0x000fe400078220ff */
[----:B------:R-:W-:Y:S01]  /*5e80*/  LEA R196, P4, R0, R196, 0x1 ;  /* 0x000000c400c47211 */ /* 0x000fe200078808ff */
[--C-:B------:R-:W-:Y:S01]  /*5e90*/  IMAD.X R4, R5, 0x1, R144.reuse, P0 ;  /* 0x0000000105047824 */ /* 0x100fe200000e0690 */
[----:B------:R-:W-:Y:S02]  /*5ea0*/  IADD3 R146, P0, R9, R146, RZ ;  /* 0x0000009209927210 */ /* 0x000fe40007f1e0ff */
[----:B------:R-:W-:Y:S02]  /*5eb0*/  LEA.HI.X R9, R134, R5, R135, 0x4, P1 ;  /* 0x0000000586097211 */ /* 0x000fe400008f2487 */
[----:B------:R-:W-:Y:S01]  /*5ec0*/  LEA.HI.X R195, R0, R195, R5, 0x1, P4 ;  /* 0x000000c300c37211 */ /* 0x000fe200020f0c05 */
[C---:B------:R-:W-:Y:S01]  /*5ed0*/  IMAD.SHL.U32 R5, R134.reuse, 0x20, RZ ;  /* 0x0000002086057824 */ /* 0x040fe200078e00ff */
[----:B------:R-:W-:Y:S01]  /*5ee0*/  SHF.L.U64.HI R0, R134, 0x5, R135 ;  /* 0x0000000586007819 */ /* 0x000fe20000010287 */
[----:B------:R-:W-:Y:S01]  /*5ef0*/  IMAD.X R9, R9, 0x1, R144, P0 ;  /* 0x0000000109097824 */ /* 0x000fe200000e0690 */
[----:B------:R-:W-:Y:S01]  /*5f00*/  LEA R8, P0, R146, UR8, 0x1 ;  /* 0x0000000892087c11 */ /* 0x000fe2000f8008ff */
[----:B------:R-:W-:Y:S01]  /*5f10*/  IMAD.MOV.U32 R197, RZ, RZ, R195 ;  /* 0x000000ffffc57224 */ /* 0x000fe200078e00c3 */
[----:B------:R-:W-:-:S02]  /*5f20*/  IADD3 R10, P1, R5, R196, RZ ;  /* 0x000000c4050a7210 */ /* 0x000fc40007f3e0ff */
[C---:B------:R-:W-:Y:S02]  /*5f30*/  LEA R6, P2, R7.reuse, UR8, 0x1 ;  /* 0x0000000807067c11 */ /* 0x040fe4000f8408ff */
[----:B------:R-:W-:Y:S01]  /*5f40*/  LEA.HI.X R9, R146, UR9, R9, 0x1, P0 ;  /* 0x0000000992097c11 */ /* 0x000fe200080f0c09 */
[----:B------:R-:W-:Y:S01]  /*5f50*/  IMAD.X R11, R0, 0x1, R195, P1 ;  /* 0x00000001000b7824 */ /* 0x000fe200008e06c3 */
[-C--:B------:R-:W-:Y:S01]  /*5f60*/  IADD3 R16, P0, R10, R5.reuse, RZ ;  /* 0x000000050a107210 */ /* 0x080fe20007f1e0ff */
[----:B------:R-:W-:Y:S01]  /*5f70*/  @!PT LDS RZ, [RZ] ;  /* 0x00000000fffff984 */ /* 0x000fe20000000800 */
[----:B------:R-:W-:Y:S01]  /*5f80*/  @!PT LDS RZ, [RZ] ;  /* 0x00000000fffff984 */ /* 0x000fe20000000800 */
[----:B------:R-:W-:Y:S01]  /*5f90*/  @!PT LDS RZ, [RZ] ;  /* 0x00000000fffff984 */ /* 0x000fe20000000800 */
[----:B------:R-:W-:Y:S01]  /*5fa0*/  LDGSTS.E.BYPASS.LTC128B.128 [R199+0xc000], desc[UR14][R196.64] ;  /* 0x0c000000c4c77fae */ /* 0x000fe2000b901d4e */
[----:B------:R-:W-:Y:S02]  /*5fb0*/  LEA.HI.X R7, R7, UR9, R4, 0x1, P2 ;  /* 0x0000000907077c11 */ /* 0x000fe400090f0c04 */
[-C--:B------:R-:W-:Y:S01]  /*5fc0*/  IADD3 R18, P2, R8, R5.reuse, RZ ;  /* 0x0000000508127210 */ /* 0x080fe20007f5e0ff */
[--C-:B------:R-:W-:Y:S01]  /*5fd0*/  IMAD.X R17, R11, 0x1, R0.reuse, P0 ;  /* 0x000000010b117824 */ /* 0x100fe200000e0600 */
[-C--:B------:R-:W-:Y:S01]  /*5fe0*/  IADD3 R28, P1, R16, R5.reuse, RZ ;  /* 0x00000005101c7210 */ /* 0x080fe20007f3e0ff */
[----:B------:R-:W-:Y:S01]  /*5ff0*/  LDGSTS.E.BYPASS.LTC128B.128 [R199+0xe000], desc[UR14][R6.64+0x80] ;  /* 0x0e00008006c77fae */ /* 0x000fe2000b901d4e */
[----:B------:R-:W-:Y:S01]  /*6000*/  IADD3 R30, P0, R18, R5, RZ ;  /* 0x00000005121e7210 */ /* 0x000fe20007f1e0ff */
[----:B------:R-:W-:-:S02]  /*6010*/  IMAD.X R19, R9, 0x1, R0, P2 ;  /* 0x0000000109137824 */ /* 0x000fc400010e0600 */
[----:B------:R1:W-:Y:S01]  /*6020*/  LDGSTS.E.BYPASS.LTC128B.128 [R199+0x10000], desc[UR14][R6.64+0x100] ;  /* 0x1000010006c77fae */ /* 0x0003e2000b901d4e */
[--C-:B------:R-:W-:Y:S02]  /*6030*/  IMAD.X R29, R17, 0x1, R0.reuse, P1 ;  /* 0x00000001111d7824 */ /* 0x100fe400008e0600 */
[----:B------:R-:W-:Y:S01]  /*6040*/  IMAD.X R31, R19, 0x1, R0, P0 ;  /* 0x00000001131f7824 */ /* 0x000fe200000e0600 */
[----:B------:R-:W-:Y:S01]  /*6050*/  LDGSTS.E.BYPASS.LTC128B.128 [R199+0xc800], desc[UR14][R10.64] ;  /* 0x0c8000000ac77fae */ /* 0x000fe2000b901d4e */
[----:B------:R-:W-:-:S03]  /*6060*/  IMAD R0, R198, 0x40, R207 ;  /* 0x00000040c6007824 */ /* 0x000fc600078e02cf */
[----:B------:R-:W-:Y:S02]  /*6070*/  LDGSTS.E.BYPASS.LTC128B.128 [R199+0xe800], desc[UR14][R8.64+0x80] ;  /* 0x0e80008008c77fae */ /* 0x000fe4000b901d4e */
[C---:B------:R-:W-:Y:S02]  /*6080*/  ISETP.GE.AND P5, PT, R0.reuse, R204, PT ;  /* 0x000000cc0000720c */ /* 0x040fe40003fa6270 */
[----:B------:R-:W-:Y:S01]  /*6090*/  LDGSTS.E.BYPASS.LTC128B.128 [R199+0x10800], desc[UR14][R8.64+0x100] ;  /* 0x1080010008c77fae */ /* 0x000fe2000b901d4e */
[C---:B------:R-:W-:Y:S02]  /*60a0*/  ISETP.GE.AND P0, PT, R0.reuse, R202, PT ;  /* 0x000000ca0000720c */ /* 0x040fe40003f06270 */
[C---:B------:R-:W-:Y:S01]  /*60b0*/  ISETP.LT.OR P5, PT, R0.reuse, R205, P5 ;  /* 0x000000cd0000720c */ /* 0x040fe20002fa1670 */
[----:B------:R-:W-:Y:S01]  /*60c0*/  LDGSTS.E.BYPASS.LTC128B.128 [R199+0xd000], desc[UR14][R16.64] ;  /* 0x0d00000010c77fae */ /* 0x000fe2000b901d4e */
[----:B------:R-:W-:-:S03]  /*60d0*/  ISETP.LT.OR P0, PT, R0, R203, P0 ;  /* 0x000000cb0000720c */ /* 0x000fc60000701670 */
[----:B------:R-:W-:Y:S04]  /*60e0*/  LDGSTS.E.BYPASS.LTC128B.128 [R199+0xf000], desc[UR14][R18.64+0x80] ;  /* 0x0f00008012c77fae */ /* 0x000fe8000b901d4e */
[----:B------:R-:W-:Y:S04]  /*60f0*/  LDGSTS.E.BYPASS.LTC128B.128 [R199+0x11000], desc[UR14][R18.64+0x100] ;  /* 0x1100010012c77fae */ /* 0x000fe8000b901d4e */
[----:B------:R-:W-:Y:S04]  /*6100*/  LDGSTS.E.BYPASS.LTC128B.128 [R199+0xd800], desc[UR14][R28.64] ;  /* 0x0d8000001cc77fae */ /* 0x000fe8000b901d4e */
[----:B------:R-:W-:Y:S04]  /*6110*/  LDGSTS.E.BYPASS.LTC128B.128 [R199+0xf800], desc[UR14][R30.64+0x80] ;  /* 0x0f8000801ec77fae */ /* 0x000fe8000b901d4e */
[----:B------:R2:W-:Y:S04]  /*6120*/  LDGSTS.E.BYPASS.LTC128B.128 [R199+0x11800], desc[UR14][R30.64+0x100] ;  /* 0x118001001ec77fae */ /* 0x0005e8000b901d4e */
[----:B------:R-:W-:Y:S04]  /*6130*/  LDSM.16.M88.4 R140, [R194] ;  /* 0x00000000c28c783b */ /* 0x000fe80000000200 */
[----:B------:R-:W3:Y:S04]  /*6140*/  LDSM.16.M88.4 R12, [R193+0x6000] ;  /* 0x00600000c10c783b */ /* 0x000ee80000000200 */
[----:B------:R-:W-:Y:S04]  /*6150*/  LDSM.16.M88.4 R24, [R192] ;  /* 0x00000000c018783b */ /* 0x000fe80000000200 */
[----:B-1----:R-:W-:Y:S04]  /*6160*/  LDSM.16.M88.4 R4, [R191] ;  /* 0x00000000bf04783b */ /* 0x002fe80000000200 */
[----:B------:R-:W1:Y:S04]  /*6170*/  LDSM.16.M88.4 R156, [R193+0x6800] ;  /* 0x00680000c19c783b */ /* 0x000e680000000200 */
[----:B------:R-:W4:Y:S04]  /*6180*/  LDSM.16.M88.4 R148, [R193+0x7000] ;  /* 0x00700000c194783b */ /* 0x000f280000000200 */
[----:B------:R-:W5:Y:S04]  /*6190*/  LDSM.16.M88.4 R20, [R193+0x7800] ;  /* 0x00780000c114783b */ /* 0x000f680000000200 */
[----:B--2---:R-:W-:Y:S04]  /*61a0*/  LDSM.16.M88.4 R28, [R190] ;  /* 0x00000000be1c783b */ /* 0x004fe80000000200 */
[----:B------:R-:W2:Y:S04]  /*61b0*/  LDSM.16.M88.4 R8, [R187+0x6000] ;  /* 0x00600000bb08783b */ /* 0x000ea80000000200 */
[----:B------:R-:W2:Y:S04]  /*61c0*/  LDSM.16.M88.4 R168, [R183] ;  /* 0x00000000b7a8783b */ /* 0x000ea80000000200 */
[----:B------:R-:W2:Y:S01]  /*61d0*/  LDSM.16.M88.4 R164, [R182] ;  /* 0x00000000b6a4783b */ /* 0x000ea20000000200 */
[C---:B---3--:R-:W-:Y:S03]  /*61e0*/  HMMA.16816.F32.BF16 R16, R140.reuse, R12, RZ ;  /* 0x0000000c8c10723c */ /* 0x048fe600000418ff */
[----:B------:R-:W3:Y:S04]  /*61f0*/  LDSM.16.M88.4 R136, [R181] ;  /* 0x00000000b588783b */ /* 0x000ee80000000200 */
[----:B------:R-:W-:Y:S01]  /*6200*/  LDSM.16.M88.4 R220, [R187+0x6800] ;  /* 0x00680000bbdc783b */ /* 0x000fe20000000200 */
[C---:B------:R-:W-:Y:S03]  /*6210*/  HMMA.16816.F32.BF16 R12, R140.reuse, R14, RZ ;  /* 0x0000000e8c0c723c */ /* 0x040fe600000418ff */
[----:B------:R-:W-:Y:S03]  /*6220*/  LDSM.16.M88.4 R216, [R187+0x7000] ;  /* 0x00700000bbd8783b */ /* 0x000fe60000000200 */
[C---:B-1----:R-:W-:Y:S01]  /*6230*/  HMMA.16816.F32.BF16 R160, R140.reuse, R156, RZ ;  /* 0x0000009c8ca0723c */ /* 0x042fe200000418ff */
[----:B------:R-:W-:Y:S04]  /*6240*/  LDSM.16.M88.4 R32, [R187+0x7800] ;  /* 0x00780000bb20783b */ /* 0x000fe80000000200 */
[----:B------:R-:W-:Y:S01]  /*6250*/  LDSM.16.M88.4 R224, [R193+0xb800] ;  /* 0x00b80000c1e0783b */ /* 0x000fe20000000200 */
[----:B----4-:R-:W-:Y:S03]  /*6260*/  HMMA.16816.F32.BF16 R152, R140, R148, RZ ;  /* 0x000000948c98723c */ /* 0x010fe600000418ff */
[----:B------:R-:W0:Y:S03]  /*6270*/  LDGDEPBAR ;  /* 0x00000000000079af */ /* 0x000e260000000000 */
[----:B------:R-:W-:Y:S06]  /*6280*/  HMMA.16816.F32.BF16 R16, R24, R4, R16 ;  /* 0x000000041810723c */ /* 0x000fec0000041810 */
[C---:B------:R-:W-:Y:S06]  /*6290*/  HMMA.16816.F32.BF16 R156, R140.reuse, R158, RZ ;  /* 0x0000009e8c9c723c */ /* 0x040fec00000418ff */
[C---:B------:R-:W-:Y:S06]  /*62a0*/  HMMA.16816.F32.BF16 R148, R140.reuse, R150, RZ ;  /* 0x000000968c94723c */ /* 0x040fec00000418ff */
[C---:B-----5:R-:W-:Y:S06]  /*62b0*/  HMMA.16816.F32.BF16 R144, R140.reuse, R20, RZ ;  /* 0x000000148c90723c */ /* 0x060fec00000418ff */
[----:B------:R-:W-:Y:S01]  /*62c0*/  HMMA.16816.F32.BF16 R140, R140, R22, RZ ;  /* 0x000000168c8c723c */ /* 0x000fe200000418ff */
[----:B------:R-:W-:Y:S05]  /*62d0*/  LDSM.16.M88.4 R20, [R189] ;  /* 0x00000000bd14783b */ /* 0x000fea0000000200 */
[----:B------:R-:W-:Y:S01]  /*62e0*/  HMMA.16816.F32.BF16 R12, R24, R6, R12 ;  /* 0x00000006180c723c */ /* 0x000fe2000004180c */
[----:B------:R-:W1:Y:S05]  /*62f0*/  LDSM.16.M88.4 R4, [R180] ;  /* 0x00000000b404783b */ /* 0x000e6a0000000200 */
[----:B--2---:R-:W-:Y:S06]  /*6300*/  HMMA.16816.F32.BF16 R16, R28, R8, R16 ;  /* 0x000000081c10723c */ /* 0x004fec0000041810 */
        /* <DEDUP_REMOVED lines=24> */
[----:B------:R-:W1:Y:S03]  /*6490*/  LDSM.16.M88.4 R4, [R179] ;  /* 0x00000000b304783b */ /* 0x000e660000000200 */
[----:B--2---:R-:W-:Y:S06]  /*64a0*/  HMMA.16816.F32.BF16 R16, R24, R8, R16 ;  /* 0x000000081810723c */ /* 0x004fec0000041810 */
[C---:B------:R-:W-:Y:S06]  /*64b0*/  HMMA.16816.F32.BF16 R160, R20.reuse, R168, R160 ;  /* 0x000000a814a0723c */ /* 0x040fec00000418a0 */
[C---:B------:R-:W-:Y:S01]  /*64c0*/  HMMA.16816.F32.BF16 R156, R20.reuse, R170, R156 ;  /* 0x000000aa149c723c */ /* 0x040fe2000004189c */
[----:B------:R-:W-:Y:S05]  /*64d0*/  LDSM.16.M88.4 R168, [R178] ;  /* 0x00000000b2a8783b */ /* 0x000fea0000000200 */
[C---:B------:R-:W-:Y:S06]  /*64e0*/  HMMA.16816.F32.BF16 R152, R20.reuse, R164, R152 ;  /* 0x000000a41498723c */ /* 0x040fec0000041898 */
[C---:B------:R-:W-:Y:S01]  /*64f0*/  HMMA.16816.F32.BF16 R148, R20.reuse, R166, R148 ;  /* 0x000000a61494723c */ /* 0x040fe20000041894 */
[----:B------:R-:W-:Y:S05]  /*6500*/  LDSM.16.M88.4 R164, [R177] ;  /* 0x00000000b1a4783b */ /* 0x000fea0000000200 */
[C---:B------:R-:W-:Y:S06]  /*6510*/  HMMA.16816.F32.BF16 R144, R20.reuse, R136, R144 ;  /* 0x000000881490723c */ /* 0x040fec0000041890 */
[----:B------:R-:W-:Y:S01]  /*6520*/  HMMA.16816.F32.BF16 R140, R20, R138, R140 ;  /* 0x0000008a148c723c */ /* 0x000fe2000004188c */
[----:B------:R-:W-:Y:S04]  /*6530*/  LDSM.16.M88.4 R20, [R187+0x8000] ;  /* 0x00800000bb14783b */ /* 0x000fe80000000200 */
[----:B------:R-:W-:Y:S01]  /*6540*/  LDSM.16.M88.4 R136, [R176] ;  /* 0x00000000b088783b */ /* 0x000fe20000000200 */
        /* <DEDUP_REMOVED lines=34> */
[----:B------:R-:W-:Y:S05]  /*6770*/  LDSM.16.M88.4 R216, [R174] ;  /* 0x00000000aed8783b */ /* 0x000fea0000000200 */
        /* <DEDUP_REMOVED lines=16> */
[----:B------:R-:W2:Y:S01]  /*6880*/  LDSM.16.M88.4 R32, [R187+0xa000] ;  /* 0x00a00000bb20783b */ /* 0x000ea20000000200 */
[----:B------:R-:W-:Y:S03]  /*6890*/  HMMA.16816.F32.BF16 R12, R20, R30, R12 ;  /* 0x0000001e140c723c */ /* 0x000fe6000004180c */
[----:B------:R-:W-:Y:S03]  /*68a0*/  LDSM.16.M88.4 R28, [R187+0xa800] ;  /* 0x00a80000bb1c783b */ /* 0x000fe60000000200 */
[----:B-1----:R-:W-:Y:S06]  /*68b0*/  HMMA.16816.F32.BF16 R16, R220, R4, R16 ;  /* 0x00000004dc10723c */ /* 0x002fec0000041810 */
[C---:B------:R-:W-:Y:S06]  /*68c0*/  HMMA.16816.F32.BF16 R152, R20.reuse, R8, R152 ;  /* 0x000000081498723c */ /* 0x040fec0000041898 */
[----:B------:R-:W-:Y:S01]  /*68d0*/  HMMA.16816.F32.BF16 R148, R20, R10, R148 ;  /* 0x0000000a1494723c */ /* 0x000fe20000041894 */
[----:B------:R-:W-:Y:S05]  /*68e0*/  LDSM.16.M88.4 R8, [R189+0x4000] ;  /* 0x00400000bd08783b */ /* 0x000fea0000000200 */
[----:B------:R-:W-:Y:S01]  /*68f0*/  HMMA.16816.F32.BF16 R12, R220, R6, R12 ;  /* 0x00000006dc0c723c */ /* 0x000fe2000004180c */
[----:B------:R-:W1:Y:S05]  /*6900*/  LDSM.16.M88.4 R4, [R180+0x4000] ;  /* 0x00400000b404783b */ /* 0x000e6a0000000200 */
[C---:B------:R-:W-:Y:S06]  /*6910*/  HMMA.16816.F32.BF16 R160, R20.reuse, R24, R160 ;  /* 0x0000001814a0723c */ /* 0x040fec00000418a0 */
[----:B------:R-:W-:Y:S06]  /*6920*/  HMMA.16816.F32.BF16 R144, R20, R224, R144 ;  /* 0x000000e01490723c */ /* 0x000fec0000041890 */
[----:B--2---:R-:W-:Y:S06]  /*6930*/  HMMA.16816.F32.BF16 R16, R136, R32, R16 ;  /* 0x000000208810723c */ /* 0x004fec0000041810 */
[C---:B------:R-:W-:Y:S01]  /*6940*/  HMMA.16816.F32.BF16 R156, R20.reuse, R26, R156 ;  /* 0x0000001a149c723c */ /* 0x040fe2000004189c */
[----:B------:R-:W-:Y:S05]  /*6950*/  LDSM.16.M88.4 R24, [R187+0xb000] ;  /* 0x00b00000bb18783b */ /* 0x000fea0000000200 */
[----:B------:R-:W-:Y:S01]  /*6960*/  HMMA.16816.F32.BF16 R140, R20, R226, R140 ;  /* 0x000000e2148c723c */ /* 0x000fe2000004188c */
[----:B------:R-:W2:Y:S05]  /*6970*/  LDSM.16.M88.4 R20, [R187+0xb800] ;  /* 0x00b80000bb14783b */ /* 0x000eaa0000000200 */
[----:B------:R-:W-:Y:S06]  /*6980*/  HMMA.16816.F32.BF16 R12, R136, R34, R12 ;  /* 0x00000022880c723c */ /* 0x000fec000004180c */
[C---:B------:R-:W-:Y:S06]  /*6990*/  HMMA.16816.F32.BF16 R160, R220.reuse, R216, R160 ;  /* 0x000000d8dca0723c */ /* 0x040fec00000418a0 */
[----:B------:R-:W-:Y:S06]  /*69a0*/  HMMA.16816.F32.BF16 R144, R220, R164, R144 ;  /* 0x000000a4dc90723c */ /* 0x000fec0000041890 */
[----:B-1----:R-:W-:Y:S06]  /*69b0*/  HMMA.16816.F32.BF16 R16, R8, R4, R16 ;  /* 0x000000040810723c */ /* 0x002fec0000041810 */
[----:B------:R-:W-:Y:S01]  /*69c0*/  HMMA.16816.F32.BF16 R152, R220, R168, R152 ;  /* 0x000000a8dc98723c */ /* 0x000fe20000041898 */
[----:B------:R-:W-:-:S02]  /*69d0*/  VIADD R4, R0, 0x1 ;  /* 0x0000000100047836 */ /* 0x000fc40000000000 */
[----:B------:R-:W-:-:S03]  /*69e0*/  VIADD R5, R0, 0x8 ;  /* 0x0000000800057836 */ /* 0x000fc60000000000 */
[----:B------:R-:W-:Y:S01]  /*69f0*/  HMMA.16816.F32.BF16 R148, R220, R170, R148 ;  /* 0x000000aadc94723c */ /* 0x000fe20000041894 */
[----:B------:R-:W1:Y:S01]  /*6a00*/  LDSM.16.M88.4 R168, [R180+0x4800] ;  /* 0x00480000b4a8783b */ /* 0x000e620000000200 */
[C---:B------:R-:W-:Y:S02]  /*6a10*/  ISETP.GE.AND P4, PT, R4.reuse, R204, PT ;  /* 0x000000cc0400720c */ /* 0x040fe40003f86270 */
[C---:B------:R-:W-:Y:S02]  /*6a20*/  ISETP.GE.AND P2, PT, R4.reuse, R202, PT ;  /* 0x000000ca0400720c */ /* 0x040fe40003f46270 */
[----:B------:R-:W-:Y:S01]  /*6a30*/  HMMA.16816.F32.BF16 R12, R8, R6, R12 ;  /* 0x00000006080c723c */ /* 0x000fe2000004180c */
[C---:B------:R-:W-:Y:S02]  /*6a40*/  ISETP.LT.OR P4, PT, R4.reuse, R205, P4 ;  /* 0x000000cd0400720c */ /* 0x040fe40002781670 */
[----:B------:R-:W-:Y:S01]  /*6a50*/  ISETP.LT.OR P2, PT, R4, R203, P2 ;  /* 0x000000cb0400720c */ /* 0x000fe20001741670 */
[----:B------:R-:W-:Y:S01]  /*6a60*/  VIADD R4, R0, 0x9 ;  /* 0x0000000900047836 */ /* 0x000fe20000000000 */
[----:B------:R-:W-:Y:S01]  /*6a70*/  ISETP.GE.AND P6, PT, R5, R204, PT ;  /* 0x000000cc0500720c */ /* 0x000fe20003fc6270 */
[----:B------:R-:W-:Y:S01]  /*6a80*/  HMMA.16816.F32.BF16 R156, R220, R218, R156 ;  /* 0x000000dadc9c723c */ /* 0x000fe2000004189c */
[----:B------:R-:W-:-:S02]  /*6a90*/  FSEL R18, R18, -INF , !P0 ;  /* 0xff80000012127808 */ /* 0x000fc40004000000 */
[CC--:B------:R-:W-:Y:S02]  /*6aa0*/  ISETP.GE.AND P1, PT, R5.reuse, R202.reuse, PT ;  /* 0x000000ca0500720c */ /* 0x0c0fe40003f26270 */
[----:B------:R-:W-:Y:S01]  /*6ab0*/  ISETP.GE.AND P0, PT, R4, R202, PT ;  /* 0x000000ca0400720c */ /* 0x000fe20003f06270 */
[C---:B------:R-:W-:Y:S01]  /*6ac0*/  HMMA.16816.F32.BF16 R160, R136.reuse, R28, R160 ;  /* 0x0000001c88a0723c */ /* 0x040fe200000418a0 */
[C---:B------:R-:W-:Y:S02]  /*6ad0*/  ISETP.LT.OR P6, PT, R5.reuse, R205, P6 ;  /* 0x000000cd0500720c */ /* 0x040fe400037c1670 */
[-C--:B------:R-:W-:Y:S01]  /*6ae0*/  ISETP.LT.OR P1, PT, R5, R203.reuse, P1 ;  /* 0x000000cb0500720c */ /* 0x080fe20000f21670 */
[----:B------:R-:W-:Y:S01]  /*6af0*/  VIADD R5, R0, 0x11 ;  /* 0x0000001100057836 */ /* 0x000fe20000000000 */
[----:B------:R-:W-:Y:S01]  /*6b00*/  ISETP.LT.OR P0, PT, R4, R203, P0 ;  /* 0x000000cb0400720c */ /* 0x000fe20000701670 */
[----:B--2---:R-:W-:Y:S01]  /*6b10*/  HMMA.16816.F32.BF16 R144, R136, R20, R144 ;  /* 0x000000148890723c */ /* 0x004fe20000041890 */
[----:B------:R-:W-:-:S05]  /*6b20*/  FSEL R17, R17, -INF , !P4 ;  /* 0xff80000011117808 */ /* 0x000fca0006000000 */
[C---:B------:R-:W-:Y:S01]  /*6b30*/  HMMA.16816.F32.BF16 R152, R136.reuse, R24, R152 ;  /* 0x000000188898723c */ /* 0x040fe20000041898 */
[----:B------:R-:W-:Y:S01]  /*6b40*/  FSEL R21, R16, -INF , !P5 ;  /* 0xff80000010157808 */ /* 0x000fe20006800000 */
[----:B------:R-:W-:Y:S01]  /*6b50*/  VIADD R20, R0, 0x18 ;  /* 0x0000001800147836 */ /* 0x000fe20000000000 */
[C---:B------:R-:W-:Y:S02]  /*6b60*/  ISETP.GE.AND P5, PT, R4.reuse, R204, PT ;  /* 0x000000cc0400720c */ /* 0x040fe40003fa6270 */
[----:B------:R-:W-:Y:S01]  /*6b70*/  FSEL R16, R19, -INF , !P2 ;  /* 0xff80000013107808 */ /* 0x000fe20005000000 */
[----:B------:R-:W-:Y:S01]  /*6b80*/  HMMA.16816.F32.BF16 R148, R136, R26, R148 ;  /* 0x0000001a8894723c */ /* 0x000fe20000041894 */
[----:B------:R-:W-:Y:S01]  /*6b90*/  ISETP.LT.OR P5, PT, R4, R205, P5 ;  /* 0x000000cd0400720c */ /* 0x000fe20002fa1670 */
[----:B------:R-:W2:Y:S01]  /*6ba0*/  LDSM.16.M88.4 R24, [R180+0x5000] ;  /* 0x00500000b418783b */ /* 0x000ea20000000200 */
[----:B------:R-:W-:Y:S01]  /*6bb0*/  VIADD R4, R0, 0x10 ;  /* 0x0000001000047836 */ /* 0x000fe20000000000 */
[----:B------:R-:W-:-:S02]  /*6bc0*/  FSEL R19, R12, -INF , !P6 ;  /* 0xff8000000c137808 */ /* 0x000fc40007000000 */
[----:B------:R-:W-:Y:S01]  /*6bd0*/  FSEL R14, R14, -INF , !P1 ;  /* 0xff8000000e0e7808 */ /* 0x000fe20004800000 */
[----:B------:R-:W-:Y:S01]  /*6be0*/  HMMA.16816.F32.BF16 R156, R136, R30, R156 ;  /* 0x0000001e889c723c */ /* 0x000fe2000004189c */
[C---:B------:R-:W-:Y:S02]  /*6bf0*/  ISETP.GE.AND P4, PT, R4.reuse, R204, PT ;  /* 0x000000cc0400720c */ /* 0x040fe40003f86270 */
[C---:B------:R-:W-:Y:S02]  /*6c00*/  ISETP.GE.AND P2, PT, R4.reuse, R202, PT ;  /* 0x000000ca0400720c */ /* 0x040fe40003f46270 */
[C---:B------:R-:W-:Y:S01]  /*6c10*/  ISETP.GE.AND P6, PT, R5.reuse, R204, PT ;  /* 0x000000cc0500720c */ /* 0x040fe20003fc6270 */
[----:B-1----:R-:W-:Y:S01]  /*6c20*/  HMMA.16816.F32.BF16 R160, R8, R168, R160 ;  /* 0x000000a808a0723c */ /* 0x002fe200000418a0 */
[----:B------:R-:W-:Y:S02]  /*6c30*/  ISETP.GE.AND P1, PT, R5, R202, PT ;  /* 0x000000ca0500720c */ /* 0x000fe40003f26270 */
[----:B------:R-:W-:-:S02]  /*6c40*/  ISETP.LT.OR P4, PT, R4, R205, P4 ;  /* 0x000000cd0400720c */ /* 0x000fc40002781670 */
[----:B------:R-:W-:Y:S01]  /*6c50*/  ISETP.LT.OR P2, PT, R4, R203, P2 ;  /* 0x000000cb0400720c */ /* 0x000fe20001741670 */
[----:B------:R-:W-:Y:S01]  /*6c60*/  HMMA.16816.F32.BF16 R140, R220, R166, R140 ;  /* 0x000000a6dc8c723c */ /* 0x000fe2000004188c */
[C---:B------:R-:W-:Y:S02]  /*6c70*/  ISETP.LT.OR P6, PT, R5.reuse, R205, P6 ;  /* 0x000000cd0500720c */ /* 0x040fe400037c1670 */
[----:B------:R-:W-:Y:S02]  /*6c80*/  ISETP.LT.OR P1, PT, R5, R203, P1 ;  /* 0x000000cb0500720c */ /* 0x000fe40000f21670 */
[----:B------:R-:W1:Y:S01]  /*6c90*/  LDSM.16.M88.4 R4, [R180+0x5800] ;  /* 0x00580000b404783b */ /* 0x000e620000000200 */
[----:B------:R-:W-:Y:S01]  /*6ca0*/  FSEL R12, R15, -INF , !P0 ;  /* 0xff8000000f0c7808 */ /* 0x000fe20004000000 */
[----:B------:R-:W-:Y:S01]  /*6cb0*/  VIADD R15, R0, 0x19 ;  /* 0x00000019000f7836 */ /* 0x000fe20000000000 */
[----:B------:R-:W-:Y:S01]  /*6cc0*/  FSEL R13, R13, -INF , !P5 ;  /* 0xff8000000d0d7808 */ /* 0x000fe20006800000 */
[----:B------:R-:W-:-:S04]  /*6cd0*/  DEPBAR.LE SB0, 0x0 ;  /* 0x000080000000791a */ /* 0x000fc80000000000 */
[C---:B------:R-:W-:Y:S01]  /*6ce0*/  HMMA.16816.F32.BF16 R156, R8.reuse, R170, R156 ;  /* 0x000000aa089c723c */ /* 0x040fe2000004189c */
[C---:B------:R-:W-:Y:S02]  /*6cf0*/  ISETP.GE.AND P5, PT, R20.reuse, R204, PT ;  /* 0x000000cc1400720c */ /* 0x040fe40003fa6270 */
[----:B------:R-:W-:Y:S02]  /*6d00*/  ISETP.GE.AND P0, PT, R20, R202, PT ;  /* 0x000000ca1400720c */ /* 0x000fe40003f06270 */
[----:B------:R-:W-:Y:S02]  /*6d10*/  FSEL R197, R160, -INF , !P4 ;  /* 0xff800000a0c57808 */ /* 0x000fe40006000000 */
[----:B------:R-:W-:Y:S02]  /*6d20*/  FSEL R212, R162, -INF , !P2 ;  /* 0xff800000a2d47808 */ /* 0x000fe40005000000 */
[C---:B------:R-:W-:Y:S01]  /*6d30*/  ISETP.GE.AND P4, PT, R15.reuse, R204, PT ;  /* 0x000000cc0f00720c */ /* 0x040fe20003f86270 */
[----:B--2---:R-:W-:Y:S01]  /*6d40*/  HMMA.16816.F32.BF16 R152, R8, R24, R152 ;  /* 0x000000180898723c */ /* 0x004fe20000041898 */
[----:B------:R-:W-:-:S02]  /*6d50*/  ISETP.GE.AND P2, PT, R15, R202, PT ;  /* 0x000000ca0f00720c */ /* 0x000fc40003f46270 */
[C---:B------:R-:W-:Y:S02]  /*6d60*/  ISETP.LT.OR P4, PT, R15.reuse, R205, P4 ;  /* 0x000000cd0f00720c */ /* 0x040fe40002781670 */
[----:B------:R-:W-:Y:S01]  /*6d70*/  ISETP.LT.OR P2, PT, R15, R203, P2 ;  /* 0x000000cb0f00720c */ /* 0x000fe20001741670 */
[----:B------:R-:W-:Y:S01]  /*6d80*/  HMMA.16816.F32.BF16 R148, R8, R26, R148 ;  /* 0x0000001a0894723c */ /* 0x000fe20000041894 */
[----:B------:R-:W-:Y:S01]  /*6d90*/  VIADD R15, R0, 0x20 ;  /* 0x00000020000f7836 */ /* 0x000fe20000000000 */
[----:B------:R-:W-:Y:S02]  /*6da0*/  FSEL R221, R161, -INF , !P6 ;  /* 0xff800000a1dd7808 */ /* 0x000fe40007000000 */
[----:B------:R-:W-:Y:S02]  /*6db0*/  FSEL R218, R163, -INF , !P1 ;  /* 0xff800000a3da7808 */ /* 0x000fe40004800000 */
[----:B------:R-:W-:Y:S01]  /*6dc0*/  HMMA.16816.F32.BF16 R140, R136, R22, R140 ;  /* 0x00000016888c723c */ /* 0x000fe2000004188c */
[----:B------:R-:W-:-:S02]  /*6dd0*/  ISETP.GE.AND P6, PT, R15, R204, PT ;  /* 0x000000cc0f00720c */ /* 0x000fc40003fc6270 */
[C---:B------:R-:W-:Y:S02]  /*6de0*/  ISETP.GE.AND P1, PT, R15.reuse, R202, PT ;  /* 0x000000ca0f00720c */ /* 0x040fe40003f26270 */
[C---:B------:R-:W-:Y:S02]  /*6df0*/  ISETP.LT.OR P5, PT, R20.reuse, R205, P5 ;  /* 0x000000cd1400720c */ /* 0x040fe40002fa1670 */
[----:B------:R-:W-:Y:S01]  /*6e00*/  ISETP.LT.OR P0, PT, R20, R203, P0 ;  /* 0x000000cb1400720c */ /* 0x000fe20000701670 */
[C---:B------:R-:W-:Y:S01]  /*6e10*/  VIADD R20, R0.reuse, 0x21 ;  /* 0x0000002100147836 */ /* 0x040fe20000000000 */
[C---:B------:R-:W-:Y:S01]  /*6e20*/  ISETP.LT.OR P6, PT, R15.reuse, R205, P6 ;  /* 0x000000cd0f00720c */ /* 0x040fe200037c1670 */
[----:B-1----:R-:W-:Y:S01]  /*6e30*/  HMMA.16816.F32.BF16 R144, R8, R4, R144 ;  /* 0x000000040890723c */ /* 0x002fe20000041890 */
[----:B------:R-:W-:Y:S01]  /*6e40*/  ISETP.LT.OR P1, PT, R15, R203, P1 ;  /* 0x000000cb0f00720c */ /* 0x000fe20000f21670 */
[----:B------:R-:W-:Y:S01]  /*6e50*/  VIADD R15, R0, 0x28 ;  /* 0x00000028000f7836 */ /* 0x000fe20000000000 */
[----:B------:R-:W-:-:S02]  /*6e60*/  FSEL R219, R156, -INF , !P5 ;  /* 0xff8000009cdb7808 */ /* 0x000fc40006800000 */
[-C--:B------:R-:W-:Y:S02]  /*6e70*/  ISETP.GE.AND P5, PT, R20, R204.reuse, PT ;  /* 0x000000cc1400720c */ /* 0x080fe40003fa6270 */
[----:B------:R-:W-:Y:S01]  /*6e80*/  FSEL R137, R157, -INF , !P4 ;  /* 0xff8000009d897808 */ /* 0x000fe20006000000 */
[C---:B------:R-:W-:Y:S01]  /*6e90*/  VIADD R5, R0.reuse, 0x31 ;  /* 0x0000003100057836 */ /* 0x040fe20000000000 */
[C---:B------:R-:W-:Y:S01]  /*6ea0*/  ISETP.GE.AND P4, PT, R15.reuse, R204, PT ;  /* 0x000000cc0f00720c */ /* 0x040fe20003f86270 */
[----:B------:R-:W-:Y:S01]  /*6eb0*/  VIADD R4, R0, 0x30 ;  /* 0x0000003000047836 */ /* 0x000fe20000000000 */
[----:B------:R-:W-:Y:S01]  /*6ec0*/  BAR.SYNC.DEFER_BLOCKING 0x0 ;  /* 0x0000000000007b1d */ /* 0x000fe20000010000 */
[-C--:B------:R-:W-:Y:S02]  /*6ed0*/  ISETP.LT.OR P5, PT, R20, R205.reuse, P5 ;  /* 0x000000cd1400720c */ /* 0x080fe40002fa1670 */
[----:B------:R-:W-:Y:S01]  /*6ee0*/  FSEL R214, R158, -INF , !P0 ;  /* 0xff8000009ed67808 */ /* 0x000fe20004000000 */
[----:B------:R-:W-:Y:S01]  /*6ef0*/  HMMA.16816.F32.BF16 R140, R8, R6, R140 ;  /* 0x00000006088c723c */ /* 0x000fe2000004188c */
[----:B------:R-:W-:-:S02]  /*6f00*/  ISETP.LT.OR P4, PT, R15, R205, P4 ;  /* 0x000000cd0f00720c */ /* 0x000fc40002781670 */
[----:B------:R-:W-:Y:S02]  /*6f10*/  ISETP.GE.AND P0, PT, R20, R202, PT ;  /* 0x000000ca1400720c */ /* 0x000fe40003f06270 */
[----:B------:R-:W-:Y:S02]  /*6f20*/  FSEL R223, R153, -INF , !P5 ;  /* 0xff80000099df7808 */ /* 0x000fe40006800000 */
[----:B------:R-:W-:Y:S02]  /*6f30*/  FSEL R153, R148, -INF , !P4 ;  /* 0xff80000094997808 */ /* 0x000fe40006000000 */
[----:B------:R-:W-:Y:S01]  /*6f40*/  ISETP.LT.OR P0, PT, R20, R203, P0 ;  /* 0x000000cb1400720c */ /* 0x000fe20000701670 */
[----:B------:R-:W-:Y:S01]  /*6f50*/  VIADD R20, R0, 0x29 ;  /* 0x0000002900147836 */ /* 0x000fe20000000000 */
[----:B------:R-:W-:Y:S02]  /*6f60*/  ISETP.GE.AND P4, PT, R5, R204, PT ;  /* 0x000000cc0500720c */ /* 0x000fe40003f86270 */
[----:B------:R-:W-:-:S02]  /*6f70*/  FSEL R225, R152, -INF , !P6 ;  /* 0xff80000098e17808 */ /* 0x000fc40007000000 */
[----:B------:R-:W-:Y:S02]  /*6f80*/  FSEL R152, R155, -INF , !P0 ;  /* 0xff8000009b987808 */ /* 0x000fe40004000000 */
[----:B------:R-:W-:Y:S02]  /*6f90*/  ISETP.LT.OR P4, PT, R5, R205, P4 ;  /* 0x000000cd0500720c */ /* 0x000fe40002781670 */
[C---:B------:R-:W-:Y:S02]  /*6fa0*/  ISETP.GE.AND P5, PT, R4.reuse, R204, PT ;  /* 0x000000cc0400720c */ /* 0x040fe40003fa6270 */
[----:B------:R-:W-:Y:S02]  /*6fb0*/  ISETP.GE.AND P0, PT, R4, R202, PT ;  /* 0x000000ca0400720c */ /* 0x000fe40003f06270 */
[----:B------:R-:W-:Y:S02]  /*6fc0*/  FSEL R216, R159, -INF , !P2 ;  /* 0xff8000009fd87808 */ /* 0x000fe40005000000 */
[----:B------:R-:W-:-:S02]  /*6fd0*/  FSEL R154, R154, -INF , !P1 ;  /* 0xff8000009a9a7808 */ /* 0x000fc40004800000 */
[----:B------:R-:W-:Y:S02]  /*6fe0*/  ISETP.GE.AND P2, PT, R15, R202, PT ;  /* 0x000000ca0f00720c */ /* 0x000fe40003f46270 */
[C---:B------:R-:W-:Y:S02]  /*6ff0*/  ISETP.GE.AND P6, PT, R20.reuse, R204, PT ;  /* 0x000000cc1400720c */ /* 0x040fe40003fc6270 */
[----:B------:R-:W-:Y:S02]  /*7000*/  ISETP.GE.AND P1, PT, R20, R202, PT ;  /* 0x000000ca1400720c */ /* 0x000fe40003f26270 */
[----:B------:R-:W-:Y:S02]  /*7010*/  FSEL R171, R145, -INF , !P4 ;  /* 0xff80000091ab7808 */ /* 0x000fe40006000000 */
[C---:B------:R-:W-:Y:S02]  /*7020*/  ISETP.LT.OR P5, PT, R4.reuse, R205, P5 ;  /* 0x000000cd0400720c */ /* 0x040fe40002fa1670 */
[-C--:B------:R-:W-:Y:S01]  /*7030*/  ISETP.LT.OR P0, PT, R4, R203.reuse, P0 ;  /* 0x000000cb0400720c */ /* 0x080fe20000701670 */
[----:B------:R-:W-:Y:S01]  /*7040*/  VIADD R4, R0, 0x38 ;  /* 0x0000003800047836 */ /* 0x000fe20000000000 */
[----:B------:R-:W-:Y:S01]  /*7050*/  ISETP.GT.AND P4, PT, R198, UR10, PT ;  /* 0x0000000ac6007c0c */ /* 0x000fe2000bf84270 */
[----:B------:R-:W-:Y:S01]  /*7060*/  VIADD R0, R0, 0x39 ;  /* 0x0000003900007836 */ /* 0x000fe20000000000 */
[----:B------:R-:W-:-:S02]  /*7070*/  ISETP.LT.OR P2, PT, R15, R203, P2 ;  /* 0x000000cb0f00720c */ /* 0x000fc40001741670 */
[C---:B------:R-:W-:Y:S02]  /*7080*/  ISETP.LT.OR P6, PT, R20.reuse, R205, P6 ;  /* 0x000000cd1400720c */ /* 0x040fe400037c1670 */
[----:B------:R-:W-:Y:S02]  /*7090*/  ISETP.LT.OR P1, PT, R20, R203, P1 ;  /* 0x000000cb1400720c */ /* 0x000fe40000f21670 */
[----:B------:R-:W-:Y:S02]  /*70a0*/  FSEL R150, R150, -INF , !P2 ;  /* 0xff80000096967808 */ /* 0x000fe40005000000 */
[----:B------:R-:W-:Y:S02]  /*70b0*/  FSEL R149, R149, -INF , !P6 ;  /* 0xff80000095957808 */ /* 0x000fe40007000000 */
[----:B------:R-:W-:Y:S02]  /*70c0*/  FSEL R148, R151, -INF , !P1 ;  /* 0xff80000097947808 */ /* 0x000fe40004800000 */
[----:B------:R-:W-:-:S02]  /*70d0*/  FSEL R217, R144, -INF , !P5 ;  /* 0xff80000090d97808 */ /* 0x000fc40006800000 */
[----:B------:R-:W-:Y:S02]  /*70e0*/  FSEL R168, R146, -INF , !P0 ;  /* 0xff80000092a87808 */ /* 0x000fe40004000000 */
[----:B------:R-:W-:Y:S02]  /*70f0*/  ISETP.GE.AND P2, PT, R5, R202, PT ;  /* 0x000000ca0500720c */ /* 0x000fe40003f46270 */
[C---:B------:R-:W-:Y:S02]  /*7100*/  ISETP.GE.AND P6, PT, R4.reuse, R204, PT ;  /* 0x000000cc0400720c */ /* 0x040fe40003fc6270 */
[----:B------:R-:W-:Y:S02]  /*7110*/  ISETP.GE.AND P1, PT, R4, R202, PT ;  /* 0x000000ca0400720c */ /* 0x000fe40003f26270 */
[C---:B------:R-:W-:Y:S02]  /*7120*/  ISETP.GE.AND P5, PT, R0.reuse, R204, PT ;  /* 0x000000cc0000720c */ /* 0x040fe40003fa6270 */
[----:B------:R-:W-:-:S02]  /*7130*/  ISETP.GE.AND P0, PT, R0, R202, PT ;  /* 0x000000ca0000720c */ /* 0x000fc40003f06270 */
[----:B------:R-:W-:Y:S02]  /*7140*/  ISETP.LT.OR P2, PT, R5, R203, P2 ;  /* 0x000000cb0500720c */ /* 0x000fe40001741670 */
[C---:B------:R-:W-:Y:S02]  /*7150*/  ISETP.LT.OR P6, PT, R4.reuse, R205, P6 ;  /* 0x000000cd0400720c */ /* 0x040fe400037c1670 */
[----:B------:R-:W-:Y:S02]  /*7160*/  ISETP.LT.OR P1, PT, R4, R203, P1 ;  /* 0x000000cb0400720c */ /* 0x000fe40000f21670 */
[C---:B------:R-:W-:Y:S02]  /*7170*/  ISETP.LT.OR P5, PT, R0.reuse, R205, P5 ;  /* 0x000000cd0000720c */ /* 0x040fe40002fa1670 */
[----:B------:R-:W-:Y:S02]  /*7180*/  ISETP.LT.OR P0, PT, R0, R203, P0 ;  /* 0x000000cb0000720c */ /* 0x000fe40000701670 */
[----:B------:R-:W-:-:S02]  /*7190*/  FSEL R166, R147, -INF , !P2 ;  /* 0xff80000093a67808 */ /* 0x000fc40005000000 */
[----:B------:R-:W-:Y:S02]  /*71a0*/  FSEL R169, R140, -INF , !P6 ;  /* 0xff8000008ca97808 */ /* 0x000fe40007000000 */
[----:B------:R-:W-:Y:S02]  /*71b0*/  FSEL R164, R142, -INF , !P1 ;  /* 0xff8000008ea47808 */ /* 0x000fe40004800000 */
[----:B------:R-:W-:Y:S02]  /*71c0*/  FSEL R167, R141, -INF , !P5 ;  /* 0xff8000008da77808 */ /* 0x000fe40006800000 */
[----:B------:R-:W-:Y:S01]  /*71d0*/  FSEL R162, R143, -INF , !P0 ;  /* 0xff8000008fa27808 */ /* 0x000fe20004000000 */
[----:B------:R-:W-:Y:S06]  /*71e0*/  @!P4 BRA `(.L_x_5631) ;  /* 0x000000040070c947 */ /* 0x000fec0003800000 */
[----:B------:R-:W-:Y:S05]  /*71f0*/  @!P3 BRA `(.L_x_5632) ;  /* 0x0000000000ecb947 */ /* 0x000fea0003800000 */
[----:B------:R-:W1:Y:S01]  /*7200*/  LDC R4, c[0x0][0x380] ;  /* 0x0000e000ff047b82 */ /* 0x000e620000000800 */
[----:B------:R-:W-:Y:S01]  /*7210*/  IMAD.SHL.U32 R5, R198, 0x40, RZ ;  /* 0x00000040c6057824 */ /* 0x000fe200078e00ff */
[----:B------:R-:W-:-:S04]  /*7220*/  ULDC.64 UR4, c[0x0][0x230] ;  /* 0x00008c0000047ab9 */ /* 0x000fc80000000a00 */
[C---:B------:R-:W-:Y:S02]  /*7230*/  IADD3 R11, R5.reuse, -0x40, RZ ;  /* 0xffffffc0050b7810 */ /* 0x040fe40007ffe0ff */
        /* <DEDUP_REMOVED lines=43> */
[----:B------:R-:W-:Y:S01]  /*74f0*/  IMAD.WIDE.U32 R8, R5, UR6, RZ ;  /* 0x0000000605087c25 */ /* 0x000fe2000f8e00ff */
[----:B------:R-:W-:-:S05]  /*7500*/  SHF.R.S32.HI R0, RZ, 0x1f, R5 ;  /* 0x0000001fff007819 */ /* 0x000fca0000011405 */
[----:B------:R-:W-:-:S04]  /*7510*/  IMAD R0, R0, UR6, RZ ;  /* 0x0000000600007c24 */ /* 0x000fc8000f8e02ff */
[----:B------:R-:W-:-:S05]  /*7520*/  IMAD R0, R5, UR7, R0 ;  /* 0x0000000705007c24 */ /* 0x000fca000f8e0200 */
[----:B------:R-:W-:Y:S01]  /*7530*/  IADD3 R9, R9, R0, RZ ;  /* 0x0000000009097210 */ /* 0x000fe20007ffe0ff */
[----:B--2---:R-:W-:-:S05]  /*7540*/  IMAD.IADD R6, R6, 0x1, -R7 ;  /* 0x0000000106067824 */ /* 0x004fca00078e0a07 */
[----:B------:R-:W-:-:S05]  /*7550*/  SHF.R.S32.HI R4, RZ, 0x1f, R6 ;  /* 0x0000001fff047819 */ /* 0x000fca0000011406 */
[----:B------:R-:W-:-:S04]  /*7560*/  IMAD R5, R4, UR4, RZ ;  /* 0x0000000404057c24 */ /* 0x000fc8000f8e02ff */
[C---:B------:R-:W-:Y:S02]  /*7570*/  IMAD R5, R6.reuse, UR5, R5 ;  /* 0x0000000506057c24 */ /* 0x040fe4000f8e0205 */
[----:B------:R-:W-:-:S04]  /*7580*/  IMAD.WIDE.U32 R6, R6, UR4, R8 ;  /* 0x0000000406067c25 */ /* 0x000fc8000f8e0008 */
[----:B------:R-:W-:Y:S01]  /*7590*/  IMAD.IADD R5, R7, 0x1, R5 ;  /* 0x0000000107057824 */ /* 0x000fe200078e0205 */
[----:B------:R-:W-:Y:S06]  /*75a0*/  BRA `(.L_x_5633) ;  /* 0x0000000000107947 */ /* 0x000fec0003800000 */
.L_x_5632:
[----:B------:R-:W-:-:S04]  /*75b0*/  ULEA UR5, -UR6, URZ, 0x6 ;  /* 0x0000003f06057291 */ /* 0x000fc8000f8e313f */
[----:B------:R-:W-:Y:S02]  /*75c0*/  USHF.R.S32.HI UR4, URZ, 0x1f, UR5 ;  /* 0x0000001f3f047899 */ /* 0x000fe40008011405 */
[----:B------:R-:W-:-:S04]  /*75d0*/  MOV R6, UR5 ;  /* 0x0000000500067c02 */ /* 0x000fc80008000f00 */
[----:B------:R-:W-:-:S07]  /*75e0*/  MOV R5, UR4 ;  /* 0x0000000400057c02 */ /* 0x000fce0008000f00 */
.L_x_5633:
[----:B------:R-:W-:Y:S01]  /*75f0*/  IADD3 R6, P0, R133, R6, RZ ;  /* 0x0000000685067210 */ /* 0x000fe20007f1e0ff */
[----:B------:R-:W-:Y:S02]  /*7600*/  USHF.L.U32 UR4, UR6, 0x5, URZ ;  /* 0x0000000506047899 */ /* 0x000fe4000800063f */
[----:B------:R-:W-:Y:S02]  /*7610*/  USHF.L.U64.HI UR5, UR6, 0x5, UR7 ;  /* 0x0000000506057899 */ /* 0x000fe40008010207 */
[----:B------:R-:W-:Y:S01]  /*7620*/  IMAD.X R5, R2, 0x1, R5, P0 ;  /* 0x0000000102057824 */ /* 0x000fe200000e0605 */
[----:B------:R-:W-:-:S04]  /*7630*/  LEA R208, P0, R6, R210, 0x1 ;  /* 0x000000d206d07211 */ /* 0x000fc800078008ff */
        /* <DEDUP_REMOVED lines=23> */
.L_x_5631:
[----:B------:R-:W-:Y:S01]  /*77b0*/  FMNMX.FTZ R0, R132, R21, !PT ;  /* 0x0000001584007209 */ /* 0x000fe20007810000 */
[----:B------:R-:W-:Y:S01]  /*77c0*/  LDSM.16.MT88.4 R24, [R185+0xc000] ;  /* 0x00c00000b918783b */ /* 0x000fe20000004200 */
[----:B-1----:R-:W-:Y:S02]  /*77d0*/  FMNMX.FTZ R5, R3, R18, !PT ;  /* 0x0000001203057209 */ /* 0x002fe40007810000 */
        /* <DEDUP_REMOVED lines=9> */
[----:B------:R-:W-:Y:S01]  /*7870*/  FMNMX.FTZ R0, R197, R0, !PT ;  /* 0x00000000c5007209 */ /* 0x000fe20007810000 */
[----:B------:R-:W-:Y:S01]  /*7880*/  LDSM.16.MT88.4 R144, [R186+0xf000] ;  /* 0x00f00000ba90783b */ /* 0x000fe20000004200 */
        /* <DEDUP_REMOVED lines=40> */
[----:B------:R-:W-:Y:S01]  /*7b10*/  FSEL R6, R159, RZ, P0 ;  /* 0x000000ff9f067208 */ /* 0x000fe20000000000 */
[----:B------:R-:W-:Y:S01]  /*7b20*/  FADD.FTZ R4, R132, -R5 ;  /* 0x8000000584047221 */ /* 0x000fe20000010000 */
[--C-:B------:R-:W-:Y:S01]  /*7b30*/  FFMA.FTZ R156, R18, UR12, -R165.reuse ;  /* 0x0000000c129c7c23 */ /* 0x100fe200080108a5 */
[--C-:B------:R-:W-:Y:S01]  /*7b40*/  FFMA.FTZ R2, R16, UR12, -R165.reuse ;  /* 0x0000000c10027c23 */ /* 0x100fe200080108a5 */
[----:B------:R-:W-:Y:S01]  /*7b50*/  FFMA.FTZ R160, R21, UR12, -R170 ;  /* 0x0000000c15a07c23 */ /* 0x000fe200080108aa */
[----:B------:R-:W1:Y:S01]  /*7b60*/  LDSM.16.MT88.4 R16, [R186+0xc000] ;  /* 0x00c00000ba10783b */ /* 0x000e620000004200 */
[----:B------:R-:W-:Y:S01]  /*7b70*/  FADD.FTZ R6, R3, -R6 ;  /* 0x8000000603067221 */ /* 0x000fe20000010000 */
        /* <DEDUP_REMOVED lines=19> */
[--C-:B------:R-:W-:Y:S01]  /*7cb0*/  FFMA.FTZ R229, R148, UR12, -R165.reuse ;  /* 0x0000000c94e57c23 */ /* 0x100fe200080108a5 */
[--C-:B------:R-:W-:Y:S01]  /*7cc0*/  FFMA.FTZ R223, R223, UR12, -R170.reuse ;  /* 0x0000000cdfdf7c23 */ /* 0x100fe200080108aa */
[----:B------:R-:W-:Y:S01]  /*7cd0*/  MUFU.EX2 R158, R158 ;  /* 0x0000009e009e7308 */ /* 0x000fe20000000800 */
[----:B------:R-:W-:Y:S01]  /*7ce0*/  LDSM.16.MT88.4 R148, [R188+0xf000] ;  /* 0x00f00000bc94783b */ /* 0x000fe20000004200 */
[----:B------:R-:W-:Y:S01]  /*7cf0*/  FFMA.FTZ R218, R153, UR12, -R170 ;  /* 0x0000000c99da7c23 */ /* 0x000fe200080108aa */
[--C-:B------:R-:W-:Y:S01]  /*7d00*/  FFMA.FTZ R220, R154, UR12, -R165.reuse ;  /* 0x0000000c9adc7c23 */ /* 0x100fe200080108a5 */
[--C-:B------:R-:W-:Y:S01]  /*7d10*/  FFMA.FTZ R227, R152, UR12, -R165.reuse ;  /* 0x0000000c98e37c23 */ /* 0x100fe200080108a5 */
[--C-:B------:R-:W-:Y:S01]  /*7d20*/  FFMA.FTZ R166, R166, UR12, -R165.reuse ;  /* 0x0000000ca6a67c23 */ /* 0x100fe200080108a5 */
[----:B------:R-:W-:Y:S01]  /*7d30*/  LDSM.16.MT88.4 R152, [R184+0xd000] ;  /* 0x00d00000b898783b */ /* 0x000fe20000004200 */
        /* <DEDUP_REMOVED lines=12> */
[----:B------:R-:W3:Y:S01]  /*7e00*/  MUFU.EX2 R197, R197 ;  /* 0x000000c500c57308 */ /* 0x000ee20000000800 */
        /* <DEDUP_REMOVED lines=35> */
[----:B------:R-:W2:Y:S01]  /*8040*/  MUFU.EX2 R210, R210 ;  /* 0x000000d200d27308 */ /* 0x000ea20000000800 */
        /* <DEDUP_REMOVED lines=26> */
[----:B------:R-:W-:Y:S01]  /*81f0*/  FMUL.FTZ R97, R97, R132 ;  /* 0x0000008461617220 */ /* 0x000fe20000410000 */
[-C--:B------:R-:W-:Y:S01]  /*8200*/  FMUL.FTZ R98, R98, R3.reuse ;  /* 0x0000000362627220 */ /* 0x080fe20000410000 */
[----:B------:R-:W-:-:S03]  /*8210*/  FMUL.FTZ R99, R99, R3 ;  /* 0x0000000363637220 */ /* 0x000fc60000410000 */
        /* <DEDUP_REMOVED lines=9> */
[----:B------:R-:W5:Y:S01]  /*82b0*/  MUFU.EX2 R219, R219 ;  /* 0x000000db00db7308 */ /* 0x000f620000000800 */
[C---:B------:R-:W-:Y:S06]  /*82c0*/  HMMA.16816.F32.BF16 R92, R4.reuse, R140, R92 ;  /* 0x0000008c045c723c */ /* 0x040fec000004185c */
        /* <DEDUP_REMOVED lines=8> */
[----:B------:R-:W5:Y:S02]  /*8350*/  MUFU.EX2 R221, R221 ;  /* 0x000000dd00dd7308 */ /* 0x000f640000000800 */
        /* <DEDUP_REMOVED lines=47> */
[-C--:B------:R-:W-:Y:S01]  /*8650*/  FMUL.FTZ R81, R85, R132.reuse ;  /* 0x0000008455517220 */ /* 0x080fe20000410000 */
[----:B------:R-:W-:Y:S01]  /*8660*/  MUFU.EX2 R220, R220 ;  /* 0x000000dc00dc7308 */ /* 0x000fe20000000800 */
[C---:B----4-:R-:W-:Y:S01]  /*8670*/  HMMA.16816.F32.BF16 R76, R4.reuse, R108, R76 ;  /* 0x0000006c044c723c */ /* 0x050fe2000004184c */
[-C--:B------:R-:W-:Y:S01]  /*8680*/  FMUL.FTZ R114, R82, R3.reuse ;  /* 0x0000000352727220 */ /* 0x080fe20000410000 */
[-C--:B------:R-:W-:Y:S01]  /*8690*/  FMUL.FTZ R115, R83, R3.reuse ;  /* 0x0000000353737220 */ /* 0x080fe20000410000 */
[-C--:B------:R-:W-:Y:S01]  /*86a0*/  FMUL.FTZ R82, R86, R3.reuse ;  /* 0x0000000356527220 */ /* 0x080fe20000410000 */
[-C--:B------:R-:W-:Y:S01]  /*86b0*/  FMUL.FTZ R83, R87, R3.reuse ;  /* 0x0000000357537220 */ /* 0x080fe20000410000 */
[----:B------:R-:W-:Y:S01]  /*86c0*/  FFMA.FTZ R132, R215, R132, R160 ;  /* 0x00000084d7847223 */ /* 0x000fe200000100a0 */
[----:B------:R-:W-:Y:S01]  /*86d0*/  FFMA.FTZ R3, R213, R3, R156 ;  /* 0x00000003d5037223 */ /* 0x000fe2000001009c */
[----:B------:R-:W4:Y:S02]  /*86e0*/  MUFU.EX2 R227, R227 ;  /* 0x000000e300e37308 */ /* 0x000f240000000800 */
[----:B------:R-:W-:Y:S01]  /*86f0*/  HMMA.16816.F32.BF16 R84, R4, R110, R112 ;  /* 0x0000006e0454723c */ /* 0x000fe20000041870 */
[----:B------:R-:W4:Y:S01]  /*8700*/  LDSM.16.MT88.4 R112, [R186+0xe800] ;  /* 0x00e80000ba70783b */ /* 0x000f220000004200 */
[----:B------:R-:W-:Y:S01]  /*8710*/  FADD.FTZ R157, R157, R132 ;  /* 0x000000849d9d7221 */ /* 0x000fe20000010000 */
[----:B------:R-:W-:Y:S01]  /*8720*/  FADD.FTZ R3, R2, R3 ;  /* 0x0000000302037221 */ /* 0x000fe20000010000 */
[----:B------:R-:W-:Y:S01]  /*8730*/  MOV R132, R161 ;  /* 0x000000a100847202 */ /* 0x000fe20000000f00 */
[----:B------:R-:W4:Y:S01]  /*8740*/  LDSM.16.MT88.4 R108, [R185+0xe800] ;  /* 0x00e80000b96c783b */ /* 0x000f220000004200 */
[----:B------:R-:W-:Y:S01]  /*8750*/  MUFU.EX2 R222, R222 ;  /* 0x000000de00de7308 */ /* 0x000fe20000000800 */
[----:B------:R-:W-:Y:S01]  /*8760*/  FADD.FTZ R158, R158, R157 ;  /* 0x0000009d9e9e7221 */ /* 0x000fe20000010000 */
[----:B------:R-:W-:-:S03]  /*8770*/  FADD.FTZ R0, R0, R3 ;  /* 0x0000000300007221 */ /* 0x000fc60000010000 */
[----:B------:R-:W-:Y:S01]  /*8780*/  FADD.FTZ R158, R133, R158 ;  /* 0x0000009e859e7221 */ /* 0x000fe20000010000 */
[----:B------:R-:W-:Y:S01]  /*8790*/  FADD.FTZ R163, R163, R0 ;  /* 0x00000000a3a37221 */ /* 0x000fe20000010000 */
[----:B-1----:R-:W-:Y:S01]  /*87a0*/  HMMA.16816.F32.BF16 R80, R4, R104, R80 ;  /* 0x000000680450723c */ /* 0x002fe20000041850 */
[----:B------:R-:W1:Y:S01]  /*87b0*/  MUFU.EX2 R229, R229 ;  /* 0x000000e500e57308 */ /* 0x000e620000000800 */
[----:B------:R-:W-:-:S04]  /*87c0*/  FADD.FTZ R3, R197, R158 ;  /* 0x0000009ec5037221 */ /* 0x000fc80000010000 */
[C---:B------:R-:W-:Y:S01]  /*87d0*/  HMMA.16816.F32.BF16 R88, R4.reuse, R106, R88 ;  /* 0x0000006a0458723c */ /* 0x040fe20000041858 */
[C---:B--2---:R-:W-:Y:S01]  /*87e0*/  F2FP.BF16.F32.PACK_AB R104, R210.reuse, R197 ;  /* 0x000000c5d268723e */ /* 0x044fe200000010ff */
[----:B------:R-:W-:Y:S01]  /*87f0*/  FADD.FTZ R3, R210, R3 ;  /* 0x00000003d2037221 */ /* 0x000fe20000010000 */
[----:B-----5:R-:W-:Y:S01]  /*8800*/  F2FP.BF16.F32.PACK_AB R105, R219, R212 ;  /* 0x000000d4db69723e */ /* 0x020fe200000010ff */
[----:B------:R-:W-:Y:S01]  /*8810*/  MUFU.EX2 R166, R166 ;  /* 0x000000a600a67308 */ /* 0x000fe20000000800 */
[----:B------:R-:W-:Y:S01]  /*8820*/  FADD.FTZ R212, R212, R163 ;  /* 0x000000a3d4d47221 */ /* 0x000fe20000010000 */
[----:B------:R-:W-:Y:S01]  /*8830*/  HMMA.16816.F32.BF16 R4, R4, R142, R96 ;  /* 0x0000008e0404723c */ /* 0x000fe20000041860 */
[----:B------:R-:W-:Y:S01]  /*8840*/  F2FP.BF16.F32.PACK_AB R106, R211, R206 ;  /* 0x000000ced36a723e */ /* 0x000fe200000010ff */
[----:B------:R-:W-:Y:S01]  /*8850*/  LDSM.16.MT88.4 R96, [R185+0x10800] ;  /* 0x01080000b960783b */ /* 0x000fe20000004200 */
[----:B------:R-:W-:Y:S01]  /*8860*/  F2FP.BF16.F32.PACK_AB R107, R221, R214 ;  /* 0x000000d6dd6b723e */ /* 0x000fe200000010ff */
[----:B------:R-:W-:Y:S01]  /*8870*/  FADD.FTZ R219, R219, R212 ;  /* 0x000000d4dbdb7221 */ /* 0x000fe20000010000 */
[----:B------:R-:W-:Y:S01]  /*8880*/  FADD.FTZ R206, R206, R3 ;  /* 0x00000003cece7221 */ /* 0x000fe20000010000 */
[----:B------:R-:W-:Y:S01]  /*8890*/  LDSM.16.MT88.4 R140, [R184+0xf000] ;  /* 0x00f00000b88c783b */ /* 0x000fe20000004200 */
[----:B------:R-:W-:Y:S01]  /*88a0*/  MUFU.EX2 R164, R164 ;  /* 0x000000a400a47308 */ /* 0x000fe20000000800 */
[----:B------:R-:W-:Y:S01]  /*88b0*/  FADD.FTZ R214, R214, R219 ;  /* 0x000000dbd6d67221 */ /* 0x000fe20000010000 */
[----:B------:R-:W-:Y:S01]  /*88c0*/  FADD.FTZ R211, R211, R206 ;  /* 0x000000ced3d37221 */ /* 0x000fe20000010000 */
[----:B---3--:R-:W-:Y:S01]  /*88d0*/  HMMA.16816.F32.BF16 R20, R104, R116, R20 ;  /* 0x000000746814723c */ /* 0x008fe20000041814 */
[----:B------:R-:W-:Y:S01]  /*88e0*/  MOV R3, R159 ;  /* 0x0000009f00037202 */ /* 0x000fe20000000f00 */
[----:B------:R-:W-:-:S04]  /*88f0*/  FADD.FTZ R221, R221, R214 ;  /* 0x000000d6dddd7221 */ /* 0x000fc80000010000 */
[C---:B------:R-:W-:Y:S01]  /*8900*/  HMMA.16816.F32.BF16 R16, R104.reuse, R118, R16 ;  /* 0x000000766810723c */ /* 0x040fe20000041810 */
[----:B------:R-:W2:Y:S05]  /*8910*/  LDSM.16.MT88.4 R116, [R184+0xe800] ;  /* 0x00e80000b874783b */ /* 0x000eaa0000004200 */
[C---:B------:R-:W-:Y:S06]  /*8920*/  HMMA.16816.F32.BF16 R28, R104.reuse, R128, R28 ;  /* 0x00000080681c723c */ /* 0x040fec000004181c */
[C---:B------:R-:W-:Y:S01]  /*8930*/  HMMA.16816.F32.BF16 R24, R104.reuse, R130, R24 ;  /* 0x000000826818723c */ /* 0x040fe20000041818 */
[----:B------:R-:W3:Y:S05]  /*8940*/  LDSM.16.MT88.4 R128, [R188+0x10800] ;  /* 0x01080000bc80783b */ /* 0x000eea0000004200 */
        /* <DEDUP_REMOVED lines=24> */
[C---:B---3--:R-:W-:Y:S01]  /*8ad0*/  HMMA.16816.F32.BF16 R72, R104.reuse, R128, R72 ;  /* 0x000000806848723c */ /* 0x048fe20000041848 */
        /* <DEDUP_REMOVED lines=14> */
[C---:B-----5:R-:W-:Y:S06]  /*8bc0*/  HMMA.16816.F32.BF16 R112, R96.reuse, R108, R28 ;  /* 0x0000006c6070723c */ /* 0x060fec000004181c */
[C---:B------:R-:W-:Y:S06]  /*8bd0*/  HMMA.16816.F32.BF16 R28, R96.reuse, R148, R40 ;  /* 0x00000094601c723c */ /* 0x040fec0000041828 */
[----:B------:R-:W-:Y:S01]  /*8be0*/  HMMA.16816.F32.BF16 R40, R96, R150, R36 ;  /* 0x000000966028723c */ /* 0x000fe20000041824 */
[----:B------:R-:W3:Y:S04]  /*8bf0*/  LDSM.16.MT88.4 R36, [R186+0x11000] ;  /* 0x01100000ba24783b */ /* 0x000ee80000004200 */
[----:B------:R-:W-:Y:S01]  /*8c00*/  LDSM.16.MT88.4 R148, [R184+0x11000] ;  /* 0x01100000b894783b */ /* 0x000fe20000004200 */
[C---:B------:R-:W-:Y:S06]  /*8c10*/  HMMA.16816.F32.BF16 R76, R104.reuse, R120, R76 ;  /* 0x00000078684c723c */ /* 0x040fec000004184c */
[----:B------:R-:W-:Y:S01]  /*8c20*/  HMMA.16816.F32.BF16 R84, R104, R122, R84 ;  /* 0x0000007a6854723c */ /* 0x000fe20000041854 */
[----:B------:R-:W-:Y:S05]  /*8c30*/  LDSM.16.MT88.4 R104, [R185+0xd800] ;  /* 0x00d80000b968783b */ /* 0x000fea0000004200 */
[C---:B--2---:R-:W-:Y:S06]  /*8c40*/  HMMA.16816.F32.BF16 R120, R96.reuse, R116, R20 ;  /* 0x000000746078723c */ /* 0x044fec0000041814 */
[C---:B------:R-:W-:Y:S06]  /*8c50*/  HMMA.16816.F32.BF16 R20, R96.reuse, R136, R56 ;  /* 0x000000886014723c */ /* 0x040fec0000041838 */
[C---:B------:R-:W-:Y:S01]  /*8c60*/  HMMA.16816.F32.BF16 R56, R96.reuse, R138, R52 ;  /* 0x0000008a6038723c */ /* 0x040fe20000041834 */
[----:B------:R-:W2:Y:S04]  /*8c70*/  LDSM.16.MT88.4 R136, [R185+0x11000] ;  /* 0x01100000b988783b */ /* 0x000ea80000004200 */
[----:B------:R-:W-:Y:S01]  /*8c80*/  LDSM.16.MT88.4 R52, [R186+0xf800] ;  /* 0x00f80000ba34783b */ /* 0x000fe20000004200 */
[C---:B-1----:R-:W-:Y:S06]  /*8c90*/  HMMA.16816.F32.BF16 R12, R96.reuse, R8, R72 ;  /* 0x00000008600c723c */ /* 0x042fec0000041848 */
[C---:B------:R-:W-:Y:S01]  /*8ca0*/  HMMA.16816.F32.BF16 R72, R96.reuse, R10, R68 ;  /* 0x0000000a6048723c */ /* 0x040fe20000041844 */
[----:B------:R-:W-:Y:S05]  /*8cb0*/  LDSM.16.MT88.4 R68, [R184+0xf800] ;  /* 0x00f80000b844783b */ /* 0x000fea0000004200 */
[C---:B------:R-:W-:Y:S06]  /*8cc0*/  HMMA.16816.F32.BF16 R108, R96.reuse, R110, R24 ;  /* 0x0000006e606c723c */ /* 0x040fec0000041818 */
[C---:B---3--:R-:W-:Y:S06]  /*8cd0*/  HMMA.16816.F32.BF16 R76, R96.reuse, R36, R76 ;  /* 0x00000024604c723c */ /* 0x048fec000004184c */
[C---:B------:R-:W-:Y:S01]  /*8ce0*/  HMMA.16816.F32.BF16 R8, R96.reuse, R38, R84 ;  /* 0x000000266008723c */ /* 0x040fe20000041854 */
[----:B------:R-:W1:Y:S05]  /*8cf0*/  LDSM.16.MT88.4 R36, [R184+0xd800] ;  /* 0x00d80000b824783b */ /* 0x000e6a0000004200 */
        /* <DEDUP_REMOVED lines=12> */
[--C-:B------:R-:W-:Y:S01]  /*8dc0*/  FFMA.FTZ R167, R168, UR12, -R165.reuse ;  /* 0x0000000ca8a77c23 */ /* 0x100fe200080108a5 */
[----:B------:R-:W-:Y:S01]  /*8dd0*/  FFMA.FTZ R154, R169, UR12, -R170 ;  /* 0x0000000ca99a7c23 */ /* 0x000fe200080108aa */
[----:B------:R-:W-:-:S02]  /*8de0*/  FFMA.FTZ R165, R162, UR12, -R165 ;  /* 0x0000000ca2a57c23 */ /* 0x000fc400080108a5 */
[C---:B--2---:R-:W-:Y:S01]  /*8df0*/  HMMA.16816.F32.BF16 R84, R96.reuse, R136, R80 ;  /* 0x000000886054723c */ /* 0x044fe20000041850 */
[--C-:B------:R-:W-:Y:S01]  /*8e00*/  FFMA.FTZ R152, R217, UR12, -R170.reuse ;  /* 0x0000000cd9987c23 */ /* 0x100fe200080108aa */
[----:B------:R-:W-:Y:S01]  /*8e10*/  FFMA.FTZ R153, R171, UR12, -R170 ;  /* 0x0000000cab997c23 */ /* 0x000fe200080108aa */
[----:B------:R-:W-:Y:S01]  /*8e20*/  MUFU.EX2 R154, R154 ;  /* 0x0000009a009a7308 */ /* 0x000fe20000000800 */
[----:B------:R-:W2:Y:S02]  /*8e30*/  LDSM.16.MT88.4 R80, [R186+0x11800] ;  /* 0x01180000ba50783b */ /* 0x000ea40000004200 */
[C---:B------:R-:W-:Y:S02]  /*8e40*/  HMMA.16816.F32.BF16 R88, R96.reuse, R138, R88 ;  /* 0x0000008a6058723c */ /* 0x040fe40000041858 */
[----:B------:R-:W2:Y:S03]  /*8e50*/  LDSM.16.MT88.4 R136, [R188+0x11800] ;  /* 0x01180000bc88783b */ /* 0x000ea60000004200 */
[----:B------:R-:W-:Y:S01]  /*8e60*/  MUFU.EX2 R152, R152 ;  /* 0x0000009800987308 */ /* 0x000fe20000000800 */
[C---:B------:R-:W-:Y:S06]  /*8e70*/  HMMA.16816.F32.BF16 R92, R96.reuse, R148, R92 ;  /* 0x00000094605c723c */ /* 0x040fec000004185c */
[----:B------:R-:W-:Y:S01]  /*8e80*/  HMMA.16816.F32.BF16 R4, R96, R150, R4 ;  /* 0x000000966004723c */ /* 0x000fe20000041804 */
[----:B------:R-:W1:Y:S08]  /*8e90*/  MUFU.EX2 R153, R153 ;  /* 0x0000009900997308 */ /* 0x000e700000000800 */
[----:B------:R-:W3:Y:S08]  /*8ea0*/  MUFU.EX2 R155, R155 ;  /* 0x0000009b009b7308 */ /* 0x000ef00000000800 */
[----:B------:R-:W4:Y:S01]  /*8eb0*/  MUFU.EX2 R167, R167 ;  /* 0x000000a700a77308 */ /* 0x000f220000000800 */
[----:B-1----:R-:W-:Y:S01]  /*8ec0*/  F2FP.BF16.F32.PACK_AB R96, R153, R152 ;  /* 0x000000989960723e */ /* 0x002fe200000010ff */
[----:B------:R-:W-:-:S04]  /*8ed0*/  FADD.FTZ R152, R152, R225 ;  /* 0x000000e198987221 */ /* 0x000fc80000010000 */
[----:B------:R-:W-:Y:S02]  /*8ee0*/  FADD.FTZ R153, R153, R152 ;  /* 0x0000009899997221 */ /* 0x000fe40000010000 */
[----:B------:R-:W1:Y:S01]  /*8ef0*/  MUFU.EX2 R165, R165 ;  /* 0x000000a500a57308 */ /* 0x000e620000000800 */
[----:B---3--:R-:W-:Y:S01]  /*8f00*/  F2FP.BF16.F32.PACK_AB R98, R155, R154 ;  /* 0x0000009a9b62723e */ /* 0x008fe200000010ff */
[----:B------:R-:W-:-:S04]  /*8f10*/  FADD.FTZ R154, R154, R153 ;  /* 0x000000999a9a7221 */ /* 0x000fc80000010000 */
[----:B------:R-:W-:Y:S01]  /*8f20*/  FADD.FTZ R215, R155, R154 ;  /* 0x0000009a9bd77221 */ /* 0x000fe20000010000 */
[----:B----4-:R-:W-:Y:S01]  /*8f30*/  F2FP.BF16.F32.PACK_AB R97, R166, R167 ;  /* 0x000000a7a661723e */ /* 0x010fe200000010ff */
[----:B------:R-:W-:-:S04]  /*8f40*/  FADD.FTZ R167, R167, R0 ;  /* 0x00000000a7a77221 */ /* 0x000fc80000010000 */
[----:B------:R-:W-:Y:S01]  /*8f50*/  FADD.FTZ R167, R166, R167 ;  /* 0x000000a7a6a77221 */ /* 0x000fe20000010000 */
[----:B-1----:R-:W-:-:S03]  /*8f60*/  F2FP.BF16.F32.PACK_AB R99, R165, R164 ;  /* 0x000000a4a563723e */ /* 0x002fc600000010ff */
[----:B------:R-:W-:-:S04]  /*8f70*/  FADD.FTZ R164, R164, R167 ;  /* 0x000000a7a4a47221 */ /* 0x000fc80000010000 */
        /* <DEDUP_REMOVED lines=26> */
[----:B------:R-:W-:-:S15]  /*9120*/  HMMA.16816.F32.BF16 R96, R96, R18, R4 ;  /* 0x000000126060723c */ /* 0x000fde0000041804 */
[----:B------:R-:W-:-:S09]  /*9130*/  NOP ;  /* 0x0000000000007918 */ /* 0x000fd20000000000 */
.L_x_5628:
[----:B------:R-:W-:Y:S05]  /*9140*/  @!P4 BRA `(.L_x_5634) ;  /* 0x0000003400b4c947 */ /* 0x000fea0003800000 */
[C---:B------:R-:W-:Y:S01]  /*9150*/  IMAD.U32 R212, R134.reuse, -0x40, RZ ;  /* 0xffffffc086d47824 */ /* 0x040fe200078e00ff */
[----:B------:R-:W-:Y:S01]  /*9160*/  ULEA UR5, -UR6, URZ, 0x6 ;  /* 0x0000003f06057291 */ /* 0x000fe2000f8e313f */
[C---:B------:R-:W-:Y:S01]  /*9170*/  SHF.L.U64.HI R206, R134.reuse, 0x5, R135 ;  /* 0x0000000586ce7819 */ /* 0x040fe20000010287 */
[----:B------:R-:W-:Y:S01]  /*9180*/  IMAD.SHL.U32 R211, R134, 0x20, RZ ;  /* 0x0000002086d37824 */ /* 0x000fe200078e00ff */
[----:B------:R-:W-:Y:S01]  /*9190*/  MOV R2, R3 ;  /* 0x0000000300027202 */ /* 0x000fe20000000f00 */
[----:B------:R-:W-:Y:S01]  /*91a0*/  IMAD.MOV.U32 R0, RZ, RZ, R132 ;  /* 0x000000ffff007224 */ /* 0x000fe200078e0084 */
[----:B------:R-:W-:Y:S01]  /*91b0*/  SHF.R.S32.HI R210, RZ, 0x1f, R212 ;  /* 0x0000001fffd27819 */ /* 0x000fe200000114d4 */
[----:B------:R-:W-:Y:S02]  /*91c0*/  USHF.L.U64.HI UR7, UR6, 0x5, UR7 ;  /* 0x0000000506077899 */ /* 0x000fe40008010207 */
[----:B------:R-:W-:Y:S02]  /*91d0*/  USHF.L.U32 UR6, UR6, 0x5, URZ ;  /* 0x0000000506067899 */ /* 0x000fe4000800063f */
[----:B------:R-:W-:Y:S01]  /*91e0*/  USHF.R.S32.HI UR8, URZ, 0x1f, UR5 ;  /* 0x0000001f3f087899 */ /* 0x000fe20008011405 */
[----:B------:R-:W-:-:S11]  /*91f0*/  ULDC UR4, c[0x0][0x2ec] ;  /* 0x0000bb0000047ab9 */ /* 0x000fd60000000800 */
.L_x_5638:
[----:B------:R-:W-:Y:S04]  /*9200*/  DEPBAR.LE SB0, 0x0 ;  /* 0x000080000000791a */ /* 0x000fe80000000000 */
[----:B------:R-:W-:Y:S01]  /*9210*/  BAR.SYNC.DEFER_BLOCKING 0x0 ;  /* 0x0000000000007b1d */ /* 0x000fe20000010000 */
[----:B------:R-:W-:Y:S02]  /*9220*/  IADD3 R198, R198, -0x1, RZ ;  /* 0xffffffffc6c67810 */ /* 0x000fe40007ffe0ff */
[----:B------:R-:W-:Y:S02]  /*9230*/  MOV R12, R212 ;  /* 0x000000d4000c7202 */ /* 0x000fe40000000f00 */
[----:B------:R-:W-:Y:S01]  /*9240*/  MOV R3, R210 ;  /* 0x000000d200037202 */ /* 0x000fe20000000f00 */
[----:B------:R-:W-:Y:S06]  /*9250*/  @!P3 BRA `(.L_x_5635) ;  /* 0x0000000000f4b947 */ /* 0x000fec0003800000 */
[----:B------:R-:W1:Y:S01]  /*9260*/  LDC R3, c[0x0][0x380] ;  /* 0x0000e000ff037b82 */ /* 0x000e620000000800 */
[----:B------:R-:W-:Y:S04]  /*9270*/  SHF.L.U32 R6, R198, 0x6, RZ ;  /* 0x00000006c6067819 */ /* 0x000fe800000006ff */
[----:B------:R-:W-:Y:S01]  /*9280*/  IABS R7, R6 ;  /* 0x0000000600077213 */ /* 0x000fe20000000000 */
[C---:B------:R-:W-:Y:S05]  /*9290*/  VIADD R12, R6.reuse, 0x40 ;  /* 0x00000040060c7836 */ /* 0x040fea0000000000 */
[----:B------:R-:W-:Y:S02]  /*92a0*/  IABS R8, R12 ;  /* 0x0000000c00087213 */ /* 0x000fe40000000000 */
[-C--:B-1----:R-:W-:Y:S02]  /*92b0*/  IABS R4, R3.reuse ;  /* 0x0000000300047213 */ /* 0x082fe40000000000 */
[-C--:B------:R-:W-:Y:S02]  /*92c0*/  LOP3.LUT R6, R6, R3.reuse, RZ, 0x3c, !PT ;  /* 0x0000000306067212 */ /* 0x080fe400078e3cff */
[----:B------:R-:W1:Y:S01]  /*92d0*/  I2F.RP R9, R4 ;  /* 0x0000000400097306 */ /* 0x000e620000209400 */
[----:B------:R-:W-:Y:S02]  /*92e0*/  LOP3.LUT R12, R12, R3, RZ, 0x3c, !PT ;  /* 0x000000030c0c7212 */ /* 0x000fe400078e3cff */
[----:B------:R-:W-:Y:S02]  /*92f0*/  ISETP.GE.AND P0, PT, R6, RZ, PT ;  /* 0x000000ff0600720c */ /* 0x000fe40003f06270 */
[----:B------:R-:W-:Y:S05]  /*9300*/  ISETP.GE.AND P2, PT, R12, RZ, PT ;  /* 0x000000ff0c00720c */ /* 0x000fea0003f46270 */
        /* <DEDUP_REMOVED lines=37> */
[----:B------:R-:W3:Y:S02]  /*9560*/  LDG.E R8, desc[UR14][R16.64] ;  /* 0x0000000e10087981 */ /* 0x000ee4000c1e1900 */
[-C--:B-1----:R-:W-:Y:S01]  /*9570*/  IMAD.WIDE.U32 R12, R3, R6.reuse, RZ ;  /* 0x00000006030c7225 */ /* 0x082fe200078e00ff */
[----:B------:R-:W-:Y:S01]  /*9580*/  SHF.R.S32.HI R11, RZ, 0x1f, R3 ;  /* 0x0000001fff0b7819 */ /* 0x000fe20000011403 */
[----:B------:R-:W3:Y:S04]  /*9590*/  LDG.E R9, desc[UR14][R14.64] ;  /* 0x0000000e0e097981 */ /* 0x000ee8000c1e1900 */
[----:B------:R-:W-:Y:S04]  /*95a0*/  IMAD R10, R11, R6, RZ ;  /* 0x000000060b0a7224 */ /* 0x000fe800078e02ff */
        /* <DEDUP_REMOVED lines=8> */
.L_x_5635:
[C---:B------:R-:W-:Y:S04]  /*9630*/  LEA R196, P0, R12.reuse, R196, 0x1 ;  /* 0x000000c40cc47211 */ /* 0x040fe800078008ff */
[----:B------:R-:W-:Y:S02]  /*9640*/  LEA.HI.X R195, R12, R195, R3, 0x1, P0 ;  /* 0x000000c30cc37211 */ /* 0x000fe400000f0c03 */
[C---:B------:R-:W-:Y:S03]  /*9650*/  IADD3 R220, P0, R211.reuse, R196, RZ ;  /* 0x000000c4d3dc7210 */ /* 0x040fe60007f1e0ff */
[--C-:B------:R-:W-:Y:S02]  /*9660*/  IMAD.MOV.U32 R197, RZ, RZ, R195.reuse ;  /* 0x000000ffffc57224 */ /* 0x100fe400078e00c3 */
[C---:B------:R-:W-:Y:S01]  /*9670*/  IMAD.X R221, R206.reuse, 0x1, R195, P0 ;  /* 0x00000001cedd7824 */ /* 0x040fe200000e06c3 */
[C---:B------:R-:W-:Y:S02]  /*9680*/  IADD3 R218, P0, R211.reuse, R220, RZ ;  /* 0x000000dcd3da7210 */ /* 0x040fe40007f1e0ff */
[----:B------:R-:W-:Y:S01]  /*9690*/  @!PT LDS RZ, [RZ] ;  /* 0x00000000fffff984 */ /* 0x000fe20000000800 */
[----:B------:R-:W-:Y:S01]  /*96a0*/  @!PT LDS RZ, [RZ] ;  /* 0x00000000fffff984 */ /* 0x000fe20000000800 */
[----:B------:R-:W-:Y:S01]  /*96b0*/  @!PT LDS RZ, [RZ] ;  /* 0x00000000fffff984 */ /* 0x000fe20000000800 */
[----:B------:R1:W-:Y:S03]  /*96c0*/  LDGSTS.E.BYPASS.LTC128B.128 [R199+0xc000], desc[UR14][R196.64] ;  /* 0x0c000000c4c77fae */ /* 0x0003e6000b901d4e */
[C---:B------:R-:W-:Y:S01]  /*96d0*/  IMAD.X R219, R206.reuse, 0x1, R221, P0 ;  /* 0x00000001cedb7824 */ /* 0x040fe200000e06dd */
[----:B------:R1:W-:Y:S01]  /*96e0*/  LDGSTS.E.BYPASS.LTC128B.128 [R199+0xe000], desc[UR14][R196.64+0x80] ;  /* 0x0e000080c4c77fae */ /* 0x0003e2000b901d4e */
[----:B------:R-:W-:Y:S03]  /*96f0*/  IADD3 R216, P0, R211, R218, RZ ;  /* 0x000000dad3d87210 */ /* 0x000fe60007f1e0ff */
[----:B------:R1:W-:Y:S02]  /*9700*/  LDGSTS.E.BYPASS.LTC128B.128 [R199+0x10000], desc[UR14][R196.64+0x100] ;  /* 0x10000100c4c77fae */ /* 0x0003e4000b901d4e */
[----:B------:R-:W-:Y:S01]  /*9710*/  IMAD.X R217, R206, 0x1, R219, P0 ;  /* 0x00000001ced97824 */ /* 0x000fe200000e06db */
[----:B------:R-:W-:Y:S01]  /*9720*/  ISETP.GT.AND P0, PT, R198, UR10, PT ;  /* 0x0000000ac6007c0c */ /* 0x000fe2000bf04270 */
        /* <DEDUP_REMOVED lines=235> */
.L_x_5637:
        /* <DEDUP_REMOVED lines=24> */
.L_x_5636:
[----:B------:R-:W-:Y:S04]  /*a760*/  LEA R3, R198, R207, 0x6 ;  /* 0x000000cfc6037211 */ /* 0x000fe800078e30ff */
[C---:B-1----:R-:W-:Y:S02]  /*a770*/  IADD3 R132, R3.reuse, 0x1, RZ ;  /* 0x0000000103847810 */ /* 0x042fe40007ffe0ff */
[CC--:B------:R-:W-:Y:S02]  /*a780*/  ISETP.GE.AND P1, PT, R3.reuse, R205.reuse, PT ;  /* 0x000000cd0300720c */ /* 0x0c0fe40003f26270 */
[C---:B------:R-:W-:Y:S02]  /*a790*/  ISETP.GE.AND P5, PT, R132.reuse, R205, PT ;  /* 0x000000cd8400720c */ /* 0x040fe40003fa6270 */
[C---:B------:R-:W-:Y:S02]  /*a7a0*/  ISETP.GE.AND P0, PT, R132.reuse, R203, PT ;  /* 0x000000cb8400720c */ /* 0x040fe40003f06270 */
[C---:B------:R-:W-:Y:S02]  /*a7b0*/  ISETP.GE.OR P5, PT, R132.reuse, R204, !P5 ;  /* 0x000000cc8400720c */ /* 0x040fe40006fa6670 */
[----:B------:R-:W-:Y:S02]  /*a7c0*/  ISETP.GE.OR P0, PT, R132, R202, !P0 ;  /* 0x000000ca8400720c */ /* 0x000fe40004706670 */
[CC--:B------:R-:W-:Y:S02]  /*a7d0*/  ISETP.GE.OR P1, PT, R3.reuse, R204.reuse, !P1 ;  /* 0x000000cc0300720c */ /* 0x0c0fe40004f26670 */
[C---:B------:R-:W-:Y:S02]  /*a7e0*/  IADD3 R133, R3.reuse, 0x8, RZ ;  /* 0x0000000803857810 */ /* 0x040fe40007ffe0ff */
[----:B------:R-:W-:Y:S02]  /*a7f0*/  IADD3 R132, R3, 0x9, RZ ;  /* 0x0000000903847810 */ /* 0x000fe40007ffe0ff */
[----:B------:R-:W-:Y:S02]  /*a800*/  FSEL R138, R4, -INF , !P1 ;  /* 0xff800000048a7808 */ /* 0x000fe40004800000 */
[-C--:B------:R-:W-:Y:S02]  /*a810*/  ISETP.GE.AND P4, PT, R133, R205.reuse, PT ;  /* 0x000000cd8500720c */ /* 0x080fe40003f86270 */
[C---:B------:R-:W-:Y:S02]  /*a820*/  ISETP.GE.AND P1, PT, R132.reuse, R205, PT ;  /* 0x000000cd8400720c */ /* 0x040fe40003f26270 */
[----:B------:R-:W-:Y:S02]  /*a830*/  ISETP.GE.AND P2, PT, R3, R203, PT ;  /* 0x000000cb0300720c */ /* 0x000fe40003f46270 */
[----:B------:R-:W-:Y:S01]  /*a840*/  FSEL R136, R5, -INF , !P5 ;  /* 0xff80000005887808 */ /* 0x000fe20006800000 */
[----:B------:R-:W-:Y:S01]  /*a850*/  VIADD R5, R3, 0x11 ;  /* 0x0000001103057836 */ /* 0x000fe20000000000 */
[-C--:B------:R-:W-:Y:S02]  /*a860*/  ISETP.GE.OR P4, PT, R133, R204.reuse, !P4 ;  /* 0x000000cc8500720c */ /* 0x080fe40006786670 */
[----:B------:R-:W-:Y:S02]  /*a870*/  ISETP.GE.OR P1, PT, R132, R204, !P1 ;  /* 0x000000cc8400720c */ /* 0x000fe40004f26670 */
[C---:B------:R-:W-:Y:S02]  /*a880*/  ISETP.GE.OR P2, PT, R3.reuse, R202, !P2 ;  /* 0x000000ca0300720c */ /* 0x040fe40005746670 */
[----:B------:R-:W-:Y:S02]  /*a890*/  IADD3 R4, R3, 0x10, RZ ;  /* 0x0000001003047810 */ /* 0x000fe40007ffe0ff */
[----:B------:R-:W-:Y:S02]  /*a8a0*/  FSEL R7, R7, -INF , !P0 ;  /* 0xff80000007077808 */ /* 0x000fe40004000000 */
[----:B------:R-:W-:Y:S02]  /*a8b0*/  FSEL R148, R8, -INF , !P4 ;  /* 0xff80000008947808 */ /* 0x000fe40006000000 */
[----:B------:R-:W-:Y:S02]  /*a8c0*/  FSEL R134, R9, -INF , !P1 ;  /* 0xff80000009867808 */ /* 0x000fe40004800000 */
[----:B------:R-:W-:Y:S02]  /*a8d0*/  FSEL R135, R6, -INF , !P2 ;  /* 0xff80000006877808 */ /* 0x000fe40005000000 */
[-C--:B------:R-:W-:Y:S02]  /*a8e0*/  ISETP.GE.AND P0, PT, R4, R205.reuse, PT ;  /* 0x000000cd0400720c */ /* 0x080fe40003f06270 */
[C---:B------:R-:W-:Y:S02]  /*a8f0*/  ISETP.GE.AND P4, PT, R5.reuse, R205, PT ;  /* 0x000000cd0500720c */ /* 0x040fe40003f86270 */
[-C--:B------:R-:W-:Y:S02]  /*a900*/  ISETP.GE.AND P1, PT, R5, R203.reuse, PT ;  /* 0x000000cb0500720c */ /* 0x080fe40003f26270 */
[-C--:B------:R-:W-:Y:S02]  /*a910*/  ISETP.GE.AND P6, PT, R133, R203.reuse, PT ;  /* 0x000000cb8500720c */ /* 0x080fe40003fc6270 */
[-C--:B------:R-:W-:Y:S02]  /*a920*/  ISETP.GE.AND P2, PT, R132, R203.reuse, PT ;  /* 0x000000cb8400720c */ /* 0x080fe40003f46270 */
[C---:B------:R-:W-:Y:S02]  /*a930*/  ISETP.GE.AND P5, PT, R4.reuse, R203, PT ;  /* 0x000000cb0400720c */ /* 0x040fe40003fa6270 */
[----:B------:R-:W-:Y:S02]  /*a940*/  ISETP.GE.OR P0, PT, R4, R204, !P0 ;  /* 0x000000cc0400720c */ /* 0x000fe40004706670 */
[C---:B------:R-:W-:Y:S02]  /*a950*/  ISETP.GE.OR P1, PT, R5.reuse, R202, !P1 ;  /* 0x000000ca0500720c */ /* 0x040fe40004f26670 */
[----:B------:R-:W-:Y:S02]  /*a960*/  ISETP.GE.OR P4, PT, R5, R204, !P4 ;  /* 0x000000cc0500720c */ /* 0x000fe40006786670 */
[-C--:B------:R-:W-:Y:S02]  /*a970*/  ISETP.GE.OR P6, PT, R133, R202.reuse, !P6 ;  /* 0x000000ca8500720c */ /* 0x080fe400077c6670 */
[-C--:B------:R-:W-:Y:S02]  /*a980*/  ISETP.GE.OR P2, PT, R132, R202.reuse, !P2 ;  /* 0x000000ca8400720c */ /* 0x080fe40005746670 */
[----:B------:R-:W-:Y:S02]  /*a990*/  ISETP.GE.OR P5, PT, R4, R202, !P5 ;  /* 0x000000ca0400720c */ /* 0x000fe40006fa6670 */
[C---:B------:R-:W-:Y:S02]  /*a9a0*/  IADD3 R5, R3.reuse, 0x19, RZ ;  /* 0x0000001903057810 */ /* 0x040fe40007ffe0ff */
        /* <DEDUP_REMOVED lines=10> */
[----:B------:R-:W-:Y:S01]  /*aa50*/  ISETP.GE.OR P4, PT, R5, R202, !P4 ;  /* 0x000000ca0500720c */ /* 0x000fe20006786670 */
[C---:B------:R-:W-:Y:S01]  /*aa60*/  VIADD R5, R3.reuse, 0x21 ;  /* 0x0000002103057836 */ /* 0x040fe20000000000 */
[C---:B------:R-:W-:Y:S02]  /*aa70*/  ISETP.GE.OR P2, PT, R4.reuse, R204, !P2 ;  /* 0x000000cc0400720c */ /* 0x040fe40005746670 */
[----:B------:R-:W-:Y:S02]  /*aa80*/  ISETP.GE.OR P6, PT, R4, R202, !P6 ;  /* 0x000000ca0400720c */ /* 0x000fe400077c6670 */
        /* <DEDUP_REMOVED lines=15> */
[----:B------:R-:W-:Y:S02]  /*ab80*/  FMNMX.FTZ R6, R135, R2, !PT ;  /* 0x0000000287067209 */ /* 0x000fe40007810000 */
[----:B------:R-:W-:Y:S02]  /*ab90*/  FSEL R169, R15, -INF , !P1 ;  /* 0xff8000000fa97808 */ /* 0x000fe40004800000 */
[C---:B------:R-:W-:Y:S02]  /*aba0*/  ISETP.GE.AND P5, PT, R5.reuse, R205, PT ;  /* 0x000000cd0500720c */ /* 0x040fe40003fa6270 */
[----:B------:R-:W-:Y:S02]  /*abb0*/  ISETP.GE.AND P2, PT, R5, R203, PT ;  /* 0x000000cb0500720c */ /* 0x000fe40003f46270 */
[----:B------:R-:W-:Y:S02]  /*abc0*/  FMNMX.FTZ R13, R148, R13, !PT ;  /* 0x0000000d940d7209 */ /* 0x000fe40007810000 */
[C---:B------:R-:W-:Y:S02]  /*abd0*/  ISETP.GE.AND P1, PT, R4.reuse, R203, PT ;  /* 0x000000cb0400720c */ /* 0x040fe40003f26270 */
[----:B------:R-:W-:Y:S02]  /*abe0*/  FMNMX.FTZ R6, R7, R6, !PT ;  /* 0x0000000607067209 */ /* 0x000fe40007810000 */
[C---:B------:R-:W-:Y:S02]  /*abf0*/  ISETP.GE.OR P5, PT, R5.reuse, R204, !P5 ;  /* 0x000000cc0500720c */ /* 0x040fe40006fa6670 */
[-C--:B------:R-:W-:Y:S02]  /*ac00*/  ISETP.GE.OR P2, PT, R5, R202.reuse, !P2 ;  /* 0x000000ca0500720c */ /* 0x080fe40005746670 */
[----:B------:R-:W-:Y:S02]  /*ac10*/  ISETP.GE.OR P1, PT, R4, R202, !P1 ;  /* 0x000000ca0400720c */ /* 0x000fe40004f26670 */
[----:B------:R-:W-:Y:S02]  /*ac20*/  FMNMX.FTZ R5, R134, R13, !PT ;  /* 0x0000000d86057209 */ /* 0x000fe40007810000 */
        /* <DEDUP_REMOVED lines=9> */
[----:B------:R-:W-:Y:S01]  /*acc0*/  FMNMX.FTZ R13, R160, R5, !PT ;  /* 0x00000005a00d7209 */ /* 0x000fe20007810000 */
[----:B------:R-:W-:Y:S01]  /*acd0*/  VIADD R5, R3, 0x31 ;  /* 0x0000003103057836 */ /* 0x000fe20000000000 */
        /* <DEDUP_REMOVED lines=13> */
[----:B------:R-:W-:Y:S02]  /*adb0*/  ISETP.GE.OR P0, PT, R4, R202, !P0 ;  /* 0x000000ca0400720c */ /* 0x000fe40004706670 */
        /* <DEDUP_REMOVED lines=101> */
[----:B------:R-:W-:Y:S04]  /*b410*/  ISETP.GT.AND P0, PT, R198, UR10, PT ;  /* 0x0000000ac6007c0c */ /* 0x000fe8000bf04270 */
        /* <DEDUP_REMOVED lines=320> */
.L_x_5634:
[----:B------:R-:W1:Y:S01]  /*c820*/  SHFL.BFLY PT, R0, R213, 0x2, 0x1f ;  /* 0x0c401f00d5007f89 */ /* 0x000e6200000e0000 */
[----:B------:R-:W2:Y:S01]  /*c830*/  S2UR UR4, SR_CgaCtaId ;  /* 0x00000000000479c3 */ /* 0x000ea20000008800 */
[----:B------:R-:W-:Y:S01]  /*c840*/  MOV R5, 0x3f800000 ;  /* 0x3f80000000057802 */ /* 0x000fe20000000f00 */
[----:B------:R-:W-:Y:S01]  /*c850*/  UMOV UR5, 0x400 ;  /* 0x0000040000057882 */ /* 0x000fe20000000000 */
[----:B------:R-:W3:Y:S01]  /*c860*/  SHFL.BFLY PT, R2, R215, 0x2, 0x1f ;  /* 0x0c401f00d7027f89 */ /* 0x000ee200000e0000 */
[----:B------:R-:W-:Y:S01]  /*c870*/  MOV R6, 0x3f800000 ;  /* 0x3f80000000067802 */ /* 0x000fe20000000f00 */
[----:B------:R-:W-:Y:S01]  /*c880*/  UISETP.NE.AND UP0, UPT, UR11, -0x1, UPT ;  /* 0xffffffff0b00788c */ /* 0x000fe2000bf05270 */
[----:B------:R-:W-:Y:S01]  /*c890*/  ULDC.U8 UR6, c[0x0][0x3d8] ;  /* 0x0000f60000067ab9 */ /* 0x000fe20000000000 */
        /* <DEDUP_REMOVED lines=190> */
[C---:B------:R-:W-:Y:S01]  /*d480*/  FMUL.FTZ R87, R6.reuse, R87 ;  /* 0x0000005706577220 */ /* 0x040fe20000410000 */
[----:B------:R-:W-:Y:S01]  /*d490*/  F2FP.BF16.F32.PACK_AB R80, R81, R80 ;  /* 0x000000505150723e */ /* 0x000fe200000010ff */
[----:B------:R-:W-:Y:S01]  /*d4a0*/  STS [R9+0x2400], R50 ;  /* 0x0024003209007388 */ /* 0x000fe20000000800 */
[----:B------:R-:W-:Y:S01]  /*d4b0*/  F2FP.BF16.F32.PACK_AB R82, R83, R82 ;  /* 0x000000525352723e */ /* 0x000fe200000010ff */
[C---:B------:R-:W-:Y:S01]  /*d4c0*/  FMUL.FTZ R86, R6.reuse, R86 ;  /* 0x0000005606567220 */ /* 0x040fe20000410000 */
[----:B------:R-:W-:Y:S01]  /*d4d0*/  PLOP3.LUT P0, PT, PT, PT, UP0, 0x80, 0x0 ;  /* 0x000000000000781c */ /* 0x000fe20003f0f008 */
[----:B------:R-:W-:Y:S01]  /*d4e0*/  STS [R17+0x2000], R52 ;  /* 0x0020003411007388 */ /* 0x000fe20000000800 */
[C---:B------:R-:W-:Y:S01]  /*d4f0*/  FMUL.FTZ R88, R5.reuse, R88 ;  /* 0x0000005805587220 */ /* 0x040fe20000410000 */
[C---:B------:R-:W-:Y:S01]  /*d500*/  FMUL.FTZ R89, R5.reuse, R89 ;  /* 0x0000005905597220 */ /* 0x040fe20000410000 */
[C---:B------:R-:W-:Y:S01]  /*d510*/  FMUL.FTZ R91, R6.reuse, R91 ;  /* 0x0000005b065b7220 */ /* 0x040fe20000410000 */
        /* <DEDUP_REMOVED lines=10> */
[----:B------:R-:W-:Y:S01]  /*d5c0*/  FMUL.FTZ R5, R5, R97 ;  /* 0x0000006105057220 */ /* 0x000fe20000410000 */
[----:B------:R-:W-:Y:S01]  /*d5d0*/  FMUL.FTZ R6, R6, R98 ;  /* 0x0000006206067220 */ /* 0x000fe20000410000 */
[----:B------:R-:W-:Y:S01]  /*d5e0*/  STS [R21+0x2000], R60 ;  /* 0x0020003c15007388 */ /* 0x000fe20000000800 */
[----:B------:R-:W-:Y:S01]  /*d5f0*/  F2FP.BF16.F32.PACK_AB R84, R85, R84 ;  /* 0x000000545554723e */ /* 0x000fe200000010ff */
[----:B------:R-:W-:Y:S01]  /*d600*/  @UP0 ULDC.64 UR4, c[0x0][0x298] ;  /* 0x0000a60000040ab9 */ /* 0x000fe20000000a00 */
[----:B------:R-:W-:Y:S01]  /*d610*/  F2FP.BF16.F32.PACK_AB R86, R87, R86 ;  /* 0x000000565756723e */ /* 0x000fe200000010ff */
[----:B------:R-:W-:Y:S01]  /*d620*/  STS [R21+0x2400], R62 ;  /* 0x0024003e15007388 */ /* 0x000fe20000000800 */
[----:B------:R-:W-:Y:S01]  /*d630*/  F2FP.BF16.F32.PACK_AB R88, R89, R88 ;  /* 0x000000585958723e */ /* 0x000fe200000010ff */
[----:B------:R-:W-:Y:S01]  /*d640*/  @UP0 UIMAD.WIDE.U32 UR8, UR11, UR4, URZ ;  /* 0x000000040b0802a5 */ /* 0x000fe2000f8e003f */
[----:B------:R-:W-:Y:S01]  /*d650*/  F2FP.BF16.F32.PACK_AB R90, R91, R90 ;  /* 0x0000005a5b5a723e */ /* 0x000fe200000010ff */
[----:B------:R-:W-:Y:S01]  /*d660*/  STS [R23+0x2000], R64 ;  /* 0x0020004017007388 */ /* 0x000fe20000000800 */
[----:B------:R-:W-:Y:S01]  /*d670*/  F2FP.BF16.F32.PACK_AB R92, R93, R92 ;  /* 0x0000005c5d5c723e */ /* 0x000fe200000010ff */
[----:B------:R-:W-:Y:S01]  /*d680*/  @UP0 UIMAD UR7, UR11, UR5, UR9 ;  /* 0x000000050b0702a4 */ /* 0x000fe2000f8e0209 */
[----:B------:R-:W-:Y:S01]  /*d690*/  F2FP.BF16.F32.PACK_AB R94, R95, R94 ;  /* 0x0000005e5f5e723e */ /* 0x000fe200000010ff */
[----:B------:R-:W-:Y:S01]  /*d6a0*/  STS [R23+0x2400], R66 ;  /* 0x0024004217007388 */ /* 0x000fe20000000800 */
[----:B------:R-:W-:Y:S01]  /*d6b0*/  F2FP.BF16.F32.PACK_AB R5, R5, R96 ;  /* 0x000000600505723e */ /* 0x000fe200000010ff */
[----:B--2---:R-:W-:Y:S01]  /*d6c0*/  @P3 FMUL.FTZ R2, R2, 0.69314718246459960938 ;  /* 0x3f31721802023820 */ /* 0x004fe20000410000 */
[----:B------:R-:W-:Y:S01]  /*d6d0*/  F2FP.BF16.F32.PACK_AB R6, R99, R6 ;  /* 0x000000066306723e */ /* 0x000fe200000010ff */
[----:B------:R-:W-:Y:S01]  /*d6e0*/  STS [R11+0x4000], R68 ;  /* 0x004000440b007388 */ /* 0x000fe20000000800 */
[----:B------:R-:W-:-:S03]  /*d6f0*/  ISETP.NE.AND P1, PT, RZ, UR6, PT ;  /* 0x00000006ff007c0c */ /* 0x000fc6000bf25270 */
[----:B------:R2:W-:Y:S04]  /*d700*/  STS [R11+0x4400], R70 ;  /* 0x004400460b007388 */ /* 0x0005e80000000800 */
[----:B------:R-:W-:Y:S04]  /*d710*/  STS [R13+0x4000], R72 ;  /* 0x004000480d007388 */ /* 0x000fe80000000800 */
[----:B------:R-:W-:Y:S04]  /*d720*/  STS [R13+0x4400], R74 ;  /* 0x0044004a0d007388 */ /* 0x000fe80000000800 */
[----:B------:R-:W-:Y:S04]  /*d730*/  STS [R15+0x4000], R76 ;  /* 0x0040004c0f007388 */ /* 0x000fe80000000800 */
[----:B------:R-:W-:Y:S04]  /*d740*/  STS [R15+0x4400], R78 ;  /* 0x0044004e0f007388 */ /* 0x000fe80000000800 */
[----:B------:R-:W-:Y:S04]  /*d750*/  STS [R9+0x4000], R80 ;  /* 0x0040005009007388 */ /* 0x000fe80000000800 */
[----:B------:R3:W-:Y:S01]  /*d760*/  STS [R9+0x4400], R82 ;  /* 0x0044005209007388 */ /* 0x0007e20000000800 */
[----:B--2---:R-:W-:-:S03]  /*d770*/  @P4 FMUL.FTZ R11, R4, 0.69314718246459960938 ;  /* 0x3f317218040b4820 */ /* 0x004fc60000410000 */
[----:B------:R-:W-:Y:S04]  /*d780*/  STS [R17+0x4000], R84 ;  /* 0x0040005411007388 */ /* 0x000fe80000000800 */
[----:B------:R-:W-:Y:S04]  /*d790*/  STS [R17+0x4400], R86 ;  /* 0x0044005611007388 */ /* 0x000fe80000000800 */
[----:B------:R-:W-:Y:S04]  /*d7a0*/  STS [R19+0x4000], R88 ;  /* 0x0040005813007388 */ /* 0x000fe80000000800 */
[----:B------:R-:W-:Y:S04]  /*d7b0*/  STS [R19+0x4400], R90 ;  /* 0x0044005a13007388 */ /* 0x000fe80000000800 */
[----:B------:R-:W-:Y:S04]  /*d7c0*/  STS [R21+0x4000], R92 ;  /* 0x0040005c15007388 */ /* 0x000fe80000000800 */
[----:B------:R-:W-:Y:S01]  /*d7d0*/  STS [R21+0x4400], R94 ;  /* 0x0044005e15007388 */ /* 0x000fe20000000800 */
[----:B---3--:R-:W2:Y:S03]  /*d7e0*/  @P4 LDC R9, c[0x0][0x2e8] ;  /* 0x0000ba00ff094b82 */ /* 0x008ea60000000800 */
[----:B------:R3:W-:Y:S04]  /*d7f0*/  STS [R23+0x4000], R5 ;  /* 0x0040000517007388 */ /* 0x0007e80000000800 */
[----:B------:R4:W-:Y:S01]  /*d800*/  STS [R23+0x4400], R6 ;  /* 0x0044000617007388 */ /* 0x0009e20000000800 */
[----:B---3--:R-:W-:-:S02]  /*d810*/  MOV R5, 0x7f800000 ;  /* 0x7f80000000057802 */ /* 0x008fc40000000f00 */
[----:B----4-:R-:W-:Y:S01]  /*d820*/  MOV R6, 0x7f800000 ;  /* 0x7f80000000067802 */ /* 0x010fe20000000f00 */
[----:B-1----:R-:W-:Y:S06]  /*d830*/  @P0 BRA `(.L_x_5639) ;  /* 0x00000000001c0947 */ /* 0x002fec0003800000 */
[----:B------:R-:W1:Y:S01]  /*d840*/  S2UR UR7, SR_CTAID.Y ;  /* 0x00000000000779c3 */ /* 0x000e620000002600 */
[----:B------:R-:W-:Y:S01]  /*d850*/  ULDC.64 UR4, c[0x0][0x290] ;  /* 0x0000a40000047ab9 */ /* 0x000fe20000000a00 */
[----:B-1----:R-:W-:Y:S02]  /*d860*/  USHF.R.S32.HI UR6, URZ, 0x1f, UR7 ;  /* 0x0000001f3f067899 */ /* 0x002fe40008011407 */
[----:B------:R-:W-:Y:S02]  /*d870*/  UIMAD.WIDE.U32 UR8, UR7, UR4, URZ ;  /* 0x00000004070872a5 */ /* 0x000fe4000f8e003f */
[----:B------:R-:W-:-:S04]  /*d880*/  UIMAD UR6, UR6, UR4, URZ ;  /* 0x00000004060672a4 */ /* 0x000fc8000f8e023f */
[----:B------:R-:W-:-:S04]  /*d890*/  UIMAD UR5, UR7, UR5, UR6 ;  /* 0x00000005070572a4 */ /* 0x000fc8000f8e0206 */
[----:B------:R-:W-:-:S12]  /*d8a0*/  UIADD3 UR7, UR9, UR5, URZ ;  /* 0x0000000509077290 */ /* 0x000fd8000fffe03f */
.L_x_5639:
[----:B--2---:R-:W-:Y:S01]  /*d8b0*/  @P4 FFMA.FTZ R5, R132, R9, R11 ;  /* 0x0000000984054223 */ /* 0x004fe2000001000b */
        /* <DEDUP_REMOVED lines=9> */
.L_x_5640:
[----:B------:R-:W-:Y:S01]  /*d950*/  S2UR UR6, SR_CTAID.Z ;  /* 0x00000000000679c3 */ /* 0x000fe20000002700 */
[----:B------:R-:W-:Y:S01]  /*d960*/  ULDC UR4, c[0x0][0x270] ;  /* 0x00009c0000047ab9 */ /* 0x000fe20000000800 */
[----:B------:R-:W-:-:S06]  /*d970*/  ULDC UR11, c[0x0][0x2c4] ;  /* 0x0000b100000b7ab9 */ /* 0x000fcc0000000800 */
[----:B------:R-:W1:Y:S02]  /*d980*/  S2UR UR5, SR_CTAID.Y ;  /* 0x00000000000579c3 */ /* 0x000e640000002600 */
[----:B-1----:R-:W-:-:S04]  /*d990*/  UIMAD UR4, UR5, UR4, UR6 ;  /* 0x00000004050472a4 */ /* 0x002fc8000f8e0206 */
[----:B------:R-:W-:Y:S02]  /*d9a0*/  UIMAD UR11, UR4, UR11, URZ ;  /* 0x0000000b040b72a4 */ /* 0x000fe4000f8e023f */
.L_x_5641:
        /* <DEDUP_REMOVED lines=32> */
.L_x_5643:
[----:B------:R-:W-:Y:S05]  /*dbb0*/  BSYNC B0 ;  /* 0x0000000000007941 */ /* 0x000fea0003800000 */
.L_x_5642:
[----:B------:R-:W2:Y:S01]  /*dbc0*/  S2UR UR5, SR_CTAID.X ;  /* 0x00000000000579c3 */ /* 0x000ea20000002500 */
[----:B-1----:R-:W-:Y:S01]  /*dbd0*/  LEA.HI R6, R3, R2, RZ, 0x3 ;  /* 0x0000000203067211 */ /* 0x002fe200078f18ff */
[----:B------:R1:W3:Y:S01]  /*dbe0*/  LDS.128 R16, [R199+0x1800] ;  /* 0x00180000c7107984 */ /* 0x0002e20000000c00 */
[----:B------:R-:W-:Y:S02]  /*dbf0*/  BSSY B0, `(.L_x_5644) ;  /* 0x000002d000007945 */ /* 0x000fe40003800000 */
[----:B------:R-:W-:Y:S01]  /*dc00*/  LOP3.LUT R3, R6, 0xfffffff8, RZ, 0xc0, !PT ;  /* 0xfffffff806037812 */ /* 0x000fe200078ec0ff */
[----:B------:R1:W4:Y:S02]  /*dc10*/  LDS.128 R12, [R199+0x3800] ;  /* 0x00380000c70c7984 */ /* 0x0003240000000c00 */
[----:B------:R-:W5:Y:S02]  /*dc20*/  LDC.64 R4, c[0x0][0x298] ;  /* 0x0000a600ff047b82 */ /* 0x000f640000000a00 */
[----:B------:R-:W-:Y:S01]  /*dc30*/  IMAD.IADD R0, R2, 0x1, -R3 ;  /* 0x0000000102007824 */ /* 0x000fe200078e0a03 */
[----:B------:R1:W1:Y:S03]  /*dc40*/  LDS.128 R8, [R199+0x5800] ;  /* 0x00580000c7087984 */ /* 0x0002660000000c00 */
[----:B------:R-:W-:Y:S01]  /*dc50*/  IMAD.SHL.U32 R22, R0, 0x8, RZ ;  /* 0x0000000800167824 */ /* 0x000fe200078e00ff */
[----:B------:R1:W1:Y:S01]  /*dc60*/  LDS.128 R28, [R199] ;  /* 0x00000000c71c7984 */ /* 0x0002620000000c00 */
[----:B------:R-:W3:Y:S01]  /*dc70*/  LDC.64 R2, c[0x0][0x2a0] ;  /* 0x0000a800ff027b82 */ /* 0x000ee20000000a00 */
[----:B------:R-:W-:-:S02]  /*dc80*/  SHF.R.S32.HI R0, RZ, 0x3, R6 ;  /* 0x00000003ff007819 */ /* 0x000fc40000011406 */
[----:B------:R-:W-:Y:S01]  /*dc90*/  SHF.R.S32.HI R23, RZ, 0x1f, R22 ;  /* 0x0000001fff177819 */ /* 0x000fe20000011416 */
[----:B------:R1:W1:Y:S01]  /*dca0*/  LDS.128 R24, [R199+0x2000] ;  /* 0x00200000c7187984 */ /* 0x0002620000000c00 */
[C---:B------:R-:W-:Y:S01]  /*dcb0*/  IADD3 R7, R0.reuse, 0x20, RZ ;  /* 0x0000002000077810 */ /* 0x040fe20007ffe0ff */
[----:B------:R-:W-:Y:S01]  /*dcc0*/  VIADD R6, R0, 0x10 ;  /* 0x0000001000067836 */ /* 0x000fe20000000000 */
[----:B--2---:R-:W-:Y:S02]  /*dcd0*/  USHF.L.U32 UR5, UR5, 0x6, URZ ;  /* 0x0000000605057899 */ /* 0x004fe4000800063f */
[----:B------:R-:W-:Y:S02]  /*dce0*/  ISETP.GE.AND P2, PT, R7, UR21, PT ;  /* 0x0000001507007c0c */ /* 0x000fe4000bf46270 */
[----:B------:R-:W-:Y:S01]  /*dcf0*/  ISETP.GE.AND P3, PT, R6, UR21, PT ;  /* 0x0000001506007c0c */ /* 0x000fe2000bf66270 */
[----:B------:R-:W-:Y:S01]  /*dd00*/  USHF.R.S32.HI UR4, URZ, 0x1f, UR5 ;  /* 0x0000001f3f047899 */ /* 0x000fe20008011405 */
[----:B------:R-:W-:-:S02]  /*dd10*/  VIADD R6, R0, 0x30 ;  /* 0x0000003000067836 */ /* 0x000fc40000000000 */
[----:B-----5:R-:W-:-:S03]  /*dd20*/  IMAD.WIDE.U32 R22, R4, UR5, R22 ;  /* 0x0000000504167c25 */ /* 0x020fc6000f8e0016 */
[----:B------:R-:W-:Y:S01]  /*dd30*/  ISETP.GE.AND P1, PT, R6, UR21, PT ;  /* 0x0000001506007c0c */ /* 0x000fe2000bf26270 */
[----:B------:R-:W-:Y:S01]  /*dd40*/  IMAD R20, R4, UR4, RZ ;  /* 0x0000000404147c24 */ /* 0x000fe2000f8e02ff */
[----:B------:R-:W-:Y:S01]  /*dd50*/  USHF.R.S32.HI UR4, URZ, 0x1f, UR6 ;  /* 0x0000001f3f047899 */ /* 0x000fe20008011406 */
[----:B------:R-:W-:Y:S02]  /*dd60*/  IADD3 R34, P0, R22, UR8, RZ ;  /* 0x0000000816227c10 */ /* 0x000fe4000ff1e0ff */
[----:B------:R-:W-:-:S05]  /*dd70*/  IMAD R20, R5, UR5, R20 ;  /* 0x0000000505147c24 */ /* 0x000fca000f8e0214 */
[----:B------:R-:W-:Y:S01]  /*dd80*/  IADD3.X R35, R20, UR7, R23, P0, !PT ;  /* 0x0000000714237c10 */ /* 0x000fe200087fe417 */
[----:B---3--:R-:W-:Y:S01]  /*dd90*/  IMAD R20, R2, UR4, RZ ;  /* 0x0000000402147c24 */ /* 0x008fe2000f8e02ff */
[----:B------:R-:W-:-:S03]  /*dda0*/  ISETP.GE.AND P0, PT, R0, UR21, PT ;  /* 0x0000001500007c0c */ /* 0x000fc6000bf06270 */
[----:B------:R-:W-:Y:S01]  /*ddb0*/  IMAD R37, R3, UR6, R20 ;  /* 0x0000000603257c24 */ /* 0x000fe2000f8e0214 */
[----:B------:R-:W-:Y:S01]  /*ddc0*/  SHF.R.S32.HI R3, RZ, 0x1f, R0 ;  /* 0x0000001fff037819 */ /* 0x000fe20000011400 */
[----:B------:R2:W3:Y:S01]  /*ddd0*/  LDS.128 R20, [R199+0x4000] ;  /* 0x00400000c7147984 */ /* 0x0004e20000000c00 */
[----:B------:R-:W-:-:S05]  /*dde0*/  IMAD.WIDE.U32 R34, R2, UR6, R34 ;  /* 0x0000000602227c25 */ /* 0x000fca000f8e0022 */
[----:B------:R-:W-:Y:S02]  /*ddf0*/  IADD3 R37, R37, R35, RZ ;  /* 0x0000002325257210 */ /* 0x000fe40007ffe0ff */
[----:B-1--4-:R-:W-:Y:S05]  /*de00*/  @P0 BRA `(.L_x_5645) ;  /* 0x00000000002c0947 */ /* 0x012fea0003800000 */
        /* <DEDUP_REMOVED lines=10> */
[----:B---3--:R1:W-:Y:S02]  /*deb0*/  STG.E.128 desc[UR14][R32.64+0x100], R20 ;  /* 0x0001001420007986 */ /* 0x0083e4000c101d0e */
.L_x_5645:
[----:B------:R-:W-:Y:S05]  /*dec0*/  BSYNC B0 ;  /* 0x0000000000007941 */ /* 0x000fea0003800000 */
.L_x_5644:
[----:B-1----:R1:W4:Y:S01]  /*ded0*/  LDS.128 R28, [R199+0x800] ;  /* 0x00080000c71c7984 */ /* 0x0023220000000c00 */
[----:B------:R-:W-:Y:S03]  /*dee0*/  BSSY B0, `(.L_x_5646) ;  /* 0x0000012000007945 */ /* 0x000fe60003800000 */
[----:B------:R1:W1:Y:S04]  /*def0*/  LDS.128 R24, [R199+0x2800] ;  /* 0x00280000c7187984 */ /* 0x0002680000000c00 */
[----:B---3--:R3:W1:Y:S01]  /*df00*/  LDS.128 R20, [R199+0x4800] ;  /* 0x00480000c7147984 */ /* 0x0086620000000c00 */
        /* <DEDUP_REMOVED lines=15> */
.L_x_5647:
[----:B------:R-:W-:Y:S05]  /*e000*/  BSYNC B0 ;  /* 0x0000000000007941 */ /* 0x000fea0003800000 */
.L_x_5646:
        /* <DEDUP_REMOVED lines=19> */
.L_x_5649:
[----:B------:R-:W-:Y:S05]  /*e140*/  BSYNC B0 ;  /* 0x0000000000007941 */ /* 0x000fea0003800000 */
.L_x_5648:
[----:B------:R-:W-:Y:S05]  /*e150*/  @P1 EXIT ;  /* 0x000000000000194d */ /* 0x000fea0003800000 */
[----:B------:R-:W-:Y:S01]  /*e160*/  IADD3 R0, P0, R0, 0x30, RZ ;  /* 0x0000003000007810 */ /* 0x000fe20007f1e0ff */
[----:B----4-:R-:W-:Y:S01]  /*e170*/  IMAD.MOV.U32 R6, RZ, RZ, R34 ;  /* 0x000000ffff067224 */ /* 0x010fe200078e0022 */
        /* <DEDUP_REMOVED lines=13> */
.L_x_5650:
        /* <DEDUP_REMOVED lines=11> */
.L_x_7964:


//--------------------- .text._ZN5flash24flash_fwd_splitkv_kernelI23Flash_fwd_kernel_traitsILi192ELi64ELi64ELi4ELb0ELb0EN7cutlass10bfloat16_tE19Flash_kernel_traitsILi192ELi64ELi64ELi4ES3_EELb0ELb1ELb0ELb0ELb1ELb1ELb0ELb0EEEvNS_16Flash_fwd_paramsE --------------------------
	.section	.text._ZN5flash24flash_fwd_splitkv_kernelI23Flash_fwd_kernel_traitsILi192ELi64ELi64ELi4ELb0ELb0EN7cutlass10bfloat16_tE19Flash_kernel_traitsILi192ELi64ELi64ELi4ES3_EELb0ELb1ELb0ELb0ELb1ELb1ELb0ELb0EEEvNS_16Flash_fwd_paramsE,"ax",@progbits
	.align	128
        .global         _ZN5flash24flash_fwd_splitkv_kernelI23Flash_fwd_kernel_traitsILi192ELi64ELi64ELi4ELb0ELb0EN7cutlass10bfloat16_tE19Flash_kernel_traitsILi192ELi64ELi64ELi4ES3_EELb0ELb1ELb0ELb0ELb1ELb1ELb0ELb0EEEvNS_16Flash_fwd_paramsE
        .type           _ZN5flash24flash_fwd_splitkv_kernelI23Flash_fwd_kernel_traitsILi192ELi64ELi64ELi4ELb0ELb0EN7cutlass10bfloat16_tE19Flash_kernel_traitsILi192ELi64ELi64ELi4ES3_EELb0ELb1ELb0ELb0ELb1ELb1ELb0ELb0EEEvNS_16Flash_fwd_paramsE,@function
        .size           _ZN5flash24flash_fwd_splitkv_kernelI23Flash_fwd_kernel_traitsILi192ELi64ELi64ELi4ELb0ELb0EN7cutlass10bfloat16_tE19Flash_kernel_traitsILi192ELi64ELi64ELi4ES3_EELb0ELb1ELb0ELb0ELb1ELb1ELb0ELb0EEEvNS_16Flash_fwd_paramsE,(.L_x_7965 - _ZN5flash24flash_fwd_splitkv_kernelI23Flash_fwd_kernel_traitsILi192ELi64ELi64ELi4ELb0ELb0EN7cutlass10bfloat16_tE19Flash_kernel_traitsILi192ELi64ELi64ELi4ES3_EELb0ELb1ELb0ELb0ELb1ELb1ELb0ELb0EEEvNS_16Flash_fwd_paramsE)
        .other          _ZN5flash24flash_fwd_splitkv_kernelI23Flash_fwd_kernel_traitsILi192ELi64ELi64ELi4ELb0ELb0EN7cutlass10bfloat16_tE19Flash_kernel_traitsILi192ELi64ELi64ELi4ES3_EELb0ELb1ELb0ELb0ELb1ELb1ELb0ELb0EEEvNS_16Flash_fwd_paramsE,@"STO_CUDA_ENTRY STV_DEFAULT"
_ZN5flash24flash_fwd_splitkv_kernelI23Flash_fwd_kernel_traitsILi192ELi64ELi64ELi4ELb0ELb0EN7cutlass10bfloat16_tE19Flash_kernel_traitsILi192ELi64ELi64ELi4ES3_EELb0ELb1ELb0ELb0ELb1ELb1ELb0ELb0EEEvNS_16Flash_fwd_paramsE:
.text._ZN5flash24flash_fwd_splitkv_kernelI23Flash_fwd_kernel_traitsILi192ELi64ELi64ELi4ELb0ELb0EN7cutlass10bfloat16_tE19Flash_kernel_traitsILi192ELi64ELi64ELi4ES3_EELb0ELb1ELb0ELb0ELb1ELb1ELb0ELb0EEEvNS_16Flash_fwd_paramsE:
        /* <DEDUP_REMOVED lines=55> */
.L_x_5651:
[----:B------:R-:W-:-:S03]  /*0370*/  ULDC UR6, c[0x0][0x2c8] ;  /* 0x0000b20000067ab9 */ /* 0x000fc60000000800 */
.L_x_5652:
        /* <DEDUP_REMOVED lines=110> */
.L_x_5655:
[----:B------:R-:W-:Y:S05]  /*0a60*/  BSYNC B0 ;  /* 0x0000000000007941 */ /* 0x000fea0003800000 */
.L_x_5654:
        /* <DEDUP_REMOVED lines=18> */
.L_x_5657:
[----:B------:R-:W-:Y:S05]  /*0b90*/  BSYNC B0 ;  /* 0x0000000000007941 */ /* 0x000fea0003800000 */
.L_x_5656:
        /* <DEDUP_REMOVED lines=18> */
.L_x_5659:
[----:B------:R-:W-:Y:S05]  /*0cc0*/  BSYNC B0 ;  /* 0x0000000000007941 */ /* 0x000fea0003800000 */
.L_x_5658:
        /* <DEDUP_REMOVED lines=15> */
.L_x_5661:
[----:B------:R-:W-:Y:S05]  /*0dc0*/  BSYNC B0 ;  /* 0x0000000000007941 */ /* 0x000fea0003800000 */
.L_x_5660:
        /* <DEDUP_REMOVED lines=15> */
.L_x_5653:
        /* <DEDUP_REMOVED lines=28> */
.L_x_5662:
[----:B------:R-:W-:Y:S05]  /*1080*/  @!P3 BRA `(.L_x_5663) ;  /* 0x000000040058b947 */ /* 0x000fea0003800000 */
[----:B------:R-:W1:Y:S01]  /*1090*/  LDC R6, c[0x0][0x380] ;  /* 0x0000e000ff067b82 */ /* 0x000e620000000800 */
[----:B------:R-:W-:Y:S01]  /*10a0*/  LEA R29, R145, 0xffffffc0, 0x6 ;  /* 0xffffffc0911d7811 */ /* 0x000fe200078e30ff */
[----:B------:R-:W-:-:S03]  /*10b0*/  ULDC.64 UR4, c[0x0][0x230] ;  /* 0x00008c0000047ab9 */ /* 0x000fc60000000a00 */
        /* <DEDUP_REMOVED lines=21> */
[----:B------:R-:W1:Y:S05]  /*1210*/  LDC R0, c[0x0][0x278] ;  /* 0x00009e00ff007b82 */ /* 0x000e6a0000000800 */
[----:B------:R-:W-:-:S06]  /*1220*/  @P2 IADD3 R7, R7, 0x1, RZ ;  /* 0x0000000107072810 */ /* 0x000fcc0007ffe0ff */
[----:B------:R-:W-:Y:S01]  /*1230*/  @!P0 IMAD.MOV R7, RZ, RZ, -R7 ;  /* 0x000000ffff078224 */ /* 0x000fe200078e0a07 */
[----:B------:R-:W-:-:S05]  /*1240*/  @!P1 LOP3.LUT R7, RZ, R6, RZ, 0x33, !PT ;  /* 0x00000006ff079212 */ /* 0x000fca00078e33ff */
[----:B------:R-:W-:-:S05]  /*1250*/  IMAD.WIDE R12, R7, 0x4, R208 ;  /* 0x00000004070c7825 */ /* 0x000fca00078e02d0 */
[----:B------:R-:W2:Y:S01]  /*1260*/  LDG.E R3, desc[UR14][R12.64] ;  /* 0x0000000e0c037981 */ /* 0x000ea2000c1e1900 */
[----:B------:R-:W-:Y:S02]  /*1270*/  MOV R8, RZ ;  /* 0x000000ff00087202 */ /* 0x000fe40000000f00 */
[----:B-1----:R-:W-:Y:S01]  /*1280*/  IABS R5, R0 ;  /* 0x0000000000057213 */ /* 0x002fe20000000000 */
[----:B------:R-:W1:Y:S01]  /*1290*/  S2R R2, SR_CTAID.Z ;  /* 0x0000000000027919 */ /* 0x000e620000002700 */
[----:B------:R-:W-:Y:S02]  /*12a0*/  IADD3 R7, -R7, RZ, RZ ;  /* 0x000000ff07077210 */ /* 0x000fe40007ffe1ff */
[----:B------:R-:W3:Y:S03]  /*12b0*/  I2F.RP R11, R5 ;  /* 0x00000005000b7306 */ /* 0x000ee60000209400 */
[----:B------:R-:W-:-:S05]  /*12c0*/  IMAD R29, R6, R7, R29 ;  /* 0x00000007061d7224 */ /* 0x000fca00078e021d */
[----:B------:R-:W-:Y:S01]  /*12d0*/  SHF.R.S32.HI R21, RZ, 0x1f, R29 ;  /* 0x0000001fff157819 */ /* 0x000fe2000001141d */
[----:B---3--:R-:W3:Y:S01]  /*12e0*/  MUFU.RCP R10, R11 ;  /* 0x0000000b000a7308 */ /* 0x008ee20000001000 */
[----:B-1----:R-:W-:Y:S02]  /*12f0*/  IABS R2, R2 ;  /* 0x0000000200027213 */ /* 0x002fe40000000000 */
[----:B---3--:R-:W-:-:S05]  /*1300*/  IADD3 R10, R10, 0xffffffe, RZ ;  /* 0x0ffffffe0a0a7810 */ /* 0x008fca0007ffe0ff */
[----:B------:R-:W1:Y:S02]  /*1310*/  F2I.FTZ.U32.TRUNC.NTZ R9, R10 ;  /* 0x0000000a00097305 */ /* 0x000e64000021f000 */
[----:B-1----:R-:W-:-:S04]  /*1320*/  IMAD.MOV R4, RZ, RZ, -R9 ;  /* 0x000000ffff047224 */ /* 0x002fc800078e0a09 */
[----:B------:R-:W-:-:S04]  /*1330*/  IMAD R4, R4, R5, RZ ;  /* 0x0000000504047224 */ /* 0x000fc800078e02ff */
[----:B------:R-:W-:-:S04]  /*1340*/  IMAD.HI.U32 R9, R9, R4, R8 ;  /* 0x0000000409097227 */ /* 0x000fc800078e0008 */
[----:B------:R-:W-:-:S04]  /*1350*/  IMAD.MOV.U32 R8, RZ, RZ, R2 ;  /* 0x000000ffff087224 */ /* 0x000fc800078e0002 */
[----:B------:R-:W-:-:S05]  /*1360*/  IMAD.HI.U32 R2, R9, R8, RZ ;  /* 0x0000000809027227 */ /* 0x000fca00078e00ff */
[----:B------:R-:W-:-:S05]  /*1370*/  IADD3 R4, -R2, RZ, RZ ;  /* 0x000000ff02047210 */ /* 0x000fca0007ffe1ff */
[----:B------:R-:W-:-:S05]  /*1380*/  IMAD R4, R5, R4, R8 ;  /* 0x0000000405047224 */ /* 0x000fca00078e0208 */
[----:B------:R-:W-:-:S13]  /*1390*/  ISETP.GT.U32.AND P1, PT, R5, R4, PT ;  /* 0x000000040500720c */ /* 0x000fda0003f24070 */
[----:B------:R-:W-:Y:S02]  /*13a0*/  @!P1 IMAD.IADD R4, R4, 0x1, -R5 ;  /* 0x0000000104049824 */ /* 0x000fe400078e0a05 */
[----:B------:R-:W-:Y:S01]  /*13b0*/  @!P1 VIADD R2, R2, 0x1 ;  /* 0x0000000102029836 */ /* 0x000fe20000000000 */
[----:B------:R-:W-:Y:S02]  /*13c0*/  ISETP.NE.AND P1, PT, R0, RZ, PT ;  /* 0x000000ff0000720c */ /* 0x000fe40003f25270 */
[----:B------:R-:W-:-:S13]  /*13d0*/  ISETP.GE.U32.AND P2, PT, R4, R5, PT ;  /* 0x000000050400720c */ /* 0x000fda0003f46070 */
[----:B------:R-:W-:-:S05]  /*13e0*/  @P2 IADD3 R2, R2, 0x1, RZ ;  /* 0x0000000102022810 */ /* 0x000fca0007ffe0ff */
[----:B------:R-:W-:Y:S01]  /*13f0*/  IMAD.MOV.U32 R16, RZ, RZ, R2 ;  /* 0x000000ffff107224 */ /* 0x000fe200078e0002 */
        /* <DEDUP_REMOVED lines=18> */
[----:B------:R-:W-:Y:S02]  /*1520*/  ULDC.64 UR4, c[0x0][0x238] ;  /* 0x00008e0000047ab9 */ /* 0x000fe40000000a00 */
[----:B------:R-:W-:Y:S01]  /*1530*/  UIMAD UR21, UR21, UR4, URZ ;  /* 0x00000004151572a4 */ /* 0x000fe2000f8e023f */
[----:B------:R-:W-:Y:S01]  /*1540*/  IMAD.WIDE.U32 R2, R29, UR6, R4 ;  /* 0x000000061d027c25 */ /* 0x000fe2000f8e0004 */
[----:B------:R-:W-:Y:S02]  /*1550*/  UIMAD.WIDE.U32 UR24, UR22, UR4, URZ ;  /* 0x00000004161872a5 */ /* 0x000fe4000f8e003f */
[----:B------:R-:W-:Y:S01]  /*1560*/  UIMAD UR5, UR22, UR5, UR21 ;  /* 0x00000005160572a4 */ /* 0x000fe2000f8e0215 */
[----:B------:R-:W-:Y:S01]  /*1570*/  IMAD.MOV.U32 R4, RZ, RZ, R2 ;  /* 0x000000ffff047224 */ /* 0x000fe200078e0002 */
[----:B------:R-:W-:Y:S01]  /*1580*/  IADD3 R5, R3, R0, RZ ;  /* 0x0000000003057210 */ /* 0x000fe20007ffe0ff */
[----:B------:R-:W-:Y:S01]  /*1590*/  IMAD R3, R17, UR8, RZ ;  /* 0x0000000811037c24 */ /* 0x000fe2000f8e02ff */
[----:B------:R-:W-:-:S03]  /*15a0*/  UIADD3 UR22, UR25, UR5, URZ ;  /* 0x0000000519167290 */ /* 0x000fc6000fffe03f */
[C---:B------:R-:W-:Y:S02]  /*15b0*/  IMAD R3, R16.reuse, UR9, R3 ;  /* 0x0000000910037c24 */ /* 0x040fe4000f8e0203 */
[----:B------:R-:W-:-:S05]  /*15c0*/  IMAD.WIDE.U32 R22, R16, UR8, R4 ;  /* 0x0000000810167c25 */ /* 0x000fca000f8e0004 */
[----:B------:R-:W-:Y:S01]  /*15d0*/  IADD3 R2, R23, R3, RZ ;  /* 0x0000000317027210 */ /* 0x000fe20007ffe0ff */
[----:B------:R-:W-:Y:S06]  /*15e0*/  BRA `(.L_x_5664) ;  /* 0x0000000400347947 */ /* 0x000fec0003800000 */
.L_x_5663:
        /* <DEDUP_REMOVED lines=47> */
.L_x_5665:
        /* <DEDUP_REMOVED lines=30> */
.L_x_5664:
[----:B------:R-:W-:Y:S01]  /*1ac0*/  SHF.R.S32.HI R3, RZ, 0x1f, R112 ;  /* 0x0000001fff037819 */ /* 0x000fe20000011470 */
[----:B------:R-:W-:Y:S01]  /*1ad0*/  UISETP.NE.AND UP0, UPT, UR11, -0x1, UPT ;  /* 0xffffffff0b00788c */ /* 0x000fe2000bf05270 */
[----:B------:R-:W1:Y:S01]  /*1ae0*/  S2R R27, SR_CTAID.X ;  /* 0x00000000001b7919 */ /* 0x000e620000002500 */
[----:B------:R-:W-:Y:S01]  /*1af0*/  UIADD3 UR21, -UR16, UR18, URZ ;  /* 0x0000001210157290 */ /* 0x000fe2000fffe13f */
[-C--:B------:R-:W-:Y:S01]  /*1b00*/  LEA.HI R5, R3, R112.reuse, RZ, 0x3 ;  /* 0x0000007003057211 */ /* 0x080fe200078f18ff */
[----:B------:R-:W2:Y:S01]  /*1b10*/  S2UR UR23, SR_CgaCtaId ;  /* 0x00000000001779c3 */ /* 0x000ea20000008800 */
[----:B------:R-:W-:Y:S01]  /*1b20*/  VIADD R206, R145, 0xffffffff ;  /* 0xffffffff91ce7836 */ /* 0x000fe20000000000 */
[----:B------:R-:W-:Y:S01]  /*1b30*/  LEA.HI R114, R3, R112, RZ, 0x5 ;  /* 0x0000007003727211 */ /* 0x000fe200078f28ff */
[----:B------:R-:W-:Y:S01]  /*1b40*/  IMAD.SHL.U32 R215, R112, 0x2, RZ ;  /* 0x0000000270d77824 */ /* 0x000fe200078e00ff */
[----:B------:R-:W-:Y:S01]  /*1b50*/  SHF.R.S32.HI R14, RZ, 0x3, R5 ;  /* 0x00000003ff0e7819 */ /* 0x000fe20000011405 */
[----:B------:R-:W-:Y:S01]  /*1b60*/  UIADD3 UR13, UR17, -UR13, -UR18 ;  /* 0x8000000d110d7290 */ /* 0x000fe2000fffe812 */
[----:B------:R-:W-:Y:S01]  /*1b70*/  LOP3.LUT R5, R5, 0xfffffff8, RZ, 0xc0, !PT ;  /* 0xfffffff805057812 */ /* 0x000fe200078ec0ff */
[----:B------:R-:W-:Y:S01]  /*1b80*/  @UP0 ULDC.64 UR4, c[0x0][0x240] ;  /* 0x0000900000040ab9 */ /* 0x000fe20000000a00 */
[C---:B------:R-:W-:Y:S01]  /*1b90*/  ISETP.GE.AND P1, PT, R14.reuse, UR21, PT ;  /* 0x000000150e007c0c */ /* 0x040fe2000bf26270 */
[----:B------:R-:W-:Y:S01]  /*1ba0*/  VIADD R19, R14, 0x10 ;  /* 0x000000100e137836 */ /* 0x000fe20000000000 */
[----:B------:R-:W-:Y:S01]  /*1bb0*/  @UP0 UIMAD.WIDE.U32 UR26, UR11, UR4, URZ ;  /* 0x000000040b1a02a5 */ /* 0x000fe2000f8e003f */
[----:B------:R-:W-:Y:S01]  /*1bc0*/  IMAD.IADD R0, R112, 0x1, -R5 ;  /* 0x0000000170007824 */ /* 0x000fe200078e0a05 */
[----:B------:R-:W-:Y:S01]  /*1bd0*/  @!UP0 USHF.R.S32.HI UR9, URZ, 0x1f, UR19 ;  /* 0x0000001f3f098899 */ /* 0x000fe20008011413 */
[----:B------:R-:W-:Y:S01]  /*1be0*/  IMAD.SHL.U32 R31, R14, 0x40, RZ ;  /* 0x000000400e1f7824 */ /* 0x000fe200078e00ff */
[----:B------:R-:W-:Y:S01]  /*1bf0*/  ISETP.GE.AND P0, PT, R19, UR21, PT ;  /* 0x0000001513007c0c */ /* 0x000fe2000bf06270 */
[----:B------:R-:W-:Y:S01]  /*1c00*/  @UP0 UIMAD UR8, UR11, UR5, UR27 ;  /* 0x000000050b0802a4 */ /* 0x000fe2000f8e021b */
[----:B------:R-:W-:Y:S01]  /*1c10*/  IMAD.SHL.U32 R20, R0, 0x8, RZ ;  /* 0x0000000800147824 */ /* 0x000fe200078e00ff */
[----:B------:R-:W-:Y:S01]  /*1c20*/  SHF.R.S32.HI R15, RZ, 0x1f, R14 ;  /* 0x0000001fff0f7819 */ /* 0x000fe2000001140e */
[----:B------:R-:W-:Y:S01]  /*1c30*/  @!UP0 ULDC.64 UR4, c[0x0][0x228] ;  /* 0x00008a0000048ab9 */ /* 0x000fe20000000a00 */
[----:B------:R-:W-:Y:S01]  /*1c40*/  LOP3.LUT R31, R31, 0x1c0, RZ, 0xc0, !PT ;  /* 0x000001c01f1f7812 */ /* 0x000fe200078ec0ff */
[----:B------:R-:W-:Y:S01]  /*1c50*/  @!UP0 UIMAD UR9, UR9, UR4, URZ ;  /* 0x00000004090982a4 */ /* 0x000fe2000f8e023f */
[----:B------:R-:W3:Y:S01]  /*1c60*/  @!P1 LDC.64 R4, c[0x0][0x240] ;  /* 0x00009000ff049b82 */ /* 0x000ee20000000a00 */
[----:B------:R-:W-:Y:S01]  /*1c70*/  @!UP0 UIMAD.WIDE.U32 UR28, UR19, UR4, URZ ;  /* 0x00000004131c82a5 */ /* 0x000fe2000f8e003f */
[----:B------:R-:W-:Y:S01]  /*1c80*/  SHF.R.S32.HI R23, RZ, 0x1f, R20 ;  /* 0x0000001fff177819 */ /* 0x000fe20000011414 */
[----:B------:R-:W-:Y:S01]  /*1c90*/  @!UP0 UIMAD UR19, UR19, UR5, UR9 ;  /* 0x00000005131382a4 */ /* 0x000fe2000f8e0209 */
[----:B------:R-:W-:Y:S01]  /*1ca0*/  VIADD R18, R14, 0x20 ;  /* 0x000000200e127836 */ /* 0x000fe20000000000 */
[----:B------:R-:W-:Y:S01]  /*1cb0*/  USHF.R.S32.HI UR9, URZ, 0x1f, UR20 ;  /* 0x0000001f3f097899 */ /* 0x000fe20008011414 */
[----:B------:R-:W4:Y:S01]  /*1cc0*/  @!P0 S2R R30, SR_CgaCtaId ;  /* 0x00000000001e8919 */ /* 0x000f220000008800 */
[----:B------:R-:W-:Y:S01]  /*1cd0*/  @!UP0 UIADD3 UR8, UR29, UR19, URZ ;  /* 0x000000131d088290 */ /* 0x000fe2000fffe03f */
[----:B------:R-:W5:Y:S01]  /*1ce0*/  @!P1 LDC.64 R6, c[0x0][0x210] ;  /* 0x00008400ff069b82 */ /* 0x000f620000000a00 */
[----:B------:R-:W-:Y:S01]  /*1cf0*/  @!UP0 UMOV UR26, UR28 ;  /* 0x0000001c001a8c82 */ /* 0x000fe20008000000 */
[----:B------:R-:W-:Y:S01]  /*1d00*/  ULDC.64 UR4, c[0x0][0x258] ;  /* 0x0000960000047ab9 */ /* 0x000fe20000000a00 */
[----:B------:R-:W-:Y:S01]  /*1d10*/  IADD3 R8, P2, R20, UR26, RZ ;  /* 0x0000001a14087c10 */ /* 0x000fe2000ff5e0ff */
[----:B------:R-:W-:Y:S01]  /*1d20*/  IMAD.U32 R24, RZ, RZ, UR4 ;  /* 0x00000004ff187e24 */ /* 0x000fe2000f8e00ff */
[----:B------:R-:W-:Y:S01]  /*1d30*/  UIMAD UR9, UR9, UR4, URZ ;  /* 0x00000004090972a4 */ /* 0x000fe2000f8e023f */
[----:B-1----:R-:W-:Y:S01]  /*1d40*/  IMAD.WIDE R26, R27, 0x40, R14 ;  /* 0x000000401b1a7825 */ /* 0x002fe200078e020e */
[----:B------:R-:W-:Y:S01]  /*1d50*/  IADD3.X R9, R23, UR8, RZ, P2, !PT ;  /* 0x0000000817097c10 */ /* 0x000fe200097fe4ff */
[----:B------:R-:W1:Y:S01]  /*1d60*/  @!P0 LDC.64 R12, c[0x0][0x240] ;  /* 0x00009000ff0c8b82 */ /* 0x000e620000000a00 */
[----:B------:R-:W-:Y:S01]  /*1d70*/  ISETP.GE.AND P5, PT, R18, UR21, PT ;  /* 0x0000001512007c0c */ /* 0x000fe2000bfa6270 */
[----:B------:R-:W-:Y:S01]  /*1d80*/  UIMAD UR5, UR20, UR5, UR9 ;  /* 0x00000005140572a4 */ /* 0x000fe2000f8e0209 */
[----:B------:R-:W-:Y:S01]  /*1d90*/  @!P0 IADD3 R28, P4, R26, 0x10, RZ ;  /* 0x000000101a1c8810 */ /* 0x000fe20007f9e0ff */
[----:B------:R-:W-:Y:S01]  /*1da0*/  IMAD.WIDE.U32 R24, R24, UR20, R8 ;  /* 0x0000001418187c25 */ /* 0x000fe2000f8e0008 */
[----:B------:R-:W-:Y:S01]  /*1db0*/  LOP3.LUT R8, R31, 0x38, R20, 0xf8, !PT ;  /* 0x000000381f087812 */ /* 0x000fe200078ef814 */
[----:B------:R-:W-:Y:S01]  /*1dc0*/  UMOV UR4, 0x400 ;  /* 0x0000040000047882 */ /* 0x000fe20000000000 */
[----:B------:R-:W-:Y:S01]  /*1dd0*/  SHF.R.U32.HI R31, RZ, 0x3, R31 ;  /* 0x00000003ff1f7819 */ /* 0x000fe2000001161f */
[----:B------:R-:W-:Y:S01]  /*1de0*/  VIADD R25, R25, UR5 ;  /* 0x0000000519197c36 */ /* 0x000fe20008000000 */
[----:B------:R-:W-:Y:S01]  /*1df0*/  @!P0 MOV R9, 0x400 ;  /* 0x0000040000098802 */ /* 0x000fe20000000f00 */
[----:B--2---:R-:W-:Y:S01]  /*1e00*/  ULEA UR4, UR23, UR4, 0x18 ;  /* 0x0000000417047291 */ /* 0x004fe2000f8ec03f */
[----:B------:R-:W-:Y:S01]  /*1e10*/  LOP3.LUT R31, R8, R31, RZ, 0x3c, !PT ;  /* 0x0000001f081f7212 */ /* 0x000fe200078e3cff */
[-C--:B---3--:R-:W-:Y:S01]  /*1e20*/  @!P1 IMAD R8, R27, R4.reuse, RZ ;  /* 0x000000041b089224 */ /* 0x088fe200078e02ff */
[----:B------:R-:W-:Y:S01]  /*1e30*/  USHF.L.U32 UR5, UR7, 0x5, URZ ;  /* 0x0000000507057899 */ /* 0x000fe2000800063f */
[C---:B------:R-:W-:Y:S01]  /*1e40*/  @!P1 IMAD.WIDE.U32 R36, R26.reuse, R4, R24 ;  /* 0x000000041a249225 */ /* 0x040fe200078e0018 */
[----:B------:R-:W2:Y:S01]  /*1e50*/  @!P5 LDC.64 R10, c[0x0][0x240] ;  /* 0x00009000ff0adb82 */ /* 0x000ea20000000a00 */
[----:B------:R-:W-:Y:S01]  /*1e60*/  ULDC.64 UR8, c[0x0][0x268] ;  /* 0x00009a0000087ab9 */ /* 0x000fe20000000a00 */
[----:B------:R-:W-:Y:S01]  /*1e70*/  SHF.R.S32.HI R113, RZ, 0x5, R114 ;  /* 0x00000005ff717819 */ /* 0x000fe20000011472 */
[----:B------:R-:W-:Y:S01]  /*1e80*/  @!P1 IMAD R5, R26, R5, R8 ;  /* 0x000000051a059224 */ /* 0x000fe200078e0208 */
[----:B------:R-:W-:Y:S01]  /*1e90*/  LEA.HI R8, R3, R112, RZ, 0x6 ;  /* 0x0000007003087211 */ /* 0x000fe200078f30ff */
[----:B------:R-:W-:Y:S01]  /*1ea0*/  IMAD.U32 R210, RZ, RZ, UR17 ;  /* 0x00000011ffd27e24 */ /* 0x000fe2000f8e00ff */
[----:B-----5:R-:W-:Y:S01]  /*1eb0*/  @!P1 LEA R34, P6, R36, R6, 0x1 ;  /* 0x0000000624229211 */ /* 0x020fe200078c08ff */
[----:B------:R-:W-:Y:S01]  /*1ec0*/  @!P1 IMAD.IADD R32, R37, 0x1, R5 ;  /* 0x0000000125209824 */ /* 0x000fe200078e0205 */
[----:B----4-:R-:W-:Y:S01]  /*1ed0*/  @!P0 LEA R30, R30, R9, 0x18 ;  /* 0x000000091e1e8211 */ /* 0x010fe200078ec0ff */
[----:B------:R-:W-:Y:S01]  /*1ee0*/  IMAD.SHL.U32 R4, R8, 0x8, RZ ;  /* 0x0000000808047824 */ /* 0x000fe200078e00ff */
[----:B------:R-:W3:Y:S01]  /*1ef0*/  LDC.64 R134, c[0x0][0x250] ;  /* 0x00009400ff867b82 */ /* 0x000ee20000000a00 */
[----:B------:R-:W-:Y:S01]  /*1f00*/  @!P0 IMAD.MOV.U32 R37, RZ, RZ, R25 ;  /* 0x000000ffff258224 */ /* 0x000fe200078e0019 */
[----:B------:R-:W-:Y:S01]  /*1f10*/  @!P1 LEA.HI.X R35, R36, R7, R32, 0x1, P6 ;  /* 0x0000000724239211 */ /* 0x000fe200030f0c20 */
[----:B------:R-:W-:Y:S01]  /*1f20*/  @!P0 IMAD.MOV.U32 R36, RZ, RZ, R24 ;  /* 0x000000ffff248224 */ /* 0x000fe200078e0018 */
[----:B------:R-:W-:Y:S01]  /*1f30*/  LOP3.LUT R5, R31, 0xfffffe00, R4, 0xf8, !PT ;  /* 0xfffffe001f057812 */ /* 0x000fe200078ef804 */
[----:B------:R-:W-:Y:S01]  /*1f40*/  @!P0 IMAD.X R31, RZ, RZ, R27, P4 ;  /* 0x000000ffff1f8224 */ /* 0x000fe200020e061b */
[----:B------:R-:W-:Y:S01]  /*1f50*/  @!P5 IADD3 R4, P2, R26, 0x20, RZ ;  /* 0x000000201a04d810 */ /* 0x000fe20007f5e0ff */
[----:B-1----:R-:W-:Y:S01]  /*1f60*/  @!P0 IMAD.WIDE.U32 R36, R28, R12, R36 ;  /* 0x0000000c1c248225 */ /* 0x002fe200078e0024 */
[----:B------:R-:W1:Y:S01]  /*1f70*/  @!P0 LDC.64 R8, c[0x0][0x210] ;  /* 0x00008400ff088b82 */ /* 0x000e620000000a00 */
[----:B------:R-:W-:-:S02]  /*1f80*/  LEA R207, R5, UR4, 0x1 ;  /* 0x0000000405cf7c11 */ /* 0x000fc4000f8e08ff */
[----:B------:R-:W-:Y:S01]  /*1f90*/  @!P0 IMAD R32, R31, R12, RZ ;  /* 0x0000000c1f208224 */ /* 0x000fe200078e02ff */
[----:B------:R-:W-:Y:S01]  /*1fa0*/  LEA R212, R113, UR16, 0x4 ;  /* 0x0000001071d47c11 */ /* 0x000fe2000f8e20ff */
[----:B------:R-:W-:Y:S01]  /*1fb0*/  @!P5 IMAD.X R33, RZ, RZ, R27, P2 ;  /* 0x000000ffff21d224 */ /* 0x000fe200010e061b */
[----:B------:R-:W-:Y:S01]  /*1fc0*/  @!PT LDS RZ, [RZ] ;  /* 0x00000000fffff984 */ /* 0x000fe20000000800 */
[----:B------:R-:W-:Y:S01]  /*1fd0*/  @!PT LDS RZ, [RZ] ;  /* 0x00000000fffff984 */ /* 0x000fe20000000800 */
[----:B------:R-:W-:Y:S01]  /*1fe0*/  @!PT LDS RZ, [RZ] ;  /* 0x00000000fffff984 */ /* 0x000fe20000000800 */
[----:B------:R-:W-:Y:S01]  /*1ff0*/  @!P1 LDGSTS.E.BYPASS.LTC128B.128 [R207], desc[UR14][R34.64] ;  /* 0x0000000022cf9fae */ /* 0x000fe2000b901d4e */
[----:B------:R-:W-:Y:S01]  /*2000*/  @!P0 IMAD R13, R28, R13, R32 ;  /* 0x0000000d1c0d8224 */ /* 0x000fe200078e0220 */
[----:B------:R-:W4:Y:S01]  /*2010*/  @!P5 LDC.64 R6, c[0x0][0x210] ;  /* 0x00008400ff06db82 */ /* 0x000f220000000a00 */
[----:B------:R-:W-:Y:S01]  /*2020*/  VIADD R12, R14, 0x30 ;  /* 0x000000300e0c7836 */ /* 0x000fe20000000000 */
[----:B------:R-:W-:Y:S01]  /*2030*/  @!P1 LDGSTS.E.BYPASS.LTC128B.128 [R207+0x2000], desc[UR14][R34.64+0x80] ;  /* 0x0200008022cf9fae */ /* 0x000fe2000b901d4e */
[----:B--2---:R-:W-:Y:S01]  /*2040*/  @!P5 IMAD R31, R33, R10, RZ ;  /* 0x0000000a211fd224 */ /* 0x004fe200078e02ff */
[----:B------:R-:W-:Y:S01]  /*2050*/  LOP3.LUT R215, R215, 0x6, RZ, 0xc0, !PT ;  /* 0x00000006d7d77812 */ /* 0x000fe200078ec0ff */
[----:B------:R-:W-:Y:S01]  /*2060*/  @!P0 IMAD.IADD R32, R37, 0x1, R13 ;  /* 0x0000000125208824 */ /* 0x000fe200078e020d */
[----:B------:R2:W-:Y:S01]  /*2070*/  @!P1 LDGSTS.E.BYPASS.LTC128B.128 [R207+0x4000], desc[UR14][R34.64+0x100] ;  /* 0x0400010022cf9fae */ /* 0x0005e2000b901d4e */
[----:B------:R-:W-:Y:S01]  /*2080*/  @!P5 IMAD R11, R4, R11, R31 ;  /* 0x0000000b040bd224 */ /* 0x000fe200078e021f */
[----:B------:R-:W-:Y:S01]  /*2090*/  ISETP.GE.AND P6, PT, R12, UR21, PT ;  /* 0x000000150c007c0c */ /* 0x000fe2000bfc6270 */
[----:B------:R-:W-:Y:S01]  /*20a0*/  UIADD3 UR16, UR17, 0x1, -UR18 ;  /* 0x0000000111107890 */ /* 0x000fe2000fffe812 */
[----:B------:R-:W5:Y:S03]  /*20b0*/  @!P5 S2R R28, SR_CgaCtaId ;  /* 0x00000000001cd919 */ /* 0x000f660000008800 */
[----:B------:R-:W-:Y:S01]  /*20c0*/  UIADD3 UR16, UR16, UR12, URZ ;  /* 0x0000000c10107290 */ /* 0x000fe2000fffe03f */
[----:B-1----:R-:W-:Y:S01]  /*20d0*/  @!P0 LEA R38, P1, R36, R8, 0x1 ;  /* 0x0000000824268211 */ /* 0x002fe200078208ff */
[----:B------:R-:W-:-:S03]  /*20e0*/  @!P0 IMAD R8, R5, 0x2, R30 ;  /* 0x0000000205088824 */ /* 0x000fc600078e021e */
[----:B------:R-:W-:Y:S02]  /*20f0*/  @!P0 LEA.HI.X R39, R36, R9, R32, 0x1, P1 ;  /* 0x0000000924278211 */ /* 0x000fe400008f0c20 */
[----:B------:R-:W-:-:S03]  /*2100*/  IADD3 R32, P2, R20, R22, RZ ;  /* 0x0000001614207210 */ /* 0x000fc60007f5e0ff */
[----:B------:R-:W-:Y:S02]  /*2110*/  @!P0 LDGSTS.E.BYPASS.LTC128B.128 [R8+0x800], desc[UR14][R38.64] ;  /* 0x0080000026088fae */ /* 0x000fe4000b901d4e */
[----:B------:R-:W-:Y:S02]  /*2120*/  IMAD.X R33, R23, 0x1, R2, P2 ;  /* 0x0000000117217824 */ /* 0x000fe400010e0602 */
[----:B------:R-:W-:Y:S01]  /*2130*/  @!P0 LDGSTS.E.BYPASS.LTC128B.128 [R8+0x2800], desc[UR14][R38.64+0x80] ;  /* 0x0280008026088fae */ /* 0x000fe2000b901d4e */
[----:B------:R-:W-:-:S03]  /*2140*/  IMAD.WIDE.U32 R32, R14, UR6, R32 ;  /* 0x000000060e207c25 */ /* 0x000fc6000f8e0020 */
[----:B------:R1:W-:Y:S01]  /*2150*/  @!P0 LDGSTS.E.BYPASS.LTC128B.128 [R8+0x4800], desc[UR14][R38.64+0x100] ;  /* 0x0480010026088fae */ /* 0x0003e2000b901d4e */
[----:B------:R-:W-:Y:S01]  /*2160*/  IADD3 R146, P0, R14, R29, RZ ;  /* 0x0000001d0e927210 */ /* 0x000fe20007f1e0ff */
[----:B--2---:R-:W-:Y:S02]  /*2170*/  @!P5 IMAD.MOV.U32 R34, RZ, RZ, R24 ;  /* 0x000000ffff22d224 */ /* 0x004fe400078e0018 */
[----:B------:R-:W-:Y:S02]  /*2180*/  @!P5 IMAD.MOV.U32 R35, RZ, RZ, R25 ;  /* 0x000000ffff23d224 */ /* 0x000fe400078e0019 */
[----:B------:R-:W-:Y:S01]  /*2190*/  IMAD.X R21, R15, 0x1, R21, P0 ;  /* 0x000000010f157824 */ /* 0x000fe200000e0615 */
[----:B------:R-:W-:Y:S01]  /*21a0*/  IADD3 R22, P0, R20, UR24, RZ ;  /* 0x0000001814167c10 */ /* 0x000fe2000ff1e0ff */
[----:B------:R-:W-:Y:S01]  /*21b0*/  @!P5 IMAD.WIDE.U32 R34, R4, R10, R34 ;  /* 0x0000000a0422d225 */ /* 0x000fe200078e0022 */
[----:B------:R-:W2:Y:S02]  /*21c0*/  @!P6 S2R R20, SR_CgaCtaId ;  /* 0x000000000014e919 */ /* 0x000ea40000008800 */
[----:B------:R-:W-:Y:S01]  /*21d0*/  IADD3.X R23, R23, UR22, RZ, P0, !PT ;  /* 0x0000001617177c10 */ /* 0x000fe200087fe4ff */
[----:B------:R-:W-:Y:S01]  /*21e0*/  IMAD.SHL.U32 R4, R206, 0x40, RZ ;  /* 0x00000040ce047824 */ /* 0x000fe200078e00ff */
[----:B----4-:R-:W-:Y:S01]  /*21f0*/  @!P5 LEA R30, P1, R34, R6, 0x1 ;  /* 0x00000006221ed211 */ /* 0x010fe200078208ff */
[----:B------:R-:W-:Y:S01]  /*2200*/  @!P5 IMAD.IADD R10, R35, 0x1, R11 ;  /* 0x00000001230ad824 */ /* 0x000fe200078e020b */
[----:B------:R-:W-:Y:S01]  /*2210*/  @!P6 IADD3 R2, P0, R26, 0x30, RZ ;  /* 0x000000301a02e810 */ /* 0x000fe20007f1e0ff */
[----:B------:R-:W-:Y:S01]  /*2220*/  @!P6 IMAD.MOV.U32 R35, RZ, RZ, R25 ;  /* 0x000000ffff23e224 */ /* 0x000fe200078e0019 */
[----:B------:R-:W-:Y:S01]  /*2230*/  IADD3 R13, -R4, UR17, RZ ;  /* 0x00000011040d7c10 */ /* 0x000fe2000fffe1ff */
[----:B------:R-:W-:Y:S01]  /*2240*/  IMAD.MOV.U32 R133, RZ, RZ, R32 ;  /* 0x000000ffff857224 */ /* 0x000fe200078e0020 */
[----:B------:R-:W-:Y:S01]  /*2250*/  @!P5 LEA.HI.X R31, R34, R7, R10, 0x1, P1 ;  /* 0x00000007221fd211 */ /* 0x000fe200008f0c0a */
[----:B------:R-:W-:Y:S01]  /*2260*/  @!P6 IMAD.X R27, RZ, RZ, R27, P0 ;  /* 0x000000ffff1be224 */ /* 0x000fe200000e061b */
[-C--:B------:R-:W-:Y:S01]  /*2270*/  ISETP.GE.AND P1, PT, R14, R13.reuse, PT ;  /* 0x0000000d0e00720c */ /* 0x080fe20003f26270 */
[----:B------:R-:W4:Y:S01]  /*2280*/  @!P6 LDC.64 R10, c[0x0][0x240] ;  /* 0x00009000ff0aeb82 */ /* 0x000f220000000a00 */
[-C--:B------:R-:W-:Y:S01]  /*2290*/  ISETP.GE.AND P4, PT, R19, R13.reuse, PT ;  /* 0x0000000d1300720c */ /* 0x080fe20003f86270 */
[----:B------:R-:W-:Y:S01]  /*22a0*/  @!P6 IMAD.MOV.U32 R34, RZ, RZ, R24 ;  /* 0x000000ffff22e224 */ /* 0x000fe200078e0018 */
[-C--:B------:R-:W-:Y:S01]  /*22b0*/  ISETP.GE.AND P2, PT, R18, R13.reuse, PT ;  /* 0x0000000d1200720c */ /* 0x080fe20003f46270 */
[----:B------:R-:W-:Y:S01]  /*22c0*/  UIMAD.WIDE.U32 UR22, UR6, 0x20, URZ ;  /* 0x00000020061678a5 */ /* 0x000fe2000f8e003f */
[----:B------:R-:W-:Y:S01]  /*22d0*/  @!P5 MOV R7, 0x400 ;  /* 0x000004000007d802 */ /* 0x000fe20000000f00 */
[----:B------:R-:W-:Y:S01]  /*22e0*/  IMAD.WIDE.U32 R22, R16, UR8, R22 ;  /* 0x0000000810167c25 */ /* 0x000fe2000f8e0016 */
[----:B------:R-:W-:Y:S01]  /*22f0*/  ISETP.GE.AND P0, PT, R12, R13, PT ;  /* 0x0000000d0c00720c */ /* 0x000fe20003f06270 */
[----:B-1----:R-:W1:Y:S01]  /*2300*/  @!P6 LDC.64 R8, c[0x0][0x210] ;  /* 0x00008400ff08eb82 */ /* 0x002e620000000a00 */
[----:B-----5:R-:W-:Y:S01]  /*2310*/  @!P5 LEA R28, R28, R7, 0x18 ;  /* 0x000000071c1cd211 */ /* 0x020fe200078ec0ff */
[----:B---3--:R-:W-:-:S02]  /*2320*/  IMAD R21, R21, R134, RZ ;  /* 0x0000008615157224 */ /* 0x008fc400078e02ff */
[----:B------:R-:W3:Y:S02]  /*2330*/  @!P1 S2R R26, SR_CgaCtaId ;  /* 0x00000000001a9919 */ /* 0x000ee40000008800 */
[----:B------:R-:W-:Y:S02]  /*2340*/  @!P5 IMAD R29, R5, 0x2, R28 ;  /* 0x00000002051dd824 */ /* 0x000fe400078e021c */
[----:B------:R-:W5:Y:S01]  /*2350*/  @!P1 LDC.64 R6, c[0x0][0x218] ;  /* 0x00008600ff069b82 */ /* 0x000f620000000a00 */
[----:B------:R-:W5:Y:S01]  /*2360*/  @!P4 S2R R25, SR_CgaCtaId ;  /* 0x000000000019c919 */ /* 0x000f620000008800 */
[----:B------:R-:W-:Y:S02]  /*2370*/  IMAD.U32 R28, RZ, RZ, UR6 ;  /* 0x00000006ff1c7e24 */ /* 0x000fe4000f8e00ff */
[----:B------:R-:W-:Y:S01]  /*2380*/  VOTEU.ALL UP0, P0 ;  /* 0x00000000003f7886 */ /* 0x000fe20000000000 */
[----:B------:R-:W5:Y:S01]  /*2390*/  @!P2 S2R R24, SR_CgaCtaId ;  /* 0x000000000018a919 */ /* 0x000f620000008800 */
[-C--:B----4-:R-:W-:Y:S01]  /*23a0*/  @!P6 IMAD R27, R27, R10.reuse, RZ ;  /* 0x0000000a1b1be224 */ /* 0x090fe200078e02ff */
[----:B------:R-:W-:Y:S01]  /*23b0*/  @!P5 LDGSTS.E.BYPASS.LTC128B.128 [R29+0x1000], desc[UR14][R30.64] ;  /* 0x010000001e1ddfae */ /* 0x000fe2000b901d4e */
[----:B------:R-:W-:-:S03]  /*23c0*/  @!P6 IMAD.WIDE.U32 R34, R2, R10, R34 ;  /* 0x0000000a0222e225 */ /* 0x000fc600078e0022 */
[----:B------:R-:W-:Y:S01]  /*23d0*/  @!P5 LDGSTS.E.BYPASS.LTC128B.128 [R29+0x3000], desc[UR14][R30.64+0x80] ;  /* 0x030000801e1ddfae */ /* 0x000fe2000b901d4e */
[----:B------:R-:W-:Y:S02]  /*23e0*/  @!P6 IMAD R11, R2, R11, R27 ;  /* 0x0000000b020be224 */ /* 0x000fe400078e021b */
[----:B------:R-:W-:Y:S01]  /*23f0*/  IMAD R27, R15, UR6, RZ ;  /* 0x000000060f1b7c24 */ /* 0x000fe2000f8e02ff */
[----:B------:R-:W-:Y:S01]  /*2400*/  @!P6 MOV R15, 0x400 ;  /* 0x00000400000fe802 */ /* 0x000fe20000000f00 */
[----:B------:R-:W-:Y:S01]  /*2410*/  @!P6 IMAD.IADD R2, R35, 0x1, R11 ;  /* 0x000000012302e824 */ /* 0x000fe200078e020b */
[----:B------:R-:W-:Y:S01]  /*2420*/  @!P1 MOV R11, 0x400 ;  /* 0x00000400000b9802 */ /* 0x000fe20000000f00 */
[----:B------:R4:W-:Y:S01]  /*2430*/  @!P5 LDGSTS.E.BYPASS.LTC128B.128 [R29+0x5000], desc[UR14][R30.64+0x100] ;  /* 0x050001001e1ddfae */ /* 0x0009e2000b901d4e */
[----:B--2---:R-:W-:Y:S01]  /*2440*/  @!P6 LEA R20, R20, R15, 0x18 ;  /* 0x0000000f1414e211 */ /* 0x004fe200078ec0ff */
[----:B------:R-:W-:Y:S01]  /*2450*/  IMAD R27, R14, UR7, R27 ;  /* 0x000000070e1b7c24 */ /* 0x000fe2000f8e021b */
[C---:B-1----:R-:W-:Y:S01]  /*2460*/  @!P6 LEA R8, P5, R34.reuse, R8, 0x1 ;  /* 0x000000082208e211 */ /* 0x042fe200078a08ff */
[----:B------:R-:W1:Y:S03]  /*2470*/  @!P0 S2R R15, SR_CgaCtaId ;  /* 0x00000000000f8919 */ /* 0x000e660000008800 */
[----:B------:R-:W-:Y:S01]  /*2480*/  @!P6 LEA.HI.X R9, R34, R9, R2, 0x1, P5 ;  /* 0x000000092209e211 */ /* 0x000fe200028f0c02 */
[----:B------:R-:W-:Y:S01]  /*2490*/  IMAD.IADD R2, R33, 0x1, R27 ;  /* 0x0000000121027824 */ /* 0x000fe200078e021b */
[----:B---3--:R-:W-:-:S02]  /*24a0*/  @!P1 LEA R26, R26, R11, 0x18 ;  /* 0x0000000b1a1a9211 */ /* 0x008fc400078ec0ff */
[----:B------:R-:W2:Y:S01]  /*24b0*/  @!P4 LDC.64 R10, c[0x0][0x218] ;  /* 0x00008600ff0acb82 */ /* 0x000ea20000000a00 */
[----:B-----5:R-:W-:Y:S02]  /*24c0*/  @!P1 LEA R6, P5, R133, R6, 0x1 ;  /* 0x0000000685069211 */ /* 0x020fe400078a08ff */
[----:B------:R-:W-:Y:S02]  /*24d0*/  @!P1 IMAD R27, R5, 0x2, R26 ;  /* 0x00000002051b9824 */ /* 0x000fe400078e021a */
[----:B------:R-:W-:Y:S01]  /*24e0*/  @!P1 LEA.HI.X R7, R133, R7, R2, 0x1, P5 ;  /* 0x0000000785079211 */ /* 0x000fe200028f0c02 */
[----:B------:R-:W-:Y:S01]  /*24f0*/  IMAD.U32 R26, RZ, RZ, UR6 ;  /* 0x00000006ff1a7e24 */ /* 0x000fe2000f8e00ff */
[----:B------:R-:W-:Y:S01]  /*2500*/  ISETP.GE.AND P5, PT, R18, R13, PT ;  /* 0x0000000d1200720c */ /* 0x000fe20003fa6270 */
[----:B----4-:R-:W-:Y:S01]  /*2510*/  @!P6 IMAD R29, R5, 0x2, R20 ;  /* 0x00000002051de824 */ /* 0x010fe200078e0214 */
[----:B------:R-:W-:-:S04]  /*2520*/  @!P4 MOV R20, 0x400 ;  /* 0x000004000014c802 */ /* 0x000fc80000000f00 */
[----:B------:R-:W-:Y:S01]  /*2530*/  @!P6 LDGSTS.E.BYPASS.LTC128B.128 [R29+0x1800], desc[UR14][R8.64] ;  /* 0x01800000081defae */ /* 0x000fe2000b901d4e */
[----:B------:R-:W-:Y:S01]  /*2540*/  @!P4 LEA R18, R25, R20, 0x18 ;  /* 0x000000141912c211 */ /* 0x000fe200078ec0ff */
[----:B------:R-:W-:Y:S01]  /*2550*/  IMAD.U32 R25, RZ, RZ, UR7 ;  /* 0x00000007ff197e24 */ /* 0x000fe2000f8e00ff */
[----:B------:R-:W-:Y:S01]  /*2560*/  @!P0 MOV R20, 0x400 ;  /* 0x0000040000148802 */ /* 0x000fe20000000f00 */
[----:B------:R-:W-:Y:S03]  /*2570*/  @!P6 LDGSTS.E.BYPASS.LTC128B.128 [R29+0x3800], desc[UR14][R8.64+0x80] ;  /* 0x03800080081defae */ /* 0x000fe6000b901d4e */
[----:B-1----:R-:W-:Y:S01]  /*2580*/  @!P0 LEA R20, R15, R20, 0x18 ;  /* 0x000000140f148211 */ /* 0x002fe200078ec0ff */
[----:B------:R1:W-:Y:S01]  /*2590*/  @!P6 LDGSTS.E.BYPASS.LTC128B.128 [R29+0x5800], desc[UR14][R8.64+0x100] ;  /* 0x05800100081defae */ /* 0x0003e2000b901d4e */
[----:B------:R-:W-:Y:S01]  /*25a0*/  ISETP.GE.AND P6, PT, R19, R13, PT ;  /* 0x0000000d1300720c */ /* 0x000fe20003fc6270 */
[----:B------:R-:W-:Y:S01]  /*25b0*/  IMAD R15, R17, UR8, RZ ;  /* 0x00000008110f7c24 */ /* 0x000fe2000f8e02ff */
[----:B------:R-:W-:Y:S01]  /*25c0*/  @!P2 MOV R19, 0x400 ;  /* 0x000004000013a802 */ /* 0x000fe20000000f00 */
[----:B------:R-:W-:Y:S01]  /*25d0*/  @!P1 LDGSTS.E.BYPASS.LTC128B.128 [R27+0x6000], desc[UR14][R6.64] ;  /* 0x06000000061b9fae */ /* 0x000fe2000b901d4e */
[----:B------:R-:W-:Y:S01]  /*25e0*/  IMAD.U32 R17, RZ, RZ, UR5 ;  /* 0x00000005ff117e24 */ /* 0x000fe2000f8e00ff */
[----:B------:R-:W-:Y:S01]  /*25f0*/  @!UP0 UIMAD UR5, UR7, 0x30, URZ ;  /* 0x00000030070588a4 */ /* 0x000fe2000f8e023f */
[----:B------:R-:W-:Y:S01]  /*2600*/  @!P2 LEA R24, R24, R19, 0x18 ;  /* 0x000000131818a211 */ /* 0x000fe200078ec0ff */
[----:B------:R-:W-:Y:S01]  /*2610*/  @!P1 LDGSTS.E.BYPASS.LTC128B.128 [R27+0x8000], desc[UR14][R6.64+0x80] ;  /* 0x08000080061b9fae */ /* 0x000fe2000b901d4e */
[----:B------:R-:W-:Y:S01]  /*2620*/  IMAD R15, R16, UR9, R15 ;  /* 0x00000009100f7c24 */ /* 0x000fe2000f8e020f */
[----:B------:R-:W-:Y:S01]  /*2630*/  ULDC.64 UR8, c[0x0][0x220] ;  /* 0x0000880000087ab9 */ /* 0x000fe20000000a00 */
[----:B------:R-:W-:Y:S01]  /*2640*/  IMAD.U32 R16, RZ, RZ, UR6 ;  /* 0x00000006ff107e24 */ /* 0x000fe2000f8e00ff */
[----:B------:R3:W-:Y:S01]  /*2650*/  @!P1 LDGSTS.E.BYPASS.LTC128B.128 [R27+0xa000], desc[UR14][R6.64+0x100] ;  /* 0x0a000100061b9fae */ /* 0x0007e2000b901d4e */
[----:B------:R-:W-:Y:S01]  /*2660*/  @!P4 LEA R19, P1, R28, R133, 0x4 ;  /* 0x000000851c13c211 */ /* 0x000fe200078220ff */
[----:B------:R-:W-:-:S02]  /*2670*/  @!P0 IMAD.MOV.U32 R28, RZ, RZ, R133 ;  /* 0x000000ffff1c8224 */ /* 0x000fc400078e0085 */
[----:B------:R-:W-:Y:S01]  /*2680*/  IMAD.IADD R23, R23, 0x1, R15 ;  /* 0x0000000117177824 */ /* 0x000fe200078e020f */
[----:B------:R-:W-:Y:S01]  /*2690*/  @!P4 LEA.HI.X R26, R26, R2, R25, 0x4, P1 ;  /* 0x000000021a1ac211 */ /* 0x000fe200008f2419 */
[----:B------:R-:W-:Y:S01]  /*26a0*/  @!P0 IMAD R15, R5, 0x2, R20 ;  /* 0x00000002050f8824 */ /* 0x000fe200078e0214 */
[----:B--2---:R-:W-:-:S04]  /*26b0*/  @!P4 LEA R10, P1, R19, R10, 0x1 ;  /* 0x0000000a130ac211 */ /* 0x004fc800078208ff */
[----:B------:R-:W-:Y:S02]  /*26c0*/  @!P4 LEA.HI.X R11, R19, R11, R26, 0x1, P1 ;  /* 0x0000000b130bc211 */ /* 0x000fe400008f0c1a */
[----:B------:R-:W-:Y:S01]  /*26d0*/  @!P2 IADD3 R19, P1, R133, UR22, RZ ;  /* 0x000000168513ac10 */ /* 0x000fe2000ff3e0ff */
[----:B-1----:R-:W1:Y:S01]  /*26e0*/  @!P2 LDC.64 R8, c[0x0][0x218] ;  /* 0x00008600ff08ab82 */ /* 0x002e620000000a00 */
[----:B------:R-:W-:Y:S02]  /*26f0*/  @!P0 IMAD.MOV.U32 R29, RZ, RZ, R2 ;  /* 0x000000ffff1d8224 */ /* 0x000fe400078e0002 */
[----:B------:R-:W-:Y:S01]  /*2700*/  @!P2 IADD3.X R26, R2, UR23, R17, P1, !PT ;  /* 0x00000017021aac10 */ /* 0x000fe20008ffe411 */
[----:B------:R-:W-:Y:S02]  /*2710*/  @!P4 IMAD R17, R5, 0x2, R18 ;  /* 0x000000020511c824 */ /* 0x000fe400078e0212 */
[----:B------:R-:W-:-:S03]  /*2720*/  @!P0 IMAD.WIDE.U32 R28, R16, 0x30, R28 ;  /* 0x00000030101c8825 */ /* 0x000fc600078e001c */
[----:B------:R-:W-:Y:S01]  /*2730*/  @!P4 LDGSTS.E.BYPASS.LTC128B.128 [R17+0x6800], desc[UR14][R10.64] ;  /* 0x068000000a11cfae */ /* 0x000fe2000b901d4e */
[----:B------:R-:W-:Y:S01]  /*2740*/  @!P0 VIADD R16, R29, UR5 ;  /* 0x000000051d108c36 */ /* 0x000fe20008000000 */
[----:B------:R-:W-:Y:S01]  /*2750*/  ULDC UR5, c[0x0][0x39c] ;  /* 0x0000e70000057ab9 */ /* 0x000fe20000000800 */
[----:B---3--:R-:W2:Y:S01]  /*2760*/  @!P0 LDC.64 R6, c[0x0][0x218] ;  /* 0x00008600ff068b82 */ /* 0x008ea20000000a00 */
[----:B------:R-:W-:Y:S04]  /*2770*/  @!P4 LDGSTS.E.BYPASS.LTC128B.128 [R17+0x8800], desc[UR14][R10.64+0x80] ;  /* 0x088000800a11cfae */ /* 0x000fe8000b901d4e */
[----:B------:R3:W-:Y:S01]  /*2780*/  @!P4 LDGSTS.E.BYPASS.LTC128B.128 [R17+0xa800], desc[UR14][R10.64+0x100] ;  /* 0x0a8001000a11cfae */ /* 0x0007e2000b901d4e */
[----:B------:R-:W-:Y:S02]  /*2790*/  ISETP.GE.AND P4, PT, R12, R13, PT ;  /* 0x0000000d0c00720c */ /* 0x000fe40003f86270 */
[----:B-1----:R-:W-:-:S04]  /*27a0*/  @!P2 LEA R8, P1, R19, R8, 0x1 ;  /* 0x000000081308a211 */ /* 0x002fc800078208ff */
[----:B------:R-:W-:Y:S01]  /*27b0*/  @!P2 LEA.HI.X R9, R19, R9, R26, 0x1, P1 ;  /* 0x000000091309a211 */ /* 0x000fe200008f0c1a */
[----:B------:R-:W-:-:S05]  /*27c0*/  @!P2 IMAD R19, R5, 0x2, R24 ;  /* 0x000000020513a824 */ /* 0x000fca00078e0218 */
[----:B------:R-:W-:Y:S01]  /*27d0*/  @!P2 LDGSTS.E.BYPASS.LTC128B.128 [R19+0x7000], desc[UR14][R8.64] ;  /* 0x070000000813afae */ /* 0x000fe2000b901d4e */
[----:B--2---:R-:W-:-:S03]  /*27e0*/  @!P0 LEA R24, P1, R28, R6, 0x1 ;  /* 0x000000061c188211 */ /* 0x004fc600078208ff */
[----:B------:R-:W-:Y:S01]  /*27f0*/  @!P2 LDGSTS.E.BYPASS.LTC128B.128 [R19+0x9000], desc[UR14][R8.64+0x80] ;  /* 0x090000800813afae */ /* 0x000fe2000b901d4e */
[----:B------:R-:W-:-:S03]  /*2800*/  @!P0 LEA.HI.X R25, R28, R7, R16, 0x1, P1 ;  /* 0x000000071c198211 */ /* 0x000fc600008f0c10 */
[----:B------:R1:W-:Y:S01]  /*2810*/  @!P2 LDGSTS.E.BYPASS.LTC128B.128 [R19+0xb000], desc[UR14][R8.64+0x100] ;  /* 0x0b0001000813afae */ /* 0x0003e2000b901d4e */
[----:B------:R-:W-:Y:S01]  /*2820*/  LEA.HI R16, R3, R112, RZ, 0x4 ;  /* 0x0000007003107211 */ /* 0x000fe200078f20ff */
[----:B---3--:R-:W-:Y:S01]  /*2830*/  IMAD.SHL.U32 R11, R0, 0x40, RZ ;  /* 0x00000040000b7824 */ /* 0x008fe200078e00ff */
[----:B------:R-:W-:Y:S01]  /*2840*/  ISETP.GE.AND P2, PT, R14, R13, PT ;  /* 0x0000000d0e00720c */ /* 0x000fe20003f46270 */
[----:B------:R-:W-:Y:S01]  /*2850*/  @!P0 LDGSTS.E.BYPASS.LTC128B.128 [R15+0x7800], desc[UR14][R24.64] ;  /* 0x07800000180f8fae */ /* 0x000fe2000b901d4e */
[----:B------:R-:W-:Y:S01]  /*2860*/  LOP3.LUT R5, R16, 0xfffffff0, RZ, 0xc0, !PT ;  /* 0xfffffff010057812 */ /* 0x000fe200078ec0ff */
[----:B------:R-:W-:Y:S01]  /*2870*/  IMAD.SHL.U32 R10, R14, 0x8, RZ ;  /* 0x000000080e0a7824 */ /* 0x000fe200078e00ff */
[----:B------:R-:W-:Y:S01]  /*2880*/  SHF.R.S32.HI R7, RZ, 0x4, R16 ;  /* 0x00000004ff077819 */ /* 0x000fe20000011410 */
[----:B------:R-:W-:Y:S01]  /*2890*/  @!P0 LDGSTS.E.BYPASS.LTC128B.128 [R15+0x9800], desc[UR14][R24.64+0x80] ;  /* 0x09800080180f8fae */ /* 0x000fe2000b901d4e */
[----:B------:R-:W-:Y:S01]  /*28a0*/  IMAD.WIDE.U32 R12, R134, 0x20, RZ ;  /* 0x00000020860c7825 */ /* 0x000fe200078e00ff */
[----:B------:R-:W-:-:S02]  /*28b0*/  LOP3.LUT R11, R11, 0x1c0, RZ, 0xc0, !PT ;  /* 0x000001c00b0b7812 */ /* 0x000fc400078ec0ff */
[----:B------:R2:W-:Y:S01]  /*28c0*/  @!P0 LDGSTS.E.BYPASS.LTC128B.128 [R15+0xb800], desc[UR14][R24.64+0x100] ;  /* 0x0b800100180f8fae */ /* 0x0005e2000b901d4e */
[----:B------:R-:W-:Y:S01]  /*28d0*/  IMAD.IADD R5, R112, 0x1, -R5 ;  /* 0x0000000170057824 */ /* 0x000fe200078e0a05 */
[----:B------:R-:W-:Y:S02]  /*28e0*/  LEA.HI R16, R16, R7, RZ, 0x1 ;  /* 0x0000000710107211 */ /* 0x000fe400078f08ff */
[----:B------:R-:W0:Y:S01]  /*28f0*/  LDGDEPBAR ;  /* 0x00000000000079af */ /* 0x000e220000000000 */
[----:B------:R-:W-:Y:S02]  /*2900*/  LOP3.LUT R10, R11, 0x8, R10, 0xf8, !PT ;  /* 0x000000080b0a7812 */ /* 0x000fe400078ef80a */
[----:B------:R-:W-:Y:S02]  /*2910*/  SHF.R.S32.HI R6, RZ, 0x1f, R5 ;  /* 0x0000001fff067819 */ /* 0x000fe40000011405 */
[----:B------:R-:W-:Y:S02]  /*2920*/  LOP3.LUT R16, R16, 0xfffffffe, RZ, 0xc0, !PT ;  /* 0xfffffffe10107812 */ /* 0x000fe400078ec0ff */
[----:B------:R-:W-:-:S03]  /*2930*/  LEA.HI R6, R6, R5, RZ, 0x3 ;  /* 0x0000000506067211 */ /* 0x000fc600078f18ff */
[----:B------:R-:W-:Y:S01]  /*2940*/  IMAD.IADD R7, R7, 0x1, -R16 ;  /* 0x0000000107077824 */ /* 0x000fe200078e0a10 */
[----:B------:R-:W-:Y:S01]  /*2950*/  LOP3.LUT R14, R6, 0xfffffff8, RZ, 0xc0, !PT ;  /* 0xfffffff8060e7812 */ /* 0x000fe200078ec0ff */
[C---:B-1----:R-:W-:Y:S02]  /*2960*/  IMAD R9, R146.reuse, R135, R21 ;  /* 0x0000008792097224 */ /* 0x042fe400078e0215 */
[----:B------:R-:W-:-:S04]  /*2970*/  IMAD.WIDE.U32 R146, R146, R134, R22 ;  /* 0x0000008692927225 */ /* 0x000fc800078e0016 */
[----:B------:R-:W-:Y:S01]  /*2980*/  IMAD.IADD R144, R147, 0x1, R9 ;  /* 0x0000000193907824 */ /* 0x000fe200078e0209 */
[C---:B------:R-:W-:Y:S01]  /*2990*/  LEA R204, P0, R146.reuse, UR8, 0x1 ;  /* 0x0000000892cc7c11 */ /* 0x040fe2000f8008ff */
[----:B------:R-:W-:Y:S01]  /*29a0*/  IMAD.IADD R14, R5, 0x1, -R14 ;  /* 0x00000001050e7824 */ /* 0x000fe200078e0a0e */
[----:B------:R-:W-:Y:S01]  /*29b0*/  SHF.R.U32.HI R9, RZ, 0x3, R11 ;  /* 0x00000003ff097819 */ /* 0x000fe2000001160b */
[----:B------:R-:W-:Y:S01]  /*29c0*/  IMAD.SHL.U32 R8, R135, 0x20, RZ ;  /* 0x0000002087087824 */ /* 0x000fe200078e00ff */
[----:B------:R-:W-:Y:S01]  /*29d0*/  LEA.HI.X R203, R146, UR9, R144, 0x1, P0 ;  /* 0x0000000992cb7c11 */ /* 0x000fe200080f0c90 */
[----:B------:R-:W-:-:S04]  /*29e0*/  DEPBAR.LE SB0, 0x0 ;  /* 0x000080000000791a */ /* 0x000fc80000000000 */
[----:B------:R-:W-:Y:S01]  /*29f0*/  BAR.SYNC.DEFER_BLOCKING 0x0 ;  /* 0x0000000000007b1d */ /* 0x000fe20000010000 */
[----:B------:R-:W-:Y:S01]  /*2a00*/  @!P2 IMAD.MOV.U32 R202, RZ, RZ, R204 ;  /* 0x000000ffffcaa224 */ /* 0x000fe200078e00cc */
[----:B------:R-:W-:Y:S01]  /*2a10*/  @!P6 IADD3 R12, P0, R204, R12, RZ ;  /* 0x0000000ccc0ce210 */ /* 0x000fe20007f1e0ff */
[----:B------:R-:W-:Y:S01]  /*2a20*/  IMAD.SHL.U32 R6, R6, 0x40, RZ ;  /* 0x0000004006067824 */ /* 0x000fe200078e00ff */
[----:B------:R-:W-:Y:S01]  /*2a30*/  LOP3.LUT R10, R10, R9, RZ, 0x3c, !PT ;  /* 0x000000090a0a7212 */ /* 0x000fe200078e3cff */
[----:B------:R-:W-:Y:S01]  /*2a40*/  @!P4 IMAD R5, R135, 0x60, RZ ;  /* 0x000000608705c824 */ /* 0x000fe200078e02ff */
[----:B------:R-:W-:Y:S01]  /*2a50*/  @!P6 IADD3.X R13, R203, R13, R8, P0, !PT ;  /* 0x0000000dcb0de210 */ /* 0x000fe200007fe408 */
[C---:B------:R-:W-:Y:S01]  /*2a60*/  IMAD.SHL.U32 R8, R7.reuse, 0x8, RZ ;  /* 0x0000000807087824 */ /* 0x040fe200078e00ff */
[----:B------:R-:W-:Y:S01]  /*2a70*/  LOP3.LUT R6, R6, 0xfffffe00, RZ, 0xc0, !PT ;  /* 0xfffffe0006067812 */ /* 0x000fe200078ec0ff */
[----:B------:R-:W-:-:S05]  /*2a80*/  IMAD R201, R7, 0x200, R10 ;  /* 0x0000020007c97824 */ /* 0x000fca00078e020a */
        /* <DEDUP_REMOVED lines=12> */
[----:B------:R-:W-:-:S02]  /*2b50*/  IMAD.SHL.U32 R14, R14, 0x40, RZ ;  /* 0x000000400e0e7824 */ /* 0x000fc400078e00ff */
[----:B------:R-:W-:Y:S03]  /*2b60*/  @P6 STS.128 [R207+0xc800], RZ ;  /* 0x00c800ffcf006388 */ /* 0x000fe60000000c00 */
[----:B------:R-:W-:Y:S01]  /*2b70*/  LOP3.LUT R7, R14, 0x1c0, RZ, 0xc0, !PT ;  /* 0x000001c00e077812 */ /* 0x000fe200078ec0ff */
[----:B------:R-:W-:Y:S01]  /*2b80*/  @P6 STS.128 [R207+0xe800], RZ ;  /* 0x00e800ffcf006388 */ /* 0x000fe20000000c00 */
[C---:B------:R-:W-:Y:S02]  /*2b90*/  @!P5 LEA R14, P0, R134.reuse, R204, 0x6 ;  /* 0x000000cc860ed211 */ /* 0x040fe400078030ff */
[----:B------:R-:W-:Y:S01]  /*2ba0*/  LOP3.LUT R8, R7, 0x8, R8, 0xf8, !PT ;  /* 0x0000000807087812 */ /* 0x000fe200078ef808 */
[----:B------:R-:W-:Y:S01]  /*2bb0*/  @P6 STS.128 [R207+0x10800], RZ ;  /* 0x010800ffcf006388 */ /* 0x000fe20000000c00 */
[----:B------:R-:W-:Y:S01]  /*2bc0*/  SHF.R.U32.HI R3, RZ, 0x3, R7 ;  /* 0x00000003ff037819 */ /* 0x000fe20000011607 */
[----:B------:R-:W-:Y:S01]  /*2bd0*/  IMAD.MOV.U32 R7, RZ, RZ, 0x10 ;  /* 0x00000010ff077424 */ /* 0x000fe200078e00ff */
[----:B--2---:R-:W-:Y:S01]  /*2be0*/  @!P5 LEA.HI.X R15, R134, R203, R135, 0x6, P0 ;  /* 0x000000cb860fd211 */ /* 0x004fe200000f3487 */
[----:B------:R-:W-:Y:S01]  /*2bf0*/  @!PT LDS RZ, [RZ] ;  /* 0x00000000fffff984 */ /* 0x000fe20000000800 */
[----:B------:R-:W-:Y:S01]  /*2c00*/  @!PT LDS RZ, [RZ] ;  /* 0x00000000fffff984 */ /* 0x000fe20000000800 */
[----:B------:R-:W-:Y:S01]  /*2c10*/  @!PT LDS RZ, [RZ] ;  /* 0x00000000fffff984 */ /* 0x000fe20000000800 */
[----:B------:R-:W-:Y:S01]  /*2c20*/  @!P6 LDGSTS.E.BYPASS.LTC128B.128 [R207+0xc800], desc[UR14][R12.64] ;  /* 0x0c8000000ccfefae */ /* 0x000fe2000b901d4e */
[----:B------:R-:W-:-:S02]  /*2c30*/  LOP3.LUT R3, R8, R3, RZ, 0x3c, !PT ;  /* 0x0000000308037212 */ /* 0x000fc400078e3cff */
[----:B------:R-:W-:Y:S01]  /*2c40*/  SEL R7, R7, 0xfffffff0, !P1 ;  /* 0xfffffff007077807 */ /* 0x000fe20004800000 */
[----:B------:R-:W-:Y:S02]  /*2c50*/  @!P6 LDGSTS.E.BYPASS.LTC128B.128 [R207+0xe800], desc[UR14][R12.64+0x80] ;  /* 0x0e8000800ccfefae */ /* 0x000fe4000b901d4e */
[----:B------:R-:W-:Y:S02]  /*2c60*/  IMAD.IADD R196, R6, 0x1, R3 ;  /* 0x0000000106c47824 */ /* 0x000fe400078e0203 */
[----:B------:R-:W-:Y:S01]  /*2c70*/  @!P6 LDGSTS.E.BYPASS.LTC128B.128 [R207+0x10800], desc[UR14][R12.64+0x100] ;  /* 0x108001000ccfefae */ /* 0x000fe2000b901d4e */
[----:B-1----:R-:W-:-:S03]  /*2c80*/  @!P4 IMAD.MOV.U32 R202, RZ, RZ, R204 ;  /* 0x000000ffffcac224 */ /* 0x002fc600078e00cc */
[----:B------:R-:W-:Y:S01]  /*2c90*/  @P5 STS.128 [R207+0xd000], RZ ;  /* 0x00d000ffcf005388 */ /* 0x000fe20000000c00 */
[----:B------:R-:W-:-:S03]  /*2ca0*/  @!P4 IMAD.WIDE.U32 R10, R134, 0x60, R202 ;  /* 0x00000060860ac825 */ /* 0x000fc600078e00ca */
[----:B------:R-:W-:Y:S01]  /*2cb0*/  @P5 STS.128 [R207+0xf000], RZ ;  /* 0x00f000ffcf005388 */ /* 0x000fe20000000c00 */
[----:B------:R-:W-:-:S03]  /*2cc0*/  IMAD R202, R113, 0x400, R6 ;  /* 0x0000040071ca7824 */ /* 0x000fc600078e0206 */
[----:B------:R-:W-:Y:S01]  /*2cd0*/  @P5 STS.128 [R207+0x11000], RZ ;  /* 0x011000ffcf005388 */ /* 0x000fe20000000c00 */
[----:B------:R-:W-:Y:S02]  /*2ce0*/  @!P4 IMAD.IADD R11, R11, 0x1, R5 ;  /* 0x000000010b0bc824 */ /* 0x000fe400078e0205 */
[----:B------:R-:W-:Y:S01]  /*2cf0*/  IMAD.IADD R202, R3, 0x1, R202 ;  /* 0x0000000103ca7824 */ /* 0x000fe200078e02ca */
[----:B------:R-:W-:Y:S01]  /*2d00*/  @!PT LDS RZ, [RZ] ;  /* 0x00000000fffff984 */ /* 0x000fe20000000800 */
[----:B------:R-:W-:Y:S01]  /*2d10*/  @!PT LDS RZ, [RZ] ;  /* 0x00000000fffff984 */ /* 0x000fe20000000800 */
[----:B------:R-:W-:Y:S01]  /*2d20*/  @!PT LDS RZ, [RZ] ;  /* 0x00000000fffff984 */ /* 0x000fe20000000800 */
[----:B------:R-:W-:Y:S01]  /*2d30*/  @!P5 LDGSTS.E.BYPASS.LTC128B.128 [R207+0xd000], desc[UR14][R14.64] ;  /* 0x0d0000000ecfdfae */ /* 0x000fe2000b901d4e */
[----:B------:R-:W-:-:S03]  /*2d40*/  IMAD.MOV.U32 R5, RZ, RZ, 0x20 ;  /* 0x00000020ff057424 */ /* 0x000fc600078e00ff */
[----:B------:R-:W-:Y:S01]  /*2d50*/  @!P5 LDGSTS.E.BYPASS.LTC128B.128 [R207+0xf000], desc[UR14][R14.64+0x80] ;  /* 0x0f0000800ecfdfae */ /* 0x000fe2000b901d4e */
[----:B------:R-:W-:Y:S02]  /*2d60*/  LEA R202, R202, UR4, 0x1 ;  /* 0x00000004caca7c11 */ /* 0x000fe4000f8e08ff */
[----:B------:R-:W-:Y:S01]  /*2d70*/  SEL R5, R5, 0xffffffe0, !P2 ;  /* 0xffffffe005057807 */ /* 0x000fe20005000000 */
[----:B------:R-:W-:Y:S01]  /*2d80*/  @!P5 LDGSTS.E.BYPASS.LTC128B.128 [R207+0x11000], desc[UR14][R14.64+0x100] ;  /* 0x110001000ecfdfae */ /* 0x000fe2000b901d4e */
[----:B------:R-:W-:Y:S01]  /*2d90*/  R2P PR, R0, 0x6 ;  /* 0x0000000600007804 */ /* 0x000fe20000000000 */
[----:B------:R-:W-:Y:S02]  /*2da0*/  VIADD R0, R201, 0x6000 ;  /* 0x00006000c9007836 */ /* 0x000fe40000000000 */
[----:B------:R-:W-:Y:S01]  /*2db0*/  @P4 STS.128 [R207+0xd800], RZ ;  /* 0x00d800ffcf004388 */ /* 0x000fe20000000c00 */
[--C-:B------:R-:W-:Y:S02]  /*2dc0*/  IMAD R200, R7, 0x2, R202.reuse ;  /* 0x0000000207c87824 */ /* 0x100fe400078e02ca */
[C---:B------:R-:W-:Y:S01]  /*2dd0*/  IMAD R198, R5.reuse, 0x2, R202 ;  /* 0x0000000205c67824 */ /* 0x040fe200078e02ca */
[----:B------:R-:W-:Y:S01]  /*2de0*/  @P4 STS.128 [R207+0xf800], RZ ;  /* 0x00f800ffcf004388 */ /* 0x000fe20000000c00 */
[----:B------:R-:W-:-:S03]  /*2df0*/  IMAD R197, R5, 0x2, R200 ;  /* 0x0000000205c57824 */ /* 0x000fc600078e02c8 */
[----:B------:R-:W-:Y:S02]  /*2e00*/  @P4 STS.128 [R207+0x11800], RZ ;  /* 0x011800ffcf004388 */ /* 0x000fe40000000c00 */
[----:B------:R-:W-:Y:S02]  /*2e10*/  @P1 VIADD R199, R0, 0xffffffe0 ;  /* 0xffffffe000c71836 */ /* 0x000fe40000000000 */
        /* <DEDUP_REMOVED lines=11> */
[----:B------:R-:W-:-:S02]  /*2ed0*/  VIADD R187, R199, 0x2000 ;  /* 0x00002000c7bb7836 */ /* 0x000fc40000000000 */
[----:B------:R-:W-:Y:S01]  /*2ee0*/  IMAD.IADD R195, R201, 0x1, R0 ;  /* 0x00000001c9c37824 */ /* 0x000fe200078e0200 */
[----:B------:R-:W-:Y:S01]  /*2ef0*/  LDSM.16.M88.4 R20, [R202] ;  /* 0x00000000ca14783b */ /* 0x000fe20000000200 */
[----:B------:R-:W-:Y:S02]  /*2f00*/  IMAD.IADD R188, R0, 0x1, R199 ;  /* 0x0000000100bc7824 */ /* 0x000fe400078e02c7 */
[C---:B------:R-:W-:Y:S01]  /*2f10*/  VIADD R186, R199.reuse, 0x2800 ;  /* 0x00002800c7ba7836 */ /* 0x040fe20000000000 */
[----:B------:R-:W2:Y:S01]  /*2f20*/  LDSM.16.M88.4 R32, [R201+0x6000] ;  /* 0x00600000c920783b */ /* 0x000ea20000000200 */
[C---:B------:R-:W-:Y:S02]  /*2f30*/  VIADD R185, R199.reuse, 0x3000 ;  /* 0x00003000c7b97836 */ /* 0x040fe40000000000 */
[C---:B------:R-:W-:Y:S01]  /*2f40*/  VIADD R184, R199.reuse, 0x3800 ;  /* 0x00003800c7b87836 */ /* 0x040fe20000000000 */
[----:B------:R-:W-:Y:S01]  /*2f50*/  LDSM.16.M88.4 R100, [R200] ;  /* 0x00000000c864783b */ /* 0x000fe20000000200 */
[----:B------:R-:W-:-:S02]  /*2f60*/  VIADD R183, R199, 0x4000 ;  /* 0x00004000c7b77836 */ /* 0x000fc40000000000 */
[C---:B------:R-:W-:Y:S01]  /*2f70*/  VIADD R182, R199.reuse, 0x4800 ;  /* 0x00004800c7b67836 */ /* 0x040fe20000000000 */
[----:B------:R-:W-:Y:S01]  /*2f80*/  LDSM.16.M88.4 R16, [R199] ;  /* 0x00000000c710783b */ /* 0x000fe20000000200 */
[C---:B------:R-:W-:Y:S02]  /*2f90*/  VIADD R181, R199.reuse, 0x5000 ;  /* 0x00005000c7b57836 */ /* 0x040fe40000000000 */
[----:B------:R-:W-:Y:S01]  /*2fa0*/  VIADD R180, R199, 0x5800 ;  /* 0x00005800c7b47836 */ /* 0x000fe20000000000 */
[----:B------:R-:W-:Y:S04]  /*2fb0*/  LDSM.16.M88.4 R92, [R198] ;  /* 0x00000000c65c783b */ /* 0x000fe80000000200 */
[----:B------:R-:W3:Y:S04]  /*2fc0*/  LDSM.16.M88.4 R52, [R201+0x6800] ;  /* 0x00680000c934783b */ /* 0x000ee80000000200 */
[----:B-1----:R-:W-:Y:S04]  /*2fd0*/  LDSM.16.M88.4 R8, [R195+0x6000] ;  /* 0x00600000c308783b */ /* 0x002fe80000000200 */
[----:B------:R-:W1:Y:S04]  /*2fe0*/  LDSM.16.M88.4 R72, [R201+0x7000] ;  /* 0x00700000c948783b */ /* 0x000e680000000200 */
[----:B------:R-:W-:Y:S04]  /*2ff0*/  LDSM.16.M88.4 R44, [R197] ;  /* 0x00000000c52c783b */ /* 0x000fe80000000200 */
[----:B------:R-:W-:Y:S04]  /*3000*/  LDSM.16.M88.4 R12, [R188] ;  /* 0x00000000bc0c783b */ /* 0x000fe80000000200 */
[----:B------:R-:W4:Y:S01]  /*3010*/  LDSM.16.M88.4 R84, [R199+0x800] ;  /* 0x00080000c754783b */ /* 0x000f220000000200 */
[C---:B--2---:R-:W-:Y:S03]  /*3020*/  HMMA.16816.F32.BF16 R24, R20.reuse, R32, RZ ;  /* 0x000000201418723c */ /* 0x044fe600000418ff */
[----:B------:R-:W2:Y:S04]  /*3030*/  LDSM.16.M88.4 R80, [R201+0x7800] ;  /* 0x00780000c950783b */ /* 0x000ea80000000200 */
[----:B------:R-:W-:Y:S01]  /*3040*/  LDSM.16.M88.4 R36, [R202+0x2000] ;  /* 0x00200000ca24783b */ /* 0x000fe20000000200 */
[C---:B------:R-:W-:Y:S03]  /*3050*/  HMMA.16816.F32.BF16 R32, R20.reuse, R34, RZ ;  /* 0x000000221420723c */ /* 0x040fe600000418ff */
[----:B------:R-:W-:Y:S04]  /*3060*/  LDSM.16.M88.4 R28, [R201+0x8000] ;  /* 0x00800000c91c783b */ /* 0x000fe80000000200 */
[----:B------:R-:W-:Y:S01]  /*3070*/  LDSM.16.M88.4 R64, [R195+0x6800] ;  /* 0x00680000c340783b */ /* 0x000fe20000000200 */
[C---:B---3--:R-:W-:Y:S03]  /*3080*/  HMMA.16816.F32.BF16 R40, R20.reuse, R52, RZ ;  /* 0x000000341428723c */ /* 0x048fe600000418ff */
[----:B------:R-:W-:Y:S04]  /*3090*/  LDSM.16.M88.4 R60, [R199+0x1800] ;  /* 0x00180000c73c783b */ /* 0x000fe80000000200 */
[----:B------:R-:W-:Y:S01]  /*30a0*/  LDSM.16.M88.4 R96, [R200+0x2000] ;  /* 0x00200000c860783b */ /* 0x000fe20000000200 */
[----:B------:R-:W-:Y:S03]  /*30b0*/  HMMA.16816.F32.BF16 R52, R20, R54, RZ ;  /* 0x000000361434723c */ /* 0x000fe600000418ff */
[----:B------:R-:W-:Y:S03]  /*30c0*/  LDSM.16.M88.4 R56, [R199+0x2000] ;  /* 0x00200000c738783b */ /* 0x000fe60000000200 */
[C---:B------:R-:W-:Y:S01]  /*30d0*/  HMMA.16816.F32.BF16 R24, R100.reuse, R16, R24 ;  /* 0x000000106418723c */ /* 0x040fe20000041818 */
[----:B------:R-:W-:Y:S04]  /*30e0*/  LDSM.16.M88.4 R48, [R188+0x800] ;  /* 0x00080000bc30783b */ /* 0x000fe80000000200 */
[----:B------:R-:W-:Y:S01]  /*30f0*/  LDSM.16.M88.4 R108, [R195+0x7800] ;  /* 0x00780000c36c783b */ /* 0x000fe20000000200 */
[----:B------:R-:W-:Y:S03]  /*3100*/  HMMA.16816.F32.BF16 R32, R100, R18, R32 ;  /* 0x000000126420723c */ /* 0x000fe60000041820 */
[----:B------:R-:W-:Y:S03]  /*3110*/  LDSM.16.M88.4 R88, [R198+0x2000] ;  /* 0x00200000c658783b */ /* 0x000fe60000000200 */
[C---:B-1----:R-:W-:Y:S01]  /*3120*/  HMMA.16816.F32.BF16 R76, R20.reuse, R72, RZ ;  /* 0x00000048144c723c */ /* 0x042fe200000418ff */
[----:B------:R-:W-:Y:S04]  /*3130*/  LDSM.16.M88.4 R104, [R195+0x8000] ;  /* 0x00800000c368783b */ /* 0x000fe80000000200 */
[----:B------:R-:W-:Y:S01]  /*3140*/  LDSM.16.M88.4 R16, [R201+0x8800] ;  /* 0x00880000c910783b */ /* 0x000fe20000000200 */
[----:B------:R-:W-:Y:S03]  /*3150*/  HMMA.16816.F32.BF16 R72, R20, R74, RZ ;  /* 0x0000004a1448723c */ /* 0x000fe600000418ff */
[----:B------:R-:W0:Y:S03]  /*3160*/  LDGDEPBAR ;  /* 0x00000000000079af */ /* 0x000e260000000000 */
[C---:B------:R-:W-:Y:S06]  /*3170*/  HMMA.16816.F32.BF16 R24, R92.reuse, R8, R24 ;  /* 0x000000085c18723c */ /* 0x040fec0000041818 */
[----:B------:R-:W-:Y:S01]  /*3180*/  HMMA.16816.F32.BF16 R32, R92, R10, R32 ;  /* 0x0000000a5c20723c */ /* 0x000fe20000041820 */
[----:B------:R-:W1:Y:S05]  /*3190*/  LDSM.16.M88.4 R8, [R199+0x1000] ;  /* 0x00100000c708783b */ /* 0x000e6a0000000200 */
[----:B----4-:R-:W-:Y:S06]  /*31a0*/  HMMA.16816.F32.BF16 R40, R100, R84, R40 ;  /* 0x000000546428723c */ /* 0x010fec0000041828 */
[----:B--2---:R-:W-:Y:S06]  /*31b0*/  HMMA.16816.F32.BF16 R68, R20, R80, RZ ;  /* 0x000000501444723c */ /* 0x004fec00000418ff */
[C---:B------:R-:W-:Y:S06]  /*31c0*/  HMMA.16816.F32.BF16 R24, R44.reuse, R12, R24 ;  /* 0x0000000c2c18723c */ /* 0x040fec0000041818 */
[----:B------:R-:W-:Y:S01]  /*31d0*/  HMMA.16816.F32.BF16 R32, R44, R14, R32 ;  /* 0x0000000e2c20723c */ /* 0x000fe20000041820 */
[----:B------:R-:W2:Y:S05]  /*31e0*/  LDSM.16.M88.4 R12, [R195+0x7000] ;  /* 0x00700000c30c783b */ /* 0x000eaa0000000200 */
[----:B------:R-:W-:Y:S01]  /*31f0*/  HMMA.16816.F32.BF16 R52, R100, R86, R52 ;  /* 0x000000566434723c */ /* 0x000fe20000041834 */
[----:B------:R-:W-:Y:S05]  /*3200*/  LDSM.16.M88.4 R84, [R188+0x1800] ;  /* 0x00180000bc54783b */ /* 0x000fea0000000200 */
[----:B------:R-:W-:Y:S01]  /*3210*/  HMMA.16816.F32.BF16 R20, R20, R82, RZ ;  /* 0x000000521414723c */ /* 0x000fe200000418ff */
[----:B------:R-:W-:Y:S05]  /*3220*/  LDSM.16.M88.4 R80, [R188+0x2000] ;  /* 0x00200000bc50783b */ /* 0x000fea0000000200 */
[C---:B-1----:R-:W-:Y:S06]  /*3230*/  HMMA.16816.F32.BF16 R76, R100.reuse, R8, R76 ;  /* 0x00000008644c723c */ /* 0x042fec000004184c */
[----:B------:R-:W-:Y:S01]  /*3240*/  HMMA.16816.F32.BF16 R72, R100, R10, R72 ;  /* 0x0000000a6448723c */ /* 0x000fe20000041848 */
[----:B------:R-:W1:Y:S05]  /*3250*/  LDSM.16.M88.4 R8, [R188+0x1000] ;  /* 0x00100000bc08783b */ /* 0x000e6a0000000200 */
[C---:B------:R-:W-:Y:S06]  /*3260*/  HMMA.16816.F32.BF16 R24, R36.reuse, R28, R24 ;  /* 0x0000001c2418723c */ /* 0x040fec0000041818 */
[----:B------:R-:W-:Y:S01]  /*3270*/  HMMA.16816.F32.BF16 R32, R36, R30, R32 ;  /* 0x0000001e2420723c */ /* 0x000fe20000041820 */
[----:B------:R-:W-:Y:S05]  /*3280*/  LDSM.16.M88.4 R28, [R199+0x2800] ;  /* 0x00280000c71c783b */ /* 0x000fea0000000200 */
[----:B------:R-:W-:Y:S06]  /*3290*/  HMMA.16816.F32.BF16 R40, R92, R64, R40 ;  /* 0x000000405c28723c */ /* 0x000fec0000041828 */
[----:B------:R-:W-:Y:S06]  /*32a0*/  HMMA.16816.F32.BF16 R68, R100, R60, R68 ;  /* 0x0000003c6444723c */ /* 0x000fec0000041844 */
[C---:B------:R-:W-:Y:S01]  /*32b0*/  HMMA.16816.F32.BF16 R52, R92.reuse, R66, R52 ;  /* 0x000000425c34723c */ /* 0x040fe20000041834 */
[----:B------:R-:W-:Y:S05]  /*32c0*/  LDSM.16.M88.4 R64, [R197+0x2000] ;  /* 0x00200000c540783b */ /* 0x000fea0000000200 */
[C---:B--2---:R-:W-:Y:S06]  /*32d0*/  HMMA.16816.F32.BF16 R76, R92.reuse, R12, R76 ;  /* 0x0000000c5c4c723c */ /* 0x044fec000004184c */
[----:B------:R-:W-:Y:S01]  /*32e0*/  HMMA.16816.F32.BF16 R72, R92, R14, R72 ;  /* 0x0000000e5c48723c */ /* 0x000fe20000041848 */
[----:B------:R-:W2:Y:S05]  /*32f0*/  LDSM.16.M88.4 R12, [R201+0x9000] ;  /* 0x00900000c90c783b */ /* 0x000eaa0000000200 */
[C---:B------:R-:W-:Y:S06]  /*3300*/  HMMA.16816.F32.BF16 R24, R96.reuse, R56, R24 ;  /* 0x000000386018723c */ /* 0x040fec0000041818 */
[----:B------:R-:W-:Y:S01]  /*3310*/  HMMA.16816.F32.BF16 R32, R96, R58, R32 ;  /* 0x0000003a6020723c */ /* 0x000fe20000041820 */
[----:B------:R-:W-:Y:S05]  /*3320*/  LDSM.16.M88.4 R56, [R201+0xa000] ;  /* 0x00a00000c938783b */ /* 0x000fea0000000200 */
[----:B------:R-:W-:Y:S01]  /*3330*/  HMMA.16816.F32.BF16 R100, R100, R62, R20 ;  /* 0x0000003e6464723c */ /* 0x000fe20000041814 */
[----:B------:R-:W3:Y:S04]  /*3340*/  LDSM.16.M88.4 R60, [R201+0x9800] ;  /* 0x00980000c93c783b */ /* 0x000ee80000000200 */
[----:B------:R-:W-:Y:S01]  /*3350*/  LDSM.16.M88.4 R20, [R195+0x8800] ;  /* 0x00880000c314783b */ /* 0x000fe20000000200 */
[----:B------:R-:W-:Y:S06]  /*3360*/  HMMA.16816.F32.BF16 R40, R44, R48, R40 ;  /* 0x000000302c28723c */ /* 0x000fec0000041828 */
[----:B------:R-:W-:Y:S06]  /*3370*/  HMMA.16816.F32.BF16 R68, R92, R108, R68 ;  /* 0x0000006c5c44723c */ /* 0x000fec0000041844 */
[C---:B------:R-:W-:Y:S01]  /*3380*/  HMMA.16816.F32.BF16 R52, R44.reuse, R50, R52 ;  /* 0x000000322c34723c */ /* 0x040fe20000041834 */
[----:B------:R-:W-:Y:S05]  /*3390*/  LDSM.16.M88.4 R48, [R202+0x4000] ;  /* 0x00400000ca30783b */ /* 0x000fea0000000200 */
[C---:B-1----:R-:W-:Y:S06]  /*33a0*/  HMMA.16816.F32.BF16 R76, R44.reuse, R8, R76 ;  /* 0x000000082c4c723c */ /* 0x042fec000004184c */
[----:B------:R-:W-:Y:S01]  /*33b0*/  HMMA.16816.F32.BF16 R72, R44, R10, R72 ;  /* 0x0000000a2c48723c */ /* 0x000fe20000041848 */
[----:B------:R-:W1:Y:S05]  /*33c0*/  LDSM.16.M88.4 R8, [R199+0x3000] ;  /* 0x00300000c708783b */ /* 0x000e6a0000000200 */
[C---:B------:R-:W-:Y:S06]  /*33d0*/  HMMA.16816.F32.BF16 R24, R88.reuse, R104, R24 ;  /* 0x000000685818723c */ /* 0x040fec0000041818 */
[----:B------:R-:W-:Y:S01]  /*33e0*/  HMMA.16816.F32.BF16 R32, R88, R106, R32 ;  /* 0x0000006a5820723c */ /* 0x000fe20000041820 */
[----:B------:R-:W-:Y:S05]  /*33f0*/  LDSM.16.M88.4 R104, [R188+0x2800] ;  /* 0x00280000bc68783b */ /* 0x000fea0000000200 */
[----:B------:R-:W-:Y:S01]  /*3400*/  HMMA.16816.F32.BF16 R92, R92, R110, R100 ;  /* 0x0000006e5c5c723c */ /* 0x000fe20000041864 */
[----:B------:R-:W4:Y:S04]  /*3410*/  LDSM.16.M88.4 R108, [R199+0x3800] ;  /* 0x00380000c76c783b */ /* 0x000f280000000200 */
[----:B------:R-:W-:Y:S01]  /*3420*/  LDSM.16.M88.4 R100, [R199+0x4000] ;  /* 0x00400000c764783b */ /* 0x000fe20000000200 */
[----:B------:R-:W-:Y:S06]  /*3430*/  HMMA.16816.F32.BF16 R40, R36, R16, R40 ;  /* 0x000000102428723c */ /* 0x000fec0000041828 */
[----:B------:R-:W-:Y:S06]  /*3440*/  HMMA.16816.F32.BF16 R68, R44, R84, R68 ;  /* 0x000000542c44723c */ /* 0x000fec0000041844 */
[C---:B------:R-:W-:Y:S01]  /*3450*/  HMMA.16816.F32.BF16 R52, R36.reuse, R18, R52 ;  /* 0x000000122434723c */ /* 0x040fe20000041834 */
[----:B------:R-:W-:Y:S05]  /*3460*/  LDSM.16.M88.4 R16, [R200+0x4000] ;  /* 0x00400000c810783b */ /* 0x000fea0000000200 */
[C---:B--2---:R-:W-:Y:S06]  /*3470*/  HMMA.16816.F32.BF16 R76, R36.reuse, R12, R76 ;  /* 0x0000000c244c723c */ /* 0x044fec000004184c */
[----:B------:R-:W-:Y:S01]  /*3480*/  HMMA.16816.F32.BF16 R72, R36, R14, R72 ;  /* 0x0000000e2448723c */ /* 0x000fe20000041848 */
[----:B------:R-:W-:Y:S05]  /*3490*/  LDSM.16.M88.4 R12, [R198+0x4000] ;  /* 0x00400000c60c783b */ /* 0x000fea0000000200 */
[C---:B------:R-:W-:Y:S06]  /*34a0*/  HMMA.16816.F32.BF16 R24, R64.reuse, R80, R24 ;  /* 0x000000504018723c */ /* 0x040fec0000041818 */
[----:B------:R-:W-:Y:S01]  /*34b0*/  HMMA.16816.F32.BF16 R32, R64, R82, R32 ;  /* 0x000000524020723c */ /* 0x000fe20000041820 */
[----:B------:R-:W-:Y:S05]  /*34c0*/  LDSM.16.M88.4 R80, [R195+0x9800] ;  /* 0x00980000c350783b */ /* 0x000fea0000000200 */
[----:B------:R-:W-:Y:S01]  /*34d0*/  HMMA.16816.F32.BF16 R92, R44, R86, R92 ;  /* 0x000000562c5c723c */ /* 0x000fe2000004185c */
[----:B------:R-:W2:Y:S04]  /*34e0*/  LDSM.16.M88.4 R84, [R195+0x9000] ;  /* 0x00900000c354783b */ /* 0x000ea80000000200 */
[----:B------:R-:W-:Y:S01]  /*34f0*/  LDSM.16.M88.4 R44, [R201+0xa800] ;  /* 0x00a80000c92c783b */ /* 0x000fe20000000200 */
[----:B------:R-:W-:Y:S06]  /*3500*/  HMMA.16816.F32.BF16 R40, R96, R28, R40 ;  /* 0x0000001c6028723c */ /* 0x000fec0000041828 */
[----:B---3--:R-:W-:Y:S06]  /*3510*/  HMMA.16816.F32.BF16 R68, R36, R60, R68 ;  /* 0x0000003c2444723c */ /* 0x008fec0000041844 */
[C---:B------:R-:W-:Y:S01]  /*3520*/  HMMA.16816.F32.BF16 R52, R96.reuse, R30, R52 ;  /* 0x0000001e6034723c */ /* 0x040fe20000041834 */
[----:B------:R-:W-:Y:S05]  /*3530*/  LDSM.16.M88.4 R28, [R195+0xa000] ;  /* 0x00a00000c31c783b */ /* 0x000fea0000000200 */
[C---:B-1----:R-:W-:Y:S06]  /*3540*/  HMMA.16816.F32.BF16 R76, R96.reuse, R8, R76 ;  /* 0x00000008604c723c */ /* 0x042fec000004184c */
[----:B------:R-:W-:Y:S01]  /*3550*/  HMMA.16816.F32.BF16 R72, R96, R10, R72 ;  /* 0x0000000a6048723c */ /* 0x000fe20000041848 */
[----:B------:R-:W-:Y:S05]  /*3560*/  LDSM.16.M88.4 R8, [R197+0x4000] ;  /* 0x00400000c508783b */ /* 0x000fea0000000200 */
[C---:B------:R-:W-:Y:S06]  /*3570*/  HMMA.16816.F32.BF16 R24, R48.reuse, R56, R24 ;  /* 0x000000383018723c */ /* 0x040fec0000041818 */
[----:B------:R-:W-:Y:S01]  /*3580*/  HMMA.16816.F32.BF16 R32, R48, R58, R32 ;  /* 0x0000003a3020723c */ /* 0x000fe20000041820 */
[----:B------:R-:W-:Y:S05]  /*3590*/  LDSM.16.M88.4 R56, [R188+0x3800] ;  /* 0x00380000bc38783b */ /* 0x000fea0000000200 */
[----:B------:R-:W-:Y:S01]  /*35a0*/  HMMA.16816.F32.BF16 R92, R36, R62, R92 ;  /* 0x0000003e245c723c */ /* 0x000fe2000004185c */
[----:B------:R-:W1:Y:S04]  /*35b0*/  LDSM.16.M88.4 R60, [R188+0x3000] ;  /* 0x00300000bc3c783b */ /* 0x000e680000000200 */
[----:B------:R-:W-:Y:S01]  /*35c0*/  LDSM.16.M88.4 R36, [R199+0x4800] ;  /* 0x00480000c724783b */ /* 0x000fe20000000200 */
[----:B------:R-:W-:Y:S06]  /*35d0*/  HMMA.16816.F32.BF16 R40, R88, R20, R40 ;  /* 0x000000145828723c */ /* 0x000fec0000041828 */
[----:B----4-:R-:W-:Y:S06]  /*35e0*/  HMMA.16816.F32.BF16 R68, R96, R108, R68 ;  /* 0x0000006c6044723c */ /* 0x010fec0000041844 */
[C---:B------:R-:W-:Y:S01]  /*35f0*/  HMMA.16816.F32.BF16 R52, R88.reuse, R22, R52 ;  /* 0x000000165834723c */ /* 0x040fe20000041834 */
[----:B------:R-:W-:Y:S05]  /*3600*/  LDSM.16.M88.4 R20, [R188+0x4000] ;  /* 0x00400000bc14783b */ /* 0x000fea0000000200 */
[C---:B--2---:R-:W-:Y:S06]  /*3610*/  HMMA.16816.F32.BF16 R76, R88.reuse, R84, R76 ;  /* 0x00000054584c723c */ /* 0x044fec000004184c */
[----:B------:R-:W-:Y:S01]  /*3620*/  HMMA.16816.F32.BF16 R72, R88, R86, R72 ;  /* 0x000000565848723c */ /* 0x000fe20000041848 */
[----:B------:R-:W-:Y:S05]  /*3630*/  LDSM.16.M88.4 R84, [R195+0xa800] ;  /* 0x00a80000c354783b */ /* 0x000fea0000000200 */
[C---:B------:R-:W-:Y:S06]  /*3640*/  HMMA.16816.F32.BF16 R24, R16.reuse, R100, R24 ;  /* 0x000000641018723c */ /* 0x040fec0000041818 */
[----:B------:R-:W-:Y:S01]  /*3650*/  HMMA.16816.F32.BF16 R32, R16, R102, R32 ;  /* 0x000000661020723c */ /* 0x000fe20000041820 */
[----:B------:R-:W2:Y:S05]  /*3660*/  LDSM.16.M88.4 R100, [R201+0xb000] ;  /* 0x00b00000c964783b */ /* 0x000eaa0000000200 */
[----:B------:R-:W-:Y:S01]  /*3670*/  HMMA.16816.F32.BF16 R92, R96, R110, R92 ;  /* 0x0000006e605c723c */ /* 0x000fe2000004185c */
[----:B------:R-:W3:Y:S05]  /*3680*/  LDSM.16.M88.4 R96, [R201+0xb800] ;  /* 0x00b80000c960783b */ /* 0x000eea0000000200 */
[----:B------:R-:W-:Y:S06]  /*3690*/  HMMA.16816.F32.BF16 R40, R64, R104, R40 ;  /* 0x000000684028723c */ /* 0x000fec0000041828 */
[----:B------:R-:W-:Y:S06]  /*36a0*/  HMMA.16816.F32.BF16 R68, R88, R80, R68 ;  /* 0x000000505844723c */ /* 0x000fec0000041844 */
[C---:B------:R-:W-:Y:S06]  /*36b0*/  HMMA.16816.F32.BF16 R52, R64.reuse, R106, R52 ;  /* 0x0000006a4034723c */ /* 0x040fec0000041834 */
[C---:B-1----:R-:W-:Y:S06]  /*36c0*/  HMMA.16816.F32.BF16 R76, R64.reuse, R60, R76 ;  /* 0x0000003c404c723c */ /* 0x042fec000004184c */
[----:B------:R-:W-:Y:S06]  /*36d0*/  HMMA.16816.F32.BF16 R72, R64, R62, R72 ;  /* 0x0000003e4048723c */ /* 0x000fec0000041848 */
[C---:B------:R-:W-:Y:S06]  /*36e0*/  HMMA.16816.F32.BF16 R24, R12.reuse, R28, R24 ;  /* 0x0000001c0c18723c */ /* 0x040fec0000041818 */
[----:B------:R-:W-:Y:S01]  /*36f0*/  HMMA.16816.F32.BF16 R32, R12, R30, R32 ;  /* 0x0000001e0c20723c */ /* 0x000fe20000041820 */
[----:B------:R-:W1:Y:S05]  /*3700*/  LDSM.16.M88.4 R28, [R199+0x5000] ;  /* 0x00500000c71c783b */ /* 0x000e6a0000000200 */
[----:B------:R-:W-:Y:S06]  /*3710*/  HMMA.16816.F32.BF16 R92, R88, R82, R92 ;  /* 0x00000052585c723c */ /* 0x000fec000004185c */
[----:B------:R-:W-:Y:S06]  /*3720*/  HMMA.16816.F32.BF16 R40, R48, R44, R40 ;  /* 0x0000002c3028723c */ /* 0x000fec0000041828 */
[----:B------:R-:W-:Y:S06]  /*3730*/  HMMA.16816.F32.BF16 R68, R64, R56, R68 ;  /* 0x000000384044723c */ /* 0x000fec0000041844 */
[C---:B------:R-:W-:Y:S01]  /*3740*/  HMMA.16816.F32.BF16 R52, R48.reuse, R46, R52 ;  /* 0x0000002e3034723c */ /* 0x040fe20000041834 */
[----:B------:R-:W-:Y:S05]  /*3750*/  LDSM.16.M88.4 R44, [R188+0x4800] ;  /* 0x00480000bc2c783b */ /* 0x000fea0000000200 */
[C---:B--2---:R-:W-:Y:S06]  /*3760*/  HMMA.16816.F32.BF16 R76, R48.reuse, R100, R76 ;  /* 0x00000064304c723c */ /* 0x044fec000004184c */
[----:B------:R-:W-:Y:S06]  /*3770*/  HMMA.16816.F32.BF16 R72, R48, R102, R72 ;  /* 0x000000663048723c */ /* 0x000fec0000041848 */
[C---:B------:R-:W-:Y:S06]  /*3780*/  HMMA.16816.F32.BF16 R24, R8.reuse, R20, R24 ;  /* 0x000000140818723c */ /* 0x040fec0000041818 */
[----:B------:R-:W-:Y:S01]  /*3790*/  HMMA.16816.F32.BF16 R32, R8, R22, R32 ;  /* 0x000000160820723c */ /* 0x000fe20000041820 */
[----:B------:R-:W2:Y:S05]  /*37a0*/  LDSM.16.M88.4 R20, [R199+0x5800] ;  /* 0x00580000c714783b */ /* 0x000eaa0000000200 */
[----:B------:R-:W-:Y:S01]  /*37b0*/  HMMA.16816.F32.BF16 R92, R64, R58, R92 ;  /* 0x0000003a405c723c */ /* 0x000fe2000004185c */
[----:B------:R-:W4:Y:S05]  /*37c0*/  LDSM.16.M88.4 R56, [R195+0xb000] ;  /* 0x00b00000c338783b */ /* 0x000f2a0000000200 */
[----:B------:R-:W-:Y:S06]  /*37d0*/  HMMA.16816.F32.BF16 R40, R16, R36, R40 ;  /* 0x000000241028723c */ /* 0x000fec0000041828 */
[----:B---3--:R-:W-:Y:S01]  /*37e0*/  HMMA.16816.F32.BF16 R68, R48, R96, R68 ;  /* 0x000000603044723c */ /* 0x008fe20000041844 */
[----:B------:R-:W-:Y:S01]  /*37f0*/  FMUL.FTZ R0, R24, UR5 ;  /* 0x0000000518007c20 */ /* 0x000fe20008410000 */
[----:B------:R-:W-:Y:S01]  /*3800*/  FMUL.FTZ R36, R25, UR5 ;  /* 0x0000000519247c20 */ /* 0x000fe20008410000 */
[----:B------:R-:W-:-:S03]  /*3810*/  FMUL.FTZ R37, R26, UR5 ;  /* 0x000000051a257c20 */ /* 0x000fc60008410000 */
[C---:B------:R-:W-:Y:S01]  /*3820*/  HMMA.16816.F32.BF16 R52, R16.reuse, R38, R52 ;  /* 0x000000261034723c */ /* 0x040fe20000041834 */
[----:B------:R-:W-:Y:S01]  /*3830*/  FMUL.FTZ R35, R35, UR5 ;  /* 0x0000000523237c20 */ /* 0x000fe20008410000 */
[----:B------:R-:W-:Y:S01]  /*3840*/  MUFU.TANH R36, R36 ;  /* 0x0000002400247308 */ /* 0x000fe20000002400 */
[----:B------:R-:W-:Y:S01]  /*3850*/  FMUL.FTZ R33, R33, UR5 ;  /* 0x0000000521217c20 */ /* 0x000fe20008410000 */
[----:B------:R-:W-:Y:S02]  /*3860*/  FMUL.FTZ R32, R32, UR5 ;  /* 0x0000000520207c20 */ /* 0x000fe40008410000 */
[C---:B-1----:R-:W-:Y:S01]  /*3870*/  HMMA.16816.F32.BF16 R76, R16.reuse, R28, R76 ;  /* 0x0000001c104c723c */ /* 0x042fe2000004184c */
[----:B------:R-:W-:Y:S02]  /*3880*/  FMUL.FTZ R38, R27, UR5 ;  /* 0x000000051b267c20 */ /* 0x000fe40008410000 */
[----:B------:R-:W-:Y:S01]  /*3890*/  LDSM.16.M88.4 R24, [R195+0xb800] ;  /* 0x00b80000c318783b */ /* 0x000fe20000000200 */
[----:B------:R1:W-:Y:S02]  /*38a0*/  MUFU.TANH R39, R35 ;  /* 0x0000002300277308 */ /* 0x0003e40000002400 */
[----:B------:R-:W-:Y:S01]  /*38b0*/  HMMA.16816.F32.BF16 R72, R16, R30, R72 ;  /* 0x0000001e1048723c */ /* 0x000fe20000041848 */
[----:B------:R-:W3:Y:S05]  /*38c0*/  LDSM.16.M88.4 R28, [R188+0x5000] ;  /* 0x00500000bc1c783b */ /* 0x000eea0000000200 */
[----:B------:R-:W-:Y:S01]  /*38d0*/  HMMA.16816.F32.BF16 R40, R12, R84, R40 ;  /* 0x000000540c28723c */ /* 0x000fe20000041828 */
[----:B------:R-:W5:Y:S05]  /*38e0*/  MUFU.TANH R0, R0 ;  /* 0x0000000000007308 */ /* 0x000f6a0000002400 */
[----:B--2---:R-:W-:Y:S01]  /*38f0*/  HMMA.16816.F32.BF16 R68, R16, R20, R68 ;  /* 0x000000141044723c */ /* 0x004fe20000041844 */
[----:B-1----:R-:W-:-:S02]  /*3900*/  IMAD.IADD R35, R4, 0x1, R215 ;  /* 0x0000000104237824 */ /* 0x002fc400078e02d7 */
[----:B------:R-:W1:Y:S03]  /*3910*/  MUFU.TANH R37, R37 ;  /* 0x0000002500257308 */ /* 0x000e660000002400 */
[----:B------:R-:W-:Y:S01]  /*3920*/  HMMA.16816.F32.BF16 R52, R12, R86, R52 ;  /* 0x000000560c34723c */ /* 0x000fe20000041834 */
[----:B------:R-:W-:Y:S01]  /*3930*/  LOP3.LUT R21, R114, 0xffffffe0, RZ, 0xc0, !PT ;  /* 0xffffffe072157812 */ /* 0x000fe200078ec0ff */
[----:B------:R-:W-:-:S04]  /*3940*/  FMUL.FTZ R20, R34, UR5 ;  /* 0x0000000522147c20 */ /* 0x000fc80008410000 */
[----:B------:R-:W-:Y:S01]  /*3950*/  HMMA.16816.F32.BF16 R92, R48, R98, R92 ;  /* 0x00000062305c723c */ /* 0x000fe2000004185c */
[----:B------:R-:W-:Y:S01]  /*3960*/  IMAD.IADD R21, R112, 0x1, -R21 ;  /* 0x0000000170157824 */ /* 0x000fe200078e0a15 */
[----:B------:R-:W2:Y:S04]  /*3970*/  MUFU.TANH R38, R38 ;  /* 0x0000002600267308 */ /* 0x000ea80000002400 */
[C---:B----4-:R-:W-:Y:S01]  /*3980*/  HMMA.16816.F32.BF16 R76, R12.reuse, R56, R76 ;  /* 0x000000380c4c723c */ /* 0x050fe2000004184c */
[----:B------:R-:W-:Y:S01]  /*3990*/  SHF.R.S32.HI R34, RZ, 0x1f, R21 ;  /* 0x0000001fff227819 */ /* 0x000fe20000011415 */
[----:B------:R-:W-:Y:S02]  /*39a0*/  VIADD R48, R35, 0x9 ;  /* 0x0000000923307836 */ /* 0x000fe40000000000 */
[----:B------:R-:W4:Y:S01]  /*39b0*/  MUFU.TANH R20, R20 ;  /* 0x0000001400147308 */ /* 0x000f220000002400 */
[----:B------:R-:W-:Y:S01]  /*39c0*/  LEA.HI R21, R34, R21, RZ, 0x2 ;  /* 0x0000001522157211 */ /* 0x000fe200078f10ff */
[----:B------:R-:W-:Y:S03]  /*39d0*/  HMMA.16816.F32.BF16 R72, R12, R58, R72 ;  /* 0x0000003a0c48723c */ /* 0x000fe60000041848 */
[----:B------:R-:W-:-:S03]  /*39e0*/  SHF.R.S32.HI R21, RZ, 0x2, R21 ;  /* 0x00000002ff157819 */ /* 0x000fc60000011415 */
[C---:B------:R-:W-:Y:S01]  /*39f0*/  HMMA.16816.F32.BF16 R40, R8.reuse, R44, R40 ;  /* 0x0000002c0828723c */ /* 0x040fe20000041828 */
[----:B------:R-:W4:Y:S01]  /*3a00*/  MUFU.TANH R33, R33 ;  /* 0x0000002100217308 */ /* 0x000f220000002400 */
[----:B------:R-:W-:Y:S02]  /*3a10*/  IMAD.IADD R212, R21, 0x1, R212 ;  /* 0x0000000115d47824 */ /* 0x000fe400078e02d4 */
[----:B------:R-:W-:Y:S02]  /*3a20*/  VIADD R21, R35, 0x8 ;  /* 0x0000000823157836 */ /* 0x000fe40000000000 */
[----:B------:R-:W-:Y:S01]  /*3a30*/  HMMA.16816.F32.BF16 R52, R8, R46, R52 ;  /* 0x0000002e0834723c */ /* 0x000fe20000041834 */
[C---:B------:R-:W-:Y:S01]  /*3a40*/  VIADD R211, R212.reuse, 0x8 ;  /* 0x00000008d4d37836 */ /* 0x040fe20000000000 */
[C---:B------:R-:W-:Y:S01]  /*3a50*/  VIADDMNMX R213, R212.reuse, UR13, RZ, !PT ;  /* 0x0000000dd4d57c46 */ /* 0x040fe2000f8001ff */
[----:B------:R-:W-:Y:S01]  /*3a60*/  MUFU.TANH R32, R32 ;  /* 0x0000002000207308 */ /* 0x000fe20000002400 */
[----:B------:R-:W-:-:S02]  /*3a70*/  VIADDMNMX R212, R212, UR16, R210, PT ;  /* 0x00000010d4d47c46 */ /* 0x000fc4000b8001d2 */
[C---:B---3--:R-:W-:Y:S01]  /*3a80*/  HMMA.16816.F32.BF16 R76, R8.reuse, R28, R76 ;  /* 0x0000001c084c723c */ /* 0x048fe2000004184c */
[----:B------:R-:W-:Y:S02]  /*3a90*/  VIADDMNMX R210, R211, UR16, R210, PT ;  /* 0x00000010d3d27c46 */ /* 0x000fe4000b8001d2 */
[----:B------:R-:W-:Y:S02]  /*3aa0*/  ISETP.GE.AND P6, PT, R35, R212, PT ;  /* 0x000000d42300720c */ /* 0x000fe40003fc6270 */
[----:B------:R-:W-:Y:S01]  /*3ab0*/  VIADDMNMX R211, R211, UR13, RZ, !PT ;  /* 0x0000000dd3d37c46 */ /* 0x000fe2000f8001ff */
[----:B------:R-:W-:Y:S01]  /*3ac0*/  HMMA.16816.F32.BF16 R72, R8, R30, R72 ;  /* 0x0000001e0848723c */ /* 0x000fe20000041848 */
[----:B------:R-:W3:Y:S01]  /*3ad0*/  LDSM.16.M88.4 R28, [R188+0x5800] ;  /* 0x00580000bc1c783b */ /* 0x000ee20000000200 */
[----:B------:R-:W-:Y:S01]  /*3ae0*/  ISETP.GE.AND P2, PT, R35, R210, PT ;  /* 0x000000d22300720c */ /* 0x000fe20003f46270 */
[----:B------:R-:W-:-:S04]  /*3af0*/  DEPBAR.LE SB0, 0x0 ;  /* 0x000080000000791a */ /* 0x000fc80000000000 */
[----:B------:R-:W-:Y:S01]  /*3b00*/  HMMA.16816.F32.BF16 R92, R16, R22, R92 ;  /* 0x00000016105c723c */ /* 0x000fe2000004185c */
[----:B------:R-:W-:Y:S01]  /*3b10*/  FMUL.FTZ R44, R43, UR5 ;  /* 0x000000052b2c7c20 */ /* 0x000fe20008410000 */
[C---:B------:R-:W-:Y:S01]  /*3b20*/  ISETP.GE.AND P4, PT, R21.reuse, R212, PT ;  /* 0x000000d41500720c */ /* 0x040fe20003f86270 */
[----:B------:R-:W-:Y:S01]  /*3b30*/  FMUL.FTZ R42, R42, UR5 ;  /* 0x000000052a2a7c20 */ /* 0x000fe20008410000 */
[----:B------:R-:W-:Y:S01]  /*3b40*/  ISETP.GE.AND P1, PT, R21, R210, PT ;  /* 0x000000d21500720c */ /* 0x000fe20003f26270 */
[----:B------:R-:W-:Y:S01]  /*3b50*/  FMUL.FTZ R43, R52, UR5 ;  /* 0x00000005342b7c20 */ /* 0x000fe20008410000 */
[C---:B------:R-:W-:Y:S01]  /*3b60*/  HMMA.16816.F32.BF16 R68, R12.reuse, R24, R68 ;  /* 0x000000180c44723c */ /* 0x040fe20000041844 */
[C---:B------:R-:W-:Y:S01]  /*3b70*/  ISETP.LT.OR P6, PT, R35.reuse, R213, P6 ;  /* 0x000000d52300720c */ /* 0x040fe200037c1670 */
[----:B------:R2:W4:Y:S01]  /*3b80*/  MUFU.TANH R45, R42 ;  /* 0x0000002a002d7308 */ /* 0x0005220000002400 */
[C---:B------:R-:W-:Y:S01]  /*3b90*/  ISETP.LT.OR P2, PT, R35.reuse, R211, P2 ;  /* 0x000000d32300720c */ /* 0x040fe20001741670 */
[----:B------:R-:W-:Y:S01]  /*3ba0*/  VIADD R16, R35, 0x18 ;  /* 0x0000001823107836 */ /* 0x000fe20000000000 */
[----:B------:R-:W-:Y:S01]  /*3bb0*/  ISETP.LT.OR P4, PT, R21, R213, P4 ;  /* 0x000000d51500720c */ /* 0x000fe20002781670 */
[----:B------:R-:W-:Y:S01]  /*3bc0*/  VIADD R17, R35, 0x11 ;  /* 0x0000001123117836 */ /* 0x000fe20000000000 */
[----:B------:R-:W-:Y:S01]  /*3bd0*/  ISETP.LT.OR P1, PT, R21, R211, P1 ;  /* 0x000000d31500720c */ /* 0x000fe20000f21670 */
[----:B------:R-:W-:Y:S01]  /*3be0*/  VIADD R24, R35, 0x1 ;  /* 0x0000000123187836 */ /* 0x000fe20000000000 */
[----:B-----5:R-:W-:Y:S01]  /*3bf0*/  FSEL R21, R0, -INF , !P6 ;  /* 0xff80000000157808 */ /* 0x020fe20007000000 */
[----:B------:R-:W5:Y:S01]  /*3c00*/  MUFU.TANH R44, R44 ;  /* 0x0000002c002c7308 */ /* 0x000f620000002400 */
[-C--:B------:R-:W-:Y:S01]  /*3c10*/  ISETP.GE.AND P6, PT, R48, R212.reuse, PT ;  /* 0x000000d43000720c */ /* 0x080fe20003fc6270 */
[----:B------:R-:W-:Y:S01]  /*3c20*/  FMUL.FTZ R40, R40, UR5 ;  /* 0x0000000528287c20 */ /* 0x000fe20008410000 */
[C---:B------:R-:W-:Y:S01]  /*3c30*/  ISETP.GE.AND P5, PT, R24.reuse, R212, PT ;  /* 0x000000d41800720c */ /* 0x040fe20003fa6270 */
[----:B------:R-:W-:Y:S01]  /*3c40*/  FMUL.FTZ R41, R41, UR5 ;  /* 0x0000000529297c20 */ /* 0x000fe20008410000 */
[CC--:B------:R-:W-:Y:S01]  /*3c50*/  ISETP.GE.AND P0, PT, R24.reuse, R210.reuse, PT ;  /* 0x000000d21800720c */ /* 0x0c0fe20003f06270 */
[----:B------:R-:W-:Y:S01]  /*3c60*/  FMUL.FTZ R77, R77, UR5 ;  /* 0x000000054d4d7c20 */ /* 0x000fe20008410000 */
[C---:B------:R-:W-:Y:S01]  /*3c70*/  ISETP.LT.OR P5, PT, R24.reuse, R213, P5 ;  /* 0x000000d51800720c */ /* 0x040fe20002fa1670 */
[----:B------:R-:W-:Y:S01]  /*3c80*/  HMMA.16816.F32.BF16 R92, R12, R26, R92 ;  /* 0x0000001a0c5c723c */ /* 0x000fe2000004185c */
[-C--:B------:R-:W-:Y:S01]  /*3c90*/  ISETP.LT.OR P0, PT, R24, R211.reuse, P0 ;  /* 0x000000d31800720c */ /* 0x080fe20000701670 */
[----:B------:R-:W-:Y:S01]  /*3ca0*/  VIADD R24, R35, 0x10 ;  /* 0x0000001023187836 */ /* 0x000fe20000000000 */
[----:B------:R-:W-:Y:S01]  /*3cb0*/  FSEL R25, R36, -INF , !P5 ;  /* 0xff80000024197808 */ /* 0x000fe20006800000 */
[----:B------:R-:W5:Y:S01]  /*3cc0*/  MUFU.TANH R43, R43 ;  /* 0x0000002b002b7308 */ /* 0x000f620000002400 */
[----:B------:R-:W-:Y:S01]  /*3cd0*/  ISETP.GE.AND P5, PT, R48, R210, PT ;  /* 0x000000d23000720c */ /* 0x000fe20003fa6270 */
[----:B------:R-:W-:Y:S01]  /*3ce0*/  FMUL.FTZ R47, R54, UR5 ;  /* 0x00000005362f7c20 */ /* 0x000fe20008410000 */
[----:B-1----:R-:W-:Y:S01]  /*3cf0*/  FSEL R34, R37, -INF , !P2 ;  /* 0xff80000025227808 */ /* 0x002fe20005000000 */
[----:B--2---:R-:W-:Y:S01]  /*3d00*/  FMUL.FTZ R42, R53, UR5 ;  /* 0x00000005352a7c20 */ /* 0x004fe20008410000 */
[----:B------:R-:W-:Y:S01]  /*3d10*/  FSEL R38, R38, -INF , !P0 ;  /* 0xff80000026267808 */ /* 0x000fe20004000000 */
[C---:B---3--:R-:W-:Y:S01]  /*3d20*/  HMMA.16816.F32.BF16 R68, R8.reuse, R28, R68 ;  /* 0x0000001c0844723c */ /* 0x048fe20000041844 */
[C---:B------:R-:W-:Y:S01]  /*3d30*/  ISETP.GE.AND P2, PT, R24.reuse, R212, PT ;  /* 0x000000d41800720c */ /* 0x040fe20003f46270 */
[----:B------:R-:W1:Y:S01]  /*3d40*/  MUFU.TANH R165, R77 ;  /* 0x0000004d00a57308 */ /* 0x000e620000002400 */
[----:B------:R-:W-:Y:S01]  /*3d50*/  ISETP.GE.AND P0, PT, R24, R210, PT ;  /* 0x000000d21800720c */ /* 0x000fe20003f06270 */
[----:B------:R-:W-:Y:S01]  /*3d60*/  FMUL.FTZ R46, R55, UR5 ;  /* 0x00000005372e7c20 */ /* 0x000fe20008410000 */
[----:B------:R-:W-:Y:S01]  /*3d70*/  ISETP.LT.OR P5, PT, R48, R211, P5 ;  /* 0x000000d33000720c */ /* 0x000fe20002fa1670 */
[----:B------:R-:W-:Y:S01]  /*3d80*/  FMUL.FTZ R76, R76, UR5 ;  /* 0x000000054c4c7c20 */ /* 0x000fe20008410000 */
[-C--:B------:R-:W-:Y:S01]  /*3d90*/  ISETP.LT.OR P6, PT, R48, R213.reuse, P6 ;  /* 0x000000d53000720c */ /* 0x080fe200037c1670 */
[----:B------:R-:W-:Y:S01]  /*3da0*/  FMUL.FTZ R78, R78, UR5 ;  /* 0x000000054e4e7c20 */ /* 0x000fe20008410000 */
[C---:B------:R-:W-:Y:S01]  /*3db0*/  ISETP.LT.OR P2, PT, R24.reuse, R213, P2 ;  /* 0x000000d51800720c */ /* 0x040fe20001741670 */
[----:B------:R-:W2:Y:S01]  /*3dc0*/  MUFU.TANH R40, R40 ;  /* 0x0000002800287308 */ /* 0x000ea20000002400 */
[----:B------:R-:W-:Y:S01]  /*3dd0*/  ISETP.LT.OR P0, PT, R24, R211, P0 ;  /* 0x000000d31800720c */ /* 0x000fe20000701670 */
[----:B------:R-:W-:Y:S01]  /*3de0*/  VIADD R18, R35, 0x19 ;  /* 0x0000001923127836 */ /* 0x000fe20000000000 */
[----:B----4-:R-:W-:Y:S01]  /*3df0*/  FSEL R24, R20, -INF , !P1 ;  /* 0xff80000014187808 */ /* 0x010fe20004800000 */
[----:B------:R-:W-:Y:S01]  /*3e00*/  HMMA.16816.F32.BF16 R8, R8, R30, R92 ;  /* 0x0000001e0808723c */ /* 0x000fe2000004185c */
[----:B------:R-:W-:Y:S01]  /*3e10*/  FSEL R0, R39, -INF , !P5 ;  /* 0xff80000027007808 */ /* 0x000fe20006800000 */
[----:B------:R-:W-:Y:S01]  /*3e20*/  FMUL.FTZ R79, R79, UR5 ;  /* 0x000000054f4f7c20 */ /* 0x000fe20008410000 */
[----:B------:R-:W-:Y:S01]  /*3e30*/  ISETP.GE.AND P1, PT, R16, R212, PT ;  /* 0x000000d41000720c */ /* 0x000fe20003f26270 */
[----:B------:R-:W3:Y:S01]  /*3e40*/  MUFU.TANH R41, R41 ;  /* 0x0000002900297308 */ /* 0x000ee20000002400 */
[----:B------:R-:W-:Y:S01]  /*3e50*/  FSEL R33, R33, -INF , !P6 ;  /* 0xff80000021217808 */ /* 0x000fe20007000000 */
[----:B------:R-:W-:Y:S01]  /*3e60*/  FMUL.FTZ R72, R72, UR5 ;  /* 0x0000000548487c20 */ /* 0x000fe20008410000 */
[-C--:B------:R-:W-:Y:S01]  /*3e70*/  ISETP.GE.AND P5, PT, R16, R210.reuse, PT ;  /* 0x000000d21000720c */ /* 0x080fe20003fa6270 */
[----:B------:R-:W-:Y:S01]  /*3e80*/  FMUL.FTZ R74, R74, UR5 ;  /* 0x000000054a4a7c20 */ /* 0x000fe20008410000 */
[----:B------:R-:W-:Y:S01]  /*3e90*/  ISETP.GE.AND P6, PT, R17, R210, PT ;  /* 0x000000d21100720c */ /* 0x000fe20003fc6270 */
[----:B------:R-:W-:Y:S01]  /*3ea0*/  FMUL.FTZ R73, R73, UR5 ;  /* 0x0000000549497c20 */ /* 0x000fe20008410000 */
[C---:B------:R-:W-:Y:S01]  /*3eb0*/  ISETP.LT.OR P1, PT, R16.reuse, R213, P1 ;  /* 0x000000d51000720c */ /* 0x040fe20000f21670 */
[----:B------:R-:W4:Y:S01]  /*3ec0*/  MUFU.TANH R47, R47 ;  /* 0x0000002f002f7308 */ /* 0x000f220000002400 */
[-C--:B------:R-:W-:Y:S01]  /*3ed0*/  ISETP.LT.OR P5, PT, R16, R211.reuse, P5 ;  /* 0x000000d31000720c */ /* 0x080fe20002fa1670 */
[----:B------:R-:W-:Y:S01]  /*3ee0*/  VIADD R16, R35, 0x20 ;  /* 0x0000002023107836 */ /* 0x000fe20000000000 */
[----:B------:R-:W-:Y:S01]  /*3ef0*/  ISETP.LT.OR P6, PT, R17, R211, P6 ;  /* 0x000000d31100720c */ /* 0x000fe200037c1670 */
[----:B------:R-:W-:Y:S01]  /*3f00*/  VIADD R14, R35, 0x28 ;  /* 0x00000028230e7836 */ /* 0x000fe20000000000 */
[----:B------:R-:W-:Y:S01]  /*3f10*/  FSEL R22, R45, -INF , !P0 ;  /* 0xff8000002d167808 */ /* 0x000fe20004000000 */
[----:B------:R-:W-:Y:S01]  /*3f20*/  VIADD R12, R35, 0x29 ;  /* 0x00000029230c7836 */ /* 0x000fe20000000000 */
[----:B-----5:R-:W-:Y:S01]  /*3f30*/  FSEL R20, R44, -INF , !P6 ;  /* 0xff8000002c147808 */ /* 0x020fe20007000000 */
[----:B------:R-:W5:Y:S01]  /*3f40*/  MUFU.TANH R42, R42 ;  /* 0x0000002a002a7308 */ /* 0x000f620000002400 */
[C---:B------:R-:W-:Y:S01]  /*3f50*/  ISETP.GE.AND P0, PT, R16.reuse, R212, PT ;  /* 0x000000d41000720c */ /* 0x040fe20003f06270 */
[----:B------:R-:W-:Y:S01]  /*3f60*/  FMUL.FTZ R75, R75, UR5 ;  /* 0x000000054b4b7c20 */ /* 0x000fe20008410000 */
[----:B------:R-:W-:Y:S01]  /*3f70*/  ISETP.GE.AND P6, PT, R16, R210, PT ;  /* 0x000000d21000720c */ /* 0x000fe20003fc6270 */
[----:B------:R-:W-:Y:S01]  /*3f80*/  FMUL.FTZ R68, R68, UR5 ;  /* 0x0000000544447c20 */ /* 0x000fe20008410000 */
[C---:B------:R-:W-:Y:S01]  /*3f90*/  ISETP.LT.OR P0, PT, R16.reuse, R213, P0 ;  /* 0x000000d51000720c */ /* 0x040fe20000701670 */
[----:B------:R-:W-:Y:S01]  /*3fa0*/  FMUL.FTZ R69, R69, UR5 ;  /* 0x0000000545457c20 */ /* 0x000fe20008410000 */
[----:B------:R-:W-:Y:S01]  /*3fb0*/  ISETP.LT.OR P6, PT, R16, R211, P6 ;  /* 0x000000d31000720c */ /* 0x000fe200037c1670 */
[----:B------:R-:W-:Y:S01]  /*3fc0*/  VIADD R16, R35, 0x21 ;  /* 0x0000002123107836 */ /* 0x000fe20000000000 */
[----:B------:R-:W-:Y:S01]  /*3fd0*/  FSEL R15, R43, -INF , !P1 ;  /* 0xff8000002b0f7808 */ /* 0x000fe20004800000 */
[----:B------:R-:W5:Y:S01]  /*3fe0*/  MUFU.TANH R46, R46 ;  /* 0x0000002e002e7308 */ /* 0x000f620000002400 */
[----:B------:R-:W-:Y:S01]  /*3ff0*/  FSEL R23, R32, -INF , !P4 ;  /* 0xff80000020177808 */ /* 0x000fe20006000000 */
[----:B------:R-:W-:Y:S01]  /*4000*/  FMUL.FTZ R70, R70, UR5 ;  /* 0x0000000546467c20 */ /* 0x000fe20008410000 */
[-C--:B------:R-:W-:Y:S01]  /*4010*/  ISETP.GE.AND P1, PT, R16, R212.reuse, PT ;  /* 0x000000d41000720c */ /* 0x080fe20003f26270 */
[----:B------:R-:W-:Y:S01]  /*4020*/  FMUL.FTZ R71, R71, UR5 ;  /* 0x0000000547477c20 */ /* 0x000fe20008410000 */
[CC--:B------:R-:W-:Y:S01]  /*4030*/  ISETP.GE.AND P4, PT, R17.reuse, R212.reuse, PT ;  /* 0x000000d41100720c */ /* 0x0c0fe20003f86270 */
[----:B------:R-:W-:Y:S01]  /*4040*/  FMUL.FTZ R177, R8, UR5 ;  /* 0x0000000508b17c20 */ /* 0x000fe20008410000 */
[-C--:B------:R-:W-:Y:S01]  /*4050*/  ISETP.LT.OR P1, PT, R16, R213.reuse, P1 ;  /* 0x000000d51000720c */ /* 0x080fe20000f21670 */
[----:B------:R-:W5:Y:S01]  /*4060*/  MUFU.TANH R173, R76 ;  /* 0x0000004c00ad7308 */ /* 0x000f620000002400 */
[----:B------:R-:W-:Y:S01]  /*4070*/  ISETP.LT.OR P4, PT, R17, R213, P4 ;  /* 0x000000d51100720c */ /* 0x000fe20002781670 */
[----:B------:R-:W-:Y:S01]  /*4080*/  FMUL.FTZ R9, R9, UR5 ;  /* 0x0000000509097c20 */ /* 0x000fe20008410000 */
[----:B-1----:R-:W-:Y:S01]  /*4090*/  FSEL R165, R165, -INF , !P1 ;  /* 0xff800000a5a57808 */ /* 0x002fe20004800000 */
[----:B------:R-:W-:Y:S01]  /*40a0*/  FMUL.FTZ R10, R10, UR5 ;  /* 0x000000050a0a7c20 */ /* 0x000fe20008410000 */
[----:B------:R-:W-:Y:S01]  /*40b0*/  ISETP.GT.AND P1, PT, R206, UR10, PT ;  /* 0x0000000ace007c0c */ /* 0x000fe2000bf24270 */
[----:B------:R-:W-:Y:S01]  /*40c0*/  FMUL.FTZ R11, R11, UR5 ;  /* 0x000000050b0b7c20 */ /* 0x000fe20008410000 */
[----:B--2---:R-:W-:Y:S01]  /*40d0*/  FSEL R19, R40, -INF , !P2 ;  /* 0xff80000028137808 */ /* 0x004fe20005000000 */
[----:B------:R-:W1:Y:S01]  /*40e0*/  MUFU.TANH R166, R78 ;  /* 0x0000004e00a67308 */ /* 0x000e620000002400 */
[----:B---3--:R-:W-:Y:S01]  /*40f0*/  FSEL R17, R41, -INF , !P4 ;  /* 0xff80000029117808 */ /* 0x008fe20006000000 */
[----:B------:R-:W-:Y:S01]  /*4100*/  VIADD R8, R35, 0x38 ;  /* 0x0000003823087836 */ /* 0x000fe20000000000 */
[----:B------:R-:W-:-:S02]  /*4110*/  ISETP.GE.AND P2, PT, R18, R212, PT ;  /* 0x000000d41200720c */ /* 0x000fc40003f46270 */
[CC--:B------:R-:W-:Y:S02]  /*4120*/  ISETP.GE.AND P4, PT, R18.reuse, R210.reuse, PT ;  /* 0x000000d21200720c */ /* 0x0c0fe40003f86270 */
[C---:B------:R-:W-:Y:S01]  /*4130*/  ISETP.LT.OR P2, PT, R18.reuse, R213, P2 ;  /* 0x000000d51200720c */ /* 0x040fe20001741670 */
[----:B------:R-:W2:Y:S01]  /*4140*/  MUFU.TANH R220, R79 ;  /* 0x0000004f00dc7308 */ /* 0x000ea20000002400 */
[-C--:B------:R-:W-:Y:S01]  /*4150*/  ISETP.LT.OR P4, PT, R18, R211.reuse, P4 ;  /* 0x000000d31200720c */ /* 0x080fe20002781670 */
[----:B------:R-:W3:Y:S01]  /*4160*/  @!P1 LDC.64 R218, c[0x0][0x218] ;  /* 0x00008600ffda9b82 */ /* 0x000ee20000000a00 */
[----:B----4-:R-:W-:Y:S02]  /*4170*/  FSEL R18, R47, -INF , !P5 ;  /* 0xff8000002f127808 */ /* 0x010fe40006800000 */
[----:B------:R-:W-:Y:S02]  /*4180*/  ISETP.GE.AND P5, PT, R16, R210, PT ;  /* 0x000000d21000720c */ /* 0x000fe40003fa6270 */
[----:B-----5:R-:W-:Y:S01]  /*4190*/  FSEL R13, R42, -INF , !P2 ;  /* 0xff8000002a0d7808 */ /* 0x020fe20005000000 */
[----:B------:R-:W4:Y:S01]  /*41a0*/  MUFU.TANH R171, R72 ;  /* 0x0000004800ab7308 */ /* 0x000f220000002400 */
[----:B------:R-:W-:-:S02]  /*41b0*/  ISETP.LT.OR P5, PT, R16, R211, P5 ;  /* 0x000000d31000720c */ /* 0x000fc40002fa1670 */
[----:B------:R-:W-:Y:S02]  /*41c0*/  FSEL R16, R46, -INF , !P4 ;  /* 0xff8000002e107808 */ /* 0x000fe40006000000 */
[----:B------:R-:W-:Y:S02]  /*41d0*/  FSEL R173, R173, -INF , !P0 ;  /* 0xff800000adad7808 */ /* 0x000fe40004000000 */
[----:B-1----:R-:W-:Y:S01]  /*41e0*/  FSEL R166, R166, -INF , !P6 ;  /* 0xff800000a6a67808 */ /* 0x002fe20007000000 */
[----:B------:R-:W1:Y:S01]  /*41f0*/  MUFU.TANH R172, R74 ;  /* 0x0000004a00ac7308 */ /* 0x000e620000002400 */
[C---:B------:R-:W-:Y:S02]  /*4200*/  ISETP.GE.AND P2, PT, R14.reuse, R212, PT ;  /* 0x000000d40e00720c */ /* 0x040fe40003f46270 */
[----:B------:R-:W-:Y:S02]  /*4210*/  ISETP.GE.AND P4, PT, R14, R210, PT ;  /* 0x000000d20e00720c */ /* 0x000fe40003f86270 */
[----:B------:R-:W-:-:S02]  /*4220*/  ISETP.GE.AND P0, PT, R12, R212, PT ;  /* 0x000000d40c00720c */ /* 0x000fc40003f06270 */
[----:B------:R-:W-:Y:S01]  /*4230*/  ISETP.GE.AND P6, PT, R12, R210, PT ;  /* 0x000000d20c00720c */ /* 0x000fe20003fc6270 */
[----:B------:R-:W5:Y:S01]  /*4240*/  MUFU.TANH R167, R73 ;  /* 0x0000004900a77308 */ /* 0x000f620000002400 */
[C---:B------:R-:W-:Y:S02]  /*4250*/  ISETP.LT.OR P2, PT, R14.reuse, R213, P2 ;  /* 0x000000d50e00720c */ /* 0x040fe40001741670 */
[----:B------:R-:W-:Y:S01]  /*4260*/  ISETP.LT.OR P4, PT, R14, R211, P4 ;  /* 0x000000d30e00720c */ /* 0x000fe20002781670 */
[C---:B------:R-:W-:Y:S01]  /*4270*/  VIADD R14, R35.reuse, 0x30 ;  /* 0x00000030230e7836 */ /* 0x040fe20000000000 */
[C---:B------:R-:W-:Y:S02]  /*4280*/  ISETP.LT.OR P0, PT, R12.reuse, R213, P0 ;  /* 0x000000d50c00720c */ /* 0x040fe40000701670 */
[----:B------:R-:W-:Y:S01]  /*4290*/  ISETP.LT.OR P6, PT, R12, R211, P6 ;  /* 0x000000d30c00720c */ /* 0x000fe200037c1670 */
[----:B------:R-:W3:Y:S01]  /*42a0*/  MUFU.TANH R214, R75 ;  /* 0x0000004b00d67308 */ /* 0x000ee20000002400 */
[C---:B------:R-:W-:Y:S01]  /*42b0*/  VIADD R12, R35.reuse, 0x31 ;  /* 0x00000031230c7836 */ /* 0x040fe20000000000 */
[----:B--2---:R-:W-:Y:S01]  /*42c0*/  FSEL R220, R220, -INF , !P5 ;  /* 0xff800000dcdc7808 */ /* 0x004fe20006800000 */
[----:B------:R-:W-:Y:S01]  /*42d0*/  VIADD R35, R35, 0x39 ;  /* 0x0000003923237836 */ /* 0x000fe20000000000 */
[----:B----4-:R-:W-:-:S02]  /*42e0*/  FSEL R171, R171, -INF , !P2 ;  /* 0xff800000abab7808 */ /* 0x010fc40005000000 */
[----:B-1----:R-:W-:Y:S02]  /*42f0*/  FSEL R172, R172, -INF , !P4 ;  /* 0xff800000acac7808 */ /* 0x002fe40006000000 */
[----:B------:R-:W1:Y:S01]  /*4300*/  MUFU.TANH R205, R68 ;  /* 0x0000004400cd7308 */ /* 0x000e620000002400 */
[-C--:B------:R-:W-:Y:S02]  /*4310*/  ISETP.GE.AND P5, PT, R14, R212.reuse, PT ;  /* 0x000000d40e00720c */ /* 0x080fe40003fa6270 */
[----:B------:R-:W-:Y:S02]  /*4320*/  ISETP.GE.AND P2, PT, R12, R212, PT ;  /* 0x000000d40c00720c */ /* 0x000fe40003f46270 */
[C---:B------:R-:W-:Y:S02]  /*4330*/  ISETP.GE.AND P4, PT, R14.reuse, R210, PT ;  /* 0x000000d20e00720c */ /* 0x040fe40003f86270 */
[----:B-----5:R-:W-:Y:S01]  /*4340*/  FSEL R167, R167, -INF , !P0 ;  /* 0xff800000a7a77808 */ /* 0x020fe20004000000 */
[----:B------:R-:W2:Y:S01]  /*4350*/  MUFU.TANH R179, R69 ;  /* 0x0000004500b37308 */ /* 0x000ea20000002400 */
[----:B------:R-:W-:-:S02]  /*4360*/  ISETP.LT.OR P5, PT, R14, R213, P5 ;  /* 0x000000d50e00720c */ /* 0x000fc40002fa1670 */
[----:B------:R-:W-:Y:S02]  /*4370*/  ISETP.GE.AND P0, PT, R12, R210, PT ;  /* 0x000000d20c00720c */ /* 0x000fe40003f06270 */
[----:B------:R-:W-:Y:S02]  /*4380*/  ISETP.LT.OR P4, PT, R14, R211, P4 ;  /* 0x000000d30e00720c */ /* 0x000fe40002781670 */
[C---:B------:R-:W-:Y:S01]  /*4390*/  ISETP.LT.OR P2, PT, R12.reuse, R213, P2 ;  /* 0x000000d50c00720c */ /* 0x040fe20001741670 */
[----:B------:R-:W4:Y:S01]  /*43a0*/  MUFU.TANH R176, R70 ;  /* 0x0000004600b07308 */ /* 0x000f220000002400 */
[----:B------:R-:W-:Y:S02]  /*43b0*/  ISETP.LT.OR P0, PT, R12, R211, P0 ;  /* 0x000000d30c00720c */ /* 0x000fe40000701670 */
[----:B---3--:R-:W-:Y:S02]  /*43c0*/  FSEL R214, R214, -INF , !P6 ;  /* 0xff800000d6d67808 */ /* 0x008fe40007000000 */
[----:B-1----:R-:W-:-:S02]  /*43d0*/  FSEL R205, R205, -INF , !P5 ;  /* 0xff800000cdcd7808 */ /* 0x002fc40006800000 */
[CC--:B------:R-:W-:Y:S01]  /*43e0*/  ISETP.GE.AND P6, PT, R8.reuse, R212.reuse, PT ;  /* 0x000000d40800720c */ /* 0x0c0fe20003fc6270 */
[----:B------:R-:W1:Y:S01]  /*43f0*/  MUFU.TANH R174, R71 ;  /* 0x0000004700ae7308 */ /* 0x000e620000002400 */
[----:B--2---:R-:W-:Y:S02]  /*4400*/  FSEL R179, R179, -INF , !P2 ;  /* 0xff800000b3b37808 */ /* 0x004fe40005000000 */
[C---:B------:R-:W-:Y:S02]  /*4410*/  ISETP.GE.AND P5, PT, R35.reuse, R212, PT ;  /* 0x000000d42300720c */ /* 0x040fe40003fa6270 */
[----:B------:R-:W-:Y:S02]  /*4420*/  ISETP.GE.AND P2, PT, R35, R210, PT ;  /* 0x000000d22300720c */ /* 0x000fe40003f46270 */
[----:B------:R-:W-:Y:S01]  /*4430*/  ISETP.LT.OR P6, PT, R8, R213, P6 ;  /* 0x000000d50800720c */ /* 0x000fe200037c1670 */
[----:B------:R-:W2:Y:S01]  /*4440*/  MUFU.TANH R177, R177 ;  /* 0x000000b100b17308 */ /* 0x000ea20000002400 */
[----:B----4-:R-:W-:-:S02]  /*4450*/  FSEL R176, R176, -INF , !P4 ;  /* 0xff800000b0b07808 */ /* 0x010fc40006000000 */
[C---:B------:R-:W-:Y:S02]  /*4460*/  ISETP.GE.AND P4, PT, R8.reuse, R210, PT ;  /* 0x000000d20800720c */ /* 0x040fe40003f86270 */
[C---:B------:R-:W-:Y:S01]  /*4470*/  ISETP.LT.OR P5, PT, R35.reuse, R213, P5 ;  /* 0x000000d52300720c */ /* 0x040fe20002fa1670 */
[----:B------:R-:W-:Y:S01]  /*4480*/  BAR.SYNC.DEFER_BLOCKING 0x0 ;  /* 0x0000000000007b1d */ /* 0x000fe20000010000 */
[-C--:B------:R-:W-:Y:S02]  /*4490*/  ISETP.LT.OR P4, PT, R8, R211.reuse, P4 ;  /* 0x000000d30800720c */ /* 0x080fe40002781670 */
[----:B-1----:R-:W-:Y:S02]  /*44a0*/  FSEL R174, R174, -INF , !P0 ;  /* 0xff800000aeae7808 */ /* 0x002fe40004000000 */
[----:B------:R-:W-:Y:S01]  /*44b0*/  ISETP.LT.OR P2, PT, R35, R211, P2 ;  /* 0x000000d32300720c */ /* 0x000fe20001741670 */
[----:B------:R-:W1:Y:S01]  /*44c0*/  MUFU.TANH R175, R9 ;  /* 0x0000000900af7308 */ /* 0x000e620000002400 */
[----:B------:R-:W-:-:S04]  /*44d0*/  @!P1 LEA R216, P0, R133, R218, 0x1 ;  /* 0x000000da85d89211 */ /* 0x000fc800078008ff */
[----:B------:R-:W-:Y:S02]  /*44e0*/  @!P1 LEA.HI.X R217, R133, R219, R2, 0x1, P0 ;  /* 0x000000db85d99211 */ /* 0x000fe400000f0c02 */
[----:B--2---:R-:W-:Y:S01]  /*44f0*/  FSEL R177, R177, -INF , !P6 ;  /* 0xff800000b1b17808 */ /* 0x004fe20007000000 */
[----:B------:R-:W2:Y:S08]  /*4500*/  MUFU.TANH R170, R10 ;  /* 0x0000000a00aa7308 */ /* 0x000eb00000002400 */
[----:B------:R-:W3:Y:S01]  /*4510*/  MUFU.TANH R168, R11 ;  /* 0x0000000b00a87308 */ /* 0x000ee20000002400 */
[----:B-1----:R-:W-:-:S02]  /*4520*/  FSEL R175, R175, -INF , !P5 ;  /* 0xff800000afaf7808 */ /* 0x002fc40006800000 */
[----:B--2---:R-:W-:Y:S02]  /*4530*/  FSEL R170, R170, -INF , !P4 ;  /* 0xff800000aaaa7808 */ /* 0x004fe40006000000 */
[----:B---3--:R-:W-:Y:S01]  /*4540*/  FSEL R168, R168, -INF , !P2 ;  /* 0xff800000a8a87808 */ /* 0x008fe20005000000 */
        /* <DEDUP_REMOVED lines=61> */
.L_x_5667:
[----:B------:R-:W-:-:S04]  /*4920*/  ULEA UR12, -UR6, URZ, 0x6 ;  /* 0x0000003f060c7291 */ /* 0x000fc8000f8e313f */
[----:B------:R-:W-:Y:S02]  /*4930*/  USHF.R.S32.HI UR13, URZ, 0x1f, UR12 ;  /* 0x0000001f3f0d7899 */ /* 0x000fe4000801140c */
[----:B------:R-:W-:-:S04]  /*4940*/  MOV R4, UR12 ;  /* 0x0000000c00047c02 */ /* 0x000fc80008000f00 */
[----:B------:R-:W-:-:S07]  /*4950*/  MOV R9, UR13 ;  /* 0x0000000d00097c02 */ /* 0x000fce0008000f00 */
.L_x_5668:
        /* <DEDUP_REMOVED lines=29> */
.L_x_5666:
        /* <DEDUP_REMOVED lines=370> */
.L_x_5670:
[----:B------:R-:W-:-:S04]  /*6250*/  LEA R0, -R134, RZ, 0x6 ;  /* 0x000000ff86007211 */ /* 0x000fc800078e31ff */
[----:B------:R-:W-:-:S07]  /*6260*/  SHF.R.S32.HI R5, RZ, 0x1f, R0 ;  /* 0x0000001fff057819 */ /* 0x000fce0000011400 */
.L_x_5671:
        /* <DEDUP_REMOVED lines=28> */
[----:B------:R-:W-:Y:S01]  /*6430*/  LDGSTS.E.BYPASS.LTC128B.128 [R207+0x10000], desc[UR14][R6.64+0x100] ;  /* 0x1000010006cf7fae */ /* 0x000fe2000b901d4e */
[--C-:B------:R-:W-:Y:S02]  /*6440*/  IMAD.X R5, R13, 0x1, R0.reuse, P1 ;  /* 0x000000010d057824 */ /* 0x100fe400008e0600 */
[----:B------:R-:W-:Y:S01]  /*6450*/  IMAD.X R29, R15, 0x1, R0, P0 ;  /* 0x000000010f1d7824 */ /* 0x000fe200000e0600 */
[----:B------:R-:W-:Y:S04]  /*6460*/  LDGSTS.E.BYPASS.LTC128B.128 [R207+0xc800], desc[UR14][R10.64] ;  /* 0x0c8000000acf7fae */ /* 0x000fe8000b901d4e */
[----:B------:R-:W-:Y:S04]  /*6470*/  LDGSTS.E.BYPASS.LTC128B.128 [R207+0xe800], desc[UR14][R8.64+0x80] ;  /* 0x0e80008008cf7fae */ /* 0x000fe8000b901d4e */
[----:B------:R1:W-:Y:S04]  /*6480*/  LDGSTS.E.BYPASS.LTC128B.128 [R207+0x10800], desc[UR14][R8.64+0x100] ;  /* 0x1080010008cf7fae */ /* 0x0003e8000b901d4e */
[----:B------:R-:W-:Y:S04]  /*6490*/  LDGSTS.E.BYPASS.LTC128B.128 [R207+0xd000], desc[UR14][R12.64] ;  /* 0x0d0000000ccf7fae */ /* 0x000fe8000b901d4e */
[----:B------:R-:W-:Y:S04]  /*64a0*/  LDGSTS.E.BYPASS.LTC128B.128 [R207+0xf000], desc[UR14][R14.64+0x80] ;  /* 0x0f0000800ecf7fae */ /* 0x000fe8000b901d4e */
[----:B------:R2:W-:Y:S04]  /*64b0*/  LDGSTS.E.BYPASS.LTC128B.128 [R207+0x11000], desc[UR14][R14.64+0x100] ;  /* 0x110001000ecf7fae */ /* 0x0005e8000b901d4e */
[----:B------:R3:W-:Y:S04]  /*64c0*/  LDGSTS.E.BYPASS.LTC128B.128 [R207+0xd800], desc[UR14][R4.64] ;  /* 0x0d80000004cf7fae */ /* 0x0007e8000b901d4e */
[----:B------:R-:W-:Y:S04]  /*64d0*/  LDGSTS.E.BYPASS.LTC128B.128 [R207+0xf800], desc[UR14][R28.64+0x80] ;  /* 0x0f8000801ccf7fae */ /* 0x000fe8000b901d4e */
[----:B------:R4:W-:Y:S04]  /*64e0*/  LDGSTS.E.BYPASS.LTC128B.128 [R207+0x11800], desc[UR14][R28.64+0x100] ;  /* 0x118001001ccf7fae */ /* 0x0009e8000b901d4e */
[----:B------:R-:W-:Y:S04]  /*64f0*/  LDSM.16.M88.4 R172, [R202] ;  /* 0x00000000caac783b */ /* 0x000fe80000000200 */
[----:B------:R-:W3:Y:S04]  /*6500*/  LDSM.16.M88.4 R16, [R201+0x6000] ;  /* 0x00600000c910783b */ /* 0x000ee80000000200 */
[----:B------:R-:W-:Y:S04]  /*6510*/  LDSM.16.M88.4 R24, [R200] ;  /* 0x00000000c818783b */ /* 0x000fe80000000200 */
[----:B-1----:R-:W-:Y:S04]  /*6520*/  LDSM.16.M88.4 R8, [R199] ;  /* 0x00000000c708783b */ /* 0x002fe80000000200 */
[----:B------:R-:W4:Y:S04]  /*6530*/  LDSM.16.M88.4 R140, [R201+0x6800] ;  /* 0x00680000c98c783b */ /* 0x000f280000000200 */
[----:B------:R-:W1:Y:S04]  /*6540*/  LDSM.16.M88.4 R152, [R201+0x7000] ;  /* 0x00700000c998783b */ /* 0x000e680000000200 */
[----:B------:R-:W5:Y:S04]  /*6550*/  LDSM.16.M88.4 R20, [R201+0x7800] ;  /* 0x00780000c914783b */ /* 0x000f680000000200 */
[----:B------:R-:W-:Y:S04]  /*6560*/  LDSM.16.M88.4 R160, [R198] ;  /* 0x00000000c6a0783b */ /* 0x000fe80000000200 */
[----:B--2---:R-:W2:Y:S04]  /*6570*/  LDSM.16.M88.4 R12, [R195+0x6000] ;  /* 0x00600000c30c783b */ /* 0x004ea80000000200 */
[----:B------:R-:W2:Y:S04]  /*6580*/  LDSM.16.M88.4 R148, [R191] ;  /* 0x00000000bf94783b */ /* 0x000ea80000000200 */
[----:B------:R-:W2:Y:S01]  /*6590*/  LDSM.16.M88.4 R136, [R190] ;  /* 0x00000000be88783b */ /* 0x000ea20000000200 */
[C---:B---3--:R-:W-:Y:S03]  /*65a0*/  HMMA.16816.F32.BF16 R4, R172.reuse, R16, RZ ;  /* 0x00000010ac04723c */ /* 0x048fe600000418ff */
[----:B------:R-:W3:Y:S04]  /*65b0*/  LDSM.16.M88.4 R32, [R189] ;  /* 0x00000000bd20783b */ /* 0x000ee80000000200 */
[----:B------:R-:W-:Y:S01]  /*65c0*/  LDSM.16.M88.4 R168, [R188] ;  /* 0x00000000bca8783b */ /* 0x000fe20000000200 */
[C---:B------:R-:W-:Y:S03]  /*65d0*/  HMMA.16816.F32.BF16 R16, R172.reuse, R18, RZ ;  /* 0x00000012ac10723c */ /* 0x040fe600000418ff */
[----:B------:R-:W-:Y:S03]  /*65e0*/  LDSM.16.M88.4 R144, [R195+0x6800] ;  /* 0x00680000c390783b */ /* 0x000fe60000000200 */
[C---:B----4-:R-:W-:Y:S01]  /*65f0*/  HMMA.16816.F32.BF16 R28, R172.reuse, R140, RZ ;  /* 0x0000008cac1c723c */ /* 0x050fe200000418ff */
[----:B------:R-:W-:Y:S04]  /*6600*/  LDSM.16.M88.4 R224, [R195+0x7800] ;  /* 0x00780000c3e0783b */ /* 0x000fe80000000200 */
[----:B------:R-:W-:Y:S01]  /*6610*/  LDSM.16.M88.4 R164, [R188+0x1800] ;  /* 0x00180000bca4783b */ /* 0x000fe20000000200 */
[----:B-1----:R-:W-:Y:S03]  /*6620*/  HMMA.16816.F32.BF16 R156, R172, R152, RZ ;  /* 0x00000098ac9c723c */ /* 0x002fe600000418ff */
[----:B------:R-:W-:Y:S03]  /*6630*/  LDSM.16.M88.4 R228, [R198+0x2000] ;  /* 0x00200000c6e4783b */ /* 0x000fe60000000200 */
[C---:B------:R-:W-:Y:S01]  /*6640*/  HMMA.16816.F32.BF16 R4, R24.reuse, R8, R4 ;  /* 0x000000081804723c */ /* 0x040fe20000041804 */
[----:B------:R-:W-:Y:S04]  /*6650*/  LDSM.16.M88.4 R236, [R201+0xa800] ;  /* 0x00a80000c9ec783b */ /* 0x000fe80000000200 */
[----:B------:R-:W-:Y:S01]  /*6660*/  LDSM.16.M88.4 R232, [R195+0xa000] ;  /* 0x00a00000c3e8783b */ /* 0x000fe20000000200 */
[----:B------:R-:W-:Y:S03]  /*6670*/  HMMA.16816.F32.BF16 R16, R24, R10, R16 ;  /* 0x0000000a1810723c */ /* 0x000fe60000041810 */
[----:B------:R-:W1:Y:S03]  /*6680*/  LDSM.16.M88.4 R8, [R197] ;  /* 0x00000000c508783b */ /* 0x000e660000000200 */
[C---:B------:R-:W-:Y:S01]  /*6690*/  HMMA.16816.F32.BF16 R140, R172.reuse, R142, RZ ;  /* 0x0000008eac8c723c */ /* 0x040fe200000418ff */
[----:B------:R-:W0:Y:S05]  /*66a0*/  LDGDEPBAR ;  /* 0x00000000000079af */ /* 0x000e2a0000000000 */
[C---:B------:R-:W-:Y:S06]  /*66b0*/  HMMA.16816.F32.BF16 R152, R172.reuse, R154, RZ ;  /* 0x0000009aac98723c */ /* 0x040fec00000418ff */
[C---:B-----5:R-:W-:Y:S06]  /*66c0*/  HMMA.16816.F32.BF16 R176, R172.reuse, R20, RZ ;  /* 0x00000014acb0723c */ /* 0x060fec00000418ff */
[----:B------:R-:W-:Y:S01]  /*66d0*/  HMMA.16816.F32.BF16 R172, R172, R22, RZ ;  /* 0x00000016acac723c */ /* 0x000fe200000418ff */
[----:B------:R-:W4:Y:S05]  /*66e0*/  LDSM.16.M88.4 R20, [R195+0x7000] ;  /* 0x00700000c314783b */ /* 0x000f2a0000000200 */
[C---:B--2---:R-:W-:Y:S06]  /*66f0*/  HMMA.16816.F32.BF16 R4, R160.reuse, R12, R4 ;  /* 0x0000000ca004723c */ /* 0x044fec0000041804 */
[----:B------:R-:W-:Y:S01]  /*6700*/  HMMA.16816.F32.BF16 R16, R160, R14, R16 ;  /* 0x0000000ea010723c */ /* 0x000fe20000041810 */
[----:B------:R-:W-:Y:S05]  /*6710*/  LDSM.16.M88.4 R12, [R202+0x2000] ;  /* 0x00200000ca0c783b */ /* 0x000fea0000000200 */
[C---:B------:R-:W-:Y:S06]  /*6720*/  HMMA.16816.F32.BF16 R28, R24.reuse, R148, R28 ;  /* 0x00000094181c723c */ /* 0x040fec000004181c */
[C---:B------:R-:W-:Y:S01]  /*6730*/  HMMA.16816.F32.BF16 R140, R24.reuse, R150, R140 ;  /* 0x00000096188c723c */ /* 0x040fe2000004188c */
[----:B------:R-:W-:Y:S05]  /*6740*/  LDSM.16.M88.4 R148, [R187] ;  /* 0x00000000bb94783b */ /* 0x000fea0000000200 */
[C---:B------:R-:W-:Y:S06]  /*6750*/  HMMA.16816.F32.BF16 R156, R24.reuse, R136, R156 ;  /* 0x00000088189c723c */ /* 0x040fec000004189c */
[C---:B------:R-:W-:Y:S01]  /*6760*/  HMMA.16816.F32.BF16 R152, R24.reuse, R138, R152 ;  /* 0x0000008a1898723c */ /* 0x040fe20000041898 */
[----:B------:R-:W2:Y:S05]  /*6770*/  LDSM.16.M88.4 R136, [R201+0x8000] ;  /* 0x00800000c988783b */ /* 0x000eaa0000000200 */
[C---:B---3--:R-:W-:Y:S06]  /*6780*/  HMMA.16816.F32.BF16 R176, R24.reuse, R32, R176 ;  /* 0x0000002018b0723c */ /* 0x048fec00000418b0 */
[----:B------:R-:W-:Y:S01]  /*6790*/  HMMA.16816.F32.BF16 R172, R24, R34, R172 ;  /* 0x0000002218ac723c */ /* 0x000fe200000418ac */
[----:B------:R-:W3:Y:S04]  /*67a0*/  LDSM.16.M88.4 R32, [R188+0x800] ;  /* 0x00080000bc20783b */ /* 0x000ee80000000200 */
[----:B------:R-:W5:Y:S01]  /*67b0*/  LDSM.16.M88.4 R24, [R188+0x1000] ;  /* 0x00100000bc18783b */ /* 0x000f620000000200 */
[C---:B-1----:R-:W-:Y:S06]  /*67c0*/  HMMA.16816.F32.BF16 R4, R8.reuse, R168, R4 ;  /* 0x000000a80804723c */ /* 0x042fec0000041804 */
[----:B------:R-:W-:Y:S01]  /*67d0*/  HMMA.16816.F32.BF16 R16, R8, R170, R16 ;  /* 0x000000aa0810723c */ /* 0x000fe20000041810 */
[----:B------:R-:W-:Y:S05]  /*67e0*/  LDSM.16.M88.4 R168, [R197+0x2000] ;  /* 0x00200000c5a8783b */ /* 0x000fea0000000200 */
[C---:B------:R-:W-:Y:S06]  /*67f0*/  HMMA.16816.F32.BF16 R28, R160.reuse, R144, R28 ;  /* 0x00000090a01c723c */ /* 0x040fec000004181c */
[C---:B------:R-:W-:Y:S01]  /*6800*/  HMMA.16816.F32.BF16 R140, R160.reuse, R146, R140 ;  /* 0x00000092a08c723c */ /* 0x040fe2000004188c */
[----:B------:R-:W-:Y:S05]  /*6810*/  LDSM.16.M88.4 R144, [R201+0x8800] ;  /* 0x00880000c990783b */ /* 0x000fea0000000200 */
[C---:B----4-:R-:W-:Y:S06]  /*6820*/  HMMA.16816.F32.BF16 R156, R160.reuse, R20, R156 ;  /* 0x00000014a09c723c */ /* 0x050fec000004189c */
[----:B------:R-:W-:Y:S01]  /*6830*/  HMMA.16816.F32.BF16 R152, R160, R22, R152 ;  /* 0x00000016a098723c */ /* 0x000fe20000041898 */
[----:B------:R-:W1:Y:S05]  /*6840*/  LDSM.16.M88.4 R20, [R200+0x2000] ;  /* 0x00200000c814783b */ /* 0x000e6a0000000200 */
[C---:B--2---:R-:W-:Y:S06]  /*6850*/  HMMA.16816.F32.BF16 R4, R12.reuse, R136, R4 ;  /* 0x000000880c04723c */ /* 0x044fec0000041804 */
[----:B------:R-:W-:Y:S01]  /*6860*/  HMMA.16816.F32.BF16 R16, R12, R138, R16 ;  /* 0x0000008a0c10723c */ /* 0x000fe20000041810 */
[----:B------:R-:W-:Y:S05]  /*6870*/  LDSM.16.M88.4 R136, [R184] ;  /* 0x00000000b888783b */ /* 0x000fea0000000200 */
[C---:B------:R-:W-:Y:S06]  /*6880*/  HMMA.16816.F32.BF16 R176, R160.reuse, R224, R176 ;  /* 0x000000e0a0b0723c */ /* 0x040fec00000418b0 */
[----:B------:R-:W-:Y:S01]  /*6890*/  HMMA.16816.F32.BF16 R172, R160, R226, R172 ;  /* 0x000000e2a0ac723c */ /* 0x000fe200000418ac */
[----:B------:R-:W2:Y:S04]  /*68a0*/  LDSM.16.M88.4 R160, [R195+0x8000] ;  /* 0x00800000c3a0783b */ /* 0x000ea80000000200 */
[----:B------:R-:W-:Y:S01]  /*68b0*/  LDSM.16.M88.4 R224, [R195+0x9800] ;  /* 0x00980000c3e0783b */ /* 0x000fe20000000200 */
[C---:B---3--:R-:W-:Y:S06]  /*68c0*/  HMMA.16816.F32.BF16 R28, R8.reuse, R32, R28 ;  /* 0x00000020081c723c */ /* 0x048fec000004181c */
[C---:B------:R-:W-:Y:S01]  /*68d0*/  HMMA.16816.F32.BF16 R140, R8.reuse, R34, R140 ;  /* 0x00000022088c723c */ /* 0x040fe2000004188c */
[----:B------:R-:W3:Y:S05]  /*68e0*/  LDSM.16.M88.4 R32, [R201+0x9000] ;  /* 0x00900000c920783b */ /* 0x000eea0000000200 */
[C---:B-----5:R-:W-:Y:S06]  /*68f0*/  HMMA.16816.F32.BF16 R156, R8.reuse, R24, R156 ;  /* 0x00000018089c723c */ /* 0x060fec000004189c */
[----:B------:R-:W-:Y:S01]  /*6900*/  HMMA.16816.F32.BF16 R152, R8, R26, R152 ;  /* 0x0000001a0898723c */ /* 0x000fe20000041898 */
[----:B------:R-:W4:Y:S05]  /*6910*/  LDSM.16.M88.4 R24, [R201+0x9800] ;  /* 0x00980000c918783b */ /* 0x000f2a0000000200 */
[C---:B-1----:R-:W-:Y:S06]  /*6920*/  HMMA.16816.F32.BF16 R4, R20.reuse, R148, R4 ;  /* 0x000000941404723c */ /* 0x042fec0000041804 */
[----:B------:R-:W-:Y:S01]  /*6930*/  HMMA.16816.F32.BF16 R16, R20, R150, R16 ;  /* 0x000000961410723c */ /* 0x000fe20000041810 */
[----:B------:R-:W-:Y:S05]  /*6940*/  LDSM.16.M88.4 R148, [R202+0x4000] ;  /* 0x00400000ca94783b */ /* 0x000fea0000000200 */
[C---:B------:R-:W-:Y:S06]  /*6950*/  HMMA.16816.F32.BF16 R176, R8.reuse, R164, R176 ;  /* 0x000000a408b0723c */ /* 0x040fec00000418b0 */
[----:B------:R-:W-:Y:S01]  /*6960*/  HMMA.16816.F32.BF16 R172, R8, R166, R172 ;  /* 0x000000a608ac723c */ /* 0x000fe200000418ac */
[----:B------:R-:W1:Y:S04]  /*6970*/  LDSM.16.M88.4 R164, [R186] ;  /* 0x00000000baa4783b */ /* 0x000e680000000200 */
[----:B------:R-:W-:Y:S01]  /*6980*/  LDSM.16.M88.4 R8, [R185] ;  /* 0x00000000b908783b */ /* 0x000fe20000000200 */
[C---:B------:R-:W-:Y:S06]  /*6990*/  HMMA.16816.F32.BF16 R28, R12.reuse, R144, R28 ;  /* 0x000000900c1c723c */ /* 0x040fec000004181c */
[----:B------:R-:W-:Y:S01]  /*69a0*/  HMMA.16816.F32.BF16 R140, R12, R146, R140 ;  /* 0x000000920c8c723c */ /* 0x000fe2000004188c */
[----:B------:R-:W5:Y:S05]  /*69b0*/  LDSM.16.M88.4 R144, [R188+0x2000] ;  /* 0x00200000bc90783b */ /* 0x000f6a0000000200 */
[C---:B--2---:R-:W-:Y:S06]  /*69c0*/  HMMA.16816.F32.BF16 R4, R228.reuse, R160, R4 ;  /* 0x000000a0e404723c */ /* 0x044fec0000041804 */
[----:B------:R-:W-:Y:S01]  /*69d0*/  HMMA.16816.F32.BF16 R16, R228, R162, R16 ;  /* 0x000000a2e410723c */ /* 0x000fe20000041810 */
        /* <DEDUP_REMOVED lines=9> */
[----:B------:R-:W-:Y:S01]  /*6a70*/  HMMA.16816.F32.BF16 R140, R20, R166, R140 ;  /* 0x000000a6148c723c */ /* 0x000fe2000004188c */
[----:B------:R-:W-:Y:S05]  /*6a80*/  LDSM.16.M88.4 R164, [R188+0x3000] ;  /* 0x00300000bca4783b */ /* 0x000fea0000000200 */
[C---:B-----5:R-:W-:Y:S06]  /*6a90*/  HMMA.16816.F32.BF16 R4, R168.reuse, R144, R4 ;  /* 0x00000090a804723c */ /* 0x060fec0000041804 */
[----:B------:R-:W-:Y:S01]  /*6aa0*/  HMMA.16816.F32.BF16 R16, R168, R146, R16 ;  /* 0x00000092a810723c */ /* 0x000fe20000041810 */
[----:B------:R-:W-:Y:S05]  /*6ab0*/  LDSM.16.M88.4 R144, [R201+0xb000] ;  /* 0x00b00000c990783b */ /* 0x000fea0000000200 */
[C---:B------:R-:W-:Y:S06]  /*6ac0*/  HMMA.16816.F32.BF16 R156, R20.reuse, R8, R156 ;  /* 0x00000008149c723c */ /* 0x040fec000004189c */
[C---:B------:R-:W-:Y:S01]  /*6ad0*/  HMMA.16816.F32.BF16 R152, R20.reuse, R10, R152 ;  /* 0x0000000a1498723c */ /* 0x040fe20000041898 */
[----:B------:R-:W1:Y:S05]  /*6ae0*/  LDSM.16.M88.4 R8, [R188+0x2800] ;  /* 0x00280000bc08783b */ /* 0x000e6a0000000200 */
[C---:B------:R-:W-:Y:S06]  /*6af0*/  HMMA.16816.F32.BF16 R176, R20.reuse, R136, R176 ;  /* 0x0000008814b0723c */ /* 0x040fec00000418b0 */
[----:B------:R-:W-:Y:S01]  /*6b00*/  HMMA.16816.F32.BF16 R172, R20, R138, R172 ;  /* 0x0000008a14ac723c */ /* 0x000fe200000418ac */
[----:B------:R-:W-:Y:S04]  /*6b10*/  LDSM.16.M88.4 R136, [R200+0x4000] ;  /* 0x00400000c888783b */ /* 0x000fe80000000200 */
[----:B------:R-:W5:Y:S01]  /*6b20*/  LDSM.16.M88.4 R20, [R183] ;  /* 0x00000000b714783b */ /* 0x000f620000000200 */
[C---:B--2---:R-:W-:Y:S06]  /*6b30*/  HMMA.16816.F32.BF16 R28, R228.reuse, R32, R28 ;  /* 0x00000020e41c723c */ /* 0x044fec000004181c */
[----:B------:R-:W-:Y:S01]  /*6b40*/  HMMA.16816.F32.BF16 R140, R228, R34, R140 ;  /* 0x00000022e48c723c */ /* 0x000fe2000004188c */
[----:B------:R-:W-:Y:S05]  /*6b50*/  LDSM.16.M88.4 R32, [R182] ;  /* 0x00000000b620783b */ /* 0x000fea0000000200 */
[C---:B---3--:R-:W-:Y:S06]  /*6b60*/  HMMA.16816.F32.BF16 R4, R148.reuse, R12, R4 ;  /* 0x0000000c9404723c */ /* 0x048fec0000041804 */
[----:B------:R-:W-:Y:S01]  /*6b70*/  HMMA.16816.F32.BF16 R16, R148, R14, R16 ;  /* 0x0000000e9410723c */ /* 0x000fe20000041810 */
[----:B------:R-:W-:Y:S05]  /*6b80*/  LDSM.16.M88.4 R12, [R197+0x4000] ;  /* 0x00400000c50c783b */ /* 0x000fea0000000200 */
[C---:B----4-:R-:W-:Y:S06]  /*6b90*/  HMMA.16816.F32.BF16 R156, R228.reuse, R24, R156 ;  /* 0x00000018e49c723c */ /* 0x050fec000004189c */
[----:B------:R-:W-:Y:S01]  /*6ba0*/  HMMA.16816.F32.BF16 R152, R228, R26, R152 ;  /* 0x0000001ae498723c */ /* 0x000fe20000041898 */
[----:B------:R-:W2:Y:S05]  /*6bb0*/  LDSM.16.M88.4 R24, [R198+0x4000] ;  /* 0x00400000c618783b */ /* 0x000eaa0000000200 */
[----:B-1----:R-:W-:Y:S06]  /*6bc0*/  HMMA.16816.F32.BF16 R28, R168, R8, R28 ;  /* 0x00000008a81c723c */ /* 0x002fec000004181c */
[----:B-----5:R-:W-:Y:S06]  /*6bd0*/  HMMA.16816.F32.BF16 R4, R136, R20, R4 ;  /* 0x000000148804723c */ /* 0x020fec0000041804 */
[----:B------:R-:W-:Y:S01]  /*6be0*/  HMMA.16816.F32.BF16 R140, R168, R10, R140 ;  /* 0x0000000aa88c723c */ /* 0x000fe2000004188c */
[----:B------:R-:W1:Y:S05]  /*6bf0*/  LDSM.16.M88.4 R8, [R188+0x4000] ;  /* 0x00400000bc08783b */ /* 0x000e6a0000000200 */
[----:B------:R-:W-:Y:S01]  /*6c00*/  HMMA.16816.F32.BF16 R16, R136, R22, R16 ;  /* 0x000000168810723c */ /* 0x000fe20000041810 */
[----:B------:R-:W-:Y:S05]  /*6c10*/  LDSM.16.M88.4 R20, [R195+0xa800] ;  /* 0x00a80000c314783b */ /* 0x000fea0000000200 */
[----:B------:R-:W-:Y:S06]  /*6c20*/  HMMA.16816.F32.BF16 R156, R168, R164, R156 ;  /* 0x000000a4a89c723c */ /* 0x000fec000004189c */
[----:B------:R-:W-:Y:S06]  /*6c30*/  HMMA.16816.F32.BF16 R28, R148, R236, R28 ;  /* 0x000000ec941c723c */ /* 0x000fec000004181c */
[----:B--2---:R-:W-:Y:S06]  /*6c40*/  HMMA.16816.F32.BF16 R4, R24, R232, R4 ;  /* 0x000000e81804723c */ /* 0x004fec0000041804 */
[----:B------:R-:W-:Y:S06]  /*6c50*/  HMMA.16816.F32.BF16 R140, R148, R238, R140 ;  /* 0x000000ee948c723c */ /* 0x000fec000004188c */
[----:B------:R-:W-:Y:S01]  /*6c60*/  HMMA.16816.F32.BF16 R152, R168, R166, R152 ;  /* 0x000000a6a898723c */ /* 0x000fe20000041898 */
[----:B------:R-:W2:Y:S05]  /*6c70*/  LDSM.16.M88.4 R164, [R181] ;  /* 0x00000000b5a4783b */ /* 0x000eaa0000000200 */
[----:B------:R-:W-:Y:S06]  /*6c80*/  HMMA.16816.F32.BF16 R16, R24, R234, R16 ;  /* 0x000000ea1810723c */ /* 0x000fec0000041810 */
[----:B------:R-:W-:Y:S06]  /*6c90*/  HMMA.16816.F32.BF16 R176, R228, R224, R176 ;  /* 0x000000e0e4b0723c */ /* 0x000fec00000418b0 */
[----:B------:R-:W-:Y:S06]  /*6ca0*/  HMMA.16816.F32.BF16 R156, R148, R144, R156 ;  /* 0x00000090949c723c */ /* 0x000fec000004189c */
[----:B------:R-:W-:Y:S06]  /*6cb0*/  HMMA.16816.F32.BF16 R172, R228, R226, R172 ;  /* 0x000000e2e4ac723c */ /* 0x000fec00000418ac */
[----:B------:R-:W-:Y:S06]  /*6cc0*/  HMMA.16816.F32.BF16 R28, R136, R32, R28 ;  /* 0x00000020881c723c */ /* 0x000fec000004181c */
[----:B-1----:R-:W-:Y:S06]  /*6cd0*/  HMMA.16816.F32.BF16 R4, R12, R8, R4 ;  /* 0x000000080c04723c */ /* 0x002fec0000041804 */
[----:B------:R-:W-:Y:S01]  /*6ce0*/  HMMA.16816.F32.BF16 R140, R136, R34, R140 ;  /* 0x00000022888c723c */ /* 0x000fe2000004188c */
[----:B------:R-:W1:Y:S05]  /*6cf0*/  LDSM.16.M88.4 R32, [R201+0xb800] ;  /* 0x00b80000c920783b */ /* 0x000e6a0000000200 */
[----:B------:R-:W-:Y:S01]  /*6d00*/  HMMA.16816.F32.BF16 R16, R12, R10, R16 ;  /* 0x0000000a0c10723c */ /* 0x000fe20000041810 */
[----:B------:R-:W3:Y:S05]  /*6d10*/  LDSM.16.M88.4 R8, [R195+0xb000] ;  /* 0x00b00000c308783b */ /* 0x000eea0000000200 */
[----:B------:R-:W-:Y:S01]  /*6d20*/  HMMA.16816.F32.BF16 R224, R168, R160, R176 ;  /* 0x000000a0a8e0723c */ /* 0x000fe200000418b0 */
[----:B------:R-:W-:Y:S05]  /*6d30*/  LDSM.16.M88.4 R176, [R188+0x4800] ;  /* 0x00480000bcb0783b */ /* 0x000fea0000000200 */
[----:B--2---:R-:W-:Y:S01]  /*6d40*/  HMMA.16816.F32.BF16 R156, R136, R164, R156 ;  /* 0x000000a4889c723c */ /* 0x004fe2000004189c */
[----:B------:R-:W-:Y:S01]  /*6d50*/  FMUL.FTZ R0, R4, UR5 ;  /* 0x0000000504007c20 */ /* 0x000fe20008410000 */
[----:B------:R-:W-:Y:S01]  /*6d60*/  FMUL.FTZ R144, R5, UR5 ;  /* 0x0000000505907c20 */ /* 0x000fe20008410000 */
[----:B------:R-:W-:Y:S01]  /*6d70*/  FMUL.FTZ R145, R6, UR5 ;  /* 0x0000000506917c20 */ /* 0x000fe20008410000 */
[----:B------:R-:W-:-:S02]  /*6d80*/  FMUL.FTZ R160, R7, UR5 ;  /* 0x0000000507a07c20 */ /* 0x000fc40008410000 */
[----:B------:R-:W-:Y:S01]  /*6d90*/  HMMA.16816.F32.BF16 R172, R168, R162, R172 ;  /* 0x000000a2a8ac723c */ /* 0x000fe200000418ac */
[----:B------:R-:W2:Y:S01]  /*6da0*/  LDSM.16.M88.4 R4, [R180] ;  /* 0x00000000b404783b */ /* 0x000ea20000000200 */
[----:B------:R-:W4:Y:S04]  /*6db0*/  MUFU.TANH R0, R0 ;  /* 0x0000000000007308 */ /* 0x000f280000002400 */
[----:B------:R-:W-:Y:S01]  /*6dc0*/  HMMA.16816.F32.BF16 R152, R148, R146, R152 ;  /* 0x000000929498723c */ /* 0x000fe20000041898 */
[----:B------:R-:W-:-:S03]  /*6dd0*/  FMUL.FTZ R16, R16, UR5 ;  /* 0x0000000510107c20 */ /* 0x000fc60008410000 */
[----:B------:R-:W5:Y:S02]  /*6de0*/  MUFU.TANH R145, R145 ;  /* 0x0000009100917308 */ /* 0x000f640000002400 */
[----:B------:R-:W-:Y:S01]  /*6df0*/  HMMA.16816.F32.BF16 R28, R24, R20, R28 ;  /* 0x00000014181c723c */ /* 0x000fe2000004181c */
[----:B------:R-:W-:-:S05]  /*6e00*/  FMUL.FTZ R146, R17, UR5 ;  /* 0x0000000511927c20 */ /* 0x000fca0008410000 */
[----:B-1----:R-:W-:Y:S01]  /*6e10*/  HMMA.16816.F32.BF16 R224, R148, R32, R224 ;  /* 0x0000002094e0723c */ /* 0x002fe200000418e0 */
[----:B------:R1:W-:Y:S05]  /*6e20*/  MUFU.TANH R161, R16 ;  /* 0x0000001000a17308 */ /* 0x0003ea0000002400 */
[----:B---3--:R-:W-:Y:S01]  /*6e30*/  HMMA.16816.F32.BF16 R156, R24, R8, R156 ;  /* 0x00000008189c723c */ /* 0x008fe2000004189c */
[----:B------:R-:W-:Y:S02]  /*6e40*/  FMUL.FTZ R32, R18, UR5 ;  /* 0x0000000512207c20 */ /* 0x000fe40008410000 */
[----:B------:R-:W3:Y:S03]  /*6e50*/  MUFU.TANH R144, R144 ;  /* 0x0000009000907308 */ /* 0x000ee60000002400 */
[----:B------:R-:W-:Y:S01]  /*6e60*/  HMMA.16816.F32.BF16 R172, R148, R34, R172 ;  /* 0x0000002294ac723c */ /* 0x000fe200000418ac */
[----:B------:R-:W-:-:S04]  /*6e70*/  FMUL.FTZ R8, R19, UR5 ;  /* 0x0000000513087c20 */ /* 0x000fc80008410000 */
[----:B------:R-:W3:Y:S01]  /*6e80*/  MUFU.TANH R160, R160 ;  /* 0x000000a000a07308 */ /* 0x000ee20000002400 */
[----:B-1----:R-:W1:Y:S01]  /*6e90*/  LDSM.16.M88.4 R16, [R195+0xb800] ;  /* 0x00b80000c310783b */ /* 0x002e620000000200 */
[----:B------:R-:W-:Y:S06]  /*6ea0*/  HMMA.16816.F32.BF16 R152, R136, R166, R152 ;  /* 0x000000a68898723c */ /* 0x000fec0000041898 */
[----:B------:R-:W-:Y:S01]  /*6eb0*/  HMMA.16816.F32.BF16 R140, R24, R22, R140 ;  /* 0x00000016188c723c */ /* 0x000fe2000004188c */
[----:B------:R-:W4:Y:S01]  /*6ec0*/  LDSM.16.M88.4 R20, [R188+0x5000] ;  /* 0x00500000bc14783b */ /* 0x000f220000000200 */
[----:B------:R-:W3:Y:S04]  /*6ed0*/  MUFU.TANH R8, R8 ;  /* 0x0000000800087308 */ /* 0x000ee80000002400 */
[C---:B--2---:R-:W-:Y:S04]  /*6ee0*/  HMMA.16816.F32.BF16 R224, R136.reuse, R4, R224 ;  /* 0x0000000488e0723c */ /* 0x044fe800000418e0 */
[----:B------:R-:W2:Y:S02]  /*6ef0*/  MUFU.TANH R32, R32 ;  /* 0x0000002000207308 */ /* 0x000ea40000002400 */
[----:B------:R-:W-:Y:S01]  /*6f00*/  HMMA.16816.F32.BF16 R172, R136, R6, R172 ;  /* 0x0000000688ac723c */ /* 0x000fe200000418ac */
[----:B------:R-:W5:Y:S01]  /*6f10*/  LDSM.16.M88.4 R4, [R188+0x5800] ;  /* 0x00580000bc04783b */ /* 0x000f620000000200 */
[----:B------:R-:W-:-:S04]  /*6f20*/  DEPBAR.LE SB0, 0x0 ;  /* 0x000080000000791a */ /* 0x000fc80000000000 */
[----:B------:R-:W-:Y:S01]  /*6f30*/  HMMA.16816.F32.BF16 R152, R24, R10, R152 ;  /* 0x0000000a1898723c */ /* 0x000fe20000041898 */
[----:B------:R-:W2:Y:S05]  /*6f40*/  MUFU.TANH R146, R146 ;  /* 0x0000009200927308 */ /* 0x000eaa0000002400 */
[----:B------:R-:W-:Y:S01]  /*6f50*/  HMMA.16816.F32.BF16 R28, R12, R176, R28 ;  /* 0x000000b00c1c723c */ /* 0x000fe2000004181c */
[----:B------:R-:W-:-:S04]  /*6f60*/  IMAD R10, R206, 0x40, R215 ;  /* 0x00000040ce0a7824 */ /* 0x000fc800078e02d7 */
[C---:B------:R-:W-:Y:S01]  /*6f70*/  VIADD R11, R10.reuse, 0x1 ;  /* 0x000000010a0b7836 */ /* 0x040fe20000000000 */
[----:B------:R-:W-:Y:S01]  /*6f80*/  HMMA.16816.F32.BF16 R140, R12, R178, R140 ;  /* 0x000000b20c8c723c */ /* 0x000fe2000004188c */
[C---:B------:R-:W-:Y:S01]  /*6f90*/  ISETP.GE.AND P5, PT, R10.reuse, R212, PT ;  /* 0x000000d40a00720c */ /* 0x040fe20003fa6270 */
[C---:B------:R-:W-:Y:S01]  /*6fa0*/  VIADD R33, R10.reuse, 0x11 ;  /* 0x000000110a217836 */ /* 0x040fe20000000000 */
[C---:B------:R-:W-:Y:S02]  /*6fb0*/  ISETP.GE.AND P0, PT, R10.reuse, R210, PT ;  /* 0x000000d20a00720c */ /* 0x040fe40003f06270 */
[C---:B------:R-:W-:Y:S01]  /*6fc0*/  ISETP.GE.AND P4, PT, R11.reuse, R212, PT ;  /* 0x000000d40b00720c */ /* 0x040fe20003f86270 */
[----:B-1----:R-:W-:Y:S01]  /*6fd0*/  HMMA.16816.F32.BF16 R224, R24, R16, R224 ;  /* 0x0000001018e0723c */ /* 0x002fe200000418e0 */
[----:B------:R-:W-:Y:S02]  /*6fe0*/  ISETP.GE.AND P2, PT, R11, R210, PT ;  /* 0x000000d20b00720c */ /* 0x000fe40003f46270 */
[----:B------:R-:W-:-:S02]  /*6ff0*/  ISETP.LT.OR P5, PT, R10, R213, P5 ;  /* 0x000000d50a00720c */ /* 0x000fc40002fa1670 */
[C---:B------:R-:W-:Y:S01]  /*7000*/  ISETP.LT.OR P0, PT, R10.reuse, R211, P0 ;  /* 0x000000d30a00720c */ /* 0x040fe20000701670 */
[C---:B----4-:R-:W-:Y:S01]  /*7010*/  HMMA.16816.F32.BF16 R156, R12.reuse, R20, R156 ;  /* 0x000000140c9c723c */ /* 0x050fe2000004189c */
[----:B------:R-:W-:Y:S01]  /*7020*/  VIADD R16, R10, 0x8 ;  /* 0x000000080a107836 */ /* 0x000fe20000000000 */
[C---:B------:R-:W-:Y:S02]  /*7030*/  ISETP.LT.OR P4, PT, R11.reuse, R213, P4 ;  /* 0x000000d50b00720c */ /* 0x040fe40002781670 */
[----:B------:R-:W-:Y:S02]  /*7040*/  ISETP.LT.OR P2, PT, R11, R211, P2 ;  /* 0x000000d30b00720c */ /* 0x000fe40001741670 */
[----:B------:R-:W-:Y:S01]  /*7050*/  HMMA.16816.F32.BF16 R152, R12, R22, R152 ;  /* 0x000000160c98723c */ /* 0x000fe20000041898 */
[----:B------:R-:W-:Y:S01]  /*7060*/  FMUL.FTZ R9, R28, UR5 ;  /* 0x000000051c097c20 */ /* 0x000fe20008410000 */
[----:B------:R-:W-:Y:S01]  /*7070*/  FMUL.FTZ R28, R29, UR5 ;  /* 0x000000051d1c7c20 */ /* 0x000fe20008410000 */
[----:B------:R-:W-:Y:S01]  /*7080*/  FMUL.FTZ R29, R30, UR5 ;  /* 0x000000051e1d7c20 */ /* 0x000fe20008410000 */
[----:B------:R-:W-:Y:S01]  /*7090*/  FMUL.FTZ R30, R31, UR5 ;  /* 0x000000051f1e7c20 */ /* 0x000fe20008410000 */
[----:B------:R-:W-:Y:S01]  /*70a0*/  FSEL R11, R0, -INF , !P5 ;  /* 0xff800000000b7808 */ /* 0x000fe20006800000 */
[----:B------:R-:W-:Y:S01]  /*70b0*/  HMMA.16816.F32.BF16 R172, R24, R18, R172 ;  /* 0x0000001218ac723c */ /* 0x000fe200000418ac */
[----:B------:R-:W-:Y:S01]  /*70c0*/  VIADD R22, R10, 0x9 ;  /* 0x000000090a167836 */ /* 0x000fe20000000000 */
[----:B------:R-:W1:Y:S01]  /*70d0*/  MUFU.TANH R9, R9 ;  /* 0x0000000900097308 */ /* 0x000e620000002400 */
[----:B------:R-:W-:Y:S01]  /*70e0*/  FMUL.FTZ R141, R141, UR5 ;  /* 0x000000058d8d7c20 */ /* 0x000fe20008410000 */
[----:B------:R-:W-:Y:S01]  /*70f0*/  FMUL.FTZ R31, R143, UR5 ;  /* 0x000000058f1f7c20 */ /* 0x000fe20008410000 */
[C---:B------:R-:W-:Y:S01]  /*7100*/  ISETP.GE.AND P6, PT, R16.reuse, R212, PT ;  /* 0x000000d41000720c */ /* 0x040fe20003fc6270 */
[C---:B-----5:R-:W-:Y:S01]  /*7110*/  HMMA.16816.F32.BF16 R224, R12.reuse, R4, R224 ;  /* 0x000000040ce0723c */ /* 0x060fe200000418e0 */
[-C--:B------:R-:W-:Y:S01]  /*7120*/  ISETP.GE.AND P1, PT, R16, R210.reuse, PT ;  /* 0x000000d21000720c */ /* 0x080fe20003f26270 */
[----:B------:R-:W-:Y:S01]  /*7130*/  VIADD R23, R10, 0x10 ;  /* 0x000000100a177836 */ /* 0x000fe20000000000 */
[----:B------:R-:W-:Y:S01]  /*7140*/  FSEL R0, R145, -INF , !P0 ;  /* 0xff80000091007808 */ /* 0x000fe20004000000 */
[----:B------:R-:W4:Y:S01]  /*7150*/  MUFU.TANH R29, R29 ;  /* 0x0000001d001d7308 */ /* 0x000f220000002400 */
[----:B------:R-:W-:Y:S01]  /*7160*/  ISETP.GE.AND P0, PT, R22, R210, PT ;  /* 0x000000d21600720c */ /* 0x000fe20003f06270 */
[----:B------:R-:W-:Y:S01]  /*7170*/  FMUL.FTZ R151, R156, UR5 ;  /* 0x000000059c977c20 */ /* 0x000fe20008410000 */
[----:B------:R-:W-:Y:S01]  /*7180*/  ISETP.LT.OR P6, PT, R16, R213, P6 ;  /* 0x000000d51000720c */ /* 0x000fe200037c1670 */
[----:B------:R-:W-:Y:S01]  /*7190*/  FMUL.FTZ R150, R158, UR5 ;  /* 0x000000059e967c20 */ /* 0x000fe20008410000 */
[-C--:B------:R-:W-:Y:S01]  /*71a0*/  ISETP.LT.OR P1, PT, R16, R211.reuse, P1 ;  /* 0x000000d31000720c */ /* 0x080fe20000f21670 */
[----:B------:R-:W-:Y:S01]  /*71b0*/  FMUL.FTZ R20, R140, UR5 ;  /* 0x000000058c147c20 */ /* 0x000fe20008410000 */
[----:B---3--:R-:W-:Y:S01]  /*71c0*/  FSEL R17, R144, -INF , !P4 ;  /* 0xff80000090117808 */ /* 0x008fe20006000000 */
[----:B------:R-:W3:Y:S01]  /*71d0*/  MUFU.TANH R28, R28 ;  /* 0x0000001c001c7308 */ /* 0x000ee20000002400 */
[----:B------:R-:W-:Y:S01]  /*71e0*/  FSEL R16, R160, -INF , !P2 ;  /* 0xff800000a0107808 */ /* 0x000fe20005000000 */
[----:B------:R-:W-:Y:S01]  /*71f0*/  FMUL.FTZ R21, R142, UR5 ;  /* 0x000000058e157c20 */ /* 0x000fe20008410000 */
[----:B------:R-:W-:Y:S01]  /*7200*/  ISETP.LT.OR P0, PT, R22, R211, P0 ;  /* 0x000000d31600720c */ /* 0x000fe20000701670 */
[----:B------:R-:W-:Y:S01]  /*7210*/  FMUL.FTZ R147, R152, UR5 ;  /* 0x0000000598937c20 */ /* 0x000fe20008410000 */
[-C--:B------:R-:W-:Y:S01]  /*7220*/  ISETP.GE.AND P5, PT, R22, R212.reuse, PT ;  /* 0x000000d41600720c */ /* 0x080fe20003fa6270 */
[----:B------:R-:W-:Y:S01]  /*7230*/  HMMA.16816.F32.BF16 R172, R12, R6, R172 ;  /* 0x000000060cac723c */ /* 0x000fe200000418ac */
[C---:B------:R-:W-:Y:S01]  /*7240*/  ISETP.GE.AND P4, PT, R23.reuse, R212, PT ;  /* 0x000000d41700720c */ /* 0x040fe20003f86270 */
[----:B------:R-:W5:Y:S01]  /*7250*/  MUFU.TANH R30, R30 ;  /* 0x0000001e001e7308 */ /* 0x000f620000002400 */
[----:B------:R-:W-:Y:S01]  /*7260*/  ISETP.GE.AND P2, PT, R23, R210, PT ;  /* 0x000000d21700720c */ /* 0x000fe20003f46270 */
[----:B------:R-:W-:Y:S01]  /*7270*/  FMUL.FTZ R149, R157, UR5 ;  /* 0x000000059d957c20 */ /* 0x000fe20008410000 */
[----:B------:R-:W-:Y:S01]  /*7280*/  FSEL R4, R8, -INF , !P0 ;  /* 0xff80000008047808 */ /* 0x000fe20004000000 */
[----:B------:R-:W-:Y:S01]  /*7290*/  VIADD R8, R10, 0x19 ;  /* 0x000000190a087836 */ /* 0x000fe20000000000 */
[-C--:B------:R-:W-:Y:S01]  /*72a0*/  ISETP.LT.OR P5, PT, R22, R213.reuse, P5 ;  /* 0x000000d51600720c */ /* 0x080fe20002fa1670 */
[----:B------:R-:W-:Y:S01]  /*72b0*/  FMUL.FTZ R148, R159, UR5 ;  /* 0x000000059f947c20 */ /* 0x000fe20008410000 */
[C---:B------:R-:W-:Y:S01]  /*72c0*/  ISETP.LT.OR P4, PT, R23.reuse, R213, P4 ;  /* 0x000000d51700720c */ /* 0x040fe20002781670 */
[----:B------:R-:W5:Y:S01]  /*72d0*/  MUFU.TANH R141, R141 ;  /* 0x0000008d008d7308 */ /* 0x000f620000002400 */
[----:B------:R-:W-:Y:S01]  /*72e0*/  ISETP.LT.OR P2, PT, R23, R211, P2 ;  /* 0x000000d31700720c */ /* 0x000fe20001741670 */
[C---:B------:R-:W-:Y:S01]  /*72f0*/  VIADD R18, R10.reuse, 0x20 ;  /* 0x000000200a127836 */ /* 0x040fe20000000000 */
[----:B------:R-:W-:Y:S01]  /*7300*/  FSEL R23, R161, -INF , !P6 ;  /* 0xff800000a1177808 */ /* 0x000fe20007000000 */
[----:B------:R-:W-:Y:S01]  /*7310*/  VIADD R22, R10, 0x18 ;  /* 0x000000180a167836 */ /* 0x000fe20000000000 */
[----:B--2---:R-:W-:Y:S01]  /*7320*/  FSEL R32, R32, -INF , !P1 ;  /* 0xff80000020207808 */ /* 0x004fe20004800000 */
[----:B------:R-:W-:Y:S01]  /*7330*/  FMUL.FTZ R171, R225, UR5 ;  /* 0x00000005e1ab7c20 */ /* 0x000fe20008410000 */
[C---:B------:R-:W-:Y:S01]  /*7340*/  ISETP.GE.AND P6, PT, R33.reuse, R212, PT ;  /* 0x000000d42100720c */ /* 0x040fe20003fc6270 */
[----:B------:R-:W2:Y:S01]  /*7350*/  MUFU.TANH R31, R31 ;  /* 0x0000001f001f7308 */ /* 0x000ea20000002400 */
[----:B------:R-:W-:Y:S01]  /*7360*/  ISETP.GE.AND P1, PT, R33, R210, PT ;  /* 0x000000d22100720c */ /* 0x000fe20003f26270 */
[----:B------:R-:W-:Y:S01]  /*7370*/  VIADD R6, R10, 0x28 ;  /* 0x000000280a067836 */ /* 0x000fe20000000000 */
[----:B------:R-:W-:Y:S01]  /*7380*/  FSEL R5, R146, -INF , !P5 ;  /* 0xff80000092057808 */ /* 0x000fe20006800000 */
[----:B------:R-:W-:Y:S01]  /*7390*/  FMUL.FTZ R146, R154, UR5 ;  /* 0x000000059a927c20 */ /* 0x000fe20008410000 */
[----:B-1----:R-:W-:Y:S01]  /*73a0*/  FSEL R143, R9, -INF , !P4 ;  /* 0xff800000098f7808 */ /* 0x002fe20006000000 */
[----:B------:R-:W-:Y:S01]  /*73b0*/  FMUL.FTZ R145, R153, UR5 ;  /* 0x0000000599917c20 */ /* 0x000fe20008410000 */
[----:B----4-:R-:W-:Y:S01]  /*73c0*/  FSEL R138, R29, -INF , !P2 ;  /* 0xff8000001d8a7808 */ /* 0x010fe20005000000 */
[----:B------:R-:W1:Y:S01]  /*73d0*/  MUFU.TANH R151, R151 ;  /* 0x0000009700977308 */ /* 0x000e620000002400 */
[C---:B------:R-:W-:Y:S01]  /*73e0*/  ISETP.GE.AND P4, PT, R8.reuse, R212, PT ;  /* 0x000000d40800720c */ /* 0x040fe20003f86270 */
[----:B------:R-:W-:Y:S01]  /*73f0*/  FMUL.FTZ R144, R155, UR5 ;  /* 0x000000059b907c20 */ /* 0x000fe20008410000 */
[----:B------:R-:W-:Y:S01]  /*7400*/  ISETP.GE.AND P2, PT, R8, R210, PT ;  /* 0x000000d20800720c */ /* 0x000fe20003f46270 */
[----:B------:R-:W-:Y:S01]  /*7410*/  FMUL.FTZ R168, R226, UR5 ;  /* 0x00000005e2a87c20 */ /* 0x000fe20008410000 */
[C---:B------:R-:W-:Y:S01]  /*7420*/  ISETP.LT.OR P6, PT, R33.reuse, R213, P6 ;  /* 0x000000d52100720c */ /* 0x040fe200037c1670 */
[----:B------:R-:W-:Y:S01]  /*7430*/  VIADD R7, R10, 0x29 ;  /* 0x000000290a077836 */ /* 0x000fe20000000000 */
[----:B------:R-:W-:Y:S01]  /*7440*/  ISETP.LT.OR P1, PT, R33, R211, P1 ;  /* 0x000000d32100720c */ /* 0x000fe20000f21670 */
[----:B------:R-:W4:Y:S01]  /*7450*/  MUFU.TANH R150, R150 ;  /* 0x0000009600967308 */ /* 0x000f220000002400 */
[----:B------:R-:W-:Y:S01]  /*7460*/  ISETP.LT.OR P4, PT, R8, R213, P4 ;  /* 0x000000d50800720c */ /* 0x000fe20002781670 */
[----:B------:R-:W-:Y:S01]  /*7470*/  VIADD R9, R10, 0x21 ;  /* 0x000000210a097836 */ /* 0x000fe20000000000 */
[----:B------:R-:W-:Y:S01]  /*7480*/  ISETP.LT.OR P2, PT, R8, R211, P2 ;  /* 0x000000d30800720c */ /* 0x000fe20001741670 */
[----:B------:R-:W-:Y:S01]  /*7490*/  FMUL.FTZ R8, R224, UR5 ;  /* 0x00000005e0087c20 */ /* 0x000fe20008410000 */
[----:B---3--:R-:W-:Y:S01]  /*74a0*/  FSEL R139, R28, -INF , !P6 ;  /* 0xff8000001c8b7808 */ /* 0x008fe20007000000 */
[----:B------:R-:W-:Y:S01]  /*74b0*/  FMUL.FTZ R166, R227, UR5 ;  /* 0x00000005e3a67c20 */ /* 0x000fe20008410000 */
[----:B-----5:R-:W-:Y:S01]  /*74c0*/  FSEL R136, R30, -INF , !P1 ;  /* 0xff8000001e887808 */ /* 0x020fe20004800000 */
[----:B------:R-:W3:Y:S01]  /*74d0*/  MUFU.TANH R20, R20 ;  /* 0x0000001400147308 */ /* 0x000ee20000002400 */
[----:B------:R-:W-:Y:S01]  /*74e0*/  ISETP.GE.AND P6, PT, R18, R212, PT ;  /* 0x000000d41200720c */ /* 0x000fe20003fc6270 */
[----:B------:R-:W-:Y:S01]  /*74f0*/  FMUL.FTZ R169, R172, UR5 ;  /* 0x00000005aca97c20 */ /* 0x000fe20008410000 */
[----:B------:R-:W-:Y:S01]  /*7500*/  ISETP.GE.AND P1, PT, R18, R210, PT ;  /* 0x000000d21200720c */ /* 0x000fe20003f26270 */
[----:B------:R-:W-:Y:S01]  /*7510*/  FMUL.FTZ R167, R173, UR5 ;  /* 0x00000005ada77c20 */ /* 0x000fe20008410000 */
[----:B------:R-:W-:Y:S01]  /*7520*/  ISETP.GE.AND P5, PT, R22, R212, PT ;  /* 0x000000d41600720c */ /* 0x000fe20003fa6270 */
[----:B------:R-:W-:Y:S01]  /*7530*/  FMUL.FTZ R164, R174, UR5 ;  /* 0x00000005aea47c20 */ /* 0x000fe20008410000 */
[----:B------:R-:W-:Y:S01]  /*7540*/  ISETP.GE.AND P0, PT, R22, R210, PT ;  /* 0x000000d21600720c */ /* 0x000fe20003f06270 */
[----:B------:R-:W5:Y:S01]  /*7550*/  MUFU.TANH R21, R21 ;  /* 0x0000001500157308 */ /* 0x000f620000002400 */
[----:B------:R-:W-:Y:S01]  /*7560*/  FSEL R141, R141, -INF , !P4 ;  /* 0xff8000008d8d7808 */ /* 0x000fe20006000000 */
[----:B------:R-:W-:Y:S01]  /*7570*/  FMUL.FTZ R162, R175, UR5 ;  /* 0x00000005afa27c20 */ /* 0x000fe20008410000 */
[----:B--2---:R-:W-:-:S02]  /*7580*/  FSEL R154, R31, -INF , !P2 ;  /* 0xff8000001f9a7808 */ /* 0x004fc40005000000 */
[C---:B------:R-:W-:Y:S02]  /*7590*/  ISETP.GE.AND P4, PT, R6.reuse, R212, PT ;  /* 0x000000d40600720c */ /* 0x040fe40003f86270 */
[----:B------:R-:W-:Y:S01]  /*75a0*/  ISETP.GE.AND P2, PT, R6, R210, PT ;  /* 0x000000d20600720c */ /* 0x000fe20003f46270 */
[----:B------:R-:W2:Y:S01]  /*75b0*/  MUFU.TANH R147, R147 ;  /* 0x0000009300937308 */ /* 0x000ea20000002400 */
[C---:B------:R-:W-:Y:S02]  /*75c0*/  ISETP.LT.OR P6, PT, R18.reuse, R213, P6 ;  /* 0x000000d51200720c */ /* 0x040fe400037c1670 */
[----:B------:R-:W-:Y:S02]  /*75d0*/  ISETP.LT.OR P1, PT, R18, R211, P1 ;  /* 0x000000d31200720c */ /* 0x000fe40000f21670 */
[C---:B------:R-:W-:Y:S02]  /*75e0*/  ISETP.LT.OR P5, PT, R22.reuse, R213, P5 ;  /* 0x000000d51600720c */ /* 0x040fe40002fa1670 */
[----:B------:R-:W-:Y:S01]  /*75f0*/  ISETP.LT.OR P0, PT, R22, R211, P0 ;  /* 0x000000d31600720c */ /* 0x000fe20000701670 */
[----:B------:R-:W2:Y:S01]  /*7600*/  MUFU.TANH R146, R146 ;  /* 0x0000009200927308 */ /* 0x000ea20000002400 */
[----:B------:R-:W-:-:S02]  /*7610*/  ISETP.LT.OR P4, PT, R6, R213, P4 ;  /* 0x000000d50600720c */ /* 0x000fc40002781670 */
[----:B------:R-:W-:Y:S01]  /*7620*/  ISETP.LT.OR P2, PT, R6, R211, P2 ;  /* 0x000000d30600720c */ /* 0x000fe20001741670 */
[----:B------:R-:W-:Y:S01]  /*7630*/  VIADD R6, R10, 0x31 ;  /* 0x000000310a067836 */ /* 0x000fe20000000000 */
[----:B-1----:R-:W-:Y:S02]  /*7640*/  FSEL R151, R151, -INF , !P6 ;  /* 0xff80000097977808 */ /* 0x002fe40007000000 */
[----:B----4-:R-:W-:Y:S01]  /*7650*/  FSEL R150, R150, -INF , !P1 ;  /* 0xff80000096967808 */ /* 0x010fe20004800000 */
[----:B------:R-:W1:Y:S01]  /*7660*/  MUFU.TANH R149, R149 ;  /* 0x0000009500957308 */ /* 0x000e620000002400 */
[----:B---3--:R-:W-:Y:S02]  /*7670*/  FSEL R137, R20, -INF , !P5 ;  /* 0xff80000014897808 */ /* 0x008fe40006800000 */
[----:B-----5:R-:W-:Y:S02]  /*7680*/  FSEL R152, R21, -INF , !P0 ;  /* 0xff80000015987808 */ /* 0x020fe40004000000 */
[----:B------:R-:W-:-:S02]  /*7690*/  ISETP.GE.AND P6, PT, R7, R212, PT ;  /* 0x000000d40700720c */ /* 0x000fc40003fc6270 */
[----:B------:R-:W-:Y:S01]  /*76a0*/  ISETP.GE.AND P1, PT, R7, R210, PT ;  /* 0x000000d20700720c */ /* 0x000fe20003f26270 */
[----:B------:R-:W3:Y:S01]  /*76b0*/  MUFU.TANH R148, R148 ;  /* 0x0000009400947308 */ /* 0x000ee20000002400 */
[C---:B------:R-:W-:Y:S02]  /*76c0*/  ISETP.GE.AND P5, PT, R9.reuse, R212, PT ;  /* 0x000000d40900720c */ /* 0x040fe40003fa6270 */
[----:B------:R-:W-:Y:S02]  /*76d0*/  ISETP.GE.AND P0, PT, R9, R210, PT ;  /* 0x000000d20900720c */ /* 0x000fe40003f06270 */
[----:B--2---:R-:W-:Y:S02]  /*76e0*/  FSEL R147, R147, -INF , !P4 ;  /* 0xff80000093937808 */ /* 0x004fe40006000000 */
[----:B------:R-:W-:Y:S01]  /*76f0*/  ISETP.GE.AND P4, PT, R6, R212, PT ;  /* 0x000000d40600720c */ /* 0x000fe20003f86270 */
[----:B------:R-:W2:Y:S01]  /*7700*/  MUFU.TANH R171, R171 ;  /* 0x000000ab00ab7308 */ /* 0x000ea20000002400 */
[----:B------:R-:W-:-:S02]  /*7710*/  ISETP.LT.OR P6, PT, R7, R213, P6 ;  /* 0x000000d50700720c */ /* 0x000fc400037c1670 */
[----:B------:R-:W-:Y:S01]  /*7720*/  ISETP.LT.OR P1, PT, R7, R211, P1 ;  /* 0x000000d30700720c */ /* 0x000fe20000f21670 */
[----:B------:R-:W-:Y:S01]  /*7730*/  VIADD R7, R10, 0x30 ;  /* 0x000000300a077836 */ /* 0x000fe20000000000 */
[C---:B------:R-:W-:Y:S02]  /*7740*/  ISETP.LT.OR P5, PT, R9.reuse, R213, P5 ;  /* 0x000000d50900720c */ /* 0x040fe40002fa1670 */
[----:B------:R-:W-:Y:S01]  /*7750*/  ISETP.LT.OR P0, PT, R9, R211, P0 ;  /* 0x000000d30900720c */ /* 0x000fe20000701670 */
[----:B------:R-:W4:Y:S01]  /*7760*/  MUFU.TANH R145, R145 ;  /* 0x0000009100917308 */ /* 0x000f220000002400 */
[----:B------:R-:W-:Y:S02]  /*7770*/  FSEL R146, R146, -INF , !P2 ;  /* 0xff80000092927808 */ /* 0x000fe40005000000 */
[C---:B------:R-:W-:Y:S02]  /*7780*/  ISETP.LT.OR P4, PT, R6.reuse, R213, P4 ;  /* 0x000000d50600720c */ /* 0x040fe40002781670 */
[----:B------:R-:W-:-:S02]  /*7790*/  ISETP.GE.AND P2, PT, R6, R210, PT ;  /* 0x000000d20600720c */ /* 0x000fc40003f46270 */
[----:B-1----:R-:W-:Y:S01]  /*77a0*/  FSEL R149, R149, -INF , !P5 ;  /* 0xff80000095957808 */ /* 0x002fe20006800000 */
[----:B------:R-:W1:Y:S01]  /*77b0*/  MUFU.TANH R144, R144 ;  /* 0x0000009000907308 */ /* 0x000e620000002400 */
[----:B---3--:R-:W-:Y:S02]  /*77c0*/  FSEL R148, R148, -INF , !P0 ;  /* 0xff80000094947808 */ /* 0x008fe40004000000 */
[C---:B------:R-:W-:Y:S02]  /*77d0*/  ISETP.GE.AND P5, PT, R7.reuse, R212, PT ;  /* 0x000000d40700720c */ /* 0x040fe40003fa6270 */
[----:B------:R-:W-:Y:S02]  /*77e0*/  ISETP.GE.AND P0, PT, R7, R210, PT ;  /* 0x000000d20700720c */ /* 0x000fe40003f06270 */
[----:B--2---:R-:W-:Y:S01]  /*77f0*/  FSEL R171, R171, -INF , !P4 ;  /* 0xff800000abab7808 */ /* 0x004fe20006000000 */
[----:B------:R-:W2:Y:S01]  /*7800*/  MUFU.TANH R8, R8 ;  /* 0x0000000800087308 */ /* 0x000ea20000002400 */
[----:B------:R-:W-:Y:S01]  /*7810*/  ISETP.LT.OR P2, PT, R6, R211, P2 ;  /* 0x000000d30600720c */ /* 0x000fe20001741670 */
[----:B------:R-:W-:Y:S01]  /*7820*/  VIADD R6, R10, 0x38 ;  /* 0x000000380a067836 */ /* 0x000fe20000000000 */
[----:B------:R-:W-:Y:S01]  /*7830*/  ISETP.GT.AND P4, PT, R206, UR10, PT ;  /* 0x0000000ace007c0c */ /* 0x000fe2000bf84270 */
[----:B------:R-:W-:Y:S01]  /*7840*/  VIADD R10, R10, 0x39 ;  /* 0x000000390a0a7836 */ /* 0x000fe20000000000 */
[----:B------:R-:W-:-:S02]  /*7850*/  ISETP.LT.OR P5, PT, R7, R213, P5 ;  /* 0x000000d50700720c */ /* 0x000fc40002fa1670 */
[----:B------:R-:W-:Y:S01]  /*7860*/  ISETP.LT.OR P0, PT, R7, R211, P0 ;  /* 0x000000d30700720c */ /* 0x000fe20000701670 */
[----:B------:R-:W3:Y:S01]  /*7870*/  MUFU.TANH R168, R168 ;  /* 0x000000a800a87308 */ /* 0x000ee20000002400 */
[----:B----4-:R-:W-:Y:S02]  /*7880*/  FSEL R145, R145, -INF , !P6 ;  /* 0xff80000091917808 */ /* 0x010fe40007000000 */
[----:B-1----:R-:W-:Y:S02]  /*7890*/  FSEL R144, R144, -INF , !P1 ;  /* 0xff80000090907808 */ /* 0x002fe40004800000 */
[C---:B------:R-:W-:Y:S02]  /*78a0*/  ISETP.GE.AND P6, PT, R6.reuse, R212, PT ;  /* 0x000000d40600720c */ /* 0x040fe40003fc6270 */
[----:B------:R-:W-:Y:S01]  /*78b0*/  ISETP.GE.AND P1, PT, R6, R210, PT ;  /* 0x000000d20600720c */ /* 0x000fe20003f26270 */
[----:B------:R-:W1:Y:S01]  /*78c0*/  MUFU.TANH R166, R166 ;  /* 0x000000a600a67308 */ /* 0x000e620000002400 */
[----:B--2---:R-:W-:-:S02]  /*78d0*/  FSEL R173, R8, -INF , !P5 ;  /* 0xff80000008ad7808 */ /* 0x004fc40006800000 */
[----:B------:R-:W-:Y:S02]  /*78e0*/  ISETP.GE.AND P5, PT, R10, R212, PT ;  /* 0x000000d40a00720c */ /* 0x000fe40003fa6270 */
[C---:B------:R-:W-:Y:S02]  /*78f0*/  ISETP.LT.OR P6, PT, R6.reuse, R213, P6 ;  /* 0x000000d50600720c */ /* 0x040fe400037c1670 */
[----:B------:R-:W-:Y:S01]  /*7900*/  ISETP.LT.OR P1, PT, R6, R211, P1 ;  /* 0x000000d30600720c */ /* 0x000fe20000f21670 */
[----:B------:R-:W2:Y:S01]  /*7910*/  MUFU.TANH R169, R169 ;  /* 0x000000a900a97308 */ /* 0x000ea20000002400 */
[----:B---3--:R-:W-:Y:S01]  /*7920*/  FSEL R168, R168, -INF , !P0 ;  /* 0xff800000a8a87808 */ /* 0x008fe20004000000 */
[----:B------:R-:W-:Y:S01]  /*7930*/  BAR.SYNC.DEFER_BLOCKING 0x0 ;  /* 0x0000000000007b1d */ /* 0x000fe20000010000 */
[C---:B------:R-:W-:Y:S02]  /*7940*/  ISETP.GE.AND P0, PT, R10.reuse, R210, PT ;  /* 0x000000d20a00720c */ /* 0x040fe40003f06270 */
[----:B------:R-:W-:-:S02]  /*7950*/  ISETP.LT.OR P5, PT, R10, R213, P5 ;  /* 0x000000d50a00720c */ /* 0x000fc40002fa1670 */
[----:B------:R-:W-:Y:S01]  /*7960*/  ISETP.LT.OR P0, PT, R10, R211, P0 ;  /* 0x000000d30a00720c */ /* 0x000fe20000701670 */
        /* <DEDUP_REMOVED lines=56> */
[----:B------:R-:W-:-:S05]  /*7cf0*/  IMAD R9, R6, R7, -0x40 ;  /* 0xffffffc006097424 */ /* 0x000fca00078e0207 */
[----:B------:R-:W-:-:S05]  /*7d00*/  SHF.R.S32.HI R6, RZ, 0x1f, R9 ;  /* 0x0000001fff067819 */ /* 0x000fca0000011409 */
[----:B------:R-:W-:-:S04]  /*7d10*/  IMAD R6, R6, UR6, RZ ;  /* 0x0000000606067c24 */ /* 0x000fc8000f8e02ff */
[C---:B------:R-:W-:Y:S02]  /*7d20*/  IMAD R6, R9.reuse, UR7, R6 ;  /* 0x0000000709067c24 */ /* 0x040fe4000f8e0206 */
[----:B--2---:R-:W-:Y:S02]  /*7d30*/  IMAD.IADD R8, R8, 0x1, -R13 ;  /* 0x0000000108087824 */ /* 0x004fe400078e0a0d */
[----:B------:R-:W-:-:S03]  /*7d40*/  IMAD.WIDE.U32 R12, R9, UR6, RZ ;  /* 0x00000006090c7c25 */ /* 0x000fc6000f8e00ff */
[----:B------:R-:W-:Y:S02]  /*7d50*/  SHF.R.S32.HI R7, RZ, 0x1f, R8 ;  /* 0x0000001fff077819 */ /* 0x000fe40000011408 */
[----:B------:R-:W-:-:S03]  /*7d60*/  IADD3 R13, R13, R6, RZ ;  /* 0x000000060d0d7210 */ /* 0x000fc60007ffe0ff */
[----:B------:R-:W-:-:S04]  /*7d70*/  IMAD R7, R7, UR4, RZ ;  /* 0x0000000407077c24 */ /* 0x000fc8000f8e02ff */
[C---:B------:R-:W-:Y:S02]  /*7d80*/  IMAD R7, R8.reuse, UR5, R7 ;  /* 0x0000000508077c24 */ /* 0x040fe4000f8e0207 */
[----:B------:R-:W-:-:S04]  /*7d90*/  IMAD.WIDE.U32 R8, R8, UR4, R12 ;  /* 0x0000000408087c25 */ /* 0x000fc8000f8e000c */
[----:B------:R-:W-:Y:S01]  /*7da0*/  IMAD.IADD R7, R9, 0x1, R7 ;  /* 0x0000000109077824 */ /* 0x000fe200078e0207 */
[----:B------:R-:W-:Y:S06]  /*7db0*/  BRA `(.L_x_5674) ;  /* 0x0000000000107947 */ /* 0x000fec0003800000 */
.L_x_5673:
[----:B------:R-:W-:-:S04]  /*7dc0*/  ULEA UR5, -UR6, URZ, 0x6 ;  /* 0x0000003f06057291 */ /* 0x000fc8000f8e313f */
[----:B------:R-:W-:Y:S02]  /*7dd0*/  USHF.R.S32.HI UR4, URZ, 0x1f, UR5 ;  /* 0x0000001f3f047899 */ /* 0x000fe40008011405 */
[----:B------:R-:W-:-:S04]  /*7de0*/  MOV R8, UR5 ;  /* 0x0000000500087c02 */ /* 0x000fc80008000f00 */
[----:B------:R-:W-:-:S07]  /*7df0*/  MOV R7, UR4 ;  /* 0x0000000400077c02 */ /* 0x000fce0008000f00 */
.L_x_5674:
        /* <DEDUP_REMOVED lines=28> */
.L_x_5672:
[----:B------:R-:W-:Y:S01]  /*7fc0*/  FMNMX.FTZ R2, R132, R11, !PT ;  /* 0x0000000b84027209 */ /* 0x000fe20007810000 */
[----:B------:R-:W-:Y:S01]  /*7fd0*/  LDSM.16.MT88.4 R24, [R193+0xc000] ;  /* 0x00c00000c118783b */ /* 0x000fe20000004200 */
        /* <DEDUP_REMOVED lines=43> */
[----:B------:R-:W-:-:S04]  /*8290*/  FSEL R170, R170, RZ, P1 ;  /* 0x000000ffaaaa7208 */ /* 0x000fc80000800000 */
[----:B------:R-:W-:Y:S01]  /*82a0*/  FSEL R165, R165, RZ, P0 ;  /* 0x000000ffa5a57208 */ /* 0x000fe20000000000 */
[--C-:B------:R-:W-:Y:S01]  /*82b0*/  FFMA.FTZ R157, R17, UR12, -R170.reuse ;  /* 0x0000000c119d7c23 */ /* 0x100fe200080108aa */
[--C-:B------:R-:W-:Y:S01]  /*82c0*/  FFMA.FTZ R133, R5, UR12, -R170.reuse ;  /* 0x0000000c05857c23 */ /* 0x100fe200080108aa */
[----:B------:R-:W-:Y:S01]  /*82d0*/  FSEL R5, R161, RZ, P1 ;  /* 0x000000ffa1057208 */ /* 0x000fe20000800000 */
[--C-:B------:R-:W-:Y:S01]  /*82e0*/  FFMA.FTZ R160, R11, UR12, -R170.reuse ;  /* 0x0000000c0ba07c23 */ /* 0x100fe200080108aa */
[--C-:B------:R-:W-:Y:S01]  /*82f0*/  FFMA.FTZ R2, R16, UR12, -R165.reuse ;  /* 0x0000000c10027c23 */ /* 0x100fe200080108a5 */
[----:B------:R-:W-:Y:S01]  /*8300*/  FFMA.FTZ R163, R4, UR12, -R165 ;  /* 0x0000000c04a37c23 */ /* 0x000fe200080108a5 */
[----:B------:R-:W1:Y:S01]  /*8310*/  LDSM.16.MT88.4 R16, [R194+0xc000] ;  /* 0x00c00000c210783b */ /* 0x000e620000004200 */
[----:B------:R-:W-:Y:S01]  /*8320*/  FSEL R4, R159, RZ, P0 ;  /* 0x000000ff9f047208 */ /* 0x000fe20000000000 */
[----:B------:R-:W-:Y:S01]  /*8330*/  FADD.FTZ R5, R132, -R5 ;  /* 0x8000000584057221 */ /* 0x000fe20000010000 */
[--C-:B------:R-:W-:Y:S01]  /*8340*/  FFMA.FTZ R156, R0, UR12, -R165.reuse ;  /* 0x0000000c009c7c23 */ /* 0x100fe200080108a5 */
[----:B------:R-:W-:Y:S01]  /*8350*/  FFMA.FTZ R158, R23, UR12, -R170 ;  /* 0x0000000c179e7c23 */ /* 0x000fe200080108aa */
[--C-:B------:R-:W-:Y:S01]  /*8360*/  FFMA.FTZ R0, R32, UR12, -R165.reuse ;  /* 0x0000000c20007c23 */ /* 0x100fe200080108a5 */
[----:B------:R-:W-:Y:S01]  /*8370*/  FADD.FTZ R4, R3, -R4 ;  /* 0x8000000403047221 */ /* 0x000fe20000010000 */
[----:B------:R-:W-:Y:S01]  /*8380*/  FMUL.FTZ R132, R5, UR12 ;  /* 0x0000000c05847c20 */ /* 0x000fe20008410000 */
[----:B------:R-:W-:Y:S01]  /*8390*/  MUFU.EX2 R160, R160 ;  /* 0x000000a000a07308 */ /* 0x000fe20000000800 */
[----:B------:R-:W-:Y:S01]  /*83a0*/  LDSM.16.MT88.4 R32, [R192+0xc000] ;  /* 0x00c00000c020783b */ /* 0x000fe20000004200 */
[----:B------:R-:W-:Y:S01]  /*83b0*/  FMUL.FTZ R3, R4, UR12 ;  /* 0x0000000c04037c20 */ /* 0x000fe20008410000 */
[--C-:B------:R-:W-:Y:S01]  /*83c0*/  FFMA.FTZ R172, R143, UR12, -R170.reuse ;  /* 0x0000000c8fac7c23 */ /* 0x100fe200080108aa */
[--C-:B------:R-:W-:Y:S01]  /*83d0*/  FFMA.FTZ R177, R141, UR12, -R170.reuse ;  /* 0x0000000c8db17c23 */ /* 0x100fe200080108aa */
[----:B------:R-:W2:Y:S01]  /*83e0*/  LDSM.16.MT88.4 R8, [R196+0xc000] ;  /* 0x00c00000c408783b */ /* 0x000ea20000004200 */
[--C-:B------:R-:W-:Y:S01]  /*83f0*/  FFMA.FTZ R175, R139, UR12, -R170.reuse ;  /* 0x0000000c8baf7c23 */ /* 0x100fe200080108aa */
[--C-:B------:R-:W-:Y:S01]  /*8400*/  FFMA.FTZ R174, R137, UR12, -R170.reuse ;  /* 0x0000000c89ae7c23 */ /* 0x100fe200080108aa */
[----:B------:R-:W3:Y:S01]  /*8410*/  MUFU.EX2 R157, R157 ;  /* 0x0000009d009d7308 */ /* 0x000ee20000000800 */
[----:B------:R-:W4:Y:S01]  /*8420*/  LDSM.16.MT88.4 R140, [R192+0x10000] ;  /* 0x01000000c08c783b */ /* 0x000f220000004200 */
[--C-:B------:R-:W-:Y:S01]  /*8430*/  FFMA.FTZ R176, R138, UR12, -R165.reuse ;  /* 0x0000000c8ab07c23 */ /* 0x100fe200080108a5 */
[--C-:B------:R-:W-:Y:S01]  /*8440*/  FFMA.FTZ R179, R136, UR12, -R165.reuse ;  /* 0x0000000c88b37c23 */ /* 0x100fe200080108a5 */
[--C-:B------:R-:W-:Y:S01]  /*8450*/  FFMA.FTZ R178, R152, UR12, -R165.reuse ;  /* 0x0000000c98b27c23 */ /* 0x100fe200080108a5 */
[--C-:B------:R-:W-:Y:S01]  /*8460*/  FFMA.FTZ R205, R154, UR12, -R165.reuse ;  /* 0x0000000c9acd7c23 */ /* 0x100fe200080108a5 */
[----:B------:R-:W-:Y:S01]  /*8470*/  LDSM.16.MT88.4 R136, [R196+0xc800] ;  /* 0x00c80000c488783b */ /* 0x000fe20000004200 */
[--C-:B------:R-:W-:Y:S01]  /*8480*/  FFMA.FTZ R214, R151, UR12, -R170.reuse ;  /* 0x0000000c97d67c23 */ /* 0x100fe200080108aa */
[----:B------:R-:W-:Y:S01]  /*8490*/  MUFU.EX2 R158, R158 ;  /* 0x0000009e009e7308 */ /* 0x000fe20000000800 */
[--C-:B------:R-:W-:Y:S01]  /*84a0*/  FFMA.FTZ R219, R149, UR12, -R170.reuse ;  /* 0x0000000c95db7c23 */ /* 0x100fe200080108aa */
[--C-:B------:R-:W-:Y:S01]  /*84b0*/  FFMA.FTZ R220, R150, UR12, -R165.reuse ;  /* 0x0000000c96dc7c23 */ /* 0x100fe200080108a5 */
[--C-:B------:R-:W-:Y:S01]  /*84c0*/  FFMA.FTZ R227, R148, UR12, -R165.reuse ;  /* 0x0000000c94e37c23 */ /* 0x100fe200080108a5 */
[--C-:B------:R-:W-:Y:S01]  /*84d0*/  FFMA.FTZ R218, R147, UR12, -R170.reuse ;  /* 0x0000000c93da7c23 */ /* 0x100fe200080108aa */
[----:B------:R-:W-:Y:S01]  /*84e0*/  LDSM.16.MT88.4 R148, [R196+0xf000] ;  /* 0x00f00000c494783b */ /* 0x000fe20000004200 */
[----:B------:R-:W-:Y:S01]  /*84f0*/  FFMA.FTZ R225, R145, UR12, -R170 ;  /* 0x0000000c91e17c23 */ /* 0x000fe200080108aa */
[--C-:B------:R-:W-:Y:S01]  /*8500*/  FFMA.FTZ R222, R146, UR12, -R165.reuse ;  /* 0x0000000c92de7c23 */ /* 0x100fe200080108a5 */
[----:B------:R-:W5:Y:S01]  /*8510*/  MUFU.EX2 R133, R133 ;  /* 0x0000008500857308 */ /* 0x000f620000000800 */
[----:B---3--:R-:W-:Y:S01]  /*8520*/  F2FP.BF16.F32.PACK_AB R4, R157, R160 ;  /* 0x000000a09d04723e */ /* 0x008fe200000010ff */
[--C-:B------:R-:W-:Y:S01]  /*8530*/  FFMA.FTZ R229, R144, UR12, -R165.reuse ;  /* 0x0000000c90e57c23 */ /* 0x100fe200080108a5 */
[----:B------:R-:W-:Y:S01]  /*8540*/  LDSM.16.MT88.4 R152, [R192+0xd000] ;  /* 0x00d00000c098783b */ /* 0x000fe20000004200 */
[--C-:B------:R-:W-:Y:S01]  /*8550*/  FFMA.FTZ R166, R166, UR12, -R165.reuse ;  /* 0x0000000ca6a67c23 */ /* 0x100fe200080108a5 */
[----:B------:R-:W-:-:S02]  /*8560*/  FFMA.FTZ R164, R164, UR12, -R165 ;  /* 0x0000000ca4a47c23 */ /* 0x000fc400080108a5 */
[----:B------:R-:W-:Y:S01]  /*8570*/  LDSM.16.MT88.4 R144, [R194+0xf000] ;  /* 0x00f00000c290783b */ /* 0x000fe20000004200 */
[----:B------:R-:W-:Y:S08]  /*8580*/  MUFU.EX2 R156, R156 ;  /* 0x0000009c009c7308 */ /* 0x000ff00000000800 */
[----:B------:R-:W3:Y:S01]  /*8590*/  MUFU.EX2 R2, R2 ;  /* 0x0000000200027308 */ /* 0x000ee20000000800 */
[----:B-----5:R-:W-:-:S07]  /*85a0*/  F2FP.BF16.F32.PACK_AB R6, R133, R158 ;  /* 0x0000009e8506723e */ /* 0x020fce00000010ff */
[----:B------:R-:W-:Y:S08]  /*85b0*/  MUFU.EX2 R0, R0 ;  /* 0x0000000000007308 */ /* 0x000ff00000000800 */
[----:B------:R-:W5:Y:S01]  /*85c0*/  MUFU.EX2 R163, R163 ;  /* 0x000000a300a37308 */ /* 0x000f620000000800 */
[----:B---3--:R-:W-:-:S07]  /*85d0*/  F2FP.BF16.F32.PACK_AB R5, R2, R156 ;  /* 0x0000009c0205723e */ /* 0x008fce00000010ff */
[----:B------:R-:W3:Y:S08]  /*85e0*/  MUFU.EX2 R132, R132 ;  /* 0x0000008400847308 */ /* 0x000ef00000000800 */
[----:B------:R-:W1:Y:S01]  /*85f0*/  MUFU.EX2 R3, R3 ;  /* 0x0000000300037308 */ /* 0x000e620000000800 */
[----:B-----5:R-:W-:-:S07]  /*8600*/  F2FP.BF16.F32.PACK_AB R7, R163, R0 ;  /* 0x00000000a307723e */ /* 0x020fce00000010ff */
        /* <DEDUP_REMOVED lines=41> */
[C---:B--2---:R-:W-:Y:S01]  /*88a0*/  HMMA.16816.F32.BF16 R12, R4.reuse, R8, R12 ;  /* 0x00000008040c723c */ /* 0x044fe2000004180c */
        /* <DEDUP_REMOVED lines=17> */
[----:B------:R-:W2:Y:S01]  /*89c0*/  LDSM.16.MT88.4 R108, [R193+0xe000] ;  /* 0x00e00000c16c783b */ /* 0x000ea20000004200 */
        /* <DEDUP_REMOVED lines=42> */
[----:B------:R-:W4:Y:S01]  /*8c70*/  MUFU.EX2 R219, R219 ;  /* 0x000000db00db7308 */ /* 0x000f220000000800 */
        /* <DEDUP_REMOVED lines=32> */
[C---:B--2---:R-:W-:Y:S01]  /*8e80*/  HMMA.16816.F32.BF16 R76, R4.reuse, R108, R76 ;  /* 0x0000006c044c723c */ /* 0x044fe2000004184c */
[-C--:B------:R-:W-:Y:S01]  /*8e90*/  FMUL.FTZ R114, R82, R3.reuse ;  /* 0x0000000352727220 */ /* 0x080fe20000410000 */
[-C--:B------:R-:W-:Y:S01]  /*8ea0*/  FMUL.FTZ R115, R83, R3.reuse ;  /* 0x0000000353737220 */ /* 0x080fe20000410000 */
[-C--:B------:R-:W-:Y:S01]  /*8eb0*/  FMUL.FTZ R82, R86, R3.reuse ;  /* 0x0000000356527220 */ /* 0x080fe20000410000 */
[-C--:B------:R-:W-:Y:S01]  /*8ec0*/  FMUL.FTZ R83, R87, R3.reuse ;  /* 0x0000000357537220 */ /* 0x080fe20000410000 */
[----:B------:R-:W-:Y:S01]  /*8ed0*/  FFMA.FTZ R132, R223, R132, R160 ;  /* 0x00000084df847223 */ /* 0x000fe200000100a0 */
[----:B------:R-:W-:Y:S01]  /*8ee0*/  FFMA.FTZ R3, R221, R3, R156 ;  /* 0x00000003dd037223 */ /* 0x000fe2000001009c */
[----:B------:R-:W2:Y:S02]  /*8ef0*/  MUFU.EX2 R227, R227 ;  /* 0x000000e300e37308 */ /* 0x000ea40000000800 */
[----:B------:R-:W-:Y:S01]  /*8f00*/  HMMA.16816.F32.BF16 R84, R4, R110, R112 ;  /* 0x0000006e0454723c */ /* 0x000fe20000041870 */
[----:B------:R-:W2:Y:S01]  /*8f10*/  LDSM.16.MT88.4 R112, [R194+0xe800] ;  /* 0x00e80000c270783b */ /* 0x000ea20000004200 */
[----:B------:R-:W-:Y:S01]  /*8f20*/  FADD.FTZ R157, R157, R132 ;  /* 0x000000849d9d7221 */ /* 0x000fe20000010000 */
[----:B------:R-:W-:Y:S01]  /*8f30*/  FADD.FTZ R3, R2, R3 ;  /* 0x0000000302037221 */ /* 0x000fe20000010000 */
[----:B------:R-:W-:Y:S01]  /*8f40*/  MOV R132, R161 ;  /* 0x000000a100847202 */ /* 0x000fe20000000f00 */
[----:B------:R-:W2:Y:S01]  /*8f50*/  LDSM.16.MT88.4 R108, [R193+0xe800] ;  /* 0x00e80000c16c783b */ /* 0x000ea20000004200 */
[----:B------:R-:W-:Y:S01]  /*8f60*/  MUFU.EX2 R222, R222 ;  /* 0x000000de00de7308 */ /* 0x000fe20000000800 */
[----:B------:R-:W-:Y:S01]  /*8f70*/  FADD.FTZ R158, R158, R157 ;  /* 0x0000009d9e9e7221 */ /* 0x000fe20000010000 */
[----:B------:R-:W-:Y:S01]  /*8f80*/  FADD.FTZ R0, R0, R3 ;  /* 0x0000000300007221 */ /* 0x000fe20000010000 */
[----:B------:R-:W-:-:S02]  /*8f90*/  MOV R3, R159 ;  /* 0x0000009f00037202 */ /* 0x000fc40000000f00 */
[----:B------:R-:W-:Y:S01]  /*8fa0*/  FADD.FTZ R133, R133, R158 ;  /* 0x0000009e85857221 */ /* 0x000fe20000010000 */
[----:B------:R-:W-:Y:S01]  /*8fb0*/  FADD.FTZ R163, R163, R0 ;  /* 0x00000000a3a37221 */ /* 0x000fe20000010000 */
[C---:B-1----:R-:W-:Y:S01]  /*8fc0*/  HMMA.16816.F32.BF16 R80, R4.reuse, R104, R80 ;  /* 0x000000680450723c */ /* 0x042fe20000041850 */
[----:B------:R-:W1:Y:S05]  /*8fd0*/  MUFU.EX2 R229, R229 ;  /* 0x000000e500e57308 */ /* 0x000e6a0000000800 */
        /* <DEDUP_REMOVED lines=9> */
[----:B----4-:R-:W-:Y:S01]  /*9070*/  F2FP.BF16.F32.PACK_AB R107, R205, R178 ;  /* 0x000000b2cd6b723e */ /* 0x010fe200000010ff */
        /* <DEDUP_REMOVED lines=8> */
[----:B------:R-:W-:-:S03]  /*9100*/  FADD.FTZ R205, R205, R178 ;  /* 0x000000b2cdcd7221 */ /* 0x000fc60000010000 */
[C---:B------:R-:W-:Y:S01]  /*9110*/  HMMA.16816.F32.BF16 R16, R104.reuse, R118, R16 ;  /* 0x000000766810723c */ /* 0x040fe20000041810 */
[----:B------:R-:W3:Y:S05]  /*9120*/  LDSM.16.MT88.4 R116, [R192+0xe800] ;  /* 0x00e80000c074783b */ /* 0x000eea0000004200 */
[C---:B------:R-:W-:Y:S06]  /*9130*/  HMMA.16816.F32.BF16 R28, R104.reuse, R128, R28 ;  /* 0x00000080681c723c */ /* 0x040fec000004181c */
[C---:B------:R-:W-:Y:S01]  /*9140*/  HMMA.16816.F32.BF16 R24, R104.reuse, R130, R24 ;  /* 0x000000826818723c */ /* 0x040fe20000041818 */
[----:B------:R-:W4:Y:S05]  /*9150*/  LDSM.16.MT88.4 R128, [R196+0x10800] ;  /* 0x01080000c480783b */ /* 0x000f2a0000004200 */
[C---:B------:R-:W-:Y:S06]  /*9160*/  HMMA.16816.F32.BF16 R100, R104.reuse, R124, R100 ;  /* 0x0000007c6864723c */ /* 0x040fec0000041864 */
[C---:B------:R-:W-:Y:S01]  /*9170*/  HMMA.16816.F32.BF16 R32, R104.reuse, R126, R32 ;  /* 0x0000007e6820723c */ /* 0x040fe20000041820 */
[----:B------:R-:W-:Y:S05]  /*9180*/  LDSM.16.MT88.4 R124, [R196+0xd000] ;  /* 0x00d00000c47c783b */ /* 0x000fea0000004200 */
        /* <DEDUP_REMOVED lines=21> */
[C---:B----4-:R-:W-:Y:S01]  /*92e0*/  HMMA.16816.F32.BF16 R72, R104.reuse, R128, R72 ;  /* 0x000000806848723c */ /* 0x050fe20000041848 */
        /* <DEDUP_REMOVED lines=8> */
[----:B--2---:R-:W-:Y:S01]  /*9370*/  HMMA.16816.F32.BF16 R92, R104, R112, R92 ;  /* 0x00000070685c723c */ /* 0x004fe2000004185c */
        /* <DEDUP_REMOVED lines=50> */
[----:B------:R-:W1:Y:S08]  /*96a0*/  MUFU.EX2 R153, R153 ;  /* 0x0000009900997308 */ /* 0x000e700000000800 */
[----:B------:R-:W2:Y:S08]  /*96b0*/  MUFU.EX2 R155, R155 ;  /* 0x0000009b009b7308 */ /* 0x000eb00000000800 */
[----:B------:R-:W4:Y:S01]  /*96c0*/  MUFU.EX2 R167, R167 ;  /* 0x000000a700a77308 */ /* 0x000f220000000800 */
[----:B-1----:R-:W-:Y:S01]  /*96d0*/  F2FP.BF16.F32.PACK_AB R96, R153, R152 ;  /* 0x000000989960723e */ /* 0x002fe200000010ff */
[----:B------:R-:W-:-:S04]  /*96e0*/  FADD.FTZ R152, R152, R225 ;  /* 0x000000e198987221 */ /* 0x000fc80000010000 */
[----:B------:R-:W-:Y:S02]  /*96f0*/  FADD.FTZ R153, R153, R152 ;  /* 0x0000009899997221 */ /* 0x000fe40000010000 */
[----:B------:R-:W1:Y:S01]  /*9700*/  MUFU.EX2 R165, R165 ;  /* 0x000000a500a57308 */ /* 0x000e620000000800 */
[----:B--2---:R-:W-:Y:S01]  /*9710*/  F2FP.BF16.F32.PACK_AB R98, R155, R154 ;  /* 0x0000009a9b62723e */ /* 0x004fe200000010ff */
        /* <DEDUP_REMOVED lines=33> */
[----:B------:R-:W-:-:S15]  /*9930*/  HMMA.16816.F32.BF16 R96, R96, R18, R4 ;  /* 0x000000126060723c */ /* 0x000fde0000041804 */
[----:B------:R-:W-:-:S09]  /*9940*/  NOP ;  /* 0x0000000000007918 */ /* 0x000fd20000000000 */
.L_x_5669:
        /* <DEDUP_REMOVED lines=11> */
[----:B------:R-:W-:Y:S01]  /*9a00*/  ULDC UR6, c[0x0][0x39c] ;  /* 0x0000e70000067ab9 */ /* 0x000fe20000000800 */
[----:B------:R-:W-:-:S10]  /*9a10*/  ULDC UR4, c[0x0][0x2ec] ;  /* 0x0000bb0000047ab9 */ /* 0x000fd40000000800 */
.L_x_5679:
        /* <DEDUP_REMOVED lines=67> */
.L_x_5676:
[C---:B------:R-:W-:Y:S04]  /*9e50*/  LEA R204, P0, R12.reuse, R204, 0x1 ;  /* 0x000000cc0ccc7211 */ /* 0x040fe800078008ff */
[----:B------:R-:W-:Y:S02]  /*9e60*/  LEA.HI.X R203, R12, R203, R3, 0x1, P0 ;  /* 0x000000cb0ccb7211 */ /* 0x000fe400000f0c03 */
[C---:B------:R-:W-:Y:S02]  /*9e70*/  IADD3 R228, P0, R219.reuse, R204, RZ ;  /* 0x000000ccdbe47210 */ /* 0x040fe40007f1e0ff */
[-C--:B------:R-:W-:Y:S02]  /*9e80*/  MOV R205, R203.reuse ;  /* 0x000000cb00cd7202 */ /* 0x080fe40000000f00 */
[C---:B------:R-:W-:Y:S02]  /*9e90*/  IADD3.X R229, R214.reuse, R203, RZ, P0, !PT ;  /* 0x000000cbd6e57210 */ /* 0x040fe400007fe4ff */
[C---:B------:R-:W-:Y:S01]  /*9ea0*/  IADD3 R226, P0, R219.reuse, R228, RZ ;  /* 0x000000e4dbe27210 */ /* 0x040fe20007f1e0ff */
[----:B------:R-:W-:Y:S01]  /*9eb0*/  @!PT LDS RZ, [RZ] ;  /* 0x00000000fffff984 */ /* 0x000fe20000000800 */
[----:B------:R-:W-:Y:S01]  /*9ec0*/  @!PT LDS RZ, [RZ] ;  /* 0x00000000fffff984 */ /* 0x000fe20000000800 */
[----:B------:R-:W-:Y:S01]  /*9ed0*/  @!PT LDS RZ, [RZ] ;  /* 0x00000000fffff984 */ /* 0x000fe20000000800 */
[----:B------:R-:W-:Y:S03]  /*9ee0*/  LDGSTS.E.BYPASS.LTC128B.128 [R207+0xc000], desc[UR14][R204.64] ;  /* 0x0c000000cccf7fae */ /* 0x000fe6000b901d4e */
[C---:B------:R-:W-:Y:S02]  /*9ef0*/  IADD3.X R227, R214.reuse, R229, RZ, P0, !PT ;  /* 0x000000e5d6e37210 */ /* 0x040fe400007fe4ff */
[----:B------:R-:W-:Y:S01]  /*9f00*/  LDGSTS.E.BYPASS.LTC128B.128 [R207+0xe000], desc[UR14][R204.64+0x80] ;  /* 0x0e000080cccf7fae */ /* 0x000fe2000b901d4e */
[----:B------:R-:W-:Y:S04]  /*9f10*/  IADD3 R224, P0, R219, R226, RZ ;  /* 0x000000e2dbe07210 */ /* 0x000fe80007f1e0ff */
[----:B------:R1:W-:Y:S01]  /*9f20*/  LDGSTS.E.BYPASS.LTC128B.128 [R207+0x10000], desc[UR14][R204.64+0x100] ;  /* 0x10000100cccf7fae */ /* 0x0003e2000b901d4e */
[----:B------:R-:W-:Y:S02]  /*9f30*/  IADD3.X R225, R214, R227, RZ, P0, !PT ;  /* 0x000000e3d6e17210 */ /* 0x000fe400007fe4ff */
[----:B------:R-:W-:Y:S02]  /*9f40*/  ISETP.GT.AND P0, PT, R206, UR10, PT ;  /* 0x0000000ace007c0c */ /* 0x000fe4000bf04270 */
[----:B------:R-:W-:Y:S05]  /*9f50*/  LDGSTS.E.BYPASS.LTC128B.128 [R207+0xc800], desc[UR14][R228.64] ;  /* 0x0c800000e4cf7fae */ /* 0x000fea000b901d4e */
[----:B------:R-:W-:Y:S05]  /*9f60*/  LDGSTS.E.BYPASS.LTC128B.128 [R207+0xe800], desc[UR14][R228.64+0x80] ;  /* 0x0e800080e4cf7fae */ /* 0x000fea000b901d4e */
[----:B------:R-:W-:Y:S05]  /*9f70*/  LDGSTS.E.BYPASS.LTC128B.128 [R207+0x10800], desc[UR14][R228.64+0x100] ;  /* 0x10800100e4cf7fae */ /* 0x000fea000b901d4e */
        /* <DEDUP_REMOVED lines=266> */
[----:B------:R-:W2:Y:S01]  /*b020*/  LDC.64 R6, c[0x0][0x248] ;  /* 0x00009200ff067b82 */ /* 0x000ea20000000a00 */
        /* <DEDUP_REMOVED lines=17> */
[-C--:B--2---:R-:W-:Y:S02]  /*b140*/  IMAD R8, R13, R6.reuse, RZ ;  /* 0x000000060d087224 */ /* 0x084fe400078e02ff */
[C---:B------:R-:W-:Y:S04]  /*b150*/  IMAD.WIDE.U32 R12, R11.reuse, R6, RZ ;  /* 0x000000060b0c7225 */ /* 0x040fe800078e00ff */
[----:B------:R-:W-:Y:S04]  /*b160*/  IMAD R8, R11, R7, R8 ;  /* 0x000000070b087224 */ /* 0x000fe800078e0208 */
[----:B------:R-:W-:Y:S01]  /*b170*/  IMAD.IADD R13, R13, 0x1, R8 ;  /* 0x000000010d0d7824 */ /* 0x000fe200078e0208 */
[----:B---3--:R-:W-:Y:S04]  /*b180*/  IADD3 R9, -R10, R9, RZ ;  /* 0x000000090a097210 */ /* 0x008fe80007ffe1ff */
[----:B------:R-:W-:Y:S01]  /*b190*/  SHF.R.S32.HI R7, RZ, 0x1f, R9 ;  /* 0x0000001fff077819 */ /* 0x000fe20000011409 */
[-C--:B----4-:R-:W-:Y:S04]  /*b1a0*/  IMAD.WIDE.U32 R12, R9, R4.reuse, R12 ;  /* 0x00000004090c7225 */ /* 0x090fe800078e000c */
[----:B------:R-:W-:Y:S04]  /*b1b0*/  IMAD R6, R7, R4, RZ ;  /* 0x0000000407067224 */ /* 0x000fe800078e02ff */
[----:B------:R-:W-:Y:S05]  /*b1c0*/  IMAD R6, R9, R5, R6 ;  /* 0x0000000509067224 */ /* 0x000fea00078e0206 */
[----:B------:R-:W-:Y:S07]  /*b1d0*/  IADD3 R5, R13, R6, RZ ;  /* 0x000000060d057210 */ /* 0x000fee0007ffe0ff */
.L_x_5678:
        /* <DEDUP_REMOVED lines=24> */
.L_x_5677:
[----:B--2---:R-:W-:Y:S01]  /*b360*/  LEA R4, R206, R215, 0x6 ;  /* 0x000000d7ce047211 */ /* 0x004fe200078e30ff */
[----:B------:R-:W-:Y:S03]  /*b370*/  LDSM.16.MT88.4 R24, [R194+0xc000] ;  /* 0x00c00000c218783b */ /* 0x000fe60000004200 */
[C---:B------:R-:W-:Y:S01]  /*b380*/  IADD3 R5, R4.reuse, 0x1, RZ ;  /* 0x0000000104057810 */ /* 0x040fe20007ffe0ff */
[C---:B------:R-:W-:Y:S01]  /*b390*/  VIADD R8, R4.reuse, 0x21 ;  /* 0x0000002104087836 */ /* 0x040fe20000000000 */
[C---:B------:R-:W-:Y:S02]  /*b3a0*/  IADD3 R6, R4.reuse, 0x8, RZ ;  /* 0x0000000804067810 */ /* 0x040fe40007ffe0ff */
[CC--:B------:R-:W-:Y:S01]  /*b3b0*/  ISETP.GE.AND P6, PT, R4.reuse, R213.reuse, PT ;  /* 0x000000d50400720c */ /* 0x0c0fe20003fc6270 */
[----:B------:R-:W-:Y:S01]  /*b3c0*/  LDSM.16.MT88.4 R28, [R193+0xc000] ;  /* 0x00c00000c11c783b */ /* 0x000fe20000004200 */
[C---:B------:R-:W-:Y:S02]  /*b3d0*/  ISETP.GE.AND P5, PT, R5.reuse, R213, PT ;  /* 0x000000d50500720c */ /* 0x040fe40003fa6270 */
[-C--:B------:R-:W-:Y:S02]  /*b3e0*/  ISETP.GE.AND P1, PT, R4, R211.reuse, PT ;  /* 0x000000d30400720c */ /* 0x080fe40003f26270 */
[C---:B------:R-:W-:Y:S02]  /*b3f0*/  ISETP.GE.AND P4, PT, R6.reuse, R211, PT ;  /* 0x000000d30600720c */ /* 0x040fe40003f86270 */
[----:B------:R-:W-:Y:S02]  /*b400*/  ISETP.GE.AND P0, PT, R6, R213, PT ;  /* 0x000000d50600720c */ /* 0x000fe40003f06270 */
[CC--:B------:R-:W-:Y:S02]  /*b410*/  ISETP.GE.OR P6, PT, R4.reuse, R212.reuse, !P6 ;  /* 0x000000d40400720c */ /* 0x0c0fe400077c6670 */
[C---:B------:R-:W-:Y:S02]  /*b420*/  IADD3 R7, R4.reuse, 0x9, RZ ;  /* 0x0000000904077810 */ /* 0x040fe40007ffe0ff */
[C---:B------:R-:W-:Y:S02]  /*b430*/  ISETP.GE.AND P2, PT, R5.reuse, R211, PT ;  /* 0x000000d30500720c */ /* 0x040fe40003f46270 */
[----:B------:R-:W-:Y:S02]  /*b440*/  ISETP.GE.OR P5, PT, R5, R212, !P5 ;  /* 0x000000d40500720c */ /* 0x000fe40006fa6670 */
[-C--:B------:R-:W-:Y:S02]  /*b450*/  ISETP.GE.OR P1, PT, R4, R210.reuse, !P1 ;  /* 0x000000d20400720c */ /* 0x080fe40004f26670 */
[C---:B------:R-:W-:Y:S02]  /*b460*/  ISETP.GE.OR P4, PT, R6.reuse, R210, !P4 ;  /* 0x000000d20600720c */ /* 0x040fe40006786670 */
[----:B------:R-:W-:Y:S02]  /*b470*/  ISETP.GE.OR P0, PT, R6, R212, !P0 ;  /* 0x000000d40600720c */ /* 0x000fe40004706670 */
[----:B------:R-:W-:Y:S01]  /*b480*/  FSEL R14, R3, -INF , !P6 ;  /* 0xff800000030e7808 */ /* 0x000fe20007000000 */
[C---:B------:R-:W-:Y:S01]  /*b490*/  VIADD R3, R4.reuse, 0x11 ;  /* 0x0000001104037836 */ /* 0x040fe20000000000 */
[----:B------:R-:W-:Y:S02]  /*b4a0*/  IADD3 R6, R4, 0x10, RZ ;  /* 0x0000001004067810 */ /* 0x000fe40007ffe0ff */
[----:B------:R-:W-:Y:S02]  /*b4b0*/  ISETP.GE.AND P6, PT, R7, R213, PT ;  /* 0x000000d50700720c */ /* 0x000fe40003fc6270 */
[----:B------:R-:W-:Y:S02]  /*b4c0*/  ISETP.GE.OR P2, PT, R5, R210, !P2 ;  /* 0x000000d20500720c */ /* 0x000fe40005746670 */
[----:B------:R-:W-:Y:S02]  /*b4d0*/  FSEL R5, R222, -INF , !P1 ;  /* 0xff800000de057808 */ /* 0x000fe40004800000 */
[----:B------:R-:W-:Y:S02]  /*b4e0*/  FSEL R12, R205, -INF , !P5 ;  /* 0xff800000cd0c7808 */ /* 0x000fe40006800000 */
[C---:B------:R-:W-:Y:S02]  /*b4f0*/  ISETP.GE.AND P1, PT, R7.reuse, R211, PT ;  /* 0x000000d30700720c */ /* 0x040fe40003f26270 */
[C---:B------:R-:W-:Y:S02]  /*b500*/  ISETP.GE.AND P5, PT, R6.reuse, R213, PT ;  /* 0x000000d50600720c */ /* 0x040fe40003fa6270 */
[C---:B------:R-:W-:Y:S02]  /*b510*/  ISETP.GE.OR P6, PT, R7.reuse, R212, !P6 ;  /* 0x000000d40700720c */ /* 0x040fe400077c6670 */
[----:B------:R-:W-:Y:S02]  /*b520*/  ISETP.GE.OR P1, PT, R7, R210, !P1 ;  /* 0x000000d20700720c */ /* 0x000fe40004f26670 */
[----:B------:R-:W-:Y:S02]  /*b530*/  ISETP.GE.OR P5, PT, R6, R212, !P5 ;  /* 0x000000d40600720c */ /* 0x000fe40006fa6670 */
[----:B-1----:R-:W-:Y:S02]  /*b540*/  FSEL R10, R227, -INF , !P6 ;  /* 0xff800000e30a7808 */ /* 0x002fe40007000000 */
[----:B------:R-:W-:Y:S02]  /*b550*/  FSEL R226, R226, -INF , !P0 ;  /* 0xff800000e2e27808 */ /* 0x000fe40004000000 */
[----:B------:R-:W-:Y:S02]  /*b560*/  IADD3 R7, R4, 0x18, RZ ;  /* 0x0000001804077810 */ /* 0x000fe40007ffe0ff */
[----:B------:R-:W-:Y:S02]  /*b570*/  ISETP.GE.AND P0, PT, R6, R211, PT ;  /* 0x000000d30600720c */ /* 0x000fe40003f06270 */
[-C--:B------:R-:W-:Y:S02]  /*b580*/  ISETP.GE.AND P6, PT, R3, R213.reuse, PT ;  /* 0x000000d50300720c */ /* 0x080fe40003fc6270 */
[----:B------:R-:W-:Y:S02]  /*b590*/  FSEL R162, R232, -INF , !P5 ;  /* 0xff800000e8a27808 */ /* 0x000fe40006800000 */
[-C--:B------:R-:W-:Y:S02]  /*b5a0*/  ISETP.GE.AND P5, PT, R7, R213.reuse, PT ;  /* 0x000000d50700720c */ /* 0x080fe40003fa6270 */
[----:B------:R-:W-:Y:S02]  /*b5b0*/  ISETP.GE.OR P0, PT, R6, R210, !P0 ;  /* 0x000000d20600720c */ /* 0x000fe40004706670 */
[-C--:B------:R-:W-:Y:S02]  /*b5c0*/  ISETP.GE.OR P6, PT, R3, R212.reuse, !P6 ;  /* 0x000000d40300720c */ /* 0x080fe400077c6670 */
[----:B------:R-:W-:Y:S02]  /*b5d0*/  IADD3 R6, R4, 0x19, RZ ;  /* 0x0000001904067810 */ /* 0x000fe40007ffe0ff */
[-C--:B------:R-:W-:Y:S02]  /*b5e0*/  ISETP.GE.OR P5, PT, R7, R212.reuse, !P5 ;  /* 0x000000d40700720c */ /* 0x080fe40006fa6670 */
[----:B------:R-:W-:Y:S02]  /*b5f0*/  FSEL R9, R224, -INF , !P2 ;  /* 0xff800000e0097808 */ /* 0x000fe40005000000 */
[----:B------:R-:W-:Y:S02]  /*b600*/  FSEL R160, R231, -INF , !P6 ;  /* 0xff800000e7a07808 */ /* 0x000fe40007000000 */
[C---:B------:R-:W-:Y:S02]  /*b610*/  ISETP.GE.AND P2, PT, R6.reuse, R213, PT ;  /* 0x000000d50600720c */ /* 0x040fe40003f46270 */
        /* <DEDUP_REMOVED lines=16> */
[----:B------:R-:W-:Y:S02]  /*b720*/  FSEL R171, R230, -INF , !P0 ;  /* 0xff800000e6ab7808 */ /* 0x000fe40004000000 */
[----:B------:R-:W-:Y:S02]  /*b730*/  IADD3 R6, R4, 0x28, RZ ;  /* 0x0000002804067810 */ /* 0x000fe40007ffe0ff */
        /* <DEDUP_REMOVED lines=9> */
[----:B------:R-:W-:Y:S02]  /*b7d0*/  IADD3 R3, R4, 0x29, RZ ;  /* 0x0000002904037810 */ /* 0x000fe40007ffe0ff */
[----:B------:R-:W-:Y:S02]  /*b7e0*/  FMNMX.FTZ R8, R9, R8, !PT ;  /* 0x0000000809087209 */ /* 0x000fe40007810000 */
[----:B------:R-:W-:Y:S02]  /*b7f0*/  FSEL R146, R244, -INF , !P1 ;  /* 0xff800000f4927808 */ /* 0x000fe40004800000 */
[----:B------:R-:W-:Y:S02]  /*b800*/  FSEL R169, R229, -INF , !P6 ;  /* 0xff800000e5a97808 */ /* 0x000fe40007000000 */
[----:B------:R-:W-:Y:S02]  /*b810*/  ISETP.GE.AND P6, PT, R6, R211, PT ;  /* 0x000000d30600720c */ /* 0x000fe40003fc6270 */
[----:B------:R-:W-:Y:S02]  /*b820*/  ISETP.GE.AND P1, PT, R3, R213, PT ;  /* 0x000000d50300720c */ /* 0x000fe40003f26270 */
[----:B------:R-:W-:Y:S02]  /*b830*/  FMNMX.FTZ R11, R14, R0, !PT ;  /* 0x000000000e0b7209 */ /* 0x000fe40007810000 */
        /* <DEDUP_REMOVED lines=8> */
[----:B------:R-:W-:Y:S02]  /*b8c0*/  FSEL R141, R233, -INF , !P4 ;  /* 0xff800000e98d7808 */ /* 0x000fe40006000000 */
[----:B------:R-:W-:Y:S02]  /*b8d0*/  ISETP.GE.AND P5, PT, R3, R211, PT ;  /* 0x000000d30300720c */ /* 0x000fe40003fa6270 */
[----:B------:R-:W-:Y:S02]  /*b8e0*/  FMNMX.FTZ R8, R171, R8, !PT ;  /* 0x00000008ab087209 */ /* 0x000fe40007810000 */
[----:B------:R-:W-:Y:S02]  /*b8f0*/  FMNMX.FTZ R11, R226, R11, !PT ;  /* 0x0000000be20b7209 */ /* 0x000fe40007810000 */
[C---:B------:R-:W-:Y:S02]  /*b900*/  ISETP.GE.AND P4, PT, R6.reuse, R211, PT ;  /* 0x000000d30600720c */ /* 0x040fe40003f86270 */
[----:B------:R-:W-:Y:S02]  /*b910*/  ISETP.GE.AND P1, PT, R6, R213, PT ;  /* 0x000000d50600720c */ /* 0x000fe40003f26270 */
[-C--:B------:R-:W-:Y:S02]  /*b920*/  ISETP.GE.OR P5, PT, R3, R210.reuse, !P5 ;  /* 0x000000d20300720c */ /* 0x080fe40006fa6670 */
[----:B------:R-:W-:Y:S02]  /*b930*/  FMNMX.FTZ R3, R10, R11, !PT ;  /* 0x0000000b0a037209 */ /* 0x000fe40007810000 */
[C---:B------:R-:W-:Y:S02]  /*b940*/  ISETP.GE.OR P4, PT, R6.reuse, R210, !P4 ;  /* 0x000000d20600720c */ /* 0x040fe40006786670 */
[----:B------:R-:W-:Y:S02]  /*b950*/  FMNMX.FTZ R8, R169, R8, !PT ;  /* 0x00000008a9087209 */ /* 0x000fe40007810000 */
[----:B------:R-:W-:Y:S01]  /*b960*/  ISETP.GE.OR P1, PT, R6, R212, !P1 ;  /* 0x000000d40600720c */ /* 0x000fe20004f26670 */
[----:B------:R-:W-:Y:S01]  /*b970*/  VIADD R6, R4, 0x31 ;  /* 0x0000003104067836 */ /* 0x000fe20000000000 */
        /* <DEDUP_REMOVED lines=8> */
[C---:B------:R-:W-:Y:S02]  /*ba00*/  IADD3 R3, R4.reuse, 0x38, RZ ;  /* 0x0000003804037810 */ /* 0x040fe40007ffe0ff */
        /* <DEDUP_REMOVED lines=43> */
[----:B------:R-:W-:Y:S08]  /*bcc0*/  LDSM.16.MT88.4 R16, [R196+0xc000] ;  /* 0x00c00000c410783b */ /* 0x000ff00000004200 */
[----:B------:R-:W1:Y:S08]  /*bcd0*/  SHFL.BFLY PT, R3, R4, 0x1, 0x1f ;  /* 0x0c201f0004037f89 */ /* 0x000e7000000e0000 */
[----:B------:R-:W2:Y:S01]  /*bce0*/  SHFL.BFLY PT, R132, R11, 0x1, 0x1f ;  /* 0x0c201f000b847f89 */ /* 0x000ea200000e0000 */
[----:B-1----:R-:W-:Y:S04]  /*bcf0*/  FMNMX.FTZ R3, R4, R3, !PT ;  /* 0x0000000304037209 */ /* 0x002fe80007810000 */
[C---:B------:R-:W-:Y:S01]  /*bd00*/  FSETP.NEU.FTZ.AND P0, PT, R3.reuse, -INF , PT ;  /* 0xff8000000300780b */ /* 0x040fe20003f1d000 */
[----:B------:R-:W-:Y:S01]  /*bd10*/  FMUL.FTZ R148, R3, UR4 ;  /* 0x0000000403947c20 */ /* 0x000fe20008410000 */
[----:B--2---:R-:W-:Y:S04]  /*bd20*/  FMNMX.FTZ R132, R11, R132, !PT ;  /* 0x000000840b847209 */ /* 0x004fe80007810000 */
[----:B------:R-:W-:Y:S01]  /*bd30*/  FSEL R148, R148, RZ, P0 ;  /* 0x000000ff94947208 */ /* 0x000fe20000000000 */
[C---:B------:R-:W-:Y:S01]  /*bd40*/  FMUL.FTZ R155, R132.reuse, UR4 ;  /* 0x00000004849b7c20 */ /* 0x040fe20008410000 */
[C---:B------:R-:W-:Y:S03]  /*bd50*/  FSETP.NEU.FTZ.AND P1, PT, R132.reuse, -INF , PT ;  /* 0xff8000008400780b */ /* 0x040fe60003f3d000 */
[--C-:B------:R-:W-:Y:S01]  /*bd60*/  FFMA.FTZ R163, R5, UR4, -R148.reuse ;  /* 0x0000000405a37c23 */ /* 0x100fe20008010894 */
[----:B------:R-:W-:Y:S01]  /*bd70*/  FSEL R5, R132, RZ, P1 ;  /* 0x000000ff84057208 */ /* 0x000fe20000800000 */
[--C-:B------:R-:W-:Y:S01]  /*bd80*/  FFMA.FTZ R135, R9, UR4, -R148.reuse ;  /* 0x0000000409877c23 */ /* 0x100fe20008010894 */
[----:B------:R-:W-:Y:S01]  /*bd90*/  FSEL R155, R155, RZ, P1 ;  /* 0x000000ff9b9b7208 */ /* 0x000fe20000800000 */
[--C-:B------:R-:W-:Y:S01]  /*bda0*/  FFMA.FTZ R134, R225, UR4, -R148.reuse ;  /* 0x00000004e1867c23 */ /* 0x100fe20008010894 */
[----:B------:R-:W-:Y:S01]  /*bdb0*/  FFMA.FTZ R159, R7, UR4, -R148 ;  /* 0x00000004079f7c23 */ /* 0x000fe20008010894 */
[----:B------:R-:W-:Y:S01]  /*bdc0*/  FADD.FTZ R0, -R5, R0 ;  /* 0x0000000005007221 */ /* 0x000fe20000010100 */
[----:B------:R-:W-:Y:S01]  /*bdd0*/  FSEL R5, R3, RZ, P0 ;  /* 0x000000ff03057208 */ /* 0x000fe20000000000 */
[--C-:B------:R-:W-:Y:S01]  /*bde0*/  FFMA.FTZ R161, R14, UR4, -R155.reuse ;  /* 0x000000040ea17c23 */ /* 0x100fe2000801089b */
[--C-:B------:R-:W-:Y:S01]  /*bdf0*/  FFMA.FTZ R158, R12, UR4, -R155.reuse ;  /* 0x000000040c9e7c23 */ /* 0x100fe2000801089b */
[----:B------:R-:W-:Y:S01]  /*be00*/  FMUL.FTZ R6, R0, UR4 ;  /* 0x0000000400067c20 */ /* 0x000fe20008410000 */
[--C-:B------:R-:W-:Y:S01]  /*be10*/  FFMA.FTZ R157, R226, UR4, -R155.reuse ;  /* 0x00000004e29d7c23 */ /* 0x100fe2000801089b */
[----:B------:R-:W-:Y:S01]  /*be20*/  FADD.FTZ R0, -R5, R2 ;  /* 0x0000000205007221 */ /* 0x000fe20000010100 */
[--C-:B------:R-:W-:Y:S01]  /*be30*/  FFMA.FTZ R156, R10, UR4, -R155.reuse ;  /* 0x000000040a9c7c23 */ /* 0x100fe2000801089b */
[----:B------:R-:W-:Y:S01]  /*be40*/  MUFU.EX2 R161, R161 ;  /* 0x000000a100a17308 */ /* 0x000fe20000000800 */
[--C-:B------:R-:W-:Y:S01]  /*be50*/  FFMA.FTZ R167, R140, UR4, -R155.reuse ;  /* 0x000000048ca77c23 */ /* 0x100fe2000801089b */
[----:B------:R-:W-:Y:S01]  /*be60*/  FMUL.FTZ R8, R0, UR4 ;  /* 0x0000000400087c20 */ /* 0x000fe20008410000 */
[--C-:B------:R-:W-:Y:S01]  /*be70*/  FFMA.FTZ R168, R141, UR4, -R148.reuse ;  /* 0x000000048da87c23 */ /* 0x100fe20008010894 */
[--C-:B------:R-:W-:Y:S01]  /*be80*/  FFMA.FTZ R179, R144, UR4, -R155.reuse ;  /* 0x0000000490b37c23 */ /* 0x100fe2000801089b */
[--C-:B------:R-:W-:Y:S01]  /*be90*/  FFMA.FTZ R176, R145, UR4, -R148.reuse ;  /* 0x0000000491b07c23 */ /* 0x100fe20008010894 */
        /* <DEDUP_REMOVED lines=21> */
[----:B------:R-:W-:Y:S01]  /*bff0*/  FFMA.FTZ R148, R133, UR4, -R148 ;  /* 0x0000000485947c23 */ /* 0x000fe20008010894 */
[--C-:B------:R-:W-:Y:S01]  /*c000*/  FFMA.FTZ R164, R164, UR4, -R155.reuse ;  /* 0x00000004a4a47c23 */ /* 0x100fe2000801089b */
[----:B------:R-:W-:Y:S05]  /*c010*/  ISETP.GT.AND P0, PT, R206, UR10, PT ;  /* 0x0000000ace007c0c */ /* 0x000fea000bf04270 */
        /* <DEDUP_REMOVED lines=320> */
.L_x_5675:
        /* <DEDUP_REMOVED lines=265> */
.L_x_5680:
        /* <DEDUP_REMOVED lines=10> */
.L_x_5681:
[----:B------:R-:W-:Y:S01]  /*e550*/  S2UR UR6, SR_CTAID.Z ;  /* 0x00000000000679c3 */ /* 0x000fe20000002700 */
[----:B------:R-:W-:Y:S01]  /*e560*/  ULDC UR4, c[0x0][0x270] ;  /* 0x00009c0000047ab9 */ /* 0x000fe20000000800 */
[----:B------:R-:W-:-:S06]  /*e570*/  ULDC UR11, c[0x0][0x2c4] ;  /* 0x0000b100000b7ab9 */ /* 0x000fcc0000000800 */
[----:B------:R-:W1:Y:S02]  /*e580*/  S2UR UR5, SR_CTAID.Y ;  /* 0x00000000000579c3 */ /* 0x000e640000002600 */
[----:B-1----:R-:W-:-:S04]  /*e590*/  UIMAD UR4, UR5, UR4, UR6 ;  /* 0x00000004050472a4 */ /* 0x002fc8000f8e0206 */
[----:B------:R-:W-:Y:S02]  /*e5a0*/  UIMAD UR11, UR4, UR11, URZ ;  /* 0x0000000b040b72a4 */ /* 0x000fe4000f8e023f */
.L_x_5682:
        /* <DEDUP_REMOVED lines=32> */
.L_x_5684:
[----:B------:R-:W-:Y:S05]  /*e7b0*/  BSYNC B0 ;  /* 0x0000000000007941 */ /* 0x000fea0003800000 */
.L_x_5683:
        /* <DEDUP_REMOVED lines=48> */
.L_x_5686:
[----:B------:R-:W-:Y:S05]  /*eac0*/  BSYNC B0 ;  /* 0x0000000000007941 */ /* 0x000fea0003800000 */
.L_x_5685:
        /* <DEDUP_REMOVED lines=19> */
.L_x_5688:
[----:B------:R-:W-:Y:S05]  /*ec00*/  BSYNC B0 ;  /* 0x0000000000007941 */ /* 0x000fea0003800000 */
.L_x_5687:
        /* <DEDUP_REMOVED lines=19> */
.L_x_5690:
[----:B------:R-:W-:Y:S05]  /*ed40*/  BSYNC B0 ;  /* 0x0000000000007941 */ /* 0x000fea0003800000 */
.L_x_5689:
        /* <DEDUP_REMOVED lines=16> */
.L_x_5691:
        /* <DEDUP_REMOVED lines=11> */
.L_x_7965:


//--------------------- .text._ZN5flash24flash_fwd_splitkv_kernelI23Flash_fwd_kernel_traitsILi192ELi64ELi64ELi4ELb0ELb0EN7cutlass10bfloat16_tE19Flash_kernel_traitsILi192ELi64ELi64ELi4ES3_EELb0ELb1ELb1ELb0ELb0ELb0ELb0ELb0EEEvNS_16Flash_fwd_paramsE --------------------------
	.section	.text._ZN5flash24flash_fwd_splitkv_kernelI23Flash_fwd_kernel_traitsILi192ELi64ELi64ELi4ELb0ELb0EN7cutlass10bfloat16_tE19Flash_kernel_traitsILi192ELi64ELi64ELi4ES3_EELb0ELb1ELb1ELb0ELb0ELb0ELb0ELb0EEEvNS_16Flash_fwd_paramsE,"ax",@progbits
	.align	128
        .global         _ZN5flash24flash_fwd_splitkv_kernelI23Flash_fwd_kernel_traitsILi192ELi64ELi64ELi4ELb0ELb0EN7cutlass10bfloat16_tE19Flash_kernel_traitsILi192ELi64ELi64ELi4ES3_EELb0ELb1ELb1ELb0ELb0ELb0ELb0ELb0EEEvNS_16Flash_fwd_paramsE
        .type           _ZN5flash24flash_fwd_splitkv_kernelI23Flash_fwd_kernel_traitsILi192ELi64ELi64ELi4ELb0ELb0EN7cutlass10bfloat16_tE19Flash_kernel_traitsILi192ELi64ELi64ELi4ES3_EELb0ELb1ELb1ELb0ELb0ELb0ELb0ELb0EEEvNS_16Flash_fwd_paramsE,@function
        .size           _ZN5flash24flash_fwd_splitkv_kernelI23Flash_fwd_kernel_traitsILi192ELi64ELi64ELi4ELb0ELb0EN7cutlass10bfloat16_tE19Flash_kernel_traitsILi192ELi64ELi64ELi4ES3_EELb0ELb1ELb1ELb0ELb0ELb0ELb0ELb0EEEvNS_16Flash_fwd_paramsE,(.L_x_7966 - _ZN5flash24flash_fwd_splitkv_kernelI23Flash_fwd_kernel_traitsILi192ELi64ELi64ELi4ELb0ELb0EN7cutlass10bfloat16_tE19Flash_kernel_traitsILi192ELi64ELi64ELi4ES3_EELb0ELb1ELb1ELb0ELb0ELb0ELb0ELb0EEEvNS_16Flash_fwd_paramsE)
        .other          _ZN5flash24flash_fwd_splitkv_kernelI23Flash_fwd_kernel_traitsILi192ELi64ELi64ELi4ELb0ELb0EN7cutlass10bfloat16_tE19Flash_kernel_traitsILi192ELi64ELi64ELi4ES3_EELb0ELb1ELb1ELb0ELb0ELb0ELb0ELb0EEEvNS_16Flash_fwd_paramsE,@"STO_CUDA_ENTRY STV_DEFAULT"
_ZN5flash24flash_fwd_splitkv_kernelI23Flash_fwd_kernel_traitsILi192ELi64ELi64ELi4ELb0ELb0EN7cutlass10bfloat16_tE19Flash_kernel_traitsILi192ELi64ELi64ELi4ES3_EELb0ELb1ELb1ELb0ELb0ELb0ELb0ELb0EEEvNS_16Flash_fwd_paramsE:
.text._ZN5flash24flash_fwd_splitkv_kernelI23Flash_fwd_kernel_traitsILi192ELi64ELi64ELi4ELb0ELb0EN7cutlass10bfloat16_tE19Flash_kernel_traitsILi192ELi64ELi64ELi4ES3_EELb0ELb1ELb1ELb0ELb0ELb0ELb0ELb0EEEvNS_16Flash_fwd_paramsE:
        /* <DEDUP_REMOVED lines=54> */
.L_x_5692:
[----:B------:R-:W-:-:S03]  /*0360*/  ULDC UR6, c[0x0][0x2c8] ;  /* 0x0000b20000067ab9 */ /* 0x000fc60000000800 */
.L_x_5693:
        /* <DEDUP_REMOVED lines=58> */
[----:B------:R-:W-:Y:S01]  /*0710*/  USHF.R.S32.HI UR10, URZ, 0x1f, UR24 ;  /* 0x0000001f3f0a7899 */ /* 0x000fe20008011418 */
[----:B------:R-:W-:Y:S02]  /*0720*/  ULDC.64 UR6, c[0x0][0x2a0] ;  /* 0x0000a80000067ab9 */ /* 0x000fe40000000a00 */
[----:B------:R-:W-:Y:S01]  /*0730*/  LOP3.LUT R0, R8, 0xfffffff8, RZ, 0xc0, !PT ;  /* 0xfffffff808007812 */ /* 0x000fe200078ec0ff */
[----:B------:R-:W-:Y:S01]  /*0740*/  UIMAD UR10, UR10, UR6, URZ ;  /* 0x000000060a0a72a4 */ /* 0x000fe2000f8e023f */
[----:B------:R-:W-:Y:S01]  /*0750*/  SHF.R.S32.HI R8, RZ, 0x3, R8 ;  /* 0x00000003ff087819 */ /* 0x000fe20000011408 */
[----:B------:R-:W-:Y:S01]  /*0760*/  @!UP0 USHF.R.S32.HI UR9, URZ, 0x1f, UR22 ;  /* 0x0000001f3f098899 */ /* 0x000fe20008011416 */
[----:B------:R-:W-:Y:S01]  /*0770*/  IMAD.U32 R10, RZ, RZ, UR6 ;  /* 0x00000006ff0a7e24 */ /* 0x000fe2000f8e00ff */
[----:B------:R-:W-:Y:S01]  /*0780*/  @!UP0 ULDC.64 UR4, c[0x0][0x290] ;  /* 0x0000a40000048ab9 */ /* 0x000fe20000000a00 */
[----:B------:R-:W-:Y:S01]  /*0790*/  IMAD.IADD R3, R3, 0x1, -R0 ;  /* 0x0000000103037824 */ /* 0x000fe200078e0a00 */
[----:B------:R-:W-:Y:S01]  /*07a0*/  @!UP0 UIMAD UR9, UR9, UR4, URZ ;  /* 0x00000004090982a4 */ /* 0x000fe2000f8e023f */
[----:B------:R-:W-:Y:S01]  /*07b0*/  ISETP.GE.AND P1, PT, R8, UR12, PT ;  /* 0x0000000c08007c0c */ /* 0x000fe2000bf26270 */
[----:B------:R-:W-:Y:S01]  /*07c0*/  @!UP0 UIMAD.WIDE.U32 UR14, UR22, UR4, URZ ;  /* 0x00000004160e82a5 */ /* 0x000fe2000f8e003f */
[C---:B------:R-:W-:Y:S01]  /*07d0*/  IMAD.SHL.U32 R16, R3.reuse, 0x8, RZ ;  /* 0x0000000803107824 */ /* 0x040fe200078e00ff */
[----:B------:R-:W-:Y:S01]  /*07e0*/  @!UP0 UIMAD UR9, UR22, UR5, UR9 ;  /* 0x00000005160982a4 */ /* 0x000fe2000f8e0209 */
[----:B------:R-:W-:Y:S01]  /*07f0*/  ISETP.NE.AND P6, PT, R3, RZ, PT ;  /* 0x000000ff0300720c */ /* 0x000fe20003fc5270 */
[----:B------:R-:W-:Y:S01]  /*0800*/  UIMAD UR7, UR24, UR7, UR10 ;  /* 0x00000007180772a4 */ /* 0x000fe2000f8e020a */
[C---:B------:R-:W-:Y:S01]  /*0810*/  VIADD R7, R16.reuse, 0x40 ;  /* 0x0000004010077836 */ /* 0x040fe20000000000 */
[----:B------:R-:W-:Y:S01]  /*0820*/  ULDC.64 UR4, c[0x0][0x298] ;  /* 0x0000a60000047ab9 */ /* 0x000fe20000000a00 */
[--C-:B------:R-:W-:Y:S01]  /*0830*/  SHF.R.S32.HI R17, RZ, 0x1f, R16.reuse ;  /* 0x0000001fff117819 */ /* 0x100fe20000011410 */
[----:B------:R-:W-:Y:S01]  /*0840*/  UIMAD UR8, UR8, UR4, URZ ;  /* 0x00000004080872a4 */ /* 0x000fe2000f8e023f */
[----:B------:R-:W-:Y:S01]  /*0850*/  IMAD.U32 R5, RZ, RZ, UR4 ;  /* 0x00000004ff057e24 */ /* 0x000fe2000f8e00ff */
[----:B------:R-:W-:Y:S01]  /*0860*/  @UP0 UIMAD.WIDE.U32 UR16, UR13, UR4, URZ ;  /* 0x000000040d1002a5 */ /* 0x000fe2000f8e003f */
[----:B------:R-:W-:Y:S01]  /*0870*/  VIADD R6, R16, 0x80 ;  /* 0x0000008010067836 */ /* 0x000fe20000000000 */
[----:B------:R-:W-:Y:S01]  /*0880*/  UIMAD UR8, UR23, UR5, UR8 ;  /* 0x00000005170872a4 */ /* 0x000fe2000f8e0208 */
[----:B------:R-:W-:Y:S01]  /*0890*/  IMAD.WIDE.U32 R4, R5, UR23, R16 ;  /* 0x0000001705047c25 */ /* 0x000fe2000f8e0010 */
[----:B------:R-:W-:-:S02]  /*08a0*/  @UP0 UIMAD UR13, UR13, UR5, UR17 ;  /* 0x000000050d0d02a4 */ /* 0x000fc4000f8e0211 */
[----:B------:R-:W-:Y:S01]  /*08b0*/  @!UP0 UIADD3 UR13, UR15, UR9, URZ ;  /* 0x000000090f0d8290 */ /* 0x000fe2000fffe03f */
[----:B------:R-:W-:Y:S01]  /*08c0*/  @!UP0 UMOV UR16, UR14 ;  /* 0x0000000e00108c82 */ /* 0x000fe20008000000 */
[----:B------:R-:W-:Y:S01]  /*08d0*/  IMAD.U32 R0, RZ, RZ, UR8 ;  /* 0x00000008ff007e24 */ /* 0x000fe2000f8e00ff */
[----:B------:R-:W-:Y:S01]  /*08e0*/  IADD3 R2, P0, R4, UR16, RZ ;  /* 0x0000001004027c10 */ /* 0x000fe2000ff1e0ff */
[----:B------:R-:W-:Y:S01]  /*08f0*/  ULDC UR8, c[0x0][0x270] ;  /* 0x00009c0000087ab9 */ /* 0x000fe20000000800 */
[----:B------:R-:W-:Y:S01]  /*0900*/  ULDC UR6, c[0x0][0x2c4] ;  /* 0x0000b10000067ab9 */ /* 0x000fe20000000800 */
[----:B------:R-:W-:Y:S01]  /*0910*/  UIMAD UR8, UR22, UR8, UR24 ;  /* 0x00000008160872a4 */ /* 0x000fe2000f8e0218 */
[----:B------:R-:W-:Y:S01]  /*0920*/  IADD3.X R3, R5, UR13, R0, P0, !PT ;  /* 0x0000000d05037c10 */ /* 0x000fe200087fe400 */
[C---:B------:R-:W-:Y:S02]  /*0930*/  VIADD R0, R8.reuse, 0x10 ;  /* 0x0000001008007836 */ /* 0x040fe40000000000 */
[----:B------:R-:W-:Y:S01]  /*0940*/  UIMAD UR23, UR8, UR6, UR23 ;  /* 0x00000006081772a4 */ /* 0x000fe2000f8e0217 */
[----:B------:R-:W-:-:S02]  /*0950*/  VIADD R5, R8, 0x20 ;  /* 0x0000002008057836 */ /* 0x000fc40000000000 */
[----:B------:R-:W-:Y:S01]  /*0960*/  IMAD.WIDE.U32 R10, R10, UR24, R2 ;  /* 0x000000180a0a7c25 */ /* 0x000fe2000f8e0002 */
[C---:B------:R-:W-:Y:S02]  /*0970*/  ISETP.GE.AND P0, PT, R0.reuse, UR12, PT ;  /* 0x0000000c00007c0c */ /* 0x040fe4000bf06270 */
[----:B------:R-:W-:Y:S01]  /*0980*/  ISETP.GE.OR P4, PT, R0, UR12, P6 ;  /* 0x0000000c00007c0c */ /* 0x000fe2000b786670 */
[----:B------:R-:W-:Y:S01]  /*0990*/  VIADD R15, R11, UR7 ;  /* 0x000000070b0f7c36 */ /* 0x000fe20008000000 */
[----:B------:R-:W-:Y:S01]  /*09a0*/  SHF.R.S32.HI R2, RZ, 0x1f, R8 ;  /* 0x0000001fff027819 */ /* 0x000fe20000011408 */
[----:B------:R-:W-:Y:S10]  /*09b0*/  @P1 BRA `(.L_x_5696) ;  /* 0x00000000003c1947 */ /* 0x000ff40003800000 */
        /* <DEDUP_REMOVED lines=15> */
.L_x_5696:
[----:B------:R-:W-:Y:S05]  /*0ab0*/  BSYNC B0 ;  /* 0x0000000000007941 */ /* 0x000fea0003800000 */
.L_x_5695:
        /* <DEDUP_REMOVED lines=22> */
.L_x_5698:
[----:B------:R-:W-:Y:S05]  /*0c20*/  BSYNC B0 ;  /* 0x0000000000007941 */ /* 0x000fea0003800000 */
.L_x_5697:
        /* <DEDUP_REMOVED lines=21> */
.L_x_5700:
[----:B------:R-:W-:Y:S05]  /*0d80*/  BSYNC B0 ;  /* 0x0000000000007941 */ /* 0x000fea0003800000 */
.L_x_5699:
        /* <DEDUP_REMOVED lines=20> */
.L_x_5702:
[----:B------:R-:W-:Y:S05]  /*0ed0*/  BSYNC B0 ;  /* 0x0000000000007941 */ /* 0x000fea0003800000 */
.L_x_5701:
        /* <DEDUP_REMOVED lines=18> */
.L_x_5694:
        /* <DEDUP_REMOVED lines=29> */
.L_x_5703:
        /* <DEDUP_REMOVED lines=45> */
[----:B------:R-:W-:Y:S01]  /*14a0*/  ULDC.64 UR8, c[0x0][0x248] ;  /* 0x0000920000087ab9 */ /* 0x000fe20000000a00 */
[----:B------:R-:W-:-:S03]  /*14b0*/  USHF.R.S32.HI UR28, URZ, 0x1f, UR29 ;  /* 0x0000001f3f1c7899 */ /* 0x000fc6000801141d */
        /* <DEDUP_REMOVED lines=28> */
[----:B------:R-:W-:Y:S02]  /*1680*/  UIMAD UR15, UR28, UR8, URZ ;  /* 0x000000081c0f72a4 */ /* 0x000fe4000f8e023f */
[----:B------:R-:W-:Y:S02]  /*1690*/  UIADD3 UR7, UR7, UR5, URZ ;  /* 0x0000000507077290 */ /* 0x000fe4000fffe03f */
[----:B------:R-:W-:Y:S02]  /*16a0*/  UIMAD UR15, UR29, UR9, UR15 ;  /* 0x000000091d0f72a4 */ /* 0x000fe4000f8e020f */
[----:B------:R-:W-:Y:S01]  /*16b0*/  UIMAD.WIDE.U32 UR30, UR29, UR8, UR6 ;  /* 0x000000081d1e72a5 */ /* 0x000fe2000f8e0006 */
[----:B------:R-:W-:Y:S02]  /*16c0*/  ULDC.64 UR4, c[0x0][0x238] ;  /* 0x00008e0000047ab9 */ /* 0x000fe40000000a00 */
[----:B------:R-:W-:Y:S01]  /*16d0*/  ULDC.64 UR6, c[0x0][0x260] ;  /* 0x0000980000067ab9 */ /* 0x000fe20000000a00 */
[----:B------:R-:W-:Y:S01]  /*16e0*/  UIADD3 UR15, UR31, UR15, URZ ;  /* 0x0000000f1f0f7290 */ /* 0x000fe2000fffe03f */
[----:B------:R-:W-:Y:S01]  /*16f0*/  IMAD R9, R5, UR6, RZ ;  /* 0x0000000605097c24 */ /* 0x000fe2000f8e02ff */
[----:B------:R-:W-:Y:S01]  /*1700*/  UIMAD UR11, UR11, UR4, URZ ;  /* 0x000000040b0b72a4 */ /* 0x000fe2000f8e023f */
[----:B------:R-:W-:-:S02]  /*1710*/  IMAD.U32 R7, RZ, RZ, UR31 ;  /* 0x0000001fff077e24 */ /* 0x000fc4000f8e00ff */
[----:B------:R-:W-:Y:S01]  /*1720*/  IMAD.U32 R6, RZ, RZ, UR30 ;  /* 0x0000001eff067e24 */ /* 0x000fe2000f8e00ff */
[----:B------:R-:W-:Y:S01]  /*1730*/  MOV R7, UR15 ;  /* 0x0000000f00077c02 */ /* 0x000fe20008000f00 */
[----:B------:R-:W-:Y:S01]  /*1740*/  UIMAD.WIDE.U32 UR30, UR14, UR4, URZ ;  /* 0x000000040e1e72a5 */ /* 0x000fe2000f8e003f */
[C---:B------:R-:W-:Y:S01]  /*1750*/  IMAD R24, R4.reuse, UR7, R9 ;  /* 0x0000000704187c24 */ /* 0x040fe2000f8e0209 */
[----:B------:R-:W-:Y:S01]  /*1760*/  UIMAD UR5, UR14, UR5, UR11 ;  /* 0x000000050e0572a4 */ /* 0x000fe2000f8e020b */
[----:B------:R-:W-:-:S03]  /*1770*/  IMAD.WIDE.U32 R26, R4, UR6, R6 ;  /* 0x00000006041a7c25 */ /* 0x000fc6000f8e0006 */
[----:B------:R-:W-:Y:S01]  /*1780*/  UIADD3 UR14, UR31, UR5, URZ ;  /* 0x000000051f0e7290 */ /* 0x000fe2000fffe03f */
[----:B------:R-:W-:Y:S01]  /*1790*/  IMAD.IADD R24, R27, 0x1, R24 ;  /* 0x000000011b187824 */ /* 0x000fe200078e0218 */
[----:B------:R-:W-:Y:S01]  /*17a0*/  UMOV UR16, UR30 ;  /* 0x0000001e00107c82 */ /* 0x000fe20008000000 */
[----:B------:R-:W-:Y:S09]  /*17b0*/  BRA `(.L_x_5705) ;  /* 0x0000000400447947 */ /* 0x000ff20003800000 */
.L_x_5704:
        /* <DEDUP_REMOVED lines=46> */
.L_x_5706:
        /* <DEDUP_REMOVED lines=20> */
[----:B------:R-:W-:Y:S01]  /*1be0*/  @UP0 UMOV UR16, UR6 ;  /* 0x0000000600100c82 */ /* 0x000fe20008000000 */
[----:B------:R-:W-:Y:S08]  /*1bf0*/  @P0 BRA `(.L_x_5705) ;  /* 0x0000000000340947 */ /* 0x000ff00003800000 */
[----:B------:R-:W-:Y:S01]  /*1c00*/  USHF.R.S32.HI UR6, URZ, 0x1f, UR15 ;  /* 0x0000001f3f067899 */ /* 0x000fe2000801140f */
[----:B------:R-:W-:-:S03]  /*1c10*/  ULDC.64 UR4, c[0x0][0x250] ;  /* 0x0000940000047ab9 */ /* 0x000fc60000000a00 */
[----:B------:R-:W-:Y:S02]  /*1c20*/  UIMAD UR6, UR6, UR4, URZ ;  /* 0x00000004060672a4 */ /* 0x000fe4000f8e023f */
[----:B------:R-:W-:Y:S02]  /*1c30*/  UIMAD.WIDE.U32 UR30, UR15, UR4, URZ ;  /* 0x000000040f1e72a5 */ /* 0x000fe4000f8e003f */
[----:B------:R-:W-:Y:S02]  /*1c40*/  UIMAD UR15, UR15, UR5, UR6 ;  /* 0x000000050f0f72a4 */ /* 0x000fe4000f8e0206 */
[----:B------:R-:W-:Y:S02]  /*1c50*/  USHF.R.S32.HI UR6, URZ, 0x1f, UR11 ;  /* 0x0000001f3f067899 */ /* 0x000fe4000801140b */
[----:B------:R-:W-:Y:S01]  /*1c60*/  UIADD3 UR31, UR31, UR15, URZ ;  /* 0x0000000f1f1f7290 */ /* 0x000fe2000fffe03f */
[----:B------:R-:W-:Y:S02]  /*1c70*/  ULDC.64 UR4, c[0x0][0x238] ;  /* 0x00008e0000047ab9 */ /* 0x000fe40000000a00 */
[----:B------:R-:W-:-:S02]  /*1c80*/  UIMAD UR6, UR6, UR4, URZ ;  /* 0x00000004060672a4 */ /* 0x000fc4000f8e023f */
[----:B------:R-:W-:Y:S02]  /*1c90*/  UIMAD.WIDE.U32 UR30, UR11, UR4, UR30 ;  /* 0x000000040b1e72a5 */ /* 0x000fe4000f8e001e */
[----:B------:R-:W-:-:S04]  /*1ca0*/  UIMAD UR5, UR11, UR5, UR6 ;  /* 0x000000050b0572a4 */ /* 0x000fc8000f8e0206 */
[----:B------:R-:W-:Y:S01]  /*1cb0*/  UIADD3 UR14, UR31, UR5, URZ ;  /* 0x000000051f0e7290 */ /* 0x000fe2000fffe03f */
[----:B------:R-:W-:-:S11]  /*1cc0*/  UMOV UR16, UR30 ;  /* 0x0000001e00107c82 */ /* 0x000fd60008000000 */
.L_x_5705:
[----:B------:R-:W-:Y:S01]  /*1cd0*/  UISETP.NE.AND UP0, UPT, UR13, -0x1, UPT ;  /* 0xffffffff0d00788c */ /* 0x000fe2000bf05270 */
[----:B------:R-:W-:Y:S01]  /*1ce0*/  SHF.R.S32.HI R6, RZ, 0x1f, R3 ;  /* 0x0000001fff067819 */ /* 0x000fe20000011403 */
[----:B------:R-:W1:Y:S01]  /*1cf0*/  S2R R31, SR_CTAID.X ;  /* 0x00000000001f7919 */ /* 0x000e620000002500 */
[----:B------:R-:W-:Y:S01]  /*1d00*/  USHF.R.S32.HI UR15, URZ, 0x1f, UR24 ;  /* 0x0000001f3f0f7899 */ /* 0x000fe20008011418 */
[----:B------:R-:W2:Y:S01]  /*1d10*/  S2UR UR31, SR_CgaCtaId ;  /* 0x00000000001f79c3 */ /* 0x000ea20000008800 */
[CC--:B------:R-:W-:Y:S01]  /*1d20*/  LEA.HI R12, R6.reuse, R3.reuse, RZ, 0x4 ;  /* 0x00000003060c7211 */ /* 0x0c0fe200078f20ff */
[----:B------:R-:W-:Y:S01]  /*1d30*/  ULDC.64 UR6, c[0x0][0x268] ;  /* 0x00009a0000067ab9 */ /* 0x000fe20000000a00 */
[----:B------:R-:W-:Y:S01]  /*1d40*/  LEA.HI R2, R6, R3, RZ, 0x3 ;  /* 0x0000000306027211 */ /* 0x000fe200078f18ff */
[----:B------:R-:W-:Y:S01]  /*1d50*/  IMAD R5, R5, UR6, RZ ;  /* 0x0000000605057c24 */ /* 0x000fe2000f8e02ff */
[----:B------:R-:W-:Y:S01]  /*1d60*/  LOP3.LUT R0, R12, 0xfffffff0, RZ, 0xc0, !PT ;  /* 0xfffffff00c007812 */ /* 0x000fe200078ec0ff */
[----:B------:R-:W-:Y:S01]  /*1d70*/  BSSY B0, `(.L_x_5707) ;  /* 0x0000064000007945 */ /* 0x000fe20003800000 */
[----:B------:R-:W-:Y:S01]  /*1d80*/  @UP0 ULDC.64 UR4, c[0x0][0x240] ;  /* 0x0000900000040ab9 */ /* 0x000fe20000000a00 */
[----:B------:R-:W-:Y:S01]  /*1d90*/  SHF.R.S32.HI R20, RZ, 0x3, R2 ;  /* 0x00000003ff147819 */ /* 0x000fe20000011402 */
[----:B------:R-:W-:Y:S01]  /*1da0*/  @UP0 UIMAD.WIDE.U32 UR34, UR13, UR4, URZ ;  /* 0x000000040d2202a5 */ /* 0x000fe2000f8e003f */
[----:B------:R-:W-:Y:S01]  /*1db0*/  LOP3.LUT R2, R2, 0xfffffff8, RZ, 0xc0, !PT ;  /* 0xfffffff802027812 */ /* 0x000fe200078ec0ff */
[----:B------:R-:W-:Y:S01]  /*1dc0*/  @!UP0 USHF.R.S32.HI UR32, URZ, 0x1f, UR22 ;  /* 0x0000001f3f208899 */ /* 0x000fe20008011416 */
[C---:B------:R-:W-:Y:S01]  /*1dd0*/  IMAD.IADD R0, R3.reuse, 0x1, -R0 ;  /* 0x0000000103007824 */ /* 0x040fe200078e0a00 */
[----:B------:R-:W-:Y:S01]  /*1de0*/  @UP0 UIMAD UR11, UR13, UR5, UR35 ;  /* 0x000000050d0b02a4 */ /* 0x000fe2000f8e0223 */
[C---:B------:R-:W-:Y:S01]  /*1df0*/  IMAD.SHL.U32 R197, R20.reuse, 0x40, RZ ;  /* 0x0000004014c57824 */ /* 0x040fe200078e00ff */
[----:B------:R-:W-:Y:S01]  /*1e00*/  IADD3 R152, P5, R20, UR29, RZ ;  /* 0x0000001d14987c10 */ /* 0x000fe2000ffbe0ff */
[----:B------:R-:W-:Y:S01]  /*1e10*/  @!UP0 ULDC.64 UR4, c[0x0][0x228] ;  /* 0x00008a0000048ab9 */ /* 0x000fe20000000a00 */
[----:B------:R-:W-:Y:S01]  /*1e20*/  IMAD.IADD R2, R3, 0x1, -R2 ;  /* 0x0000000103027824 */ /* 0x000fe200078e0a02 */
[----:B------:R-:W-:Y:S01]  /*1e30*/  @!UP0 UIMAD UR32, UR32, UR4, URZ ;  /* 0x00000004202082a4 */ /* 0x000fe2000f8e023f */
[----:B------:R-:W-:Y:S01]  /*1e40*/  SHF.R.S32.HI R7, RZ, 0x1f, R0 ;  /* 0x0000001fff077819 */ /* 0x000fe20000011400 */
[----:B------:R-:W-:Y:S01]  /*1e50*/  @!UP0 UIMAD.WIDE.U32 UR36, UR22, UR4, URZ ;  /* 0x00000004162482a5 */ /* 0x000fe2000f8e003f */
[----:B------:R-:W-:Y:S01]  /*1e60*/  IMAD.SHL.U32 R198, R2, 0x8, RZ ;  /* 0x0000000802c67824 */ /* 0x000fe200078e00ff */
[----:B------:R-:W-:Y:S01]  /*1e70*/  @!UP0 UIMAD UR32, UR22, UR5, UR32 ;  /* 0x00000005162082a4 */ /* 0x000fe2000f8e0220 */
[----:B------:R-:W-:Y:S01]  /*1e80*/  LOP3.LUT R197, R197, 0x1c0, RZ, 0xc0, !PT ;  /* 0x000001c0c5c57812 */ /* 0x000fe200078ec0ff */
[----:B------:R-:W-:Y:S01]  /*1e90*/  VIADD R14, R20, 0x10 ;  /* 0x00000010140e7836 */ /* 0x000fe20000000000 */
[----:B------:R-:W-:Y:S01]  /*1ea0*/  ULDC.64 UR4, c[0x0][0x258] ;  /* 0x0000960000047ab9 */ /* 0x000fe20000000a00 */
[----:B------:R-:W-:Y:S01]  /*1eb0*/  LEA.HI R4, R7, R0, RZ, 0x3 ;  /* 0x0000000007047211 */ /* 0x000fe200078f18ff */
[----:B------:R-:W-:Y:S01]  /*1ec0*/  UIMAD UR30, UR15, UR4, URZ ;  /* 0x000000040f1e72a4 */ /* 0x000fe2000f8e023f */
[--C-:B------:R-:W-:Y:S01]  /*1ed0*/  LOP3.LUT R8, R197, 0x38, R198.reuse, 0xf8, !PT ;  /* 0x00000038c5087812 */ /* 0x100fe200078ef8c6 */
[----:B------:R-:W-:Y:S01]  /*1ee0*/  @!UP0 UMOV UR34, UR36 ;  /* 0x0000002400228c82 */ /* 0x000fe20008000000 */
[----:B------:R-:W-:Y:S01]  /*1ef0*/  SHF.R.U32.HI R197, RZ, 0x3, R197 ;  /* 0x00000003ffc57819 */ /* 0x000fe200000116c5 */
[----:B------:R-:W-:Y:S01]  /*1f00*/  UIMAD UR30, UR24, UR5, UR30 ;  /* 0x00000005181e72a4 */ /* 0x000fe2000f8e021e */
[----:B------:R-:W-:Y:S01]  /*1f10*/  LOP3.LUT R17, R4, 0xfffffff8, RZ, 0xc0, !PT ;  /* 0xfffffff804117812 */ /* 0x000fe200078ec0ff */
[----:B------:R-:W-:Y:S01]  /*1f20*/  UIADD3 UR5, -UR23, UR12, URZ ;  /* 0x0000000c17057290 */ /* 0x000fe2000fffe13f */
[----:B------:R-:W-:Y:S01]  /*1f30*/  LOP3.LUT R197, R8, R197, RZ, 0x3c, !PT ;  /* 0x000000c508c57212 */ /* 0x000fe200078e3cff */
[----:B------:R-:W-:Y:S01]  /*1f40*/  @!UP0 UIADD3 UR11, UR37, UR32, URZ ;  /* 0x00000020250b8290 */ /* 0x000fe2000fffe03f */
[----:B------:R-:W-:Y:S01]  /*1f50*/  SHF.R.S32.HI R13, RZ, 0x1f, R198 ;  /* 0x0000001fff0d7819 */ /* 0x000fe200000114c6 */
[----:B------:R-:W-:Y:S01]  /*1f60*/  IMAD.IADD R17, R0, 0x1, -R17 ;  /* 0x0000000100117824 */ /* 0x000fe200078e0a11 */
[----:B------:R-:W-:Y:S01]  /*1f70*/  IADD3 R8, P0, R198, UR34, RZ ;  /* 0x00000022c6087c10 */ /* 0x000fe2000ff1e0ff */
[C---:B------:R-:W-:Y:S01]  /*1f80*/  VIADD R15, R20.reuse, 0x20 ;  /* 0x00000020140f7836 */ /* 0x040fe20000000000 */
[----:B------:R-:W-:Y:S01]  /*1f90*/  ISETP.GE.AND P6, PT, R20, UR5, PT ;  /* 0x0000000514007c0c */ /* 0x000fe2000bfc6270 */
[----:B------:R-:W-:Y:S01]  /*1fa0*/  IMAD.U32 R22, RZ, RZ, UR4 ;  /* 0x00000004ff167e24 */ /* 0x000fe2000f8e00ff */
[----:B------:R-:W-:Y:S01]  /*1fb0*/  LEA.HI R0, R6, R3, RZ, 0x6 ;  /* 0x0000000306007211 */ /* 0x000fe200078f30ff */
[----:B------:R-:W-:Y:S01]  /*1fc0*/  UMOV UR4, 0x400 ;  /* 0x0000040000047882 */ /* 0x000fe20000000000 */
[----:B------:R-:W-:Y:S01]  /*1fd0*/  IADD3 R10, P1, R198, UR16, RZ ;  /* 0x00000010c60a7c10 */ /* 0x000fe2000ff3e0ff */
[----:B------:R-:W-:Y:S01]  /*1fe0*/  IMAD R16, R18, UR7, R5 ;  /* 0x0000000712107c24 */ /* 0x000fe2000f8e0205 */
[----:B------:R-:W-:Y:S01]  /*1ff0*/  IADD3.X R9, R13, UR11, RZ, P0, !PT ;  /* 0x0000000b0d097c10 */ /* 0x000fe200087fe4ff */
[----:B------:R-:W-:Y:S01]  /*2000*/  UIADD3 UR11, UR17, -0x1, URZ ;  /* 0xffffffff110b7890 */ /* 0x000fe2000fffe03f */
[----:B------:R-:W-:Y:S01]  /*2010*/  IMAD.SHL.U32 R0, R0, 0x8, RZ ;  /* 0x0000000800007824 */ /* 0x000fe200078e00ff */
[----:B------:R-:W-:Y:S01]  /*2020*/  ISETP.GE.AND P4, PT, R14, UR5, PT ;  /* 0x000000050e007c0c */ /* 0x000fe2000bf86270 */
[----:B--2---:R-:W-:Y:S01]  /*2030*/  ULEA UR4, UR31, UR4, 0x18 ;  /* 0x000000041f047291 */ /* 0x004fe2000f8ec03f */
[----:B------:R-:W-:Y:S01]  /*2040*/  ISETP.GE.AND P0, PT, R15, UR5, PT ;  /* 0x000000050f007c0c */ /* 0x000fe2000bf06270 */
[----:B------:R-:W-:Y:S01]  /*2050*/  IMAD.WIDE.U32 R22, R22, UR24, R8 ;  /* 0x0000001816167c25 */ /* 0x000fe2000f8e0008 */
[----:B------:R-:W-:Y:S01]  /*2060*/  IADD3.X R11, R13, UR14, RZ, P1, !PT ;  /* 0x0000000e0d0b7c10 */ /* 0x000fe20008ffe4ff */
[----:B------:R-:W-:Y:S01]  /*2070*/  USHF.L.U32 UR16, UR11, 0x6, URZ ;  /* 0x000000060b107899 */ /* 0x000fe2000800063f */
[----:B------:R-:W-:Y:S01]  /*2080*/  SHF.R.S32.HI R21, RZ, 0x1f, R20 ;  /* 0x0000001fff157819 */ /* 0x000fe20000011414 */
[----:B------:R-:W-:Y:S01]  /*2090*/  IMAD.MOV.U32 R7, RZ, RZ, 0x10 ;  /* 0x00000010ff077424 */ /* 0x000fe200078e00ff */
[----:B------:R-:W-:Y:S01]  /*20a0*/  R2P PR, R17, 0x6 ;  /* 0x0000000611007804 */ /* 0x000fe20000000000 */
[----:B------:R-:W-:Y:S01]  /*20b0*/  IMAD.MOV.U32 R5, RZ, RZ, 0x20 ;  /* 0x00000020ff057424 */ /* 0x000fe200078e00ff */
[----:B------:R-:W-:Y:S01]  /*20c0*/  LOP3.LUT R197, R197, 0xfffffe00, R0, 0xf8, !PT ;  /* 0xfffffe00c5c57812 */ /* 0x000fe200078ef800 */
[----:B------:R-:W-:Y:S01]  /*20d0*/  IMAD.WIDE.U32 R18, R18, UR6, R10 ;  /* 0x0000000612127c25 */ /* 0x000fe2000f8e000a */
[----:B------:R-:W-:Y:S01]  /*20e0*/  UIADD3 UR14, -UR16, UR25, URZ ;  /* 0x00000019100e7290 */ /* 0x000fe2000fffe13f */
[----:B------:R-:W-:-:S02]  /*20f0*/  IADD3.X R0, R21, UR28, RZ, P5, !PT ;  /* 0x0000001c15007c10 */ /* 0x000fc4000affe4ff */
[----:B------:R-:W-:Y:S01]  /*2100*/  VIADD R29, R23, UR30 ;  /* 0x0000001e171d7c36 */ /* 0x000fe20008000000 */
[----:B------:R-:W-:Y:S01]  /*2110*/  LEA R197, R197, UR4, 0x1 ;  /* 0x00000004c5c57c11 */ /* 0x000fe2000f8e08ff */
[----:B-1----:R-:W-:Y:S01]  /*2120*/  IMAD.WIDE R30, R31, 0x40, R20 ;  /* 0x000000401f1e7825 */ /* 0x002fe200078e0214 */
[----:B------:R-:W-:Y:S02]  /*2130*/  SEL R7, R7, 0xfffffff0, !P1 ;  /* 0xfffffff007077807 */ /* 0x000fe40004800000 */
[----:B------:R-:W-:Y:S01]  /*2140*/  SEL R5, R5, 0xffffffe0, !P2 ;  /* 0xffffffe005057807 */ /* 0x000fe20005000000 */
[C---:B------:R-:W-:Y:S02]  /*2150*/  VIADD R196, R198.reuse, 0x40 ;  /* 0x00000040c6c47836 */ /* 0x040fe40000000000 */
[----:B------:R-:W-:Y:S01]  /*2160*/  VIADD R195, R198, 0x80 ;  /* 0x00000080c6c37836 */ /* 0x000fe20000000000 */
        /* <DEDUP_REMOVED lines=36> */
.L_x_5708:
[----:B------:R-:W-:Y:S05]  /*23b0*/  BSYNC B0 ;  /* 0x0000000000007941 */ /* 0x000fea0003800000 */
.L_x_5707:
        /* <DEDUP_REMOVED lines=41> */
.L_x_5710:
[----:B------:R-:W-:Y:S05]  /*2650*/  BSYNC B0 ;  /* 0x0000000000007941 */ /* 0x000fea0003800000 */
.L_x_5709:
        /* <DEDUP_REMOVED lines=42> */
.L_x_5712:
[----:B------:R-:W-:Y:S05]  /*2900*/  BSYNC B0 ;  /* 0x0000000000007941 */ /* 0x000fea0003800000 */
.L_x_5711:
        /* <DEDUP_REMOVED lines=44> */
.L_x_5714:
[----:B------:R-:W-:Y:S05]  /*2bd0*/  BSYNC B0 ;  /* 0x0000000000007941 */ /* 0x000fea0003800000 */
.L_x_5713:
        /* <DEDUP_REMOVED lines=37> */
.L_x_5716:
[----:B------:R-:W-:Y:S05]  /*2e30*/  BSYNC B0 ;  /* 0x0000000000007941 */ /* 0x000fea0003800000 */
.L_x_5715:
        /* <DEDUP_REMOVED lines=33> */
.L_x_5718:
[----:B------:R-:W-:Y:S05]  /*3050*/  BSYNC B0 ;  /* 0x0000000000007941 */ /* 0x000fea0003800000 */
.L_x_5717:
        /* <DEDUP_REMOVED lines=39> */
.L_x_5720:
[----:B------:R-:W-:Y:S05]  /*32d0*/  BSYNC B0 ;  /* 0x0000000000007941 */ /* 0x000fea0003800000 */
.L_x_5719:
        /* <DEDUP_REMOVED lines=14> */
[----:B------:R-:W-:Y:S01]  /*33c0*/  ISETP.GE.AND P2, PT, R195, UR6, PT ;  /* 0x00000006c3007c0c */ /* 0x000fe2000bf46270 */
[----:B------:R-:W-:Y:S01]  /*33d0*/  UIMAD UR6, UR9, 0x30, URZ ;  /* 0x00000030090678a4 */ /* 0x000fe2000f8e023f */
[----:B------:R-:W-:-:S05]  /*33e0*/  IMAD.WIDE.U32 R26, R20, 0x30, R26 ;  /* 0x00000030141a7825 */ /* 0x000fca00078e001a */
[----:B------:R-:W-:Y:S02]  /*33f0*/  VIADD R20, R27, UR6 ;  /* 0x000000061b147c36 */ /* 0x000fe40008000000 */
[----:B------:R-:W5:Y:S01]  /*3400*/  @!P6 LDC.64 R12, c[0x0][0x218] ;  /* 0x00008600ff0ceb82 */ /* 0x000f620000000a00 */
[----:B------:R5:W-:Y:S07]  /*3410*/  @P6 STS.128 [R197+0x7800], RZ ;  /* 0x007800ffc5006388 */ /* 0x000bee0000000c00 */
[----:B-12---:R-:W1:Y:S08]  /*3420*/  @!P5 LDC.64 R10, c[0x0][0x218] ;  /* 0x00008600ff0adb82 */ /* 0x006e700000000a00 */
[----:B---34-:R-:W2:Y:S01]  /*3430*/  @!P2 LDC.64 R8, c[0x0][0x218] ;  /* 0x00008600ff08ab82 */ /* 0x018ea20000000a00 */
        /* <DEDUP_REMOVED lines=9> */
[----:B--2---:R-:W-:-:S03]  /*34d0*/  @!P2 LEA R8, P1, R26, R8, 0x1 ;  /* 0x000000081a08a211 */ /* 0x004fc600078208ff */
        /* <DEDUP_REMOVED lines=9> */
[----:B------:R1:W-:Y:S02]  /*3570*/  @!P2 LDGSTS.E.BYPASS.LTC128B.128 [R197+0xb800], desc[UR26][R8.64+0x100] ;  /* 0x0b80010008c5afae */ /* 0x0003e4000b901d5a */
.L_x_5722:
[----:B------:R-:W-:Y:S05]  /*3580*/  BSYNC B0 ;  /* 0x0000000000007941 */ /* 0x000fea0003800000 */
.L_x_5721:
[----:B------:R-:W-:Y:S01]  /*3590*/  USHF.R.S32.HI UR28, URZ, 0x1f, UR22 ;  /* 0x0000001f3f1c7899 */ /* 0x000fe20008011416 */
[----:B------:R-:W0:Y:S01]  /*35a0*/  LDGDEPBAR ;  /* 0x00000000000079af */ /* 0x000e220000000000 */
[----:B------:R-:W-:Y:S01]  /*35b0*/  ULDC.64 UR6, c[0x0][0x3d0] ;  /* 0x0000f40000067ab9 */ /* 0x000fe20000000a00 */
[----:B------:R-:W-:Y:S01]  /*35c0*/  UMOV UR32, UR24 ;  /* 0x0000001800207c82 */ /* 0x000fe20008000000 */
[----:B------:R-:W-:Y:S01]  /*35d0*/  UIMAD UR28, UR28, UR6, URZ ;  /* 0x000000061c1c72a4 */ /* 0x000fe2000f8e023f */
[----:B-1234-:R-:W-:Y:S01]  /*35e0*/  IMAD.SHL.U32 R9, R4, 0x40, RZ ;  /* 0x0000004004097824 */ /* 0x01efe200078e00ff */
[----:B------:R-:W-:Y:S01]  /*35f0*/  UMOV UR33, UR15 ;  /* 0x0000000f00217c82 */ /* 0x000fe20008000000 */
[----:B------:R-:W-:Y:S01]  /*3600*/  IMAD.IADD R24, R23, 0x1, -R24 ;  /* 0x0000000117187824 */ /* 0x000fe200078e0a18 */
[----:B------:R-:W-:Y:S01]  /*3610*/  UIMAD.WIDE.U32 UR32, UR22, UR6, UR32 ;  /* 0x00000006162072a5 */ /* 0x000fe2000f8e0020 */
[----:B------:R-:W-:Y:S01]  /*3620*/  IMAD.SHL.U32 R17, R17, 0x40, RZ ;  /* 0x0000004011117824 */ /* 0x000fe200078e00ff */
[----:B------:R-:W-:Y:S01]  /*3630*/  UIMAD UR28, UR22, UR7, UR28 ;  /* 0x00000007161c72a4 */ /* 0x000fe2000f8e021c */
[----:B------:R-:W-:Y:S01]  /*3640*/  IMAD.SHL.U32 R8, R24, 0x8, RZ ;  /* 0x0000000818087824 */ /* 0x000fe200078e00ff */
[----:B------:R-:W-:Y:S01]  /*3650*/  LOP3.LUT R21, R22, 0x8, R21, 0xf8, !PT ;  /* 0x0000000816157812 */ /* 0x000fe200078ef815 */
[----:B------:R-:W-:Y:S01]  /*3660*/  ULDC.64 UR6, c[0x0][0x3c8] ;  /* 0x0000f20000067ab9 */ /* 0x000fe20000000a00 */
[----:B------:R-:W-:Y:S01]  /*3670*/  UIADD3 UR28, UR33, UR28, URZ ;  /* 0x0000001c211c7290 */ /* 0x000fe2000fffe03f */
[----:B------:R-:W-:Y:S01]  /*3680*/  LOP3.LUT R17, R17, 0x1c0, RZ, 0xc0, !PT ;  /* 0x000001c011117812 */ /* 0x000fe200078ec0ff */
[----:B------:R-:W-:Y:S01]  /*3690*/  ULEA UR15, UP0, UR32, UR6, 0x2 ;  /* 0x00000006200f7291 */ /* 0x000fe2000f80103f */
[----:B------:R-:W-:Y:S01]  /*36a0*/  SHF.R.U32.HI R22, RZ, 0x3, R22 ;  /* 0x00000003ff167819 */ /* 0x000fe20000011616 */
[----:B------:R-:W-:Y:S01]  /*36b0*/  IMAD.IADD R19, R19, 0x1, R16 ;  /* 0x0000000113137824 */ /* 0x000fe200078e0210 */
[----:B------:R-:W-:Y:S01]  /*36c0*/  LOP3.LUT R8, R17, 0x8, R8, 0xf8, !PT ;  /* 0x0000000811087812 */ /* 0x000fe200078ef808 */
[----:B------:R-:W-:Y:S01]  /*36d0*/  ULEA.HI.X UR28, UR32, UR7, UR28, 0x2, UP0 ;  /* 0x00000007201c7291 */ /* 0x000fe200080f141c */
[----:B------:R-:W-:Y:S01]  /*36e0*/  SHF.R.U32.HI R17, RZ, 0x3, R17 ;  /* 0x00000003ff117819 */ /* 0x000fe20000011611 */
[----:B------:R-:W-:Y:S01]  /*36f0*/  IMAD.U32 R10, RZ, RZ, UR15 ;  /* 0x0000000fff0a7e24 */ /* 0x000fe2000f8e00ff */
[----:B------:R-:W-:Y:S01]  /*3700*/  ULDC.64 UR6, c[0x0][0x250] ;  /* 0x0000940000067ab9 */ /* 0x000fe20000000a00 */
[----:B------:R-:W-:Y:S01]  /*3710*/  LEA.HI R6, R6, R3, RZ, 0x5 ;  /* 0x0000000306067211 */ /* 0x000fe200078f28ff */
[----:B------:R-:W-:-:S04]  /*3720*/  DEPBAR.LE SB0, 0x0 ;  /* 0x000080000000791a */ /* 0x000fc80000000000 */
[----:B------:R-:W-:Y:S01]  /*3730*/  IMAD.U32 R11, RZ, RZ, UR28 ;  /* 0x0000001cff0b7e24 */ /* 0x000fe2000f8e00ff */
[----:B------:R-:W-:Y:S01]  /*3740*/  LOP3.LUT R8, R8, R17, RZ, 0x3c, !PT ;  /* 0x0000001108087212 */ /* 0x000fe200078e3cff */
[----:B------:R-:W-:Y:S01]  /*3750*/  IMAD R135, R0, UR6, RZ ;  /* 0x0000000600877c24 */ /* 0x000fe2000f8e02ff */
[----:B------:R-:W-:Y:S01]  /*3760*/  LOP3.LUT R21, R21, R22, RZ, 0x3c, !PT ;  /* 0x0000001615157212 */ /* 0x000fe200078e3cff */
[----:B------:R-:W-:Y:S01]  /*3770*/  ULDC.64 UR28, c[0x0][0x220] ;  /* 0x00008800001c7ab9 */ /* 0x000fe20000000a00 */
[----:B------:R1:W5:Y:S01]  /*3780*/  LDG.E R4, desc[UR26][R10.64] ;  /* 0x0000001a0a047981 */ /* 0x000362000c1e1900 */
[----:B------:R-:W-:Y:S01]  /*3790*/  IMAD R135, R152, UR7, R135 ;  /* 0x0000000798877c24 */ /* 0x000fe2000f8e0287 */
[----:B------:R-:W-:Y:S01]  /*37a0*/  LOP3.LUT R0, R8, 0xfffffe00, R9, 0xf8, !PT ;  /* 0xfffffe0008007812 */ /* 0x000fe200078ef809 */
[----:B------:R-:W-:Y:S01]  /*37b0*/  IMAD.WIDE.U32 R152, R152, UR6, R18 ;  /* 0x0000000698987c25 */ /* 0x000fe2000f8e0012 */
[----:B------:R-:W-:Y:S01]  /*37c0*/  BAR.SYNC.DEFER_BLOCKING 0x0 ;  /* 0x0000000000007b1d */ /* 0x000fe20000010000 */
[----:B------:R-:W-:-:S02]  /*37d0*/  SHF.R.S32.HI R85, RZ, 0x5, R6 ;  /* 0x00000005ff557819 */ /* 0x000fc40000011406 */
[----:B------:R-:W-:Y:S01]  /*37e0*/  IMAD R193, R24, 0x200, R21 ;  /* 0x0000020018c17824 */ /* 0x000fe200078e0215 */
[----:B------:R-:W-:Y:S01]  /*37f0*/  LEA R212, P1, R152, UR28, 0x1 ;  /* 0x0000001c98d47c11 */ /* 0x000fe2000f8208ff */
[----:B------:R-:W-:Y:S01]  /*3800*/  IMAD.IADD R135, R153, 0x1, R135 ;  /* 0x0000000199877824 */ /* 0x000fe200078e0287 */
[----:B------:R-:W-:Y:S01]  /*3810*/  ULDC UR15, c[0x0][0x2e8] ;  /* 0x0000ba00000f7ab9 */ /* 0x000fe20000000800 */
[----:B------:R-:W-:Y:S01]  /*3820*/  IMAD R194, R85, 0x400, R0 ;  /* 0x0000040055c27824 */ /* 0x000fe200078e0200 */
[----:B------:R-:W-:Y:S02]  /*3830*/  ISETP.GE.AND P6, PT, R15, UR14, PT ;  /* 0x0000000e0f007c0c */ /* 0x000fe4000bfc6270 */
[----:B------:R-:W-:Y:S01]  /*3840*/  ISETP.GE.AND P5, PT, R14, UR14, PT ;  /* 0x0000000e0e007c0c */ /* 0x000fe2000bfa6270 */
[----:B------:R1:W-:Y:S04]  /*3850*/  @P0 STS.128 [R197+0xc000], RZ ;  /* 0x00c000ffc5000388 */ /* 0x0003e80000000c00 */
[----:B------:R1:W-:Y:S04]  /*3860*/  @P0 STS.128 [R197+0xe000], RZ ;  /* 0x00e000ffc5000388 */ /* 0x0003e80000000c00 */
[----:B------:R1:W-:Y:S01]  /*3870*/  @P0 STS.128 [R197+0x10000], RZ ;  /* 0x010000ffc5000388 */ /* 0x0003e20000000c00 */
[----:B------:R-:W-:Y:S01]  /*3880*/  USHF.L.U64.HI UR22, UR6, 0x4, UR7 ;  /* 0x0000000406167899 */ /* 0x000fe20008010207 */
[----:B------:R-:W2:Y:S01]  /*3890*/  MUFU.RCP R87, UR15 ;  /* 0x0000000f00577d08 */ /* 0x000ea20008001000 */
[----:B------:R-:W-:Y:S01]  /*38a0*/  USHF.L.U32 UR24, UR6, 0x4, URZ ;  /* 0x0000000406187899 */ /* 0x000fe2000800063f */
        /* <DEDUP_REMOVED lines=28> */
.L_x_5724:
[----:B------:R-:W-:Y:S05]  /*3a70*/  BSYNC B0 ;  /* 0x0000000000007941 */ /* 0x000fea0003800000 */
.L_x_5723:
        /* <DEDUP_REMOVED lines=8> */
[----:B------:R-:W-:Y:S01]  /*3b00*/  IMAD.U32 R9, RZ, RZ, UR24 ;  /* 0x00000018ff097e24 */ /* 0x000fe2000f8e00ff */
[----:B------:R-:W-:Y:S01]  /*3b10*/  ISETP.GE.AND P2, PT, R196, UR15, PT ;  /* 0x0000000fc4007c0c */ /* 0x000fe2000bf46270 */
[----:B------:R-:W-:Y:S02]  /*3b20*/  IMAD.U32 R8, RZ, RZ, UR22 ;  /* 0x00000016ff087e24 */ /* 0x000fe4000f8e00ff */
[----:B-1----:R-:W-:-:S08]  /*3b30*/  IMAD.U32 R11, RZ, RZ, UR24 ;  /* 0x00000018ff0b7e24 */ /* 0x002fd0000f8e00ff */
[-C--:B------:R-:W-:Y:S01]  /*3b40*/  @!P4 LEA R12, P0, R13, R212.reuse, 0x1 ;  /* 0x000000d40d0cc211 */ /* 0x080fe200078008ff */
[----:B------:R1:W-:Y:S01]  /*3b50*/  @P4 STS.128 [R197+0xc800], RZ ;  /* 0x00c800ffc5004388 */ /* 0x0003e20000000c00 */
[----:B------:R-:W-:Y:S02]  /*3b60*/  @!P2 LEA R10, P1, R11, R212, 0x1 ;  /* 0x000000d40b0aa211 */ /* 0x000fe400078208ff */
[-CC-:B------:R-:W-:Y:S02]  /*3b70*/  @!P4 LEA.HI.X R13, R9, R215.reuse, R8.reuse, 0x1, P0 ;  /* 0x000000d7090dc211 */ /* 0x180fe400000f0c08 */
[----:B------:R-:W-:Y:S02]  /*3b80*/  ISETP.GE.AND P0, PT, R195, UR15, PT ;  /* 0x0000000fc3007c0c */ /* 0x000fe4000bf06270 */
        /* <DEDUP_REMOVED lines=12> */
[----:B-1----:R-:W-:Y:S01]  /*3c50*/  IMAD.U32 R11, RZ, RZ, UR24 ;  /* 0x00000018ff0b7e24 */ /* 0x002fe2000f8e00ff */
[----:B------:R-:W-:Y:S01]  /*3c60*/  MOV R9, UR24 ;  /* 0x0000001800097c02 */ /* 0x000fe20008000f00 */
[----:B------:R-:W-:-:S03]  /*3c70*/  IMAD.U32 R8, RZ, RZ, UR22 ;  /* 0x00000016ff087e24 */ /* 0x000fc6000f8e00ff */
[----:B------:R-:W-:-:S04]  /*3c80*/  LEA R10, P0, R11, R212, 0x1 ;  /* 0x000000d40b0a7211 */ /* 0x000fc800078008ff */
[----:B------:R-:W-:-:S05]  /*3c90*/  LEA.HI.X R11, R9, R215, R8, 0x1, P0 ;  /* 0x000000d7090b7211 */ /* 0x000fca00000f0c08 */
[----:B------:R-:W-:Y:S01]  /*3ca0*/  @!PT LDS RZ, [RZ] ;  /* 0x00000000fffff984 */ /* 0x000fe20000000800 */
[----:B------:R-:W-:Y:S01]  /*3cb0*/  @!PT LDS RZ, [RZ] ;  /* 0x00000000fffff984 */ /* 0x000fe20000000800 */
[----:B------:R-:W-:Y:S01]  /*3cc0*/  @!PT LDS RZ, [RZ] ;  /* 0x00000000fffff984 */ /* 0x000fe20000000800 */
[----:B------:R1:W-:Y:S04]  /*3cd0*/  LDGSTS.E.BYPASS.LTC128B.128 [R197+0x10800], desc[UR26][R10.64+0x100] ;  /* 0x108001000ac57fae */ /* 0x0003e8000b901d5a */
.L_x_5726:
[----:B------:R-:W-:Y:S05]  /*3ce0*/  BSYNC B0 ;  /* 0x0000000000007941 */ /* 0x000fea0003800000 */
.L_x_5725:
        /* <DEDUP_REMOVED lines=11> */
[----:B------:R-:W-:Y:S01]  /*3da0*/  ISETP.GE.AND P0, PT, R195, UR15, PT ;  /* 0x0000000fc3007c0c */ /* 0x000fe2000bf06270 */
[----:B------:R-:W-:-:S03]  /*3db0*/  IMAD.SHL.U32 R8, R8, 0x20, RZ ;  /* 0x0000002008087824 */ /* 0x000fc600078e00ff */
[----:B------:R-:W-:-:S05]  /*3dc0*/  SHF.L.U64.HI R9, R10, 0x5, R9 ;  /* 0x000000050a097819 */ /* 0x000fca0000010209 */
        /* <DEDUP_REMOVED lines=22> */
.L_x_5728:
[----:B------:R-:W-:Y:S05]  /*3f30*/  BSYNC B0 ;  /* 0x0000000000007941 */ /* 0x000fea0003800000 */
.L_x_5727:
        /* <DEDUP_REMOVED lines=9> */
[----:B------:R-:W-:Y:S02]  /*3fd0*/  ISETP.GE.AND P1, PT, R196, UR15, PT ;  /* 0x0000000fc4007c0c */ /* 0x000fe4000bf26270 */
[----:B------:R-:W-:-:S09]  /*3fe0*/  ISETP.GE.AND P0, PT, R195, UR15, PT ;  /* 0x0000000fc3007c0c */ /* 0x000fd2000bf06270 */
[----:B---34-:R-:W-:Y:S01]  /*3ff0*/  @!P2 MOV R213, R215 ;  /* 0x000000d700d5a202 */ /* 0x018fe20000000f00 */
[----:B------:R-:W-:Y:S01]  /*4000*/  VOTEU.ALL UP1, P2 ;  /* 0x00000000003f7886 */ /* 0x000fe20001020000 */
[----:B------:R-:W-:Y:S01]  /*4010*/  VOTEU.ALL UP0, P1 ;  /* 0x00000000003f7886 */ /* 0x000fe20000800000 */
[----:B------:R3:W-:Y:S01]  /*4020*/  @P2 STS.128 [R197+0xd800], RZ ;  /* 0x00d800ffc5002388 */ /* 0x0007e20000000c00 */
[----:B-1----:R-:W-:Y:S02]  /*4030*/  @!P2 IMAD.WIDE.U32 R10, R9, 0x60, R212 ;  /* 0x00000060090aa825 */ /* 0x002fe400078e00d4 */
[----:B------:R-:W-:Y:S02]  /*4040*/  @!UP1 UIMAD UR32, UR7, 0x60, URZ ;  /* 0x00000060072098a4 */ /* 0x000fe4000f8e023f */
[----:B------:R-:W-:Y:S01]  /*4050*/  @!UP0 UIMAD UR14, UR7, 0x60, URZ ;  /* 0x00000060070e88a4 */ /* 0x000fe2000f8e023f */
[----:B------:R-:W-:-:S03]  /*4060*/  @!P1 IMAD.MOV.U32 R213, RZ, RZ, R215 ;  /* 0x000000ffffd59224 */ /* 0x000fc600078e00d7 */
[----:B------:R-:W-:Y:S01]  /*4070*/  @!P2 IADD3 R11, R11, UR32, RZ ;  /* 0x000000200b0bac10 */ /* 0x000fe2000fffe0ff */
[----:B------:R-:W-:-:S04]  /*4080*/  @!P1 IMAD.WIDE.U32 R8, R8, 0x60, R212 ;  /* 0x0000006008089825 */ /* 0x000fc800078e00d4 */
[----:B------:R-:W-:Y:S01]  /*4090*/  @!PT LDS RZ, [RZ] ;  /* 0x00000000fffff984 */ /* 0x000fe20000000800 */
[----:B------:R-:W-:Y:S01]  /*40a0*/  @!PT LDS RZ, [RZ] ;  /* 0x00000000fffff984 */ /* 0x000fe20000000800 */
[----:B------:R-:W-:Y:S01]  /*40b0*/  @!PT LDS RZ, [RZ] ;  /* 0x00000000fffff984 */ /* 0x000fe20000000800 */
[----:B------:R3:W-:Y:S01]  /*40c0*/  @!P2 LDGSTS.E.BYPASS.LTC128B.128 [R197+0xd800], desc[UR26][R10.64] ;  /* 0x0d8000000ac5afae */ /* 0x0007e2000b901d5a */
[----:B------:R-:W-:-:S03]  /*40d0*/  @!P1 IADD3 R9, R9, UR14, RZ ;  /* 0x0000000e09099c10 */ /* 0x000fc6000fffe0ff */
[----:B------:R3:W-:Y:S04]  /*40e0*/  @P1 STS.128 [R197+0xf800], RZ ;  /* 0x00f800ffc5001388 */ /* 0x0007e80000000c00 */
[----:B------:R-:W-:Y:S01]  /*40f0*/  @!PT LDS RZ, [RZ] ;  /* 0x00000000fffff984 */ /* 0x000fe20000000800 */
[----:B------:R-:W-:Y:S01]  /*4100*/  @!PT LDS RZ, [RZ] ;  /* 0x00000000fffff984 */ /* 0x000fe20000000800 */
[----:B------:R-:W-:Y:S01]  /*4110*/  @!PT LDS RZ, [RZ] ;  /* 0x00000000fffff984 */ /* 0x000fe20000000800 */
[----:B------:R3:W-:Y:S04]  /*4120*/  @!P1 LDGSTS.E.BYPASS.LTC128B.128 [R197+0xf800], desc[UR26][R8.64+0x80] ;  /* 0x0f80008008c59fae */ /* 0x0007e8000b901d5a */
[----:B------:R3:W-:Y:S01]  /*4130*/  @P0 STS.128 [R197+0x11800], RZ ;  /* 0x011800ffc5000388 */ /* 0x0007e20000000c00 */
[----:B------:R-:W-:Y:S05]  /*4140*/  @P0 BRA `(.L_x_5730) ;  /* 0x0000000000240947 */ /* 0x000fea0003800000 */
[----:B---3--:R-:W-:Y:S01]  /*4150*/  MOV R8, UR6 ;  /* 0x0000000600087c02 */ /* 0x008fe20008000f00 */
[----:B------:R-:W-:Y:S01]  /*4160*/  UIMAD UR14, UR7, 0x60, URZ ;  /* 0x00000060070e78a4 */ /* 0x000fe2000f8e023f */
[----:B------:R-:W-:-:S03]  /*4170*/  MOV R213, R215 ;  /* 0x000000d700d57202 */ /* 0x000fc60000000f00 */
[----:B------:R-:W-:-:S05]  /*4180*/  IMAD.WIDE.U32 R8, R8, 0x60, R212 ;  /* 0x0000006008087825 */ /* 0x000fca00078e00d4 */
[----:B------:R-:W-:-:S05]  /*4190*/  IADD3 R9, R9, UR14, RZ ;  /* 0x0000000e09097c10 */ /* 0x000fca000fffe0ff */
[----:B------:R-:W-:Y:S01]  /*41a0*/  @!PT LDS RZ, [RZ] ;  /* 0x00000000fffff984 */ /* 0x000fe20000000800 */
[----:B------:R-:W-:Y:S01]  /*41b0*/  @!PT LDS RZ, [RZ] ;  /* 0x00000000fffff984 */ /* 0x000fe20000000800 */
[----:B------:R-:W-:Y:S01]  /*41c0*/  @!PT LDS RZ, [RZ] ;  /* 0x00000000fffff984 */ /* 0x000fe20000000800 */
[----:B------:R1:W-:Y:S02]  /*41d0*/  LDGSTS.E.BYPASS.LTC128B.128 [R197+0x11800], desc[UR26][R8.64+0x100] ;  /* 0x1180010008c57fae */ /* 0x0003e4000b901d5a */
.L_x_5730:
[----:B------:R-:W-:Y:S05]  /*41e0*/  BSYNC B0 ;  /* 0x0000000000007941 */ /* 0x000fea0003800000 */
.L_x_5729:
[----:B------:R-:W-:Y:S01]  /*41f0*/  LDSM.16.M88.4 R52, [R194] ;  /* 0x00000000c234783b */ /* 0x000fe20000000200 */
[----:B------:R-:W-:Y:S01]  /*4200*/  R2P PR, R2, 0x6 ;  /* 0x0000000602007804 */ /* 0x000fe20000000000 */
[C---:B------:R-:W-:Y:S01]  /*4210*/  VIADD R2, R193.reuse, 0x6000 ;  /* 0x00006000c1027836 */ /* 0x040fe20000000000 */
[----:B------:R-:W-:Y:S01]  /*4220*/  LOP3.LUT R6, R6, 0xffffffe0, RZ, 0xc0, !PT ;  /* 0xffffffe006067812 */ /* 0x000fe200078ec0ff */
[----:B------:R-:W4:Y:S01]  /*4230*/  LDSM.16.M88.4 R36, [R193+0x6000] ;  /* 0x00600000c124783b */ /* 0x000f220000000200 */
[----:B------:R-:W-:Y:S01]  /*4240*/  VIADD R191, R193, 0x6020 ;  /* 0x00006020c1bf7836 */ /* 0x000fe20000000000 */
[----:B------:R-:W-:Y:S01]  /*4250*/  UISETP.GT.AND UP0, UPT, UR11, UR10, UPT ;  /* 0x0000000a0b00728c */ /* 0x000fe2000bf04270 */
[--C-:B------:R-:W-:Y:S01]  /*4260*/  IMAD R192, R7, 0x2, R194.reuse ;  /* 0x0000000207c07824 */ /* 0x100fe200078e02c2 */
[----:B------:R-:W4:Y:S01]  /*4270*/  LDSM.16.M88.4 R20, [R193+0x7000] ;  /* 0x00700000c114783b */ /* 0x000f220000000200 */
        /* <DEDUP_REMOVED lines=10> */
[----:B------:R-:W-:Y:S01]  /*4320*/  UIADD3 UR32, UR25, -UR12, URZ ;  /* 0x8000000c19207290 */ /* 0x000fe2000fffe03f */
[----:B------:R-:W-:Y:S01]  /*4330*/  LDSM.16.M88.4 R60, [R192] ;  /* 0x00000000c03c783b */ /* 0x000fe20000000200 */
[----:B------:R-:W-:Y:S01]  /*4340*/  SHF.L.U32 R206, R3, 0x1, RZ ;  /* 0x0000000103ce7819 */ /* 0x000fe200000006ff */
[----:B------:R-:W-:Y:S01]  /*4350*/  IMAD.U32 R3, RZ, RZ, UR15 ;  /* 0x0000000fff037e24 */ /* 0x000fe2000f8e00ff */
[----:B------:R-:W-:Y:S01]  /*4360*/  SEL R2, R2, 0xffffffc0, !P2 ;  /* 0xffffffc002027807 */ /* 0x000fe20005000000 */
[----:B------:R-:W4:Y:S01]  /*4370*/  LDSM.16.M88.4 R48, [R191] ;  /* 0x00000000bf30783b */ /* 0x000f220000000200 */
[----:B------:R-:W-:Y:S01]  /*4380*/  UIADD3 UR14, UR15, UR18, URZ ;  /* 0x000000120f0e7290 */ /* 0x000fe2000fffe03f */
[----:B--2--5:R-:W-:Y:S01]  /*4390*/  FMUL.FTZ R4, R4, R87 ;  /* 0x0000005704047220 */ /* 0x024fe20000410000 */
[----:B------:R-:W-:Y:S01]  /*43a0*/  IMAD.U32 R203, RZ, RZ, UR25 ;  /* 0x00000019ffcb7e24 */ /* 0x000fe2000f8e00ff */
[----:B-1-3--:R-:W1:Y:S01]  /*43b0*/  LDSM.16.M88.4 R8, [R191+0x1000] ;  /* 0x00100000bf08783b */ /* 0x00ae620000000200 */
[----:B------:R-:W-:Y:S01]  /*43c0*/  IMAD.IADD R187, R193, 0x1, R2 ;  /* 0x00000001c1bb7824 */ /* 0x000fe200078e0202 */
[----:B------:R-:W-:Y:S01]  /*43d0*/  LOP3.LUT R206, R206, 0x6, RZ, 0xc0, !PT ;  /* 0x00000006cece7812 */ /* 0x000fe200078ec0ff */
[----:B------:R-:W-:Y:S01]  /*43e0*/  IMAD.IADD R180, R2, 0x1, R191 ;  /* 0x0000000102b47824 */ /* 0x000fe200078e02bf */
[----:B------:R-:W2:Y:S01]  /*43f0*/  LDSM.16.M88.4 R16, [R191+0x800] ;  /* 0x00080000bf10783b */ /* 0x000ea20000000200 */
[----:B------:R-:W-:Y:S01]  /*4400*/  R2UR UR23, R4 ;  /* 0x00000000041772ca */ /* 0x000fe200000e0000 */
[C---:B------:R-:W-:Y:S01]  /*4410*/  VIADD R182, R191.reuse, 0x1000 ;  /* 0x00001000bfb67836 */ /* 0x040fe20000000000 */
[C---:B------:R-:W-:Y:S01]  /*4420*/  IADD3 R183, R191.reuse, 0x800, RZ ;  /* 0x00000800bfb77810 */ /* 0x040fe20007ffe0ff */
[----:B------:R-:W3:Y:S01]  /*4430*/  LDSM.16.M88.4 R72, [R191+0x1800] ;  /* 0x00180000bf48783b */ /* 0x000ee20000000200 */
[C---:B------:R-:W-:Y:S01]  /*4440*/  VIADD R181, R191.reuse, 0x1800 ;  /* 0x00001800bfb57836 */ /* 0x040fe20000000000 */
[C---:B------:R-:W-:Y:S01]  /*4450*/  IADD3 R179, R191.reuse, 0x2000, RZ ;  /* 0x00002000bfb37810 */ /* 0x040fe20007ffe0ff */
[C---:B------:R-:W-:Y:S01]  /*4460*/  VIADD R178, R191.reuse, 0x2800 ;  /* 0x00002800bfb27836 */ /* 0x040fe20000000000 */
[----:B------:R-:W-:Y:S01]  /*4470*/  LDSM.16.M88.4 R64, [R190] ;  /* 0x00000000be40783b */ /* 0x000fe20000000200 */
[C---:B------:R-:W-:Y:S01]  /*4480*/  VIADD R177, R191.reuse, 0x3000 ;  /* 0x00003000bfb17836 */ /* 0x040fe20000000000 */
[C---:B------:R-:W-:Y:S01]  /*4490*/  IADD3 R176, R191.reuse, 0x3800, RZ ;  /* 0x00003800bfb07810 */ /* 0x040fe20007ffe0ff */
[C---:B------:R-:W-:Y:S01]  /*44a0*/  VIADD R175, R191.reuse, 0x4000 ;  /* 0x00004000bfaf7836 */ /* 0x040fe20000000000 */
[C---:B----4-:R-:W-:Y:S01]  /*44b0*/  HMMA.16816.F32.BF16 R40, R52.reuse, R36, RZ ;  /* 0x000000243428723c */ /* 0x050fe200000418ff */
[----:B------:R-:W4:Y:S01]  /*44c0*/  LDSM.16.M88.4 R12, [R187+0x6000] ;  /* 0x00600000bb0c783b */ /* 0x000f220000000200 */
[C---:B------:R-:W-:Y:S01]  /*44d0*/  VIADD R174, R191.reuse, 0x4800 ;  /* 0x00004800bfae7836 */ /* 0x040fe20000000000 */
[C---:B------:R-:W-:Y:S01]  /*44e0*/  IADD3 R173, R191.reuse, 0x5000, RZ ;  /* 0x00005000bfad7810 */ /* 0x040fe20007ffe0ff */
[----:B------:R-:W-:Y:S01]  /*44f0*/  VIADD R172, R191, 0x5800 ;  /* 0x00005800bfac7836 */ /* 0x000fe20000000000 */
[----:B------:R-:W4:Y:S01]  /*4500*/  LDSM.16.M88.4 R44, [R187+0x6800] ;  /* 0x00680000bb2c783b */ /* 0x000f220000000200 */
[C---:B------:R-:W-:Y:S03]  /*4510*/  HMMA.16816.F32.BF16 R36, R52.reuse, R38, RZ ;  /* 0x000000263424723c */ /* 0x040fe600000418ff */
[----:B------:R-:W-:Y:S03]  /*4520*/  LDSM.16.M88.4 R76, [R187+0x7800] ;  /* 0x00780000bb4c783b */ /* 0x000fe60000000200 */
[C---:B------:R-:W-:Y:S01]  /*4530*/  HMMA.16816.F32.BF16 R24, R52.reuse, R20, RZ ;  /* 0x000000143418723c */ /* 0x040fe200000418ff */
[----:B------:R-:W-:Y:S04]  /*4540*/  LDSM.16.M88.4 R80, [R191+0x3800] ;  /* 0x00380000bf50783b */ /* 0x000fe80000000200 */
[----:B------:R-:W0:Y:S01]  /*4550*/  LDGDEPBAR ;  /* 0x00000000000079af */ /* 0x000e220000000000 */
[C---:B------:R-:W-:Y:S06]  /*4560*/  HMMA.16816.F32.BF16 R20, R52.reuse, R22, RZ ;  /* 0x000000163414723c */ /* 0x040fec00000418ff */
[C---:B------:R-:W-:Y:S06]  /*4570*/  HMMA.16816.F32.BF16 R32, R52.reuse, R28, RZ ;  /* 0x0000001c3420723c */ /* 0x040fec00000418ff */
[C---:B------:R-:W-:Y:S06]  /*4580*/  HMMA.16816.F32.BF16 R28, R52.reuse, R30, RZ ;  /* 0x0000001e341c723c */ /* 0x040fec00000418ff */
[C---:B------:R-:W-:Y:S06]  /*4590*/  HMMA.16816.F32.BF16 R68, R52.reuse, R56, RZ ;  /* 0x000000383444723c */ /* 0x040fec00000418ff */
[----:B------:R-:W-:Y:S01]  /*45a0*/  HMMA.16816.F32.BF16 R52, R52, R58, RZ ;  /* 0x0000003a3434723c */ /* 0x000fe200000418ff */
[----:B------:R-:W4:Y:S05]  /*45b0*/  LDSM.16.M88.4 R56, [R187+0x7000] ;  /* 0x00700000bb38783b */ /* 0x000f2a0000000200 */
[C---:B------:R-:W-:Y:S06]  /*45c0*/  HMMA.16816.F32.BF16 R40, R60.reuse, R48, R40 ;  /* 0x000000303c28723c */ /* 0x040fec0000041828 */
[C---:B------:R-:W-:Y:S01]  /*45d0*/  HMMA.16816.F32.BF16 R36, R60.reuse, R50, R36 ;  /* 0x000000323c24723c */ /* 0x040fe20000041824 */
[----:B------:R-:W-:Y:S05]  /*45e0*/  LDSM.16.M88.4 R48, [R180] ;  /* 0x00000000b430783b */ /* 0x000fea0000000200 */
[C---:B-1----:R-:W-:Y:S06]  /*45f0*/  HMMA.16816.F32.BF16 R24, R60.reuse, R8, R24 ;  /* 0x000000083c18723c */ /* 0x042fec0000041818 */
[C---:B------:R-:W-:Y:S01]  /*4600*/  HMMA.16816.F32.BF16 R20, R60.reuse, R10, R20 ;  /* 0x0000000a3c14723c */ /* 0x040fe20000041814 */
[----:B------:R-:W1:Y:S05]  /*4610*/  LDSM.16.M88.4 R8, [R189] ;  /* 0x00000000bd08783b */ /* 0x000e6a0000000200 */
        /* <DEDUP_REMOVED lines=38> */
[----:B------:R-:W-:Y:S05]  /*4880*/  LDSM.16.M88.4 R56, [R187+0x8800] ;  /* 0x00880000bb38783b */ /* 0x000fea0000000200 */
[C---:B-1----:R-:W-:Y:S06]  /*4890*/  HMMA.16816.F32.BF16 R24, R44.reuse, R48, R24 ;  /* 0x000000302c18723c */ /* 0x042fec0000041818 */
[C---:B------:R-:W-:Y:S01]  /*48a0*/  HMMA.16816.F32.BF16 R20, R44.reuse, R50, R20 ;  /* 0x000000322c14723c */ /* 0x040fe20000041814 */
[----:B------:R-:W1:Y:S05]  /*48b0*/  LDSM.16.M88.4 R48, [R190+0x2000] ;  /* 0x00200000be30783b */ /* 0x000e6a0000000200 */
[C---:B------:R-:W-:Y:S06]  /*48c0*/  HMMA.16816.F32.BF16 R68, R44.reuse, R52, R68 ;  /* 0x000000342c44723c */ /* 0x040fec0000041844 */
[----:B------:R-:W-:Y:S01]  /*48d0*/  HMMA.16816.F32.BF16 R64, R44, R54, R64 ;  /* 0x000000362c40723c */ /* 0x000fe20000041840 */
[----:B------:R-:W4:Y:S04]  /*48e0*/  LDSM.16.M88.4 R44, [R187+0x9000] ;  /* 0x00900000bb2c783b */ /* 0x000f280000000200 */
[----:B------:R-:W4:Y:S01]  /*48f0*/  LDSM.16.M88.4 R52, [R187+0x9800] ;  /* 0x00980000bb34783b */ /* 0x000f220000000200 */
        /* <DEDUP_REMOVED lines=14> */
[C---:B------:R-:W-:Y:S06]  /*49e0*/  HMMA.16816.F32.BF16 R40, R48.reuse, R60, R40 ;  /* 0x0000003c3028723c */ /* 0x040fec0000041828 */
[C---:B------:R-:W-:Y:S01]  /*49f0*/  HMMA.16816.F32.BF16 R36, R48.reuse, R62, R36 ;  /* 0x0000003e3024723c */ /* 0x040fe20000041824 */
[----:B------:R-:W-:Y:S05]  /*4a00*/  LDSM.16.M88.4 R60, [R193+0xa000] ;  /* 0x00a00000c13c783b */ /* 0x000fea0000000200 */
[C---:B------:R-:W-:Y:S01]  /*4a10*/  HMMA.16816.F32.BF16 R28, R48.reuse, R58, R28 ;  /* 0x0000003a301c723c */ /* 0x040fe2000004181c */
[----:B------:R-:W-:Y:S05]  /*4a20*/  LDSM.16.M88.4 R56, [R193+0xa800] ;  /* 0x00a80000c138783b */ /* 0x000fea0000000200 */
[C---:B----4-:R-:W-:Y:S06]  /*4a30*/  HMMA.16816.F32.BF16 R24, R48.reuse, R44, R24 ;  /* 0x0000002c3018723c */ /* 0x050fec0000041818 */
[C---:B------:R-:W-:Y:S01]  /*4a40*/  HMMA.16816.F32.BF16 R20, R48.reuse, R46, R20 ;  /* 0x0000002e3014723c */ /* 0x040fe20000041814 */
[----:B------:R-:W1:Y:S05]  /*4a50*/  LDSM.16.M88.4 R44, [R194+0x4000] ;  /* 0x00400000c22c783b */ /* 0x000e6a0000000200 */
        /* <DEDUP_REMOVED lines=16> */
[----:B------:R-:W-:Y:S05]  /*4b60*/  LDSM.16.M88.4 R72, [R191+0x5800] ;  /* 0x00580000bf48783b */ /* 0x000fea0000000200 */
[C---:B------:R-:W-:Y:S06]  /*4b70*/  HMMA.16816.F32.BF16 R40, R44.reuse, R60, R40 ;  /* 0x0000003c2c28723c */ /* 0x040fec0000041828 */
[C---:B------:R-:W-:Y:S01]  /*4b80*/  HMMA.16816.F32.BF16 R36, R44.reuse, R62, R36 ;  /* 0x0000003e2c24723c */ /* 0x040fe20000041824 */
[----:B------:R-:W-:Y:S05]  /*4b90*/  LDSM.16.M88.4 R60, [R190+0x4000] ;  /* 0x00400000be3c783b */ /* 0x000fea0000000200 */
[C---:B----4-:R-:W-:Y:S06]  /*4ba0*/  HMMA.16816.F32.BF16 R24, R44.reuse, R52, R24 ;  /* 0x000000342c18723c */ /* 0x050fec0000041818 */
[C---:B------:R-:W-:Y:S01]  /*4bb0*/  HMMA.16816.F32.BF16 R20, R44.reuse, R54, R20 ;  /* 0x000000362c14723c */ /* 0x040fe20000041814 */
[----:B------:R-:W1:Y:S05]  /*4bc0*/  LDSM.16.M88.4 R52, [R187+0xa800] ;  /* 0x00a80000bb34783b */ /* 0x000e6a0000000200 */
[----:B------:R-:W-:Y:S01]  /*4bd0*/  HMMA.16816.F32.BF16 R28, R44, R58, R28 ;  /* 0x0000003a2c1c723c */ /* 0x000fe2000004181c */
[----:B------:R-:W4:Y:S05]  /*4be0*/  LDSM.16.M88.4 R56, [R187+0xa000] ;  /* 0x00a00000bb38783b */ /* 0x000f2a0000000200 */
[----:B--2---:R-:W-:Y:S06]  /*4bf0*/  HMMA.16816.F32.BF16 R32, R76, R12, R32 ;  /* 0x0000000c4c20723c */ /* 0x004fec0000041820 */
        /* <DEDUP_REMOVED lines=9> */
[----:B------:R-:W2:Y:S05]  /*4c90*/  LDSM.16.M88.4 R8, [R180+0x4800] ;  /* 0x00480000b408783b */ /* 0x000eaa0000000200 */
[----:B------:R-:W-:Y:S01]  /*4ca0*/  HMMA.16816.F32.BF16 R28, R76, R14, R28 ;  /* 0x0000000e4c1c723c */ /* 0x000fe2000004181c */
[----:B------:R-:W3:Y:S05]  /*4cb0*/  LDSM.16.M88.4 R12, [R180+0x4000] ;  /* 0x00400000b40c783b */ /* 0x000eea0000000200 */
[----:B-1----:R-:W-:Y:S06]  /*4cc0*/  HMMA.16816.F32.BF16 R32, R60, R52, R32 ;  /* 0x000000343c20723c */ /* 0x002fec0000041820 */
[C---:B------:R-:W-:Y:S06]  /*4cd0*/  HMMA.16816.F32.BF16 R68, R76.reuse, R72, R68 ;  /* 0x000000484c44723c */ /* 0x040fec0000041844 */
[----:B------:R-:W-:Y:S01]  /*4ce0*/  HMMA.16816.F32.BF16 R72, R76, R74, R64 ;  /* 0x0000004a4c48723c */ /* 0x000fe20000041840 */
[----:B------:R-:W1:Y:S05]  /*4cf0*/  LDSM.16.M88.4 R64, [R180+0x5000] ;  /* 0x00500000b440783b */ /* 0x000e6a0000000200 */
[----:B------:R-:W-:Y:S01]  /*4d00*/  HMMA.16816.F32.BF16 R28, R60, R54, R28 ;  /* 0x000000363c1c723c */ /* 0x000fe2000004181c */
[----:B------:R-:W1:Y:S01]  /*4d10*/  LDSM.16.M88.4 R52, [R180+0x5800] ;  /* 0x00580000b434783b */ /* 0x000e620000000200 */
[----:B------:R-:W-:-:S04]  /*4d20*/  DEPBAR.LE SB0, 0x0 ;  /* 0x000080000000791a */ /* 0x000fc80000000000 */
[----:B----4-:R-:W-:Y:S06]  /*4d30*/  HMMA.16816.F32.BF16 R40, R60, R56, R40 ;  /* 0x000000383c28723c */ /* 0x010fec0000041828 */
[----:B--2---:R-:W-:Y:S06]  /*4d40*/  HMMA.16816.F32.BF16 R32, R16, R8, R32 ;  /* 0x000000081020723c */ /* 0x004fec0000041820 */
[----:B------:R-:W-:Y:S01]  /*4d50*/  HMMA.16816.F32.BF16 R36, R60, R58, R36 ;  /* 0x0000003a3c24723c */ /* 0x000fe20000041824 */
[----:B------:R-:W-:-:S04]  /*4d60*/  SHF.R.S32.HI R9, RZ, 0x1f, R6 ;  /* 0x0000001fff097819 */ /* 0x000fc80000011406 */
[----:B------:R-:W-:Y:S01]  /*4d70*/  LEA.HI R6, R9, R6, RZ, 0x2 ;  /* 0x0000000609067211 */ /* 0x000fe200078f10ff */
[----:B------:R-:W-:Y:S03]  /*4d80*/  HMMA.16816.F32.BF16 R24, R60, R48, R24 ;  /* 0x000000303c18723c */ /* 0x000fe60000041818 */
[----:B------:R-:W-:-:S03]  /*4d90*/  SHF.R.S32.HI R6, RZ, 0x2, R6 ;  /* 0x00000002ff067819 */ /* 0x000fc60000011406 */
[----:B------:R-:W-:Y:S02]  /*4da0*/  HMMA.16816.F32.BF16 R20, R60, R50, R20 ;  /* 0x000000323c14723c */ /* 0x000fe40000041814 */
[----:B------:R-:W-:-:S04]  /*4db0*/  IMAD.IADD R6, R6, 0x1, R85 ;  /* 0x0000000106067824 */ /* 0x000fc800078e0255 */
[C---:B------:R-:W-:Y:S01]  /*4dc0*/  HMMA.16816.F32.BF16 R68, R60.reuse, R44, R68 ;  /* 0x0000002c3c44723c */ /* 0x040fe20000041844 */
[C---:B------:R-:W-:Y:S01]  /*4dd0*/  VIADD R202, R6.reuse, 0x8 ;  /* 0x0000000806ca7836 */ /* 0x040fe20000000000 */
[C---:B------:R-:W-:Y:S02]  /*4de0*/  IADD3 R205, R6.reuse, UR32, RZ ;  /* 0x0000002006cd7c10 */ /* 0x040fe4000fffe0ff */
[----:B------:R-:W-:Y:S02]  /*4df0*/  VIADDMNMX R203, R6, UR14, R203, PT ;  /* 0x0000000e06cb7c46 */ /* 0x000fe4000b8001cb */
[----:B------:R-:W-:Y:S01]  /*4e00*/  HMMA.16816.F32.BF16 R72, R60, R46, R72 ;  /* 0x0000002e3c48723c */ /* 0x000fe20000041848 */
[C---:B------:R-:W-:Y:S01]  /*4e10*/  IADD3 R200, R202.reuse, UR18, R3 ;  /* 0x00000012cac87c10 */ /* 0x040fe2000fffe003 */
[----:B------:R-:W-:Y:S01]  /*4e20*/  VIADD R202, R202, UR32 ;  /* 0x00000020caca7c36 */ /* 0x000fe20008000000 */
[----:B------:R-:W-:Y:S02]  /*4e30*/  VIADDMNMX R204, R205, -UR19, RZ, !PT ;  /* 0x80000013cdcc7c46 */ /* 0x000fe4000f8001ff */
[----:B------:R-:W-:Y:S01]  /*4e40*/  VIMNMX R200, R200, UR25, PT ;  /* 0x00000019c8c87c48 */ /* 0x000fe2000bfe0100 */
[----:B---3--:R-:W-:Y:S01]  /*4e50*/  HMMA.16816.F32.BF16 R40, R16, R12, R40 ;  /* 0x0000000c1028723c */ /* 0x008fe20000041828 */
[----:B------:R-:W-:-:S05]  /*4e60*/  VIADDMNMX R201, R202, -UR19, RZ, !PT ;  /* 0x80000013cac97c46 */ /* 0x000fca000f8001ff */
[C---:B------:R-:W-:Y:S06]  /*4e70*/  HMMA.16816.F32.BF16 R36, R16.reuse, R14, R36 ;  /* 0x0000000e1024723c */ /* 0x040fec0000041824 */
[C---:B------:R-:W-:Y:S06]  /*4e80*/  HMMA.16816.F32.BF16 R28, R16.reuse, R10, R28 ;  /* 0x0000000a101c723c */ /* 0x040fec000004181c */
[C---:B-1----:R-:W-:Y:S06]  /*4e90*/  HMMA.16816.F32.BF16 R24, R16.reuse, R64, R24 ;  /* 0x000000401018723c */ /* 0x042fec0000041818 */
[C---:B------:R-:W-:Y:S06]  /*4ea0*/  HMMA.16816.F32.BF16 R20, R16.reuse, R66, R20 ;  /* 0x000000421014723c */ /* 0x040fec0000041814 */
[C---:B------:R-:W-:Y:S06]  /*4eb0*/  HMMA.16816.F32.BF16 R68, R16.reuse, R52, R68 ;  /* 0x000000341044723c */ /* 0x040fec0000041844 */
        /* <DEDUP_REMOVED lines=60> */
[----:B------:R1:W2:Y:S01]  /*5280*/  LDG.E R2, desc[UR26][R8.64] ;  /* 0x0000001a08027981 */ /* 0x0002a2000c1e1900 */
[----:B------:R-:W-:-:S04]  /*5290*/  UIADD3 UR14, UR35, -UR14, URZ ;  /* 0x8000000e230e7290 */ /* 0x000fc8000fffe03f */
[----:B------:R-:W-:-:S04]  /*52a0*/  UIMAD UR15, UR14, UR15, -0x40 ;  /* 0xffffffc00e0f74a4 */ /* 0x000fc8000f8e020f */
[----:B------:R-:W-:Y:S02]  /*52b0*/  USHF.R.S32.HI UR14, URZ, 0x1f, UR15 ;  /* 0x0000001f3f0e7899 */ /* 0x000fe4000801140f */
[----:B------:R-:W-:Y:S02]  /*52c0*/  UIMAD.WIDE.U32 UR32, UR15, UR8, URZ ;  /* 0x000000080f2072a5 */ /* 0x000fe4000f8e003f */
[----:B------:R-:W-:-:S04]  /*52d0*/  UIMAD UR14, UR14, UR8, URZ ;  /* 0x000000080e0e72a4 */ /* 0x000fc8000f8e023f */
[----:B------:R-:W-:-:S04]  /*52e0*/  UIMAD UR14, UR15, UR9, UR14 ;  /* 0x000000090f0e72a4 */ /* 0x000fc8000f8e020e */
[----:B------:R-:W-:-:S03]  /*52f0*/  UIADD3 UR18, UR33, UR14, URZ ;  /* 0x0000000e21127290 */ /* 0x000fc6000fffe03f */
[----:B------:R-:W-:Y:S01]  /*5300*/  ULDC.64 UR14, c[0x0][0x230] ;  /* 0x00008c00000e7ab9 */ /* 0x000fe20000000a00 */
[----:B-1----:R-:W-:Y:S01]  /*5310*/  IMAD.U32 R9, RZ, RZ, UR33 ;  /* 0x00000021ff097e24 */ /* 0x002fe2000f8e00ff */
[----:B------:R-:W-:Y:S02]  /*5320*/  MOV R8, UR32 ;  /* 0x0000002000087c02 */ /* 0x000fe40008000f00 */
        /* <DEDUP_REMOVED lines=9> */
.L_x_5732:
[----:B------:R-:W-:-:S04]  /*53c0*/  ULEA UR14, -UR8, URZ, 0x6 ;  /* 0x0000003f080e7291 */ /* 0x000fc8000f8e313f */
[----:B------:R-:W-:Y:S02]  /*53d0*/  USHF.R.S32.HI UR15, URZ, 0x1f, UR14 ;  /* 0x0000001f3f0f7899 */ /* 0x000fe4000801140e */
[----:B------:R-:W-:-:S04]  /*53e0*/  MOV R4, UR14 ;  /* 0x0000000e00047c02 */ /* 0x000fc80008000f00 */
[----:B------:R-:W-:-:S07]  /*53f0*/  MOV R15, UR15 ;  /* 0x0000000f000f7c02 */ /* 0x000fce0008000f00 */
.L_x_5733:
        /* <DEDUP_REMOVED lines=132> */
.L_x_5735:
[----:B------:R-:W-:Y:S05]  /*5c40*/  BSYNC B0 ;  /* 0x0000000000007941 */ /* 0x000fea0003800000 */
.L_x_5734:
[----:B------:R-:W0:Y:S01]  /*5c50*/  LDGDEPBAR ;  /* 0x00000000000079af */ /* 0x000e220000000000 */
[----:B------:R-:W-:-:S04]  /*5c60*/  IADD3 R133, P0, R4, R133, RZ ;  /* 0x0000008504857210 */ /* 0x000fc80007f1e0ff */
[----:B------:R-:W-:-:S09]  /*5c70*/  IADD3.X R134, R15, R134, RZ, P0, !PT ;  /* 0x000000860f867210 */ /* 0x000fd200007fe4ff */
.L_x_5731:
[----:B-1-3--:R-:W-:Y:S01]  /*5c80*/  VIADD R2, R206, UR16 ;  /* 0x00000010ce027c36 */ /* 0x00afe20008000000 */
[----:B------:R-:W-:Y:S01]  /*5c90*/  ULDC UR18, c[0x0][0x2ec] ;  /* 0x0000bb0000127ab9 */ /* 0x000fe20000000800 */
[----:B------:R-:W-:Y:S01]  /*5ca0*/  LEA R188, R0, UR4, 0x1 ;  /* 0x0000000400bc7c11 */ /* 0x000fe2000f8e08ff */
[----:B------:R-:W-:Y:S01]  /*5cb0*/  ULDC.64 UR14, c[0x0][0x218] ;  /* 0x00008600000e7ab9 */ /* 0x000fe20000000a00 */
[C---:B------:R-:W-:Y:S01]  /*5cc0*/  VIADD R11, R2.reuse, 0x9 ;  /* 0x00000009020b7836 */ /* 0x040fe20000000000 */
[C---:B------:R-:W-:Y:S01]  /*5cd0*/  ISETP.GE.AND P1, PT, R2.reuse, R203, PT ;  /* 0x000000cb0200720c */ /* 0x040fe20003f26270 */
[C-C-:B------:R-:W-:Y:S01]  /*5ce0*/  IMAD.IADD R3, R205.reuse, 0x1, -R2.reuse ;  /* 0x00000001cd037824 */ /* 0x140fe200078e0a02 */
[C---:B------:R-:W-:Y:S01]  /*5cf0*/  ISETP.GE.AND P0, PT, R2.reuse, R200, PT ;  /* 0x000000c80200720c */ /* 0x040fe20003f06270 */
[C---:B------:R-:W-:Y:S01]  /*5d00*/  IMAD.IADD R6, R205.reuse, 0x1, -R11 ;  /* 0x00000001cd067824 */ /* 0x040fe200078e0a0b */
[----:B------:R-:W-:Y:S01]  /*5d10*/  ISETP.LT.OR P1, PT, R2, R204, P1 ;  /* 0x000000cc0200720c */ /* 0x000fe20000f21670 */
[----:B------:R-:W-:Y:S01]  /*5d20*/  IMAD.IADD R9, R202, 0x1, -R2 ;  /* 0x00000001ca097824 */ /* 0x000fe200078e0a02 */
[----:B------:R-:W-:Y:S01]  /*5d30*/  IABS R3, R3 ;  /* 0x0000000300037213 */ /* 0x000fe20000000000 */
[C---:B------:R-:W-:Y:S01]  /*5d40*/  VIADD R13, R2.reuse, 0x1 ;  /* 0x00000001020d7836 */ /* 0x040fe20000000000 */
[----:B------:R-:W-:Y:S01]  /*5d50*/  IABS R6, R6 ;  /* 0x0000000600067213 */ /* 0x000fe20000000000 */
[C---:B------:R-:W-:Y:S01]  /*5d60*/  VIADD R10, R2.reuse, 0x10 ;  /* 0x00000010020a7836 */ /* 0x040fe20000000000 */
[----:B------:R-:W-:Y:S01]  /*5d70*/  I2FP.F32.S32 R3, R3 ;  /* 0x0000000300037245 */ /* 0x000fe20000201400 */
[C---:B------:R-:W-:Y:S01]  /*5d80*/  IMAD.IADD R8, R205.reuse, 0x1, -R13 ;  /* 0x00000001cd087824 */ /* 0x040fe200078e0a0d */
[----:B------:R-:W-:Y:S01]  /*5d90*/  IABS R9, R9 ;  /* 0x0000000900097213 */ /* 0x000fe20000000000 */
[----:B------:R-:W-:Y:S01]  /*5da0*/  IMAD.IADD R15, R205, 0x1, -R10 ;  /* 0x00000001cd0f7824 */ /* 0x000fe200078e0a0a */
[----:B------:R-:W-:Y:S01]  /*5db0*/  I2FP.F32.S32 R6, R6 ;  /* 0x0000000600067245 */ /* 0x000fe20000201400 */
[----:B------:R-:W-:Y:S01]  /*5dc0*/  FFMA.FTZ R3, R3, -UR23, R40 ;  /* 0x8000001703037c23 */ /* 0x000fe20008010028 */
[----:B------:R-:W-:Y:S01]  /*5dd0*/  I2FP.F32.S32 R9, R9 ;  /* 0x0000000900097245 */ /* 0x000fe20000201400 */
[----:B------:R-:W-:Y:S01]  /*5de0*/  VIADD R40, R2, 0x8 ;  /* 0x0000000802287836 */ /* 0x000fe20000000000 */
[----:B------:R-:W-:Y:S01]  /*5df0*/  IABS R8, R8 ;  /* 0x0000000800087213 */ /* 0x000fe20000000000 */
[----:B------:R-:W-:Y:S01]  /*5e00*/  FFMA.FTZ R37, R6, -UR23, R37 ;  /* 0x8000001706257c23 */ /* 0x000fe20008010025 */
[----:B------:R-:W-:-:S02]  /*5e10*/  VIADD R6, R2, 0x21 ;  /* 0x0000002102067836 */ /* 0x000fc40000000000 */
[----:B------:R-:W-:Y:S01]  /*5e20*/  FFMA.FTZ R42, R9, -UR23, R42 ;  /* 0x80000017092a7c23 */ /* 0x000fe2000801002a */
[C---:B------:R-:W-:Y:S01]  /*5e30*/  IMAD.IADD R47, R205.reuse, 0x1, -R40 ;  /* 0x00000001cd2f7824 */ /* 0x040fe200078e0a28 */
[----:B------:R-:W-:Y:S01]  /*5e40*/  IABS R15, R15 ;  /* 0x0000000f000f7213 */ /* 0x000fe20000000000 */
[----:B------:R-:W-:Y:S01]  /*5e50*/  VIADD R9, R2, 0x11 ;  /* 0x0000001102097836 */ /* 0x000fe20000000000 */
[----:B------:R-:W-:Y:S01]  /*5e60*/  I2FP.F32.S32 R8, R8 ;  /* 0x0000000800087245 */ /* 0x000fe20000201400 */
[C---:B------:R-:W-:Y:S01]  /*5e70*/  IMAD.IADD R12, R205.reuse, 0x1, -R6 ;  /* 0x00000001cd0c7824 */ /* 0x040fe200078e0a06 */
[----:B------:R-:W-:Y:S01]  /*5e80*/  IABS R47, R47 ;  /* 0x0000002f002f7213 */ /* 0x000fe20000000000 */
[C---:B------:R-:W-:Y:S01]  /*5e90*/  IMAD.IADD R4, R205.reuse, 0x1, -R9 ;  /* 0x00000001cd047824 */ /* 0x040fe200078e0a09 */
[----:B------:R-:W-:Y:S01]  /*5ea0*/  I2FP.F32.S32 R15, R15 ;  /* 0x0000000f000f7245 */ /* 0x000fe20000201400 */
[----:B------:R-:W-:Y:S01]  /*5eb0*/  FFMA.FTZ R41, R8, -UR23, R41 ;  /* 0x8000001708297c23 */ /* 0x000fe20008010029 */
[----:B------:R-:W-:Y:S01]  /*5ec0*/  IABS R12, R12 ;  /* 0x0000000c000c7213 */ /* 0x000fe20000000000 */
[C---:B------:R-:W-:Y:S01]  /*5ed0*/  VIADD R8, R2.reuse, 0x20 ;  /* 0x0000002002087836 */ /* 0x040fe20000000000 */
[----:B------:R-:W-:Y:S01]  /*5ee0*/  I2FP.F32.S32 R47, R47 ;  /* 0x0000002f002f7245 */ /* 0x000fe20000201400 */
[C---:B------:R-:W-:Y:S01]  /*5ef0*/  VIADD R18, R2.reuse, 0x29 ;  /* 0x0000002902127836 */ /* 0x040fe20000000000 */
[----:B------:R-:W-:Y:S01]  /*5f00*/  IABS R4, R4 ;  /* 0x0000000400047213 */ /* 0x000fe20000000000 */
[----:B------:R-:W-:Y:S01]  /*5f10*/  IMAD.IADD R49, R205, 0x1, -R8 ;  /* 0x00000001cd317824 */ /* 0x000fe200078e0a08 */
[----:B------:R-:W-:Y:S01]  /*5f20*/  I2FP.F32.S32 R12, R12 ;  /* 0x0000000c000c7245 */ /* 0x000fe20000201400 */
[----:B------:R-:W-:Y:S01]  /*5f30*/  FFMA.FTZ R47, R47, -UR23, R36 ;  /* 0x800000172f2f7c23 */ /* 0x000fe20008010024 */
[----:B------:R-:W-:Y:S01]  /*5f40*/  I2FP.F32.S32 R4, R4 ;  /* 0x0000000400047245 */ /* 0x000fe20000201400 */
[----:B------:R-:W-:Y:S01]  /*5f50*/  FFMA.FTZ R36, R15, -UR23, R32 ;  /* 0x800000170f247c23 */ /* 0x000fe20008010020 */
[----:B------:R-:W-:-:S02]  /*5f60*/  VIADD R15, R2, 0x19 ;  /* 0x00000019020f7836 */ /* 0x000fc40000000000 */
[----:B------:R-:W-:Y:S01]  /*5f70*/  FFMA.FTZ R171, R12, -UR23, R25 ;  /* 0x800000170cab7c23 */ /* 0x000fe20008010019 */
[----:B------:R-:W-:Y:S02]  /*5f80*/  VIADD R12, R2, 0x38 ;  /* 0x00000038020c7836 */ /* 0x000fe40000000000 */
[----:B------:R-:W-:Y:S01]  /*5f90*/  FFMA.FTZ R33, R4, -UR23, R33 ;  /* 0x8000001704217c23 */ /* 0x000fe20008010021 */
[C---:B------:R-:W-:Y:S01]  /*5fa0*/  VIADD R4, R2.reuse, 0x28 ;  /* 0x0000002802047836 */ /* 0x040fe20000000000 */
[----:B------:R-:W-:Y:S01]  /*5fb0*/  IABS R49, R49 ;  /* 0x0000003100317213 */ /* 0x000fe20000000000 */
[----:B------:R-:W-:Y:S01]  /*5fc0*/  IMAD.IADD R14, R205, 0x1, -R15 ;  /* 0x00000001cd0e7824 */ /* 0x000fe200078e0a0f */
[----:B------:R-:W-:Y:S01]  /*5fd0*/  ISETP.GE.AND P4, PT, R13, R203, PT ;  /* 0x000000cb0d00720c */ /* 0x000fe20003f86270 */
[----:B------:R-:W-:Y:S01]  /*5fe0*/  VIADD R32, R2, 0x18 ;  /* 0x0000001802207836 */ /* 0x000fe20000000000 */
[----:B------:R-:W-:Y:S01]  /*5ff0*/  I2FP.F32.S32 R49, R49 ;  /* 0x0000003100317245 */ /* 0x000fe20000201400 */
[C---:B------:R-:W-:Y:S01]  /*6000*/  IMAD.IADD R25, R205.reuse, 0x1, -R12 ;  /* 0x00000001cd197824 */ /* 0x040fe200078e0a0c */
[----:B------:R-:W-:Y:S01]  /*6010*/  IABS R14, R14 ;  /* 0x0000000e000e7213 */ /* 0x000fe20000000000 */
[C---:B------:R-:W-:Y:S01]  /*6020*/  IMAD.IADD R45, R205.reuse, 0x1, -R4 ;  /* 0x00000001cd2d7824 */ /* 0x040fe200078e0a04 */
[----:B------:R-:W-:Y:S01]  /*6030*/  ISETP.GE.AND P2, PT, R40, R203, PT ;  /* 0x000000cb2800720c */ /* 0x000fe20003f46270 */
[C---:B------:R-:W-:Y:S01]  /*6040*/  IMAD.IADD R19, R205.reuse, 0x1, -R32 ;  /* 0x00000001cd137824 */ /* 0x040fe200078e0a20 */
[----:B------:R-:W-:Y:S01]  /*6050*/  IABS R25, R25 ;  /* 0x0000001900197213 */ /* 0x000fe20000000000 */
[----:B------:R-:W-:Y:S01]  /*6060*/  IMAD.IADD R46, R205, 0x1, -R18 ;  /* 0x00000001cd2e7824 */ /* 0x000fe200078e0a12 */
[----:B------:R-:W-:Y:S01]  /*6070*/  ISETP.LT.OR P4, PT, R13, R204, P4 ;  /* 0x000000cc0d00720c */ /* 0x000fe20002781670 */
[----:B------:R-:W-:Y:S01]  /*6080*/  FFMA.FTZ R24, R49, -UR23, R24 ;  /* 0x8000001731187c23 */ /* 0x000fe20008010018 */
[----:B------:R-:W-:Y:S01]  /*6090*/  FSEL R3, R3, -INF , !P1 ;  /* 0xff80000003037808 */ /* 0x000fe20004800000 */
[----:B------:R-:W-:Y:S01]  /*60a0*/  VIADD R16, R2, 0x30 ;  /* 0x0000003002107836 */ /* 0x000fe20000000000 */
[----:B------:R-:W-:Y:S01]  /*60b0*/  ISETP.GE.AND P1, PT, R10, R203, PT ;  /* 0x000000cb0a00720c */ /* 0x000fe20003f26270 */
[----:B------:R-:W-:Y:S01]  /*60c0*/  IMAD R186, R7, 0x2, R188 ;  /* 0x0000000207ba7824 */ /* 0x000fe200078e02bc */
[----:B------:R-:W-:Y:S01]  /*60d0*/  IABS R45, R45 ;  /* 0x0000002d002d7213 */ /* 0x000fe20000000000 */
[----:B------:R-:W-:Y:S01]  /*60e0*/  LDSM.16.MT88.4 R124, [R188+0xc000] ;  /* 0x00c00000bc7c783b */ /* 0x000fe20000004200 */
[----:B------:R-:W-:Y:S01]  /*60f0*/  I2FP.F32.S32 R14, R14 ;  /* 0x0000000e000e7245 */ /* 0x000fe20000201400 */
[----:B------:R-:W-:Y:S01]  /*6100*/  IMAD R184, R5, 0x2, R186 ;  /* 0x0000000205b87824 */ /* 0x000fe200078e02ba */
[----:B------:R-:W-:Y:S01]  /*6110*/  IABS R19, R19 ;  /* 0x0000001300137213 */ /* 0x000fe20000000000 */
[----:B------:R-:W-:Y:S01]  /*6120*/  LDSM.16.MT88.4 R116, [R186+0xc000] ;  /* 0x00c00000ba74783b */ /* 0x000fe20000004200 */
[----:B------:R-:W-:Y:S01]  /*6130*/  IABS R46, R46 ;  /* 0x0000002e002e7213 */ /* 0x000fe20000000000 */
[----:B------:R-:W-:Y:S01]  /*6140*/  FFMA.FTZ R17, R14, -UR23, R29 ;  /* 0x800000170e117c23 */ /* 0x000fe2000801001d */
[----:B------:R-:W-:Y:S01]  /*6150*/  I2FP.F32.S32 R25, R25 ;  /* 0x0000001900197245 */ /* 0x000fe20000201400 */
[----:B------:R-:W-:Y:S01]  /*6160*/  VIADD R14, R2, 0x31 ;  /* 0x00000031020e7836 */ /* 0x000fe20000000000 */
[-C--:B------:R-:W-:Y:S01]  /*6170*/  ISETP.GE.AND P5, PT, R11, R203.reuse, PT ;  /* 0x000000cb0b00720c */ /* 0x080fe20003fa6270 */
[----:B------:R-:W-:Y:S01]  /*6180*/  IMAD.IADD R29, R205, 0x1, -R16 ;  /* 0x00000001cd1d7824 */ /* 0x000fe200078e0a10 */
[-C--:B------:R-:W-:Y:S01]  /*6190*/  ISETP.LT.OR P2, PT, R40, R204.reuse, P2 ;  /* 0x000000cc2800720c */ /* 0x080fe20001741670 */
[----:B------:R-:W-:Y:S01]  /*61a0*/  FFMA.FTZ R72, R25, -UR23, R72 ;  /* 0x8000001719487c23 */ /* 0x000fe20008010048 */
[----:B------:R-:W-:Y:S01]  /*61b0*/  FSEL R49, R41, -INF , !P4 ;  /* 0xff80000029317808 */ /* 0x000fe20006000000 */
[----:B------:R-:W-:Y:S01]  /*61c0*/  IMAD.IADD R44, R205, 0x1, -R14 ;  /* 0x00000001cd2c7824 */ /* 0x000fe200078e0a0e */
[----:B------:R-:W-:Y:S01]  /*61d0*/  ISETP.GE.AND P4, PT, R9, R203, PT ;  /* 0x000000cb0900720c */ /* 0x000fe20003f86270 */
[----:B------:R-:W-:Y:S01]  /*61e0*/  LDSM.16.MT88.4 R64, [R184+0xe000] ;  /* 0x00e00000b840783b */ /* 0x000fe20000004200 */
[----:B------:R-:W-:Y:S01]  /*61f0*/  ISETP.LT.OR P1, PT, R10, R204, P1 ;  /* 0x000000cc0a00720c */ /* 0x000fe20000f21670 */
[----:B------:R-:W-:Y:S01]  /*6200*/  IMAD R185, R5, 0x2, R188 ;  /* 0x0000000205b97824 */ /* 0x000fe200078e02bc */
[----:B------:R-:W-:Y:S01]  /*6210*/  I2FP.F32.S32 R45, R45 ;  /* 0x0000002d002d7245 */ /* 0x000fe20000201400 */
[----:B------:R-:W-:Y:S01]  /*6220*/  LDSM.16.MT88.4 R80, [R186+0x10000] ;  /* 0x01000000ba50783b */ /* 0x000fe20000004200 */
[----:B------:R-:W-:-:S02]  /*6230*/  I2FP.F32.S32 R19, R19 ;  /* 0x0000001300137245 */ /* 0x000fc40000201400 */
[----:B------:R-:W-:Y:S01]  /*6240*/  I2FP.F32.S32 R46, R46 ;  /* 0x0000002e002e7245 */ /* 0x000fe20000201400 */
[----:B------:R-:W-:Y:S01]  /*6250*/  FFMA.FTZ R20, R45, -UR23, R20 ;  /* 0x800000172d147c23 */ /* 0x000fe20008010014 */
[-C--:B------:R-:W-:Y:S01]  /*6260*/  ISETP.LT.OR P5, PT, R11, R204.reuse, P5 ;  /* 0x000000cc0b00720c */ /* 0x080fe20002fa1670 */
[----:B------:R-:W-:Y:S01]  /*6270*/  FFMA.FTZ R19, R19, -UR23, R28 ;  /* 0x8000001713137c23 */ /* 0x000fe2000801001c */
[----:B------:R-:W-:Y:S01]  /*6280*/  FSEL R47, R47, -INF , !P2 ;  /* 0xff8000002f2f7808 */ /* 0x000fe20005000000 */
[----:B------:R-:W-:Y:S01]  /*6290*/  FFMA.FTZ R207, R46, -UR23, R21 ;  /* 0x800000172ecf7c23 */ /* 0x000fe20008010015 */
[-C--:B------:R-:W-:Y:S01]  /*62a0*/  ISETP.GE.AND P2, PT, R32, R203.reuse, PT ;  /* 0x000000cb2000720c */ /* 0x080fe20003f46270 */
[----:B------:R-:W-:Y:S01]  /*62b0*/  LDSM.16.MT88.4 R88, [R185+0x10000] ;  /* 0x01000000b958783b */ /* 0x000fe20000004200 */
[----:B------:R-:W-:Y:S02]  /*62c0*/  ISETP.LT.OR P4, PT, R9, R204, P4 ;  /* 0x000000cc0900720c */ /* 0x000fe40002781670 */
[----:B------:R-:W-:Y:S01]  /*62d0*/  FSEL R25, R36, -INF , !P1 ;  /* 0xff80000024197808 */ /* 0x000fe20004800000 */
[----:B------:R-:W-:Y:S01]  /*62e0*/  LDSM.16.MT88.4 R108, [R185+0xc000] ;  /* 0x00c00000b96c783b */ /* 0x000fe20000004200 */
[----:B------:R-:W-:-:S02]  /*62f0*/  ISETP.GE.AND P1, PT, R8, R203, PT ;  /* 0x000000cb0800720c */ /* 0x000fc40003f26270 */
[C---:B------:R-:W-:Y:S01]  /*6300*/  ISETP.LT.OR P0, PT, R2.reuse, R201, P0 ;  /* 0x000000c90200720c */ /* 0x040fe20000701670 */
[----:B------:R-:W-:Y:S01]  /*6310*/  VIADD R2, R2, 0x39 ;  /* 0x0000003902027836 */ /* 0x000fe20000000000 */
[----:B------:R-:W-:Y:S01]  /*6320*/  FSEL R45, R37, -INF , !P5 ;  /* 0xff800000252d7808 */ /* 0x000fe20006800000 */
[----:B------:R-:W-:Y:S01]  /*6330*/  LDSM.16.MT88.4 R100, [R184+0xc000] ;  /* 0x00c00000b864783b */ /* 0x000fe20000004200 */
[----:B------:R-:W-:Y:S01]  /*6340*/  IABS R29, R29 ;  /* 0x0000001d001d7213 */ /* 0x000fe20000000000 */
[----:B------:R-:W-:Y:S01]  /*6350*/  IMAD.IADD R28, R205, 0x1, -R2 ;  /* 0x00000001cd1c7824 */ /* 0x000fe200078e0a02 */
[-C--:B------:R-:W-:Y:S01]  /*6360*/  ISETP.GE.AND P5, PT, R15, R203.reuse, PT ;  /* 0x000000cb0f00720c */ /* 0x080fe20003fa6270 */
[----:B------:R-:W-:Y:S01]  /*6370*/  LDSM.16.MT88.4 R56, [R185+0xe000] ;  /* 0x00e00000b938783b */ /* 0x000fe20000004200 */
[----:B------:R-:W-:Y:S02]  /*6380*/  ISETP.LT.OR P2, PT, R32, R204, P2 ;  /* 0x000000cc2000720c */ /* 0x000fe40001741670 */
[----:B------:R-:W-:Y:S01]  /*6390*/  FSEL R21, R33, -INF , !P4 ;  /* 0xff80000021157808 */ /* 0x000fe20006000000 */
[----:B------:R-:W-:Y:S01]  /*63a0*/  LDSM.16.MT88.4 R136, [R184+0x10000] ;  /* 0x01000000b888783b */ /* 0x000fe20000004200 */
[----:B------:R-:W-:-:S02]  /*63b0*/  ISETP.GE.AND P4, PT, R6, R203, PT ;  /* 0x000000cb0600720c */ /* 0x000fc40003f86270 */
[----:B------:R-:W-:Y:S02]  /*63c0*/  ISETP.LT.OR P1, PT, R8, R204, P1 ;  /* 0x000000cc0800720c */ /* 0x000fe40000f21670 */
[----:B------:R-:W-:Y:S02]  /*63d0*/  IABS R44, R44 ;  /* 0x0000002c002c7213 */ /* 0x000fe40000000000 */
[----:B------:R-:W-:Y:S02]  /*63e0*/  I2FP.F32.S32 R29, R29 ;  /* 0x0000001d001d7245 */ /* 0x000fe40000201400 */
[----:B------:R-:W-:Y:S02]  /*63f0*/  ISETP.LT.OR P5, PT, R15, R204, P5 ;  /* 0x000000cc0f00720c */ /* 0x000fe40002fa1670 */
[----:B------:R-:W-:Y:S01]  /*6400*/  FSEL R19, R19, -INF , !P2 ;  /* 0xff80000013137808 */ /* 0x000fe20005000000 */
[----:B------:R-:W-:Y:S01]  /*6410*/  FFMA.FTZ R68, R29, -UR23, R68 ;  /* 0x800000171d447c23 */ /* 0x000fe20008010044 */
[----:B------:R-:W-:-:S02]  /*6420*/  ISETP.GE.AND P2, PT, R4, R203, PT ;  /* 0x000000cb0400720c */ /* 0x000fc40003f46270 */
[----:B------:R-:W-:Y:S02]  /*6430*/  ISETP.LT.OR P4, PT, R6, R204, P4 ;  /* 0x000000cc0600720c */ /* 0x000fe40002781670 */
[----:B------:R-:W-:Y:S02]  /*6440*/  FSEL R225, R24, -INF , !P1 ;  /* 0xff80000018e17808 */ /* 0x000fe40004800000 */
[-C--:B------:R-:W-:Y:S02]  /*6450*/  ISETP.GE.AND P1, PT, R16, R203.reuse, PT ;  /* 0x000000cb1000720c */ /* 0x080fe40003f26270 */
[----:B------:R-:W-:Y:S02]  /*6460*/  I2FP.F32.S32 R44, R44 ;  /* 0x0000002c002c7245 */ /* 0x000fe40000201400 */
[----:B------:R-:W-:Y:S02]  /*6470*/  FSEL R17, R17, -INF , !P5 ;  /* 0xff80000011117808 */ /* 0x000fe40006800000 */
[----:B------:R-:W-:Y:S01]  /*6480*/  IABS R28, R28 ;  /* 0x0000001c001c7213 */ /* 0x000fe20000000000 */
[----:B------:R-:W-:Y:S01]  /*6490*/  FFMA.FTZ R69, R44, -UR23, R69 ;  /* 0x800000172c457c23 */ /* 0x000fe20008010045 */
[----:B------:R-:W-:-:S02]  /*64a0*/  ISETP.GE.AND P5, PT, R18, R203, PT ;  /* 0x000000cb1200720c */ /* 0x000fc40003fa6270 */
[-C--:B------:R-:W-:Y:S02]  /*64b0*/  ISETP.LT.OR P2, PT, R4, R204.reuse, P2 ;  /* 0x000000cc0400720c */ /* 0x080fe40001741670 */
[----:B------:R-:W-:Y:S02]  /*64c0*/  FSEL R171, R171, -INF , !P4 ;  /* 0xff800000abab7808 */ /* 0x000fe40006000000 */
[----:B------:R-:W-:Y:S02]  /*64d0*/  ISETP.GE.AND P4, PT, R14, R203, PT ;  /* 0x000000cb0e00720c */ /* 0x000fe40003f86270 */
[----:B------:R-:W-:Y:S02]  /*64e0*/  ISETP.LT.OR P1, PT, R16, R204, P1 ;  /* 0x000000cc1000720c */ /* 0x000fe40000f21670 */
[----:B------:R-:W-:Y:S02]  /*64f0*/  I2FP.F32.S32 R28, R28 ;  /* 0x0000001c001c7245 */ /* 0x000fe40000201400 */
[----:B------:R-:W-:-:S02]  /*6500*/  ISETP.LT.OR P5, PT, R18, R204, P5 ;  /* 0x000000cc1200720c */ /* 0x000fc40002fa1670 */
[----:B------:R-:W-:Y:S01]  /*6510*/  FSEL R223, R20, -INF , !P2 ;  /* 0xff80000014df7808 */ /* 0x000fe20005000000 */
[----:B------:R-:W-:Y:S01]  /*6520*/  FFMA.FTZ R73, R28, -UR23, R73 ;  /* 0x800000171c497c23 */ /* 0x000fe20008010049 */
[-C--:B------:R-:W-:Y:S02]  /*6530*/  ISETP.GE.AND P2, PT, R12, R203.reuse, PT ;  /* 0x000000cb0c00720c */ /* 0x080fe40003f46270 */
[----:B------:R-:W-:Y:S02]  /*6540*/  ISETP.LT.OR P4, PT, R14, R204, P4 ;  /* 0x000000cc0e00720c */ /* 0x000fe40002781670 */
[----:B------:R-:W-:Y:S02]  /*6550*/  FSEL R221, R68, -INF , !P1 ;  /* 0xff80000044dd7808 */ /* 0x000fe40004800000 */
[----:B------:R-:W-:Y:S02]  /*6560*/  ISETP.GE.AND P1, PT, R2, R203, PT ;  /* 0x000000cb0200720c */ /* 0x000fe40003f26270 */
[----:B------:R-:W-:-:S02]  /*6570*/  FSEL R207, R207, -INF , !P5 ;  /* 0xff800000cfcf7808 */ /* 0x000fc40006800000 */
[----:B------:R-:W-:Y:S02]  /*6580*/  ISETP.GE.AND P5, PT, R13, R200, PT ;  /* 0x000000c80d00720c */ /* 0x000fe40003fa6270 */
[----:B------:R-:W-:Y:S02]  /*6590*/  FSEL R219, R69, -INF , !P4 ;  /* 0xff80000045db7808 */ /* 0x000fe40006000000 */
[----:B------:R-:W-:Y:S02]  /*65a0*/  ISETP.LT.OR P2, PT, R12, R204, P2 ;  /* 0x000000cc0c00720c */ /* 0x000fe40001741670 */
[----:B------:R-:W-:Y:S02]  /*65b0*/  ISETP.GE.AND P4, PT, R40, R200, PT ;  /* 0x000000c82800720c */ /* 0x000fe40003f86270 */
[----:B------:R-:W-:Y:S02]  /*65c0*/  ISETP.LT.OR P1, PT, R2, R204, P1 ;  /* 0x000000cc0200720c */ /* 0x000fe40000f21670 */
[----:B------:R-:W-:Y:S01]  /*65d0*/  ISETP.LT.OR P5, PT, R13, R201, P5 ;  /* 0x000000c90d00720c */ /* 0x000fe20002fa1670 */
[----:B------:R-:W-:Y:S01]  /*65e0*/  IMAD.IADD R13, R202, 0x1, -R13 ;  /* 0x00000001ca0d7824 */ /* 0x000fe200078e0a0d */
[----:B------:R-:W-:-:S02]  /*65f0*/  FSEL R151, R72, -INF , !P2 ;  /* 0xff80000048977808 */ /* 0x000fc40005000000 */
[----:B------:R-:W-:Y:S01]  /*6600*/  ISETP.LT.OR P4, PT, R40, R201, P4 ;  /* 0x000000c92800720c */ /* 0x000fe20002781670 */
[----:B------:R-:W-:Y:S01]  /*6610*/  IMAD.IADD R40, R202, 0x1, -R40 ;  /* 0x00000001ca287824 */ /* 0x000fe200078e0a28 */
[-C--:B------:R-:W-:Y:S02]  /*6620*/  ISETP.GE.AND P2, PT, R11, R200.reuse, PT ;  /* 0x000000c80b00720c */ /* 0x080fe40003f46270 */
[----:B------:R-:W-:Y:S02]  /*6630*/  FSEL R149, R73, -INF , !P1 ;  /* 0xff80000049957808 */ /* 0x000fe40004800000 */
[-C--:B------:R-:W-:Y:S02]  /*6640*/  ISETP.GE.AND P1, PT, R10, R200.reuse, PT ;  /* 0x000000c80a00720c */ /* 0x080fe40003f26270 */
[----:B------:R-:W-:Y:S02]  /*6650*/  FSEL R41, R42, -INF , !P0 ;  /* 0xff8000002a297808 */ /* 0x000fe40004000000 */
[----:B------:R-:W-:-:S02]  /*6660*/  ISETP.GE.AND P0, PT, R9, R200, PT ;  /* 0x000000c80900720c */ /* 0x000fc40003f06270 */
[-C--:B------:R-:W-:Y:S01]  /*6670*/  ISETP.LT.OR P2, PT, R11, R201.reuse, P2 ;  /* 0x000000c90b00720c */ /* 0x080fe20001741670 */
[----:B------:R-:W-:Y:S01]  /*6680*/  IMAD.IADD R11, R202, 0x1, -R11 ;  /* 0x00000001ca0b7824 */ /* 0x000fe200078e0a0b */
[----:B------:R-:W-:Y:S01]  /*6690*/  ISETP.LT.OR P1, PT, R10, R201, P1 ;  /* 0x000000c90a00720c */ /* 0x000fe20000f21670 */
[C---:B------:R-:W-:Y:S01]  /*66a0*/  IMAD.IADD R10, R202.reuse, 0x1, -R10 ;  /* 0x00000001ca0a7824 */ /* 0x040fe200078e0a0a */
[----:B------:R-:W-:Y:S02]  /*66b0*/  IABS R13, R13 ;  /* 0x0000000d000d7213 */ /* 0x000fe40000000000 */
[----:B------:R-:W-:Y:S01]  /*66c0*/  ISETP.LT.OR P0, PT, R9, R201, P0 ;  /* 0x000000c90900720c */ /* 0x000fe20000701670 */
[----:B------:R-:W-:Y:S01]  /*66d0*/  IMAD.IADD R9, R202, 0x1, -R9 ;  /* 0x00000001ca097824 */ /* 0x000fe200078e0a09 */
[----:B------:R-:W-:Y:S02]  /*66e0*/  IABS R40, R40 ;  /* 0x0000002800287213 */ /* 0x000fe40000000000 */
[----:B------:R-:W-:-:S02]  /*66f0*/  I2FP.F32.S32 R20, R13 ;  /* 0x0000000d00147245 */ /* 0x000fc40000201400 */
[----:B------:R-:W-:Y:S02]  /*6700*/  IABS R11, R11 ;  /* 0x0000000b000b7213 */ /* 0x000fe40000000000 */
[----:B------:R-:W-:Y:S01]  /*6710*/  I2FP.F32.S32 R13, R40 ;  /* 0x00000028000d7245 */ /* 0x000fe20000201400 */
[----:B------:R-:W-:Y:S01]  /*6720*/  FFMA.FTZ R20, R20, -UR23, R43 ;  /* 0x8000001714147c23 */ /* 0x000fe2000801002b */
[----:B------:R-:W-:Y:S02]  /*6730*/  IABS R10, R10 ;  /* 0x0000000a000a7213 */ /* 0x000fe40000000000 */
[----:B------:R-:W-:Y:S01]  /*6740*/  IABS R9, R9 ;  /* 0x0000000900097213 */ /* 0x000fe20000000000 */
[----:B------:R-:W-:Y:S01]  /*6750*/  FFMA.FTZ R13, R13, -UR23, R38 ;  /* 0x800000170d0d7c23 */ /* 0x000fe20008010026 */
[----:B------:R-:W-:Y:S02]  /*6760*/  I2FP.F32.S32 R24, R11 ;  /* 0x0000000b00187245 */ /* 0x000fe40000201400 */
[----:B------:R-:W-:-:S02]  /*6770*/  I2FP.F32.S32 R11, R10 ;  /* 0x0000000a000b7245 */ /* 0x000fc40000201400 */
[----:B------:R-:W-:Y:S01]  /*6780*/  I2FP.F32.S32 R10, R9 ;  /* 0x00000009000a7245 */ /* 0x000fe20000201400 */
[----:B------:R-:W-:Y:S01]  /*6790*/  FFMA.FTZ R24, R24, -UR23, R39 ;  /* 0x8000001718187c23 */ /* 0x000fe20008010027 */
[----:B------:R-:W-:Y:S01]  /*67a0*/  FSEL R33, R13, -INF , !P4 ;  /* 0xff8000000d217808 */ /* 0x000fe20006000000 */
[----:B------:R-:W-:Y:S01]  /*67b0*/  IMAD.IADD R9, R202, 0x1, -R15 ;  /* 0x00000001ca097824 */ /* 0x000fe200078e0a0f */
[----:B------:R-:W-:Y:S01]  /*67c0*/  FSEL R37, R20, -INF , !P5 ;  /* 0xff80000014257808 */ /* 0x000fe20006800000 */
[----:B------:R-:W-:Y:S01]  /*67d0*/  FFMA.FTZ R13, R10, -UR23, R35 ;  /* 0x800000170a0d7c23 */ /* 0x000fe20008010023 */
[----:B------:R-:W-:Y:S01]  /*67e0*/  FSEL R29, R24, -INF , !P2 ;  /* 0xff800000181d7808 */ /* 0x000fe20005000000 */
[----:B------:R-:W-:Y:S01]  /*67f0*/  FFMA.FTZ R11, R11, -UR23, R34 ;  /* 0x800000170b0b7c23 */ /* 0x000fe20008010022 */
[----:B------:R-:W-:Y:S02]  /*6800*/  ISETP.GE.AND P2, PT, R8, R200, PT ;  /* 0x000000c80800720c */ /* 0x000fe40003f46270 */
[----:B------:R-:W-:-:S02]  /*6810*/  FSEL R13, R13, -INF , !P0 ;  /* 0xff8000000d0d7808 */ /* 0x000fc40004000000 */
[-C--:B------:R-:W-:Y:S02]  /*6820*/  ISETP.GE.AND P0, PT, R4, R200.reuse, PT ;  /* 0x000000c80400720c */ /* 0x080fe40003f06270 */
[----:B------:R-:W-:Y:S02]  /*6830*/  ISETP.GE.AND P5, PT, R32, R200, PT ;  /* 0x000000c82000720c */ /* 0x000fe40003fa6270 */
[-C--:B------:R-:W-:Y:S01]  /*6840*/  ISETP.LT.OR P0, PT, R4, R201.reuse, P0 ;  /* 0x000000c90400720c */ /* 0x080fe20000701670 */
[----:B------:R-:W-:Y:S01]  /*6850*/  IMAD.IADD R4, R202, 0x1, -R4 ;  /* 0x00000001ca047824 */ /* 0x000fe200078e0a04 */
[-C--:B------:R-:W-:Y:S01]  /*6860*/  ISETP.LT.OR P2, PT, R8, R201.reuse, P2 ;  /* 0x000000c90800720c */ /* 0x080fe20001741670 */
[----:B------:R-:W-:Y:S01]  /*6870*/  IMAD.IADD R8, R202, 0x1, -R8 ;  /* 0x00000001ca087824 */ /* 0x000fe200078e0a08 */
[----:B------:R-:W-:Y:S01]  /*6880*/  ISETP.LT.OR P5, PT, R32, R201, P5 ;  /* 0x000000c92000720c */ /* 0x000fe20002fa1670 */
[----:B------:R-:W-:Y:S01]  /*6890*/  IMAD.IADD R32, R202, 0x1, -R32 ;  /* 0x00000001ca207824 */ /* 0x000fe200078e0a20 */
[----:B------:R-:W-:-:S02]  /*68a0*/  IABS R4, R4 ;  /* 0x0000000400047213 */ /* 0x000fc40000000000 */
[----:B------:R-:W-:Y:S02]  /*68b0*/  IABS R9, R9 ;  /* 0x0000000900097213 */ /* 0x000fe40000000000 */
[----:B------:R-:W-:Y:S02]  /*68c0*/  I2FP.F32.S32 R35, R4 ;  /* 0x0000000400237245 */ /* 0x000fe40000201400 */
[----:B------:R-:W-:Y:S02]  /*68d0*/  FMNMX.FTZ R4, R3, R49, !PT ;  /* 0x0000003103047209 */ /* 0x000fe40007810000 */
[----:B------:R-:W-:Y:S01]  /*68e0*/  ISETP.GE.AND P4, PT, R15, R200, PT ;  /* 0x000000c80f00720c */ /* 0x000fe20003f86270 */
[----:B------:R-:W-:Y:S01]  /*68f0*/  FFMA.FTZ R22, R35, -UR23, R22 ;  /* 0x8000001723167c23 */ /* 0x000fe20008010016 */
[----:B------:R-:W-:Y:S02]  /*6900*/  FMNMX.FTZ R4, R47, R4, !PT ;  /* 0x000000042f047209 */ /* 0x000fe40007810000 */
[----:B------:R-:W-:-:S02]  /*6910*/  IABS R8, R8 ;  /* 0x0000000800087213 */ /* 0x000fc40000000000 */
[----:B------:R-:W-:Y:S02]  /*6920*/  FMNMX.FTZ R4, R45, R4, !PT ;  /* 0x000000042d047209 */ /* 0x000fe40007810000 */
[----:B------:R-:W-:Y:S02]  /*6930*/  IABS R32, R32 ;  /* 0x0000002000207213 */ /* 0x000fe40000000000 */
[----:B------:R-:W-:Y:S02]  /*6940*/  FMNMX.FTZ R4, R25, R4, !PT ;  /* 0x0000000419047209 */ /* 0x000fe40007810000 */
[----:B------:R-:W-:Y:S02]  /*6950*/  I2FP.F32.S32 R10, R9 ;  /* 0x00000009000a7245 */ /* 0x000fe40000201400 */
[----:B------:R-:W-:Y:S02]  /*6960*/  ISETP.LT.OR P4, PT, R15, R201, P4 ;  /* 0x000000c90f00720c */ /* 0x000fe40002781670 */
[----:B------:R-:W-:Y:S01]  /*6970*/  I2FP.F32.S32 R9, R8 ;  /* 0x0000000800097245 */ /* 0x000fe20000201400 */
[----:B------:R-:W-:Y:S01]  /*6980*/  FFMA.FTZ R10, R10, -UR23, R31 ;  /* 0x800000170a0a7c23 */ /* 0x000fe2000801001f */
[----:B------:R-:W-:Y:S01]  /*6990*/  FSEL R15, R11, -INF , !P1 ;  /* 0xff8000000b0f7808 */ /* 0x000fe20004800000 */
[----:B------:R-:W-:Y:S01]  /*69a0*/  IMAD.IADD R31, R202, 0x1, -R12 ;  /* 0x00000001ca1f7824 */ /* 0x000fe200078e0a0c */
[----:B------:R-:W-:Y:S01]  /*69b0*/  FMNMX.FTZ R4, R21, R4, !PT ;  /* 0x0000000415047209 */ /* 0x000fe20007810000 */
[----:B------:R-:W-:Y:S01]  /*69c0*/  FFMA.FTZ R26, R9, -UR23, R26 ;  /* 0x80000017091a7c23 */ /* 0x000fe2000801001a */
[----:B------:R-:W-:-:S02]  /*69d0*/  FMNMX.FTZ R8, R41, R37, !PT ;  /* 0x0000002529087209 */ /* 0x000fc40007810000 */
[----:B------:R-:W-:Y:S02]  /*69e0*/  I2FP.F32.S32 R11, R32 ;  /* 0x00000020000b7245 */ /* 0x000fe40000201400 */
[C---:B------:R-:W-:Y:S02]  /*69f0*/  ISETP.GE.AND P1, PT, R6.reuse, R200, PT ;  /* 0x000000c80600720c */ /* 0x040fe40003f26270 */
[----:B------:R-:W-:Y:S01]  /*6a00*/  FMNMX.FTZ R4, R19, R4, !PT ;  /* 0x0000000413047209 */ /* 0x000fe20007810000 */
[----:B------:R-:W-:Y:S01]  /*6a10*/  FFMA.FTZ R11, R11, -UR23, R30 ;  /* 0x800000170b0b7c23 */ /* 0x000fe2000801001e */
[----:B------:R-:W-:Y:S02]  /*6a20*/  FMNMX.FTZ R8, R33, R8, !PT ;  /* 0x0000000821087209 */ /* 0x000fe40007810000 */
[----:B------:R-:W-:Y:S01]  /*6a30*/  ISETP.LT.OR P1, PT, R6, R201, P1 ;  /* 0x000000c90600720c */ /* 0x000fe20000f21670 */
[----:B------:R-:W-:Y:S01]  /*6a40*/  IMAD.IADD R6, R202, 0x1, -R6 ;  /* 0x00000001ca067824 */ /* 0x000fe200078e0a06 */
[----:B------:R-:W-:-:S02]  /*6a50*/  FMNMX.FTZ R4, R17, R4, !PT ;  /* 0x0000000411047209 */ /* 0x000fc40007810000 */
[----:B------:R-:W-:Y:S02]  /*6a60*/  FMNMX.FTZ R8, R29, R8, !PT ;  /* 0x000000081d087209 */ /* 0x000fe40007810000 */
[----:B------:R-:W-:Y:S02]  /*6a70*/  FSEL R11, R11, -INF , !P5 ;  /* 0xff8000000b0b7808 */ /* 0x000fe40006800000 */
[----:B------:R-:W-:Y:S02]  /*6a80*/  ISETP.GE.AND P5, PT, R18, R200, PT ;  /* 0x000000c81200720c */ /* 0x000fe40003fa6270 */
[----:B------:R-:W-:Y:S02]  /*6a90*/  FMNMX.FTZ R4, R225, R4, !PT ;  /* 0x00000004e1047209 */ /* 0x000fe40007810000 */
[----:B------:R-:W-:Y:S02]  /*6aa0*/  FMNMX.FTZ R8, R15, R8, !PT ;  /* 0x000000080f087209 */ /* 0x000fe40007810000 */
[----:B------:R-:W-:-:S02]  /*6ab0*/  IABS R6, R6 ;  /* 0x0000000600067213 */ /* 0x000fc40000000000 */
[----:B------:R-:W-:Y:S02]  /*6ac0*/  FSEL R9, R10, -INF , !P4 ;  /* 0xff8000000a097808 */ /* 0x000fe40006000000 */
[----:B------:R-:W-:Y:S02]  /*6ad0*/  ISETP.GE.AND P4, PT, R16, R200, PT ;  /* 0x000000c81000720c */ /* 0x000fe40003f86270 */
[----:B------:R-:W-:Y:S01]  /*6ae0*/  ISETP.LT.OR P5, PT, R18, R201, P5 ;  /* 0x000000c91200720c */ /* 0x000fe20002fa1670 */
[----:B------:R-:W-:Y:S01]  /*6af0*/  IMAD.IADD R18, R202, 0x1, -R18 ;  /* 0x00000001ca127824 */ /* 0x000fe200078e0a12 */
[----:B------:R-:W-:Y:S02]  /*6b00*/  FMNMX.FTZ R4, R171, R4, !PT ;  /* 0x00000004ab047209 */ /* 0x000fe40007810000 */
[----:B------:R-:W-:Y:S02]  /*6b10*/  FMNMX.FTZ R8, R13, R8, !PT ;  /* 0x000000080d087209 */ /* 0x000fe40007810000 */
[----:B------:R-:W-:-:S02]  /*6b20*/  I2FP.F32.S32 R6, R6 ;  /* 0x0000000600067245 */ /* 0x000fc40000201400 */
[----:B------:R-:W-:Y:S02]  /*6b30*/  FSEL R213, R26, -INF , !P2 ;  /* 0xff8000001ad57808 */ /* 0x000fe40005000000 */
[----:B------:R-:W-:Y:S01]  /*6b40*/  ISETP.LT.OR P4, PT, R16, R201, P4 ;  /* 0x000000c91000720c */ /* 0x000fe20002781670 */
[----:B------:R-:W-:Y:S01]  /*6b50*/  IMAD.IADD R16, R202, 0x1, -R16 ;  /* 0x00000001ca107824 */ /* 0x000fe200078e0a10 */
[----:B------:R-:W-:Y:S01]  /*6b60*/  ISETP.GE.AND P2, PT, R14, R200, PT ;  /* 0x000000c80e00720c */ /* 0x000fe20003f46270 */
[----:B------:R-:W-:Y:S01]  /*6b70*/  FFMA.FTZ R6, R6, -UR23, R27 ;  /* 0x8000001706067c23 */ /* 0x000fe2000801001b */
[----:B------:R-:W-:Y:S02]  /*6b80*/  FMNMX.FTZ R4, R223, R4, !PT ;  /* 0x00000004df047209 */ /* 0x000fe40007810000 */
[----:B------:R-:W-:Y:S02]  /*6b90*/  FMNMX.FTZ R8, R11, R8, !PT ;  /* 0x000000080b087209 */ /* 0x000fe40007810000 */
[----:B------:R-:W-:-:S02]  /*6ba0*/  IABS R18, R18 ;  /* 0x0000001200127213 */ /* 0x000fc40000000000 */
[----:B------:R-:W-:Y:S01]  /*6bb0*/  ISETP.LT.OR P2, PT, R14, R201, P2 ;  /* 0x000000c90e00720c */ /* 0x000fe20001741670 */
[----:B------:R-:W-:Y:S01]  /*6bc0*/  IMAD.IADD R14, R202, 0x1, -R14 ;  /* 0x00000001ca0e7824 */ /* 0x000fe200078e0a0e */
[----:B------:R-:W-:Y:S02]  /*6bd0*/  FMNMX.FTZ R4, R207, R4, !PT ;  /* 0x00000004cf047209 */ /* 0x000fe40007810000 */
[----:B------:R-:W-:Y:S02]  /*6be0*/  FMNMX.FTZ R8, R9, R8, !PT ;  /* 0x0000000809087209 */ /* 0x000fe40007810000 */
[----:B------:R-:W-:Y:S02]  /*6bf0*/  IABS R16, R16 ;  /* 0x0000001000107213 */ /* 0x000fe40000000000 */
[----:B------:R-:W-:Y:S02]  /*6c00*/  I2FP.F32.S32 R18, R18 ;  /* 0x0000001200127245 */ /* 0x000fe40000201400 */
[----:B------:R-:W-:Y:S01]  /*6c10*/  FSEL R209, R6, -INF , !P1 ;  /* 0xff80000006d17808 */ /* 0x000fe20004800000 */
[----:B------:R-:W-:Y:S01]  /*6c20*/  IMAD.IADD R6, R202, 0x1, -R2 ;  /* 0x00000001ca067824 */ /* 0x000fe200078e0a02 */
[----:B------:R-:W-:Y:S01]  /*6c30*/  FMNMX.FTZ R4, R221, R4, !PT ;  /* 0x00000004dd047209 */ /* 0x000fe20007810000 */
[----:B------:R-:W-:Y:S01]  /*6c40*/  FFMA.FTZ R18, R18, -UR23, R23 ;  /* 0x8000001712127c23 */ /* 0x000fe20008010017 */
[----:B------:R-:W-:-:S02]  /*6c50*/  FMNMX.FTZ R8, R213, R8, !PT ;  /* 0x00000008d5087209 */ /* 0x000fc40007810000 */
[----:B------:R-:W-:Y:S02]  /*6c60*/  IABS R14, R14 ;  /* 0x0000000e000e7213 */ /* 0x000fe40000000000 */
[----:B------:R-:W-:Y:S02]  /*6c70*/  I2FP.F32.S32 R27, R16 ;  /* 0x00000010001b7245 */ /* 0x000fe40000201400 */
[----:B------:R-:W-:Y:S02]  /*6c80*/  FSEL R147, R22, -INF , !P0 ;  /* 0xff80000016937808 */ /* 0x000fe40004000000 */
[----:B------:R-:W-:Y:S01]  /*6c90*/  FMNMX.FTZ R4, R219, R4, !PT ;  /* 0x00000004db047209 */ /* 0x000fe20007810000 */
[----:B------:R-:W-:Y:S01]  /*6ca0*/  FFMA.FTZ R27, R27, -UR23, R70 ;  /* 0x800000171b1b7c23 */ /* 0x000fe20008010046 */
[----:B------:R-:W-:Y:S02]  /*6cb0*/  FMNMX.FTZ R8, R209, R8, !PT ;  /* 0x00000008d1087209 */ /* 0x000fe40007810000 */
[----:B------:R-:W-:-:S02]  /*6cc0*/  I2FP.F32.S32 R14, R14 ;  /* 0x0000000e000e7245 */ /* 0x000fc40000201400 */
[----:B------:R-:W-:Y:S02]  /*6cd0*/  IABS R31, R31 ;  /* 0x0000001f001f7213 */ /* 0x000fe40000000000 */
[----:B------:R-:W-:Y:S01]  /*6ce0*/  FMNMX.FTZ R4, R151, R4, !PT ;  /* 0x0000000497047209 */ /* 0x000fe20007810000 */
[----:B------:R-:W-:Y:S01]  /*6cf0*/  FFMA.FTZ R71, R14, -UR23, R71 ;  /* 0x800000170e477c23 */ /* 0x000fe20008010047 */
[----:B------:R-:W-:Y:S02]  /*6d00*/  FSEL R145, R18, -INF , !P5 ;  /* 0xff80000012917808 */ /* 0x000fe40006800000 */
[----:B------:R-:W-:Y:S02]  /*6d10*/  FMNMX.FTZ R8, R147, R8, !PT ;  /* 0x0000000893087209 */ /* 0x000fe40007810000 */
[----:B------:R-:W-:Y:S02]  /*6d20*/  IABS R6, R6 ;  /* 0x0000000600067213 */ /* 0x000fe40000000000 */
[----:B------:R-:W-:-:S02]  /*6d30*/  I2FP.F32.S32 R31, R31 ;  /* 0x0000001f001f7245 */ /* 0x000fc40000201400 */
[C---:B------:R-:W-:Y:S02]  /*6d40*/  ISETP.GE.AND P1, PT, R12.reuse, R200, PT ;  /* 0x000000c80c00720c */ /* 0x040fe40003f26270 */
[----:B------:R-:W-:Y:S01]  /*6d50*/  FMNMX.FTZ R4, R149, R4, !PT ;  /* 0x0000000495047209 */ /* 0x000fe20007810000 */
[----:B------:R-:W-:Y:S01]  /*6d60*/  FFMA.FTZ R31, R31, -UR23, R74 ;  /* 0x800000171f1f7c23 */ /* 0x000fe2000801004a */
[----:B------:R-:W-:Y:S02]  /*6d70*/  FSEL R143, R27, -INF , !P4 ;  /* 0xff8000001b8f7808 */ /* 0x000fe40006000000 */
[----:B------:R-:W-:Y:S01]  /*6d80*/  FMNMX.FTZ R8, R145, R8, !PT ;  /* 0x0000000891087209 */ /* 0x000fe20007810000 */
[----:B------:R-:W1:Y:S01]  /*6d90*/  SHFL.BFLY PT, R23, R4, 0x2, 0x1f ;  /* 0x0c401f0004177f89 */ /* 0x000e6200000e0000 */
[----:B------:R-:W-:Y:S02]  /*6da0*/  I2FP.F32.S32 R6, R6 ;  /* 0x0000000600067245 */ /* 0x000fe40000201400 */
[----:B------:R-:W-:-:S02]  /*6db0*/  ISETP.LT.OR P1, PT, R12, R201, P1 ;  /* 0x000000c90c00720c */ /* 0x000fc40000f21670 */
[----:B------:R-:W-:Y:S01]  /*6dc0*/  ISETP.GE.AND P0, PT, R2, R200, PT ;  /* 0x000000c80200720c */ /* 0x000fe20003f06270 */
[----:B------:R-:W-:Y:S01]  /*6dd0*/  FFMA.FTZ R6, R6, -UR23, R75 ;  /* 0x8000001706067c23 */ /* 0x000fe2000801004b */
[----:B------:R-:W-:Y:S01]  /*6de0*/  FSEL R141, R71, -INF , !P2 ;  /* 0xff800000478d7808 */ /* 0x000fe20005000000 */
[----:B------:R-:W-:Y:S01]  /*6df0*/  LDSM.16.MT88.4 R72, [R188+0x10000] ;  /* 0x01000000bc48783b */ /* 0x000fe20000004200 */
[----:B------:R-:W-:Y:S02]  /*6e00*/  FMNMX.FTZ R8, R143, R8, !PT ;  /* 0x000000088f087209 */ /* 0x000fe40007810000 */
[----:B------:R-:W-:Y:S02]  /*6e10*/  ISETP.LT.OR P0, PT, R2, R201, P0 ;  /* 0x000000c90200720c */ /* 0x000fe40000701670 */
[----:B------:R-:W-:Y:S02]  /*6e20*/  FSEL R217, R31, -INF , !P1 ;  /* 0xff8000001fd97808 */ /* 0x000fe40004800000 */
[----:B------:R-:W-:-:S02]  /*6e30*/  FMNMX.FTZ R8, R141, R8, !PT ;  /* 0x000000088d087209 */ /* 0x000fc40007810000 */
[----:B------:R-:W-:Y:S02]  /*6e40*/  FSEL R211, R6, -INF , !P0 ;  /* 0xff80000006d37808 */ /* 0x000fe40004000000 */
[----:B------:R-:W-:-:S04]  /*6e50*/  FMNMX.FTZ R8, R217, R8, !PT ;  /* 0x00000008d9087209 */ /* 0x000fc80007810000 */
[----:B------:R-:W-:Y:S02]  /*6e60*/  FMNMX.FTZ R31, R211, R8, !PT ;  /* 0x00000008d31f7209 */ /* 0x000fe40007810000 */
[----:B-1----:R-:W-:Y:S02]  /*6e70*/  FMNMX.FTZ R27, R4, R23, !PT ;  /* 0x00000017041b7209 */ /* 0x002fe40007810000 */
[----:B------:R-:W-:Y:S04]  /*6e80*/  LDSM.16.MT88.4 R4, [R186+0xe800] ;  /* 0x00e80000ba04783b */ /* 0x000fe80000004200 */
[----:B------:R-:W1:Y:S04]  /*6e90*/  SHFL.BFLY PT, R2, R31, 0x2, 0x1f ;  /* 0x0c401f001f027f89 */ /* 0x000e6800000e0000 */
[----:B------:R-:W2:Y:S01]  /*6ea0*/  SHFL.BFLY PT, R132, R27, 0x1, 0x1f ;  /* 0x0c201f001b847f89 */ /* 0x000ea200000e0000 */
[----:B-1----:R-:W-:-:S02]  /*6eb0*/  FMNMX.FTZ R23, R31, R2, !PT ;  /* 0x000000021f177209 */ /* 0x002fc40007810000 */
        /* <DEDUP_REMOVED lines=15> */
[----:B-1----:R-:W-:Y:S01]  /*6fb0*/  FMNMX.FTZ R3, R23, R2, !PT ;  /* 0x0000000217037209 */ /* 0x002fe20007810000 */
[----:B------:R-:W-:Y:S01]  /*6fc0*/  LDSM.16.MT88.4 R48, [R186+0xe000] ;  /* 0x00e00000ba30783b */ /* 0x000fe20000004200 */
[--C-:B------:R-:W-:Y:S01]  /*6fd0*/  FFMA.FTZ R166, R225, UR18, -R140.reuse ;  /* 0x00000012e1a67c23 */ /* 0x100fe2000801088c */
[--C-:B------:R-:W-:Y:S01]  /*6fe0*/  FFMA.FTZ R171, R171, UR18, -R140.reuse ;  /* 0x00000012abab7c23 */ /* 0x100fe2000801088c */
[C---:B------:R-:W-:Y:S01]  /*6ff0*/  FSETP.NEU.FTZ.AND P0, PT, R3.reuse, -INF , PT ;  /* 0xff8000000300780b */ /* 0x040fe20003f1d000 */
[----:B------:R-:W-:Y:S01]  /*7000*/  FMUL.FTZ R210, R3, UR18 ;  /* 0x0000001203d27c20 */ /* 0x000fe20008410000 */
[----:B------:R-:W1:Y:S01]  /*7010*/  MUFU.EX2 R162, R162 ;  /* 0x000000a200a27308 */ /* 0x000e620000000800 */
[--C-:B------:R-:W-:Y:S01]  /*7020*/  FFMA.FTZ R168, R223, UR18, -R140.reuse ;  /* 0x00000012dfa87c23 */ /* 0x100fe2000801088c */
[--C-:B------:R-:W-:Y:S01]  /*7030*/  FFMA.FTZ R207, R207, UR18, -R140.reuse ;  /* 0x00000012cfcf7c23 */ /* 0x100fe2000801088c */
[----:B------:R-:W-:Y:S01]  /*7040*/  LDSM.16.MT88.4 R24, [R184+0xc800] ;  /* 0x00c80000b818783b */ /* 0x000fe20000004200 */
[----:B------:R-:W-:Y:S01]  /*7050*/  FSEL R210, R210, RZ, P0 ;  /* 0x000000ffd2d27208 */ /* 0x000fe20000000000 */
[--C-:B------:R-:W-:Y:S01]  /*7060*/  FFMA.FTZ R214, R221, UR18, -R140.reuse ;  /* 0x00000012ddd67c23 */ /* 0x100fe2000801088c */
[----:B------:R-:W-:Y:S01]  /*7070*/  FFMA.FTZ R219, R219, UR18, -R140 ;  /* 0x00000012dbdb7c23 */ /* 0x000fe2000801088c */
[----:B------:R-:W-:Y:S01]  /*7080*/  LDSM.16.MT88.4 R20, [R185+0xe800] ;  /* 0x00e80000b914783b */ /* 0x000fe20000004200 */
        /* <DEDUP_REMOVED lines=10> */
[--C-:B------:R-:W-:Y:S01]  /*7130*/  FFMA.FTZ R2, R9, UR18, -R210.reuse ;  /* 0x0000001209027c23 */ /* 0x100fe200080108d2 */
[----:B------:R-:W4:Y:S01]  /*7140*/  LDSM.16.MT88.4 R12, [R186+0xc800] ;  /* 0x00c80000ba0c783b */ /* 0x000f220000004200 */
[----:B-1----:R-:W-:Y:S01]  /*7150*/  F2FP.BF16.F32.PACK_AB R96, R162, R167 ;  /* 0x000000a7a260723e */ /* 0x002fe200000010ff */
[--C-:B------:R-:W-:Y:S01]  /*7160*/  FFMA.FTZ R170, R213, UR18, -R210.reuse ;  /* 0x00000012d5aa7c23 */ /* 0x100fe200080108d2 */
[--C-:B------:R-:W-:Y:S01]  /*7170*/  FFMA.FTZ R209, R209, UR18, -R210.reuse ;  /* 0x00000012d1d17c23 */ /* 0x100fe200080108d2 */
[----:B------:R-:W1:Y:S01]  /*7180*/  LDSM.16.MT88.4 R8, [R188+0xe800] ;  /* 0x00e80000bc08783b */ /* 0x000e620000004200 */
[----:B------:R-:W-:Y:S01]  /*7190*/  MUFU.EX2 R164, R164 ;  /* 0x000000a400a47308 */ /* 0x000fe20000000800 */
[--C-:B------:R-:W-:Y:S01]  /*71a0*/  FFMA.FTZ R208, R147, UR18, -R210.reuse ;  /* 0x0000001293d07c23 */ /* 0x100fe200080108d2 */
[----:B------:R-:W-:Y:S01]  /*71b0*/  FFMA.FTZ R213, R145, UR18, -R210 ;  /* 0x0000001291d57c23 */ /* 0x000fe200080108d2 */
[----:B------:R-:W-:Y:S01]  /*71c0*/  LDSM.16.MT88.4 R28, [R185+0xc800] ;  /* 0x00c80000b91c783b */ /* 0x000fe20000004200 */
[--C-:B------:R-:W-:Y:S01]  /*71d0*/  FFMA.FTZ R216, R151, UR18, -R140.reuse ;  /* 0x0000001297d87c23 */ /* 0x100fe2000801088c */
[----:B------:R-:W-:Y:S01]  /*71e0*/  FFMA.FTZ R221, R149, UR18, -R140 ;  /* 0x0000001295dd7c23 */ /* 0x000fe2000801088c */
[--C-:B------:R-:W-:Y:S01]  /*71f0*/  FFMA.FTZ R218, R143, UR18, -R210.reuse ;  /* 0x000000128fda7c23 */ /* 0x100fe200080108d2 */
[--C-:B------:R-:W-:Y:S01]  /*7200*/  FFMA.FTZ R223, R141, UR18, -R210.reuse ;  /* 0x000000128ddf7c23 */ /* 0x100fe200080108d2 */
[----:B------:R-:W5:Y:S01]  /*7210*/  MUFU.EX2 R169, R169 ;  /* 0x000000a900a97308 */ /* 0x000f620000000800 */
[----:B---3--:R-:W-:Y:S01]  /*7220*/  F2FP.BF16.F32.PACK_AB R98, R158, R165 ;  /* 0x000000a59e62723e */ /* 0x008fe200000010ff */
[--C-:B------:R-:W-:Y:S01]  /*7230*/  FFMA.FTZ R217, R217, UR18, -R210.reuse ;  /* 0x00000012d9d97c23 */ /* 0x100fe200080108d2 */
[----:B------:R-:W-:Y:S01]  /*7240*/  FFMA.FTZ R220, R211, UR18, -R210 ;  /* 0x00000012d3dc7c23 */ /* 0x000fe200080108d2 */
[----:B------:R-:W-:Y:S01]  /*7250*/  LDSM.16.MT88.4 R148, [R184+0x11000] ;  /* 0x01100000b894783b */ /* 0x000fe20000004200 */
[----:B------:R-:W-:Y:S01]  /*7260*/  FADD.FTZ R162, R167, R162 ;  /* 0x000000a2a7a27221 */ /* 0x000fe20000010000 */
[----:B------:R-:W-:-:S02]  /*7270*/  LEA R210, P0, R133, UR14, 0x1 ;  /* 0x0000000e85d27c11 */ /* 0x000fc4000f8008ff */
        /* <DEDUP_REMOVED lines=18> */
[----:B--2---:R-:W-:Y:S03]  /*73a0*/  HMMA.16816.F32.BF16 R36, R96, R40, RZ ;  /* 0x000000286024723c */ /* 0x004fe600000418ff */
        /* <DEDUP_REMOVED lines=28> */
[----:B------:R-:W5:Y:S01]  /*7570*/  MUFU.EX2 R207, R207 ;  /* 0x000000cf00cf7308 */ /* 0x000f620000000800 */
[C---:B--2---:R-:W-:Y:S01]  /*7580*/  F2FP.BF16.F32.PACK_AB R144, R171.reuse, R166 ;  /* 0x000000a6ab90723e */ /* 0x044fe200000010ff */
[----:B------:R-:W-:Y:S01]  /*7590*/  FADD.FTZ R166, R166, R157 ;  /* 0x0000009da6a67221 */ /* 0x000fe20000010000 */
[----:B----4-:R-:W-:Y:S03]  /*75a0*/  HMMA.16816.F32.BF16 R120, R32, R12, R120 ;  /* 0x0000000c2078723c */ /* 0x010fe60000041878 */
[----:B------:R-:W-:-:S02]  /*75b0*/  FADD.FTZ R171, R171, R166 ;  /* 0x000000a6abab7221 */ /* 0x000fc40000010000 */
[----:B------:R-:W-:Y:S01]  /*75c0*/  MUFU.EX2 R170, R170 ;  /* 0x000000aa00aa7308 */ /* 0x000fe20000000800 */
[C---:B------:R-:W-:Y:S01]  /*75d0*/  HMMA.16816.F32.BF16 R116, R32.reuse, R14, R116 ;  /* 0x0000000e2074723c */ /* 0x040fe20000041874 */
[----:B------:R-:W2:Y:S05]  /*75e0*/  LDSM.16.MT88.4 R12, [R188+0x10800] ;  /* 0x01080000bc0c783b */ /* 0x000eaa0000004200 */
        /* <DEDUP_REMOVED lines=18> */
[----:B-----5:R-:W-:Y:S01]  /*7710*/  F2FP.BF16.F32.PACK_AB R147, R213, R208 ;  /* 0x000000d0d593723e */ /* 0x020fe200000010ff */
[----:B------:R-:W-:Y:S01]  /*7720*/  FADD.FTZ R208, R208, R209 ;  /* 0x000000d1d0d07221 */ /* 0x000fe20000010000 */
[C---:B------:R-:W-:Y:S01]  /*7730*/  HMMA.16816.F32.BF16 R48, R32.reuse, R6, R48 ;  /* 0x000000062030723c */ /* 0x040fe20000041830 */
[----:B------:R-:W-:Y:S01]  /*7740*/  LDSM.16.MT88.4 R4, [R185+0x10800] ;  /* 0x01080000b904783b */ /* 0x000fe20000004200 */
[----:B------:R-:W-:Y:S01]  /*7750*/  LEA.HI.X R209, R133, UR15, R134, 0x1, P0 ;  /* 0x0000000f85d17c11 */ /* 0x000fe200080f0c86 */
[----:B------:R-:W-:Y:S02]  /*7760*/  FADD.FTZ R213, R213, R208 ;  /* 0x000000d0d5d57221 */ /* 0x000fe40000010000 */
[----:B------:R-:W-:Y:S01]  /*7770*/  MUFU.EX2 R216, R216 ;  /* 0x000000d800d87308 */ /* 0x000fe20000000800 */
[C---:B---3--:R-:W-:Y:S06]  /*7780*/  HMMA.16816.F32.BF16 R60, R32.reuse, R16, R60 ;  /* 0x00000010203c723c */ /* 0x048fec000004183c */
[C---:B------:R-:W-:Y:S01]  /*7790*/  HMMA.16816.F32.BF16 R64, R32.reuse, R18, R64 ;  /* 0x000000122040723c */ /* 0x040fe20000041840 */
[----:B------:R-:W3:Y:S01]  /*77a0*/  LDSM.16.MT88.4 R16, [R188+0xd000] ;  /* 0x00d00000bc10783b */ /* 0x000ee20000004200 */
[----:B------:R-:W-:Y:S04]  /*77b0*/  MUFU.EX2 R221, R221 ;  /* 0x000000dd00dd7308 */ /* 0x000fe80000000800 */
[C---:B--2---:R-:W-:Y:S04]  /*77c0*/  HMMA.16816.F32.BF16 R68, R32.reuse, R12, R68 ;  /* 0x0000000c2044723c */ /* 0x044fe80000041844 */
[----:B------:R-:W-:Y:S02]  /*77d0*/  MUFU.EX2 R218, R218 ;  /* 0x000000da00da7308 */ /* 0x000fe40000000800 */
[C---:B------:R-:W-:Y:S01]  /*77e0*/  HMMA.16816.F32.BF16 R72, R32.reuse, R14, R72 ;  /* 0x0000000e2048723c */ /* 0x040fe20000041848 */
[----:B------:R-:W2:Y:S05]  /*77f0*/  LDSM.16.MT88.4 R12, [R186+0xd000] ;  /* 0x00d00000ba0c783b */ /* 0x000eaa0000004200 */
        /* <DEDUP_REMOVED lines=8> */
[C---:B---3--:R-:W-:Y:S06]  /*7880*/  HMMA.16816.F32.BF16 R128, R144.reuse, R16, R128 ;  /* 0x000000109080723c */ /* 0x048fec0000041880 */
[----:B------:R-:W-:Y:S01]  /*7890*/  HMMA.16816.F32.BF16 R124, R144, R18, R124 ;  /* 0x00000012907c723c */ /* 0x000fe2000004187c */
[----:B------:R-:W-:Y:S05]  /*78a0*/  LDSM.16.MT88.4 R16, [R184+0xf000] ;  /* 0x00f00000b810783b */ /* 0x000fea0000004200 */
[C---:B------:R-:W-:Y:S06]  /*78b0*/  HMMA.16816.F32.BF16 R84, R32.reuse, R4, R84 ;  /* 0x000000042054723c */ /* 0x040fec0000041854 */
[----:B------:R-:W-:Y:S01]  /*78c0*/  HMMA.16816.F32.BF16 R88, R32, R6, R88 ;  /* 0x000000062058723c */ /* 0x000fe20000041858 */
[----:B------:R-:W3:Y:S05]  /*78d0*/  LDSM.16.MT88.4 R4, [R186+0xf000] ;  /* 0x00f00000ba04783b */ /* 0x000eea0000004200 */
[C---:B--2---:R-:W-:Y:S06]  /*78e0*/  HMMA.16816.F32.BF16 R120, R144.reuse, R12, R120 ;  /* 0x0000000c9078723c */ /* 0x044fec0000041878 */
[C---:B------:R-:W-:Y:S01]  /*78f0*/  HMMA.16816.F32.BF16 R116, R144.reuse, R14, R116 ;  /* 0x0000000e9074723c */ /* 0x040fe20000041874 */
[----:B------:R-:W2:Y:S05]  /*7900*/  LDSM.16.MT88.4 R12, [R188+0x11000] ;  /* 0x01100000bc0c783b */ /* 0x000eaa0000004200 */
        /* <DEDUP_REMOVED lines=10> */
[C---:B---3--:R-:W-:Y:S06]  /*79b0*/  HMMA.16816.F32.BF16 R44, R144.reuse, R4, R44 ;  /* 0x00000004902c723c */ /* 0x048fec000004182c */
[----:B------:R-:W-:Y:S01]  /*79c0*/  HMMA.16816.F32.BF16 R48, R144, R6, R48 ;  /* 0x000000069030723c */ /* 0x000fe20000041830 */
[----:B------:R-:W3:Y:S05]  /*79d0*/  LDSM.16.MT88.4 R4, [R185+0x11000] ;  /* 0x01100000b904783b */ /* 0x000eea0000004200 */
        /* <DEDUP_REMOVED lines=14> */
[C---:B--2---:R-:W-:Y:S06]  /*7ac0*/  HMMA.16816.F32.BF16 R68, R144.reuse, R12, R68 ;  /* 0x0000000c9044723c */ /* 0x044fec0000041844 */
[C---:B------:R-:W-:Y:S01]  /*7ad0*/  HMMA.16816.F32.BF16 R72, R144.reuse, R14, R72 ;  /* 0x0000000e9048723c */ /* 0x040fe20000041848 */
[----:B------:R-:W2:Y:S05]  /*7ae0*/  LDSM.16.MT88.4 R12, [R188+0xf800] ;  /* 0x00f80000bc0c783b */ /* 0x000eaa0000004200 */
[C---:B-----5:R-:W-:Y:S06]  /*7af0*/  HMMA.16816.F32.BF16 R76, R144.reuse, R8, R76 ;  /* 0x00000008904c723c */ /* 0x060fec000004184c */
[C---:B------:R-:W-:Y:S01]  /*7b00*/  HMMA.16816.F32.BF16 R80, R144.reuse, R10, R80 ;  /* 0x0000000a9050723c */ /* 0x040fe20000041850 */
[----:B------:R-:W5:Y:S05]  /*7b10*/  LDSM.16.MT88.4 R8, [R184+0xf800] ;  /* 0x00f80000b808783b */ /* 0x000f6a0000004200 */
[C---:B---3--:R-:W-:Y:S06]  /*7b20*/  HMMA.16816.F32.BF16 R84, R144.reuse, R4, R84 ;  /* 0x000000049054723c */ /* 0x048fec0000041854 */
        /* <DEDUP_REMOVED lines=122> */
[----:B------:R-:W-:-:S03]  /*82d0*/  UIMAD UR4, UR16, UR7, UR4 ;  /* 0x00000007100472a4 */ /* 0x000fc6000f8e0204 */
[----:B------:R-:W-:Y:S01]  /*82e0*/  ULDC.64 UR16, c[0x0][0x238] ;  /* 0x00008e0000107ab9 */ /* 0x000fe20000000a00 */
[----:B------:R-:W-:Y:S01]  /*82f0*/  UIADD3 UR4, UR33, UR4, URZ ;  /* 0x0000000421047290 */ /* 0x000fe2000fffe03f */
[----:B-1----:R-:W-:Y:S01]  /*8300*/  IMAD.U32 R7, RZ, RZ, UR33 ;  /* 0x00000021ff077e24 */ /* 0x002fe2000f8e00ff */
        /* <DEDUP_REMOVED lines=10> */
.L_x_5737:
[----:B------:R-:W-:-:S04]  /*83b0*/  ULEA UR4, -UR6, URZ, 0x6 ;  /* 0x0000003f06047291 */ /* 0x000fc8000f8e313f */
[----:B------:R-:W-:Y:S02]  /*83c0*/  USHF.R.S32.HI UR7, URZ, 0x1f, UR4 ;  /* 0x0000001f3f077899 */ /* 0x000fe40008011404 */
[----:B------:R-:W-:-:S04]  /*83d0*/  MOV R5, UR4 ;  /* 0x0000000400057c02 */ /* 0x000fc80008000f00 */
[----:B------:R-:W-:-:S07]  /*83e0*/  MOV R2, UR7 ;  /* 0x0000000700027c02 */ /* 0x000fce0008000f00 */
.L_x_5738:
        /* <DEDUP_REMOVED lines=11> */
[C---:B------:R-:W-:Y:S02]  /*84a0*/  IADD3 R9, P1, R5.reuse, UR24, RZ ;  /* 0x0000001805097c10 */ /* 0x040fe4000ff3e0ff */
[----:B------:R-:W-:-:S02]  /*84b0*/  LEA.HI.X R225, R5, R215, R2, 0x1, P0 ;  /* 0x000000d705e17211 */ /* 0x000fc400000f0c02 */
[C---:B------:R-:W-:Y:S02]  /*84c0*/  IADD3.X R0, R2.reuse, UR22, RZ, P1, !PT ;  /* 0x0000001602007c10 */ /* 0x040fe40008ffe4ff */
[-C--:B------:R-:W-:Y:S01]  /*84d0*/  @!P2 IADD3 R5, P0, R5, R152.reuse, RZ ;  /* 0x000000980505a210 */ /* 0x080fe20007f1e0ff */
[----:B------:R-:W-:Y:S01]  /*84e0*/  @!PT LDS RZ, [RZ] ;  /* 0x00000000fffff984 */ /* 0x000fe20000000800 */
[----:B------:R-:W-:Y:S01]  /*84f0*/  @!PT LDS RZ, [RZ] ;  /* 0x00000000fffff984 */ /* 0x000fe20000000800 */
[----:B------:R-:W-:Y:S01]  /*8500*/  @!PT LDS RZ, [RZ] ;  /* 0x00000000fffff984 */ /* 0x000fe20000000800 */
[----:B------:R-:W-:Y:S01]  /*8510*/  @!P5 LDGSTS.E.BYPASS.LTC128B.128 [R197+0xc000], desc[UR26][R224.64] ;  /* 0x0c000000e0c5dfae */ /* 0x000fe2000b901d5a */
[C---:B------:R-:W-:Y:S02]  /*8520*/  @!P4 IADD3 R7, P1, R9.reuse, R152, RZ ;  /* 0x000000980907c210 */ /* 0x040fe40007f3e0ff */
        /* <DEDUP_REMOVED lines=12> */
[C---:B------:R-:W-:Y:S02]  /*85f0*/  IADD3 R7, P1, R9.reuse, UR24, RZ ;  /* 0x0000001809077c10 */ /* 0x040fe4000ff3e0ff */
[CC--:B------:R-:W-:Y:S01]  /*8600*/  @!P2 IADD3 R5, P0, R9.reuse, R152.reuse, RZ ;  /* 0x000000980905a210 */ /* 0x0c0fe20007f1e0ff */
[----:B------:R-:W-:Y:S01]  /*8610*/  @P2 STS.128 [R197+0x10000], RZ ;  /* 0x010000ffc5002388 */ /* 0x000fe20000000c00 */
[C---:B------:R-:W-:Y:S02]  /*8620*/  IADD3.X R2, R0.reuse, UR22, RZ, P1, !PT ;  /* 0x0000001600027c10 */ /* 0x040fe40008ffe4ff */
[----:B------:R-:W-:Y:S01]  /*8630*/  @!P5 LEA.HI.X R17, R9, R215, R0, 0x1, P6 ;  /* 0x000000d70911d211 */ /* 0x000fe200030f0c00 */
[----:B------:R-:W-:Y:S01]  /*8640*/  @!P2 IMAD.X R0, R0, 0x1, R135, P0 ;  /* 0x000000010000a824 */ /* 0x000fe200000e0687 */
[----:B------:R-:W-:Y:S01]  /*8650*/  @!P2 LEA R10, P0, R5, UR28, 0x1 ;  /* 0x0000001c050aac11 */ /* 0x000fe2000f8008ff */
[----:B------:R-:W-:Y:S01]  /*8660*/  @!PT LDS RZ, [RZ] ;  /* 0x00000000fffff984 */ /* 0x000fe20000000800 */
[----:B------:R-:W-:Y:S01]  /*8670*/  @!PT LDS RZ, [RZ] ;  /* 0x00000000fffff984 */ /* 0x000fe20000000800 */
[----:B------:R-:W-:Y:S01]  /*8680*/  @!PT LDS RZ, [RZ] ;  /* 0x00000000fffff984 */ /* 0x000fe20000000800 */
[----:B------:R-:W-:Y:S01]  /*8690*/  @!P2 LDGSTS.E.BYPASS.LTC128B.128 [R197+0x10000], desc[UR26][R12.64+0x100] ;  /* 0x100001000cc5afae */ /* 0x000fe2000b901d5a */
[----:B------:R-:W-:-:S02]  /*86a0*/  @!P4 IADD3 R4, P1, R7, R152, RZ ;  /* 0x000000980704c210 */ /* 0x000fc40007f3e0ff */
[----:B------:R-:W-:Y:S01]  /*86b0*/  @!P2 LEA.HI.X R11, R5, UR29, R0, 0x1, P0 ;  /* 0x0000001d050bac11 */ /* 0x000fe200080f0c00 */
[----:B------:R-:W-:Y:S01]  /*86c0*/  @P5 STS.128 [R197+0xc800], RZ ;  /* 0x00c800ffc5005388 */ /* 0x000fe20000000c00 */
[C---:B------:R-:W-:Y:S01]  /*86d0*/  @!P2 IADD3 R0, P0, R7.reuse, R152, RZ ;  /* 0x000000980700a210 */ /* 0x040fe20007f1e0ff */
[----:B------:R-:W-:Y:S01]  /*86e0*/  @!P4 IMAD.X R5, R2, 0x1, R135, P1 ;  /* 0x000000010205c824 */ /* 0x000fe200008e0687 */
[C---:B------:R-:W-:Y:S01]  /*86f0*/  @!P4 LEA R24, P1, R4.reuse, UR28, 0x1 ;  /* 0x0000001c0418cc11 */ /* 0x040fe2000f8208ff */
[----:B------:R-:W-:Y:S01]  /*8700*/  @!PT LDS RZ, [RZ] ;  /* 0x00000000fffff984 */ /* 0x000fe20000000800 */
[----:B------:R-:W-:Y:S01]  /*8710*/  @!PT LDS RZ, [RZ] ;  /* 0x00000000fffff984 */ /* 0x000fe20000000800 */
[----:B------:R-:W-:Y:S01]  /*8720*/  @!PT LDS RZ, [RZ] ;  /* 0x00000000fffff984 */ /* 0x000fe20000000800 */
[----:B------:R-:W-:Y:S01]  /*8730*/  @!P5 LDGSTS.E.BYPASS.LTC128B.128 [R197+0xc800], desc[UR26][R16.64] ;  /* 0x0c80000010c5dfae */ /* 0x000fe2000b901d5a */
[C---:B------:R-:W-:Y:S02]  /*8740*/  @!P5 LEA R6, P6, R7.reuse, R212, 0x1 ;  /* 0x000000d40706d211 */ /* 0x040fe400078c08ff */
[----:B------:R-:W-:Y:S01]  /*8750*/  @!P4 LEA.HI.X R25, R4, UR29, R5, 0x1, P1 ;  /* 0x0000001d0419cc11 */ /* 0x000fe200088f0c05 */
[----:B------:R-:W-:Y:S01]  /*8760*/  @!P2 IMAD.X R5, R2, 0x1, R135, P0 ;  /* 0x000000010205a824 */ /* 0x000fe200000e0687 */
[----:B------:R-:W-:Y:S01]  /*8770*/  @!P2 LEA R26, P0, R0, UR28, 0x1 ;  /* 0x0000001c001aac11 */ /* 0x000fe2000f8008ff */
[----:B------:R-:W-:Y:S01]  /*8780*/  @P4 STS.128 [R197+0xe800], RZ ;  /* 0x00e800ffc5004388 */ /* 0x000fe20000000c00 */
[----:B------:R-:W-:-:S02]  /*8790*/  IADD3 R9, P1, R7, UR24, RZ ;  /* 0x0000001807097c10 */ /* 0x000fc4000ff3e0ff */
[-C--:B------:R-:W-:Y:S01]  /*87a0*/  @!P5 LEA.HI.X R7, R7, R215.reuse, R2, 0x1, P6 ;  /* 0x000000d70707d211 */ /* 0x080fe200030f0c02 */
[----:B------:R-:W-:Y:S01]  /*87b0*/  @!PT LDS RZ, [RZ] ;  /* 0x00000000fffff984 */ /* 0x000fe20000000800 */
[----:B------:R-:W-:Y:S01]  /*87c0*/  @!PT LDS RZ, [RZ] ;  /* 0x00000000fffff984 */ /* 0x000fe20000000800 */
[----:B------:R-:W-:Y:S01]  /*87d0*/  @!PT LDS RZ, [RZ] ;  /* 0x00000000fffff984 */ /* 0x000fe20000000800 */
[----:B------:R1:W-:Y:S01]  /*87e0*/  @!P4 LDGSTS.E.BYPASS.LTC128B.128 [R197+0xe800], desc[UR26][R14.64+0x80] ;  /* 0x0e8000800ec5cfae */ /* 0x0003e2000b901d5a */
[----:B------:R-:W-:Y:S02]  /*87f0*/  @!P2 LEA.HI.X R27, R0, UR29, R5, 0x1, P0 ;  /* 0x0000001d001bac11 */ /* 0x000fe400080f0c05 */
[----:B------:R-:W-:Y:S01]  /*8800*/  IADD3.X R2, R2, UR22, RZ, P1, !PT ;  /* 0x0000001602027c10 */ /* 0x000fe20008ffe4ff */
[----:B------:R-:W-:Y:S01]  /*8810*/  @P2 STS.128 [R197+0x10800], RZ ;  /* 0x010800ffc5002388 */ /* 0x000fe20000000c00 */
[CC--:B------:R-:W-:Y:S02]  /*8820*/  @!P4 IADD3 R0, P1, R9.reuse, R152.reuse, RZ ;  /* 0x000000980900c210 */ /* 0x0c0fe40007f3e0ff */
[C---:B------:R-:W-:Y:S01]  /*8830*/  @!P2 IADD3 R152, P0, R9.reuse, R152, RZ ;  /* 0x000000980998a210 */ /* 0x040fe20007f1e0ff */
[----:B------:R-:W-:Y:S01]  /*8840*/  @!PT LDS RZ, [RZ] ;  /* 0x00000000fffff984 */ /* 0x000fe20000000800 */
[----:B------:R-:W-:Y:S01]  /*8850*/  @!PT LDS RZ, [RZ] ;  /* 0x00000000fffff984 */ /* 0x000fe20000000800 */
[----:B------:R-:W-:Y:S01]  /*8860*/  @!PT LDS RZ, [RZ] ;  /* 0x00000000fffff984 */ /* 0x000fe20000000800 */
[----:B------:R2:W-:Y:S01]  /*8870*/  @!P2 LDGSTS.E.BYPASS.LTC128B.128 [R197+0x10800], desc[UR26][R10.64+0x100] ;  /* 0x108001000ac5afae */ /* 0x0005e2000b901d5a */
[C---:B------:R-:W-:Y:S01]  /*8880*/  @!P5 LEA R28, P6, R9.reuse, R212, 0x1 ;  /* 0x000000d4091cd211 */ /* 0x040fe200078c08ff */
[--C-:B------:R-:W-:Y:S01]  /*8890*/  @!P4 IMAD.X R5, R2, 0x1, R135.reuse, P1 ;  /* 0x000000010205c824 */ /* 0x100fe200008e0687 */
[----:B------:R-:W-:Y:S01]  /*88a0*/  @!P4 LEA R4, P1, R0, UR28, 0x1 ;  /* 0x0000001c0004cc11 */ /* 0x000fe2000f8208ff */
[----:B------:R-:W-:Y:S01]  /*88b0*/  @P5 STS.128 [R197+0xd000], RZ ;  /* 0x00d000ffc5005388 */ /* 0x000fe20000000c00 */
[----:B------:R-:W-:Y:S01]  /*88c0*/  @!P2 IMAD.X R135, R2, 0x1, R135, P0 ;  /* 0x000000010287a824 */ /* 0x000fe200000e0687 */
[----:B------:R-:W-:Y:S01]  /*88d0*/  @!P5 LEA.HI.X R29, R9, R215, R2, 0x1, P6 ;  /* 0x000000d7091dd211 */ /* 0x000fe200030f0c02 */
[----:B------:R-:W-:Y:S01]  /*88e0*/  IMAD.MOV.U32 R212, RZ, RZ, R224 ;  /* 0x000000ffffd47224 */ /* 0x000fe200078e00e0 */
[----:B------:R-:W-:Y:S01]  /*88f0*/  @!PT LDS RZ, [RZ] ;  /* 0x00000000fffff984 */ /* 0x000fe20000000800 */
[----:B------:R-:W-:Y:S01]  /*8900*/  @!PT LDS RZ, [RZ] ;  /* 0x00000000fffff984 */ /* 0x000fe20000000800 */
[----:B------:R-:W-:Y:S01]  /*8910*/  @!PT LDS RZ, [RZ] ;  /* 0x00000000fffff984 */ /* 0x000fe20000000800 */
[----:B------:R-:W-:Y:S01]  /*8920*/  @!P5 LDGSTS.E.BYPASS.LTC128B.128 [R197+0xd000], desc[UR26][R6.64] ;  /* 0x0d00000006c5dfae */ /* 0x000fe2000b901d5a */
[----:B------:R-:W-:Y:S01]  /*8930*/  @!P2 LEA R30, P0, R152, UR28, 0x1 ;  /* 0x0000001c981eac11 */ /* 0x000fe2000f8008ff */
[----:B------:R-:W-:Y:S01]  /*8940*/  IMAD.MOV.U32 R215, RZ, RZ, R225 ;  /* 0x000000ffffd77224 */ /* 0x000fe200078e00e1 */
[----:B------:R-:W-:Y:S01]  /*8950*/  @!P4 LEA.HI.X R5, R0, UR29, R5, 0x1, P1 ;  /* 0x0000001d0005cc11 */ /* 0x000fe200088f0c05 */
[----:B------:R-:W-:Y:S01]  /*8960*/  @P4 STS.128 [R197+0xf000], RZ ;  /* 0x00f000ffc5004388 */ /* 0x000fe20000000c00 */
[----:B------:R-:W-:-:S03]  /*8970*/  @!P2 LEA.HI.X R31, R152, UR29, R135, 0x1, P0 ;  /* 0x0000001d981fac11 */ /* 0x000fc600080f0c87 */
        /* <DEDUP_REMOVED lines=26> */
[----:B-1----:R-:W1:Y:S04]  /*8b20*/  LDSM.16.M88.4 R12, [R193+0x6800] ;  /* 0x00680000c10c783b */ /* 0x002e680000000200 */
[----:B------:R-:W1:Y:S04]  /*8b30*/  LDSM.16.M88.4 R156, [R193+0x7000] ;  /* 0x00700000c19c783b */ /* 0x000e680000000200 */
[----:B--2---:R-:W2:Y:S04]  /*8b40*/  LDSM.16.M88.4 R8, [R193+0x7800] ;  /* 0x00780000c108783b */ /* 0x004ea80000000200 */
[----:B------:R-:W-:Y:S04]  /*8b50*/  LDSM.16.M88.4 R32, [R192] ;  /* 0x00000000c020783b */ /* 0x000fe80000000200 */
[----:B------:R-:W2:Y:S04]  /*8b60*/  LDSM.16.M88.4 R144, [R191] ;  /* 0x00000000bf90783b */ /* 0x000ea80000000200 */
[----:B------:R-:W2:Y:S04]  /*8b70*/  LDSM.16.M88.4 R140, [R183] ;  /* 0x00000000b78c783b */ /* 0x000ea80000000200 */
[----:B---3--:R-:W3:Y:S04]  /*8b80*/  LDSM.16.M88.4 R4, [R182] ;  /* 0x00000000b604783b */ /* 0x008ee80000000200 */
[----:B------:R-:W3:Y:S04]  /*8b90*/  LDSM.16.M88.4 R168, [R181] ;  /* 0x00000000b5a8783b */ /* 0x000ee80000000200 */
[----:B------:R-:W-:Y:S01]  /*8ba0*/  LDSM.16.M88.4 R164, [R190] ;  /* 0x00000000bea4783b */ /* 0x000fe20000000200 */
[C---:B-----5:R-:W-:Y:S03]  /*8bb0*/  HMMA.16816.F32.BF16 R24, R148.reuse, R20, RZ ;  /* 0x000000149418723c */ /* 0x060fe600000418ff */
[----:B------:R-:W5:Y:S04]  /*8bc0*/  LDSM.16.M88.4 R136, [R187+0x6000] ;  /* 0x00600000bb88783b */ /* 0x000f680000000200 */
[----:B----4-:R-:W4:Y:S01]  /*8bd0*/  LDSM.16.M88.4 R28, [R187+0x6800] ;  /* 0x00680000bb1c783b */ /* 0x010f220000000200 */
[C---:B------:R-:W-:Y:S03]  /*8be0*/  HMMA.16816.F32.BF16 R20, R148.reuse, R22, RZ ;  /* 0x000000169414723c */ /* 0x040fe600000418ff */
[----:B------:R-:W-:Y:S03]  /*8bf0*/  LDSM.16.M88.4 R216, [R187+0x7800] ;  /* 0x00780000bbd8783b */ /* 0x000fe60000000200 */
[C---:B-1----:R-:W-:Y:S01]  /*8c00*/  HMMA.16816.F32.BF16 R16, R148.reuse, R12, RZ ;  /* 0x0000000c9410723c */ /* 0x042fe200000418ff */
[----:B------:R-:W-:Y:S04]  /*8c10*/  LDSM.16.M88.4 R220, [R193+0x9000] ;  /* 0x00900000c1dc783b */ /* 0x000fe80000000200 */
[----:B------:R-:W0:Y:S01]  /*8c20*/  LDGDEPBAR ;  /* 0x00000000000079af */ /* 0x000e220000000000 */
[C---:B------:R-:W-:Y:S06]  /*8c30*/  HMMA.16816.F32.BF16 R160, R148.reuse, R156, RZ ;  /* 0x0000009c94a0723c */ /* 0x040fec00000418ff */
[C---:B------:R-:W-:Y:S06]  /*8c40*/  HMMA.16816.F32.BF16 R12, R148.reuse, R14, RZ ;  /* 0x0000000e940c723c */ /* 0x040fec00000418ff */
[C---:B------:R-:W-:Y:S06]  /*8c50*/  HMMA.16816.F32.BF16 R156, R148.reuse, R158, RZ ;  /* 0x0000009e949c723c */ /* 0x040fec00000418ff */
[C---:B--2---:R-:W-:Y:S06]  /*8c60*/  HMMA.16816.F32.BF16 R152, R148.reuse, R8, RZ ;  /* 0x000000089498723c */ /* 0x044fec00000418ff */
[----:B------:R-:W-:Y:S01]  /*8c70*/  HMMA.16816.F32.BF16 R148, R148, R10, RZ ;  /* 0x0000000a9494723c */ /* 0x000fe200000418ff */
[----:B------:R-:W1:Y:S05]  /*8c80*/  LDSM.16.M88.4 R8, [R187+0x7000] ;  /* 0x00700000bb08783b */ /* 0x000e6a0000000200 */
[C---:B------:R-:W-:Y:S06]  /*8c90*/  HMMA.16816.F32.BF16 R24, R32.reuse, R144, R24 ;  /* 0x000000902018723c */ /* 0x040fec0000041818 */
[C---:B------:R-:W-:Y:S01]  /*8ca0*/  HMMA.16816.F32.BF16 R20, R32.reuse, R146, R20 ;  /* 0x000000922014723c */ /* 0x040fe20000041814 */
[----:B------:R-:W-:Y:S05]  /*8cb0*/  LDSM.16.M88.4 R144, [R180] ;  /* 0x00000000b490783b */ /* 0x000fea0000000200 */
[C---:B------:R-:W-:Y:S06]  /*8cc0*/  HMMA.16816.F32.BF16 R16, R32.reuse, R140, R16 ;  /* 0x0000008c2010723c */ /* 0x040fec0000041810 */
[C---:B------:R-:W-:Y:S01]  /*8cd0*/  HMMA.16816.F32.BF16 R12, R32.reuse, R142, R12 ;  /* 0x0000008e200c723c */ /* 0x040fe2000004180c */
[----:B------:R-:W-:Y:S05]  /*8ce0*/  LDSM.16.M88.4 R140, [R180+0x800] ;  /* 0x00080000b48c783b */ /* 0x000fea0000000200 */
[C---:B---3--:R-:W-:Y:S06]  /*8cf0*/  HMMA.16816.F32.BF16 R160, R32.reuse, R4, R160 ;  /* 0x0000000420a0723c */ /* 0x048fec00000418a0 */
[C---:B------:R-:W-:Y:S01]  /*8d00*/  HMMA.16816.F32.BF16 R156, R32.reuse, R6, R156 ;  /* 0x00000006209c723c */ /* 0x040fe2000004189c */
[----:B------:R-:W2:Y:S05]  /*8d10*/  LDSM.16.M88.4 R4, [R189] ;  /* 0x00000000bd04783b */ /* 0x000eaa0000000200 */
[C---:B------:R-:W-:Y:S06]  /*8d20*/  HMMA.16816.F32.BF16 R152, R32.reuse, R168, R152 ;  /* 0x000000a82098723c */ /* 0x040fec0000041898 */
[----:B------:R-:W-:Y:S01]  /*8d30*/  HMMA.16816.F32.BF16 R148, R32, R170, R148 ;  /* 0x000000aa2094723c */ /* 0x000fe20000041894 */
[----:B------:R-:W3:Y:S04]  /*8d40*/  LDSM.16.M88.4 R32, [R180+0x1000] ;  /* 0x00100000b420783b */ /* 0x000ee80000000200 */
[----:B------:R-:W-:Y:S01]  /*8d50*/  LDSM.16.M88.4 R168, [R194+0x2000] ;  /* 0x00200000c2a8783b */ /* 0x000fe20000000200 */
[C---:B-----5:R-:W-:Y:S06]  /*8d60*/  HMMA.16816.F32.BF16 R24, R164.reuse, R136, R24 ;  /* 0x00000088a418723c */ /* 0x060fec0000041818 */
[C---:B------:R-:W-:Y:S01]  /*8d70*/  HMMA.16816.F32.BF16 R20, R164.reuse, R138, R20 ;  /* 0x0000008aa414723c */ /* 0x040fe20000041814 */
[----:B------:R-:W-:Y:S05]  /*8d80*/  LDSM.16.M88.4 R136, [R180+0x1800] ;  /* 0x00180000b488783b */ /* 0x000fea0000000200 */
[C---:B----4-:R-:W-:Y:S06]  /*8d90*/  HMMA.16816.F32.BF16 R16, R164.reuse, R28, R16 ;  /* 0x0000001ca410723c */ /* 0x050fec0000041810 */
[C---:B------:R-:W-:Y:S01]  /*8da0*/  HMMA.16816.F32.BF16 R12, R164.reuse, R30, R12 ;  /* 0x0000001ea40c723c */ /* 0x040fe2000004180c */
[----:B------:R-:W4:Y:S05]  /*8db0*/  LDSM.16.M88.4 R28, [R193+0x8000] ;  /* 0x00800000c11c783b */ /* 0x000f2a0000000200 */
[C---:B-1----:R-:W-:Y:S06]  /*8dc0*/  HMMA.16816.F32.BF16 R160, R164.reuse, R8, R160 ;  /* 0x00000008a4a0723c */ /* 0x042fec00000418a0 */
[----:B------:R-:W-:Y:S01]  /*8dd0*/  HMMA.16816.F32.BF16 R156, R164, R10, R156 ;  /* 0x0000000aa49c723c */ /* 0x000fe2000004189c */
[----:B------:R-:W1:Y:S05]  /*8de0*/  LDSM.16.M88.4 R8, [R193+0x8800] ;  /* 0x00880000c108783b */ /* 0x000e6a0000000200 */
[C---:B--2---:R-:W-:Y:S06]  /*8df0*/  HMMA.16816.F32.BF16 R24, R4.reuse, R144, R24 ;  /* 0x000000900418723c */ /* 0x044fec0000041818 */
[----:B------:R-:W-:Y:S01]  /*8e00*/  HMMA.16816.F32.BF16 R20, R4, R146, R20 ;  /* 0x000000920414723c */ /* 0x000fe20000041814 */
[----:B------:R-:W-:Y:S05]  /*8e10*/  LDSM.16.M88.4 R144, [R179] ;  /* 0x00000000b390783b */ /* 0x000fea0000000200 */
[C---:B------:R-:W-:Y:S06]  /*8e20*/  HMMA.16816.F32.BF16 R152, R164.reuse, R216, R152 ;  /* 0x000000d8a498723c */ /* 0x040fec0000041898 */
[----:B------:R-:W-:Y:S01]  /*8e30*/  HMMA.16816.F32.BF16 R148, R164, R218, R148 ;  /* 0x000000daa494723c */ /* 0x000fe20000041894 */
[----:B------:R-:W-:Y:S04]  /*8e40*/  LDSM.16.M88.4 R216, [R193+0x9800] ;  /* 0x00980000c1d8783b */ /* 0x000fe80000000200 */
[----:B------:R-:W-:Y:S01]  /*8e50*/  LDSM.16.M88.4 R164, [R176] ;  /* 0x00000000b0a4783b */ /* 0x000fe20000000200 */
[C---:B------:R-:W-:Y:S06]  /*8e60*/  HMMA.16816.F32.BF16 R16, R4.reuse, R140, R16 ;  /* 0x0000008c0410723c */ /* 0x040fec0000041810 */
[C---:B------:R-:W-:Y:S01]  /*8e70*/  HMMA.16816.F32.BF16 R12, R4.reuse, R142, R12 ;  /* 0x0000008e040c723c */ /* 0x040fe2000004180c */
[----:B------:R-:W2:Y:S05]  /*8e80*/  LDSM.16.M88.4 R140, [R192+0x2000] ;  /* 0x00200000c08c783b */ /* 0x000eaa0000000200 */
[C---:B---3--:R-:W-:Y:S06]  /*8e90*/  HMMA.16816.F32.BF16 R160, R4.reuse, R32, R160 ;  /* 0x0000002004a0723c */ /* 0x048fec00000418a0 */
[----:B------:R-:W-:Y:S01]  /*8ea0*/  HMMA.16816.F32.BF16 R156, R4, R34, R156 ;  /* 0x00000022049c723c */ /* 0x000fe2000004189c */
[----:B------:R-:W3:Y:S05]  /*8eb0*/  LDSM.16.M88.4 R32, [R178] ;  /* 0x00000000b220783b */ /* 0x000eea0000000200 */
[C---:B----4-:R-:W-:Y:S06]  /*8ec0*/  HMMA.16816.F32.BF16 R24, R168.reuse, R28, R24 ;  /* 0x0000001ca818723c */ /* 0x050fec0000041818 */
[----:B------:R-:W-:Y:S01]  /*8ed0*/  HMMA.16816.F32.BF16 R20, R168, R30, R20 ;  /* 0x0000001ea814723c */ /* 0x000fe20000041814 */
[----:B------:R-:W-:Y:S05]  /*8ee0*/  LDSM.16.M88.4 R28, [R187+0x8000] ;  /* 0x00800000bb1c783b */ /* 0x000fea0000000200 */
[C---:B------:R-:W-:Y:S06]  /*8ef0*/  HMMA.16816.F32.BF16 R152, R4.reuse, R136, R152 ;  /* 0x000000880498723c */ /* 0x040fec0000041898 */
[----:B------:R-:W-:Y:S01]  /*8f00*/  HMMA.16816.F32.BF16 R148, R4, R138, R148 ;  /* 0x0000008a0494723c */ /* 0x000fe20000041894 */
[----:B------:R-:W4:Y:S04]  /*8f10*/  LDSM.16.M88.4 R4, [R177] ;  /* 0x00000000b104783b */ /* 0x000f280000000200 */
[----:B------:R-:W5:Y:S01]  /*8f20*/  LDSM.16.M88.4 R136, [R190+0x2000] ;  /* 0x00200000be88783b */ /* 0x000f620000000200 */
[C---:B-1----:R-:W-:Y:S06]  /*8f30*/  HMMA.16816.F32.BF16 R16, R168.reuse, R8, R16 ;  /* 0x00000008a810723c */ /* 0x042fec0000041810 */
[C---:B------:R-:W-:Y:S01]  /*8f40*/  HMMA.16816.F32.BF16 R12, R168.reuse, R10, R12 ;  /* 0x0000000aa80c723c */ /* 0x040fe2000004180c */
[----:B------:R-:W1:Y:S05]  /*8f50*/  LDSM.16.M88.4 R8, [R187+0x8800] ;  /* 0x00880000bb08783b */ /* 0x000e6a0000000200 */
[C---:B------:R-:W-:Y:S06]  /*8f60*/  HMMA.16816.F32.BF16 R160, R168.reuse, R220, R160 ;  /* 0x000000dca8a0723c */ /* 0x040fec00000418a0 */
[----:B------:R-:W-:Y:S01]  /*8f70*/  HMMA.16816.F32.BF16 R156, R168, R222, R156 ;  /* 0x000000dea89c723c */ /* 0x000fe2000004189c */
[----:B------:R-:W1:Y:S05]  /*8f80*/  LDSM.16.M88.4 R220, [R187+0x9000] ;  /* 0x00900000bbdc783b */ /* 0x000e6a0000000200 */
[C---:B--2---:R-:W-:Y:S06]  /*8f90*/  HMMA.16816.F32.BF16 R24, R140.reuse, R144, R24 ;  /* 0x000000908c18723c */ /* 0x044fec0000041818 */
[----:B------:R-:W-:Y:S01]  /*8fa0*/  HMMA.16816.F32.BF16 R20, R140, R146, R20 ;  /* 0x000000928c14723c */ /* 0x000fe20000041814 */
[----:B------:R-:W-:Y:S05]  /*8fb0*/  LDSM.16.M88.4 R144, [R189+0x2000] ;  /* 0x00200000bd90783b */ /* 0x000fea0000000200 */
[C---:B------:R-:W-:Y:S06]  /*8fc0*/  HMMA.16816.F32.BF16 R152, R168.reuse, R216, R152 ;  /* 0x000000d8a898723c */ /* 0x040fec0000041898 */
[----:B------:R-:W-:Y:S01]  /*8fd0*/  HMMA.16816.F32.BF16 R148, R168, R218, R148 ;  /* 0x000000daa894723c */ /* 0x000fe20000041894 */
[----:B------:R-:W-:Y:S04]  /*8fe0*/  LDSM.16.M88.4 R216, [R187+0x9800] ;  /* 0x00980000bbd8783b */ /* 0x000fe80000000200 */
[----:B------:R-:W-:Y:S01]  /*8ff0*/  LDSM.16.M88.4 R168, [R180+0x3000] ;  /* 0x00300000b4a8783b */ /* 0x000fe20000000200 */
        /* <DEDUP_REMOVED lines=11> */
[----:B------:R-:W-:Y:S04]  /*90b0*/  LDSM.16.M88.4 R164, [R180+0x3800] ;  /* 0x00380000b4a4783b */ /* 0x000fe80000000200 */
[----:B------:R-:W-:Y:S01]  /*90c0*/  LDSM.16.M88.4 R140, [R193+0xa800] ;  /* 0x00a80000c18c783b */ /* 0x000fe20000000200 */
[C---:B-1----:R-:W-:Y:S06]  /*90d0*/  HMMA.16816.F32.BF16 R16, R136.reuse, R8, R16 ;  /* 0x000000088810723c */ /* 0x042fec0000041810 */
[C---:B------:R-:W-:Y:S01]  /*90e0*/  HMMA.16816.F32.BF16 R12, R136.reuse, R10, R12 ;  /* 0x0000000a880c723c */ /* 0x040fe2000004180c */
[----:B------:R-:W1:Y:S05]  /*90f0*/  LDSM.16.M88.4 R8, [R194+0x4000] ;  /* 0x00400000c208783b */ /* 0x000e6a0000000200 */
[----:B------:R-:W-:Y:S06]  /*9100*/  HMMA.16816.F32.BF16 R160, R136, R220, R160 ;  /* 0x000000dc88a0723c */ /* 0x000fec00000418a0 */
[C---:B--2---:R-:W-:Y:S06]  /*9110*/  HMMA.16816.F32.BF16 R24, R144.reuse, R32, R24 ;  /* 0x000000209018723c */ /* 0x044fec0000041818 */
[----:B------:R-:W-:Y:S01]  /*9120*/  HMMA.16816.F32.BF16 R20, R144, R34, R20 ;  /* 0x000000229014723c */ /* 0x000fe20000041814 */
[----:B------:R-:W-:Y:S05]  /*9130*/  LDSM.16.M88.4 R32, [R193+0xb800] ;  /* 0x00b80000c120783b */ /* 0x000fea0000000200 */
[C---:B------:R-:W-:Y:S06]  /*9140*/  HMMA.16816.F32.BF16 R156, R136.reuse, R222, R156 ;  /* 0x000000de889c723c */ /* 0x040fec000004189c */
[C---:B------:R-:W-:Y:S06]  /*9150*/  HMMA.16816.F32.BF16 R152, R136.reuse, R216, R152 ;  /* 0x000000d88898723c */ /* 0x040fec0000041898 */
[----:B------:R-:W-:Y:S01]  /*9160*/  HMMA.16816.F32.BF16 R148, R136, R218, R148 ;  /* 0x000000da8894723c */ /* 0x000fe20000041894 */
[----:B------:R-:W2:Y:S04]  /*9170*/  LDSM.16.M88.4 R136, [R193+0xb000] ;  /* 0x00b00000c188783b */ /* 0x000ea80000000200 */
[----:B------:R-:W-:Y:S01]  /*9180*/  LDSM.16.M88.4 R216, [R192+0x4000] ;  /* 0x00400000c0d8783b */ /* 0x000fe20000000200 */
[C---:B---3--:R-:W-:Y:S06]  /*9190*/  HMMA.16816.F32.BF16 R16, R144.reuse, R4, R16 ;  /* 0x000000049010723c */ /* 0x048fec0000041810 */
[C---:B------:R-:W-:Y:S01]  /*91a0*/  HMMA.16816.F32.BF16 R12, R144.reuse, R6, R12 ;  /* 0x00000006900c723c */ /* 0x040fe2000004180c */
[----:B------:R-:W3:Y:S05]  /*91b0*/  LDSM.16.M88.4 R4, [R175] ;  /* 0x00000000af04783b */ /* 0x000eea0000000200 */
[----:B------:R-:W-:Y:S06]  /*91c0*/  HMMA.16816.F32.BF16 R160, R144, R168, R160 ;  /* 0x000000a890a0723c */ /* 0x000fec00000418a0 */
[C---:B-1----:R-:W-:Y:S06]  /*91d0*/  HMMA.16816.F32.BF16 R24, R8.reuse, R28, R24 ;  /* 0x0000001c0818723c */ /* 0x042fec0000041818 */
[----:B------:R-:W-:Y:S01]  /*91e0*/  HMMA.16816.F32.BF16 R20, R8, R30, R20 ;  /* 0x0000001e0814723c */ /* 0x000fe20000041814 */
[----:B------:R-:W1:Y:S05]  /*91f0*/  LDSM.16.M88.4 R28, [R174] ;  /* 0x00000000ae1c783b */ /* 0x000e6a0000000200 */
[C---:B------:R-:W-:Y:S01]  /*9200*/  HMMA.16816.F32.BF16 R156, R144.reuse, R170, R156 ;  /* 0x000000aa909c723c */ /* 0x040fe2000004189c */
[----:B------:R-:W4:Y:S05]  /*9210*/  LDSM.16.M88.4 R168, [R173] ;  /* 0x00000000ada8783b */ /* 0x000f2a0000000200 */
[C---:B------:R-:W-:Y:S06]  /*9220*/  HMMA.16816.F32.BF16 R152, R144.reuse, R164, R152 ;  /* 0x000000a49098723c */ /* 0x040fec0000041898 */
[----:B------:R-:W-:Y:S01]  /*9230*/  HMMA.16816.F32.BF16 R148, R144, R166, R148 ;  /* 0x000000a69094723c */ /* 0x000fe20000041894 */
[----:B------:R-:W-:Y:S04]  /*9240*/  LDSM.16.M88.4 R144, [R190+0x4000] ;  /* 0x00400000be90783b */ /* 0x000fe80000000200 */
[----:B------:R-:W-:Y:S01]  /*9250*/  LDSM.16.M88.4 R164, [R172] ;  /* 0x00000000aca4783b */ /* 0x000fe20000000200 */
[C---:B------:R-:W-:Y:S06]  /*9260*/  HMMA.16816.F32.BF16 R16, R8.reuse, R140, R16 ;  /* 0x0000008c0810723c */ /* 0x040fec0000041810 */
[C---:B------:R-:W-:Y:S01]  /*9270*/  HMMA.16816.F32.BF16 R12, R8.reuse, R142, R12 ;  /* 0x0000008e080c723c */ /* 0x040fe2000004180c */
[----:B------:R-:W5:Y:S05]  /*9280*/  LDSM.16.M88.4 R140, [R187+0xa000] ;  /* 0x00a00000bb8c783b */ /* 0x000f6a0000000200 */
[C---:B--2---:R-:W-:Y:S06]  /*9290*/  HMMA.16816.F32.BF16 R160, R8.reuse, R136, R160 ;  /* 0x0000008808a0723c */ /* 0x044fec00000418a0 */
[C---:B------:R-:W-:Y:S06]  /*92a0*/  HMMA.16816.F32.BF16 R152, R8.reuse, R32, R152 ;  /* 0x000000200898723c */ /* 0x040fec0000041898 */
[----:B------:R-:W-:Y:S01]  /*92b0*/  HMMA.16816.F32.BF16 R148, R8, R34, R148 ;  /* 0x000000220894723c */ /* 0x000fe20000041894 */
[----:B------:R-:W2:Y:S05]  /*92c0*/  LDSM.16.M88.4 R32, [R187+0xb000] ;  /* 0x00b00000bb20783b */ /* 0x000eaa0000000200 */
[----:B---3--:R-:W-:Y:S06]  /*92d0*/  HMMA.16816.F32.BF16 R24, R216, R4, R24 ;  /* 0x00000004d818723c */ /* 0x008fec0000041818 */
[----:B------:R-:W-:Y:S01]  /*92e0*/  HMMA.16816.F32.BF16 R156, R8, R138, R156 ;  /* 0x0000008a089c723c */ /* 0x000fe2000004189c */
[----:B------:R-:W-:Y:S04]  /*92f0*/  LDSM.16.M88.4 R8, [R189+0x4000] ;  /* 0x00400000bd08783b */ /* 0x000fe80000000200 */
[----:B------:R-:W-:Y:S01]  /*9300*/  LDSM.16.M88.4 R136, [R187+0xa800] ;  /* 0x00a80000bb88783b */ /* 0x000fe20000000200 */
[C---:B------:R-:W-:Y:S03]  /*9310*/  HMMA.16816.F32.BF16 R20, R216.reuse, R6, R20 ;  /* 0x00000006d814723c */ /* 0x040fe60000041814 */
[----:B------:R-:W3:Y:S03]  /*9320*/  LDSM.16.M88.4 R4, [R180+0x4000] ;  /* 0x00400000b404783b */ /* 0x000ee60000000200 */
[C---:B-1----:R-:W-:Y:S06]  /*9330*/  HMMA.16816.F32.BF16 R16, R216.reuse, R28, R16 ;  /* 0x0000001cd810723c */ /* 0x042fec0000041810 */
[C---:B------:R-:W-:Y:S01]  /*9340*/  HMMA.16816.F32.BF16 R12, R216.reuse, R30, R12 ;  /* 0x0000001ed80c723c */ /* 0x040fe2000004180c */
[----:B------:R-:W1:Y:S05]  /*9350*/  LDSM.16.M88.4 R28, [R187+0xb800] ;  /* 0x00b80000bb1c783b */ /* 0x000e6a0000000200 */
[----:B----4-:R-:W-:Y:S06]  /*9360*/  HMMA.16816.F32.BF16 R160, R216, R168, R160 ;  /* 0x000000a8d8a0723c */ /* 0x010fec00000418a0 */
[----:B-----5:R-:W-:Y:S06]  /*9370*/  HMMA.16816.F32.BF16 R24, R144, R140, R24 ;  /* 0x0000008c9018723c */ /* 0x020fec0000041818 */
[C---:B------:R-:W-:Y:S06]  /*9380*/  HMMA.16816.F32.BF16 R152, R216.reuse, R164, R152 ;  /* 0x000000a4d898723c */ /* 0x040fec0000041898 */
[----:B------:R-:W-:Y:S06]  /*9390*/  HMMA.16816.F32.BF16 R148, R216, R166, R148 ;  /* 0x000000a6d894723c */ /* 0x000fec0000041894 */
[----:B--2---:R-:W-:Y:S06]  /*93a0*/  HMMA.16816.F32.BF16 R160, R144, R32, R160 ;  /* 0x0000002090a0723c */ /* 0x004fec00000418a0 */
[----:B---3--:R-:W-:Y:S01]  /*93b0*/  HMMA.16816.F32.BF16 R24, R8, R4, R24 ;  /* 0x000000040818723c */ /* 0x008fe20000041818 */
[----:B------:R-:W-:-:S04]  /*93c0*/  IMAD.U32 R33, RZ, RZ, UR11 ;  /* 0x0000000bff217e24 */ /* 0x000fc8000f8e00ff */
[----:B------:R-:W-:Y:S01]  /*93d0*/  IMAD R0, R33, 0x40, R206 ;  /* 0x0000004021007824 */ /* 0x000fe200078e02ce */
[C---:B------:R-:W-:Y:S03]  /*93e0*/  HMMA.16816.F32.BF16 R20, R144.reuse, R142, R20 ;  /* 0x0000008e9014723c */ /* 0x040fe60000041814 */
[--C-:B------:R-:W-:Y:S01]  /*93f0*/  IMAD.IADD R5, R205, 0x1, -R0.reuse ;  /* 0x00000001cd057824 */ /* 0x100fe200078e0a00 */
[C---:B------:R-:W-:Y:S01]  /*9400*/  ISETP.GE.AND P1, PT, R0.reuse, R203, PT ;  /* 0x000000cb0000720c */ /* 0x040fe20003f26270 */
[----:B------:R-:W-:Y:S01]  /*9410*/  VIADD R2, R0, 0x1 ;  /* 0x0000000100027836 */ /* 0x000fe20000000000 */
[----:B-1----:R-:W-:Y:S01]  /*9420*/  HMMA.16816.F32.BF16 R152, R144, R28, R152 ;  /* 0x0000001c9098723c */ /* 0x002fe20000041898 */
[----:B------:R-:W-:Y:S01]  /*9430*/  IMAD.IADD R4, R202, 0x1, -R0 ;  /* 0x00000001ca047824 */ /* 0x000fe200078e0a00 */
[C---:B------:R-:W-:Y:S01]  /*9440*/  ISETP.LT.OR P1, PT, R0.reuse, R204, P1 ;  /* 0x000000cc0000720c */ /* 0x040fe20000f21670 */
[C---:B------:R-:W-:Y:S01]  /*9450*/  VIADD R32, R0.reuse, 0x10 ;  /* 0x0000001000207836 */ /* 0x040fe20000000000 */
[----:B------:R-:W-:-:S02]  /*9460*/  ISETP.GE.AND P0, PT, R0, R200, PT ;  /* 0x000000c80000720c */ /* 0x000fc40003f06270 */
[C---:B------:R-:W-:Y:S01]  /*9470*/  HMMA.16816.F32.BF16 R148, R144.reuse, R30, R148 ;  /* 0x0000001e9094723c */ /* 0x040fe20000041894 */
[----:B------:R-:W-:Y:S01]  /*9480*/  IMAD.IADD R29, R205, 0x1, -R2 ;  /* 0x00000001cd1d7824 */ /* 0x000fe200078e0a02 */
[----:B------:R-:W-:Y:S02]  /*9490*/  IABS R28, R5 ;  /* 0x00000005001c7213 */ /* 0x000fe40000000000 */
[----:B------:R-:W-:Y:S02]  /*94a0*/  IABS R5, R4 ;  /* 0x0000000400057213 */ /* 0x000fe40000000000 */
[----:B------:R-:W-:Y:S01]  /*94b0*/  IABS R4, R29 ;  /* 0x0000001d00047213 */ /* 0x000fe20000000000 */
[----:B------:R-:W-:Y:S01]  /*94c0*/  HMMA.16816.F32.BF16 R16, R144, R136, R16 ;  /* 0x000000889010723c */ /* 0x000fe20000041810 */
[----:B------:R-:W-:Y:S02]  /*94d0*/  I2FP.F32.S32 R33, R28 ;  /* 0x0000001c00217245 */ /* 0x000fe40000201400 */
[----:B------:R-:W1:Y:S01]  /*94e0*/  LDSM.16.M88.4 R28, [R180+0x4800] ;  /* 0x00480000b41c783b */ /* 0x000e620000000200 */
[----:B------:R-:W-:-:S02]  /*94f0*/  I2FP.F32.S32 R5, R5 ;  /* 0x0000000500057245 */ /* 0x000fc40000201400 */
[----:B------:R-:W-:Y:S01]  /*9500*/  HMMA.16816.F32.BF16 R20, R8, R6, R20 ;  /* 0x000000060814723c */ /* 0x000fe20000041814 */
[----:B------:R-:W-:Y:S01]  /*9510*/  FFMA.FTZ R33, R33, -UR23, R24 ;  /* 0x8000001721217c23 */ /* 0x000fe20008010018 */
[----:B------:R-:W-:Y:S01]  /*9520*/  I2FP.F32.S32 R4, R4 ;  /* 0x0000000400047245 */ /* 0x000fe20000201400 */
[----:B------:R-:W-:Y:S01]  /*9530*/  FFMA.FTZ R5, R5, -UR23, R26 ;  /* 0x8000001705057c23 */ /* 0x000fe2000801001a */
[----:B------:R-:W-:Y:S01]  /*9540*/  ISETP.GE.AND P6, PT, R2, R203, PT ;  /* 0x000000cb0200720c */ /* 0x000fe20003fc6270 */
[----:B------:R-:W-:Y:S01]  /*9550*/  IMAD.IADD R24, R202, 0x1, -R2 ;  /* 0x00000001ca187824 */ /* 0x000fe200078e0a02 */
[----:B------:R-:W-:Y:S01]  /*9560*/  FSEL R33, R33, -INF , !P1 ;  /* 0xff80000021217808 */ /* 0x000fe20004800000 */
[----:B------:R-:W-:Y:S01]  /*9570*/  VIADD R7, R0, 0x8 ;  /* 0x0000000800077836 */ /* 0x000fe20000000000 */
[----:B------:R-:W-:Y:S01]  /*9580*/  ISETP.GE.AND P1, PT, R2, R200, PT ;  /* 0x000000c80200720c */ /* 0x000fe20003f26270 */
[----:B------:R-:W-:Y:S01]  /*9590*/  FFMA.FTZ R25, R4, -UR23, R25 ;  /* 0x8000001704197c23 */ /* 0x000fe20008010019 */
[-C--:B------:R-:W-:Y:S01]  /*95a0*/  ISETP.LT.OR P0, PT, R0, R201.reuse, P0 ;  /* 0x000000c90000720c */ /* 0x080fe20000701670 */
[--C-:B------:R-:W-:Y:S01]  /*95b0*/  IMAD.IADD R26, R205, 0x1, -R7.reuse ;  /* 0x00000001cd1a7824 */ /* 0x100fe200078e0a07 */
[C---:B------:R-:W-:Y:S01]  /*95c0*/  ISETP.LT.OR P6, PT, R2.reuse, R204, P6 ;  /* 0x000000cc0200720c */ /* 0x040fe200037c1670 */
[----:B------:R-:W-:Y:S01]  /*95d0*/  HMMA.16816.F32.BF16 R156, R216, R170, R156 ;  /* 0x000000aad89c723c */ /* 0x000fe2000004189c */
[----:B------:R-:W-:Y:S01]  /*95e0*/  ISETP.LT.OR P1, PT, R2, R201, P1 ;  /* 0x000000c90200720c */ /* 0x000fe20000f21670 */
[----:B------:R-:W-:Y:S01]  /*95f0*/  VIADD R4, R0, 0x9 ;  /* 0x0000000900047836 */ /* 0x000fe20000000000 */
[----:B------:R-:W-:Y:S01]  /*9600*/  FSEL R2, R5, -INF , !P0 ;  /* 0xff80000005027808 */ /* 0x000fe20004000000 */
[----:B------:R-:W-:Y:S01]  /*9610*/  IMAD.IADD R5, R202, 0x1, -R7 ;  /* 0x00000001ca057824 */ /* 0x000fe200078e0a07 */
[----:B------:R-:W-:Y:S01]  /*9620*/  FSEL R25, R25, -INF , !P6 ;  /* 0xff80000019197808 */ /* 0x000fe20007000000 */
[----:B------:R-:W-:Y:S01]  /*9630*/  HMMA.16816.F32.BF16 R12, R144, R138, R12 ;  /* 0x0000008a900c723c */ /* 0x000fe2000004180c */
[----:B------:R-:W-:Y:S01]  /*9640*/  ISETP.GE.AND P0, PT, R7, R203, PT ;  /* 0x000000cb0700720c */ /* 0x000fe20003f06270 */
[----:B------:R-:W-:Y:S01]  /*9650*/  IMAD.IADD R6, R205, 0x1, -R4 ;  /* 0x00000001cd067824 */ /* 0x000fe200078e0a04 */
[----:B------:R-:W-:-:S02]  /*9660*/  ISETP.GE.AND P6, PT, R7, R200, PT ;  /* 0x000000c80700720c */ /* 0x000fc40003fc6270 */
[----:B------:R-:W-:Y:S02]  /*9670*/  IABS R24, R24 ;  /* 0x0000001800187213 */ /* 0x000fe40000000000 */
[----:B------:R-:W-:Y:S02]  /*9680*/  IABS R26, R26 ;  /* 0x0000001a001a7213 */ /* 0x000fe40000000000 */
[C---:B------:R-:W-:Y:S02]  /*9690*/  ISETP.LT.OR P0, PT, R7.reuse, R204, P0 ;  /* 0x000000cc0700720c */ /* 0x040fe40000701670 */
[----:B------:R-:W-:Y:S02]  /*96a0*/  IABS R5, R5 ;  /* 0x0000000500057213 */ /* 0x000fe40000000000 */
[----:B------:R-:W-:Y:S02]  /*96b0*/  I2FP.F32.S32 R24, R24 ;  /* 0x0000001800187245 */ /* 0x000fe40000201400 */
[----:B------:R-:W-:-:S02]  /*96c0*/  ISETP.LT.OR P6, PT, R7, R201, P6 ;  /* 0x000000c90700720c */ /* 0x000fc400037c1670 */
[----:B------:R-:W-:Y:S01]  /*96d0*/  I2FP.F32.S32 R7, R26 ;  /* 0x0000001a00077245 */ /* 0x000fe20000201400 */
[----:B------:R-:W-:Y:S01]  /*96e0*/  FFMA.FTZ R27, R24, -UR23, R27 ;  /* 0x80000017181b7c23 */ /* 0x000fe2000801001b */
[----:B------:R-:W-:Y:S01]  /*96f0*/  I2FP.F32.S32 R5, R5 ;  /* 0x0000000500057245 */ /* 0x000fe20000201400 */
[----:B-1----:R-:W-:Y:S01]  /*9700*/  HMMA.16816.F32.BF16 R16, R8, R28, R16 ;  /* 0x0000001c0810723c */ /* 0x002fe20000041810 */
[----:B------:R-:W-:Y:S01]  /*9710*/  IABS R6, R6 ;  /* 0x0000000600067213 */ /* 0x000fe20000000000 */
[----:B------:R-:W-:Y:S01]  /*9720*/  FFMA.FTZ R7, R7, -UR23, R20 ;  /* 0x8000001707077c23 */ /* 0x000fe20008010014 */
[----:B------:R-:W-:Y:S02]  /*9730*/  VIADD R26, R0, 0x11 ;  /* 0x00000011001a7836 */ /* 0x000fe40000000000 */
[----:B------:R-:W-:Y:S01]  /*9740*/  FFMA.FTZ R5, R5, -UR23, R22 ;  /* 0x8000001705057c23 */ /* 0x000fe20008010016 */
[----:B------:R-:W-:Y:S01]  /*9750*/  FSEL R22, R27, -INF , !P1 ;  /* 0xff8000001b167808 */ /* 0x000fe20004800000 */
[----:B------:R-:W-:Y:S01]  /*9760*/  HMMA.16816.F32.BF16 R156, R144, R34, R156 ;  /* 0x00000022909c723c */ /* 0x000fe2000004189c */
[----:B------:R-:W-:Y:S01]  /*9770*/  I2FP.F32.S32 R6, R6 ;  /* 0x0000000600067245 */ /* 0x000fe20000201400 */
[C---:B------:R-:W-:Y:S01]  /*9780*/  IMAD.IADD R29, R202.reuse, 0x1, -R32 ;  /* 0x00000001ca1d7824 */ /* 0x040fe200078e0a20 */
[----:B------:R-:W-:Y:S01]  /*9790*/  FSEL R27, R7, -INF , !P0 ;  /* 0xff800000071b7808 */ /* 0x000fe20004000000 */
[----:B------:R-:W-:Y:S01]  /*97a0*/  IMAD.IADD R28, R202, 0x1, -R4 ;  /* 0x00000001ca1c7824 */ /* 0x000fe200078e0a04 */
[----:B------:R-:W-:Y:S01]  /*97b0*/  ISETP.GE.AND P1, PT, R4, R203, PT ;  /* 0x000000cb0400720c */ /* 0x000fe20003f26270 */
[----:B------:R-:W-:Y:S01]  /*97c0*/  FFMA.FTZ R21, R6, -UR23, R21 ;  /* 0x8000001706157c23 */ /* 0x000fe20008010015 */
[C---:B------:R-:W-:Y:S01]  /*97d0*/  ISETP.GE.AND P0, PT, R4.reuse, R200, PT ;  /* 0x000000c80400720c */ /* 0x040fe20003f06270 */
[C---:B------:R-:W-:Y:S01]  /*97e0*/  IMAD.IADD R24, R205.reuse, 0x1, -R26 ;  /* 0x00000001cd187824 */ /* 0x040fe200078e0a1a */
[C---:B------:R-:W-:Y:S01]  /*97f0*/  ISETP.LT.OR P1, PT, R4.reuse, R204, P1 ;  /* 0x000000cc0400720c */ /* 0x040fe20000f21670 */
[----:B------:R-:W-:Y:S01]  /*9800*/  IMAD.IADD R35, R205, 0x1, -R32 ;  /* 0x00000001cd237824 */ /* 0x000fe200078e0a20 */
[----:B------:R-:W-:Y:S01]  /*9810*/  ISETP.LT.OR P0, PT, R4, R201, P0 ;  /* 0x000000c90400720c */ /* 0x000fe20000701670 */
[----:B------:R-:W-:Y:S01]  /*9820*/  HMMA.16816.F32.BF16 R12, R8, R30, R12 ;  /* 0x0000001e080c723c */ /* 0x000fe2000004180c */
[----:B------:R-:W-:-:S02]  /*9830*/  FSEL R20, R5, -INF , !P6 ;  /* 0xff80000005147808 */ /* 0x000fc40007000000 */
[----:B------:R-:W1:Y:S01]  /*9840*/  LDSM.16.M88.4 R4, [R180+0x5000] ;  /* 0x00500000b404783b */ /* 0x000e620000000200 */
[----:B------:R-:W-:Y:S02]  /*9850*/  IABS R29, R29 ;  /* 0x0000001d001d7213 */ /* 0x000fe40000000000 */
[----:B------:R-:W-:Y:S02]  /*9860*/  IABS R24, R24 ;  /* 0x0000001800187213 */ /* 0x000fe40000000000 */
[----:B------:R-:W-:Y:S02]  /*9870*/  IABS R28, R28 ;  /* 0x0000001c001c7213 */ /* 0x000fe40000000000 */
[----:B------:R-:W-:Y:S02]  /*9880*/  IABS R35, R35 ;  /* 0x0000002300237213 */ /* 0x000fe40000000000 */
[----:B------:R-:W-:Y:S02]  /*9890*/  I2FP.F32.S32 R29, R29 ;  /* 0x0000001d001d7245 */ /* 0x000fe40000201400 */
[----:B------:R-:W-:-:S02]  /*98a0*/  FSEL R21, R21, -INF , !P1 ;  /* 0xff80000015157808 */ /* 0x000fc40004800000 */
[----:B------:R-:W-:Y:S01]  /*98b0*/  I2FP.F32.S32 R24, R24 ;  /* 0x0000001800187245 */ /* 0x000fe20000201400 */
[----:B------:R-:W-:Y:S01]  /*98c0*/  FFMA.FTZ R29, R29, -UR23, R18 ;  /* 0x800000171d1d7c23 */ /* 0x000fe20008010012 */
[----:B------:R-:W-:Y:S01]  /*98d0*/  ISETP.GE.AND P1, PT, R32, R200, PT ;  /* 0x000000c82000720c */ /* 0x000fe20003f26270 */
[----:B------:R-:W-:Y:S01]  /*98e0*/  IMAD.IADD R18, R202, 0x1, -R26 ;  /* 0x00000001ca127824 */ /* 0x000fe200078e0a1a */
[----:B------:R-:W-:Y:S01]  /*98f0*/  I2FP.F32.S32 R28, R28 ;  /* 0x0000001c001c7245 */ /* 0x000fe20000201400 */
[----:B------:R-:W-:Y:S01]  /*9900*/  FFMA.FTZ R137, R24, -UR23, R17 ;  /* 0x8000001718897c23 */ /* 0x000fe20008010011 */
[----:B------:R-:W-:Y:S01]  /*9910*/  I2FP.F32.S32 R35, R35 ;  /* 0x0000002300237245 */ /* 0x000fe20000201400 */
[----:B------:R-:W-:Y:S01]  /*9920*/  VIADD R17, R0, 0x18 ;  /* 0x0000001800117836 */ /* 0x000fe20000000000 */
[----:B------:R-:W-:Y:S01]  /*9930*/  ISETP.GE.AND P6, PT, R32, R203, PT ;  /* 0x000000cb2000720c */ /* 0x000fe20003fc6270 */
[----:B------:R-:W-:Y:S01]  /*9940*/  FFMA.FTZ R23, R28, -UR23, R23 ;  /* 0x800000171c177c23 */ /* 0x000fe20008010017 */
[C---:B------:R-:W-:Y:S01]  /*9950*/  ISETP.LT.OR P1, PT, R32.reuse, R201, P1 ;  /* 0x000000c92000720c */ /* 0x040fe20000f21670 */
[----:B------:R-:W-:Y:S01]  /*9960*/  FFMA.FTZ R16, R35, -UR23, R16 ;  /* 0x8000001723107c23 */ /* 0x000fe20008010010 */
[----:B------:R-:W-:-:S02]  /*9970*/  ISETP.LT.OR P6, PT, R32, R204, P6 ;  /* 0x000000cc2000720c */ /* 0x000fc400037c1670 */
[----:B------:R-:W-:Y:S01]  /*9980*/  FSEL R208, R29, -INF , !P1 ;  /* 0xff8000001dd07808 */ /* 0x000fe20004800000 */
[--C-:B------:R-:W-:Y:S01]  /*9990*/  IMAD.IADD R29, R205, 0x1, -R17.reuse ;  /* 0x00000001cd1d7824 */ /* 0x100fe200078e0a11 */
[----:B------:R-:W-:Y:S01]  /*99a0*/  FSEL R24, R23, -INF , !P0 ;  /* 0xff80000017187808 */ /* 0x000fe20004000000 */
[----:B------:R-:W-:Y:S01]  /*99b0*/  IMAD.IADD R23, R202, 0x1, -R17 ;  /* 0x00000001ca177824 */ /* 0x000fe200078e0a11 */
[----:B------:R-:W-:Y:S01]  /*99c0*/  FSEL R207, R16, -INF , !P6 ;  /* 0xff80000010cf7808 */ /* 0x000fe20007000000 */
[----:B------:R-:W-:Y:S01]  /*99d0*/  VIADD R16, R0, 0x19 ;  /* 0x0000001900107836 */ /* 0x000fe20000000000 */
[C---:B------:R-:W-:Y:S02]  /*99e0*/  ISETP.GE.AND P0, PT, R26.reuse, R203, PT ;  /* 0x000000cb1a00720c */ /* 0x040fe40003f06270 */
[----:B------:R-:W-:Y:S02]  /*99f0*/  ISETP.GE.AND P6, PT, R26, R200, PT ;  /* 0x000000c81a00720c */ /* 0x000fe40003fc6270 */
[----:B------:R-:W-:-:S02]  /*9a00*/  IABS R18, R18 ;  /* 0x0000001200127213 */ /* 0x000fc40000000000 */
[----:B------:R-:W-:Y:S01]  /*9a10*/  IABS R29, R29 ;  /* 0x0000001d001d7213 */ /* 0x000fe20000000000 */
[C---:B-1----:R-:W-:Y:S01]  /*9a20*/  HMMA.16816.F32.BF16 R160, R8.reuse, R4, R160 ;  /* 0x0000000408a0723c */ /* 0x042fe200000418a0 */
[C---:B------:R-:W-:Y:S02]  /*9a30*/  ISETP.LT.OR P0, PT, R26.reuse, R204, P0 ;  /* 0x000000cc1a00720c */ /* 0x040fe40000701670 */
[----:B------:R-:W-:Y:S01]  /*9a40*/  ISETP.LT.OR P6, PT, R26, R201, P6 ;  /* 0x000000c91a00720c */ /* 0x000fe200037c1670 */
[----:B------:R-:W-:Y:S01]  /*9a50*/  IMAD.IADD R26, R205, 0x1, -R16 ;  /* 0x00000001cd1a7824 */ /* 0x000fe200078e0a10 */
[----:B------:R-:W-:Y:S01]  /*9a60*/  IABS R23, R23 ;  /* 0x0000001700177213 */ /* 0x000fe20000000000 */
[----:B------:R-:W-:Y:S01]  /*9a70*/  HMMA.16816.F32.BF16 R156, R8, R6, R156 ;  /* 0x00000006089c723c */ /* 0x000fe2000004189c */
[----:B------:R-:W-:Y:S01]  /*9a80*/  I2FP.F32.S32 R18, R18 ;  /* 0x0000001200127245 */ /* 0x000fe20000201400 */
[----:B------:R-:W-:Y:S01]  /*9a90*/  VIADD R5, R0, 0x20 ;  /* 0x0000002000057836 */ /* 0x000fe20000000000 */
[----:B------:R-:W-:-:S02]  /*9aa0*/  I2FP.F32.S32 R29, R29 ;  /* 0x0000001d001d7245 */ /* 0x000fc40000201400 */
[----:B------:R-:W-:Y:S01]  /*9ab0*/  ISETP.GE.AND P1, PT, R17, R203, PT ;  /* 0x000000cb1100720c */ /* 0x000fe20003f26270 */
[----:B------:R-:W-:Y:S01]  /*9ac0*/  FFMA.FTZ R19, R18, -UR23, R19 ;  /* 0x8000001712137c23 */ /* 0x000fe20008010013 */
[----:B------:R-:W-:Y:S01]  /*9ad0*/  FSEL R137, R137, -INF , !P0 ;  /* 0xff80000089897808 */ /* 0x000fe20004000000 */
[----:B------:R-:W-:Y:S01]  /*9ae0*/  FFMA.FTZ R12, R29, -UR23, R12 ;  /* 0x800000171d0c7c23 */ /* 0x000fe2000801000c */
[C---:B------:R-:W-:Y:S01]  /*9af0*/  ISETP.GE.AND P0, PT, R17.reuse, R200, PT ;  /* 0x000000c81100720c */ /* 0x040fe20003f06270 */
[----:B------:R-:W-:Y:S01]  /*9b00*/  VIADD R6, R0, 0x28 ;  /* 0x0000002800067836 */ /* 0x000fe20000000000 */
[----:B------:R-:W-:Y:S02]  /*9b10*/  IABS R26, R26 ;  /* 0x0000001a001a7213 */ /* 0x000fe40000000000 */
[----:B------:R-:W-:Y:S01]  /*9b20*/  I2FP.F32.S32 R23, R23 ;  /* 0x0000001700177245 */ /* 0x000fe20000201400 */
[----:B------:R-:W-:Y:S01]  /*9b30*/  IMAD.IADD R7, R202, 0x1, -R6 ;  /* 0x00000001ca077824 */ /* 0x000fe200078e0a06 */
[----:B------:R-:W-:-:S02]  /*9b40*/  ISETP.LT.OR P1, PT, R17, R204, P1 ;  /* 0x000000cc1100720c */ /* 0x000fc40000f21670 */
[----:B------:R-:W-:Y:S01]  /*9b50*/  ISETP.LT.OR P0, PT, R17, R201, P0 ;  /* 0x000000c91100720c */ /* 0x000fe20000701670 */
[----:B------:R-:W-:Y:S02]  /*9b60*/  IMAD.MOV.U32 R17, RZ, RZ, R26 ;  /* 0x000000ffff117224 */ /* 0x000fe400078e001a */
[----:B------:R-:W-:Y:S01]  /*9b70*/  FFMA.FTZ R14, R23, -UR23, R14 ;  /* 0x80000017170e7c23 */ /* 0x000fe2000801000e */
[----:B------:R-:W-:Y:S02]  /*9b80*/  FSEL R220, R19, -INF , !P6 ;  /* 0xff80000013dc7808 */ /* 0x000fe40007000000 */
[----:B------:R-:W-:Y:S02]  /*9b90*/  FSEL R139, R12, -INF , !P1 ;  /* 0xff8000000c8b7808 */ /* 0x000fe40004800000 */
[C---:B------:R-:W-:Y:S02]  /*9ba0*/  ISETP.GE.AND P6, PT, R16.reuse, R203, PT ;  /* 0x000000cb1000720c */ /* 0x040fe40003fc6270 */
[----:B------:R-:W-:-:S02]  /*9bb0*/  ISETP.GE.AND P1, PT, R16, R200, PT ;  /* 0x000000c81000720c */ /* 0x000fc40003f26270 */
[----:B------:R-:W-:Y:S02]  /*9bc0*/  I2FP.F32.S32 R4, R17 ;  /* 0x0000001100047245 */ /* 0x000fe40000201400 */
[----:B------:R-:W-:Y:S01]  /*9bd0*/  FSEL R216, R14, -INF , !P0 ;  /* 0xff8000000ed87808 */ /* 0x000fe20004000000 */
[----:B------:R-:W-:Y:S01]  /*9be0*/  IMAD.IADD R14, R202, 0x1, -R16 ;  /* 0x00000001ca0e7824 */ /* 0x000fe200078e0a10 */
[----:B------:R-:W-:Y:S01]  /*9bf0*/  ISETP.LT.OR P6, PT, R16, R204, P6 ;  /* 0x000000cc1000720c */ /* 0x000fe200037c1670 */
[----:B------:R-:W-:Y:S01]  /*9c00*/  FFMA.FTZ R13, R4, -UR23, R13 ;  /* 0x80000017040d7c23 */ /* 0x000fe2000801000d */
[----:B------:R-:W-:Y:S01]  /*9c10*/  ISETP.LT.OR P1, PT, R16, R201, P1 ;  /* 0x000000c91000720c */ /* 0x000fe20000f21670 */
[----:B------:R-:W-:Y:S01]  /*9c20*/  VIADD R4, R0, 0x21 ;  /* 0x0000002100047836 */ /* 0x000fe20000000000 */
[----:B------:R-:W1:Y:S01]  /*9c30*/  LDSM.16.M88.4 R16, [R180+0x5800] ;  /* 0x00580000b410783b */ /* 0x000e620000000200 */
[----:B------:R-:W-:Y:S01]  /*9c40*/  ISETP.GE.AND P0, PT, R5, R203, PT ;  /* 0x000000cb0500720c */ /* 0x000fe20003f06270 */
[----:B------:R-:W-:-:S04]  /*9c50*/  DEPBAR.LE SB0, 0x0 ;  /* 0x000080000000791a */ /* 0x000fc80000000000 */
[----:B------:R-:W-:Y:S01]  /*9c60*/  FSEL R135, R13, -INF , !P6 ;  /* 0xff8000000d877808 */ /* 0x000fe20007000000 */
[--C-:B------:R-:W-:Y:S01]  /*9c70*/  IMAD.IADD R13, R205, 0x1, -R5.reuse ;  /* 0x00000001cd0d7824 */ /* 0x100fe200078e0a05 */
[----:B------:R-:W-:Y:S01]  /*9c80*/  ISETP.GE.AND P6, PT, R5, R200, PT ;  /* 0x000000c80500720c */ /* 0x000fe20003fc6270 */
[--C-:B------:R-:W-:Y:S01]  /*9c90*/  IMAD.IADD R12, R205, 0x1, -R4.reuse ;  /* 0x00000001cd0c7824 */ /* 0x100fe200078e0a04 */
[C---:B------:R-:W-:Y:S01]  /*9ca0*/  ISETP.LT.OR P0, PT, R5.reuse, R204, P0 ;  /* 0x000000cc0500720c */ /* 0x040fe20000701670 */
[C---:B------:R-:W-:Y:S01]  /*9cb0*/  IMAD.IADD R146, R202.reuse, 0x1, -R4 ;  /* 0x00000001ca927824 */ /* 0x040fe200078e0a04 */
[----:B------:R-:W-:Y:S01]  /*9cc0*/  ISETP.LT.OR P6, PT, R5, R201, P6 ;  /* 0x000000c90500720c */ /* 0x000fe200037c1670 */
[----:B------:R-:W-:Y:S01]  /*9cd0*/  IMAD.IADD R5, R202, 0x1, -R5 ;  /* 0x00000001ca057824 */ /* 0x000fe200078e0a05 */
[----:B------:R-:W-:Y:S02]  /*9ce0*/  IABS R14, R14 ;  /* 0x0000000e000e7213 */ /* 0x000fe40000000000 */
[----:B------:R-:W-:-:S02]  /*9cf0*/  IABS R13, R13 ;  /* 0x0000000d000d7213 */ /* 0x000fc40000000000 */
[----:B------:R-:W-:Y:S02]  /*9d00*/  I2FP.F32.S32 R14, R14 ;  /* 0x0000000e000e7245 */ /* 0x000fe40000201400 */
[----:B------:R-:W-:Y:S02]  /*9d10*/  I2FP.F32.S32 R13, R13 ;  /* 0x0000000d000d7245 */ /* 0x000fe40000201400 */
        /* <DEDUP_REMOVED lines=8> */
[----:B------:R-:W-:Y:S01]  /*9da0*/  ISETP.GE.AND P1, PT, R4, R203, PT ;  /* 0x000000cb0400720c */ /* 0x000fe20003f26270 */
[----:B------:R-:W-:Y:S01]  /*9db0*/  VIADD R5, R0, 0x29 ;  /* 0x0000002900057836 */ /* 0x000fe20000000000 */
[----:B------:R-:W-:Y:S01]  /*9dc0*/  ISETP.GE.AND P0, PT, R4, R200, PT ;  /* 0x000000c80400720c */ /* 0x000fe20003f06270 */
[C---:B------:R-:W-:Y:S01]  /*9dd0*/  IMAD.IADD R13, R205.reuse, 0x1, -R6 ;  /* 0x00000001cd0d7824 */ /* 0x040fe200078e0a06 */
[----:B------:R-:W-:Y:S01]  /*9de0*/  IABS R146, R146 ;  /* 0x0000009200927213 */ /* 0x000fe20000000000 */
[--C-:B------:R-:W-:Y:S01]  /*9df0*/  IMAD.IADD R142, R202, 0x1, -R5.reuse ;  /* 0x00000001ca8e7824 */ /* 0x100fe200078e0a05 */
[C---:B------:R-:W-:Y:S02]  /*9e00*/  ISETP.LT.OR P1, PT, R4.reuse, R204, P1 ;  /* 0x000000cc0400720c */ /* 0x040fe40000f21670 */
[----:B------:R-:W-:Y:S01]  /*9e10*/  ISETP.LT.OR P0, PT, R4, R201, P0 ;  /* 0x000000c90400720c */ /* 0x000fe20000701670 */
[----:B------:R-:W-:Y:S01]  /*9e20*/  IMAD.IADD R4, R205, 0x1, -R5 ;  /* 0x00000001cd047824 */ /* 0x000fe200078e0a05 */
[----:B------:R-:W-:Y:S01]  /*9e30*/  I2FP.F32.S32 R12, R12 ;  /* 0x0000000c000c7245 */ /* 0x000fe20000201400 */
[----:B-1----:R-:W-:Y:S01]  /*9e40*/  HMMA.16816.F32.BF16 R152, R8, R16, R152 ;  /* 0x000000100898723c */ /* 0x002fe20000041898 */
[----:B------:R-:W-:-:S02]  /*9e50*/  I2FP.F32.S32 R146, R146 ;  /* 0x0000009200927245 */ /* 0x000fc40000201400 */
[----:B------:R-:W-:Y:S01]  /*9e60*/  IABS R7, R7 ;  /* 0x0000000700077213 */ /* 0x000fe20000000000 */
[----:B------:R-:W-:Y:S01]  /*9e70*/  FFMA.FTZ R12, R12, -UR23, R161 ;  /* 0x800000170c0c7c23 */ /* 0x000fe200080100a1 */
[----:B------:R-:W-:Y:S01]  /*9e80*/  IABS R13, R13 ;  /* 0x0000000d000d7213 */ /* 0x000fe20000000000 */
[----:B------:R-:W-:Y:S01]  /*9e90*/  FFMA.FTZ R146, R146, -UR23, R163 ;  /* 0x8000001792927c23 */ /* 0x000fe200080100a3 */
[----:B------:R-:W-:Y:S01]  /*9ea0*/  IABS R4, R4 ;  /* 0x0000000400047213 */ /* 0x000fe20000000000 */
[----:B------:R-:W-:Y:S01]  /*9eb0*/  HMMA.16816.F32.BF16 R148, R8, R18, R148 ;  /* 0x000000120894723c */ /* 0x000fe20000041894 */
[----:B------:R-:W-:Y:S02]  /*9ec0*/  I2FP.F32.S32 R7, R7 ;  /* 0x0000000700077245 */ /* 0x000fe40000201400 */
[----:B------:R-:W-:Y:S02]  /*9ed0*/  I2FP.F32.S32 R13, R13 ;  /* 0x0000000d000d7245 */ /* 0x000fe40000201400 */
[----:B------:R-:W-:Y:S01]  /*9ee0*/  FSEL R144, R144, -INF , !P6 ;  /* 0xff80000090907808 */ /* 0x000fe20007000000 */
[----:B------:R-:W-:Y:S01]  /*9ef0*/  FFMA.FTZ R140, R7, -UR23, R158 ;  /* 0x80000017078c7c23 */ /* 0x000fe2000801009e */
[----:B------:R-:W-:Y:S01]  /*9f00*/  I2FP.F32.S32 R4, R4 ;  /* 0x0000000400047245 */ /* 0x000fe20000201400 */
[----:B------:R-:W-:Y:S01]  /*9f10*/  VIADD R7, R0, 0x30 ;  /* 0x0000003000077836 */ /* 0x000fe20000000000 */
[----:B------:R-:W-:Y:S01]  /*9f20*/  BAR.SYNC.DEFER_BLOCKING 0x0 ;  /* 0x0000000000007b1d */ /* 0x000fe20000010000 */
[-C--:B------:R-:W-:Y:S01]  /*9f30*/  ISETP.GE.AND P6, PT, R6, R203.reuse, PT ;  /* 0x000000cb0600720c */ /* 0x080fe20003fc6270 */
[----:B------:R-:W-:Y:S01]  /*9f40*/  FFMA.FTZ R13, R13, -UR23, R156 ;  /* 0x800000170d0d7c23 */ /* 0x000fe2000801009c */
[----:B------:R-:W-:Y:S01]  /*9f50*/  FSEL R143, R12, -INF , !P1 ;  /* 0xff8000000c8f7808 */ /* 0x000fe20004800000 */
[----:B------:R-:W-:Y:S01]  /*9f60*/  FFMA.FTZ R141, R4, -UR23, R157 ;  /* 0x80000017048d7c23 */ /* 0x000fe2000801009d */
[----:B------:R-:W-:Y:S01]  /*9f70*/  FSEL R146, R146, -INF , !P0 ;  /* 0xff80000092927808 */ /* 0x000fe20004000000 */
[----:B------:R-:W-:Y:S01]  /*9f80*/  IMAD.IADD R12, R205, 0x1, -R7 ;  /* 0x00000001cd0c7824 */ /* 0x000fe200078e0a07 */
[----:B------:R-:W-:Y:S01]  /*9f90*/  ISETP.GE.AND P1, PT, R6, R200, PT ;  /* 0x000000c80600720c */ /* 0x000fe20003f26270 */
[----:B------:R-:W-:Y:S01]  /*9fa0*/  VIADD R4, R0, 0x31 ;  /* 0x0000003100047836 */ /* 0x000fe20000000000 */
[----:B------:R-:W-:-:S02]  /*9fb0*/  ISETP.GE.AND P0, PT, R5, R203, PT ;  /* 0x000000cb0500720c */ /* 0x000fc40003f06270 */
[-C--:B------:R-:W-:Y:S01]  /*9fc0*/  ISETP.LT.OR P6, PT, R6, R204.reuse, P6 ;  /* 0x000000cc0600720c */ /* 0x080fe200037c1670 */
[--C-:B------:R-:W-:Y:S01]  /*9fd0*/  IMAD.IADD R8, R202, 0x1, -R4.reuse ;  /* 0x00000001ca087824 */ /* 0x100fe200078e0a04 */
[----:B------:R-:W-:Y:S01]  /*9fe0*/  ISETP.LT.OR P1, PT, R6, R201, P1 ;  /* 0x000000c90600720c */ /* 0x000fe20000f21670 */
[----:B------:R-:W-:Y:S01]  /*9ff0*/  IMAD.IADD R6, R205, 0x1, -R4 ;  /* 0x00000001cd067824 */ /* 0x000fe200078e0a04 */
[----:B------:R-:W-:Y:S02]  /*a000*/  ISETP.LT.OR P0, PT, R5, R204, P0 ;  /* 0x000000cc0500720c */ /* 0x000fe40000701670 */
[----:B------:R-:W-:Y:S02]  /*a010*/  FSEL R145, R13, -INF , !P6 ;  /* 0xff8000000d917808 */ /* 0x000fe40007000000 */
[----:B------:R-:W-:Y:S02]  /*a020*/  ISETP.GE.AND P6, PT, R5, R200, PT ;  /* 0x000000c80500720c */ /* 0x000fe40003fc6270 */
[----:B------:R-:W-:-:S02]  /*a030*/  FSEL R140, R140, -INF , !P1 ;  /* 0xff8000008c8c7808 */ /* 0x000fc40004800000 */
[----:B------:R-:W-:Y:S02]  /*a040*/  FSEL R141, R141, -INF , !P0 ;  /* 0xff8000008d8d7808 */ /* 0x000fe40004000000 */
[C---:B------:R-:W-:Y:S02]  /*a050*/  ISETP.GE.AND P1, PT, R7.reuse, R203, PT ;  /* 0x000000cb0700720c */ /* 0x040fe40003f26270 */
[----:B------:R-:W-:Y:S02]  /*a060*/  ISETP.GE.AND P0, PT, R7, R200, PT ;  /* 0x000000c80700720c */ /* 0x000fe40003f06270 */
[----:B------:R-:W-:Y:S02]  /*a070*/  IABS R142, R142 ;  /* 0x0000008e008e7213 */ /* 0x000fe40000000000 */
[----:B------:R-:W-:Y:S02]  /*a080*/  IABS R12, R12 ;  /* 0x0000000c000c7213 */ /* 0x000fe40000000000 */
[----:B------:R-:W-:Y:S01]  /*a090*/  ISETP.LT.OR P6, PT, R5, R201, P6 ;  /* 0x000000c90500720c */ /* 0x000fe200037c1670 */
[----:B------:R-:W-:Y:S01]  /*a0a0*/  IMAD.IADD R5, R202, 0x1, -R7 ;  /* 0x00000001ca057824 */ /* 0x000fe200078e0a07 */
[----:B------:R-:W-:-:S02]  /*a0b0*/  ISETP.LT.OR P1, PT, R7, R204, P1 ;  /* 0x000000cc0700720c */ /* 0x000fc40000f21670 */
[----:B------:R-:W-:Y:S02]  /*a0c0*/  ISETP.LT.OR P0, PT, R7, R201, P0 ;  /* 0x000000c90700720c */ /* 0x000fe40000701670 */
[----:B------:R-:W-:Y:S02]  /*a0d0*/  I2FP.F32.S32 R142, R142 ;  /* 0x0000008e008e7245 */ /* 0x000fe40000201400 */
[----:B------:R-:W-:Y:S02]  /*a0e0*/  I2FP.F32.S32 R7, R12 ;  /* 0x0000000c00077245 */ /* 0x000fe40000201400 */
[----:B------:R-:W-:Y:S01]  /*a0f0*/  IABS R5, R5 ;  /* 0x0000000500057213 */ /* 0x000fe20000000000 */
[----:B------:R-:W-:Y:S01]  /*a100*/  FFMA.FTZ R142, R142, -UR23, R159 ;  /* 0x800000178e8e7c23 */ /* 0x000fe2000801009f */
[----:B------:R-:W-:Y:S01]  /*a110*/  IABS R6, R6 ;  /* 0x0000000600067213 */ /* 0x000fe20000000000 */
[----:B------:R-:W-:Y:S01]  /*a120*/  FFMA.FTZ R7, R7, -UR23, R152 ;  /* 0x8000001707077c23 */ /* 0x000fe20008010098 */
[----:B------:R-:W-:-:S02]  /*a130*/  I2FP.F32.S32 R5, R5 ;  /* 0x0000000500057245 */ /* 0x000fc40000201400 */
[----:B------:R-:W-:Y:S02]  /*a140*/  FSEL R142, R142, -INF , !P6 ;  /* 0xff8000008e8e7808 */ /* 0x000fe40007000000 */
[----:B------:R-:W-:Y:S01]  /*a150*/  FSEL R171, R7, -INF , !P1 ;  /* 0xff80000007ab7808 */ /* 0x000fe20004800000 */
[----:B------:R-:W-:Y:S01]  /*a160*/  VIADD R7, R0, 0x38 ;  /* 0x0000003800077836 */ /* 0x000fe20000000000 */
[C---:B------:R-:W-:Y:S01]  /*a170*/  ISETP.GE.AND P6, PT, R4.reuse, R203, PT ;  /* 0x000000cb0400720c */ /* 0x040fe20003fc6270 */
[----:B------:R-:W-:Y:S01]  /*a180*/  FFMA.FTZ R5, R5, -UR23, R154 ;  /* 0x8000001705057c23 */ /* 0x000fe2000801009a */
[C---:B------:R-:W-:Y:S01]  /*a190*/  ISETP.GE.AND P1, PT, R4.reuse, R200, PT ;  /* 0x000000c80400720c */ /* 0x040fe20003f26270 */
[--C-:B------:R-:W-:Y:S01]  /*a1a0*/  IMAD.IADD R9, R205, 0x1, -R7.reuse ;  /* 0x00000001cd097824 */ /* 0x100fe200078e0a07 */
[----:B------:R-:W-:Y:S01]  /*a1b0*/  ISETP.LT.OR P6, PT, R4, R204, P6 ;  /* 0x000000cc0400720c */ /* 0x000fe200037c1670 */
[----:B------:R-:W-:Y:S01]  /*a1c0*/  VIADD R0, R0, 0x39 ;  /* 0x0000003900007836 */ /* 0x000fe20000000000 */
[----:B------:R-:W-:Y:S01]  /*a1d0*/  ISETP.LT.OR P1, PT, R4, R201, P1 ;  /* 0x000000c90400720c */ /* 0x000fe20000f21670 */
[----:B------:R-:W-:Y:S01]  /*a1e0*/  IMAD.IADD R4, R202, 0x1, -R7 ;  /* 0x00000001ca047824 */ /* 0x000fe200078e0a07 */
[----:B------:R-:W-:-:S02]  /*a1f0*/  I2FP.F32.S32 R6, R6 ;  /* 0x0000000600067245 */ /* 0x000fc40000201400 */
[----:B------:R-:W-:Y:S02]  /*a200*/  FSEL R166, R5, -INF , !P0 ;  /* 0xff80000005a67808 */ /* 0x000fe40004000000 */
[----:B------:R-:W-:Y:S01]  /*a210*/  IABS R4, R4 ;  /* 0x0000000400047213 */ /* 0x000fe20000000000 */
[----:B------:R-:W-:Y:S01]  /*a220*/  FFMA.FTZ R6, R6, -UR23, R153 ;  /* 0x8000001706067c23 */ /* 0x000fe20008010099 */
[----:B------:R-:W-:Y:S02]  /*a230*/  IABS R5, R9 ;  /* 0x0000000900057213 */ /* 0x000fe40000000000 */
[----:B------:R-:W-:Y:S02]  /*a240*/  IABS R8, R8 ;  /* 0x0000000800087213 */ /* 0x000fe40000000000 */
[----:B------:R-:W-:Y:S01]  /*a250*/  I2FP.F32.S32 R9, R4 ;  /* 0x0000000400097245 */ /* 0x000fe20000201400 */
[--C-:B------:R-:W-:Y:S01]  /*a260*/  IMAD.IADD R4, R205, 0x1, -R0.reuse ;  /* 0x00000001cd047824 */ /* 0x100fe200078e0a00 */
[----:B------:R-:W-:Y:S01]  /*a270*/  FSEL R169, R6, -INF , !P6 ;  /* 0xff80000006a97808 */ /* 0x000fe20007000000 */
[----:B------:R-:W-:Y:S01]  /*a280*/  IMAD.IADD R6, R202, 0x1, -R0 ;  /* 0x00000001ca067824 */ /* 0x000fe200078e0a00 */
[----:B------:R-:W-:Y:S01]  /*a290*/  ISETP.GE.AND P6, PT, R7, R200, PT ;  /* 0x000000c80700720c */ /* 0x000fe20003fc6270 */
[----:B------:R-:W-:Y:S01]  /*a2a0*/  FFMA.FTZ R9, R9, -UR23, R150 ;  /* 0x8000001709097c23 */ /* 0x000fe20008010096 */
[----:B------:R-:W-:-:S02]  /*a2b0*/  I2FP.F32.S32 R8, R8 ;  /* 0x0000000800087245 */ /* 0x000fc40000201400 */
[C---:B------:R-:W-:Y:S02]  /*a2c0*/  ISETP.LT.OR P6, PT, R7.reuse, R201, P6 ;  /* 0x000000c90700720c */ /* 0x040fe400037c1670 */
[----:B------:R-:W-:Y:S01]  /*a2d0*/  I2FP.F32.S32 R5, R5 ;  /* 0x0000000500057245 */ /* 0x000fe20000201400 */
[----:B------:R-:W-:Y:S01]  /*a2e0*/  FFMA.FTZ R8, R8, -UR23, R155 ;  /* 0x8000001708087c23 */ /* 0x000fe2000801009b */
[----:B------:R-:W-:Y:S02]  /*a2f0*/  ISETP.GE.AND P0, PT, R7, R203, PT ;  /* 0x000000cb0700720c */ /* 0x000fe40003f06270 */
[----:B------:R-:W-:Y:S01]  /*a300*/  FSEL R162, R9, -INF , !P6 ;  /* 0xff80000009a27808 */ /* 0x000fe20007000000 */
[----:B------:R-:W-:Y:S01]  /*a310*/  FFMA.FTZ R5, R5, -UR23, R148 ;  /* 0x8000001705057c23 */ /* 0x000fe20008010094 */
[----:B------:R-:W-:Y:S02]  /*a320*/  IABS R4, R4 ;  /* 0x0000000400047213 */ /* 0x000fe40000000000 */
[----:B------:R-:W-:-:S02]  /*a330*/  PLOP3.LUT P6, PT, PT, PT, UP0, 0x80, 0x0 ;  /* 0x000000000000781c */ /* 0x000fc40003fcf008 */
[----:B------:R-:W-:Y:S02]  /*a340*/  IABS R6, R6 ;  /* 0x0000000600067213 */ /* 0x000fe40000000000 */
[----:B------:R-:W-:Y:S02]  /*a350*/  ISETP.LT.OR P0, PT, R7, R204, P0 ;  /* 0x000000cc0700720c */ /* 0x000fe40000701670 */
[----:B------:R-:W-:Y:S02]  /*a360*/  FSEL R164, R8, -INF , !P1 ;  /* 0xff80000008a47808 */ /* 0x000fe40004800000 */
[----:B------:R-:W-:Y:S02]  /*a370*/  I2FP.F32.S32 R8, R4 ;  /* 0x0000000400087245 */ /* 0x000fe40000201400 */
[----:B------:R-:W-:Y:S02]  /*a380*/  I2FP.F32.S32 R4, R6 ;  /* 0x0000000600047245 */ /* 0x000fe40000201400 */
[----:B------:R-:W-:Y:S01]  /*a390*/  FSEL R167, R5, -INF , !P0 ;  /* 0xff80000005a77808 */ /* 0x000fe20004000000 */
[----:B------:R-:W-:Y:S01]  /*a3a0*/  FFMA.FTZ R149, R8, -UR23, R149 ;  /* 0x8000001708957c23 */ /* 0x000fe20008010095 */
[----:B------:R-:W-:Y:S01]  /*a3b0*/  ISETP.GE.AND P1, PT, R0, R203, PT ;  /* 0x000000cb0000720c */ /* 0x000fe20003f26270 */
[----:B------:R-:W-:Y:S01]  /*a3c0*/  FFMA.FTZ R4, R4, -UR23, R151 ;  /* 0x8000001704047c23 */ /* 0x000fe20008010097 */
[----:B------:R-:W-:-:S02]  /*a3d0*/  ISETP.GE.AND P0, PT, R0, R200, PT ;  /* 0x000000c80000720c */ /* 0x000fc40003f06270 */
        /* <DEDUP_REMOVED lines=74> */
[----:B------:R-:W-:Y:S01]  /*a880*/  UIMAD UR4, UR7, UR17, UR4 ;  /* 0x00000011070472a4 */ /* 0x000fe2000f8e0204 */
[----:B------:R-:W-:-:S03]  /*a890*/  UMOV UR16, UR28 ;  /* 0x0000001c00107c82 */ /* 0x000fc60008000000 */
[----:B------:R-:W-:Y:S01]  /*a8a0*/  UIADD3 UR9, UR29, UR4, URZ ;  /* 0x000000041d097290 */ /* 0x000fe2000fffe03f */
[----:B------:R-:W-:Y:S11]  /*a8b0*/  BRA `(.L_x_5741) ;  /* 0x0000000000087947 */ /* 0x000ff60003800000 */
.L_x_5740:
[----:B------:R-:W-:-:S04]  /*a8c0*/  ULEA UR16, -UR8, URZ, 0x6 ;  /* 0x0000003f08107291 */ /* 0x000fc8000f8e313f */
[----:B------:R-:W-:-:S12]  /*a8d0*/  USHF.R.S32.HI UR9, URZ, 0x1f, UR16 ;  /* 0x0000001f3f097899 */ /* 0x000fd80008011410 */
.L_x_5741:
        /* <DEDUP_REMOVED lines=122> */
.L_x_5743:
[----:B------:R-:W-:Y:S05]  /*b080*/  BSYNC B0 ;  /* 0x0000000000007941 */ /* 0x000fea0003800000 */
.L_x_5742:
[----:B------:R-:W0:Y:S01]  /*b090*/  LDGDEPBAR ;  /* 0x00000000000079af */ /* 0x000e220000000000 */
[----:B-12---:R-:W-:Y:S01]  /*b0a0*/  IMAD.U32 R5, RZ, RZ, UR16 ;  /* 0x00000010ff057e24 */ /* 0x006fe2000f8e00ff */
[----:B------:R-:W-:Y:S01]  /*b0b0*/  MOV R0, UR9 ;  /* 0x0000000900007c02 */ /* 0x000fe20008000f00 */
[----:B------:R-:W-:-:S03]  /*b0c0*/  IMAD.U32 R4, RZ, RZ, UR16 ;  /* 0x00000010ff047e24 */ /* 0x000fc6000f8e00ff */
[----:B------:R-:W-:-:S04]  /*b0d0*/  LEA R210, P0, R5, R210, 0x1 ;  /* 0x000000d205d27211 */ /* 0x000fc800078008ff */
[----:B------:R-:W-:-:S09]  /*b0e0*/  LEA.HI.X R209, R4, R209, R0, 0x1, P0 ;  /* 0x000000d104d17211 */ /* 0x000fd200000f0c00 */
.L_x_5739:
        /* <DEDUP_REMOVED lines=62> */
[----:B------:R-:W-:Y:S01]  /*b4d0*/  FMUL.FTZ R160, R4, UR18 ;  /* 0x0000001204a07c20 */ /* 0x000fe20008410000 */
[----:B------:R-:W-:Y:S01]  /*b4e0*/  FMUL.FTZ R3, R6, UR18 ;  /* 0x0000001206037c20 */ /* 0x000fe20008410000 */
[----:B------:R-:W-:Y:S01]  /*b4f0*/  MUFU.EX2 R156, R156 ;  /* 0x0000009c009c7308 */ /* 0x000fe20000000800 */
[----:B------:R-:W2:Y:S01]  /*b500*/  LDSM.16.MT88.4 R32, [R184+0xc000] ;  /* 0x00c00000b820783b */ /* 0x000ea20000004200 */
[--C-:B------:R-:W-:Y:S01]  /*b510*/  FFMA.FTZ R170, R207, UR18, -R168.reuse ;  /* 0x00000012cfaa7c23 */ /* 0x100fe200080108a8 */
[--C-:B------:R-:W-:Y:S01]  /*b520*/  FFMA.FTZ R217, R137, UR18, -R168.reuse ;  /* 0x0000001289d97c23 */ /* 0x100fe200080108a8 */
[--C-:B------:R-:W-:Y:S01]  /*b530*/  FFMA.FTZ R207, R139, UR18, -R168.reuse ;  /* 0x000000128bcf7c23 */ /* 0x100fe200080108a8 */
[--C-:B------:R-:W-:Y:S01]  /*b540*/  FFMA.FTZ R214, R208, UR18, -R163.reuse ;  /* 0x00000012d0d67c23 */ /* 0x100fe200080108a3 */
[----:B------:R-:W-:Y:S01]  /*b550*/  LDSM.16.MT88.4 R136, [R184+0x10000] ;  /* 0x01000000b888783b */ /* 0x000fe20000004200 */
[--C-:B------:R-:W-:Y:S01]  /*b560*/  FFMA.FTZ R219, R220, UR18, -R163.reuse ;  /* 0x00000012dcdb7c23 */ /* 0x100fe200080108a3 */
[----:B------:R-:W3:Y:S01]  /*b570*/  MUFU.EX2 R155, R155 ;  /* 0x0000009b009b7308 */ /* 0x000ee20000000800 */
        /* <DEDUP_REMOVED lines=13> */
[--C-:B------:R-:W-:Y:S01]  /*b650*/  FFMA.FTZ R164, R164, UR18, -R163.reuse ;  /* 0x00000012a4a47c23 */ /* 0x100fe200080108a3 */
[----:B------:R-:W-:Y:S01]  /*b660*/  LDSM.16.MT88.4 R140, [R186+0xf000] ;  /* 0x00f00000ba8c783b */ /* 0x000fe20000004200 */
[----:B------:R-:W4:Y:S01]  /*b670*/  MUFU.EX2 R153, R153 ;  /* 0x0000009900997308 */ /* 0x000f220000000800 */
[----:B---3--:R-:W-:Y:S01]  /*b680*/  F2FP.BF16.F32.PACK_AB R4, R155, R156 ;  /* 0x0000009c9b04723e */ /* 0x008fe200000010ff */
[--C-:B------:R-:W-:Y:S01]  /*b690*/  FFMA.FTZ R162, R162, UR18, -R163.reuse ;  /* 0x00000012a2a27c23 */ /* 0x100fe200080108a3 */
[----:B------:R-:W-:-:S05]  /*b6a0*/  FFMA.FTZ R161, R161, UR18, -R163 ;  /* 0x00000012a1a17c23 */ /* 0x000fca00080108a3 */
        /* <DEDUP_REMOVED lines=9> */
[----:B------:R-:W4:Y:S01]  /*b740*/  MUFU.EX2 R170, R170 ;  /* 0x000000aa00aa7308 */ /* 0x000f220000000800 */
        /* <DEDUP_REMOVED lines=23> */
[----:B------:R-:W3:Y:S01]  /*b8c0*/  LDSM.16.MT88.4 R116, [R188+0xe000] ;  /* 0x00e00000bc74783b */ /* 0x000ee20000004200 */
        /* <DEDUP_REMOVED lines=11> */
[----:B------:R-:W1:Y:S01]  /*b980*/  MUFU.EX2 R217, R217 ;  /* 0x000000d900d97308 */ /* 0x000e620000000800 */
        /* <DEDUP_REMOVED lines=15> */
[----:B------:R-:W5:Y:S01]  /*ba80*/  MUFU.EX2 R207, R207 ;  /* 0x000000cf00cf7308 */ /* 0x000f620000000800 */
[-C--:B------:R-:W-:Y:S01]  /*ba90*/  FMUL.FTZ R92, R92, R160.reuse ;  /* 0x000000a05c5c7220 */ /* 0x080fe20000410000 */
[-C--:B------:R-:W-:Y:S01]  /*baa0*/  FMUL.FTZ R93, R93, R160.reuse ;  /* 0x000000a05d5d7220 */ /* 0x080fe20000410000 */
[----:B------:R-:W-:Y:S01]  /*bab0*/  LDSM.16.MT88.4 R120, [R188+0xe800] ;  /* 0x00e80000bc78783b */ /* 0x000fe20000004200 */
[C---:B--2---:R-:W-:Y:S01]  /*bac0*/  HMMA.16816.F32.BF16 R100, R4.reuse, R32, R108 ;  /* 0x000000200464723c */ /* 0x044fe2000004186c */
[-C--:B------:R-:W-:Y:S01]  /*bad0*/  FMUL.FTZ R94, R94, R3.reuse ;  /* 0x000000035e5e7220 */ /* 0x080fe20000410000 */
[-C--:B------:R-:W-:Y:S01]  /*bae0*/  FMUL.FTZ R95, R95, R3.reuse ;  /* 0x000000035f5f7220 */ /* 0x080fe20000410000 */
[----:B------:R-:W2:Y:S01]  /*baf0*/  LDSM.16.MT88.4 R108, [R185+0xe000] ;  /* 0x00e00000b96c783b */ /* 0x000ea20000004200 */
[----:B------:R4:W-:Y:S01]  /*bb00*/  MUFU.EX2 R208, R135 ;  /* 0x0000008700d07308 */ /* 0x0009e20000000800 */
        /* <DEDUP_REMOVED lines=16> */
[----:B----4-:R-:W-:Y:S01]  /*bc10*/  LDSM.16.MT88.4 R132, [R188+0xc800] ;  /* 0x00c80000bc84783b */ /* 0x010fe20000004200 */
[----:B---3--:R-:W-:Y:S01]  /*bc20*/  HMMA.16816.F32.BF16 R40, R4, R116, R104 ;  /* 0x000000740428723c */ /* 0x008fe20000041868 */
[----:B------:R-:W-:-:S02]  /*bc30*/  FADD.FTZ R155, R155, R156 ;  /* 0x0000009c9b9b7221 */ /* 0x000fc40000010000 */
[----:B------:R-:W3:Y:S02]  /*bc40*/  LDSM.16.MT88.4 R104, [R184+0xe000] ;  /* 0x00e00000b868783b */ /* 0x000ee40000004200 */
[----:B------:R-:W-:Y:S01]  /*bc50*/  FADD.FTZ R154, R154, R155 ;  /* 0x0000009b9a9a7221 */ /* 0x000fe20000010000 */
[C---:B------:R-:W-:Y:S01]  /*bc60*/  HMMA.16816.F32.BF16 R36, R4.reuse, R118, R36 ;  /* 0x000000760424723c */ /* 0x040fe20000041824 */
[-C--:B------:R-:W-:Y:S01]  /*bc70*/  FMUL.FTZ R116, R44, R160.reuse ;  /* 0x000000a02c747220 */ /* 0x080fe20000410000 */
[-C--:B------:R-:W-:Y:S01]  /*bc80*/  FMUL.FTZ R117, R45, R160.reuse ;  /* 0x000000a02d757220 */ /* 0x080fe20000410000 */
[-C--:B------:R-:W-:Y:S01]  /*bc90*/  FMUL.FTZ R44, R48, R160.reuse ;  /* 0x000000a0302c7220 */ /* 0x080fe20000410000 */
[----:B------:R-:W-:Y:S01]  /*bca0*/  FMUL.FTZ R45, R49, R160 ;  /* 0x000000a0312d7220 */ /* 0x000fe20000410000 */
[----:B------:R-:W-:Y:S01]  /*bcb0*/  MUFU.EX2 R216, R216 ;  /* 0x000000d800d87308 */ /* 0x000fe20000000800 */
[----:B------:R-:W-:Y:S01]  /*bcc0*/  HMMA.16816.F32.BF16 R92, R4, R136, R92 ;  /* 0x00000088045c723c */ /* 0x000fe2000004185c */
[-C--:B------:R-:W-:Y:S01]  /*bcd0*/  FMUL.FTZ R118, R46, R3.reuse ;  /* 0x000000032e767220 */ /* 0x080fe20000410000 */
[-C--:B------:R-:W-:Y:S01]  /*bce0*/  FMUL.FTZ R119, R47, R3.reuse ;  /* 0x000000032f777220 */ /* 0x080fe20000410000 */
[-C--:B------:R-:W-:Y:S01]  /*bcf0*/  FMUL.FTZ R46, R50, R3.reuse ;  /* 0x00000003322e7220 */ /* 0x080fe20000410000 */
[----:B------:R-:W-:Y:S01]  /*bd00*/  FMUL.FTZ R47, R51, R3 ;  /* 0x00000003332f7220 */ /* 0x000fe20000410000 */
[----:B------:R-:W-:-:S02]  /*bd10*/  FADD.FTZ R153, R153, R154 ;  /* 0x0000009a99997221 */ /* 0x000fc40000010000 */
[----:B------:R-:W4:Y:S02]  /*bd20*/  MUFU.EX2 R221, R221 ;  /* 0x000000dd00dd7308 */ /* 0x000f240000000800 */
        /* <DEDUP_REMOVED lines=23> */
[----:B------:R-:W4:Y:S02]  /*bea0*/  MUFU.EX2 R223, R223 ;  /* 0x000000df00df7308 */ /* 0x000f240000000800 */
[C---:B---3--:R-:W-:Y:S06]  /*beb0*/  HMMA.16816.F32.BF16 R64, R4.reuse, R104, R116 ;  /* 0x000000680440723c */ /* 0x048fec0000041874 */
        /* <DEDUP_REMOVED lines=25> */
[----:B------:R-:W-:Y:S02]  /*c050*/  MUFU.EX2 R222, R222 ;  /* 0x000000de00de7308 */ /* 0x000fe40000000800 */
[----:B------:R-:W-:Y:S01]  /*c060*/  HMMA.16816.F32.BF16 R84, R4, R110, R112 ;  /* 0x0000006e0454723c */ /* 0x000fe20000041870 */
[----:B------:R-:W2:Y:S01]  /*c070*/  LDSM.16.MT88.4 R112, [R186+0xe800] ;  /* 0x00e80000ba70783b */ /* 0x000ea20000004200 */
[----:B------:R-:W-:-:S03]  /*c080*/  FADD.FTZ R3, R2, R3 ;  /* 0x0000000302037221 */ /* 0x000fc60000010000 */
[----:B------:R-:W2:Y:S01]  /*c090*/  LDSM.16.MT88.4 R108, [R185+0xe800] ;  /* 0x00e80000b96c783b */ /* 0x000ea20000004200 */
[----:B------:R-:W2:Y:S01]  /*c0a0*/  MUFU.EX2 R227, R227 ;  /* 0x000000e300e37308 */ /* 0x000ea20000000800 */
[----:B------:R-:W-:-:S04]  /*c0b0*/  FADD.FTZ R0, R0, R3 ;  /* 0x0000000300007221 */ /* 0x000fc80000010000 */
[----:B------:R-:W-:Y:S01]  /*c0c0*/  FADD.FTZ R159, R159, R0 ;  /* 0x000000009f9f7221 */ /* 0x000fe20000010000 */
[----:B------:R-:W-:Y:S01]  /*c0d0*/  FADD.FTZ R0, R170, R153 ;  /* 0x00000099aa007221 */ /* 0x000fe20000010000 */
[----:B---3--:R-:W-:Y:S01]  /*c0e0*/  HMMA.16816.F32.BF16 R80, R4, R104, R80 ;  /* 0x000000680450723c */ /* 0x008fe20000041850 */
[----:B------:R-:W-:Y:S02]  /*c0f0*/  MUFU.EX2 R224, R224 ;  /* 0x000000e000e07308 */ /* 0x000fe40000000800 */
[----:B------:R-:W-:-:S03]  /*c100*/  FADD.FTZ R0, R217, R0 ;  /* 0x00000000d9007221 */ /* 0x000fc60000010000 */
[C---:B------:R-:W-:Y:S01]  /*c110*/  HMMA.16816.F32.BF16 R88, R4.reuse, R106, R88 ;  /* 0x0000006a0458723c */ /* 0x040fe20000041858 */
[----:B------:R-:W-:Y:S01]  /*c120*/  F2FP.BF16.F32.PACK_AB R104, R217, R170 ;  /* 0x000000aad968723e */ /* 0x000fe200000010ff */
[----:B-----5:R-:W-:Y:S01]  /*c130*/  FADD.FTZ R3, R207, R0 ;  /* 0x00000000cf037221 */ /* 0x020fe20000010000 */
[----:B------:R-:W-:Y:S01]  /*c140*/  F2FP.BF16.F32.PACK_AB R105, R219, R214 ;  /* 0x000000d6db69723e */ /* 0x000fe200000010ff */
[----:B------:R-:W3:Y:S01]  /*c150*/  MUFU.EX2 R229, R229 ;  /* 0x000000e500e57308 */ /* 0x000ee20000000800 */
[----:B------:R-:W-:Y:S01]  /*c160*/  FADD.FTZ R214, R214, R159 ;  /* 0x0000009fd6d67221 */ /* 0x000fe20000010000 */
[----:B------:R-:W-:Y:S01]  /*c170*/  HMMA.16816.F32.BF16 R4, R4, R138, R96 ;  /* 0x0000008a0404723c */ /* 0x000fe20000041860 */
[C---:B------:R-:W-:Y:S01]  /*c180*/  F2FP.BF16.F32.PACK_AB R106, R208.reuse, R207 ;  /* 0x000000cfd06a723e */ /* 0x040fe200000010ff */
[----:B------:R-:W-:Y:S01]  /*c190*/  LDSM.16.MT88.4 R96, [R185+0x10800] ;  /* 0x01080000b960783b */ /* 0x000fe20000004200 */
[----:B----4-:R-:W-:Y:S01]  /*c1a0*/  F2FP.BF16.F32.PACK_AB R107, R221, R216 ;  /* 0x000000d8dd6b723e */ /* 0x010fe200000010ff */
[----:B------:R-:W-:Y:S01]  /*c1b0*/  FADD.FTZ R219, R219, R214 ;  /* 0x000000d6dbdb7221 */ /* 0x000fe20000010000 */
[----:B------:R-:W-:Y:S01]  /*c1c0*/  FADD.FTZ R3, R208, R3 ;  /* 0x00000003d0037221 */ /* 0x000fe20000010000 */
[----:B------:R-:W-:Y:S01]  /*c1d0*/  LDSM.16.MT88.4 R136, [R184+0xf000] ;  /* 0x00f00000b888783b */ /* 0x000fe20000004200 */
[----:B------:R-:W-:Y:S01]  /*c1e0*/  MUFU.EX2 R164, R164 ;  /* 0x000000a400a47308 */ /* 0x000fe20000000800 */
[----:B------:R-:W-:-:S02]  /*c1f0*/  FADD.FTZ R216, R216, R219 ;  /* 0x000000dbd8d87221 */ /* 0x000fc40000010000 */
[----:B-1----:R-:W-:Y:S02]  /*c200*/  HMMA.16816.F32.BF16 R20, R104, R116, R20 ;  /* 0x000000746814723c */ /* 0x002fe40000041814 */
[----:B------:R-:W-:-:S03]  /*c210*/  FADD.FTZ R221, R221, R216 ;  /* 0x000000d8dddd7221 */ /* 0x000fc60000010000 */
[----:B------:R-:W-:Y:S01]  /*c220*/  MUFU.EX2 R162, R162 ;  /* 0x000000a200a27308 */ /* 0x000fe20000000800 */
[C---:B------:R-:W-:Y:S01]  /*c230*/  HMMA.16816.F32.BF16 R16, R104.reuse, R118, R16 ;  /* 0x000000766810723c */ /* 0x040fe20000041810 */
[----:B------:R-:W1:Y:S05]  /*c240*/  LDSM.16.MT88.4 R116, [R184+0xe800] ;  /* 0x00e80000b874783b */ /* 0x000e6a0000004200 */
[C---:B------:R-:W-:Y:S01]  /*c250*/  HMMA.16816.F32.BF16 R28, R104.reuse, R128, R28 ;  /* 0x00000080681c723c */ /* 0x040fe2000004181c */
[----:B------:R-:W4:Y:S05]  /*c260*/  MUFU.EX2 R161, R161 ;  /* 0x000000a100a17308 */ /* 0x000f2a0000000800 */
[C---:B------:R-:W-:Y:S01]  /*c270*/  HMMA.16816.F32.BF16 R24, R104.reuse, R130, R24 ;  /* 0x000000826818723c */ /* 0x040fe20000041818 */
[----:B------:R-:W5:Y:S05]  /*c280*/  LDSM.16.MT88.4 R128, [R188+0x10800] ;  /* 0x01080000bc80783b */ /* 0x000f6a0000004200 */
        /* <DEDUP_REMOVED lines=28> */
[----:B---3--:R-:W-:Y:S01]  /*c450*/  F2FP.BF16.F32.PACK_AB R99, R229, R224 ;  /* 0x000000e0e563723e */ /* 0x008fe200000010ff */
[----:B------:R-:W-:-:S02]  /*c460*/  FADD.FTZ R227, R227, R222 ;  /* 0x000000dee3e37221 */ /* 0x000fc40000010000 */
        /* <DEDUP_REMOVED lines=9> */
[----:B------:R-:W2:Y:S05]  /*c500*/  LDSM.16.MT88.4 R8, [R188+0x11000] ;  /* 0x01100000bc08783b */ /* 0x000eaa0000004200 */
[C---:B----4-:R-:W-:Y:S06]  /*c510*/  HMMA.16816.F32.BF16 R112, R96.reuse, R108, R28 ;  /* 0x0000006c6070723c */ /* 0x050fec000004181c */
[C---:B------:R-:W-:Y:S06]  /*c520*/  HMMA.16816.F32.BF16 R28, R96.reuse, R144, R40 ;  /* 0x00000090601c723c */ /* 0x040fec0000041828 */
[----:B------:R-:W-:Y:S01]  /*c530*/  HMMA.16816.F32.BF16 R40, R96, R146, R36 ;  /* 0x000000926028723c */ /* 0x000fe20000041824 */
[----:B------:R-:W3:Y:S04]  /*c540*/  LDSM.16.MT88.4 R36, [R186+0x11000] ;  /* 0x01100000ba24783b */ /* 0x000ee80000004200 */
[----:B------:R-:W-:Y:S01]  /*c550*/  LDSM.16.MT88.4 R144, [R184+0x11000] ;  /* 0x01100000b890783b */ /* 0x000fe20000004200 */
[C---:B------:R-:W-:Y:S06]  /*c560*/  HMMA.16816.F32.BF16 R76, R104.reuse, R120, R76 ;  /* 0x00000078684c723c */ /* 0x040fec000004184c */
[----:B------:R-:W-:Y:S01]  /*c570*/  HMMA.16816.F32.BF16 R84, R104, R122, R84 ;  /* 0x0000007a6854723c */ /* 0x000fe20000041854 */
[----:B------:R-:W-:Y:S05]  /*c580*/  LDSM.16.MT88.4 R104, [R185+0xd800] ;  /* 0x00d80000b968783b */ /* 0x000fea0000004200 */
[C---:B-1----:R-:W-:Y:S06]  /*c590*/  HMMA.16816.F32.BF16 R120, R96.reuse, R116, R20 ;  /* 0x000000746078723c */ /* 0x042fec0000041814 */
[C---:B------:R-:W-:Y:S06]  /*c5a0*/  HMMA.16816.F32.BF16 R20, R96.reuse, R132, R56 ;  /* 0x000000846014723c */ /* 0x040fec0000041838 */
[C---:B------:R-:W-:Y:S01]  /*c5b0*/  HMMA.16816.F32.BF16 R56, R96.reuse, R134, R52 ;  /* 0x000000866038723c */ /* 0x040fe20000041834 */
[----:B------:R-:W1:Y:S04]  /*c5c0*/  LDSM.16.MT88.4 R132, [R185+0x11000] ;  /* 0x01100000b984783b */ /* 0x000e680000004200 */
[----:B------:R-:W-:Y:S01]  /*c5d0*/  LDSM.16.MT88.4 R52, [R186+0xf800] ;  /* 0x00f80000ba34783b */ /* 0x000fe20000004200 */
[C---:B--2---:R-:W-:Y:S06]  /*c5e0*/  HMMA.16816.F32.BF16 R12, R96.reuse, R8, R72 ;  /* 0x00000008600c723c */ /* 0x044fec0000041848 */
[C---:B------:R-:W-:Y:S01]  /*c5f0*/  HMMA.16816.F32.BF16 R72, R96.reuse, R10, R68 ;  /* 0x0000000a6048723c */ /* 0x040fe20000041844 */
[----:B------:R-:W-:Y:S05]  /*c600*/  LDSM.16.MT88.4 R68, [R184+0xf800] ;  /* 0x00f80000b844783b */ /* 0x000fea0000004200 */
[C---:B------:R-:W-:Y:S06]  /*c610*/  HMMA.16816.F32.BF16 R108, R96.reuse, R110, R24 ;  /* 0x0000006e606c723c */ /* 0x040fec0000041818 */
[C---:B---3--:R-:W-:Y:S06]  /*c620*/  HMMA.16816.F32.BF16 R76, R96.reuse, R36, R76 ;  /* 0x00000024604c723c */ /* 0x048fec000004184c */
        /* <DEDUP_REMOVED lines=16> */
[C---:B-1----:R-:W-:Y:S01]  /*c730*/  HMMA.16816.F32.BF16 R84, R96.reuse, R132, R80 ;  /* 0x000000846054723c */ /* 0x042fe20000041850 */
[--C-:B------:R-:W-:Y:S01]  /*c740*/  FFMA.FTZ R148, R171, UR18, -R168.reuse ;  /* 0x00000012ab947c23 */ /* 0x100fe200080108a8 */
[----:B------:R-:W-:Y:S01]  /*c750*/  FFMA.FTZ R149, R169, UR18, -R168 ;  /* 0x00000012a9957c23 */ /* 0x000fe200080108a8 */
        /* <DEDUP_REMOVED lines=12> */
[----:B------:R-:W-:-:S04]  /*c820*/  FADD.FTZ R148, R148, R225 ;  /* 0x000000e194947221 */ /* 0x000fc80000010000 */
        /* <DEDUP_REMOVED lines=37> */
.L_x_5736:
[----:B------:R-:W-:Y:S05]  /*ca80*/  @!P6 BRA `(.L_x_5744) ;  /* 0x00000048006ce947 */ /* 0x000fea0003800000 */
[----:B------:R-:W-:Y:S01]  /*ca90*/  ULDC UR14, c[0x0][0x380] ;  /* 0x0000e000000e7ab9 */ /* 0x000fe20000000800 */
[----:B------:R-:W-:Y:S01]  /*caa0*/  ULEA UR25, -UR8, URZ, 0x6 ;  /* 0x0000003f08197291 */ /* 0x000fe2000f8e313f */
[----:B------:R-:W-:Y:S01]  /*cab0*/  IMAD.U32 R2, RZ, RZ, UR14 ;  /* 0x0000000eff027e24 */ /* 0x000fe2000f8e00ff */
[----:B------:R-:W-:Y:S01]  /*cac0*/  IABS R0, UR14 ;  /* 0x0000000e00007c13 */ /* 0x000fe20008000000 */
[----:B------:R-:W-:Y:S01]  /*cad0*/  ULEA UR4, -UR6, URZ, 0x6 ;  /* 0x0000003f06047291 */ /* 0x000fe2000f8e313f */
[----:B------:R-:W-:Y:S02]  /*cae0*/  UMOV UR28, URZ ;  /* 0x0000003f001c7c82 */ /* 0x000fe40008000000 */
[----:B------:R-:W-:Y:S01]  /*caf0*/  IABS R2, R2 ;  /* 0x0000000200027213 */ /* 0x000fe20000000000 */
[----:B------:R-:W-:Y:S01]  /*cb00*/  UMOV UR32, URZ ;  /* 0x0000003f00207c82 */ /* 0x000fe20008000000 */
[----:B------:R-:W-:Y:S01]  /*cb10*/  R2UR UR7, R0 ;  /* 0x00000000000772ca */ /* 0x000fe200000e0000 */
[----:B------:R-:W-:Y:S01]  /*cb20*/  USHF.R.S32.HI UR16, URZ, 0x1f, UR4 ;  /* 0x0000001f3f107899 */ /* 0x000fe20008011404 */
[----:B------:R-:W-:Y:S01]  /*cb30*/  R2UR UR9, R2 ;  /* 0x00000000020972ca */ /* 0x000fe200000e0000 */
[----:B------:R-:W-:Y:S01]  /*cb40*/  IMAD.U32 R208, RZ, RZ, UR4 ;  /* 0x00000004ffd07e24 */ /* 0x000fe2000f8e00ff */
[----:B------:R-:W-:-:S02]  /*cb50*/  USHF.R.S32.HI UR18, URZ, 0x1f, UR25 ;  /* 0x0000001f3f127899 */ /* 0x000fc40008011419 */
[----:B------:R-:W-:Y:S01]  /*cb60*/  UISETP.NE.AND UP1, UPT, UR14, URZ, UPT ;  /* 0x0000003f0e00728c */ /* 0x000fe2000bf25270 */
[----:B------:R-:W-:Y:S01]  /*cb70*/  MOV R207, UR16 ;  /* 0x0000001000cf7c02 */ /* 0x000fe20008000f00 */
[----:B------:R-:W-:Y:S02]  /*cb80*/  ULOP3.LUT UR17, URZ, UR14, URZ, 0x33, !UPT ;  /* 0x0000000e3f117292 */ /* 0x000fe4000f8e333f */
[----:B------:R-:W-:Y:S02]  /*cb90*/  ULOP3.LUT UR6, URZ, UR14, URZ, 0x33, !UPT ;  /* 0x0000000e3f067292 */ /* 0x000fe4000f8e333f */
[----:B------:R-:W-:Y:S01]  /*cba0*/  UISETP.NE.AND UP0, UPT, UR14, URZ, UPT ;  /* 0x0000003f0e00728c */ /* 0x000fe2000bf05270 */
[----:B------:R-:W1:Y:S01]  /*cbb0*/  I2F.RP R5, UR7 ;  /* 0x0000000700057d06 */ /* 0x000e620008209400 */
[----:B------:R-:W-:Y:S01]  /*cbc0*/  ULDC UR16, c[0x0][0x2d0] ;  /* 0x0000b40000107ab9 */ /* 0x000fe20000000800 */
[----:B------:R-:W-:-:S06]  /*cbd0*/  ULDC UR4, c[0x0][0x2ec] ;  /* 0x0000bb0000047ab9 */ /* 0x000fcc0000000800 */
        /* <DEDUP_REMOVED lines=9> */
[----:B--2---:R-:W-:Y:S02]  /*cc70*/  R2UR UR33, R2 ;  /* 0x00000000022172ca */ /* 0x004fe400000e0000 */
[----:B------:R-:W-:-:S09]  /*cc80*/  MOV R2, R3 ;  /* 0x0000000300027202 */ /* 0x000fd20000000f00 */
[----:B------:R-:W-:-:S04]  /*cc90*/  UIADD3 UR8, URZ, -UR29, URZ ;  /* 0x8000001d3f087290 */ /* 0x000fc8000fffe03f */
[----:B------:R-:W-:Y:S02]  /*cca0*/  UIMAD UR8, UR8, UR7, URZ ;  /* 0x00000007080872a4 */ /* 0x000fe4000f8e023f */
[----:B------:R-:W-:Y:S02]  /*ccb0*/  UIADD3 UR15, URZ, -UR33, URZ ;  /* 0x800000213f0f7290 */ /* 0x000fe4000fffe03f */
[----:B------:R-:W-:Y:S02]  /*ccc0*/  UIMAD.WIDE.U32 UR28, UR29, UR8, UR28 ;  /* 0x000000081d1c72a5 */ /* 0x000fe4000f8e001c */
[----:B------:R-:W-:-:S04]  /*ccd0*/  UIMAD UR15, UR15, UR9, URZ ;  /* 0x000000090f0f72a4 */ /* 0x000fc8000f8e023f */
[----:B------:R-:W-:-:S03]  /*cce0*/  UIMAD.WIDE.U32 UR32, UR33, UR15, UR32 ;  /* 0x0000000f212072a5 */ /* 0x000fc6000f8e0020 */
[----:B------:R-:W-:-:S04]  /*ccf0*/  UMOV UR15, UR29 ;  /* 0x0000001d000f7c82 */ /* 0x000fc80008000000 */
[----:B------:R-:W-:-:S05]  /*cd00*/  UMOV UR19, UR33 ;  /* 0x0000002100137c82 */ /* 0x000fca0008000000 */
.L_x_5748:
        /* <DEDUP_REMOVED lines=76> */
.L_x_5745:
[CC--:B------:R-:W-:Y:S01]  /*d1d0*/  LEA R216, P0, R217.reuse, R212.reuse, 0x1 ;  /* 0x000000d4d9d87211 */ /* 0x0c0fe200078008ff */
[----:B------:R-:W-:Y:S01]  /*d1e0*/  @P5 STS.128 [R197+0xc000], RZ ;  /* 0x00c000ffc5005388 */ /* 0x000fe20000000c00 */
[C---:B------:R-:W-:Y:S01]  /*d1f0*/  IADD3 R3, P1, R217.reuse, UR24, RZ ;  /* 0x00000018d9037c10 */ /* 0x040fe2000ff3e0ff */
[----:B------:R-:W-:Y:S01]  /*d200*/  UISETP.GT.AND UP2, UPT, UR11, UR10, UPT ;  /* 0x0000000a0b00728c */ /* 0x000fe2000bf44270 */
        /* <DEDUP_REMOVED lines=9> */
[----:B------:R-:W-:Y:S01]  /*d2a0*/  @P4 STS.128 [R197+0xe000], RZ ;  /* 0x00e000ffc5004388 */ /* 0x000fe20000000c00 */
        /* <DEDUP_REMOVED lines=8> */
[----:B------:R-:W-:Y:S01]  /*d330*/  @P2 STS.128 [R197+0x10000], RZ ;  /* 0x010000ffc5002388 */ /* 0x000fe20000000c00 */
[----:B------:R-:W-:Y:S02]  /*d340*/  IADD3.X R214, R214, UR22, RZ, P6, !PT ;  /* 0x00000016d6d67c10 */ /* 0x000fe4000b7fe4ff */
        /* <DEDUP_REMOVED lines=26> */
[CC--:B------:R-:W-:Y:S02]  /*d4f0*/  @!P4 LEA.HI.X R231, R3.reuse, R215.reuse, R214, 0x1, P1 ;  /* 0x000000d703e7c211 */ /* 0x0c0fe400008f0cd6 */
[C---:B------:R-:W-:Y:S01]  /*d500*/  @!P2 LEA R234, P0, R3.reuse, R212, 0x1 ;  /* 0x000000d403eaa211 */ /* 0x040fe200078008ff */
[----:B------:R-:W-:Y:S01]  /*d510*/  @!PT LDS RZ, [RZ] ;  /* 0x00000000fffff984 */ /* 0x000fe20000000800 */
[----:B------:R-:W-:Y:S01]  /*d520*/  @!PT LDS RZ, [RZ] ;  /* 0x00000000fffff984 */ /* 0x000fe20000000800 */
[----:B------:R-:W-:Y:S01]  /*d530*/  @!PT LDS RZ, [RZ] ;  /* 0x00000000fffff984 */ /* 0x000fe20000000800 */
[----:B------:R1:W-:Y:S01]  /*d540*/  @!P2 LDGSTS.E.BYPASS.LTC128B.128 [R197+0x10800], desc[UR26][R220.64+0x100] ;  /* 0x10800100dcc5afae */ /* 0x0003e2000b901d5a */
[----:B------:R-:W-:Y:S02]  /*d550*/  IMAD.MOV.U32 R212, RZ, RZ, R216 ;  /* 0x000000ffffd47224 */ /* 0x000fe400078e00d8 */
[----:B------:R-:W-:Y:S01]  /*d560*/  @!P2 LEA.HI.X R235, R3, R215, R214, 0x1, P0 ;  /* 0x000000d703eba211 */ /* 0x000fe200000f0cd6 */
[----:B------:R-:W-:Y:S01]  /*d570*/  @P5 STS.128 [R197+0xd000], RZ ;  /* 0x00d000ffc5005388 */ /* 0x000fe20000000c00 */
[----:B------:R-:W-:Y:S01]  /*d580*/  PLOP3.LUT P0, PT, PT, PT, UP2, 0x80, 0x0 ;  /* 0x000000000000781c */ /* 0x000fe20003f0f028 */
        /* <DEDUP_REMOVED lines=236> */
[----:B------:R-:W1:Y:S01]  /*e450*/  LDC.64 R132, c[0x0][0x230] ;  /* 0x00008c00ff847b82 */ /* 0x000e620000000a00 */
[----:B------:R-:W-:Y:S02]  /*e460*/  R2UR UR32, R136 ;  /* 0x00000000882072ca */ /* 0x000fe400000e0000 */
[----:B------:R-:W-:Y:S05]  /*e470*/  R2UR UR33, R137 ;  /* 0x00000000892172ca */ /* 0x000fea00000e0000 */
[----:B------:R-:W2:Y:S01]  /*e480*/  LDC.64 R134, c[0x0][0x248] ;  /* 0x00009200ff867b82 */ /* 0x000ea20000000a00 */
[----:B------:R-:W-:Y:S01]  /*e490*/  IMAD.U32 R142, RZ, RZ, UR28 ;  /* 0x0000001cff8e7e24 */ /* 0x000fe2000f8e00ff */
[----:B------:R-:W-:Y:S02]  /*e4a0*/  UIADD3 UR28, UR37, -UR35, URZ ;  /* 0x80000023251c7290 */ /* 0x000fe4000fffe03f */
[----:B------:R-:W-:Y:S02]  /*e4b0*/  IMAD.U32 R143, RZ, RZ, UR29 ;  /* 0x0000001dff8f7e24 */ /* 0x000fe4000f8e00ff */
[----:B------:R-:W-:Y:S01]  /*e4c0*/  UIMAD UR28, UR28, UR14, -0x40 ;  /* 0xffffffc01c1c74a4 */ /* 0x000fe2000f8e020e */
[----:B------:R-:W-:Y:S01]  /*e4d0*/  MOV R140, UR32 ;  /* 0x00000020008c7c02 */ /* 0x000fe20008000f00 */
[----:B------:R-:W-:Y:S01]  /*e4e0*/  IMAD.U32 R141, RZ, RZ, UR33 ;  /* 0x00000021ff8d7e24 */ /* 0x000fe2000f8e00ff */
[----:B------:R-:W3:Y:S01]  /*e4f0*/  LDG.E R138, desc[UR26][R142.64] ;  /* 0x0000001a8e8a7981 */ /* 0x000ee2000c1e1900 */
[----:B------:R-:W-:Y:S03]  /*e500*/  USHF.R.S32.HI UR8, URZ, 0x1f, UR28 ;  /* 0x0000001f3f087899 */ /* 0x000fe6000801141c */
[----:B------:R-:W3:Y:S03]  /*e510*/  LDG.E R3, desc[UR26][R140.64] ;  /* 0x0000001a8c037981 */ /* 0x000ee6000c1e1900 */
        /* <DEDUP_REMOVED lines=11> */
.L_x_5747:
        /* <DEDUP_REMOVED lines=89> */
.L_x_5746:
[----:B------:R-:W-:Y:S01]  /*eb60*/  IMAD.U32 R3, RZ, RZ, UR11 ;  /* 0x0000000bff037e24 */ /* 0x000fe2000f8e00ff */
[----:B------:R-:W-:Y:S03]  /*eb70*/  UISETP.GT.AND UP2, UPT, UR11, UR10, UPT ;  /* 0x0000000a0b00728c */ /* 0x000fe6000bf44270 */
[----:B------:R-:W-:Y:S04]  /*eb80*/  IMAD R3, R3, 0x40, R206 ;  /* 0x0000004003037824 */ /* 0x000fe800078e02ce */
[----:B------:R-:W-:Y:S01]  /*eb90*/  IMAD.IADD R132, R205, 0x1, -R3 ;  /* 0x00000001cd847824 */ /* 0x000fe200078e0a03 */
[C---:B-1----:R-:W-:Y:S01]  /*eba0*/  IADD3 R136, R3.reuse, 0x10, RZ ;  /* 0x0000001003887810 */ /* 0x042fe20007ffe0ff */
[C---:B------:R-:W-:Y:S01]  /*ebb0*/  VIADD R138, R3.reuse, 0x9 ;  /* 0x00000009038a7836 */ /* 0x040fe20000000000 */
[----:B------:R-:W-:Y:S01]  /*ebc0*/  IADD3 R139, R202, -R3, RZ ;  /* 0x80000003ca8b7210 */ /* 0x000fe20007ffe0ff */
[----:B------:R-:W-:Y:S01]  /*ebd0*/  VIADD R141, R3, 0x11 ;  /* 0x00000011038d7836 */ /* 0x000fe20000000000 */
[----:B------:R-:W-:Y:S01]  /*ebe0*/  IABS R132, R132 ;  /* 0x0000008400847213 */ /* 0x000fe20000000000 */
[C---:B------:R-:W-:Y:S01]  /*ebf0*/  IMAD.IADD R135, R205.reuse, 0x1, -R136 ;  /* 0x00000001cd877824 */ /* 0x040fe200078e0a88 */
[----:B------:R-:W-:Y:S02]  /*ec00*/  IADD3 R134, R205, -R138, RZ ;  /* 0x8000008acd867210 */ /* 0x000fe40007ffe0ff */
[----:B------:R-:W-:Y:S01]  /*ec10*/  I2FP.F32.S32 R133, R132 ;  /* 0x0000008400857245 */ /* 0x000fe20000201400 */
[----:B------:R-:W-:Y:S01]  /*ec20*/  VIADD R132, R3, 0x1 ;  /* 0x0000000103847836 */ /* 0x000fe20000000000 */
[----:B------:R-:W-:Y:S02]  /*ec30*/  IABS R134, R134 ;  /* 0x0000008600867213 */ /* 0x000fe40000000000 */
[----:B------:R-:W-:Y:S01]  /*ec40*/  IABS R135, R135 ;  /* 0x0000008700877213 */ /* 0x000fe20000000000 */
[----:B------:R-:W-:Y:S02]  /*ec50*/  IMAD.IADD R140, R205, 0x1, -R132 ;  /* 0x00000001cd8c7824 */ /* 0x000fe400078e0a84 */
[----:B------:R-:W-:Y:S01]  /*ec60*/  FFMA.FTZ R4, R133, -UR23, R4 ;  /* 0x8000001785047c23 */ /* 0x000fe20008010004 */
[----:B------:R-:W-:Y:S01]  /*ec70*/  VIADD R133, R3, 0x8 ;  /* 0x0000000803857836 */ /* 0x000fe20000000000 */
[----:B------:R-:W-:Y:S02]  /*ec80*/  I2FP.F32.S32 R134, R134 ;  /* 0x0000008600867245 */ /* 0x000fe40000201400 */
[----:B------:R-:W-:Y:S01]  /*ec90*/  IABS R140, R140 ;  /* 0x0000008c008c7213 */ /* 0x000fe20000000000 */
[----:B------:R-:W-:Y:S01]  /*eca0*/  IMAD.IADD R137, R205, 0x1, -R133 ;  /* 0x00000001cd897824 */ /* 0x000fe200078e0a85 */
[----:B------:R-:W-:Y:S01]  /*ecb0*/  IABS R139, R139 ;  /* 0x0000008b008b7213 */ /* 0x000fe20000000000 */
[----:B------:R-:W-:Y:S01]  /*ecc0*/  FFMA.FTZ R9, R134, -UR23, R9 ;  /* 0x8000001786097c23 */ /* 0x000fe20008010009 */
[----:B------:R-:W-:Y:S01]  /*ecd0*/  I2FP.F32.S32 R140, R140 ;  /* 0x0000008c008c7245 */ /* 0x000fe20000201400 */
[----:B------:R-:W-:Y:S01]  /*ece0*/  IMAD.IADD R134, R202, 0x1, -R132 ;  /* 0x00000001ca867824 */ /* 0x000fe200078e0a84 */
[----:B------:R-:W-:Y:S02]  /*ecf0*/  I2FP.F32.S32 R135, R135 ;  /* 0x0000008700877245 */ /* 0x000fe40000201400 */
[----:B------:R-:W-:Y:S01]  /*ed00*/  I2FP.F32.S32 R139, R139 ;  /* 0x0000008b008b7245 */ /* 0x000fe20000201400 */
[----:B------:R-:W-:Y:S01]  /*ed10*/  FFMA.FTZ R5, R140, -UR23, R5 ;  /* 0x800000178c057c23 */ /* 0x000fe20008010005 */
[----:B------:R-:W-:Y:S01]  /*ed20*/  IADD3 R140, R3, 0x18, RZ ;  /* 0x00000018038c7810 */ /* 0x000fe20007ffe0ff */
[----:B------:R-:W-:Y:S01]  /*ed30*/  FFMA.FTZ R12, R135, -UR23, R12 ;  /* 0x80000017870c7c23 */ /* 0x000fe2000801000c */
[----:B------:R-:W-:Y:S01]  /*ed40*/  IABS R137, R137 ;  /* 0x0000008900897213 */ /* 0x000fe20000000000 */
[----:B------:R-:W-:Y:S01]  /*ed50*/  FFMA.FTZ R6, R139, -UR23, R6 ;  /* 0x800000178b067c23 */ /* 0x000fe20008010006 */
[----:B------:R-:W-:Y:S01]  /*ed60*/  VIADD R139, R3, 0x19 ;  /* 0x00000019038b7836 */ /* 0x000fe20000000000 */
[C---:B------:R-:W-:Y:S01]  /*ed70*/  ISETP.GE.AND P1, PT, R132.reuse, R201, PT ;  /* 0x000000c98400720c */ /* 0x040fe20003f26270 */
[----:B------:R-:W-:Y:S01]  /*ed80*/  IMAD.IADD R135, R205, 0x1, -R140 ;  /* 0x00000001cd877824 */ /* 0x000fe200078e0a8c */
[C---:B------:R-:W-:Y:S02]  /*ed90*/  ISETP.GE.AND P6, PT, R132.reuse, R204, PT ;  /* 0x000000cc8400720c */ /* 0x040fe40003fc6270 */
[----:B------:R-:W-:Y:S02]  /*eda0*/  IABS R134, R134 ;  /* 0x0000008600867213 */ /* 0x000fe40000000000 */
[C---:B------:R-:W-:Y:S02]  /*edb0*/  ISETP.GE.AND P4, PT, R3.reuse, R204, PT ;  /* 0x000000cc0300720c */ /* 0x040fe40003f86270 */
[----:B------:R-:W-:Y:S02]  /*edc0*/  I2FP.F32.S32 R137, R137 ;  /* 0x0000008900897245 */ /* 0x000fe40000201400 */
[----:B------:R-:W-:Y:S02]  /*edd0*/  ISETP.GE.AND P0, PT, R3, R201, PT ;  /* 0x000000c90300720c */ /* 0x000fe40003f06270 */
[C---:B------:R-:W-:Y:S01]  /*ede0*/  ISETP.GE.OR P1, PT, R132.reuse, R200, !P1 ;  /* 0x000000c88400720c */ /* 0x040fe20004f26670 */
[----:B------:R-:W-:Y:S01]  /*edf0*/  FFMA.FTZ R8, R137, -UR23, R8 ;  /* 0x8000001789087c23 */ /* 0x000fe20008010008 */
[----:B------:R-:W-:Y:S02]  /*ee00*/  ISETP.GE.OR P6, PT, R132, R203, !P6 ;  /* 0x000000cb8400720c */ /* 0x000fe400077c6670 */
[----:B------:R-:W-:Y:S02]  /*ee10*/  IABS R135, R135 ;  /* 0x0000008700877213 */ /* 0x000fe40000000000 */
[----:B------:R-:W-:Y:S02]  /*ee20*/  IADD3 R132, R205, -R139, RZ ;  /* 0x8000008bcd847210 */ /* 0x000fe40007ffe0ff */
[----:B------:R-:W-:Y:S02]  /*ee30*/  I2FP.F32.S32 R134, R134 ;  /* 0x0000008600867245 */ /* 0x000fe40000201400 */
[----:B------:R-:W-:Y:S02]  /*ee40*/  ISETP.GE.OR P4, PT, R3, R203, !P4 ;  /* 0x000000cb0300720c */ /* 0x000fe40006786670 */
[C---:B------:R-:W-:Y:S01]  /*ee50*/  ISETP.GE.AND P5, PT, R133.reuse, R201, PT ;  /* 0x000000c98500720c */ /* 0x040fe20003fa6270 */
[----:B------:R-:W-:Y:S01]  /*ee60*/  FFMA.FTZ R7, R134, -UR23, R7 ;  /* 0x8000001786077c23 */ /* 0x000fe20008010007 */
[----:B------:R-:W-:Y:S02]  /*ee70*/  ISETP.GE.AND P2, PT, R133, R204, PT ;  /* 0x000000cc8500720c */ /* 0x000fe40003f46270 */
[----:B------:R-:W-:Y:S02]  /*ee80*/  ISETP.GE.OR P0, PT, R3, R200, !P0 ;  /* 0x000000c80300720c */ /* 0x000fe40004706670 */
[----:B------:R-:W-:Y:S02]  /*ee90*/  I2FP.F32.S32 R135, R135 ;  /* 0x0000008700877245 */ /* 0x000fe40000201400 */
[----:B------:R-:W-:Y:S02]  /*eea0*/  FSEL R137, R4, -INF , !P4 ;  /* 0xff80000004897808 */ /* 0x000fe40006000000 */
[----:B------:R-:W-:Y:S01]  /*eeb0*/  IADD3 R142, R205, -R141, RZ ;  /* 0x8000008dcd8e7210 */ /* 0x000fe20007ffe0ff */
[----:B------:R-:W-:Y:S01]  /*eec0*/  FFMA.FTZ R16, R135, -UR23, R16 ;  /* 0x8000001787107c23 */ /* 0x000fe20008010010 */
[----:B------:R-:W-:Y:S02]  /*eed0*/  IABS R132, R132 ;  /* 0x0000008400847213 */ /* 0x000fe40000000000 */
[C---:B------:R-:W-:Y:S02]  /*eee0*/  ISETP.GE.OR P5, PT, R133.reuse, R200, !P5 ;  /* 0x000000c88500720c */ /* 0x040fe40006fa6670 */
[-C--:B------:R-:W-:Y:S02]  /*eef0*/  ISETP.GE.AND P4, PT, R138, R204.reuse, PT ;  /* 0x000000cc8a00720c */ /* 0x080fe40003f86270 */
[-C--:B------:R-:W-:Y:S01]  /*ef00*/  ISETP.GE.OR P2, PT, R133, R203.reuse, !P2 ;  /* 0x000000cb8500720c */ /* 0x080fe20005746670 */
[----:B------:R-:W-:Y:S01]  /*ef10*/  IMAD.IADD R133, R202, 0x1, -R133 ;  /* 0x00000001ca857824 */ /* 0x000fe200078e0a85 */
[----:B------:R-:W-:Y:S02]  /*ef20*/  FSEL R134, R6, -INF , !P0 ;  /* 0xff80000006867808 */ /* 0x000fe40004000000 */
[----:B------:R-:W-:Y:S02]  /*ef30*/  ISETP.GE.AND P0, PT, R136, R204, PT ;  /* 0x000000cc8800720c */ /* 0x000fe40003f06270 */
[----:B------:R-:W-:Y:S02]  /*ef40*/  IABS R142, R142 ;  /* 0x0000008e008e7213 */ /* 0x000fe40000000000 */
[----:B------:R-:W-:Y:S02]  /*ef50*/  I2FP.F32.S32 R132, R132 ;  /* 0x0000008400847245 */ /* 0x000fe40000201400 */
[----:B------:R-:W-:Y:S02]  /*ef60*/  FSEL R135, R5, -INF , !P6 ;  /* 0xff80000005877808 */ /* 0x000fe40007000000 */
[-C--:B------:R-:W-:Y:S01]  /*ef70*/  ISETP.GE.OR P4, PT, R138, R203.reuse, !P4 ;  /* 0x000000cb8a00720c */ /* 0x080fe20006786670 */
[----:B------:R-:W-:Y:S01]  /*ef80*/  FFMA.FTZ R17, R132, -UR23, R17 ;  /* 0x8000001784117c23 */ /* 0x000fe20008010011 */
[----:B------:R-:W-:Y:S01]  /*ef90*/  FSEL R5, R8, -INF , !P2 ;  /* 0xff80000008057808 */ /* 0x000fe20005000000 */
[----:B------:R-:W-:Y:S01]  /*efa0*/  VIADD R132, R3, 0x21 ;  /* 0x0000002103847836 */ /* 0x000fe20000000000 */
[C---:B------:R-:W-:Y:S02]  /*efb0*/  ISETP.GE.OR P0, PT, R136.reuse, R203, !P0 ;  /* 0x000000cb8800720c */ /* 0x040fe40004706670 */
[----:B------:R-:W-:Y:S01]  /*efc0*/  ISETP.GE.AND P2, PT, R136, R201, PT ;  /* 0x000000c98800720c */ /* 0x000fe20003f46270 */
[----:B------:R-:W-:Y:S01]  /*efd0*/  IMAD.IADD R4, R205, 0x1, -R132 ;  /* 0x00000001cd047824 */ /* 0x000fe200078e0a84 */
[----:B------:R-:W-:Y:S02]  /*efe0*/  IABS R133, R133 ;  /* 0x0000008500857213 */ /* 0x000fe40000000000 */
[----:B------:R-:W-:Y:S02]  /*eff0*/  I2FP.F32.S32 R142, R142 ;  /* 0x0000008e008e7245 */ /* 0x000fe40000201400 */
[----:B------:R-:W-:Y:S02]  /*f000*/  FSEL R9, R9, -INF , !P4 ;  /* 0xff80000009097808 */ /* 0x000fe40006000000 */
[C---:B------:R-:W-:Y:S01]  /*f010*/  ISETP.GE.AND P4, PT, R141.reuse, R204, PT ;  /* 0x000000cc8d00720c */ /* 0x040fe20003f86270 */
[----:B------:R-:W-:Y:S01]  /*f020*/  FFMA.FTZ R13, R142, -UR23, R13 ;  /* 0x800000178e0d7c23 */ /* 0x000fe2000801000d */
[----:B------:R-:W-:Y:S02]  /*f030*/  FSEL R217, R12, -INF , !P0 ;  /* 0xff8000000cd97808 */ /* 0x000fe40004000000 */
[-C--:B------:R-:W-:Y:S01]  /*f040*/  ISETP.GE.OR P2, PT, R136, R200.reuse, !P2 ;  /* 0x000000c88800720c */ /* 0x080fe20005746670 */
[C---:B------:R-:W-:Y:S01]  /*f050*/  IMAD.IADD R136, R202.reuse, 0x1, -R136 ;  /* 0x00000001ca887824 */ /* 0x040fe200078e0a88 */
[----:B------:R-:W-:Y:S02]  /*f060*/  I2FP.F32.S32 R133, R133 ;  /* 0x0000008500857245 */ /* 0x000fe40000201400 */
[C---:B------:R-:W-:Y:S02]  /*f070*/  ISETP.GE.AND P0, PT, R141.reuse, R201, PT ;  /* 0x000000c98d00720c */ /* 0x040fe40003f06270 */
[----:B------:R-:W-:Y:S01]  /*f080*/  ISETP.GE.OR P4, PT, R141, R203, !P4 ;  /* 0x000000cb8d00720c */ /* 0x000fe20006786670 */
[----:B------:R-:W-:Y:S01]  /*f090*/  FFMA.FTZ R10, R133, -UR23, R10 ;  /* 0x80000017850a7c23 */ /* 0x000fe2000801000a */
[----:B------:R-:W-:Y:S01]  /*f0a0*/  ISETP.GE.OR P0, PT, R141, R200, !P0 ;  /* 0x000000c88d00720c */ /* 0x000fe20004706670 */
[----:B------:R-:W-:Y:S01]  /*f0b0*/  VIADD R133, R3, 0x20 ;  /* 0x0000002003857836 */ /* 0x000fe20000000000 */
[C---:B------:R-:W-:Y:S02]  /*f0c0*/  IADD3 R6, R202.reuse, -R141, RZ ;  /* 0x8000008dca067210 */ /* 0x040fe40007ffe0ff */
[----:B------:R-:W-:Y:S01]  /*f0d0*/  IABS R141, R136 ;  /* 0x00000088008d7213 */ /* 0x000fe20000000000 */
[----:B------:R-:W-:Y:S01]  /*f0e0*/  IMAD.IADD R143, R205, 0x1, -R133 ;  /* 0x00000001cd8f7824 */ /* 0x000fe200078e0a85 */
[----:B------:R-:W-:Y:S01]  /*f0f0*/  FSEL R163, R13, -INF , !P4 ;  /* 0xff8000000da37808 */ /* 0x000fe20006000000 */
[----:B------:R-:W-:Y:S01]  /*f100*/  IMAD.IADD R13, R202, 0x1, -R140 ;  /* 0x00000001ca0d7824 */ /* 0x000fe200078e0a8c */
[C---:B------:R-:W-:Y:S02]  /*f110*/  ISETP.GE.AND P4, PT, R140.reuse, R204, PT ;  /* 0x000000cc8c00720c */ /* 0x040fe40003f86270 */
[----:B------:R-:W-:Y:S02]  /*f120*/  IABS R4, R4 ;  /* 0x0000000400047213 */ /* 0x000fe40000000000 */
[----:B------:R-:W-:Y:S02]  /*f130*/  I2FP.F32.S32 R141, R141 ;  /* 0x0000008d008d7245 */ /* 0x000fe40000201400 */
[----:B------:R-:W-:Y:S02]  /*f140*/  IABS R6, R6 ;  /* 0x0000000600067213 */ /* 0x000fe40000000000 */
[----:B------:R-:W-:Y:S01]  /*f150*/  I2FP.F32.S32 R4, R4 ;  /* 0x0000000400047245 */ /* 0x000fe20000201400 */
[----:B------:R-:W-:Y:S01]  /*f160*/  FFMA.FTZ R14, R141, -UR23, R14 ;  /* 0x800000178d0e7c23 */ /* 0x000fe2000801000e */
[----:B------:R-:W-:Y:S02]  /*f170*/  ISETP.GE.OR P4, PT, R140, R203, !P4 ;  /* 0x000000cb8c00720c */ /* 0x000fe40006786670 */
[----:B------:R-:W-:Y:S01]  /*f180*/  I2FP.F32.S32 R6, R6 ;  /* 0x0000000600067245 */ /* 0x000fe20000201400 */
[----:B------:R-:W-:Y:S01]  /*f190*/  FFMA.FTZ R21, R4, -UR23, R21 ;  /* 0x8000001704157c23 */ /* 0x000fe20008010015 */
[----:B------:R-:W-:Y:S01]  /*f1a0*/  IABS R143, R143 ;  /* 0x0000008f008f7213 */ /* 0x000fe20000000000 */
[----:B------:R-:W-:Y:S01]  /*f1b0*/  VIADD R4, R3, 0x30 ;  /* 0x0000003003047836 */ /* 0x000fe20000000000 */
[----:B------:R-:W-:Y:S01]  /*f1c0*/  FSEL R141, R16, -INF , !P4 ;  /* 0xff800000108d7808 */ /* 0x000fe20006000000 */
[----:B------:R-:W-:Y:S01]  /*f1d0*/  FFMA.FTZ R15, R6, -UR23, R15 ;  /* 0x80000017060f7c23 */ /* 0x000fe2000801000f */
[----:B------:R-:W-:Y:S01]  /*f1e0*/  ISETP.GE.AND P4, PT, R139, R204, PT ;  /* 0x000000cc8b00720c */ /* 0x000fe20003f86270 */
[C---:B------:R-:W-:Y:S01]  /*f1f0*/  IMAD.IADD R16, R202.reuse, 0x1, -R139 ;  /* 0x00000001ca107824 */ /* 0x040fe200078e0a8b */
[----:B------:R-:W-:Y:S02]  /*f200*/  I2FP.F32.S32 R143, R143 ;  /* 0x0000008f008f7245 */ /* 0x000fe40000201400 */
[C---:B------:R-:W-:Y:S02]  /*f210*/  IADD3 R8, R202.reuse, -R138, RZ ;  /* 0x8000008aca087210 */ /* 0x040fe40007ffe0ff */
[----:B------:R-:W-:Y:S01]  /*f220*/  IABS R13, R13 ;  /* 0x0000000d000d7213 */ /* 0x000fe20000000000 */
[----:B------:R-:W-:Y:S01]  /*f230*/  FFMA.FTZ R20, R143, -UR23, R20 ;  /* 0x800000178f147c23 */ /* 0x000fe20008010014 */
[----:B------:R-:W-:Y:S02]  /*f240*/  ISETP.GE.OR P4, PT, R139, R203, !P4 ;  /* 0x000000cb8b00720c */ /* 0x000fe40006786670 */
[----:B------:R-:W-:Y:S02]  /*f250*/  FSEL R12, R7, -INF , !P1 ;  /* 0xff800000070c7808 */ /* 0x000fe40004800000 */
[----:B------:R-:W-:Y:S02]  /*f260*/  IADD3 R7, R205, -R4, RZ ;  /* 0x80000004cd077210 */ /* 0x000fe40007ffe0ff */
[----:B------:R-:W-:Y:S02]  /*f270*/  FSEL R160, R15, -INF , !P0 ;  /* 0xff8000000fa07808 */ /* 0x000fe40004000000 */
[----:B------:R-:W-:Y:S02]  /*f280*/  I2FP.F32.S32 R13, R13 ;  /* 0x0000000d000d7245 */ /* 0x000fe40000201400 */
[----:B------:R-:W-:Y:S02]  /*f290*/  IABS R8, R8 ;  /* 0x0000000800087213 */ /* 0x000fe40000000000 */
[----:B------:R-:W-:Y:S01]  /*f2a0*/  FSEL R143, R17, -INF , !P4 ;  /* 0xff800000118f7808 */ /* 0x000fe20006000000 */
[----:B------:R-:W-:Y:S01]  /*f2b0*/  FFMA.FTZ R18, R13, -UR23, R18 ;  /* 0x800000170d127c23 */ /* 0x000fe20008010012 */
[----:B------:R-:W-:Y:S02]  /*f2c0*/  IADD3 R15, R202, -R133, RZ ;  /* 0x80000085ca0f7210 */ /* 0x000fe40007ffe0ff */
[C---:B------:R-:W-:Y:S02]  /*f2d0*/  ISETP.GE.AND P1, PT, R140.reuse, R201, PT ;  /* 0x000000c98c00720c */ /* 0x040fe40003f26270 */
[C---:B------:R-:W-:Y:S02]  /*f2e0*/  ISETP.GE.AND P4, PT, R133.reuse, R204, PT ;  /* 0x000000cc8500720c */ /* 0x040fe40003f86270 */
[----:B------:R-:W-:Y:S02]  /*f2f0*/  IABS R7, R7 ;  /* 0x0000000700077213 */ /* 0x000fe40000000000 */
[----:B------:R-:W-:Y:S02]  /*f300*/  IABS R16, R16 ;  /* 0x0000001000107213 */ /* 0x000fe40000000000 */
[----:B------:R-:W-:Y:S02]  /*f310*/  I2FP.F32.S32 R8, R8 ;  /* 0x0000000800087245 */ /* 0x000fe40000201400 */
[----:B------:R-:W-:Y:S02]  /*f320*/  IABS R15, R15 ;  /* 0x0000000f000f7213 */ /* 0x000fe40000000000 */
[----:B------:R-:W-:Y:S01]  /*f330*/  ISETP.GE.OR P1, PT, R140, R200, !P1 ;  /* 0x000000c88c00720c */ /* 0x000fe20004f26670 */
[----:B------:R-:W-:Y:S01]  /*f340*/  FFMA.FTZ R11, R8, -UR23, R11 ;  /* 0x80000017080b7c23 */ /* 0x000fe2000801000b */
[----:B------:R-:W-:Y:S01]  /*f350*/  ISETP.GE.OR P4, PT, R133, R203, !P4 ;  /* 0x000000cb8500720c */ /* 0x000fe20006786670 */
[----:B------:R-:W-:Y:S01]  /*f360*/  VIADD R8, R3, 0x28 ;  /* 0x0000002803087836 */ /* 0x000fe20000000000 */
[----:B------:R-:W-:Y:S02]  /*f370*/  ISETP.GE.AND P6, PT, R138, R201, PT ;  /* 0x000000c98a00720c */ /* 0x000fe40003fc6270 */
[----:B------:R-:W-:Y:S02]  /*f380*/  I2FP.F32.S32 R7, R7 ;  /* 0x0000000700077245 */ /* 0x000fe40000201400 */
[----:B------:R-:W-:Y:S02]  /*f390*/  I2FP.F32.S32 R16, R16 ;  /* 0x0000001000107245 */ /* 0x000fe40000201400 */
        /* <DEDUP_REMOVED lines=8> */
[----:B------:R-:W-:Y:S01]  /*f420*/  FSEL R142, R18, -INF , !P1 ;  /* 0xff800000128e7808 */ /* 0x000fe20004800000 */
[----:B------:R-:W-:Y:S01]  /*f430*/  IMAD.IADD R13, R205, 0x1, -R7 ;  /* 0x00000001cd0d7824 */ /* 0x000fe200078e0a07 */
[----:B------:R-:W-:Y:S02]  /*f440*/  ISETP.GE.OR P6, PT, R138, R200, !P6 ;  /* 0x000000c88a00720c */ /* 0x000fe400077c6670 */
[----:B------:R-:W-:Y:S02]  /*f450*/  ISETP.GE.AND P4, PT, R133, R201, PT ;  /* 0x000000c98500720c */ /* 0x000fe40003f86270 */
[C---:B------:R-:W-:Y:S02]  /*f460*/  ISETP.GE.AND P1, PT, R4.reuse, R204, PT ;  /* 0x000000cc0400720c */ /* 0x040fe40003f26270 */
[-C--:B------:R-:W-:Y:S02]  /*f470*/  ISETP.GE.OR P5, PT, R139, R200.reuse, !P5 ;  /* 0x000000c88b00720c */ /* 0x080fe40006fa6670 */
[----:B------:R-:W-:Y:S01]  /*f480*/  FSEL R16, R11, -INF , !P6 ;  /* 0xff8000000b107808 */ /* 0x000fe20007000000 */
[----:B------:R-:W-:Y:S01]  /*f490*/  VIADD R11, R3, 0x31 ;  /* 0x00000031030b7836 */ /* 0x000fe20000000000 */
[----:B------:R-:W-:Y:S02]  /*f4a0*/  ISETP.GE.OR P4, PT, R133, R200, !P4 ;  /* 0x000000c88500720c */ /* 0x000fe40006786670 */
[----:B------:R-:W-:Y:S01]  /*f4b0*/  ISETP.GE.OR P1, PT, R4, R203, !P1 ;  /* 0x000000cb0400720c */ /* 0x000fe20004f26670 */
[----:B------:R-:W-:Y:S01]  /*f4c0*/  IMAD.IADD R20, R205, 0x1, -R11 ;  /* 0x00000001cd147824 */ /* 0x000fe200078e0a0b */
[----:B------:R-:W-:Y:S01]  /*f4d0*/  FSEL R162, R14, -INF , !P2 ;  /* 0xff8000000ea27808 */ /* 0x000fe20005000000 */
[----:B------:R-:W-:Y:S01]  /*f4e0*/  IMAD.IADD R14, R202, 0x1, -R132 ;  /* 0x00000001ca0e7824 */ /* 0x000fe200078e0a84 */
[----:B------:R-:W-:Y:S02]  /*f4f0*/  FSEL R140, R19, -INF , !P5 ;  /* 0xff800000138c7808 */ /* 0x000fe40006800000 */
[-C--:B------:R-:W-:Y:S02]  /*f500*/  ISETP.GE.AND P5, PT, R4, R201.reuse, PT ;  /* 0x000000c90400720c */ /* 0x080fe40003fa6270 */
[----:B------:R-:W-:Y:S02]  /*f510*/  FSEL R153, R28, -INF , !P1 ;  /* 0xff8000001c997808 */ /* 0x000fe40004800000 */
[----:B------:R-:W-:Y:S02]  /*f520*/  FSEL R158, R22, -INF , !P4 ;  /* 0xff800000169e7808 */ /* 0x000fe40006000000 */
[C---:B------:R-:W-:Y:S02]  /*f530*/  ISETP.GE.AND P1, PT, R11.reuse, R204, PT ;  /* 0x000000cc0b00720c */ /* 0x040fe40003f26270 */
[----:B------:R-:W-:Y:S02]  /*f540*/  ISETP.GE.AND P4, PT, R11, R201, PT ;  /* 0x000000c90b00720c */ /* 0x000fe40003f86270 */
[----:B------:R-:W-:Y:S01]  /*f550*/  ISETP.GE.OR P5, PT, R4, R200, !P5 ;  /* 0x000000c80400720c */ /* 0x000fe20006fa6670 */
[----:B------:R-:W-:Y:S01]  /*f560*/  IMAD.IADD R4, R202, 0x1, -R4 ;  /* 0x00000001ca047824 */ /* 0x000fe200078e0a04 */
[----:B------:R-:W-:Y:S02]  /*f570*/  IABS R14, R14 ;  /* 0x0000000e000e7213 */ /* 0x000fe40000000000 */
[----:B------:R-:W-:Y:S02]  /*f580*/  IABS R13, R13 ;  /* 0x0000000d000d7213 */ /* 0x000fe40000000000 */
[----:B------:R-:W-:Y:S02]  /*f590*/  IADD3 R138, R205, -R8, RZ ;  /* 0x80000008cd8a7210 */ /* 0x000fe40007ffe0ff */
[C---:B------:R-:W-:Y:S02]  /*f5a0*/  ISETP.GE.OR P1, PT, R11.reuse, R203, !P1 ;  /* 0x000000cb0b00720c */ /* 0x040fe40004f26670 */
[----:B------:R-:W-:Y:S02]  /*f5b0*/  ISETP.GE.OR P4, PT, R11, R200, !P4 ;  /* 0x000000c80b00720c */ /* 0x000fe40006786670 */
[----:B------:R-:W-:Y:S02]  /*f5c0*/  ISETP.GE.AND P6, PT, R132, R204, PT ;  /* 0x000000cc8400720c */ /* 0x000fe40003fc6270 */
[----:B------:R-:W-:Y:S02]  /*f5d0*/  IADD3 R11, R202, -R11, RZ ;  /* 0x8000000bca0b7210 */ /* 0x000fe40007ffe0ff */
[----:B------:R-:W-:Y:S02]  /*f5e0*/  I2FP.F32.S32 R14, R14 ;  /* 0x0000000e000e7245 */ /* 0x000fe40000201400 */
[C---:B------:R-:W-:Y:S01]  /*f5f0*/  IADD3 R6, R3.reuse, 0x29, RZ ;  /* 0x0000002903067810 */ /* 0x040fe20007ffe0ff */
[----:B------:R-:W-:Y:S01]  /*f600*/  VIADD R3, R3, 0x39 ;  /* 0x0000003903037836 */ /* 0x000fe20000000000 */
[----:B------:R-:W-:Y:S01]  /*f610*/  I2FP.F32.S32 R13, R13 ;  /* 0x0000000d000d7245 */ /* 0x000fe20000201400 */
[----:B------:R-:W-:Y:S01]  /*f620*/  FFMA.FTZ R23, R14, -UR23, R23 ;  /* 0x800000170e177c23 */ /* 0x000fe20008010017 */
[----:B------:R-:W-:Y:S01]  /*f630*/  IABS R139, R138 ;  /* 0x0000008a008b7213 */ /* 0x000fe20000000000 */
[----:B------:R-:W-:Y:S01]  /*f640*/  IMAD.IADD R136, R205, 0x1, -R6 ;  /* 0x00000001cd887824 */ /* 0x000fe200078e0a06 */
[----:B------:R-:W-:Y:S01]  /*f650*/  ISETP.GE.OR P6, PT, R132, R203, !P6 ;  /* 0x000000cb8400720c */ /* 0x000fe200077c6670 */
[----:B------:R-:W-:Y:S01]  /*f660*/  FFMA.FTZ R32, R13, -UR23, R32 ;  /* 0x800000170d207c23 */ /* 0x000fe20008010020 */
[----:B------:R-:W-:Y:S02]  /*f670*/  IABS R4, R4 ;  /* 0x0000000400047213 */ /* 0x000fe40000000000 */
[----:B------:R-:W-:Y:S02]  /*f680*/  IABS R11, R11 ;  /* 0x0000000b000b7213 */ /* 0x000fe40000000000 */
[----:B------:R-:W-:Y:S02]  /*f690*/  I2FP.F32.S32 R139, R139 ;  /* 0x0000008b008b7245 */ /* 0x000fe40000201400 */
[----:B------:R-:W-:Y:S02]  /*f6a0*/  FSEL R159, R21, -INF , !P6 ;  /* 0xff800000159f7808 */ /* 0x000fe40007000000 */
[----:B------:R-:W-:Y:S01]  /*f6b0*/  FMNMX.FTZ R14, R137, R0, !PT ;  /* 0x00000000890e7209 */ /* 0x000fe20007810000 */
[----:B------:R-:W-:Y:S01]  /*f6c0*/  FFMA.FTZ R24, R139, -UR23, R24 ;  /* 0x800000178b187c23 */ /* 0x000fe20008010018 */
[----:B------:R-:W-:Y:S02]  /*f6d0*/  I2FP.F32.S32 R13, R4 ;  /* 0x00000004000d7245 */ /* 0x000fe40000201400 */
[----:B------:R-:W-:Y:S02]  /*f6e0*/  I2FP.F32.S32 R4, R11 ;  /* 0x0000000b00047245 */ /* 0x000fe40000201400 */
[----:B------:R-:W-:Y:S01]  /*f6f0*/  ISETP.GE.AND P6, PT, R8, R204, PT ;  /* 0x000000cc0800720c */ /* 0x000fe20003fc6270 */
[----:B------:R-:W-:Y:S01]  /*f700*/  FFMA.FTZ R30, R13, -UR23, R30 ;  /* 0x800000170d1e7c23 */ /* 0x000fe2000801001e */
[----:B------:R-:W-:Y:S01]  /*f710*/  FMNMX.FTZ R11, R134, R2, !PT ;  /* 0x00000002860b7209 */ /* 0x000fe20007810000 */
[----:B------:R-:W-:Y:S01]  /*f720*/  FFMA.FTZ R31, R4, -UR23, R31 ;  /* 0x80000017041f7c23 */ /* 0x000fe2000801001f */
[----:B------:R-:W-:Y:S02]  /*f730*/  FMNMX.FTZ R14, R135, R14, !PT ;  /* 0x0000000e870e7209 */ /* 0x000fe40007810000 */
[----:B------:R-:W-:Y:S02]  /*f740*/  IABS R136, R136 ;  /* 0x0000008800887213 */ /* 0x000fe40000000000 */
[----:B------:R-:W-:Y:S02]  /*f750*/  ISETP.GE.OR P6, PT, R8, R203, !P6 ;  /* 0x000000cb0800720c */ /* 0x000fe400077c6670 */
[----:B------:R-:W-:Y:S02]  /*f760*/  FMNMX.FTZ R11, R12, R11, !PT ;  /* 0x0000000b0c0b7209 */ /* 0x000fe40007810000 */
[----:B------:R-:W-:Y:S02]  /*f770*/  I2FP.F32.S32 R136, R136 ;  /* 0x0000008800887245 */ /* 0x000fe40000201400 */
[----:B------:R-:W-:Y:S02]  /*f780*/  FMNMX.FTZ R14, R5, R14, !PT ;  /* 0x0000000e050e7209 */ /* 0x000fe40007810000 */
[----:B------:R-:W-:Y:S01]  /*f790*/  FSEL R157, R24, -INF , !P6 ;  /* 0xff800000189d7808 */ /* 0x000fe20007000000 */
[----:B------:R-:W-:Y:S01]  /*f7a0*/  FFMA.FTZ R25, R136, -UR23, R25 ;  /* 0x8000001788197c23 */ /* 0x000fe20008010019 */
[----:B------:R-:W-:Y:S02]  /*f7b0*/  FMNMX.FTZ R11, R10, R11, !PT ;  /* 0x0000000b0a0b7209 */ /* 0x000fe40007810000 */
[C---:B------:R-:W-:Y:S02]  /*f7c0*/  ISETP.GE.AND P6, PT, R6.reuse, R204, PT ;  /* 0x000000cc0600720c */ /* 0x040fe40003fc6270 */
[----:B------:R-:W-:Y:S02]  /*f7d0*/  FMNMX.FTZ R14, R9, R14, !PT ;  /* 0x0000000e090e7209 */ /* 0x000fe40007810000 */
[----:B------:R-:W-:Y:S02]  /*f7e0*/  ISETP.GE.OR P6, PT, R6, R203, !P6 ;  /* 0x000000cb0600720c */ /* 0x000fe400077c6670 */
[----:B------:R-:W-:Y:S01]  /*f7f0*/  FMNMX.FTZ R13, R16, R11, !PT ;  /* 0x0000000b100d7209 */ /* 0x000fe20007810000 */
[----:B------:R-:W-:Y:S01]  /*f800*/  IMAD.IADD R11, R202, 0x1, -R7 ;  /* 0x00000001ca0b7824 */ /* 0x000fe200078e0a07 */
[----:B------:R-:W-:Y:S02]  /*f810*/  ISETP.GE.AND P0, PT, R8, R201, PT ;  /* 0x000000c90800720c */ /* 0x000fe40003f06270 */
[----:B------:R-:W-:Y:S02]  /*f820*/  FMNMX.FTZ R14, R217, R14, !PT ;  /* 0x0000000ed90e7209 */ /* 0x000fe40007810000 */
[----:B------:R-:W-:Y:S02]  /*f830*/  FSEL R155, R25, -INF , !P6 ;  /* 0xff800000199b7808 */ /* 0x000fe40007000000 */
[----:B------:R-:W-:Y:S02]  /*f840*/  FMNMX.FTZ R13, R162, R13, !PT ;  /* 0x0000000da20d7209 */ /* 0x000fe40007810000 */
[----:B------:R-:W-:Y:S02]  /*f850*/  ISETP.GE.OR P0, PT, R8, R200, !P0 ;  /* 0x000000c80800720c */ /* 0x000fe40004706670 */
[----:B------:R-:W-:Y:S02]  /*f860*/  ISETP.GE.AND P6, PT, R6, R201, PT ;  /* 0x000000c90600720c */ /* 0x000fe40003fc6270 */
[----:B------:R-:W-:Y:S02]  /*f870*/  FMNMX.FTZ R14, R163, R14, !PT ;  /* 0x0000000ea30e7209 */ /* 0x000fe40007810000 */
[----:B------:R-:W-:Y:S02]  /*f880*/  IADD3 R8, R202, -R8, RZ ;  /* 0x80000008ca087210 */ /* 0x000fe40007ffe0ff */
[----:B------:R-:W-:Y:S02]  /*f890*/  FMNMX.FTZ R13, R160, R13, !PT ;  /* 0x0000000da00d7209 */ /* 0x000fe40007810000 */
[----:B------:R-:W-:Y:S02]  /*f8a0*/  ISETP.GE.OR P6, PT, R6, R200, !P6 ;  /* 0x000000c80600720c */ /* 0x000fe400077c6670 */
[----:B------:R-:W-:Y:S02]  /*f8b0*/  FMNMX.FTZ R14, R141, R14, !PT ;  /* 0x0000000e8d0e7209 */ /* 0x000fe40007810000 */
[----:B------:R-:W-:Y:S02]  /*f8c0*/  IABS R20, R20 ;  /* 0x0000001400147213 */ /* 0x000fe40000000000 */
[----:B------:R-:W-:Y:S02]  /*f8d0*/  IABS R8, R8 ;  /* 0x0000000800087213 */ /* 0x000fe40000000000 */
[----:B------:R-:W-:Y:S02]  /*f8e0*/  IADD3 R6, R202, -R6, RZ ;  /* 0x80000006ca067210 */ /* 0x000fe40007ffe0ff */
[----:B------:R-:W-:Y:S02]  /*f8f0*/  FMNMX.FTZ R13, R142, R13, !PT ;  /* 0x0000000d8e0d7209 */ /* 0x000fe40007810000 */
[----:B------:R-:W-:Y:S02]  /*f900*/  ISETP.GE.AND P2, PT, R132, R201, PT ;  /* 0x000000c98400720c */ /* 0x000fe40003f46270 */
[----:B------:R-:W-:Y:S02]  /*f910*/  I2FP.F32.S32 R20, R20 ;  /* 0x0000001400147245 */ /* 0x000fe40000201400 */
[----:B------:R-:W-:Y:S01]  /*f920*/  I2FP.F32.S32 R15, R8 ;  /* 0x00000008000f7245 */ /* 0x000fe20000201400 */
[----:B------:R-:W-:Y:S01]  /*f930*/  IMAD.IADD R8, R205, 0x1, -R3 ;  /* 0x00000001cd087824 */ /* 0x000fe200078e0a03 */
[----:B------:R-:W-:Y:S01]  /*f940*/  FMNMX.FTZ R4, R143, R14, !PT ;  /* 0x0000000e8f047209 */ /* 0x000fe20007810000 */
[----:B------:R-:W-:Y:S01]  /*f950*/  FFMA.FTZ R29, R20, -UR23, R29 ;  /* 0x80000017141d7c23 */ /* 0x000fe2000801001d */
[----:B------:R-:W-:Y:S01]  /*f960*/  IABS R6, R6 ;  /* 0x0000000600067213 */ /* 0x000fe20000000000 */
[----:B------:R-:W-:Y:S01]  /*f970*/  FFMA.FTZ R26, R15, -UR23, R26 ;  /* 0x800000170f1a7c23 */ /* 0x000fe2000801001a */
[----:B------:R-:W-:Y:S02]  /*f980*/  FMNMX.FTZ R13, R140, R13, !PT ;  /* 0x0000000d8c0d7209 */ /* 0x000fe40007810000 */
[----:B------:R-:W-:Y:S02]  /*f990*/  ISETP.GE.OR P2, PT, R132, R200, !P2 ;  /* 0x000000c88400720c */ /* 0x000fe40005746670 */
[----:B------:R-:W-:Y:S02]  /*f9a0*/  FMNMX.FTZ R4, R161, R4, !PT ;  /* 0x00000004a1047209 */ /* 0x000fe40007810000 */
[----:B------:R-:W-:Y:S02]  /*f9b0*/  I2FP.F32.S32 R6, R6 ;  /* 0x0000000600067245 */ /* 0x000fe40000201400 */
[----:B------:R-:W-:Y:S02]  /*f9c0*/  FSEL R156, R23, -INF , !P2 ;  /* 0xff800000179c7808 */ /* 0x000fe40005000000 */
[----:B------:R-:W-:Y:S01]  /*f9d0*/  FMNMX.FTZ R13, R158, R13, !PT ;  /* 0x0000000d9e0d7209 */ /* 0x000fe20007810000 */
[----:B------:R-:W-:Y:S01]  /*f9e0*/  FFMA.FTZ R27, R6, -UR23, R27 ;  /* 0x80000017061b7c23 */ /* 0x000fe2000801001b */
[----:B------:R-:W-:Y:S01]  /*f9f0*/  FMNMX.FTZ R4, R159, R4, !PT ;  /* 0x000000049f047209 */ /* 0x000fe20007810000 */
[----:B------:R-:W-:Y:S01]  /*fa00*/  IMAD.IADD R6, R202, 0x1, -R3 ;  /* 0x00000001ca067824 */ /* 0x000fe200078e0a03 */
[----:B------:R-:W-:Y:S01]  /*fa10*/  FSEL R151, R29, -INF , !P1 ;  /* 0xff8000001d977808 */ /* 0x000fe20004800000 */
[----:B------:R-:W-:Y:S01]  /*fa20*/  LDSM.16.MT88.4 R20, [R186+0xc000] ;  /* 0x00c00000ba14783b */ /* 0x000fe20000004200 */
[----:B------:R-:W-:Y:S02]  /*fa30*/  FSEL R154, R26, -INF , !P0 ;  /* 0xff8000001a9a7808 */ /* 0x000fe40004000000 */
[----:B------:R-:W-:Y:S02]  /*fa40*/  FMNMX.FTZ R13, R156, R13, !PT ;  /* 0x0000000d9c0d7209 */ /* 0x000fe40007810000 */
[----:B------:R-:W-:Y:S02]  /*fa50*/  ISETP.GE.AND P1, PT, R7, R204, PT ;  /* 0x000000cc0700720c */ /* 0x000fe40003f26270 */
[----:B------:R-:W-:Y:S02]  /*fa60*/  FMNMX.FTZ R4, R157, R4, !PT ;  /* 0x000000049d047209 */ /* 0x000fe40007810000 */
[----:B------:R-:W-:Y:S02]  /*fa70*/  IABS R11, R11 ;  /* 0x0000000b000b7213 */ /* 0x000fe40000000000 */
[----:B------:R-:W-:Y:S02]  /*fa80*/  FSEL R152, R27, -INF , !P6 ;  /* 0xff8000001b987808 */ /* 0x000fe40007000000 */
[----:B------:R-:W-:Y:S02]  /*fa90*/  FMNMX.FTZ R13, R154, R13, !PT ;  /* 0x0000000d9a0d7209 */ /* 0x000fe40007810000 */
[----:B------:R-:W-:Y:S02]  /*faa0*/  IABS R8, R8 ;  /* 0x0000000800087213 */ /* 0x000fe40000000000 */
[----:B------:R-:W-:Y:S02]  /*fab0*/  ISETP.GE.OR P1, PT, R7, R203, !P1 ;  /* 0x000000cb0700720c */ /* 0x000fe40004f26670 */
[----:B------:R-:W-:Y:S02]  /*fac0*/  FMNMX.FTZ R4, R155, R4, !PT ;  /* 0x000000049b047209 */ /* 0x000fe40007810000 */
[----:B------:R-:W-:Y:S02]  /*fad0*/  I2FP.F32.S32 R11, R11 ;  /* 0x0000000b000b7245 */ /* 0x000fe40000201400 */
[----:B------:R-:W-:Y:S02]  /*fae0*/  IABS R6, R6 ;  /* 0x0000000600067213 */ /* 0x000fe40000000000 */
[----:B------:R-:W-:Y:S01]  /*faf0*/  FSEL R148, R30, -INF , !P5 ;  /* 0xff8000001e947808 */ /* 0x000fe20006800000 */
[----:B------:R-:W-:Y:S01]  /*fb00*/  FFMA.FTZ R34, R11, -UR23, R34 ;  /* 0x800000170b227c23 */ /* 0x000fe20008010022 */
[----:B------:R-:W-:Y:S02]  /*fb10*/  FMNMX.FTZ R13, R152, R13, !PT ;  /* 0x0000000d980d7209 */ /* 0x000fe40007810000 */
[----:B------:R-:W-:Y:S02]  /*fb20*/  I2FP.F32.S32 R8, R8 ;  /* 0x0000000800087245 */ /* 0x000fe40000201400 */
[----:B------:R-:W-:Y:S02]  /*fb30*/  ISETP.GE.AND P2, PT, R7, R201, PT ;  /* 0x000000c90700720c */ /* 0x000fe40003f46270 */
[----:B------:R-:W-:Y:S01]  /*fb40*/  FSEL R149, R32, -INF , !P1 ;  /* 0xff80000020957808 */ /* 0x000fe20004800000 */
[----:B------:R-:W-:Y:S01]  /*fb50*/  FFMA.FTZ R33, R8, -UR23, R33 ;  /* 0x8000001708217c23 */ /* 0x000fe20008010021 */
[----:B------:R-:W-:Y:S02]  /*fb60*/  FMNMX.FTZ R4, R153, R4, !PT ;  /* 0x0000000499047209 */ /* 0x000fe40007810000 */
[----:B------:R-:W-:Y:S02]  /*fb70*/  ISETP.GE.AND P1, PT, R3, R204, PT ;  /* 0x000000cc0300720c */ /* 0x000fe40003f26270 */
[----:B------:R-:W-:Y:S02]  /*fb80*/  I2FP.F32.S32 R6, R6 ;  /* 0x0000000600067245 */ /* 0x000fe40000201400 */
[----:B------:R-:W-:Y:S02]  /*fb90*/  FSEL R146, R31, -INF , !P4 ;  /* 0xff8000001f927808 */ /* 0x000fe40006000000 */
[----:B------:R-:W-:Y:S01]  /*fba0*/  FMNMX.FTZ R13, R148, R13, !PT ;  /* 0x0000000d940d7209 */ /* 0x000fe20007810000 */
[----:B------:R-:W-:Y:S01]  /*fbb0*/  FFMA.FTZ R35, R6, -UR23, R35 ;  /* 0x8000001706237c23 */ /* 0x000fe20008010023 */
[----:B------:R-:W-:Y:S01]  /*fbc0*/  ISETP.GE.OR P2, PT, R7, R200, !P2 ;  /* 0x000000c80700720c */ /* 0x000fe20005746670 */
[----:B------:R-:W-:Y:S01]  /*fbd0*/  LDSM.16.MT88.4 R28, [R185+0xc000] ;  /* 0x00c00000b91c783b */ /* 0x000fe20000004200 */
[----:B------:R-:W-:Y:S02]  /*fbe0*/  ISETP.GE.AND P0, PT, R3, R201, PT ;  /* 0x000000c90300720c */ /* 0x000fe40003f06270 */
[----:B------:R-:W-:Y:S02]  /*fbf0*/  FMNMX.FTZ R4, R151, R4, !PT ;  /* 0x0000000497047209 */ /* 0x000fe40007810000 */
[C---:B------:R-:W-:Y:S02]  /*fc00*/  ISETP.GE.OR P1, PT, R3.reuse, R203, !P1 ;  /* 0x000000cb0300720c */ /* 0x040fe40004f26670 */
        /* <DEDUP_REMOVED lines=8> */
[----:B------:R-:W-:Y:S03]  /*fc90*/  FMNMX.FTZ R6, R133, R8, !PT ;  /* 0x0000000885067209 */ /* 0x000fe60007810000 */
        /* <DEDUP_REMOVED lines=16> */
[----:B------:R-:W-:Y:S01]  /*fda0*/  FSEL R5, R132, RZ, P1 ;  /* 0x000000ff84057208 */ /* 0x000fe20000800000 */
[----:B------:R-:W-:Y:S01]  /*fdb0*/  FFMA.FTZ R169, R137, UR4, -R150 ;  /* 0x0000000489a97c23 */ /* 0x000fe20008010896 */
[--C-:B------:R-:W-:Y:S01]  /*fdc0*/  FFMA.FTZ R135, R12, UR4, -R145.reuse ;  /* 0x000000040c877c23 */ /* 0x100fe20008010891 */
[--C-:B------:R-:W-:Y:S01]  /*fdd0*/  FFMA.FTZ R171, R134, UR4, -R145.reuse ;  /* 0x0000000486ab7c23 */ /* 0x100fe20008010891 */
[----:B------:R-:W1:Y:S01]  /*fde0*/  LDSM.16.MT88.4 R12, [R188+0xc000] ;  /* 0x00c00000bc0c783b */ /* 0x000e620000004200 */
[----:B------:R-:W-:Y:S01]  /*fdf0*/  FADD.FTZ R0, -R5, R0 ;  /* 0x0000000005007221 */ /* 0x000fe20000010100 */
[----:B------:R-:W-:Y:S01]  /*fe00*/  FSEL R5, R3, RZ, P0 ;  /* 0x000000ff03057208 */ /* 0x000fe20000000000 */
[--C-:B------:R-:W-:Y:S01]  /*fe10*/  FFMA.FTZ R134, R10, UR4, -R145.reuse ;  /* 0x000000040a867c23 */ /* 0x100fe20008010891 */
[--C-:B------:R-:W-:Y:S01]  /*fe20*/  FFMA.FTZ R167, R16, UR4, -R145.reuse ;  /* 0x0000000410a77c23 */ /* 0x100fe20008010891 */
[----:B------:R-:W-:Y:S01]  /*fe30*/  FMUL.FTZ R6, R0, UR4 ;  /* 0x0000000400067c20 */ /* 0x000fe20008410000 */
[----:B------:R-:W-:Y:S01]  /*fe40*/  FFMA.FTZ R164, R9, UR4, -R150 ;  /* 0x0000000409a47c23 */ /* 0x000fe20008010896 */
[----:B------:R-:W-:Y:S01]  /*fe50*/  FADD.FTZ R0, -R5, R2 ;  /* 0x0000000205007221 */ /* 0x000fe20000010100 */
[----:B------:R-:W-:Y:S01]  /*fe60*/  MUFU.EX2 R169, R169 ;  /* 0x000000a900a97308 */ /* 0x000fe20000000800 */
[--C-:B------:R-:W-:Y:S01]  /*fe70*/  FFMA.FTZ R170, R141, UR4, -R150.reuse ;  /* 0x000000048daa7c23 */ /* 0x100fe20008010896 */
[--C-:B------:R-:W-:Y:S01]  /*fe80*/  FFMA.FTZ R219, R143, UR4, -R150.reuse ;  /* 0x000000048fdb7c23 */ /* 0x100fe20008010896 */
[----:B------:R-:W-:Y:S01]  /*fe90*/  FMUL.FTZ R8, R0, UR4 ;  /* 0x0000000400087c20 */ /* 0x000fe20008410000 */
[--C-:B------:R-:W-:Y:S01]  /*fea0*/  FFMA.FTZ R214, R162, UR4, -R145.reuse ;  /* 0x00000004a2d67c23 */ /* 0x100fe20008010891 */
[--C-:B------:R-:W-:Y:S01]  /*feb0*/  FFMA.FTZ R221, R160, UR4, -R145.reuse ;  /* 0x00000004a0dd7c23 */ /* 0x100fe20008010891 */
[--C-:B------:R-:W-:Y:S01]  /*fec0*/  FFMA.FTZ R216, R142, UR4, -R145.reuse ;  /* 0x000000048ed87c23 */ /* 0x100fe20008010891 */
[--C-:B------:R-:W-:Y:S03]  /*fed0*/  FFMA.FTZ R223, R140, UR4, -R145.reuse ;  /* 0x000000048cdf7c23 */ /* 0x100fe60008010891 */
[----:B------:R-:W2:Y:S01]  /*fee0*/  MUFU.EX2 R166, R166 ;  /* 0x000000a600a67308 */ /* 0x000ea20000000800 */
[----:B------:R-:W-:Y:S01]  /*fef0*/  LDSM.16.MT88.4 R140, [R185+0xe800] ;  /* 0x00e80000b98c783b */ /* 0x000fe20000004200 */
[--C-:B------:R-:W-:Y:S01]  /*ff00*/  FFMA.FTZ R218, R161, UR4, -R150.reuse ;  /* 0x00000004a1da7c23 */ /* 0x100fe20008010896 */
[--C-:B------:R-:W-:Y:S01]  /*ff10*/  FFMA.FTZ R225, R159, UR4, -R150.reuse ;  /* 0x000000049fe17c23 */ /* 0x100fe20008010896 */
[--C-:B------:R-:W-:Y:S01]  /*ff20*/  FFMA.FTZ R220, R157, UR4, -R150.reuse ;  /* 0x000000049ddc7c23 */ /* 0x100fe20008010896 */
[--C-:B------:R-:W-:Y:S01]  /*ff30*/  FFMA.FTZ R227, R155, UR4, -R150.reuse ;  /* 0x000000049be37c23 */ /* 0x100fe20008010896 */
[--C-:B------:R-:W-:Y:S01]  /*ff40*/  FFMA.FTZ R222, R158, UR4, -R145.reuse ;  /* 0x000000049ede7c23 */ /* 0x100fe20008010891 */
[--C-:B------:R-:W-:Y:S03]  /*ff50*/  FFMA.FTZ R229, R156, UR4, -R145.reuse ;  /* 0x000000049ce57c23 */ /* 0x100fe60008010891 */
[----:B------:R-:W-:Y:S01]  /*ff60*/  MUFU.EX2 R165, R165 ;  /* 0x000000a500a57308 */ /* 0x000fe20000000800 */
[----:B------:R-:W-:Y:S01]  /*ff70*/  LDSM.16.MT88.4 R156, [R184+0xf800] ;  /* 0x00f80000b89c783b */ /* 0x000fe20000004200 */
[--C-:B------:R-:W-:Y:S01]  /*ff80*/  FFMA.FTZ R224, R154, UR4, -R145.reuse ;  /* 0x000000049ae07c23 */ /* 0x100fe20008010891 */
[--C-:B------:R-:W-:Y:S01]  /*ff90*/  FFMA.FTZ R231, R152, UR4, -R145.reuse ;  /* 0x0000000498e77c23 */ /* 0x100fe20008010891 */
[--C-:B------:R-:W-:Y:S01]  /*ffa0*/  FFMA.FTZ R226, R153, UR4, -R150.reuse ;  /* 0x0000000499e27c23 */ /* 0x100fe20008010896 */
[--C-:B------:R-:W-:Y:S01]  /*ffb0*/  FFMA.FTZ R233, R151, UR4, -R150.reuse ;  /* 0x0000000497e97c23 */ /* 0x100fe20008010896 */
[--C-:B------:R-:W-:Y:S01]  /*ffc0*/  FFMA.FTZ R228, R149, UR4, -R150.reuse ;  /* 0x0000000495e47c23 */ /* 0x100fe20008010896 */
[--C-:B------:R-:W-:Y:S03]  /*ffd0*/  FFMA.FTZ R230, R148, UR4, -R145.reuse ;  /* 0x0000000494e67c23 */ /* 0x100fe60008010891 */
[----:B------:R-:W3:Y:S01]  /*ffe0*/  MUFU.EX2 R164, R164 ;  /* 0x000000a400a47308 */ /* 0x000ee20000000800 */
[----:B--2---:R-:W-:Y:S01]  /*fff0*/  F2FP.BF16.F32.PACK_AB R136, R166, R169 ;  /* 0x000000a9a688723e */ /* 0x004fe200000010ff */
[----:B------:R-:W-:Y:S01]  /*10000*/  LDSM.16.MT88.4 R152, [R185+0xf800] ;  /* 0x00f80000b998783b */ /* 0x000fe20000004200 */
[--C-:B------:R-:W-:Y:S01]  /*10010*/  FFMA.FTZ R237, R146, UR4, -R145.reuse ;  /* 0x0000000492ed7c23 */ /* 0x100fe20008010891 */
[--C-:B------:R-:W-:Y:S01]  /*10020*/  FFMA.FTZ R232, R144, UR4, -R145.reuse ;  /* 0x0000000490e87c23 */ /* 0x100fe20008010891 */
[----:B------:R-:W-:Y:S01]  /*10030*/  FFMA.FTZ R133, R133, UR4, -R145 ;  /* 0x0000000485857c23 */ /* 0x000fe20008010891 */
[--C-:B------:R-:W-:Y:S01]  /*10040*/  FFMA.FTZ R168, R217, UR4, -R150.reuse ;  /* 0x00000004d9a87c23 */ /* 0x100fe20008010896 */
[--C-:B------:R-:W-:Y:S03]  /*10050*/  FFMA.FTZ R217, R163, UR4, -R150.reuse ;  /* 0x00000004a3d97c23 */ /* 0x100fe60008010896 */
[----:B------:R-:W-:Y:S01]  /*10060*/  MUFU.EX2 R171, R171 ;  /* 0x000000ab00ab7308 */ /* 0x000fe20000000800 */
[----:B------:R-:W-:Y:S01]  /*10070*/  FFMA.FTZ R150, R147, UR4, -R150 ;  /* 0x0000000493967c23 */ /* 0x000fe20008010896 */
[----:B------:R-:W-:Y:S01]  /*10080*/  LDSM.16.MT88.4 R160, [R188+0x11800] ;  /* 0x01180000bca0783b */ /* 0x000fe20000004200 */
[----:B------:R-:W-:Y:S07]  /*10090*/  PLOP3.LUT P0, PT, PT, PT, UP2, 0x80, 0x0 ;  /* 0x000000000000781c */ /* 0x000fee0003f0f028 */
        /* <DEDUP_REMOVED lines=175> */
[----:B------:R-:W-:Y:S01]  /*10b90*/  IMAD.MOV.U32 R0, RZ, RZ, R132 ;  /* 0x000000ffff007224 */ /* 0x000fe200078e0084 */
[----:B------:R-:W-:Y:S03]  /*10ba0*/  LDSM.16.MT88.4 R136, [R188+0xf000] ;  /* 0x00f00000bc88783b */ /* 0x000fe60000004200 */
[----:B------:R-:W3:Y:S01]  /*10bb0*/  MUFU.EX2 R133, R133 ;  /* 0x0000008500857308 */ /* 0x000ee20000000800 */
[----:B------:R-:W-:Y:S01]  /*10bc0*/  MOV R2, R3 ;  /* 0x0000000300027202 */ /* 0x000fe20000000f00 */
[----:B------:R-:W-:Y:S01]  /*10bd0*/  FADD.FTZ R166, R166, R169 ;  /* 0x000000a9a6a67221 */ /* 0x000fe20000010000 */
        /* <DEDUP_REMOVED lines=134> */
.L_x_5744:
        /* <DEDUP_REMOVED lines=255> */
[----:B------:R-:W1:Y:S01]  /*12430*/  S2UR UR14, SR_CTAID.Y ;  /* 0x00000000000e79c3 */ /* 0x000e620000002600 */
[----:B------:R-:W-:Y:S01]  /*12440*/  ULDC UR6, c[0x0][0x2c4] ;  /* 0x0000b10000067ab9 */ /* 0x000fe20000000800 */
[----:B------:R-:W-:Y:S01]  /*12450*/  UISETP.NE.AND UP0, UPT, UR13, -0x1, UPT ;  /* 0xffffffff0d00788c */ /* 0x000fe2000bf05270 */
[----:B------:R-:W-:-:S05]  /*12460*/  ULDC UR10, c[0x0][0x2e4] ;  /* 0x0000b900000a7ab9 */ /* 0x000fca0000000800 */
[----:B------:R-:W2:Y:S01]  /*12470*/  S2UR UR4, SR_CTAID.Z ;  /* 0x00000000000479c3 */ /* 0x000ea20000002700 */
[----:B-1----:R-:W-:-:S04]  /*12480*/  UIMAD UR6, UR14, UR6, URZ ;  /* 0x000000060e0672a4 */ /* 0x002fc8000f8e023f */
[----:B------:R-:W-:-:S04]  /*12490*/  USEL UR6, UR6, UR13, !UP0 ;  /* 0x0000000d06067287 */ /* 0x000fc8000c000000 */
[----:B--2---:R-:W-:Y:S01]  /*124a0*/  UIMAD UR10, UR4, UR10, UR6 ;  /* 0x0000000a040a72a4 */ /* 0x004fe2000f8e0206 */
[----:B------:R-:W-:Y:S11]  /*124b0*/  BRA `(.L_x_5750) ;  /* 0x0000000000187947 */ /* 0x000ff60003800000 */
.L_x_5749:
[----:B------:R-:W-:Y:S01]  /*124c0*/  S2UR UR4, SR_CTAID.Z ;  /* 0x00000000000479c3 */ /* 0x000fe20000002700 */
[----:B------:R-:W-:Y:S01]  /*124d0*/  ULDC UR6, c[0x0][0x270] ;  /* 0x00009c0000067ab9 */ /* 0x000fe20000000800 */
[----:B------:R-:W-:-:S06]  /*124e0*/  ULDC UR10, c[0x0][0x2c4] ;  /* 0x0000b100000a7ab9 */ /* 0x000fcc0000000800 */
[----:B------:R-:W1:Y:S02]  /*124f0*/  S2UR UR14, SR_CTAID.Y ;  /* 0x00000000000e79c3 */ /* 0x000e640000002600 */
[----:B-1----:R-:W-:-:S04]  /*12500*/  UIMAD UR6, UR14, UR6, UR4 ;  /* 0x000000060e0672a4 */ /* 0x002fc8000f8e0204 */
[----:B------:R-:W-:-:S12]  /*12510*/  UIMAD UR10, UR6, UR10, URZ ;  /* 0x0000000a060a72a4 */ /* 0x000fd8000f8e023f */
.L_x_5750:
[----:B------:R-:W1:Y:S01]  /*12520*/  S2R R4, SR_TID.X ;  /* 0x0000000000047919 */ /* 0x000e620000002100 */
[----:B------:R-:W-:Y:S01]  /*12530*/  LOP3.LUT R13, R10, 0xffffffe0, RZ, 0xc0, !PT ;  /* 0xffffffe00a0d7812 */ /* 0x000fe200078ec0ff */
[----:B------:R-:W-:Y:S01]  /*12540*/  USHF.R.S32.HI UR11, URZ, 0x1f, UR14 ;  /* 0x0000001f3f0b7899 */ /* 0x000fe2000801140e */
[----:B------:R-:W-:Y:S01]  /*12550*/  BSSY B0, `(.L_x_5751) ;  /* 0x0000028000007945 */ /* 0x000fe20003800000 */
[----:B------:R-:W-:Y:S01]  /*12560*/  UISETP.NE.AND UP0, UPT, UR13, -0x1, UPT ;  /* 0xffffffff0d00788c */ /* 0x000fe2000bf05270 */
[----:B------:R-:W-:Y:S01]  /*12570*/  BAR.SYNC.DEFER_BLOCKING 0x0 ;  /* 0x0000000000007b1d */ /* 0x000fe20000010000 */
[----:B------:R-:W-:Y:S01]  /*12580*/  IMAD.IADD R2, R0, 0x1, -R13 ;  /* 0x0000000100027824 */ /* 0x000fe200078e0a0d */
[----:B------:R-:W-:-:S04]  /*12590*/  SHF.R.S32.HI R13, RZ, 0x1f, R8 ;  /* 0x0000001fff0d7819 */ /* 0x000fc80000011408 */
[----:B------:R-:W-:Y:S01]  /*125a0*/  LOP3.LUT P0, RZ, R2, 0x3, RZ, 0xc0, !PT ;  /* 0x0000000302ff7812 */ /* 0x000fe2000780c0ff */
[----:B------:R-:W-:Y:S01]  /*125b0*/  ULDC.64 UR6, c[0x0][0x290] ;  /* 0x0000a40000067ab9 */ /* 0x000fe20000000a00 */
[----:B------:R-:W-:Y:S01]  /*125c0*/  LEA.HI R13, R13, R8, RZ, 0x2 ;  /* 0x000000080d0d7211 */ /* 0x000fe200078f10ff */
[----:B------:R-:W-:Y:S01]  /*125d0*/  UIMAD UR11, UR11, UR6, URZ ;  /* 0x000000060b0b72a4 */ /* 0x000fe2000f8e023f */
[----:B------:R-:W-:Y:S02]  /*125e0*/  ULDC.64 UR8, c[0x0][0x298] ;  /* 0x0000a60000087ab9 */ /* 0x000fe40000000a00 */
[----:B------:R-:W-:Y:S01]  /*125f0*/  LOP3.LUT R13, R13, 0xffffffc, RZ, 0xc0, !PT ;  /* 0x0ffffffc0d0d7812 */ /* 0x000fe200078ec0ff */
[----:B------:R-:W-:Y:S02]  /*12600*/  UIMAD.WIDE.U32 UR16, UR13, UR8, URZ ;  /* 0x000000080d1072a5 */ /* 0x000fe4000f8e003f */
[----:B------:R-:W-:Y:S02]  /*12610*/  UIMAD.WIDE.U32 UR18, UR14, UR6, URZ ;  /* 0x000000060e1272a5 */ /* 0x000fe4000f8e003f */
[----:B------:R-:W-:Y:S01]  /*12620*/  UIMAD UR7, UR14, UR7, UR11 ;  /* 0x000000070e0772a4 */ /* 0x000fe2000f8e020b */
[----:B---3--:R-:W-:Y:S01]  /*12630*/  IMAD.IADD R6, R8, 0x1, -R13 ;  /* 0x0000000108067824 */ /* 0x008fe200078e0a0d */
[----:B------:R-:W-:-:S02]  /*12640*/  UIMAD UR13, UR13, UR9, UR17 ;  /* 0x000000090d0d72a4 */ /* 0x000fc4000f8e0211 */
[----:B------:R-:W-:Y:S02]  /*12650*/  USEL UR16, UR18, UR16, !UP0 ;  /* 0x0000001012107287 */ /* 0x000fe4000c000000 */
[----:B------:R-:W-:Y:S01]  /*12660*/  @!UP0 UIADD3 UR13, UR19, UR7, URZ ;  /* 0x00000007130d8290 */ /* 0x000fe2000fffe03f */
        /* <DEDUP_REMOVED lines=22> */
.L_x_5752:
[----:B------:R-:W-:Y:S05]  /*127d0*/  BSYNC B0 ;  /* 0x0000000000007941 */ /* 0x000fea0003800000 */
.L_x_5751:
[----:B------:R-:W2:Y:S01]  /*127e0*/  S2UR UR10, SR_CTAID.X ;  /* 0x00000000000a79c3 */ /* 0x000ea20000002500 */
[----:B------:R-:W-:Y:S01]  /*127f0*/  LEA.HI R2, R7, R0, RZ, 0x3 ;  /* 0x0000000007027211 */ /* 0x000fe200078f18ff */
[----:B------:R-:W-:Y:S01]  /*12800*/  IMAD.U32 R7, RZ, RZ, UR8 ;  /* 0x00000008ff077e24 */ /* 0x000fe2000f8e00ff */
[----:B------:R-:W-:Y:S01]  /*12810*/  SHF.R.S32.HI R199, RZ, 0x1f, R198 ;  /* 0x0000001fffc77819 */ /* 0x000fe200000114c6 */
[----:B------:R-:W-:Y:S01]  /*12820*/  USHF.R.S32.HI UR7, URZ, 0x1f, UR4 ;  /* 0x0000001f3f077899 */ /* 0x000fe20008011404 */
[----:B------:R-:W-:Y:S01]  /*12830*/  SHF.R.S32.HI R2, RZ, 0x3, R2 ;  /* 0x00000003ff027819 */ /* 0x000fe20000011402 */
[----:B-1----:R1:W3:Y:S01]  /*12840*/  LDS.128 R8, [R197+0x1800] ;  /* 0x00180000c5087984 */ /* 0x0022e20000000c00 */
[----:B------:R-:W-:Y:S01]  /*12850*/  LEA.HI R0, R3, R4, RZ, 0x3 ;  /* 0x0000000403007211 */ /* 0x000fe200078f18ff */
[----:B------:R-:W4:Y:S01]  /*12860*/  LDC.64 R20, c[0x0][0x2a0] ;  /* 0x0000a800ff147b82 */ /* 0x000f220000000a00 */
[----:B------:R-:W-:Y:S01]  /*12870*/  BSSY B0, `(.L_x_5753) ;  /* 0x000002a000007945 */ /* 0x000fe20003800000 */
[C---:B------:R-:W-:Y:S01]  /*12880*/  VIADD R5, R2.reuse, 0x10 ;  /* 0x0000001002057836 */ /* 0x040fe20000000000 */
[----:B------:R1:W1:Y:S01]  /*12890*/  LDS.128 R16, [R197] ;  /* 0x00000000c5107984 */ /* 0x0002620000000c00 */
[----:B------:R-:W-:Y:S01]  /*128a0*/  VIADD R4, R2, 0x30 ;  /* 0x0000003002047836 */ /* 0x000fe20000000000 */
[----:B------:R-:W-:-:S02]  /*128b0*/  SHF.R.S32.HI R0, RZ, 0x3, R0 ;  /* 0x00000003ff007819 */ /* 0x000fc40000011400 */
[----:B------:R-:W-:Y:S01]  /*128c0*/  ISETP.GE.AND P2, PT, R5, UR5, PT ;  /* 0x0000000505007c0c */ /* 0x000fe2000bf46270 */
[----:B------:R-:W-:Y:S01]  /*128d0*/  VIADD R5, R2, 0x20 ;  /* 0x0000002002057836 */ /* 0x000fe20000000000 */
[----:B------:R-:W-:-:S04]  /*128e0*/  SHF.R.S32.HI R0, RZ, 0x1f, R0 ;  /* 0x0000001fff007819 */ /* 0x000fc80000011400 */
[----:B------:R-:W-:Y:S01]  /*128f0*/  ISETP.GE.AND P1, PT, R5, UR5, PT ;  /* 0x0000000505007c0c */ /* 0x000fe2000bf26270 */
[----:B--2---:R-:W-:-:S04]  /*12900*/  USHF.L.U32 UR10, UR10, 0x6, URZ ;  /* 0x000000060a0a7899 */ /* 0x004fc8000800063f */
[----:B------:R-:W-:Y:S02]  /*12910*/  USHF.R.S32.HI UR6, URZ, 0x1f, UR10 ;  /* 0x0000001f3f067899 */ /* 0x000fe4000801140a */
[----:B------:R-:W-:Y:S02]  /*12920*/  IMAD.WIDE.U32 R6, R7, UR10, R198 ;  /* 0x0000000a07067c25 */ /* 0x000fe4000f8e00c6 */
[----:B------:R-:W-:Y:S01]  /*12930*/  UIMAD UR6, UR6, UR8, URZ ;  /* 0x00000008060672a4 */ /* 0x000fe2000f8e023f */
[----:B------:R-:W-:-:S03]  /*12940*/  IADD3 R12, P0, R6, UR16, RZ ;  /* 0x00000010060c7c10 */ /* 0x000fc6000ff1e0ff */
[----:B------:R-:W-:Y:S01]  /*12950*/  UIMAD UR6, UR10, UR9, UR6 ;  /* 0x000000090a0672a4 */ /* 0x000fe2000f8e0206 */
[----:B----4-:R-:W-:Y:S01]  /*12960*/  IMAD R6, R20, UR7, RZ ;  /* 0x0000000714067c24 */ /* 0x010fe2000f8e02ff */
[----:B------:R-:W-:-:S03]  /*12970*/  UIADD3 UR10, -UR10, UR12, URZ ;  /* 0x0000000c0a0a7290 */ /* 0x000fc6000fffe13f */
[----:B------:R-:W-:Y:S02]  /*12980*/  IMAD R23, R21, UR4, R6 ;  /* 0x0000000415177c24 */ /* 0x000fe4000f8e0206 */
[----:B------:R-:W-:Y:S01]  /*12990*/  IMAD.U32 R3, RZ, RZ, UR6 ;  /* 0x00000006ff037e24 */ /* 0x000fe2000f8e00ff */
[----:B------:R-:W-:-:S04]  /*129a0*/  ISETP.GE.AND P3, PT, R2, UR10, PT ;  /* 0x0000000a02007c0c */ /* 0x000fc8000bf66270 */
[----:B------:R-:W-:Y:S02]  /*129b0*/  IADD3.X R13, R7, UR13, R3, P0, !PT ;  /* 0x0000000d070d7c10 */ /* 0x000fe400087fe403 */
[----:B------:R-:W-:Y:S02]  /*129c0*/  ISETP.GE.AND P0, PT, R4, UR5, PT ;  /* 0x0000000504007c0c */ /* 0x000fe4000bf06270 */
[----:B------:R2:W4:Y:S01]  /*129d0*/  LDS.128 R4, [R197+0x4000] ;  /* 0x00400000c5047984 */ /* 0x0005220000000c00 */
[----:B------:R-:W-:-:S03]  /*129e0*/  IMAD.WIDE.U32 R20, R20, UR4, R12 ;  /* 0x0000000414147c25 */ /* 0x000fc6000f8e000c */
[----:B------:R2:W1:Y:S01]  /*129f0*/  LDS.128 R12, [R197+0x2000] ;  /* 0x00200000c50c7984 */ /* 0x0004620000000c00 */
[----:B------:R-:W-:Y:S01]  /*12a00*/  IMAD.IADD R23, R23, 0x1, R21 ;  /* 0x0000000117177824 */ /* 0x000fe200078e0215 */
[----:B---3--:R-:W-:Y:S06]  /*12a10*/  @P3 BRA `(.L_x_5754) ;  /* 0x00000000003c3947 */ /* 0x008fec0003800000 */
[----:B------:R-:W-:Y:S01]  /*12a20*/  IMAD R3, R0, UR8, RZ ;  /* 0x0000000800037c24 */ /* 0x000fe2000f8e02ff */
[----:B------:R-:W-:Y:S01]  /*12a30*/  ULDC UR4, c[0x0][0x2d0] ;  /* 0x0000b40000047ab9 */ /* 0x000fe20000000800 */
[----:B------:R-:W-:Y:S01]  /*12a40*/  IMAD.MOV.U32 R22, RZ, RZ, R20 ;  /* 0x000000ffff167224 */ /* 0x000fe200078e0014 */
[----:B------:R-:W-:Y:S01]  /*12a50*/  ISETP.GE.AND P5, PT, R198, UR4, PT ;  /* 0x00000004c6007c0c */ /* 0x000fe2000bfa6270 */
[----:B------:R-:W-:Y:S01]  /*12a60*/  IMAD R3, R2, UR9, R3 ;  /* 0x0000000902037c24 */ /* 0x000fe2000f8e0203 */
[----:B------:R-:W-:Y:S01]  /*12a70*/  ISETP.GE.AND P4, PT, R196, UR4, PT ;  /* 0x00000004c4007c0c */ /* 0x000fe2000bf86270 */
[----:B------:R-:W-:Y:S01]  /*12a80*/  IMAD.WIDE.U32 R24, R2, UR8, R22 ;  /* 0x0000000802187c25 */ /* 0x000fe2000f8e0016 */
[----:B------:R-:W-:Y:S01]  /*12a90*/  ISETP.GE.AND P3, PT, R195, UR4, PT ;  /* 0x00000004c3007c0c */ /* 0x000fe2000bf66270 */
[----:B------:R-:W-:Y:S02]  /*12aa0*/  ULDC.64 UR6, c[0x0][0x280] ;  /* 0x0000a00000067ab9 */ /* 0x000fe40000000a00 */
[----:B------:R-:W-:Y:S01]  /*12ab0*/  IMAD.IADD R3, R3, 0x1, R25 ;  /* 0x0000000103037824 */ /* 0x000fe200078e0219 */
[----:B------:R-:W-:-:S04]  /*12ac0*/  LEA R26, P6, R24, UR6, 0x1 ;  /* 0x00000006181a7c11 */ /* 0x000fc8000f8c08ff */
[----:B------:R-:W-:-:S05]  /*12ad0*/  LEA.HI.X R27, R24, UR7, R3, 0x1, P6 ;  /* 0x00000007181b7c11 */ /* 0x000fca000b0f0c03 */
[----:B-1----:R3:W-:Y:S04]  /*12ae0*/  @!P5 STG.E.128 desc[UR26][R26.64], R16 ;  /* 0x000000101a00d986 */ /* 0x0027e8000c101d1a */
[----:B------:R3:W-:Y:S04]  /*12af0*/  @!P4 STG.E.128 desc[UR26][R26.64+0x80], R12 ;  /* 0x0000800c1a00c986 */ /* 0x0007e8000c101d1a */
[----:B----4-:R3:W-:Y:S02]  /*12b00*/  @!P3 STG.E.128 desc[UR26][R26.64+0x100], R4 ;  /* 0x000100041a00b986 */ /* 0x0107e4000c101d1a */
.L_x_5754:
[----:B------:R-:W-:Y:S05]  /*12b10*/  BSYNC B0 ;  /* 0x0000000000007941 */ /* 0x000fea0003800000 */
.L_x_5753:
[----:B-1-3--:R1:W3:Y:S01]  /*12b20*/  LDS.128 R16, [R197+0x800] ;  /* 0x00080000c5107984 */ /* 0x00a2e20000000c00 */
[----:B------:R-:W-:Y:S03]  /*12b30*/  BSSY B0, `(.L_x_5755) ;  /* 0x0000016000007945 */ /* 0x000fe60003800000 */
[----:B------:R1:W1:Y:S04]  /*12b40*/  LDS.128 R12, [R197+0x2800] ;  /* 0x00280000c50c7984 */ /* 0x0002680000000c00 */
[----:B----4-:R4:W1:Y:S01]  /*12b50*/  LDS.128 R4, [R197+0x4800] ;  /* 0x00480000c5047984 */ /* 0x0108620000000c00 */
        /* <DEDUP_REMOVED lines=11> */
[----:B------:R-:W-:-:S04]  /*12c10*/  IMAD R3, R3, UR8, RZ ;  /* 0x0000000803037c24 */ /* 0x000fc8000f8e02ff */
[----:B------:R-:W-:Y:S01]  /*12c20*/  IMAD R3, R24, UR9, R3 ;  /* 0x0000000918037c24 */ /* 0x000fe2000f8e0203 */
[----:B------:R-:W-:-:S03]  /*12c30*/  LEA R24, P5, R26, UR6, 0x1 ;  /* 0x000000061a187c11 */ /* 0x000fc6000f8a08ff */
[----:B------:R-:W-:-:S05]  /*12c40*/  IMAD.IADD R3, R3, 0x1, R27 ;  /* 0x0000000103037824 */ /* 0x000fca00078e021b */
[----:B------:R-:W-:-:S05]  /*12c50*/  LEA.HI.X R25, R26, UR7, R3, 0x1, P5 ;  /* 0x000000071a197c11 */ /* 0x000fca000a8f0c03 */
[----:B---3--:R3:W-:Y:S04]  /*12c60*/  @!P4 STG.E.128 desc[UR26][R24.64], R16 ;  /* 0x000000101800c986 */ /* 0x0087e8000c101d1a */
[----:B-1----:R3:W-:Y:S04]  /*12c70*/  @!P3 STG.E.128 desc[UR26][R24.64+0x80], R12 ;  /* 0x0000800c1800b986 */ /* 0x0027e8000c101d1a */
[----:B------:R3:W-:Y:S02]  /*12c80*/  @!P2 STG.E.128 desc[UR26][R24.64+0x100], R4 ;  /* 0x000100041800a986 */ /* 0x0007e4000c101d1a */
.L_x_5756:
[----:B------:R-:W-:Y:S05]  /*12c90*/  BSYNC B0 ;  /* 0x0000000000007941 */ /* 0x000fea0003800000 */
.L_x_5755:
[----:B---3--:R3:W2:Y:S01]  /*12ca0*/  LDS.128 R16, [R197+0x1000] ;  /* 0x00100000c5107984 */ /* 0x0086a20000000c00 */
[----:B------:R-:W-:Y:S03]  /*12cb0*/  BSSY B0, `(.L_x_5757) ;  /* 0x0000016000007945 */ /* 0x000fe60003800000 */
[----:B-1----:R3:W1:Y:S04]  /*12cc0*/  LDS.128 R12, [R197+0x3000] ;  /* 0x00300000c50c7984 */ /* 0x0026680000000c00 */
[----:B------:R3:W1:Y:S01]  /*12cd0*/  LDS.128 R4, [R197+0x5000] ;  /* 0x00500000c5047984 */ /* 0x0006620000000c00 */
        /* <DEDUP_REMOVED lines=16> */
[----:B--2---:R2:W-:Y:S04]  /*12de0*/  @!P3 STG.E.128 desc[UR26][R24.64], R16 ;  /* 0x000000101800b986 */ /* 0x0045e8000c101d1a */
[----:B-1----:R2:W-:Y:S04]  /*12df0*/  @!P2 STG.E.128 desc[UR26][R24.64+0x80], R12 ;  /* 0x0000800c1800a986 */ /* 0x0025e8000c101d1a */
[----:B------:R2:W-:Y:S02]  /*12e00*/  @!P1 STG.E.128 desc[UR26][R24.64+0x100], R4 ;  /* 0x0001000418009986 */ /* 0x0005e4000c101d1a */
.L_x_5758:
[----:B------:R-:W-:Y:S05]  /*12e10*/  BSYNC B0 ;  /* 0x0000000000007941 */ /* 0x000fea0003800000 */
.L_x_5757:
[----:B-12---:R1:W2:Y:S04]  /*12e20*/  LDS.128 R4, [R197+0x3800] ;  /* 0x00380000c5047984 */ /* 0x0062a80000000c00 */
[----:B------:R1:W1:Y:S01]  /*12e30*/  LDS.128 R12, [R197+0x5800] ;  /* 0x00580000c50c7984 */ /* 0x0002620000000c00 */
[----:B------:R-:W-:Y:S05]  /*12e40*/  @P0 EXIT ;  /* 0x000000000000094d */ /* 0x000fea0003800000 */
[----:B------:R-:W-:Y:S01]  /*12e50*/  IADD3 R2, P0, R2, 0x30, RZ ;  /* 0x0000003002027810 */ /* 0x000fe20007f1e0ff */
[----:B------:R-:W-:Y:S01]  /*12e60*/  IMAD.MOV.U32 R16, RZ, RZ, R20 ;  /* 0x000000ffff107224 */ /* 0x000fe200078e0014 */
[----:B------:R-:W-:Y:S01]  /*12e70*/  MOV R17, R23 ;  /* 0x0000001700117202 */ /* 0x000fe20000000f00 */
[----:B------:R-:W-:Y:S01]  /*12e80*/  ULDC.64 UR4, c[0x0][0x280] ;  /* 0x0000a00000047ab9 */ /* 0x000fe20000000a00 */
[----:B------:R-:W-:Y:S01]  /*12e90*/  ULDC UR6, c[0x0][0x2d0] ;  /* 0x0000b40000067ab9 */ /* 0x000fe20000000800 */
[----:B------:R-:W-:Y:S01]  /*12ea0*/  IMAD.X R3, RZ, RZ, R0, P0 ;  /* 0x000000ffff037224 */ /* 0x000fe200000e0600 */
[----:B------:R-:W-:Y:S01]  /*12eb0*/  ISETP.GE.AND P2, PT, R198, UR6, PT ;  /* 0x00000006c6007c0c */ /* 0x000fe2000bf46270 */
[----:B------:R-:W-:Y:S01]  /*12ec0*/  IMAD.WIDE.U32 R16, R2, UR8, R16 ;  /* 0x0000000802107c25 */ /* 0x000fe2000f8e0010 */
[----:B------:R-:W-:-:S03]  /*12ed0*/  ISETP.GE.AND P1, PT, R196, UR6, PT ;  /* 0x00000006c4007c0c */ /* 0x000fc6000bf26270 */
[----:B------:R-:W-:-:S04]  /*12ee0*/  IMAD R3, R3, UR8, RZ ;  /* 0x0000000803037c24 */ /* 0x000fc8000f8e02ff */
[----:B------:R-:W-:Y:S01]  /*12ef0*/  IMAD R3, R2, UR9, R3 ;  /* 0x0000000902037c24 */ /* 0x000fe2000f8e0203 */
[----:B------:R-:W-:-:S03]  /*12f00*/  LEA R2, P0, R16, UR4, 0x1 ;  /* 0x0000000410027c11 */ /* 0x000fc6000f8008ff */
[----:B------:R-:W-:-:S05]  /*12f10*/  IMAD.IADD R3, R3, 0x1, R17 ;  /* 0x0000000103037824 */ /* 0x000fca00078e0211 */
[----:B------:R-:W-:Y:S02]  /*12f20*/  LEA.HI.X R3, R16, UR5, R3, 0x1, P0 ;  /* 0x0000000510037c11 */ /* 0x000fe400080f0c03 */
[----:B------:R-:W-:-:S03]  /*12f30*/  ISETP.GE.AND P0, PT, R195, UR6, PT ;  /* 0x00000006c3007c0c */ /* 0x000fc6000bf06270 */
[----:B------:R1:W-:Y:S04]  /*12f40*/  @!P2 STG.E.128 desc[UR26][R2.64], R8 ;  /* 0x000000080200a986 */ /* 0x0003e8000c101d1a */
[----:B--2---:R2:W-:Y:S06]  /*12f50*/  @!P1 STG.E.128 desc[UR26][R2.64+0x80], R4 ;  /* 0x0000800402009986 */ /* 0x0045ec000c101d1a */
[----:B------:R-:W-:Y:S05]  /*12f60*/  @P0 EXIT ;  /* 0x000000000000094d */ /* 0x000fea0003800000 */
[----:B-1----:R-:W-:Y:S01]  /*12f70*/  STG.E.128 desc[UR26][R2.64+0x100], R12 ;  /* 0x0001000c02007986 */ /* 0x002fe2000c101d1a */
[----:B------:R-:W-:Y:S05]  /*12f80*/  EXIT ;  /* 0x000000000000794d */ /* 0x000fea0003800000 */
.L_x_5759:
        /* <DEDUP_REMOVED lines=15> */
.L_x_7966:


//--------------------- .text._ZN5flash24flash_fwd_splitkv_kernelI23Flash_fwd_kernel_traitsILi192ELi64ELi64ELi4ELb0ELb0EN7cutlass10bfloat16_tE19Flash_kernel_traitsILi192ELi64ELi64ELi4ES3_EELb0ELb1ELb1ELb0ELb0ELb1ELb0ELb0EEEvNS_16Flash_fwd_paramsE --------------------------
	.section	.text._ZN5flash24flash_fwd_splitkv_kernelI23Flash_fwd_kernel_traitsILi192ELi64ELi64ELi4ELb0ELb0EN7cutlass10bfloat16_tE19Flash_kernel_traitsILi192ELi64ELi64ELi4ES3_EELb0ELb1ELb1ELb0ELb0ELb1ELb0ELb0EEEvNS_16Flash_fwd_paramsE,"ax",@progbits
	.align	128
        .global         _ZN5flash24flash_fwd_splitkv_kernelI23Flash_fwd_kernel_traitsILi192ELi64ELi64ELi4ELb0ELb0EN7cutlass10bfloat16_tE19Flash_kernel_traitsILi192ELi64ELi64ELi4ES3_EELb0ELb1ELb1ELb0ELb0ELb1ELb0ELb0EEEvNS_16Flash_fwd_paramsE
        .type           _ZN5flash24flash_fwd_splitkv_kernelI23Flash_fwd_kernel_traitsILi192ELi64ELi64ELi4ELb0ELb0EN7cutlass10bfloat16_tE19Flash_kernel_traitsILi192ELi64ELi64ELi4ES3_EELb0ELb1ELb1ELb0ELb0ELb1ELb0ELb0EEEvNS_16Flash_fwd_paramsE,@function
        .size           _ZN5flash24flash_fwd_splitkv_kernelI23Flash_fwd_kernel_traitsILi192ELi64ELi64ELi4ELb0ELb0EN7cutlass10bfloat16_tE19Flash_kernel_traitsILi192ELi64ELi64ELi4ES3_EELb0ELb1ELb1ELb0ELb0ELb1ELb0ELb0EEEvNS_16Flash_fwd_paramsE,(.L_x_7967 - _ZN5flash24flash_fwd_splitkv_kernelI23Flash_fwd_kernel_traitsILi192ELi64ELi64ELi4ELb0ELb0EN7cutlass10bfloat16_tE19Flash_kernel_traitsILi192ELi64ELi64ELi4ES3_EELb0ELb1ELb1ELb0ELb0ELb1ELb0ELb0EEEvNS_16Flash_fwd_paramsE)
        .other          _ZN5flash24flash_fwd_splitkv_kernelI23Flash_fwd_kernel_traitsILi192ELi64ELi64ELi4ELb0ELb0EN7cutlass10bfloat16_tE19Flash_kernel_traitsILi192ELi64ELi64ELi4ES3_EELb0ELb1ELb1ELb0ELb0ELb1ELb0ELb0EEEvNS_16Flash_fwd_paramsE,@"STO_CUDA_ENTRY STV_DEFAULT"
_ZN5flash24flash_fwd_splitkv_kernelI23Flash_fwd_kernel_traitsILi192ELi64ELi64ELi4ELb0ELb0EN7cutlass10bfloat16_tE19Flash_kernel_traitsILi192ELi64ELi64ELi4ES3_EELb0ELb1ELb1ELb0ELb0ELb1ELb0ELb0EEEvNS_16Flash_fwd_paramsE:
.text._ZN5flash24flash_fwd_splitkv_kernelI23Flash_fwd_kernel_traitsILi192ELi64ELi64ELi4ELb0ELb0EN7cutlass10bfloat16_tE19Flash_kernel_traitsILi192ELi64ELi64ELi4ES3_EELb0ELb1ELb1ELb0ELb0ELb1ELb0ELb0EEEvNS_16Flash_fwd_paramsE:
        /* <DEDUP_REMOVED lines=54> */
.L_x_5760:
[----:B------:R-:W-:-:S03]  /*0360*/  ULDC UR6, c[0x0][0x2c8] ;  /* 0x0000b20000067ab9 */ /* 0x000fc60000000800 */
.L_x_5761:
        /* <DEDUP_REMOVED lines=116> */
.L_x_5764:
[----:B------:R-:W-:Y:S05]  /*0ab0*/  BSYNC B0 ;  /* 0x0000000000007941 */ /* 0x000fea0003800000 */
.L_x_5763:
        /* <DEDUP_REMOVED lines=22> */
.L_x_5766:
[----:B------:R-:W-:Y:S05]  /*0c20*/  BSYNC B0 ;  /* 0x0000000000007941 */ /* 0x000fea0003800000 */
.L_x_5765:
        /* <DEDUP_REMOVED lines=21> */
.L_x_5768:
[----:B------:R-:W-:Y:S05]  /*0d80*/  BSYNC B0 ;  /* 0x0000000000007941 */ /* 0x000fea0003800000 */
.L_x_5767:
        /* <DEDUP_REMOVED lines=20> */
.L_x_5770:
[----:B------:R-:W-:Y:S05]  /*0ed0*/  BSYNC B0 ;  /* 0x0000000000007941 */ /* 0x000fea0003800000 */
.L_x_5769:
        /* <DEDUP_REMOVED lines=18> */
.L_x_5762:
        /* <DEDUP_REMOVED lines=29> */
.L_x_5771:
        /* <DEDUP_REMOVED lines=95> */
.L_x_5772:
        /* <DEDUP_REMOVED lines=46> */
.L_x_5774:
        /* <DEDUP_REMOVED lines=35> */
.L_x_5773:
        /* <DEDUP_REMOVED lines=110> */
.L_x_5776:
[----:B------:R-:W-:Y:S05]  /*23b0*/  BSYNC B0 ;  /* 0x0000000000007941 */ /* 0x000fea0003800000 */
.L_x_5775:
        /* <DEDUP_REMOVED lines=41> */
.L_x_5778:
[----:B------:R-:W-:Y:S05]  /*2650*/  BSYNC B0 ;  /* 0x0000000000007941 */ /* 0x000fea0003800000 */
.L_x_5777:
        /* <DEDUP_REMOVED lines=42> */
.L_x_5780:
[----:B------:R-:W-:Y:S05]  /*2900*/  BSYNC B0 ;  /* 0x0000000000007941 */ /* 0x000fea0003800000 */
.L_x_5779:
        /* <DEDUP_REMOVED lines=44> */
.L_x_5782:
[----:B------:R-:W-:Y:S05]  /*2bd0*/  BSYNC B0 ;  /* 0x0000000000007941 */ /* 0x000fea0003800000 */
.L_x_5781:
        /* <DEDUP_REMOVED lines=37> */
.L_x_5784:
[----:B------:R-:W-:Y:S05]  /*2e30*/  BSYNC B0 ;  /* 0x0000000000007941 */ /* 0x000fea0003800000 */
.L_x_5783:
        /* <DEDUP_REMOVED lines=33> */
.L_x_5786:
[----:B------:R-:W-:Y:S05]  /*3050*/  BSYNC B0 ;  /* 0x0000000000007941 */ /* 0x000fea0003800000 */
.L_x_5785:
        /* <DEDUP_REMOVED lines=39> */
.L_x_5788:
[----:B------:R-:W-:Y:S05]  /*32d0*/  BSYNC B0 ;  /* 0x0000000000007941 */ /* 0x000fea0003800000 */
.L_x_5787:
        /* <DEDUP_REMOVED lines=42> */
.L_x_5790:
[----:B------:R-:W-:Y:S05]  /*3580*/  BSYNC B0 ;  /* 0x0000000000007941 */ /* 0x000fea0003800000 */
.L_x_5789:
        /* <DEDUP_REMOVED lines=78> */
.L_x_5792:
[----:B------:R-:W-:Y:S05]  /*3a70*/  BSYNC B0 ;  /* 0x0000000000007941 */ /* 0x000fea0003800000 */
.L_x_5791:
        /* <DEDUP_REMOVED lines=38> */
.L_x_5794:
[----:B------:R-:W-:Y:S05]  /*3ce0*/  BSYNC B0 ;  /* 0x0000000000007941 */ /* 0x000fea0003800000 */
.L_x_5793:
        /* <DEDUP_REMOVED lines=36> */
.L_x_5796:
[----:B------:R-:W-:Y:S05]  /*3f30*/  BSYNC B0 ;  /* 0x0000000000007941 */ /* 0x000fea0003800000 */
.L_x_5795:
        /* <DEDUP_REMOVED lines=42> */
.L_x_5798:
[----:B------:R-:W-:Y:S05]  /*41e0*/  BSYNC B0 ;  /* 0x0000000000007941 */ /* 0x000fea0003800000 */
.L_x_5797:
[----:B------:R-:W-:Y:S01]  /*41f0*/  LDSM.16.M88.4 R48, [R202] ;  /* 0x00000000ca30783b */ /* 0x000fe20000000200 */
[----:B------:R-:W-:Y:S01]  /*4200*/  R2P PR, R2, 0x6 ;  /* 0x0000000602007804 */ /* 0x000fe20000000000 */
[----:B------:R-:W-:Y:S01]  /*4210*/  ULDC UR32, c[0x0][0x39c] ;  /* 0x0000e70000207ab9 */ /* 0x000fe20000000800 */
[C---:B------:R-:W-:Y:S01]  /*4220*/  IADD3 R2, R201.reuse, 0x6000, RZ ;  /* 0x00006000c9027810 */ /* 0x040fe20007ffe0ff */
[----:B------:R-:W4:Y:S01]  /*4230*/  LDSM.16.M88.4 R16, [R201+0x6000] ;  /* 0x00600000c910783b */ /* 0x000f220000000200 */
[----:B------:R-:W-:Y:S01]  /*4240*/  IADD3 R199, R201, 0x6020, RZ ;  /* 0x00006020c9c77810 */ /* 0x000fe20007ffe0ff */
[----:B------:R-:W-:Y:S01]  /*4250*/  UIADD3 UR15, UR25, 0x1, -UR12 ;  /* 0x00000001190f7890 */ /* 0x000fe2000fffe80c */
[-C--:B------:R-:W-:Y:S01]  /*4260*/  LEA R200, R7, R202.reuse, 0x1 ;  /* 0x000000ca07c87211 */ /* 0x080fe200078e08ff */
[----:B------:R-:W4:Y:S01]  /*4270*/  LDSM.16.M88.4 R60, [R201+0x7000] ;  /* 0x00700000c93c783b */ /* 0x000f220000000200 */
[C---:B------:R-:W-:Y:S01]  /*4280*/  LEA R198, R5.reuse, R202, 0x1 ;  /* 0x000000ca05c67211 */ /* 0x040fe200078e08ff */
[----:B------:R-:W-:Y:S01]  /*4290*/  UISETP.GT.AND UP0, UPT, UR11, UR10, UPT ;  /* 0x0000000a0b00728c */ /* 0x000fe2000bf04270 */
[----:B------:R-:W-:Y:S01]  /*42a0*/  LEA R197, R5, R200, 0x1 ;  /* 0x000000c805c57211 */ /* 0x000fe200078e08ff */
[----:B------:R-:W-:Y:S01]  /*42b0*/  LDSM.16.M88.4 R24, [R200] ;  /* 0x00000000c818783b */ /* 0x000fe20000000200 */
[----:B------:R-:W-:Y:S01]  /*42c0*/  LOP3.LUT R6, R6, 0xffffffe0, RZ, 0xc0, !PT ;  /* 0xffffffe006067812 */ /* 0x000fe200078ec0ff */
[----:B--2--5:R-:W-:Y:S01]  /*42d0*/  FMUL.FTZ R99, R4, R99 ;  /* 0x0000006304637220 */ /* 0x024fe20000410000 */
[----:B------:R-:W-:Y:S01]  /*42e0*/  @P1 IADD3 R199, R2, -0x20, RZ ;  /* 0xffffffe002c71810 */ /* 0x000fe20007ffe0ff */
[----:B------:R-:W-:Y:S01]  /*42f0*/  IMAD.MOV.U32 R2, RZ, RZ, 0x40 ;  /* 0x00000040ff027424 */ /* 0x000fe200078e00ff */
[----:B------:R-:W-:Y:S01]  /*4300*/  LDSM.16.M88.4 R44, [R201+0x6800] ;  /* 0x00680000c92c783b */ /* 0x000fe20000000200 */
[----:B------:R-:W-:Y:S01]  /*4310*/  LEA R213, R97, UR23, 0x4 ;  /* 0x0000001761d57c11 */ /* 0x000fe2000f8e20ff */
[----:B------:R-:W-:Y:S01]  /*4320*/  UIADD3 UR14, UR15, UR18, URZ ;  /* 0x000000120f0e7290 */ /* 0x000fe2000fffe03f */
[----:B------:R-:W-:Y:S01]  /*4330*/  SHF.L.U32 R214, R3, 0x1, RZ ;  /* 0x0000000103d67819 */ /* 0x000fe200000006ff */
[----:B------:R-:W2:Y:S01]  /*4340*/  LDSM.16.M88.4 R52, [R199] ;  /* 0x00000000c734783b */ /* 0x000ea20000000200 */
[----:B------:R-:W-:Y:S01]  /*4350*/  SEL R2, R2, 0xffffffc0, !P2 ;  /* 0xffffffc002027807 */ /* 0x000fe20005000000 */
[----:B------:R-:W-:Y:S01]  /*4360*/  UIADD3 UR33, UR25, -UR12, URZ ;  /* 0x8000000c19217290 */ /* 0x000fe2000fffe03f */
[----:B------:R-:W-:Y:S01]  /*4370*/  PLOP3.LUT P6, PT, PT, PT, UP0, 0x80, 0x0 ;  /* 0x000000000000781c */ /* 0x000fe20003fcf008 */
[----:B------:R-:W-:Y:S01]  /*4380*/  LDSM.16.M88.4 R80, [R198] ;  /* 0x00000000c650783b */ /* 0x000fe20000000200 */
[----:B------:R-:W-:Y:S01]  /*4390*/  IADD3 R195, R201, R2, RZ ;  /* 0x00000002c9c37210 */ /* 0x000fe20007ffe0ff */
[----:B------:R-:W-:Y:S01]  /*43a0*/  IMAD.IADD R188, R2, 0x1, R199 ;  /* 0x0000000102bc7824 */ /* 0x000fe200078e02c7 */
[----:B------:R-:W-:Y:S01]  /*43b0*/  R2UR UR23, R99 ;  /* 0x00000000631772ca */ /* 0x000fe200000e0000 */
[----:B-1----:R-:W-:Y:S01]  /*43c0*/  LDSM.16.M88.4 R12, [R201+0x7800] ;  /* 0x00780000c90c783b */ /* 0x002fe20000000200 */
[----:B------:R-:W-:Y:S01]  /*43d0*/  LOP3.LUT R214, R214, 0x6, RZ, 0xc0, !PT ;  /* 0x00000006d6d67812 */ /* 0x000fe200078ec0ff */
[C---:B------:R-:W-:Y:S01]  /*43e0*/  VIADD R190, R199.reuse, 0x1000 ;  /* 0x00001000c7be7836 */ /* 0x040fe20000000000 */
[C---:B------:R-:W-:Y:S01]  /*43f0*/  IADD3 R191, R199.reuse, 0x800, RZ ;  /* 0x00000800c7bf7810 */ /* 0x040fe20007ffe0ff */
[----:B------:R-:W1:Y:S01]  /*4400*/  LDSM.16.M88.4 R76, [R195+0x6000] ;  /* 0x00600000c34c783b */ /* 0x000e620000000200 */
[C---:B------:R-:W-:Y:S01]  /*4410*/  IADD3 R189, R199.reuse, 0x1800, RZ ;  /* 0x00001800c7bd7810 */ /* 0x040fe20007ffe0ff */
[C---:B------:R-:W-:Y:S01]  /*4420*/  VIADD R184, R199.reuse, 0x3800 ;  /* 0x00003800c7b87836 */ /* 0x040fe20000000000 */
[C---:B------:R-:W-:Y:S01]  /*4430*/  IADD3 R187, R199.reuse, 0x2000, RZ ;  /* 0x00002000c7bb7810 */ /* 0x040fe20007ffe0ff */
[----:B------:R-:W1:Y:S01]  /*4440*/  LDSM.16.M88.4 R28, [R199+0x1000] ;  /* 0x00100000c71c783b */ /* 0x000e620000000200 */
[----:B------:R-:W-:-:S02]  /*4450*/  IADD3 R186, R199, 0x2800, RZ ;  /* 0x00002800c7ba7810 */ /* 0x000fc40007ffe0ff */
[C---:B------:R-:W-:Y:S01]  /*4460*/  IADD3 R185, R199.reuse, 0x3000, RZ ;  /* 0x00003000c7b97810 */ /* 0x040fe20007ffe0ff */
[----:B---3--:R-:W3:Y:S01]  /*4470*/  LDSM.16.M88.4 R8, [R199+0x800] ;  /* 0x00080000c708783b */ /* 0x008ee20000000200 */
[C---:B------:R-:W-:Y:S01]  /*4480*/  IADD3 R183, R199.reuse, 0x4000, RZ ;  /* 0x00004000c7b77810 */ /* 0x040fe20007ffe0ff */
[C---:B----4-:R-:W-:Y:S02]  /*4490*/  HMMA.16816.F32.BF16 R20, R48.reuse, R16, RZ ;  /* 0x000000103014723c */ /* 0x050fe400000418ff */
[----:B------:R-:W-:Y:S01]  /*44a0*/  LDSM.16.M88.4 R72, [R197] ;  /* 0x00000000c548783b */ /* 0x000fe20000000200 */
[C---:B------:R-:W-:Y:S02]  /*44b0*/  IADD3 R182, R199.reuse, 0x4800, RZ ;  /* 0x00004800c7b67810 */ /* 0x040fe40007ffe0ff */
[C---:B------:R-:W-:Y:S01]  /*44c0*/  IADD3 R181, R199.reuse, 0x5000, RZ ;  /* 0x00005000c7b57810 */ /* 0x040fe20007ffe0ff */
[----:B------:R-:W4:Y:S01]  /*44d0*/  LDSM.16.M88.4 R84, [R188] ;  /* 0x00000000bc54783b */ /* 0x000f220000000200 */
[----:B------:R-:W-:Y:S01]  /*44e0*/  HMMA.16816.F32.BF16 R16, R48, R18, RZ ;  /* 0x000000123010723c */ /* 0x000fe200000418ff */
[----:B------:R-:W-:-:S02]  /*44f0*/  IADD3 R180, R199, 0x5800, RZ ;  /* 0x00005800c7b47810 */ /* 0x000fc40007ffe0ff */
[----:B------:R-:W4:Y:S03]  /*4500*/  LDSM.16.M88.4 R68, [R199+0x1800] ;  /* 0x00180000c744783b */ /* 0x000f260000000200 */
[C---:B------:R-:W-:Y:S01]  /*4510*/  HMMA.16816.F32.BF16 R64, R48.reuse, R60, RZ ;  /* 0x0000003c3040723c */ /* 0x040fe200000418ff */
[----:B------:R-:W4:Y:S04]  /*4520*/  LDSM.16.M88.4 R40, [R195+0x7000] ;  /* 0x00700000c328783b */ /* 0x000f280000000200 */
[----:B------:R-:W4:Y:S01]  /*4530*/  LDSM.16.M88.4 R36, [R195+0x6800] ;  /* 0x00680000c324783b */ /* 0x000f220000000200 */
[----:B------:R-:W-:Y:S03]  /*4540*/  HMMA.16816.F32.BF16 R60, R48, R62, RZ ;  /* 0x0000003e303c723c */ /* 0x000fe600000418ff */
[----:B------:R-:W-:Y:S03]  /*4550*/  LDSM.16.M88.4 R88, [R201+0x8000] ;  /* 0x00800000c958783b */ /* 0x000fe60000000200 */
[C---:B--2---:R-:W-:Y:S01]  /*4560*/  HMMA.16816.F32.BF16 R20, R24.reuse, R52, R20 ;  /* 0x000000341814723c */ /* 0x044fe20000041814 */
[----:B------:R-:W-:Y:S04]  /*4570*/  LDSM.16.M88.4 R92, [R195+0x9800] ;  /* 0x00980000c35c783b */ /* 0x000fe80000000200 */
[----:B------:R-:W0:Y:S01]  /*4580*/  LDGDEPBAR ;  /* 0x00000000000079af */ /* 0x000e220000000000 */
[----:B------:R-:W-:Y:S03]  /*4590*/  HMMA.16816.F32.BF16 R16, R24, R54, R16 ;  /* 0x000000361810723c */ /* 0x000fe60000041810 */
[----:B------:R-:W-:Y:S03]  /*45a0*/  LDSM.16.M88.4 R52, [R195+0x7800] ;  /* 0x00780000c334783b */ /* 0x000fe60000000200 */
[C---:B------:R-:W-:Y:S06]  /*45b0*/  HMMA.16816.F32.BF16 R32, R48.reuse, R44, RZ ;  /* 0x0000002c3020723c */ /* 0x040fec00000418ff */
[----:B------:R-:W-:Y:S06]  /*45c0*/  HMMA.16816.F32.BF16 R44, R48, R46, RZ ;  /* 0x0000002e302c723c */ /* 0x000fec00000418ff */
[----:B-1----:R-:W-:Y:S06]  /*45d0*/  HMMA.16816.F32.BF16 R20, R80, R76, R20 ;  /* 0x0000004c5014723c */ /* 0x002fec0000041814 */
[----:B------:R-:W-:Y:S06]  /*45e0*/  HMMA.16816.F32.BF16 R56, R48, R12, RZ ;  /* 0x0000000c3038723c */ /* 0x000fec00000418ff */
[----:B------:R-:W-:Y:S01]  /*45f0*/  HMMA.16816.F32.BF16 R16, R80, R78, R16 ;  /* 0x0000004e5010723c */ /* 0x000fe20000041810 */
[----:B------:R-:W-:Y:S05]  /*4600*/  LDSM.16.M88.4 R76, [R188+0x1800] ;  /* 0x00180000bc4c783b */ /* 0x000fea0000000200 */
[----:B------:R-:W-:Y:S01]  /*4610*/  HMMA.16816.F32.BF16 R48, R48, R14, RZ ;  /* 0x0000000e3030723c */ /* 0x000fe200000418ff */
[----:B------:R-:W-:Y:S05]  /*4620*/  LDSM.16.M88.4 R12, [R188+0x800] ;  /* 0x00080000bc0c783b */ /* 0x000fea0000000200 */
[C---:B------:R-:W-:Y:S06]  /*4630*/  HMMA.16816.F32.BF16 R64, R24.reuse, R28, R64 ;  /* 0x0000001c1840723c */ /* 0x040fec0000041840 */
[C---:B------:R-:W-:Y:S01]  /*4640*/  HMMA.16816.F32.BF16 R60, R24.reuse, R30, R60 ;  /* 0x0000001e183c723c */ /* 0x040fe2000004183c */
[----:B------:R-:W1:Y:S05]  /*4650*/  LDSM.16.M88.4 R28, [R202+0x2000] ;  /* 0x00200000ca1c783b */ /* 0x000e6a0000000200 */
[C---:B---3--:R-:W-:Y:S06]  /*4660*/  HMMA.16816.F32.BF16 R32, R24.reuse, R8, R32 ;  /* 0x000000081820723c */ /* 0x048fec0000041820 */
[----:B------:R-:W-:Y:S01]  /*4670*/  HMMA.16816.F32.BF16 R44, R24, R10, R44 ;  /* 0x0000000a182c723c */ /* 0x000fe2000004182c */
[----:B------:R-:W2:Y:S05]  /*4680*/  LDSM.16.M88.4 R8, [R188+0x1000] ;  /* 0x00100000bc08783b */ /* 0x000eaa0000000200 */
[----:B----4-:R-:W-:Y:S06]  /*4690*/  HMMA.16816.F32.BF16 R20, R72, R84, R20 ;  /* 0x000000544814723c */ /* 0x010fec0000041814 */
        /* <DEDUP_REMOVED lines=8> */
[----:B------:R-:W3:Y:S05]  /*4720*/  LDSM.16.M88.4 R40, [R200+0x2000] ;  /* 0x00200000c828783b */ /* 0x000eea0000000200 */
        /* <DEDUP_REMOVED lines=10> */
[C---:B--2---:R-:W-:Y:S06]  /*47d0*/  HMMA.16816.F32.BF16 R64, R72.reuse, R8, R64 ;  /* 0x000000084840723c */ /* 0x044fec0000041840 */
[C---:B------:R-:W-:Y:S01]  /*47e0*/  HMMA.16816.F32.BF16 R60, R72.reuse, R10, R60 ;  /* 0x0000000a483c723c */ /* 0x040fe2000004183c */
[----:B------:R-:W1:Y:S05]  /*47f0*/  LDSM.16.M88.4 R8, [R195+0x8000] ;  /* 0x00800000c308783b */ /* 0x000e6a0000000200 */
[C---:B------:R-:W-:Y:S06]  /*4800*/  HMMA.16816.F32.BF16 R32, R72.reuse, R12, R32 ;  /* 0x0000000c4820723c */ /* 0x040fec0000041820 */
[----:B------:R-:W-:Y:S01]  /*4810*/  HMMA.16816.F32.BF16 R44, R72, R14, R44 ;  /* 0x0000000e482c723c */ /* 0x000fe2000004182c */
[----:B------:R-:W2:Y:S05]  /*4820*/  LDSM.16.M88.4 R12, [R199+0x3000] ;  /* 0x00300000c70c783b */ /* 0x000eaa0000000200 */
[C---:B---3--:R-:W-:Y:S06]  /*4830*/  HMMA.16816.F32.BF16 R20, R40.reuse, R68, R20 ;  /* 0x000000442814723c */ /* 0x048fec0000041814 */
[----:B------:R-:W-:Y:S01]  /*4840*/  HMMA.16816.F32.BF16 R16, R40, R70, R16 ;  /* 0x000000462810723c */ /* 0x000fe20000041810 */
[----:B------:R-:W-:Y:S05]  /*4850*/  LDSM.16.M88.4 R68, [R188+0x3800] ;  /* 0x00380000bc44783b */ /* 0x000fea0000000200 */
[C---:B------:R-:W-:Y:S06]  /*4860*/  HMMA.16816.F32.BF16 R56, R72.reuse, R76, R56 ;  /* 0x0000004c4838723c */ /* 0x040fec0000041838 */
[----:B------:R-:W-:Y:S01]  /*4870*/  HMMA.16816.F32.BF16 R80, R72, R78, R80 ;  /* 0x0000004e4850723c */ /* 0x000fe20000041850 */
[----:B------:R-:W-:Y:S04]  /*4880*/  LDSM.16.M88.4 R76, [R197+0x2000] ;  /* 0x00200000c54c783b */ /* 0x000fe80000000200 */
[----:B------:R-:W-:Y:S01]  /*4890*/  LDSM.16.M88.4 R72, [R188+0x3000] ;  /* 0x00300000bc48783b */ /* 0x000fe20000000200 */
[C---:B----4-:R-:W-:Y:S06]  /*48a0*/  HMMA.16816.F32.BF16 R64, R28.reuse, R36, R64 ;  /* 0x000000241c40723c */ /* 0x050fec0000041840 */
[C---:B------:R-:W-:Y:S01]  /*48b0*/  HMMA.16816.F32.BF16 R60, R28.reuse, R38, R60 ;  /* 0x000000261c3c723c */ /* 0x040fe2000004183c */
[----:B------:R-:W3:Y:S05]  /*48c0*/  LDSM.16.M88.4 R36, [R188+0x2000] ;  /* 0x00200000bc24783b */ /* 0x000eea0000000200 */
        /* <DEDUP_REMOVED lines=19> */
[C---:B----4-:R-:W-:Y:S06]  /*4a00*/  HMMA.16816.F32.BF16 R56, R40.reuse, R48, R56 ;  /* 0x000000302838723c */ /* 0x050fec0000041838 */
[----:B------:R-:W-:Y:S01]  /*4a10*/  HMMA.16816.F32.BF16 R80, R40, R50, R80 ;  /* 0x000000322850723c */ /* 0x000fe20000041850 */
[----:B------:R-:W-:Y:S04]  /*4a20*/  LDSM.16.M88.4 R40, [R200+0x4000] ;  /* 0x00400000c828783b */ /* 0x000fe80000000200 */
[----:B------:R-:W3:Y:S01]  /*4a30*/  LDSM.16.M88.4 R48, [R199+0x4000] ;  /* 0x00400000c730783b */ /* 0x000ee20000000200 */
[C---:B-1----:R-:W-:Y:S06]  /*4a40*/  HMMA.16816.F32.BF16 R20, R52.reuse, R12, R20 ;  /* 0x0000000c3414723c */ /* 0x042fec0000041814 */
[----:B------:R-:W-:Y:S01]  /*4a50*/  HMMA.16816.F32.BF16 R16, R52, R14, R16 ;  /* 0x0000000e3410723c */ /* 0x000fe20000041810 */
[----:B------:R-:W-:Y:S05]  /*4a60*/  LDSM.16.M88.4 R12, [R197+0x4000] ;  /* 0x00400000c50c783b */ /* 0x000fea0000000200 */
[C---:B------:R-:W-:Y:S06]  /*4a70*/  HMMA.16816.F32.BF16 R32, R84.reuse, R28, R32 ;  /* 0x0000001c5420723c */ /* 0x040fec0000041820 */
[C---:B------:R-:W-:Y:S01]  /*4a80*/  HMMA.16816.F32.BF16 R44, R84.reuse, R30, R44 ;  /* 0x0000001e542c723c */ /* 0x040fe2000004182c */
[----:B------:R-:W-:Y:S05]  /*4a90*/  LDSM.16.M88.4 R28, [R198+0x4000] ;  /* 0x00400000c61c783b */ /* 0x000fea0000000200 */
[C---:B--2---:R-:W-:Y:S06]  /*4aa0*/  HMMA.16816.F32.BF16 R64, R84.reuse, R24, R64 ;  /* 0x000000185440723c */ /* 0x044fec0000041840 */
[----:B------:R-:W-:Y:S01]  /*4ab0*/  HMMA.16816.F32.BF16 R60, R84, R26, R60 ;  /* 0x0000001a543c723c */ /* 0x000fe2000004183c */
[----:B------:R-:W1:Y:S05]  /*4ac0*/  LDSM.16.M88.4 R24, [R195+0xa000] ;  /* 0x00a00000c318783b */ /* 0x000e6a0000000200 */
[----:B------:R-:W-:Y:S06]  /*4ad0*/  HMMA.16816.F32.BF16 R32, R76, R8, R32 ;  /* 0x000000084c20723c */ /* 0x000fec0000041820 */
[C---:B---3--:R-:W-:Y:S06]  /*4ae0*/  HMMA.16816.F32.BF16 R20, R40.reuse, R48, R20 ;  /* 0x000000302814723c */ /* 0x048fec0000041814 */
[----:B------:R-:W-:Y:S01]  /*4af0*/  HMMA.16816.F32.BF16 R16, R40, R50, R16 ;  /* 0x000000322810723c */ /* 0x000fe20000041810 */
[----:B------:R-:W2:Y:S05]  /*4b00*/  LDSM.16.M88.4 R48, [R201+0xb000] ;  /* 0x00b00000c930783b */ /* 0x000eaa0000000200 */
[C---:B------:R-:W-:Y:S01]  /*4b10*/  HMMA.16816.F32.BF16 R44, R76.reuse, R10, R44 ;  /* 0x0000000a4c2c723c */ /* 0x040fe2000004182c */
[----:B------:R-:W3:Y:S05]  /*4b20*/  LDSM.16.M88.4 R8, [R188+0x4000] ;  /* 0x00400000bc08783b */ /* 0x000eea0000000200 */
[----:B------:R-:W-:Y:S06]  /*4b30*/  HMMA.16816.F32.BF16 R64, R76, R72, R64 ;  /* 0x000000484c40723c */ /* 0x000fec0000041840 */
[----:B------:R-:W-:Y:S06]  /*4b40*/  HMMA.16816.F32.BF16 R56, R84, R92, R56 ;  /* 0x0000005c5438723c */ /* 0x000fec0000041838 */
[C---:B-1----:R-:W-:Y:S06]  /*4b50*/  HMMA.16816.F32.BF16 R20, R28.reuse, R24, R20 ;  /* 0x000000181c14723c */ /* 0x042fec0000041814 */
[----:B------:R-:W-:Y:S01]  /*4b60*/  HMMA.16816.F32.BF16 R16, R28, R26, R16 ;  /* 0x0000001a1c10723c */ /* 0x000fe20000041810 */
[----:B------:R-:W1:Y:S05]  /*4b70*/  LDSM.16.M88.4 R24, [R199+0x5000] ;  /* 0x00500000c718783b */ /* 0x000e6a0000000200 */
[----:B------:R-:W-:Y:S01]  /*4b80*/  HMMA.16816.F32.BF16 R84, R84, R94, R80 ;  /* 0x0000005e5454723c */ /* 0x000fe20000041850 */
[----:B------:R-:W-:Y:S05]  /*4b90*/  LDSM.16.M88.4 R80, [R195+0xa800] ;  /* 0x00a80000c350783b */ /* 0x000fea0000000200 */
[----:B------:R-:W-:Y:S06]  /*4ba0*/  HMMA.16816.F32.BF16 R60, R76, R74, R60 ;  /* 0x0000004a4c3c723c */ /* 0x000fec000004183c */
[C---:B--2---:R-:W-:Y:S06]  /*4bb0*/  HMMA.16816.F32.BF16 R64, R52.reuse, R48, R64 ;  /* 0x000000303440723c */ /* 0x044fec0000041840 */
[C---:B------:R-:W-:Y:S06]  /*4bc0*/  HMMA.16816.F32.BF16 R32, R52.reuse, R88, R32 ;  /* 0x000000583420723c */ /* 0x040fec0000041820 */
[----:B------:R-:W-:Y:S01]  /*4bd0*/  HMMA.16816.F32.BF16 R44, R52, R90, R44 ;  /* 0x0000005a342c723c */ /* 0x000fe2000004182c */
[----:B------:R-:W2:Y:S05]  /*4be0*/  LDSM.16.M88.4 R88, [R201+0xb800] ;  /* 0x00b80000c958783b */ /* 0x000eaa0000000200 */
[----:B---3--:R-:W-:Y:S06]  /*4bf0*/  HMMA.16816.F32.BF16 R20, R12, R8, R20 ;  /* 0x000000080c14723c */ /* 0x008fec0000041814 */
[C---:B------:R-:W-:Y:S01]  /*4c00*/  HMMA.16816.F32.BF16 R72, R76.reuse, R68, R56 ;  /* 0x000000444c48723c */ /* 0x040fe20000041838 */
[----:B------:R-:W-:Y:S05]  /*4c10*/  LDSM.16.M88.4 R56, [R188+0x4800] ;  /* 0x00480000bc38783b */ /* 0x000fea0000000200 */
[----:B------:R-:W-:Y:S06]  /*4c20*/  HMMA.16816.F32.BF16 R84, R76, R70, R84 ;  /* 0x000000464c54723c */ /* 0x000fec0000041854 */
[----:B------:R-:W-:Y:S01]  /*4c30*/  HMMA.16816.F32.BF16 R16, R12, R10, R16 ;  /* 0x0000000a0c10723c */ /* 0x000fe20000041810 */
[----:B------:R-:W3:Y:S05]  /*4c40*/  LDSM.16.M88.4 R8, [R195+0xb000] ;  /* 0x00b00000c308783b */ /* 0x000eea0000000200 */
[----:B------:R-:W-:Y:S01]  /*4c50*/  HMMA.16816.F32.BF16 R60, R52, R50, R60 ;  /* 0x00000032343c723c */ /* 0x000fe2000004183c */
[----:B------:R-:W-:Y:S01]  /*4c60*/  FMUL.FTZ R2, R20, UR32 ;  /* 0x0000002014027c20 */ /* 0x000fe20008410000 */
[----:B------:R-:W-:-:S04]  /*4c70*/  FMUL.FTZ R48, R21, UR32 ;  /* 0x0000002015307c20 */ /* 0x000fc80008410000 */
[----:B-1----:R-:W-:Y:S01]  /*4c80*/  HMMA.16816.F32.BF16 R64, R40, R24, R64 ;  /* 0x000000182840723c */ /* 0x002fe20000041840 */
[----:B------:R-:W1:Y:S05]  /*4c90*/  MUFU.TANH R2, R2 ;  /* 0x0000000200027308 */ /* 0x000e6a0000002400 */
[C---:B--2---:R-:W-:Y:S01]  /*4ca0*/  HMMA.16816.F32.BF16 R72, R52.reuse, R88, R72 ;  /* 0x000000583448723c */ /* 0x044fe20000041848 */
[----:B------:R-:W-:Y:S01]  /*4cb0*/  FMUL.FTZ R25, R22, UR32 ;  /* 0x0000002016197c20 */ /* 0x000fe20008410000 */
[----:B------:R-:W-:Y:S01]  /*4cc0*/  FMUL.FTZ R24, R23, UR32 ;  /* 0x0000002017187c20 */ /* 0x000fe20008410000 */
[----:B------:R-:W2:Y:S01]  /*4cd0*/  MUFU.TANH R48, R48 ;  /* 0x0000003000307308 */ /* 0x000ea20000002400 */
[----:B------:R-:W4:Y:S02]  /*4ce0*/  LDSM.16.M88.4 R20, [R199+0x5800] ;  /* 0x00580000c714783b */ /* 0x000f240000000200 */
[----:B------:R-:W-:Y:S01]  /*4cf0*/  HMMA.16816.F32.BF16 R84, R52, R90, R84 ;  /* 0x0000005a3454723c */ /* 0x000fe20000041854 */
[----:B------:R-:W-:Y:S01]  /*4d00*/  FMUL.FTZ R16, R16, UR32 ;  /* 0x0000002010107c20 */ /* 0x000fe20008410000 */
[----:B------:R-:W-:-:S03]  /*4d10*/  FMUL.FTZ R50, R17, UR32 ;  /* 0x0000002011327c20 */ /* 0x000fc60008410000 */
[----:B------:R1:W1:Y:S01]  /*4d20*/  MUFU.TANH R49, R16 ;  /* 0x0000001000317308 */ /* 0x0002620000002400 */
[C---:B------:R-:W-:Y:S06]  /*4d30*/  HMMA.16816.F32.BF16 R60, R40.reuse, R26, R60 ;  /* 0x0000001a283c723c */ /* 0x040fec000004183c */
[C---:B------:R-:W-:Y:S01]  /*4d40*/  HMMA.16816.F32.BF16 R32, R40.reuse, R36, R32 ;  /* 0x000000242820723c */ /* 0x040fe20000041820 */
[----:B------:R-:W-:Y:S01]  /*4d50*/  FMUL.FTZ R26, R18, UR32 ;  /* 0x00000020121a7c20 */ /* 0x000fe20008410000 */
[----:B------:R-:W-:Y:S01]  /*4d60*/  FMUL.FTZ R27, R19, UR32 ;  /* 0x00000020131b7c20 */ /* 0x000fe20008410000 */
[----:B------:R-:W2:Y:S03]  /*4d70*/  MUFU.TANH R25, R25 ;  /* 0x0000001900197308 */ /* 0x000ea60000002400 */
[----:B------:R-:W-:Y:S01]  /*4d80*/  HMMA.16816.F32.BF16 R44, R40, R38, R44 ;  /* 0x00000026282c723c */ /* 0x000fe2000004182c */
[----:B------:R-:W-:Y:S04]  /*4d90*/  LDSM.16.M88.4 R36, [R188+0x5000] ;  /* 0x00500000bc24783b */ /* 0x000fe80000000200 */
[----:B-1----:R-:W1:Y:S01]  /*4da0*/  LDSM.16.M88.4 R16, [R195+0xb800] ;  /* 0x00b80000c310783b */ /* 0x002e620000000200 */
[C---:B---3--:R-:W-:Y:S01]  /*4db0*/  HMMA.16816.F32.BF16 R64, R28.reuse, R8, R64 ;  /* 0x000000081c40723c */ /* 0x048fe20000041840 */
[----:B------:R-:W3:Y:S05]  /*4dc0*/  MUFU.TANH R24, R24 ;  /* 0x0000001800187308 */ /* 0x000eea0000002400 */
[----:B------:R-:W-:Y:S01]  /*4dd0*/  HMMA.16816.F32.BF16 R60, R28, R10, R60 ;  /* 0x0000000a1c3c723c */ /* 0x000fe2000004183c */
[----:B------:R-:W2:Y:S01]  /*4de0*/  LDSM.16.M88.4 R8, [R188+0x5800] ;  /* 0x00580000bc08783b */ /* 0x000ea20000000200 */
[----:B------:R-:W-:-:S04]  /*4df0*/  DEPBAR.LE SB0, 0x0 ;  /* 0x000080000000791a */ /* 0x000fc80000000000 */
[----:B------:R-:W-:Y:S01]  /*4e00*/  HMMA.16816.F32.BF16 R32, R28, R80, R32 ;  /* 0x000000501c20723c */ /* 0x000fe20000041820 */
[----:B------:R-:W1:Y:S05]  /*4e10*/  MUFU.TANH R50, R50 ;  /* 0x0000003200327308 */ /* 0x000e6a0000002400 */
[C---:B----4-:R-:W-:Y:S03]  /*4e20*/  HMMA.16816.F32.BF16 R72, R40.reuse, R20, R72 ;  /* 0x000000142848723c */ /* 0x050fe60000041848 */
[----:B------:R-:W4:Y:S03]  /*4e30*/  MUFU.TANH R26, R26 ;  /* 0x0000001a001a7308 */ /* 0x000f260000002400 */
[----:B------:R-:W-:Y:S05]  /*4e40*/  HMMA.16816.F32.BF16 R84, R40, R22, R84 ;  /* 0x000000162854723c */ /* 0x000fea0000041854 */
[----:B------:R-:W2:Y:S01]  /*4e50*/  MUFU.TANH R27, R27 ;  /* 0x0000001b001b7308 */ /* 0x000ea20000002400 */
[----:B------:R-:W-:Y:S06]  /*4e60*/  HMMA.16816.F32.BF16 R44, R28, R82, R44 ;  /* 0x000000521c2c723c */ /* 0x000fec000004182c */
[----:B------:R-:W-:Y:S06]  /*4e70*/  HMMA.16816.F32.BF16 R32, R12, R56, R32 ;  /* 0x000000380c20723c */ /* 0x000fec0000041820 */
[C---:B-1----:R-:W-:Y:S06]  /*4e80*/  HMMA.16816.F32.BF16 R72, R28.reuse, R16, R72 ;  /* 0x000000101c48723c */ /* 0x042fec0000041848 */
[----:B------:R-:W-:Y:S06]  /*4e90*/  HMMA.16816.F32.BF16 R84, R28, R18, R84 ;  /* 0x000000121c54723c */ /* 0x000fec0000041854 */
[C---:B------:R-:W-:Y:S06]  /*4ea0*/  HMMA.16816.F32.BF16 R44, R12.reuse, R58, R44 ;  /* 0x0000003a0c2c723c */ /* 0x040fec000004182c */
[----:B------:R-:W-:Y:S01]  /*4eb0*/  HMMA.16816.F32.BF16 R64, R12, R36, R64 ;  /* 0x000000240c40723c */ /* 0x000fe20000041840 */
[----:B------:R-:W-:Y:S01]  /*4ec0*/  FMUL.FTZ R20, R34, UR32 ;  /* 0x0000002022147c20 */ /* 0x000fe20008410000 */
[----:B------:R-:W-:Y:S01]  /*4ed0*/  FMUL.FTZ R34, R35, UR32 ;  /* 0x0000002023227c20 */ /* 0x000fe20008410000 */
[----:B------:R-:W-:Y:S01]  /*4ee0*/  FMUL.FTZ R32, R32, UR32 ;  /* 0x0000002020207c20 */ /* 0x000fe20008410000 */
[----:B------:R-:W-:-:S02]  /*4ef0*/  FMUL.FTZ R33, R33, UR32 ;  /* 0x0000002021217c20 */ /* 0x000fc40008410000 */
[C---:B------:R-:W-:Y:S01]  /*4f00*/  HMMA.16816.F32.BF16 R60, R12.reuse, R38, R60 ;  /* 0x000000260c3c723c */ /* 0x040fe2000004183c */
[----:B------:R-:W1:Y:S05]  /*4f10*/  MUFU.TANH R20, R20 ;  /* 0x0000001400147308 */ /* 0x000e6a0000002400 */
[C---:B--2---:R-:W-:Y:S03]  /*4f20*/  HMMA.16816.F32.BF16 R72, R12.reuse, R8, R72 ;  /* 0x000000080c48723c */ /* 0x044fe60000041848 */
[----:B------:R-:W2:Y:S03]  /*4f30*/  MUFU.TANH R32, R32 ;  /* 0x0000002000207308 */ /* 0x000ea60000002400 */
        /* <DEDUP_REMOVED lines=17> */
[----:B------:R-:W-:Y:S01]  /*5050*/  IADD3 R213, R8, R213, RZ ;  /* 0x000000d508d57210 */ /* 0x000fe20007ffe0ff */
[----:B------:R-:W-:Y:S01]  /*5060*/  FMUL.FTZ R29, R72, UR32 ;  /* 0x00000020481d7c20 */ /* 0x000fe20008410000 */
[----:B------:R-:W-:Y:S01]  /*5070*/  FMUL.FTZ R31, R73, UR32 ;  /* 0x00000020491f7c20 */ /* 0x000fe20008410000 */
[----:B------:R-:W-:Y:S01]  /*5080*/  FMUL.FTZ R4, R75, UR32 ;  /* 0x000000204b047c20 */ /* 0x000fe20008410000 */
[----:B------:R-:W-:Y:S01]  /*5090*/  MOV R3, UR15 ;  /* 0x0000000f00037c02 */ /* 0x000fe20008000f00 */
[----:B------:R-:W-:-:S02]  /*50a0*/  VIADD R210, R213, 0x8 ;  /* 0x00000008d5d27836 */ /* 0x000fc40000000000 */
[----:B------:R-:W-:Y:S01]  /*50b0*/  FMUL.FTZ R74, R74, UR32 ;  /* 0x000000204a4a7c20 */ /* 0x000fe20008410000 */
[----:B------:R-:W-:Y:S01]  /*50c0*/  FMUL.FTZ R39, R84, UR32 ;  /* 0x0000002054277c20 */ /* 0x000fe20008410000 */
[----:B------:R-:W-:Y:S01]  /*50d0*/  FMUL.FTZ R40, R85, UR32 ;  /* 0x0000002055287c20 */ /* 0x000fe20008410000 */
[----:B------:R-:W-:Y:S01]  /*50e0*/  FMUL.FTZ R30, R86, UR32 ;  /* 0x00000020561e7c20 */ /* 0x000fe20008410000 */
[----:B------:R-:W-:Y:S01]  /*50f0*/  FMUL.FTZ R87, R87, UR32 ;  /* 0x0000002057577c20 */ /* 0x000fe20008410000 */
[C---:B------:R-:W-:Y:S01]  /*5100*/  IADD3 R208, R210.reuse, UR18, R3 ;  /* 0x00000012d2d07c10 */ /* 0x040fe2000fffe003 */
[----:B------:R-:W1:Y:S01]  /*5110*/  MUFU.TANH R33, R33 ;  /* 0x0000002100217308 */ /* 0x000e620000002400 */
[----:B------:R-:W-:Y:S02]  /*5120*/  MOV R8, UR25 ;  /* 0x0000001900087c02 */ /* 0x000fe40008000f00 */
[----:B------:R-:W-:Y:S02]  /*5130*/  IADD3 R210, R210, UR33, RZ ;  /* 0x00000021d2d27c10 */ /* 0x000fe4000fffe0ff */
[----:B------:R-:W-:-:S02]  /*5140*/  VIADDMNMX R211, R213, UR14, R8, PT ;  /* 0x0000000ed5d37c46 */ /* 0x000fc4000b800108 */
[----:B------:R-:W-:Y:S01]  /*5150*/  IADD3 R213, R213, UR33, RZ ;  /* 0x00000021d5d57c10 */ /* 0x000fe2000fffe0ff */
[----:B------:R-:W1:Y:S01]  /*5160*/  MUFU.TANH R34, R34 ;  /* 0x0000002200227308 */ /* 0x000e620000002400 */
[----:B------:R-:W-:Y:S02]  /*5170*/  VIADDMNMX R209, R210, -UR19, RZ, !PT ;  /* 0x80000013d2d17c46 */ /* 0x000fe4000f8001ff */
[----:B------:R-:W-:Y:S02]  /*5180*/  VIADDMNMX R212, R213, -UR19, RZ, !PT ;  /* 0x80000013d5d47c46 */ /* 0x000fe4000f8001ff */
[----:B------:R-:W-:-:S03]  /*5190*/  VIMNMX R208, R208, UR25, PT ;  /* 0x00000019d0d07c48 */ /* 0x000fc6000bfe0100 */
        /* <DEDUP_REMOVED lines=74> */
[----:B------:R-:W-:Y:S02]  /*5640*/  IMAD.U32 R10, RZ, RZ, UR34 ;  /* 0x00000022ff0a7e24 */ /* 0x000fe4000f8e00ff */
[----:B------:R-:W-:Y:S02]  /*5650*/  IMAD.U32 R11, RZ, RZ, UR35 ;  /* 0x00000023ff0b7e24 */ /* 0x000fe4000f8e00ff */
        /* <DEDUP_REMOVED lines=10> */
[----:B---3--:R-:W-:Y:S01]  /*5700*/  MOV R11, UR35 ;  /* 0x00000023000b7c02 */ /* 0x008fe20008000f00 */
[----:B------:R-:W-:Y:S02]  /*5710*/  IMAD.U32 R10, RZ, RZ, UR34 ;  /* 0x00000022ff0a7e24 */ /* 0x000fe4000f8e00ff */
[----:B------:R-:W-:Y:S01]  /*5720*/  IMAD.U32 R11, RZ, RZ, UR18 ;  /* 0x00000012ff0b7e24 */ /* 0x000fe2000f8e00ff */
[----:B--2---:R-:W-:-:S04]  /*5730*/  IADD3 R8, -R9, R8, RZ ;  /* 0x0000000809087210 */ /* 0x004fc80007ffe1ff */
[----:B------:R-:W-:Y:S01]  /*5740*/  SHF.R.S32.HI R41, RZ, 0x1f, R8 ;  /* 0x0000001fff297819 */ /* 0x000fe20000011408 */
[----:B------:R-:W-:-:S04]  /*5750*/  IMAD.WIDE.U32 R42, R8, UR14, R10 ;  /* 0x0000000e082a7c25 */ /* 0x000fc8000f8e000a */
[----:B------:R-:W-:-:S04]  /*5760*/  IMAD R41, R41, UR14, RZ ;  /* 0x0000000e29297c24 */ /* 0x000fc8000f8e02ff */
[----:B------:R-:W-:-:S05]  /*5770*/  IMAD R41, R8, UR15, R41 ;  /* 0x0000000f08297c24 */ /* 0x000fca000f8e0229 */
[----:B------:R-:W-:Y:S01]  /*5780*/  IADD3 R41, R43, R41, RZ ;  /* 0x000000292b297210 */ /* 0x000fe20007ffe0ff */
[----:B------:R-:W-:Y:S06]  /*5790*/  BRA `(.L_x_5801) ;  /* 0x0000000000107947 */ /* 0x000fec0003800000 */
.L_x_5800:
[----:B------:R-:W-:-:S04]  /*57a0*/  ULEA UR14, -UR8, URZ, 0x6 ;  /* 0x0000003f080e7291 */ /* 0x000fc8000f8e313f */
[----:B------:R-:W-:Y:S02]  /*57b0*/  USHF.R.S32.HI UR15, URZ, 0x1f, UR14 ;  /* 0x0000001f3f0f7899 */ /* 0x000fe4000801140e */
[----:B------:R-:W-:-:S04]  /*57c0*/  MOV R42, UR14 ;  /* 0x0000000e002a7c02 */ /* 0x000fc80008000f00 */
[----:B------:R-:W-:-:S07]  /*57d0*/  MOV R41, UR15 ;  /* 0x0000000f00297c02 */ /* 0x000fce0008000f00 */
.L_x_5801:
        /* <DEDUP_REMOVED lines=8> */
[C-C-:B------:R-:W-:Y:S01]  /*5860*/  @!P4 IMAD.X R52, R41.reuse, 0x1, R134.reuse, P0 ;  /* 0x000000012934c824 */ /* 0x140fe200000e0686 */
[----:B------:R-:W-:Y:S01]  /*5870*/  @!P2 IADD3 R44, P0, R42, R133, RZ ;  /* 0x000000852a2ca210 */ /* 0x000fe20007f1e0ff */
[----:B------:R-:W4:Y:S04]  /*5880*/  @!P2 LDC.64 R10, c[0x0][0x218] ;  /* 0x00008600ff0aab82 */ /* 0x000f280000000a00 */
[----:B------:R-:W-:-:S04]  /*5890*/  @!P2 IMAD.X R45, R41, 0x1, R134, P0 ;  /* 0x00000001292da824 */ /* 0x000fc800000e0686 */
[----:B------:R-:W5:Y:S01]  /*58a0*/  @!P1 LDC.64 R8, c[0x0][0x218] ;  /* 0x00008600ff089b82 */ /* 0x000f620000000a00 */
[----:B--2---:R-:W-:-:S07]  /*58b0*/  @!P4 LEA R46, P5, R43, R12, 0x1 ;  /* 0x0000000c2b2ec211 */ /* 0x004fce00078a08ff */
[----:B------:R-:W2:Y:S01]  /*58c0*/  @!P4 LDC.64 R14, c[0x0][0x218] ;  /* 0x00008600ff0ecb82 */ /* 0x000ea20000000a00 */
[----:B------:R-:W-:Y:S02]  /*58d0*/  @!P4 LEA.HI.X R47, R43, R13, R52, 0x1, P5 ;  /* 0x0000000d2b2fc211 */ /* 0x000fe400028f0c34 */
        /* <DEDUP_REMOVED lines=116> */
.L_x_5803:
[----:B------:R-:W-:Y:S05]  /*6020*/  BSYNC B0 ;  /* 0x0000000000007941 */ /* 0x000fea0003800000 */
.L_x_5802:
[----:B------:R-:W0:Y:S01]  /*6030*/  LDGDEPBAR ;  /* 0x00000000000079af */ /* 0x000e220000000000 */
[----:B------:R-:W-:-:S04]  /*6040*/  IADD3 R133, P0, R42, R133, RZ ;  /* 0x000000852a857210 */ /* 0x000fc80007f1e0ff */
[----:B------:R-:W-:-:S09]  /*6050*/  IADD3.X R134, R41, R134, RZ, P0, !PT ;  /* 0x0000008629867210 */ /* 0x000fd200007fe4ff */
.L_x_5799:
[----:B------:R-:W-:Y:S01]  /*6060*/  VIADD R52, R214, UR16 ;  /* 0x00000010d6347c36 */ /* 0x000fe20008000000 */
[----:B------:R-:W-:Y:S01]  /*6070*/  ULDC UR18, c[0x0][0x2ec] ;  /* 0x0000bb0000127ab9 */ /* 0x000fe20000000800 */
[----:B------:R-:W-:Y:S01]  /*6080*/  LEA R196, R0, UR4, 0x1 ;  /* 0x0000000400c47c11 */ /* 0x000fe2000f8e08ff */
[----:B------:R-:W-:Y:S01]  /*6090*/  ULDC.64 UR14, c[0x0][0x218] ;  /* 0x00008600000e7ab9 */ /* 0x000fe20000000a00 */
[--C-:B-12---:R-:W-:Y:S01]  /*60a0*/  IMAD.IADD R8, R210, 0x1, -R52.reuse ;  /* 0x00000001d2087824 */ /* 0x106fe200078e0a34 */
[C---:B------:R-:W-:Y:S01]  /*60b0*/  ISETP.GE.AND P1, PT, R52.reuse, R211, PT ;  /* 0x000000d33400720c */ /* 0x040fe20003f26270 */
[C---:B------:R-:W-:Y:S01]  /*60c0*/  IMAD.IADD R43, R213.reuse, 0x1, -R52 ;  /* 0x00000001d52b7824 */ /* 0x040fe200078e0a34 */
[C---:B------:R-:W-:Y:S01]  /*60d0*/  ISETP.GE.AND P0, PT, R52.reuse, R208, PT ;  /* 0x000000d03400720c */ /* 0x040fe20003f06270 */
[C---:B------:R-:W-:Y:S01]  /*60e0*/  VIADD R45, R52.reuse, 0x8 ;  /* 0x00000008342d7836 */ /* 0x040fe20000000000 */
[----:B------:R-:W-:Y:S01]  /*60f0*/  IABS R8, R8 ;  /* 0x0000000800087213 */ /* 0x000fe20000000000 */
[C---:B------:R-:W-:Y:S01]  /*6100*/  VIADD R12, R52.reuse, 0x10 ;  /* 0x00000010340c7836 */ /* 0x040fe20000000000 */
[----:B------:R-:W-:Y:S01]  /*6110*/  IABS R43, R43 ;  /* 0x0000002b002b7213 */ /* 0x000fe20000000000 */
[C---:B------:R-:W-:Y:S01]  /*6120*/  VIADD R15, R52.reuse, 0x1 ;  /* 0x00000001340f7836 */ /* 0x040fe20000000000 */
[----:B------:R-:W-:Y:S01]  /*6130*/  I2FP.F32.S32 R8, R8 ;  /* 0x0000000800087245 */ /* 0x000fe20000201400 */
[C---:B------:R-:W-:Y:S01]  /*6140*/  VIADD R11, R52.reuse, 0x11 ;  /* 0x00000011340b7836 */ /* 0x040fe20000000000 */
[----:B------:R-:W-:Y:S01]  /*6150*/  I2FP.F32.S32 R43, R43 ;  /* 0x0000002b002b7245 */ /* 0x000fe20000201400 */
[C---:B------:R-:W-:Y:S01]  /*6160*/  IMAD.IADD R9, R213.reuse, 0x1, -R12 ;  /* 0x00000001d5097824 */ /* 0x040fe200078e0a0c */
[----:B------:R-:W-:Y:S01]  /*6170*/  ISETP.LT.OR P1, PT, R52, R212, P1 ;  /* 0x000000d43400720c */ /* 0x000fe20000f21670 */
[----:B------:R-:W-:Y:S01]  /*6180*/  FFMA.FTZ R25, R8, -UR23, R25 ;  /* 0x8000001708197c23 */ /* 0x000fe20008010019 */
[----:B------:R-:W-:-:S02]  /*6190*/  IMAD.IADD R8, R213, 0x1, -R45 ;  /* 0x00000001d5087824 */ /* 0x000fc400078e0a2d */
[----:B------:R-:W-:Y:S01]  /*61a0*/  FFMA.FTZ R43, R43, -UR23, R2 ;  /* 0x800000172b2b7c23 */ /* 0x000fe20008010002 */
[C---:B------:R-:W-:Y:S01]  /*61b0*/  IMAD.IADD R41, R213.reuse, 0x1, -R15 ;  /* 0x00000001d5297824 */ /* 0x040fe200078e0a0f */
[----:B------:R-:W-:Y:S01]  /*61c0*/  IABS R9, R9 ;  /* 0x0000000900097213 */ /* 0x000fe20000000000 */
[----:B------:R-:W-:Y:S01]  /*61d0*/  IMAD.IADD R2, R213, 0x1, -R11 ;  /* 0x00000001d5027824 */ /* 0x000fe200078e0a0b */
[----:B------:R-:W-:Y:S01]  /*61e0*/  IABS R8, R8 ;  /* 0x0000000800087213 */ /* 0x000fe20000000000 */
[C---:B------:R-:W-:Y:S01]  /*61f0*/  VIADD R10, R52.reuse, 0x20 ;  /* 0x00000020340a7836 */ /* 0x040fe20000000000 */
[----:B------:R-:W-:Y:S01]  /*6200*/  IABS R41, R41 ;  /* 0x0000002900297213 */ /* 0x000fe20000000000 */
[C---:B------:R-:W-:Y:S01]  /*6210*/  VIADD R13, R52.reuse, 0x9 ;  /* 0x00000009340d7836 */ /* 0x040fe20000000000 */
[----:B------:R-:W-:Y:S01]  /*6220*/  I2FP.F32.S32 R8, R8 ;  /* 0x0000000800087245 */ /* 0x000fe20000201400 */
[C---:B------:R-:W-:Y:S01]  /*6230*/  VIADD R44, R52.reuse, 0x18 ;  /* 0x00000018342c7836 */ /* 0x040fe20000000000 */
[----:B------:R-:W-:Y:S01]  /*6240*/  IABS R2, R2 ;  /* 0x0000000200027213 */ /* 0x000fe20000000000 */
[----:B------:R-:W-:Y:S01]  /*6250*/  VIADD R42, R52, 0x19 ;  /* 0x00000019342a7836 */ /* 0x000fe20000000000 */
[----:B------:R-:W-:Y:S01]  /*6260*/  I2FP.F32.S32 R9, R9 ;  /* 0x0000000900097245 */ /* 0x000fe20000201400 */
[----:B------:R-:W-:Y:S01]  /*6270*/  FFMA.FTZ R51, R8, -UR23, R49 ;  /* 0x8000001708337c23 */ /* 0x000fe20008010031 */
[----:B------:R-:W-:Y:S01]  /*6280*/  I2FP.F32.S32 R41, R41 ;  /* 0x0000002900297245 */ /* 0x000fe20000201400 */
[C---:B------:R-:W-:Y:S01]  /*6290*/  VIADD R8, R52.reuse, 0x28 ;  /* 0x0000002834087836 */ /* 0x040fe20000000000 */
[----:B------:R-:W-:Y:S01]  /*62a0*/  I2FP.F32.S32 R2, R2 ;  /* 0x0000000200027245 */ /* 0x000fe20000201400 */
[----:B------:R-:W-:Y:S01]  /*62b0*/  FFMA.FTZ R49, R9, -UR23, R32 ;  /* 0x8000001709317c23 */ /* 0x000fe20008010020 */
[----:B------:R-:W-:-:S02]  /*62c0*/  VIADD R9, R52, 0x21 ;  /* 0x0000002134097836 */ /* 0x000fc40000000000 */
[----:B------:R-:W-:Y:S01]  /*62d0*/  FFMA.FTZ R41, R41, -UR23, R48 ;  /* 0x8000001729297c23 */ /* 0x000fe20008010030 */
[C---:B------:R-:W-:Y:S02]  /*62e0*/  IMAD.IADD R14, R213.reuse, 0x1, -R10 ;  /* 0x00000001d50e7824 */ /* 0x040fe400078e0a0a */
[----:B------:R-:W-:Y:S01]  /*62f0*/  FFMA.FTZ R48, R2, -UR23, R33 ;  /* 0x8000001702307c23 */ /* 0x000fe20008010021 */
[C---:B------:R-:W-:Y:S01]  /*6300*/  IMAD.IADD R47, R213.reuse, 0x1, -R13 ;  /* 0x00000001d52f7824 */ /* 0x040fe200078e0a0d */
[----:B------:R-:W-:Y:S01]  /*6310*/  ISETP.LT.OR P0, PT, R52, R209, P0 ;  /* 0x000000d13400720c */ /* 0x000fe20000701670 */
[C---:B------:R-:W-:Y:S01]  /*6320*/  IMAD.IADD R32, R213.reuse, 0x1, -R44 ;  /* 0x00000001d5207824 */ /* 0x040fe200078e0a2c */
[----:B------:R-:W-:Y:S01]  /*6330*/  IABS R14, R14 ;  /* 0x0000000e000e7213 */ /* 0x000fe20000000000 */
[C---:B------:R-:W-:Y:S01]  /*6340*/  IMAD.IADD R33, R213.reuse, 0x1, -R42 ;  /* 0x00000001d5217824 */ /* 0x040fe200078e0a2a */
[----:B------:R-:W-:Y:S01]  /*6350*/  IABS R47, R47 ;  /* 0x0000002f002f7213 */ /* 0x000fe20000000000 */
[C---:B------:R-:W-:Y:S01]  /*6360*/  IMAD.IADD R2, R213.reuse, 0x1, -R9 ;  /* 0x00000001d5027824 */ /* 0x040fe200078e0a09 */
[----:B------:R-:W-:Y:S01]  /*6370*/  IABS R32, R32 ;  /* 0x0000002000207213 */ /* 0x000fe20000000000 */
[----:B------:R-:W-:Y:S01]  /*6380*/  IMAD.IADD R221, R213, 0x1, -R8 ;  /* 0x00000001d5dd7824 */ /* 0x000fe200078e0a08 */
[----:B------:R-:W-:Y:S01]  /*6390*/  IABS R33, R33 ;  /* 0x0000002100217213 */ /* 0x000fe20000000000 */
[----:B------:R-:W-:Y:S01]  /*63a0*/  IMAD R194, R7, 0x2, R196 ;  /* 0x0000000207c27824 */ /* 0x000fe200078e02c4 */
[----:B------:R-:W-:Y:S01]  /*63b0*/  IABS R2, R2 ;  /* 0x0000000200027213 */ /* 0x000fe20000000000 */
[----:B------:R-:W-:Y:S01]  /*63c0*/  LDSM.16.MT88.4 R124, [R196+0xc000] ;  /* 0x00c00000c47c783b */ /* 0x000fe20000004200 */
[----:B------:R-:W-:Y:S01]  /*63d0*/  IABS R221, R221 ;  /* 0x000000dd00dd7213 */ /* 0x000fe20000000000 */
[C---:B------:R-:W-:Y:S01]  /*63e0*/  IMAD R192, R5.reuse, 0x2, R194 ;  /* 0x0000000205c07824 */ /* 0x040fe200078e02c2 */
[----:B------:R-:W-:Y:S01]  /*63f0*/  I2FP.F32.S32 R14, R14 ;  /* 0x0000000e000e7245 */ /* 0x000fe20000201400 */
[----:B------:R-:W-:Y:S01]  /*6400*/  LDSM.16.MT88.4 R116, [R194+0xc000] ;  /* 0x00c00000c274783b */ /* 0x000fe20000004200 */
[----:B------:R-:W-:Y:S01]  /*6410*/  I2FP.F32.S32 R47, R47 ;  /* 0x0000002f002f7245 */ /* 0x000fe20000201400 */
[----:B------:R-:W-:Y:S01]  /*6420*/  IMAD R193, R5, 0x2, R196 ;  /* 0x0000000205c17824 */ /* 0x000fe200078e02c4 */
[----:B------:R-:W-:Y:S01]  /*6430*/  I2FP.F32.S32 R32, R32 ;  /* 0x0000002000207245 */ /* 0x000fe20000201400 */
[----:B------:R-:W-:Y:S01]  /*6440*/  FFMA.FTZ R225, R14, -UR23, R17 ;  /* 0x800000170ee17c23 */ /* 0x000fe20008010011 */
[----:B------:R-:W-:Y:S01]  /*6450*/  I2FP.F32.S32 R33, R33 ;  /* 0x0000002100217245 */ /* 0x000fe20000201400 */
[----:B------:R-:W-:Y:S01]  /*6460*/  VIADD R14, R52, 0x38 ;  /* 0x00000038340e7836 */ /* 0x000fe20000000000 */
[----:B------:R-:W-:Y:S01]  /*6470*/  I2FP.F32.S32 R2, R2 ;  /* 0x0000000200027245 */ /* 0x000fe20000201400 */
[----:B------:R-:W-:Y:S01]  /*6480*/  FFMA.FTZ R50, R47, -UR23, R50 ;  /* 0x800000172f327c23 */ /* 0x000fe20008010032 */
[----:B------:R-:W-:Y:S01]  /*6490*/  I2FP.F32.S32 R221, R221 ;  /* 0x000000dd00dd7245 */ /* 0x000fe20000201400 */
[----:B------:R-:W-:Y:S01]  /*64a0*/  FFMA.FTZ R47, R32, -UR23, R21 ;  /* 0x80000017202f7c23 */ /* 0x000fe20008010015 */
[----:B------:R-:W-:Y:S01]  /*64b0*/  FFMA.FTZ R46, R33, -UR23, R36 ;  /* 0x80000017212e7c23 */ /* 0x000fe20008010024 */
[----:B------:R-:W-:Y:S01]  /*64c0*/  FFMA.FTZ R171, R2, -UR23, R23 ;  /* 0x8000001702ab7c23 */ /* 0x000fe20008010017 */
[----:B------:R-:W-:-:S02]  /*64d0*/  VIADD R36, R52, 0x30 ;  /* 0x0000003034247836 */ /* 0x000fc40000000000 */
[----:B------:R-:W-:Y:S01]  /*64e0*/  FFMA.FTZ R221, R221, -UR23, R38 ;  /* 0x80000017dddd7c23 */ /* 0x000fe20008010026 */
[C---:B------:R-:W-:Y:S01]  /*64f0*/  VIADD R38, R52.reuse, 0x29 ;  /* 0x0000002934267836 */ /* 0x040fe20000000000 */
[-C--:B------:R-:W-:Y:S01]  /*6500*/  ISETP.GE.AND P2, PT, R45, R211.reuse, PT ;  /* 0x000000d32d00720c */ /* 0x080fe20003f46270 */
[C---:B------:R-:W-:Y:S01]  /*6510*/  VIADD R32, R52.reuse, 0x31 ;  /* 0x0000003134207836 */ /* 0x040fe20000000000 */
[----:B------:R-:W-:Y:S01]  /*6520*/  FSEL R43, R43, -INF , !P1 ;  /* 0xff8000002b2b7808 */ /* 0x000fe20004800000 */
[----:B------:R-:W-:Y:S01]  /*6530*/  VIADD R2, R52, 0x39 ;  /* 0x0000003934027836 */ /* 0x000fe20000000000 */
[-C--:B------:R-:W-:Y:S01]  /*6540*/  ISETP.GE.AND P4, PT, R15, R211.reuse, PT ;  /* 0x000000d30f00720c */ /* 0x080fe20003f86270 */
[C---:B------:R-:W-:Y:S01]  /*6550*/  IMAD.IADD R52, R213.reuse, 0x1, -R14 ;  /* 0x00000001d5347824 */ /* 0x040fe200078e0a0e */
[C---:B------:R-:W-:Y:S01]  /*6560*/  ISETP.GE.AND P1, PT, R12.reuse, R211, PT ;  /* 0x000000d30c00720c */ /* 0x040fe20003f26270 */
[----:B------:R-:W-:Y:S01]  /*6570*/  IMAD.IADD R58, R213, 0x1, -R38 ;  /* 0x00000001d53a7824 */ /* 0x000fe200078e0a26 */
[----:B------:R-:W-:Y:S01]  /*6580*/  ISETP.LT.OR P2, PT, R45, R212, P2 ;  /* 0x000000d42d00720c */ /* 0x000fe20001741670 */
[C---:B------:R-:W-:Y:S01]  /*6590*/  IMAD.IADD R56, R213.reuse, 0x1, -R36 ;  /* 0x00000001d5387824 */ /* 0x040fe200078e0a24 */
[----:B------:R-:W-:Y:S01]  /*65a0*/  IABS R52, R52 ;  /* 0x0000003400347213 */ /* 0x000fe20000000000 */
[----:B------:R-:W-:Y:S01]  /*65b0*/  IMAD.IADD R17, R213, 0x1, -R2 ;  /* 0x00000001d5117824 */ /* 0x000fe200078e0a02 */
[----:B------:R-:W-:Y:S01]  /*65c0*/  ISETP.LT.OR P4, PT, R15, R212, P4 ;  /* 0x000000d40f00720c */ /* 0x000fe20002781670 */
[----:B------:R-:W-:Y:S01]  /*65d0*/  IMAD.IADD R54, R213, 0x1, -R32 ;  /* 0x00000001d5367824 */ /* 0x000fe200078e0a20 */
[----:B------:R-:W-:Y:S01]  /*65e0*/  I2FP.F32.S32 R52, R52 ;  /* 0x0000003400347245 */ /* 0x000fe20000201400 */
[----:B------:R-:W-:Y:S01]  /*65f0*/  LDSM.16.MT88.4 R64, [R192+0xe000] ;  /* 0x00e00000c040783b */ /* 0x000fe20000004200 */
[----:B------:R-:W-:-:S02]  /*6600*/  ISETP.LT.OR P1, PT, R12, R212, P1 ;  /* 0x000000d40c00720c */ /* 0x000fc40000f21670 */
[----:B------:R-:W-:Y:S01]  /*6610*/  IABS R58, R58 ;  /* 0x0000003a003a7213 */ /* 0x000fe20000000000 */
[----:B------:R-:W-:Y:S01]  /*6620*/  FFMA.FTZ R151, R52, -UR23, R39 ;  /* 0x8000001734977c23 */ /* 0x000fe20008010027 */
[----:B------:R-:W-:Y:S01]  /*6630*/  FSEL R39, R51, -INF , !P2 ;  /* 0xff80000033277808 */ /* 0x000fe20005000000 */
[----:B------:R-:W-:Y:S01]  /*6640*/  LDSM.16.MT88.4 R72, [R196+0x10000] ;  /* 0x01000000c448783b */ /* 0x000fe20000004200 */
[-C--:B------:R-:W-:Y:S02]  /*6650*/  ISETP.GE.AND P5, PT, R13, R211.reuse, PT ;  /* 0x000000d30d00720c */ /* 0x080fe40003fa6270 */
[----:B------:R-:W-:Y:S01]  /*6660*/  FSEL R41, R41, -INF , !P4 ;  /* 0xff80000029297808 */ /* 0x000fe20006000000 */
[----:B------:R-:W-:Y:S01]  /*6670*/  LDSM.16.MT88.4 R80, [R194+0x10000] ;  /* 0x01000000c250783b */ /* 0x000fe20000004200 */
[-C--:B------:R-:W-:Y:S02]  /*6680*/  ISETP.GE.AND P2, PT, R44, R211.reuse, PT ;  /* 0x000000d32c00720c */ /* 0x080fe40003f46270 */
[----:B------:R-:W-:Y:S01]  /*6690*/  FSEL R23, R49, -INF , !P1 ;  /* 0xff80000031177808 */ /* 0x000fe20004800000 */
[----:B------:R-:W-:Y:S01]  /*66a0*/  LDSM.16.MT88.4 R88, [R193+0x10000] ;  /* 0x01000000c158783b */ /* 0x000fe20000004200 */
[----:B------:R-:W-:-:S02]  /*66b0*/  ISETP.GE.AND P4, PT, R11, R211, PT ;  /* 0x000000d30b00720c */ /* 0x000fc40003f86270 */
[----:B------:R-:W-:Y:S01]  /*66c0*/  ISETP.GE.AND P1, PT, R10, R211, PT ;  /* 0x000000d30a00720c */ /* 0x000fe20003f26270 */
[----:B------:R-:W-:Y:S01]  /*66d0*/  LDSM.16.MT88.4 R108, [R193+0xc000] ;  /* 0x00c00000c16c783b */ /* 0x000fe20000004200 */
[----:B------:R-:W-:Y:S02]  /*66e0*/  I2FP.F32.S32 R58, R58 ;  /* 0x0000003a003a7245 */ /* 0x000fe40000201400 */
[----:B------:R-:W-:Y:S01]  /*66f0*/  IABS R56, R56 ;  /* 0x0000003800387213 */ /* 0x000fe20000000000 */
[----:B------:R-:W-:Y:S01]  /*6700*/  LDSM.16.MT88.4 R100, [R192+0xc000] ;  /* 0x00c00000c064783b */ /* 0x000fe20000004200 */
[-C--:B------:R-:W-:Y:S01]  /*6710*/  ISETP.LT.OR P5, PT, R13, R212.reuse, P5 ;  /* 0x000000d40d00720c */ /* 0x080fe20002fa1670 */
[----:B------:R-:W-:Y:S01]  /*6720*/  FFMA.FTZ R173, R58, -UR23, R19 ;  /* 0x800000173aad7c23 */ /* 0x000fe20008010013 */
[-C--:B------:R-:W-:Y:S01]  /*6730*/  ISETP.LT.OR P2, PT, R44, R212.reuse, P2 ;  /* 0x000000d42c00720c */ /* 0x080fe20001741670 */
[----:B------:R-:W-:Y:S01]  /*6740*/  LDSM.16.MT88.4 R136, [R192+0x10000] ;  /* 0x01000000c088783b */ /* 0x000fe20000004200 */
[----:B------:R-:W-:-:S02]  /*6750*/  ISETP.LT.OR P4, PT, R11, R212, P4 ;  /* 0x000000d40b00720c */ /* 0x000fc40002781670 */
[----:B------:R-:W-:Y:S02]  /*6760*/  ISETP.LT.OR P1, PT, R10, R212, P1 ;  /* 0x000000d40a00720c */ /* 0x000fe40000f21670 */
[----:B------:R-:W-:Y:S02]  /*6770*/  IABS R17, R17 ;  /* 0x0000001100117213 */ /* 0x000fe40000000000 */
[----:B------:R-:W-:Y:S02]  /*6780*/  I2FP.F32.S32 R56, R56 ;  /* 0x0000003800387245 */ /* 0x000fe40000201400 */
[----:B------:R-:W-:Y:S02]  /*6790*/  FSEL R33, R50, -INF , !P5 ;  /* 0xff80000032217808 */ /* 0x000fe40006800000 */
[----:B------:R-:W-:Y:S01]  /*67a0*/  FSEL R19, R47, -INF , !P2 ;  /* 0xff8000002f137808 */ /* 0x000fe20005000000 */
[----:B------:R-:W-:Y:S01]  /*67b0*/  FFMA.FTZ R29, R56, -UR23, R29 ;  /* 0x80000017381d7c23 */ /* 0x000fe2000801001d */
[----:B------:R-:W-:Y:S01]  /*67c0*/  ISETP.GE.AND P5, PT, R42, R211, PT ;  /* 0x000000d32a00720c */ /* 0x000fe20003fa6270 */
[----:B------:R-:W-:Y:S01]  /*67d0*/  LDSM.16.MT88.4 R56, [R193+0xe000] ;  /* 0x00e00000c138783b */ /* 0x000fe20000004200 */
[----:B------:R-:W-:-:S02]  /*67e0*/  FSEL R21, R48, -INF , !P4 ;  /* 0xff80000030157808 */ /* 0x000fc40006000000 */
[-C--:B------:R-:W-:Y:S01]  /*67f0*/  ISETP.GE.AND P2, PT, R8, R211.reuse, PT ;  /* 0x000000d30800720c */ /* 0x080fe20003f46270 */
[----:B------:R-:W-:Y:S01]  /*6800*/  LDSM.16.MT88.4 R48, [R194+0xe000] ;  /* 0x00e00000c230783b */ /* 0x000fe20000004200 */
[----:B------:R-:W-:Y:S02]  /*6810*/  FSEL R225, R225, -INF , !P1 ;  /* 0xff800000e1e17808 */ /* 0x000fe40004800000 */
[-C--:B------:R-:W-:Y:S02]  /*6820*/  ISETP.GE.AND P4, PT, R9, R211.reuse, PT ;  /* 0x000000d30900720c */ /* 0x080fe40003f86270 */
[----:B------:R-:W-:Y:S02]  /*6830*/  ISETP.GE.AND P1, PT, R36, R211, PT ;  /* 0x000000d32400720c */ /* 0x000fe40003f26270 */
[----:B------:R-:W-:Y:S02]  /*6840*/  I2FP.F32.S32 R17, R17 ;  /* 0x0000001100117245 */ /* 0x000fe40000201400 */
[----:B------:R-:W-:-:S02]  /*6850*/  IABS R54, R54 ;  /* 0x0000003600367213 */ /* 0x000fc40000000000 */
[-C--:B------:R-:W-:Y:S01]  /*6860*/  ISETP.LT.OR P5, PT, R42, R212.reuse, P5 ;  /* 0x000000d42a00720c */ /* 0x080fe20002fa1670 */
[----:B------:R-:W-:Y:S01]  /*6870*/  FFMA.FTZ R40, R17, -UR23, R40 ;  /* 0x8000001711287c23 */ /* 0x000fe20008010028 */
[-C--:B------:R-:W-:Y:S02]  /*6880*/  ISETP.LT.OR P2, PT, R8, R212.reuse, P2 ;  /* 0x000000d40800720c */ /* 0x080fe40001741670 */
[-C--:B------:R-:W-:Y:S02]  /*6890*/  ISETP.LT.OR P4, PT, R9, R212.reuse, P4 ;  /* 0x000000d40900720c */ /* 0x080fe40002781670 */
[----:B------:R-:W-:Y:S02]  /*68a0*/  ISETP.LT.OR P1, PT, R36, R212, P1 ;  /* 0x000000d42400720c */ /* 0x000fe40000f21670 */
[----:B------:R-:W-:Y:S02]  /*68b0*/  I2FP.F32.S32 R54, R54 ;  /* 0x0000003600367245 */ /* 0x000fe40000201400 */
[----:B------:R-:W-:-:S02]  /*68c0*/  FSEL R17, R46, -INF , !P5 ;  /* 0xff8000002e117808 */ /* 0x000fc40006800000 */
[----:B------:R-:W-:Y:S01]  /*68d0*/  FSEL R221, R221, -INF , !P2 ;  /* 0xff800000dddd7808 */ /* 0x000fe20005000000 */
[----:B------:R-:W-:Y:S01]  /*68e0*/  FFMA.FTZ R31, R54, -UR23, R31 ;  /* 0x80000017361f7c23 */ /* 0x000fe2000801001f */
[-C--:B------:R-:W-:Y:S02]  /*68f0*/  ISETP.GE.AND P5, PT, R38, R211.reuse, PT ;  /* 0x000000d32600720c */ /* 0x080fe40003fa6270 */
[----:B------:R-:W-:Y:S02]  /*6900*/  FSEL R171, R171, -INF , !P4 ;  /* 0xff800000abab7808 */ /* 0x000fe40006000000 */
[-C--:B------:R-:W-:Y:S02]  /*6910*/  ISETP.GE.AND P2, PT, R14, R211.reuse, PT ;  /* 0x000000d30e00720c */ /* 0x080fe40003f46270 */
[----:B------:R-:W-:Y:S02]  /*6920*/  FSEL R219, R29, -INF , !P1 ;  /* 0xff8000001ddb7808 */ /* 0x000fe40004800000 */
[----:B------:R-:W-:-:S02]  /*6930*/  ISETP.GE.AND P4, PT, R32, R211, PT ;  /* 0x000000d32000720c */ /* 0x000fc40003f86270 */
[----:B------:R-:W-:Y:S02]  /*6940*/  ISETP.GE.AND P1, PT, R2, R211, PT ;  /* 0x000000d30200720c */ /* 0x000fe40003f26270 */
[-C--:B------:R-:W-:Y:S02]  /*6950*/  ISETP.LT.OR P5, PT, R38, R212.reuse, P5 ;  /* 0x000000d42600720c */ /* 0x080fe40002fa1670 */
[-C--:B------:R-:W-:Y:S02]  /*6960*/  ISETP.LT.OR P2, PT, R14, R212.reuse, P2 ;  /* 0x000000d40e00720c */ /* 0x080fe40001741670 */
[-C--:B------:R-:W-:Y:S02]  /*6970*/  ISETP.LT.OR P4, PT, R32, R212.reuse, P4 ;  /* 0x000000d42000720c */ /* 0x080fe40002781670 */
[----:B------:R-:W-:Y:S02]  /*6980*/  ISETP.LT.OR P1, PT, R2, R212, P1 ;  /* 0x000000d40200720c */ /* 0x000fe40000f21670 */
[----:B------:R-:W-:-:S02]  /*6990*/  FSEL R173, R173, -INF , !P5 ;  /* 0xff800000adad7808 */ /* 0x000fc40006800000 */
[----:B------:R-:W-:Y:S02]  /*69a0*/  FSEL R151, R151, -INF , !P2 ;  /* 0xff80000097977808 */ /* 0x000fe40005000000 */
[-C--:B------:R-:W-:Y:S02]  /*69b0*/  ISETP.GE.AND P5, PT, R15, R208.reuse, PT ;  /* 0x000000d00f00720c */ /* 0x080fe40003fa6270 */
[----:B------:R-:W-:Y:S02]  /*69c0*/  FSEL R217, R31, -INF , !P4 ;  /* 0xff8000001fd97808 */ /* 0x000fe40006000000 */
[-C--:B------:R-:W-:Y:S02]  /*69d0*/  ISETP.GE.AND P2, PT, R13, R208.reuse, PT ;  /* 0x000000d00d00720c */ /* 0x080fe40003f46270 */
[----:B------:R-:W-:Y:S02]  /*69e0*/  FSEL R149, R40, -INF , !P1 ;  /* 0xff80000028957808 */ /* 0x000fe40004800000 */
[----:B------:R-:W-:-:S02]  /*69f0*/  ISETP.GE.AND P1, PT, R12, R208, PT ;  /* 0x000000d00c00720c */ /* 0x000fc40003f26270 */
[----:B------:R-:W-:Y:S02]  /*6a00*/  FSEL R31, R25, -INF , !P0 ;  /* 0xff800000191f7808 */ /* 0x000fe40004000000 */
[----:B------:R-:W-:Y:S02]  /*6a10*/  ISETP.GE.AND P0, PT, R11, R208, PT ;  /* 0x000000d00b00720c */ /* 0x000fe40003f06270 */
[-C--:B------:R-:W-:Y:S01]  /*6a20*/  ISETP.LT.OR P5, PT, R15, R209.reuse, P5 ;  /* 0x000000d10f00720c */ /* 0x080fe20002fa1670 */
[C---:B------:R-:W-:Y:S01]  /*6a30*/  IMAD.IADD R15, R210.reuse, 0x1, -R15 ;  /* 0x00000001d20f7824 */ /* 0x040fe200078e0a0f */
[-C--:B------:R-:W-:Y:S01]  /*6a40*/  ISETP.LT.OR P2, PT, R13, R209.reuse, P2 ;  /* 0x000000d10d00720c */ /* 0x080fe20001741670 */
[----:B------:R-:W-:Y:S01]  /*6a50*/  IMAD.IADD R13, R210, 0x1, -R13 ;  /* 0x00000001d20d7824 */ /* 0x000fe200078e0a0d */
[-C--:B------:R-:W-:Y:S01]  /*6a60*/  ISETP.LT.OR P1, PT, R12, R209.reuse, P1 ;  /* 0x000000d10c00720c */ /* 0x080fe20000f21670 */
[C---:B------:R-:W-:Y:S01]  /*6a70*/  IMAD.IADD R12, R210.reuse, 0x1, -R12 ;  /* 0x00000001d20c7824 */ /* 0x040fe200078e0a0c */
[----:B------:R-:W-:Y:S01]  /*6a80*/  ISETP.LT.OR P0, PT, R11, R209, P0 ;  /* 0x000000d10b00720c */ /* 0x000fe20000701670 */
[----:B------:R-:W-:Y:S01]  /*6a90*/  IMAD.IADD R11, R210, 0x1, -R11 ;  /* 0x00000001d20b7824 */ /* 0x000fe200078e0a0b */
[----:B------:R-:W-:-:S02]  /*6aa0*/  IABS R15, R15 ;  /* 0x0000000f000f7213 */ /* 0x000fc40000000000 */
[----:B------:R-:W-:Y:S02]  /*6ab0*/  IABS R13, R13 ;  /* 0x0000000d000d7213 */ /* 0x000fe40000000000 */
[----:B------:R-:W-:Y:S02]  /*6ac0*/  IABS R12, R12 ;  /* 0x0000000c000c7213 */ /* 0x000fe40000000000 */
[----:B------:R-:W-:Y:S02]  /*6ad0*/  ISETP.GE.AND P4, PT, R45, R208, PT ;  /* 0x000000d02d00720c */ /* 0x000fe40003f86270 */
[----:B------:R-:W-:Y:S02]  /*6ae0*/  IABS R11, R11 ;  /* 0x0000000b000b7213 */ /* 0x000fe40000000000 */
[----:B------:R-:W-:Y:S02]  /*6af0*/  I2FP.F32.S32 R15, R15 ;  /* 0x0000000f000f7245 */ /* 0x000fe40000201400 */
[----:B------:R-:W-:-:S02]  /*6b00*/  I2FP.F32.S32 R40, R13 ;  /* 0x0000000d00287245 */ /* 0x000fc40000201400 */
[----:B------:R-:W-:Y:S01]  /*6b10*/  I2FP.F32.S32 R13, R12 ;  /* 0x0000000c000d7245 */ /* 0x000fe20000201400 */
[----:B------:R-:W-:Y:S01]  /*6b20*/  FFMA.FTZ R15, R15, -UR23, R24 ;  /* 0x800000170f0f7c23 */ /* 0x000fe20008010018 */
[----:B------:R-:W-:Y:S01]  /*6b30*/  ISETP.LT.OR P4, PT, R45, R209, P4 ;  /* 0x000000d12d00720c */ /* 0x000fe20002781670 */
[----:B------:R-:W-:Y:S01]  /*6b40*/  IMAD.IADD R45, R210, 0x1, -R45 ;  /* 0x00000001d22d7824 */ /* 0x000fe200078e0a2d */
[----:B------:R-:W-:Y:S01]  /*6b50*/  I2FP.F32.S32 R11, R11 ;  /* 0x0000000b000b7245 */ /* 0x000fe20000201400 */
[----:B------:R-:W-:Y:S01]  /*6b60*/  FFMA.FTZ R25, R40, -UR23, R27 ;  /* 0x8000001728197c23 */ /* 0x000fe2000801001b */
[----:B------:R-:W-:Y:S01]  /*6b70*/  FFMA.FTZ R13, R13, -UR23, R20 ;  /* 0x800000170d0d7c23 */ /* 0x000fe20008010014 */
[----:B------:R-:W-:Y:S02]  /*6b80*/  FSEL R29, R15, -INF , !P5 ;  /* 0xff8000000f1d7808 */ /* 0x000fe40006800000 */
[----:B------:R-:W-:Y:S01]  /*6b90*/  FFMA.FTZ R34, R11, -UR23, R34 ;  /* 0x800000170b227c23 */ /* 0x000fe20008010022 */
[----:B------:R-:W-:-:S02]  /*6ba0*/  IABS R45, R45 ;  /* 0x0000002d002d7213 */ /* 0x000fc40000000000 */
[----:B------:R-:W-:Y:S02]  /*6bb0*/  FSEL R25, R25, -INF , !P2 ;  /* 0xff80000019197808 */ /* 0x000fe40005000000 */
[-C--:B------:R-:W-:Y:S02]  /*6bc0*/  ISETP.GE.AND P2, PT, R10, R208.reuse, PT ;  /* 0x000000d00a00720c */ /* 0x080fe40003f46270 */
[----:B------:R-:W-:Y:S02]  /*6bd0*/  FSEL R15, R13, -INF , !P1 ;  /* 0xff8000000d0f7808 */ /* 0x000fe40004800000 */
[----:B------:R-:W-:Y:S02]  /*6be0*/  I2FP.F32.S32 R45, R45 ;  /* 0x0000002d002d7245 */ /* 0x000fe40000201400 */
[-C--:B------:R-:W-:Y:S02]  /*6bf0*/  ISETP.GE.AND P1, PT, R9, R208.reuse, PT ;  /* 0x000000d00900720c */ /* 0x080fe40003f26270 */
[----:B------:R-:W-:Y:S01]  /*6c00*/  FSEL R13, R34, -INF , !P0 ;  /* 0xff800000220d7808 */ /* 0x000fe20004000000 */
[----:B------:R-:W-:Y:S01]  /*6c10*/  FFMA.FTZ R26, R45, -UR23, R26 ;  /* 0x800000172d1a7c23 */ /* 0x000fe2000801001a */
[----:B------:R-:W-:-:S02]  /*6c20*/  ISETP.GE.AND P0, PT, R8, R208, PT ;  /* 0x000000d00800720c */ /* 0x000fc40003f06270 */
[-C--:B------:R-:W-:Y:S01]  /*6c30*/  ISETP.LT.OR P2, PT, R10, R209.reuse, P2 ;  /* 0x000000d10a00720c */ /* 0x080fe20001741670 */
[C---:B------:R-:W-:Y:S01]  /*6c40*/  IMAD.IADD R10, R210.reuse, 0x1, -R10 ;  /* 0x00000001d20a7824 */ /* 0x040fe200078e0a0a */
[-C--:B------:R-:W-:Y:S01]  /*6c50*/  ISETP.LT.OR P1, PT, R9, R209.reuse, P1 ;  /* 0x000000d10900720c */ /* 0x080fe20000f21670 */
[----:B------:R-:W-:Y:S01]  /*6c60*/  IMAD.IADD R9, R210, 0x1, -R9 ;  /* 0x00000001d2097824 */ /* 0x000fe200078e0a09 */
[----:B------:R-:W-:Y:S01]  /*6c70*/  ISETP.LT.OR P0, PT, R8, R209, P0 ;  /* 0x000000d10800720c */ /* 0x000fe20000701670 */
[----:B------:R-:W-:Y:S01]  /*6c80*/  IMAD.IADD R8, R210, 0x1, -R8 ;  /* 0x00000001d2087824 */ /* 0x000fe200078e0a08 */
[----:B------:R-:W-:Y:S02]  /*6c90*/  IABS R10, R10 ;  /* 0x0000000a000a7213 */ /* 0x000fe40000000000 */
[----:B------:R-:W-:Y:S02]  /*6ca0*/  FSEL R27, R26, -INF , !P4 ;  /* 0xff8000001a1b7808 */ /* 0x000fe40006000000 */
[----:B------:R-:W-:-:S02]  /*6cb0*/  IABS R9, R9 ;  /* 0x0000000900097213 */ /* 0x000fc40000000000 */
[----:B------:R-:W-:Y:S02]  /*6cc0*/  ISETP.GE.AND P4, PT, R42, R208, PT ;  /* 0x000000d02a00720c */ /* 0x000fe40003f86270 */
[----:B------:R-:W-:Y:S02]  /*6cd0*/  IABS R8, R8 ;  /* 0x0000000800087213 */ /* 0x000fe40000000000 */
[----:B------:R-:W-:Y:S02]  /*6ce0*/  I2FP.F32.S32 R45, R10 ;  /* 0x0000000a002d7245 */ /* 0x000fe40000201400 */
[----:B------:R-:W-:Y:S02]  /*6cf0*/  ISETP.GE.AND P5, PT, R44, R208, PT ;  /* 0x000000d02c00720c */ /* 0x000fe40003fa6270 */
[----:B------:R-:W-:Y:S01]  /*6d00*/  I2FP.F32.S32 R10, R9 ;  /* 0x00000009000a7245 */ /* 0x000fe20000201400 */
[----:B------:R-:W-:Y:S01]  /*6d10*/  FFMA.FTZ R22, R45, -UR23, R22 ;  /* 0x800000172d167c23 */ /* 0x000fe20008010016 */
[----:B------:R-:W-:Y:S01]  /*6d20*/  ISETP.LT.OR P4, PT, R42, R209, P4 ;  /* 0x000000d12a00720c */ /* 0x000fe20002781670 */
[----:B------:R-:W-:Y:S01]  /*6d30*/  IMAD.IADD R42, R210, 0x1, -R42 ;  /* 0x00000001d22a7824 */ /* 0x000fe200078e0a2a */
[----:B------:R-:W-:Y:S01]  /*6d40*/  I2FP.F32.S32 R9, R8 ;  /* 0x0000000800097245 */ /* 0x000fe20000201400 */
[----:B------:R-:W-:Y:S01]  /*6d50*/  FFMA.FTZ R10, R10, -UR23, R37 ;  /* 0x800000170a0a7c23 */ /* 0x000fe20008010025 */
[----:B------:R-:W-:-:S02]  /*6d60*/  FMNMX.FTZ R8, R43, R41, !PT ;  /* 0x000000292b087209 */ /* 0x000fc40007810000 */
[----:B------:R-:W-:Y:S01]  /*6d70*/  ISETP.LT.OR P5, PT, R44, R209, P5 ;  /* 0x000000d12c00720c */ /* 0x000fe20002fa1670 */
[----:B------:R-:W-:Y:S01]  /*6d80*/  IMAD.IADD R44, R210, 0x1, -R44 ;  /* 0x00000001d22c7824 */ /* 0x000fe200078e0a2c */
[----:B------:R-:W-:Y:S01]  /*6d90*/  FMNMX.FTZ R8, R39, R8, !PT ;  /* 0x0000000827087209 */ /* 0x000fe20007810000 */
[----:B------:R-:W-:Y:S01]  /*6da0*/  FFMA.FTZ R28, R9, -UR23, R28 ;  /* 0x80000017091c7c23 */ /* 0x000fe2000801001c */
[----:B------:R-:W-:Y:S02]  /*6db0*/  IABS R42, R42 ;  /* 0x0000002a002a7213 */ /* 0x000fe40000000000 */
[----:B------:R-:W-:Y:S02]  /*6dc0*/  IABS R44, R44 ;  /* 0x0000002c002c7213 */ /* 0x000fe40000000000 */
[----:B------:R-:W-:Y:S02]  /*6dd0*/  FMNMX.FTZ R8, R33, R8, !PT ;  /* 0x0000000821087209 */ /* 0x000fe40007810000 */
[----:B------:R-:W-:-:S02]  /*6de0*/  I2FP.F32.S32 R11, R42 ;  /* 0x0000002a000b7245 */ /* 0x000fc40000201400 */
[----:B------:R-:W-:Y:S02]  /*6df0*/  FMNMX.FTZ R12, R31, R29, !PT ;  /* 0x0000001d1f0c7209 */ /* 0x000fe40007810000 */
[----:B------:R-:W-:Y:S01]  /*6e00*/  I2FP.F32.S32 R44, R44 ;  /* 0x0000002c002c7245 */ /* 0x000fe20000201400 */
[----:B------:R-:W-:Y:S01]  /*6e10*/  FFMA.FTZ R16, R11, -UR23, R16 ;  /* 0x800000170b107c23 */ /* 0x000fe20008010010 */
[----:B------:R-:W-:Y:S02]  /*6e20*/  FMNMX.FTZ R8, R23, R8, !PT ;  /* 0x0000000817087209 */ /* 0x000fe40007810000 */
[----:B------:R-:W-:Y:S01]  /*6e30*/  FSEL R179, R22, -INF , !P2 ;  /* 0xff80000016b37808 */ /* 0x000fe20005000000 */
[----:B------:R-:W-:Y:S01]  /*6e40*/  FFMA.FTZ R35, R44, -UR23, R35 ;  /* 0x800000172c237c23 */ /* 0x000fe20008010023 */
[----:B------:R-:W-:Y:S02]  /*6e50*/  FMNMX.FTZ R12, R27, R12, !PT ;  /* 0x0000000c1b0c7209 */ /* 0x000fe40007810000 */
[----:B------:R-:W-:-:S02]  /*6e60*/  ISETP.GE.AND P2, PT, R32, R208, PT ;  /* 0x000000d02000720c */ /* 0x000fc40003f46270 */
[----:B------:R-:W-:Y:S02]  /*6e70*/  FMNMX.FTZ R8, R21, R8, !PT ;  /* 0x0000000815087209 */ /* 0x000fe40007810000 */
[----:B------:R-:W-:Y:S02]  /*6e80*/  FSEL R9, R16, -INF , !P4 ;  /* 0xff80000010097808 */ /* 0x000fe40006000000 */
[----:B------:R-:W-:Y:S02]  /*6e90*/  FMNMX.FTZ R12, R25, R12, !PT ;  /* 0x0000000c190c7209 */ /* 0x000fe40007810000 */
[----:B------:R-:W-:Y:S02]  /*6ea0*/  ISETP.GE.AND P4, PT, R36, R208, PT ;  /* 0x000000d02400720c */ /* 0x000fe40003f86270 */
[----:B------:R-:W-:Y:S01]  /*6eb0*/  ISETP.LT.OR P2, PT, R32, R209, P2 ;  /* 0x000000d12000720c */ /* 0x000fe20001741670 */
[----:B------:R-:W-:Y:S01]  /*6ec0*/  IMAD.IADD R32, R210, 0x1, -R32 ;  /* 0x00000001d2207824 */ /* 0x000fe200078e0a20 */
[----:B------:R-:W-:-:S02]  /*6ed0*/  FMNMX.FTZ R8, R19, R8, !PT ;  /* 0x0000000813087209 */ /* 0x000fc40007810000 */
[----:B------:R-:W-:Y:S02]  /*6ee0*/  FSEL R11, R35, -INF , !P5 ;  /* 0xff800000230b7808 */ /* 0x000fe40006800000 */
[----:B------:R-:W-:Y:S02]  /*6ef0*/  ISETP.GE.AND P5, PT, R38, R208, PT ;  /* 0x000000d02600720c */ /* 0x000fe40003fa6270 */
[----:B------:R-:W-:Y:S02]  /*6f00*/  FMNMX.FTZ R12, R15, R12, !PT ;  /* 0x0000000c0f0c7209 */ /* 0x000fe40007810000 */
[----:B------:R-:W-:Y:S01]  /*6f10*/  ISETP.LT.OR P4, PT, R36, R209, P4 ;  /* 0x000000d12400720c */ /* 0x000fe20002781670 */
[----:B------:R-:W-:Y:S01]  /*6f20*/  IMAD.IADD R36, R210, 0x1, -R36 ;  /* 0x00000001d2247824 */ /* 0x000fe200078e0a24 */
[----:B------:R-:W-:Y:S02]  /*6f30*/  FMNMX.FTZ R8, R17, R8, !PT ;  /* 0x0000000811087209 */ /* 0x000fe40007810000 */
[----:B------:R-:W-:-:S02]  /*6f40*/  IABS R32, R32 ;  /* 0x0000002000207213 */ /* 0x000fc40000000000 */
[----:B------:R-:W-:Y:S02]  /*6f50*/  FSEL R175, R10, -INF , !P1 ;  /* 0xff8000000aaf7808 */ /* 0x000fe40004800000 */
[----:B------:R-:W-:Y:S01]  /*6f60*/  ISETP.LT.OR P5, PT, R38, R209, P5 ;  /* 0x000000d12600720c */ /* 0x000fe20002fa1670 */
[----:B------:R-:W-:Y:S01]  /*6f70*/  IMAD.IADD R38, R210, 0x1, -R38 ;  /* 0x00000001d2267824 */ /* 0x000fe200078e0a26 */
[----:B------:R-:W-:Y:S02]  /*6f80*/  FMNMX.FTZ R10, R13, R12, !PT ;  /* 0x0000000c0d0a7209 */ /* 0x000fe40007810000 */
[----:B------:R-:W-:Y:S02]  /*6f90*/  FMNMX.FTZ R8, R225, R8, !PT ;  /* 0x00000008e1087209 */ /* 0x000fe40007810000 */
[----:B------:R-:W-:Y:S02]  /*6fa0*/  IABS R36, R36 ;  /* 0x0000002400247213 */ /* 0x000fe40000000000 */
[----:B------:R-:W-:-:S02]  /*6fb0*/  I2FP.F32.S32 R141, R32 ;  /* 0x00000020008d7245 */ /* 0x000fc40000201400 */
[----:B------:R-:W-:Y:S02]  /*6fc0*/  FMNMX.FTZ R10, R11, R10, !PT ;  /* 0x0000000a0b0a7209 */ /* 0x000fe40007810000 */
[----:B------:R-:W-:Y:S01]  /*6fd0*/  FMNMX.FTZ R8, R171, R8, !PT ;  /* 0x00000008ab087209 */ /* 0x000fe20007810000 */
[----:B------:R-:W-:Y:S01]  /*6fe0*/  FFMA.FTZ R141, R141, -UR23, R4 ;  /* 0x800000178d8d7c23 */ /* 0x000fe20008010004 */
[----:B------:R-:W-:Y:S02]  /*6ff0*/  IABS R38, R38 ;  /* 0x0000002600267213 */ /* 0x000fe40000000000 */
[----:B------:R-:W-:Y:S02]  /*7000*/  I2FP.F32.S32 R37, R36 ;  /* 0x0000002400257245 */ /* 0x000fe40000201400 */
[----:B------:R-:W-:Y:S02]  /*7010*/  FMNMX.FTZ R10, R9, R10, !PT ;  /* 0x0000000a090a7209 */ /* 0x000fe40007810000 */
[----:B------:R-:W-:Y:S01]  /*7020*/  FMNMX.FTZ R4, R221, R8, !PT ;  /* 0x00000008dd047209 */ /* 0x000fe20007810000 */
[----:B------:R-:W-:Y:S01]  /*7030*/  FFMA.FTZ R6, R37, -UR23, R6 ;  /* 0x8000001725067c23 */ /* 0x000fe20008010006 */
[----:B------:R-:W-:Y:S01]  /*7040*/  I2FP.F32.S32 R35, R38 ;  /* 0x0000002600237245 */ /* 0x000fe20000201400 */
[C---:B------:R-:W-:Y:S01]  /*7050*/  IMAD.IADD R37, R210.reuse, 0x1, -R14 ;  /* 0x00000001d2257824 */ /* 0x040fe200078e0a0e */
[----:B------:R-:W-:Y:S01]  /*7060*/  FMNMX.FTZ R10, R179, R10, !PT ;  /* 0x0000000ab30a7209 */ /* 0x000fe20007810000 */
[----:B------:R-:W-:Y:S01]  /*7070*/  IMAD.IADD R8, R210, 0x1, -R2 ;  /* 0x00000001d2087824 */ /* 0x000fe200078e0a02 */
[----:B------:R-:W-:Y:S01]  /*7080*/  FMNMX.FTZ R4, R173, R4, !PT ;  /* 0x00000004ad047209 */ /* 0x000fe20007810000 */
[----:B------:R-:W-:Y:S01]  /*7090*/  FFMA.FTZ R18, R35, -UR23, R18 ;  /* 0x8000001723127c23 */ /* 0x000fe20008010012 */
[----:B------:R-:W-:-:S02]  /*70a0*/  FSEL R147, R28, -INF , !P0 ;  /* 0xff8000001c937808 */ /* 0x000fc40004000000 */
[----:B------:R-:W-:Y:S02]  /*70b0*/  FMNMX.FTZ R10, R175, R10, !PT ;  /* 0x0000000aaf0a7209 */ /* 0x000fe40007810000 */
[----:B------:R-:W-:Y:S02]  /*70c0*/  FMNMX.FTZ R4, R219, R4, !PT ;  /* 0x00000004db047209 */ /* 0x000fe40007810000 */
[----:B------:R-:W-:Y:S02]  /*70d0*/  IABS R37, R37 ;  /* 0x0000002500257213 */ /* 0x000fe40000000000 */
[----:B------:R-:W-:Y:S02]  /*70e0*/  FSEL R145, R18, -INF , !P5 ;  /* 0xff80000012917808 */ /* 0x000fe40006800000 */
[----:B------:R-:W-:Y:S02]  /*70f0*/  FMNMX.FTZ R10, R147, R10, !PT ;  /* 0x0000000a930a7209 */ /* 0x000fe40007810000 */
[----:B------:R-:W-:-:S02]  /*7100*/  FMNMX.FTZ R4, R217, R4, !PT ;  /* 0x00000004d9047209 */ /* 0x000fc40007810000 */
[----:B------:R-:W-:Y:S02]  /*7110*/  IABS R8, R8 ;  /* 0x0000000800087213 */ /* 0x000fe40000000000 */
[----:B------:R-:W-:Y:S02]  /*7120*/  I2FP.F32.S32 R37, R37 ;  /* 0x0000002500257245 */ /* 0x000fe40000201400 */
[----:B------:R-:W-:Y:S02]  /*7130*/  FSEL R143, R6, -INF , !P4 ;  /* 0xff800000068f7808 */ /* 0x000fe40006000000 */
[----:B------:R-:W-:Y:S01]  /*7140*/  ISETP.GE.AND P1, PT, R14, R208, PT ;  /* 0x000000d00e00720c */ /* 0x000fe20003f26270 */
[----:B------:R-:W-:Y:S01]  /*7150*/  FFMA.FTZ R30, R37, -UR23, R30 ;  /* 0x80000017251e7c23 */ /* 0x000fe2000801001e */
[----:B------:R-:W-:Y:S02]  /*7160*/  FMNMX.FTZ R6, R145, R10, !PT ;  /* 0x0000000a91067209 */ /* 0x000fe40007810000 */
[----:B------:R-:W-:-:S02]  /*7170*/  FMNMX.FTZ R4, R151, R4, !PT ;  /* 0x0000000497047209 */ /* 0x000fc40007810000 */
[----:B------:R-:W-:Y:S02]  /*7180*/  I2FP.F32.S32 R8, R8 ;  /* 0x0000000800087245 */ /* 0x000fe40000201400 */
[----:B------:R-:W-:Y:S02]  /*7190*/  ISETP.LT.OR P1, PT, R14, R209, P1 ;  /* 0x000000d10e00720c */ /* 0x000fe40000f21670 */
[----:B------:R-:W-:Y:S01]  /*71a0*/  ISETP.GE.AND P0, PT, R2, R208, PT ;  /* 0x000000d00200720c */ /* 0x000fe20003f06270 */
[----:B------:R-:W-:Y:S01]  /*71b0*/  FFMA.FTZ R3, R8, -UR23, R3 ;  /* 0x8000001708037c23 */ /* 0x000fe20008010003 */
[----:B------:R-:W-:Y:S02]  /*71c0*/  FSEL R141, R141, -INF , !P2 ;  /* 0xff8000008d8d7808 */ /* 0x000fe40005000000 */
[----:B------:R-:W-:Y:S02]  /*71d0*/  FMNMX.FTZ R6, R143, R6, !PT ;  /* 0x000000068f067209 */ /* 0x000fe40007810000 */
[----:B------:R-:W-:-:S02]  /*71e0*/  FMNMX.FTZ R4, R149, R4, !PT ;  /* 0x0000000495047209 */ /* 0x000fc40007810000 */
[----:B------:R-:W-:Y:S02]  /*71f0*/  ISETP.LT.OR P0, PT, R2, R209, P0 ;  /* 0x000000d10200720c */ /* 0x000fe40000701670 */
[----:B------:R-:W-:Y:S01]  /*7200*/  FSEL R215, R30, -INF , !P1 ;  /* 0xff8000001ed77808 */ /* 0x000fe20004800000 */
[----:B------:R-:W1:Y:S01]  /*7210*/  SHFL.BFLY PT, R35, R4, 0x2, 0x1f ;  /* 0x0c401f0004237f89 */ /* 0x000e6200000e0000 */
[----:B------:R-:W-:Y:S02]  /*7220*/  FMNMX.FTZ R6, R141, R6, !PT ;  /* 0x000000068d067209 */ /* 0x000fe40007810000 */
[----:B------:R-:W-:Y:S02]  /*7230*/  FSEL R177, R3, -INF , !P0 ;  /* 0xff80000003b17808 */ /* 0x000fe40004000000 */
[----:B------:R-:W-:-:S04]  /*7240*/  FMNMX.FTZ R6, R215, R6, !PT ;  /* 0x00000006d7067209 */ /* 0x000fc80007810000 */
[----:B------:R-:W-:-:S05]  /*7250*/  FMNMX.FTZ R37, R177, R6, !PT ;  /* 0x00000006b1257209 */ /* 0x000fca0007810000 */
[----:B------:R-:W2:Y:S01]  /*7260*/  SHFL.BFLY PT, R2, R37, 0x2, 0x1f ;  /* 0x0c401f0025027f89 */ /* 0x000ea200000e0000 */
[----:B-1----:R-:W-:-:S03]  /*7270*/  FMNMX.FTZ R35, R4, R35, !PT ;  /* 0x0000002304237209 */ /* 0x002fc60007810000 */
[----:B------:R-:W-:Y:S04]  /*7280*/  LDSM.16.MT88.4 R4, [R194+0xe800] ;  /* 0x00e80000c204783b */ /* 0x000fe80000004200 */
[----:B------:R-:W1:Y:S01]  /*7290*/  SHFL.BFLY PT, R132, R35, 0x1, 0x1f ;  /* 0x0c201f0023847f89 */ /* 0x000e6200000e0000 */
[----:B--2---:R-:W-:-:S05]  /*72a0*/  FMNMX.FTZ R2, R37, R2, !PT ;  /* 0x0000000225027209 */ /* 0x004fca0007810000 */
[----:B------:R-:W2:Y:S01]  /*72b0*/  SHFL.BFLY PT, R3, R2, 0x1, 0x1f ;  /* 0x0c201f0002037f89 */ /* 0x000ea200000e0000 */
[----:B-1----:R-:W-:-:S04]  /*72c0*/  FMNMX.FTZ R132, R35, R132, !PT ;  /* 0x0000008423847209 */ /* 0x002fc80007810000 */
[C---:B------:R-:W-:Y:S01]  /*72d0*/  FSETP.NEU.FTZ.AND P0, PT, R132.reuse, -INF , PT ;  /* 0xff8000008400780b */ /* 0x040fe20003f1d000 */
[----:B------:R-:W-:-:S05]  /*72e0*/  FMUL.FTZ R140, R132, UR18 ;  /* 0x00000012848c7c20 */ /* 0x000fca0008410000 */
[----:B------:R-:W-:Y:S02]  /*72f0*/  FSEL R140, R140, RZ, P0 ;  /* 0x000000ff8c8c7208 */ /* 0x000fe40000000000 */
[----:B--2---:R-:W-:-:S03]  /*7300*/  FMNMX.FTZ R3, R2, R3, !PT ;  /* 0x0000000302037209 */ /* 0x004fc60007810000 */
[--C-:B------:R-:W-:Y:S01]  /*7310*/  FFMA.FTZ R167, R43, UR18, -R140.reuse ;  /* 0x000000122ba77c23 */ /* 0x100fe2000801088c */
[--C-:B------:R-:W-:Y:S01]  /*7320*/  FFMA.FTZ R162, R41, UR18, -R140.reuse ;  /* 0x0000001229a27c23 */ /* 0x100fe2000801088c */
[C---:B------:R-:W-:Y:S01]  /*7330*/  FSETP.NEU.FTZ.AND P0, PT, R3.reuse, -INF , PT ;  /* 0xff8000000300780b */ /* 0x040fe20003f1d000 */
[----:B------:R-:W-:Y:S01]  /*7340*/  FMUL.FTZ R174, R3, UR18 ;  /* 0x0000001203ae7c20 */ /* 0x000fe20008410000 */
[----:B------:R-:W1:Y:S01]  /*7350*/  LDSM.16.MT88.4 R40, [R196+0xe000] ;  /* 0x00e00000c428783b */ /* 0x000e620000004200 */
[--C-:B------:R-:W-:Y:S01]  /*7360*/  FFMA.FTZ R165, R39, UR18, -R140.reuse ;  /* 0x0000001227a57c23 */ /* 0x100fe2000801088c */
[--C-:B------:R-:W-:Y:S01]  /*7370*/  FFMA.FTZ R158, R33, UR18, -R140.reuse ;  /* 0x00000012219e7c23 */ /* 0x100fe2000801088c */
[----:B------:R-:W-:Y:S01]  /*7380*/  MUFU.EX2 R167, R167 ;  /* 0x000000a700a77308 */ /* 0x000fe20000000800 */
[----:B------:R-:W-:Y:S01]  /*7390*/  FSEL R174, R174, RZ, P0 ;  /* 0x000000ffaeae7208 */ /* 0x000fe20000000000 */
[--C-:B------:R-:W-:Y:S01]  /*73a0*/  FFMA.FTZ R157, R19, UR18, -R140.reuse ;  /* 0x00000012139d7c23 */ /* 0x100fe2000801088c */
[--C-:B------:R-:W-:Y:S01]  /*73b0*/  FFMA.FTZ R0, R17, UR18, -R140.reuse ;  /* 0x0000001211007c23 */ /* 0x100fe2000801088c */
[----:B------:R-:W-:Y:S01]  /*73c0*/  FFMA.FTZ R161, R23, UR18, -R140 ;  /* 0x0000001217a17c23 */ /* 0x000fe2000801088c */
        /* <DEDUP_REMOVED lines=9> */
[----:B------:R-:W-:Y:S01]  /*7460*/  FFMA.FTZ R2, R9, UR18, -R174 ;  /* 0x0000001209027c23 */ /* 0x000fe200080108ae */
[----:B------:R-:W4:Y:S01]  /*7470*/  LDSM.16.MT88.4 R12, [R194+0xc800] ;  /* 0x00c80000c20c783b */ /* 0x000f220000004200 */
[----:B------:R-:W-:Y:S01]  /*7480*/  FFMA.FTZ R156, R21, UR18, -R140 ;  /* 0x00000012159c7c23 */ /* 0x000fe2000801088c */
[----:B------:R-:W-:Y:S01]  /*7490*/  FFMA.FTZ R170, R179, UR18, -R174 ;  /* 0x00000012b3aa7c23 */ /* 0x000fe200080108ae */
[----:B------:R-:W-:Y:S01]  /*74a0*/  MUFU.EX2 R165, R165 ;  /* 0x000000a500a57308 */ /* 0x000fe20000000800 */
[----:B------:R-:W5:Y:S01]  /*74b0*/  LDSM.16.MT88.4 R8, [R196+0xe800] ;  /* 0x00e80000c408783b */ /* 0x000f620000004200 */
[--C-:B------:R-:W-:Y:S01]  /*74c0*/  FFMA.FTZ R166, R225, UR18, -R140.reuse ;  /* 0x00000012e1a67c23 */ /* 0x100fe2000801088c */
[--C-:B------:R-:W-:Y:S01]  /*74d0*/  FFMA.FTZ R171, R171, UR18, -R140.reuse ;  /* 0x00000012abab7c23 */ /* 0x100fe2000801088c */
[--C-:B------:R-:W-:Y:S01]  /*74e0*/  FFMA.FTZ R168, R221, UR18, -R140.reuse ;  /* 0x00000012dda87c23 */ /* 0x100fe2000801088c */
[----:B------:R-:W-:Y:S01]  /*74f0*/  FFMA.FTZ R173, R173, UR18, -R140 ;  /* 0x00000012adad7c23 */ /* 0x000fe2000801088c */
[--C-:B------:R-:W-:Y:S01]  /*7500*/  FFMA.FTZ R175, R175, UR18, -R174.reuse ;  /* 0x00000012afaf7c23 */ /* 0x100fe200080108ae */
[--C-:B------:R-:W-:Y:S01]  /*7510*/  FFMA.FTZ R172, R147, UR18, -R174.reuse ;  /* 0x0000001293ac7c23 */ /* 0x100fe200080108ae */
[----:B------:R-:W1:Y:S01]  /*7520*/  MUFU.EX2 R158, R158 ;  /* 0x0000009e009e7308 */ /* 0x000e620000000800 */
[----:B---3--:R-:W-:Y:S01]  /*7530*/  F2FP.BF16.F32.PACK_AB R96, R162, R167 ;  /* 0x000000a7a260723e */ /* 0x008fe200000010ff */
[----:B------:R-:W-:Y:S01]  /*7540*/  FFMA.FTZ R179, R145, UR18, -R174 ;  /* 0x0000001291b37c23 */ /* 0x000fe200080108ae */
[----:B------:R-:W-:Y:S01]  /*7550*/  LDSM.16.MT88.4 R28, [R193+0xc800] ;  /* 0x00c80000c11c783b */ /* 0x000fe20000004200 */
[----:B------:R-:W-:Y:S01]  /*7560*/  FFMA.FTZ R176, R219, UR18, -R140 ;  /* 0x00000012dbb07c23 */ /* 0x000fe2000801088c */
[--C-:B------:R-:W-:Y:S01]  /*7570*/  FFMA.FTZ R216, R143, UR18, -R174.reuse ;  /* 0x000000128fd87c23 */ /* 0x100fe200080108ae */
[--C-:B------:R-:W-:Y:S01]  /*7580*/  FFMA.FTZ R219, R141, UR18, -R174.reuse ;  /* 0x000000128ddb7c23 */ /* 0x100fe200080108ae */
[----:B------:R-:W-:Y:S01]  /*7590*/  LDSM.16.MT88.4 R24, [R192+0xc800] ;  /* 0x00c80000c018783b */ /* 0x000fe20000004200 */
[----:B------:R-:W-:Y:S01]  /*75a0*/  MUFU.EX2 R164, R164 ;  /* 0x000000a400a47308 */ /* 0x000fe20000000800 */
[----:B------:R-:W-:Y:S01]  /*75b0*/  FFMA.FTZ R215, R215, UR18, -R174 ;  /* 0x00000012d7d77c23 */ /* 0x000fe200080108ae */
[--C-:B------:R-:W-:Y:S01]  /*75c0*/  FFMA.FTZ R217, R217, UR18, -R140.reuse ;  /* 0x00000012d9d97c23 */ /* 0x100fe2000801088c */
[----:B------:R-:W-:Y:S01]  /*75d0*/  LDSM.16.MT88.4 R20, [R193+0xe800] ;  /* 0x00e80000c114783b */ /* 0x000fe20000004200 */
[--C-:B------:R-:W-:Y:S01]  /*75e0*/  FFMA.FTZ R178, R151, UR18, -R140.reuse ;  /* 0x0000001297b27c23 */ /* 0x100fe2000801088c */
[----:B------:R-:W-:Y:S01]  /*75f0*/  FFMA.FTZ R221, R149, UR18, -R140 ;  /* 0x0000001295dd7c23 */ /* 0x000fe2000801088c */
[----:B------:R-:W-:Y:S01]  /*7600*/  FFMA.FTZ R174, R177, UR18, -R174 ;  /* 0x00000012b1ae7c23 */ /* 0x000fe200080108ae */
[----:B------:R-:W-:Y:S01]  /*7610*/  LDSM.16.MT88.4 R148, [R192+0x11000] ;  /* 0x01100000c094783b */ /* 0x000fe20000004200 */
[----:B------:R-:W3:Y:S01]  /*7620*/  MUFU.EX2 R169, R169 ;  /* 0x000000a900a97308 */ /* 0x000ee20000000800 */
[----:B-1----:R-:W-:Y:S01]  /*7630*/  F2FP.BF16.F32.PACK_AB R98, R158, R165 ;  /* 0x000000a59e62723e */ /* 0x002fe200000010ff */
[----:B------:R-:W-:Y:S01]  /*7640*/  FADD.FTZ R162, R167, R162 ;  /* 0x000000a2a7a27221 */ /* 0x000fe20000010000 */
[----:B------:R-:W-:Y:S01]  /*7650*/  LDSM.16.MT88.4 R140, [R196+0xd800] ;  /* 0x00d80000c48c783b */ /* 0x000fe20000004200 */
[----:B------:R-:W-:-:S02]  /*7660*/  LEA R218, P0, R133, UR14, 0x1 ;  /* 0x0000000e85da7c11 */ /* 0x000fc4000f8008ff */
[----:B------:R-:W-:Y:S02]  /*7670*/  FADD.FTZ R165, R165, R162 ;  /* 0x000000a2a5a57221 */ /* 0x000fe40000010000 */
[----:B------:R-:W-:Y:S02]  /*7680*/  MUFU.EX2 R163, R163 ;  /* 0x000000a300a37308 */ /* 0x000fe40000000800 */
[----:B------:R-:W-:-:S06]  /*7690*/  FADD.FTZ R158, R158, R165 ;  /* 0x000000a59e9e7221 */ /* 0x000fcc0000010000 */
        /* <DEDUP_REMOVED lines=43> */
[----:B------:R-:W3:Y:S01]  /*7950*/  MUFU.EX2 R173, R173 ;  /* 0x000000ad00ad7308 */ /* 0x000ee20000000800 */
[C---:B-1----:R-:W-:Y:S01]  /*7960*/  F2FP.BF16.F32.PACK_AB R144, R171.reuse, R166 ;  /* 0x000000a6ab90723e */ /* 0x042fe200000010ff */
[----:B------:R-:W-:Y:S01]  /*7970*/  FADD.FTZ R166, R166, R157 ;  /* 0x0000009da6a67221 */ /* 0x000fe20000010000 */
[----:B----4-:R-:W-:Y:S03]  /*7980*/  HMMA.16816.F32.BF16 R120, R32, R12, R120 ;  /* 0x0000000c2078723c */ /* 0x010fe60000041878 */
[----:B------:R-:W-:-:S02]  /*7990*/  FADD.FTZ R171, R171, R166 ;  /* 0x000000a6abab7221 */ /* 0x000fc40000010000 */
[----:B------:R-:W-:Y:S01]  /*79a0*/  MUFU.EX2 R170, R170 ;  /* 0x000000aa00aa7308 */ /* 0x000fe20000000800 */
[C---:B------:R-:W-:Y:S01]  /*79b0*/  HMMA.16816.F32.BF16 R116, R32.reuse, R14, R116 ;  /* 0x0000000e2074723c */ /* 0x040fe20000041874 */
[----:B------:R-:W1:Y:S05]  /*79c0*/  LDSM.16.MT88.4 R12, [R196+0x10800] ;  /* 0x01080000c40c783b */ /* 0x000e6a0000004200 */
[----:B-----5:R-:W-:Y:S01]  /*79d0*/  HMMA.16816.F32.BF16 R36, R32, R8, R36 ;  /* 0x000000082024723c */ /* 0x020fe20000041824 */
        /* <DEDUP_REMOVED lines=95> */
[----:B------:R-:W-:Y:S01]  /*7fd0*/  FADD.FTZ R215, R215, R216 ;  /* 0x000000d8d7d77221 */ /* 0x000fe20000010000 */
[----:B------:R-:W-:Y:S01]  /*7fe0*/  LEA.HI.X R217, R133, UR15, R134, 0x1, P0 ;  /* 0x0000000f85d97c11 */ /* 0x000fe200080f0c86 */
        /* <DEDUP_REMOVED lines=123> */
.L_x_5805:
[----:B------:R-:W-:-:S04]  /*87a0*/  ULEA UR4, -UR6, URZ, 0x6 ;  /* 0x0000003f06047291 */ /* 0x000fc8000f8e313f */
[----:B------:R-:W-:Y:S02]  /*87b0*/  USHF.R.S32.HI UR7, URZ, 0x1f, UR4 ;  /* 0x0000001f3f077899 */ /* 0x000fe40008011404 */
[----:B------:R-:W-:-:S04]  /*87c0*/  MOV R5, UR4 ;  /* 0x0000000400057c02 */ /* 0x000fc80008000f00 */
[----:B------:R-:W-:-:S07]  /*87d0*/  MOV R2, UR7 ;  /* 0x0000000700027c02 */ /* 0x000fce0008000f00 */
.L_x_5806:
        /* <DEDUP_REMOVED lines=63> */
[----:B------:R-:W-:Y:S01]  /*8bd0*/  @!P4 LDGSTS.E.BYPASS.LTC128B.128 [R205+0xe800], desc[UR26][R14.64+0x80] ;  /* 0x0e8000800ecdcfae */ /* 0x000fe2000b901d5a */
        /* <DEDUP_REMOVED lines=51> */
[----:B-1----:R-:W-:Y:S04]  /*8f10*/  LDSM.16.M88.4 R8, [R200] ;  /* 0x00000000c808783b */ /* 0x002fe80000000200 */
[----:B------:R-:W-:Y:S04]  /*8f20*/  LDSM.16.M88.4 R16, [R199] ;  /* 0x00000000c710783b */ /* 0x000fe80000000200 */
[----:B------:R-:W1:Y:S04]  /*8f30*/  LDSM.16.M88.4 R144, [R201+0x6800] ;  /* 0x00680000c990783b */ /* 0x000e680000000200 */
[----:B------:R-:W1:Y:S04]  /*8f40*/  LDSM.16.M88.4 R136, [R201+0x7000] ;  /* 0x00700000c988783b */ /* 0x000e680000000200 */
[----:B--2---:R-:W2:Y:S04]  /*8f50*/  LDSM.16.M88.4 R20, [R201+0x7800] ;  /* 0x00780000c914783b */ /* 0x004ea80000000200 */
[----:B---3--:R-:W-:Y:S04]  /*8f60*/  LDSM.16.M88.4 R24, [R198] ;  /* 0x00000000c618783b */ /* 0x008fe80000000200 */
[----:B----4-:R-:W3:Y:S04]  /*8f70*/  LDSM.16.M88.4 R4, [R195+0x6000] ;  /* 0x00600000c304783b */ /* 0x010ee80000000200 */
[----:B------:R-:W4:Y:S04]  /*8f80*/  LDSM.16.M88.4 R176, [R191] ;  /* 0x00000000bfb0783b */ /* 0x000f280000000200 */
[----:B------:R-:W4:Y:S01]  /*8f90*/  LDSM.16.M88.4 R156, [R190] ;  /* 0x00000000be9c783b */ /* 0x000f220000000200 */
[C---:B-----5:R-:W-:Y:S03]  /*8fa0*/  HMMA.16816.F32.BF16 R12, R172.reuse, R152, RZ ;  /* 0x00000098ac0c723c */ /* 0x060fe600000418ff */
[----:B------:R-:W5:Y:S04]  /*8fb0*/  LDSM.16.M88.4 R28, [R189] ;  /* 0x00000000bd1c783b */ /* 0x000f680000000200 */
[----:B------:R-:W-:Y:S01]  /*8fc0*/  LDSM.16.M88.4 R168, [R195+0x6800] ;  /* 0x00680000c3a8783b */ /* 0x000fe20000000200 */
[C---:B------:R-:W-:Y:S03]  /*8fd0*/  HMMA.16816.F32.BF16 R152, R172.reuse, R154, RZ ;  /* 0x0000009aac98723c */ /* 0x040fe600000418ff */
[----:B------:R-:W-:Y:S03]  /*8fe0*/  LDSM.16.M88.4 R164, [R195+0x7000] ;  /* 0x00700000c3a4783b */ /* 0x000fe60000000200 */
[C---:B-1----:R-:W-:Y:S01]  /*8ff0*/  HMMA.16816.F32.BF16 R148, R172.reuse, R144, RZ ;  /* 0x00000090ac94723c */ /* 0x042fe200000418ff */
[----:B------:R-:W-:Y:S04]  /*9000*/  LDSM.16.M88.4 R160, [R195+0x7800] ;  /* 0x00780000c3a0783b */ /* 0x000fe80000000200 */
[----:B------:R-:W-:Y:S01]  /*9010*/  LDSM.16.M88.4 R228, [R183] ;  /* 0x00000000b7e4783b */ /* 0x000fe20000000200 */
[----:B------:R-:W-:Y:S03]  /*9020*/  HMMA.16816.F32.BF16 R140, R172, R136, RZ ;  /* 0x00000088ac8c723c */ /* 0x000fe600000418ff */
[----:B------:R-:W-:Y:S03]  /*9030*/  LDSM.16.M88.4 R224, [R201+0xb800] ;  /* 0x00b80000c9e0783b */ /* 0x000fe60000000200 */
[----:B------:R-:W-:Y:S01]  /*9040*/  HMMA.16816.F32.BF16 R12, R8, R16, R12 ;  /* 0x00000010080c723c */ /* 0x000fe2000004180c */
[----:B------:R-:W0:Y:S05]  /*9050*/  LDGDEPBAR ;  /* 0x00000000000079af */ /* 0x000e2a0000000000 */
[C---:B------:R-:W-:Y:S06]  /*9060*/  HMMA.16816.F32.BF16 R144, R172.reuse, R146, RZ ;  /* 0x00000092ac90723c */ /* 0x040fec00000418ff */
[C---:B------:R-:W-:Y:S06]  /*9070*/  HMMA.16816.F32.BF16 R136, R172.reuse, R138, RZ ;  /* 0x0000008aac88723c */ /* 0x040fec00000418ff */
[C---:B--2---:R-:W-:Y:S06]  /*9080*/  HMMA.16816.F32.BF16 R32, R172.reuse, R20, RZ ;  /* 0x00000014ac20723c */ /* 0x044fec00000418ff */
[----:B------:R-:W-:Y:S01]  /*9090*/  HMMA.16816.F32.BF16 R172, R172, R22, RZ ;  /* 0x00000016acac723c */ /* 0x000fe200000418ff */
[----:B------:R-:W-:Y:S05]  /*90a0*/  LDSM.16.M88.4 R20, [R188] ;  /* 0x00000000bc14783b */ /* 0x000fea0000000200 */
[----:B------:R-:W-:Y:S01]  /*90b0*/  HMMA.16816.F32.BF16 R152, R8, R18, R152 ;  /* 0x000000120898723c */ /* 0x000fe20000041898 */
[----:B------:R-:W1:Y:S05]  /*90c0*/  LDSM.16.M88.4 R16, [R197] ;  /* 0x00000000c510783b */ /* 0x000e6a0000000200 */
[----:B---3--:R-:W-:Y:S06]  /*90d0*/  HMMA.16816.F32.BF16 R12, R24, R4, R12 ;  /* 0x00000004180c723c */ /* 0x008fec000004180c */
[C---:B----4-:R-:W-:Y:S06]  /*90e0*/  HMMA.16816.F32.BF16 R148, R8.reuse, R176, R148 ;  /* 0x000000b00894723c */ /* 0x050fec0000041894 */
[C---:B------:R-:W-:Y:S01]  /*90f0*/  HMMA.16816.F32.BF16 R144, R8.reuse, R178, R144 ;  /* 0x000000b20890723c */ /* 0x040fe20000041890 */
[----:B------:R-:W-:Y:S05]  /*9100*/  LDSM.16.M88.4 R176, [R188+0x800] ;  /* 0x00080000bcb0783b */ /* 0x000fea0000000200 */
[C---:B------:R-:W-:Y:S06]  /*9110*/  HMMA.16816.F32.BF16 R140, R8.reuse, R156, R140 ;  /* 0x0000009c088c723c */ /* 0x040fec000004188c */
[C---:B------:R-:W-:Y:S01]  /*9120*/  HMMA.16816.F32.BF16 R136, R8.reuse, R158, R136 ;  /* 0x0000009e0888723c */ /* 0x040fe20000041888 */
[----:B------:R-:W-:Y:S05]  /*9130*/  LDSM.16.M88.4 R156, [R188+0x1000] ;  /* 0x00100000bc9c783b */ /* 0x000fea0000000200 */
[C---:B-----5:R-:W-:Y:S06]  /*9140*/  HMMA.16816.F32.BF16 R32, R8.reuse, R28, R32 ;  /* 0x0000001c0820723c */ /* 0x060fec0000041820 */
        /* <DEDUP_REMOVED lines=60> */
[----:B------:R-:W1:Y:S05]  /*9510*/  LDSM.16.M88.4 R168, [R200+0x4000] ;  /* 0x00400000c8a8783b */ /* 0x000e6a0000000200 */
[C---:B------:R-:W-:Y:S06]  /*9520*/  HMMA.16816.F32.BF16 R140, R4.reuse, R164, R140 ;  /* 0x000000a4048c723c */ /* 0x040fec000004188c */
[C---:B------:R-:W-:Y:S01]  /*9530*/  HMMA.16816.F32.BF16 R136, R4.reuse, R166, R136 ;  /* 0x000000a60488723c */ /* 0x040fe20000041888 */
[----:B------:R-:W-:Y:S05]  /*9540*/  LDSM.16.M88.4 R164, [R182] ;  /* 0x00000000b6a4783b */ /* 0x000fea0000000200 */
[C---:B------:R-:W-:Y:S06]  /*9550*/  HMMA.16816.F32.BF16 R32, R4.reuse, R8, R32 ;  /* 0x000000080420723c */ /* 0x040fec0000041820 */
[----:B------:R-:W-:Y:S01]  /*9560*/  HMMA.16816.F32.BF16 R172, R4, R10, R172 ;  /* 0x0000000a04ac723c */ /* 0x000fe200000418ac */
[----:B------:R-:W3:Y:S04]  /*9570*/  LDSM.16.M88.4 R8, [R201+0xa800] ;  /* 0x00a80000c908783b */ /* 0x000ee80000000200 */
[----:B------:R-:W4:Y:S01]  /*9580*/  LDSM.16.M88.4 R4, [R201+0xb000] ;  /* 0x00b00000c904783b */ /* 0x000f220000000200 */
[----:B--2---:R-:W-:Y:S06]  /*9590*/  HMMA.16816.F32.BF16 R12, R176, R16, R12 ;  /* 0x00000010b00c723c */ /* 0x004fec000004180c */
[C---:B------:R-:W-:Y:S01]  /*95a0*/  HMMA.16816.F32.BF16 R152, R20.reuse, R162, R152 ;  /* 0x000000a21498723c */ /* 0x040fe20000041898 */
[----:B------:R-:W-:Y:S05]  /*95b0*/  LDSM.16.M88.4 R160, [R181] ;  /* 0x00000000b5a0783b */ /* 0x000fea0000000200 */
[C---:B------:R-:W-:Y:S06]  /*95c0*/  HMMA.16816.F32.BF16 R148, R20.reuse, R156, R148 ;  /* 0x0000009c1494723c */ /* 0x040fec0000041894 */
[C---:B------:R-:W-:Y:S01]  /*95d0*/  HMMA.16816.F32.BF16 R144, R20.reuse, R158, R144 ;  /* 0x0000009e1490723c */ /* 0x040fe20000041890 */
[----:B------:R-:W-:Y:S05]  /*95e0*/  LDSM.16.M88.4 R156, [R180] ;  /* 0x00000000b49c783b */ /* 0x000fea0000000200 */
[C---:B------:R-:W-:Y:S06]  /*95f0*/  HMMA.16816.F32.BF16 R140, R20.reuse, R28, R140 ;  /* 0x0000001c148c723c */ /* 0x040fec000004188c */
[C---:B------:R-:W-:Y:S01]  /*9600*/  HMMA.16816.F32.BF16 R136, R20.reuse, R30, R136 ;  /* 0x0000001e1488723c */ /* 0x040fe20000041888 */
[----:B------:R-:W-:Y:S05]  /*9610*/  LDSM.16.M88.4 R28, [R198+0x4000] ;  /* 0x00400000c61c783b */ /* 0x000fea0000000200 */
[C---:B------:R-:W-:Y:S06]  /*9620*/  HMMA.16816.F32.BF16 R32, R20.reuse, R24, R32 ;  /* 0x000000181420723c */ /* 0x040fec0000041820 */
[----:B------:R-:W-:Y:S01]  /*9630*/  HMMA.16816.F32.BF16 R172, R20, R26, R172 ;  /* 0x0000001a14ac723c */ /* 0x000fe200000418ac */
[----:B------:R-:W2:Y:S04]  /*9640*/  LDSM.16.M88.4 R24, [R195+0xa000] ;  /* 0x00a00000c318783b */ /* 0x000ea80000000200 */
[----:B------:R-:W-:Y:S01]  /*9650*/  LDSM.16.M88.4 R20, [R195+0xa800] ;  /* 0x00a80000c314783b */ /* 0x000fe20000000200 */
[----:B-1----:R-:W-:Y:S06]  /*9660*/  HMMA.16816.F32.BF16 R12, R168, R228, R12 ;  /* 0x000000e4a80c723c */ /* 0x002fec000004180c */
[C---:B------:R-:W-:Y:S01]  /*9670*/  HMMA.16816.F32.BF16 R152, R176.reuse, R18, R152 ;  /* 0x00000012b098723c */ /* 0x040fe20000041898 */
[----:B------:R-:W-:Y:S05]  /*9680*/  LDSM.16.M88.4 R16, [R195+0xb000] ;  /* 0x00b00000c310783b */ /* 0x000fea0000000200 */
[C---:B---3--:R-:W-:Y:S06]  /*9690*/  HMMA.16816.F32.BF16 R148, R176.reuse, R8, R148 ;  /* 0x00000008b094723c */ /* 0x048fec0000041894 */
[C---:B------:R-:W-:Y:S01]  /*96a0*/  HMMA.16816.F32.BF16 R144, R176.reuse, R10, R144 ;  /* 0x0000000ab090723c */ /* 0x040fe20000041890 */
[----:B------:R-:W-:Y:S05]  /*96b0*/  LDSM.16.M88.4 R8, [R197+0x4000] ;  /* 0x00400000c508783b */ /* 0x000fea0000000200 */
[C---:B----4-:R-:W-:Y:S06]  /*96c0*/  HMMA.16816.F32.BF16 R140, R176.reuse, R4, R140 ;  /* 0x00000004b08c723c */ /* 0x050fec000004188c */
[----:B------:R-:W-:Y:S01]  /*96d0*/  HMMA.16816.F32.BF16 R136, R176, R6, R136 ;  /* 0x00000006b088723c */ /* 0x000fe20000041888 */
[----:B------:R-:W1:Y:S05]  /*96e0*/  LDSM.16.M88.4 R4, [R188+0x4000] ;  /* 0x00400000bc04783b */ /* 0x000e6a0000000200 */
[----:B--2---:R-:W-:Y:S06]  /*96f0*/  HMMA.16816.F32.BF16 R12, R28, R24, R12 ;  /* 0x000000181c0c723c */ /* 0x004fec000004180c */
[C---:B------:R-:W-:Y:S06]  /*9700*/  HMMA.16816.F32.BF16 R32, R176.reuse, R224, R32 ;  /* 0x000000e0b020723c */ /* 0x040fec0000041820 */
[----:B------:R-:W-:Y:S06]  /*9710*/  HMMA.16816.F32.BF16 R172, R176, R226, R172 ;  /* 0x000000e2b0ac723c */ /* 0x000fec00000418ac */
[C---:B------:R-:W-:Y:S06]  /*9720*/  HMMA.16816.F32.BF16 R152, R168.reuse, R230, R152 ;  /* 0x000000e6a898723c */ /* 0x040fec0000041898 */
[C---:B------:R-:W-:Y:S06]  /*9730*/  HMMA.16816.F32.BF16 R148, R168.reuse, R164, R148 ;  /* 0x000000a4a894723c */ /* 0x040fec0000041894 */
[----:B------:R-:W-:Y:S01]  /*9740*/  HMMA.16816.F32.BF16 R144, R168, R166, R144 ;  /* 0x000000a6a890723c */ /* 0x000fe20000041890 */
[----:B------:R-:W2:Y:S05]  /*9750*/  LDSM.16.M88.4 R164, [R195+0xb800] ;  /* 0x00b80000c3a4783b */ /* 0x000eaa0000000200 */
[----:B-1----:R-:W-:Y:S06]  /*9760*/  HMMA.16816.F32.BF16 R12, R8, R4, R12 ;  /* 0x00000004080c723c */ /* 0x002fec000004180c */
[----:B------:R-:W-:Y:S01]  /*9770*/  HMMA.16816.F32.BF16 R176, R168, R160, R140 ;  /* 0x000000a0a8b0723c */ /* 0x000fe2000004188c */
[----:B------:R-:W1:Y:S01]  /*9780*/  LDSM.16.M88.4 R140, [R188+0x4800] ;  /* 0x00480000bc8c783b */ /* 0x000e620000000200 */
[----:B------:R-:W-:-:S04]  /*9790*/  IMAD.U32 R5, RZ, RZ, UR11 ;  /* 0x0000000bff057e24 */ /* 0x000fc8000f8e00ff */
[----:B------:R-:W-:Y:S01]  /*97a0*/  HMMA.16816.F32.BF16 R136, R168, R162, R136 ;  /* 0x000000a2a888723c */ /* 0x000fe20000041888 */
[----:B------:R-:W-:-:S04]  /*97b0*/  IMAD R0, R5, 0x40, R214 ;  /* 0x0000004005007824 */ /* 0x000fc800078e02d6 */
[C---:B------:R-:W-:Y:S01]  /*97c0*/  VIADD R5, R0.reuse, 0x1 ;  /* 0x0000000100057836 */ /* 0x040fe20000000000 */
[C---:B------:R-:W-:Y:S01]  /*97d0*/  HMMA.16816.F32.BF16 R160, R168.reuse, R156, R32 ;  /* 0x0000009ca8a0723c */ /* 0x040fe20000041820 */
[----:B------:R-:W3:Y:S01]  /*97e0*/  LDSM.16.M88.4 R32, [R188+0x5000] ;  /* 0x00500000bc20783b */ /* 0x000ee20000000200 */
[C---:B------:R-:W-:Y:S02]  /*97f0*/  ISETP.GE.AND P1, PT, R0.reuse, R211, PT ;  /* 0x000000d30000720c */ /* 0x040fe40003f26270 */
[----:B------:R-:W-:Y:S02]  /*9800*/  ISETP.GE.AND P0, PT, R0, R208, PT ;  /* 0x000000d00000720c */ /* 0x000fe40003f06270 */
[----:B------:R-:W-:Y:S01]  /*9810*/  HMMA.16816.F32.BF16 R172, R168, R158, R172 ;  /* 0x0000009ea8ac723c */ /* 0x000fe200000418ac */
[----:B------:R-:W-:Y:S01]  /*9820*/  FMUL.FTZ R2, R12, UR32 ;  /* 0x000000200c027c20 */ /* 0x000fe20008410000 */
[----:B------:R-:W-:Y:S02]  /*9830*/  IMAD.IADD R12, R213, 0x1, -R0 ;  /* 0x00000001d50c7824 */ /* 0x000fe400078e0a00 */
[----:B------:R-:W-:Y:S01]  /*9840*/  FMUL.FTZ R4, R14, UR32 ;  /* 0x000000200e047c20 */ /* 0x000fe20008410000 */
[----:B------:R-:W-:Y:S01]  /*9850*/  ISETP.LT.OR P1, PT, R0, R212, P1 ;  /* 0x000000d40000720c */ /* 0x000fe20000f21670 */
[----:B------:R-:W-:Y:S01]  /*9860*/  FMUL.FTZ R15, R15, UR32 ;  /* 0x000000200f0f7c20 */ /* 0x000fe20008410000 */
[----:B------:R-:W-:Y:S01]  /*9870*/  HMMA.16816.F32.BF16 R152, R28, R26, R152 ;  /* 0x0000001a1c98723c */ /* 0x000fe20000041898 */
[----:B------:R-:W4:Y:S01]  /*9880*/  MUFU.TANH R2, R2 ;  /* 0x0000000200027308 */ /* 0x000f220000002400 */
[----:B------:R-:W-:-:S02]  /*9890*/  IABS R12, R12 ;  /* 0x0000000c000c7213 */ /* 0x000fc40000000000 */
[C---:B------:R-:W-:Y:S02]  /*98a0*/  ISETP.GE.AND P6, PT, R5.reuse, R211, PT ;  /* 0x000000d30500720c */ /* 0x040fe40003fc6270 */
[C---:B------:R-:W-:Y:S01]  /*98b0*/  HMMA.16816.F32.BF16 R148, R28.reuse, R20, R148 ;  /* 0x000000141c94723c */ /* 0x040fe20000041894 */
[----:B------:R-:W-:Y:S02]  /*98c0*/  ISETP.LT.OR P0, PT, R0, R209, P0 ;  /* 0x000000d10000720c */ /* 0x000fe40000701670 */
[----:B------:R-:W5:Y:S01]  /*98d0*/  MUFU.TANH R4, R4 ;  /* 0x0000000400047308 */ /* 0x000f620000002400 */
[----:B------:R-:W-:Y:S02]  /*98e0*/  ISETP.LT.OR P6, PT, R5, R212, P6 ;  /* 0x000000d40500720c */ /* 0x000fe400037c1670 */
[----:B------:R-:W-:Y:S01]  /*98f0*/  HMMA.16816.F32.BF16 R144, R28, R22, R144 ;  /* 0x000000161c90723c */ /* 0x000fe20000041890 */
[----:B------:R-:W5:Y:S01]  /*9900*/  LDSM.16.M88.4 R20, [R188+0x5800] ;  /* 0x00580000bc14783b */ /* 0x000f620000000200 */
[----:B------:R-:W-:-:S04]  /*9910*/  DEPBAR.LE SB0, 0x0 ;  /* 0x000080000000791a */ /* 0x000fc80000000000 */
[C---:B------:R-:W-:Y:S01]  /*9920*/  HMMA.16816.F32.BF16 R176, R28.reuse, R16, R176 ;  /* 0x000000101cb0723c */ /* 0x040fe200000418b0 */
[----:B------:R-:W-:Y:S05]  /*9930*/  MUFU.TANH R15, R15 ;  /* 0x0000000f000f7308 */ /* 0x000fea0000002400 */
[----:B------:R-:W-:Y:S01]  /*9940*/  HMMA.16816.F32.BF16 R136, R28, R18, R136 ;  /* 0x000000121c88723c */ /* 0x000fe20000041888 */
[----:B------:R-:W-:-:S05]  /*9950*/  IMAD.MOV.U32 R17, RZ, RZ, R12 ;  /* 0x000000ffff117224 */ /* 0x000fca00078e000c */
[----:B--2---:R-:W-:Y:S01]  /*9960*/  HMMA.16816.F32.BF16 R160, R28, R164, R160 ;  /* 0x000000a41ca0723c */ /* 0x004fe200000418a0 */
[----:B------:R-:W-:-:S05]  /*9970*/  I2FP.F32.S32 R17, R17 ;  /* 0x0000001100117245 */ /* 0x000fca0000201400 */
[----:B------:R-:W-:Y:S01]  /*9980*/  HMMA.16816.F32.BF16 R172, R28, R166, R172 ;  /* 0x000000a61cac723c */ /* 0x000fe200000418ac */
[----:B----4-:R-:W-:-:S05]  /*9990*/  FFMA.FTZ R2, R17, -UR23, R2 ;  /* 0x8000001711027c23 */ /* 0x010fca0008010002 */
[C---:B------:R-:W-:Y:S06]  /*99a0*/  HMMA.16816.F32.BF16 R152, R8.reuse, R6, R152 ;  /* 0x000000060898723c */ /* 0x040fec0000041898 */
[----:B-1----:R-:W-:Y:S01]  /*99b0*/  HMMA.16816.F32.BF16 R148, R8, R140, R148 ;  /* 0x0000008c0894723c */ /* 0x002fe20000041894 */
[----:B------:R-:W-:Y:S01]  /*99c0*/  FMUL.FTZ R6, R13, UR32 ;  /* 0x000000200d067c20 */ /* 0x000fe20008410000 */
[----:B------:R-:W-:Y:S02]  /*99d0*/  IMAD.IADD R7, R210, 0x1, -R0 ;  /* 0x00000001d2077824 */ /* 0x000fe400078e0a00 */
[----:B------:R-:W-:-:S02]  /*99e0*/  IMAD.IADD R13, R213, 0x1, -R5 ;  /* 0x00000001d50d7824 */ /* 0x000fc400078e0a05 */
[C---:B------:R-:W-:Y:S01]  /*99f0*/  HMMA.16816.F32.BF16 R144, R8.reuse, R142, R144 ;  /* 0x0000008e0890723c */ /* 0x040fe20000041890 */
[----:B------:R-:W1:Y:S01]  /*9a00*/  MUFU.TANH R6, R6 ;  /* 0x0000000600067308 */ /* 0x000e620000002400 */
[----:B------:R-:W-:Y:S02]  /*9a10*/  IABS R7, R7 ;  /* 0x0000000700077213 */ /* 0x000fe40000000000 */
[----:B------:R-:W-:Y:S02]  /*9a20*/  IABS R13, R13 ;  /* 0x0000000d000d7213 */ /* 0x000fe40000000000 */
[----:B---3--:R-:W-:Y:S01]  /*9a30*/  HMMA.16816.F32.BF16 R176, R8, R32, R176 ;  /* 0x0000002008b0723c */ /* 0x008fe200000418b0 */
[----:B------:R-:W-:Y:S02]  /*9a40*/  IMAD.MOV.U32 R12, RZ, RZ, R7 ;  /* 0x000000ffff0c7224 */ /* 0x000fe400078e0007 */
[----:B------:R-:W-:-:S03]  /*9a50*/  IMAD.MOV.U32 R7, RZ, RZ, R13 ;  /* 0x000000ffff077224 */ /* 0x000fc600078e000d */
[----:B------:R-:W-:Y:S01]  /*9a60*/  I2FP.F32.S32 R13, R12 ;  /* 0x0000000c000d7245 */ /* 0x000fe20000201400 */
[C---:B------:R-:W-:Y:S01]  /*9a70*/  HMMA.16816.F32.BF16 R136, R8.reuse, R34, R136 ;  /* 0x000000220888723c */ /* 0x040fe20000041888 */
[----:B------:R-:W-:Y:S01]  /*9a80*/  I2FP.F32.S32 R7, R7 ;  /* 0x0000000700077245 */ /* 0x000fe20000201400 */
[----:B------:R-:W-:Y:S01]  /*9a90*/  FMUL.FTZ R153, R153, UR32 ;  /* 0x0000002099997c20 */ /* 0x000fe20008410000 */
[----:B------:R-:W-:Y:S01]  /*9aa0*/  FMUL.FTZ R155, R155, UR32 ;  /* 0x000000209b9b7c20 */ /* 0x000fe20008410000 */
[----:B-----5:R-:W-:Y:S01]  /*9ab0*/  FFMA.FTZ R13, R13, -UR23, R4 ;  /* 0x800000170d0d7c23 */ /* 0x020fe20008010004 */
[C---:B------:R-:W-:Y:S01]  /*9ac0*/  VIADD R4, R0.reuse, 0x9 ;  /* 0x0000000900047836 */ /* 0x040fe20000000000 */
[----:B------:R-:W-:Y:S01]  /*9ad0*/  HMMA.16816.F32.BF16 R160, R8, R20, R160 ;  /* 0x0000001408a0723c */ /* 0x000fe200000418a0 */
[----:B-1----:R-:W-:Y:S01]  /*9ae0*/  FFMA.FTZ R7, R7, -UR23, R6 ;  /* 0x8000001707077c23 */ /* 0x002fe20008010006 */
[----:B------:R-:W-:Y:S01]  /*9af0*/  VIADD R6, R0, 0x8 ;  /* 0x0000000800067836 */ /* 0x000fe20000000000 */
[----:B------:R-:W-:Y:S01]  /*9b00*/  MUFU.TANH R153, R153 ;  /* 0x0000009900997308 */ /* 0x000fe20000002400 */
[----:B------:R-:W-:-:S02]  /*9b10*/  IMAD.IADD R12, R213, 0x1, -R4 ;  /* 0x00000001d50c7824 */ /* 0x000fc400078e0a04 */
[----:B------:R-:W-:Y:S01]  /*9b20*/  FMUL.FTZ R17, R149, UR32 ;  /* 0x0000002095117c20 */ /* 0x000fe20008410000 */
[----:B------:R-:W-:Y:S01]  /*9b30*/  HMMA.16816.F32.BF16 R172, R8, R22, R172 ;  /* 0x0000001608ac723c */ /* 0x000fe200000418ac */
[----:B------:R-:W-:Y:S01]  /*9b40*/  FMUL.FTZ R14, R150, UR32 ;  /* 0x00000020960e7c20 */ /* 0x000fe20008410000 */
[----:B------:R-:W-:Y:S01]  /*9b50*/  FMUL.FTZ R151, R151, UR32 ;  /* 0x0000002097977c20 */ /* 0x000fe20008410000 */
[----:B------:R-:W-:Y:S01]  /*9b60*/  IABS R12, R12 ;  /* 0x0000000c000c7213 */ /* 0x000fe20000000000 */
[----:B------:R-:W-:Y:S01]  /*9b70*/  FMUL.FTZ R145, R145, UR32 ;  /* 0x0000002091917c20 */ /* 0x000fe20008410000 */
[----:B------:R-:W-:Y:S01]  /*9b80*/  MUFU.TANH R155, R155 ;  /* 0x0000009b009b7308 */ /* 0x000fe20000002400 */
[----:B------:R-:W-:Y:S01]  /*9b90*/  FMUL.FTZ R146, R146, UR32 ;  /* 0x0000002092927c20 */ /* 0x000fe20008410000 */
[----:B------:R-:W-:Y:S01]  /*9ba0*/  FMUL.FTZ R8, R152, UR32 ;  /* 0x0000002098087c20 */ /* 0x000fe20008410000 */
[----:B------:R-:W-:Y:S01]  /*9bb0*/  FSEL R9, R2, -INF , !P1 ;  /* 0xff80000002097808 */ /* 0x000fe20004800000 */
[----:B------:R-:W-:Y:S01]  /*9bc0*/  FMUL.FTZ R11, R154, UR32 ;  /* 0x000000209a0b7c20 */ /* 0x000fe20008410000 */
[-C--:B------:R-:W-:Y:S01]  /*9bd0*/  ISETP.GE.AND P1, PT, R5, R208.reuse, PT ;  /* 0x000000d00500720c */ /* 0x080fe20003f26270 */
[----:B------:R-:W-:Y:S01]  /*9be0*/  IMAD.IADD R10, R210, 0x1, -R5 ;  /* 0x00000001d20a7824 */ /* 0x000fe200078e0a05 */
[----:B------:R-:W-:Y:S01]  /*9bf0*/  FSEL R2, R13, -INF , !P0 ;  /* 0xff8000000d027808 */ /* 0x000fe20004000000 */
[----:B------:R-:W1:Y:S01]  /*9c00*/  MUFU.TANH R8, R8 ;  /* 0x0000000800087308 */ /* 0x000e620000002400 */
[----:B------:R-:W-:Y:S01]  /*9c10*/  ISETP.LT.OR P1, PT, R5, R209, P1 ;  /* 0x000000d10500720c */ /* 0x000fe20000f21670 */
[----:B------:R-:W-:Y:S01]  /*9c20*/  FMUL.FTZ R13, R148, UR32 ;  /* 0x00000020940d7c20 */ /* 0x000fe20008410000 */
[----:B------:R-:W-:Y:S01]  /*9c30*/  FSEL R5, R7, -INF , !P6 ;  /* 0xff80000007057808 */ /* 0x000fe20007000000 */
[--C-:B------:R-:W-:Y:S01]  /*9c40*/  IMAD.IADD R7, R213, 0x1, -R6.reuse ;  /* 0x00000001d5077824 */ /* 0x100fe200078e0a06 */
[C---:B------:R-:W-:Y:S01]  /*9c50*/  ISETP.GE.AND P0, PT, R6.reuse, R211, PT ;  /* 0x000000d30600720c */ /* 0x040fe20003f06270 */
[----:B------:R-:W-:Y:S01]  /*9c60*/  FMUL.FTZ R147, R147, UR32 ;  /* 0x0000002093937c20 */ /* 0x000fe20008410000 */
[C---:B------:R-:W-:Y:S01]  /*9c70*/  ISETP.GE.AND P6, PT, R6.reuse, R208, PT ;  /* 0x000000d00600720c */ /* 0x040fe20003fc6270 */
[----:B------:R-:W2:Y:S01]  /*9c80*/  MUFU.TANH R11, R11 ;  /* 0x0000000b000b7308 */ /* 0x000ea20000002400 */
[C---:B------:R-:W-:Y:S01]  /*9c90*/  ISETP.LT.OR P0, PT, R6.reuse, R212, P0 ;  /* 0x000000d40600720c */ /* 0x040fe20000701670 */
[----:B------:R-:W-:Y:S01]  /*9ca0*/  FMUL.FTZ R179, R179, UR32 ;  /* 0x00000020b3b37c20 */ /* 0x000fe20008410000 */
[----:B------:R-:W-:Y:S01]  /*9cb0*/  ISETP.LT.OR P6, PT, R6, R209, P6 ;  /* 0x000000d10600720c */ /* 0x000fe200037c1670 */
[----:B------:R-:W-:Y:S01]  /*9cc0*/  IMAD.IADD R6, R210, 0x1, -R6 ;  /* 0x00000001d2067824 */ /* 0x000fe200078e0a06 */
[----:B------:R-:W-:Y:S01]  /*9cd0*/  IABS R10, R10 ;  /* 0x0000000a000a7213 */ /* 0x000fe20000000000 */
[----:B------:R-:W-:Y:S01]  /*9ce0*/  FMUL.FTZ R137, R137, UR32 ;  /* 0x0000002089897c20 */ /* 0x000fe20008410000 */
[----:B------:R-:W-:Y:S01]  /*9cf0*/  IABS R7, R7 ;  /* 0x0000000700077213 */ /* 0x000fe20000000000 */
[----:B------:R-:W3:Y:S01]  /*9d00*/  MUFU.TANH R13, R13 ;  /* 0x0000000d000d7308 */ /* 0x000ee20000002400 */
[----:B------:R-:W-:Y:S01]  /*9d10*/  I2FP.F32.S32 R10, R10 ;  /* 0x0000000a000a7245 */ /* 0x000fe20000201400 */
[----:B------:R-:W-:Y:S01]  /*9d20*/  FMUL.FTZ R139, R139, UR32 ;  /* 0x000000208b8b7c20 */ /* 0x000fe20008410000 */
[----:B------:R-:W-:Y:S01]  /*9d30*/  IABS R6, R6 ;  /* 0x0000000600067213 */ /* 0x000fe20000000000 */
[----:B------:R-:W-:Y:S01]  /*9d40*/  FMUL.FTZ R160, R160, UR32 ;  /* 0x00000020a0a07c20 */ /* 0x000fe20008410000 */
[----:B------:R-:W-:Y:S01]  /*9d50*/  I2FP.F32.S32 R7, R7 ;  /* 0x0000000700077245 */ /* 0x000fe20000201400 */
[----:B------:R-:W-:Y:S01]  /*9d60*/  FFMA.FTZ R10, R10, -UR23, R15 ;  /* 0x800000170a0a7c23 */ /* 0x000fe2000801000f */
[----:B------:R-:W-:Y:S01]  /*9d70*/  I2FP.F32.S32 R6, R6 ;  /* 0x0000000600067245 */ /* 0x000fe20000201400 */
[----:B------:R-:W4:Y:S01]  /*9d80*/  MUFU.TANH R17, R17 ;  /* 0x0000001100117308 */ /* 0x000f220000002400 */
[----:B------:R-:W-:Y:S01]  /*9d90*/  I2FP.F32.S32 R12, R12 ;  /* 0x0000000c000c7245 */ /* 0x000fe20000201400 */
[----:B-1----:R-:W-:Y:S01]  /*9da0*/  FFMA.FTZ R7, R7, -UR23, R8 ;  /* 0x8000001707077c23 */ /* 0x002fe20008010008 */
[----:B------:R-:W-:Y:S01]  /*9db0*/  FSEL R8, R10, -INF , !P1 ;  /* 0xff8000000a087808 */ /* 0x000fe20004800000 */
[----:B--2---:R-:W-:Y:S01]  /*9dc0*/  FFMA.FTZ R6, R6, -UR23, R11 ;  /* 0x8000001706067c23 */ /* 0x004fe2000801000b */
[----:B------:R-:W-:Y:S01]  /*9dd0*/  ISETP.GE.AND P1, PT, R4, R211, PT ;  /* 0x000000d30400720c */ /* 0x000fe20003f26270 */
[----:B------:R-:W-:Y:S01]  /*9de0*/  FFMA.FTZ R153, R12, -UR23, R153 ;  /* 0x800000170c997c23 */ /* 0x000fe20008010099 */
[----:B------:R-:W-:Y:S01]  /*9df0*/  FSEL R11, R7, -INF , !P0 ;  /* 0xff800000070b7808 */ /* 0x000fe20004000000 */
[----:B------:R-:W-:Y:S01]  /*9e00*/  VIADD R12, R0, 0x10 ;  /* 0x00000010000c7836 */ /* 0x000fe20000000000 */
[----:B------:R-:W-:Y:S01]  /*9e10*/  ISETP.GE.AND P0, PT, R4, R208, PT ;  /* 0x000000d00400720c */ /* 0x000fe20003f06270 */
[----:B------:R-:W-:Y:S01]  /*9e20*/  VIADD R10, R0, 0x11 ;  /* 0x00000011000a7836 */ /* 0x000fe20000000000 */
[C---:B------:R-:W-:Y:S01]  /*9e30*/  ISETP.LT.OR P1, PT, R4.reuse, R212, P1 ;  /* 0x000000d40400720c */ /* 0x040fe20000f21670 */
[----:B------:R-:W-:Y:S01]  /*9e40*/  IMAD.IADD R15, R213, 0x1, -R12 ;  /* 0x00000001d50f7824 */ /* 0x000fe200078e0a0c */
[----:B------:R-:W-:Y:S01]  /*9e50*/  ISETP.LT.OR P0, PT, R4, R209, P0 ;  /* 0x000000d10400720c */ /* 0x000fe20000701670 */
[----:B------:R-:W-:Y:S01]  /*9e60*/  IMAD.IADD R4, R210, 0x1, -R4 ;  /* 0x00000001d2047824 */ /* 0x000fe200078e0a04 */
[----:B------:R-:W-:Y:S01]  /*9e70*/  FSEL R6, R6, -INF , !P6 ;  /* 0xff80000006067808 */ /* 0x000fe20007000000 */
[----:B------:R-:W1:Y:S01]  /*9e80*/  MUFU.TANH R14, R14 ;  /* 0x0000000e000e7308 */ /* 0x000e620000002400 */
[----:B------:R-:W-:Y:S01]  /*9e90*/  FSEL R7, R153, -INF , !P1 ;  /* 0xff80000099077808 */ /* 0x000fe20004800000 */
[----:B------:R-:W-:Y:S01]  /*9ea0*/  IMAD.IADD R16, R213, 0x1, -R10 ;  /* 0x00000001d5107824 */ /* 0x000fe200078e0a0a */
[C---:B------:R-:W-:Y:S01]  /*9eb0*/  ISETP.GE.AND P6, PT, R12.reuse, R211, PT ;  /* 0x000000d30c00720c */ /* 0x040fe20003fc6270 */
[----:B------:R-:W-:Y:S01]  /*9ec0*/  FMUL.FTZ R161, R161, UR32 ;  /* 0x00000020a1a17c20 */ /* 0x000fe20008410000 */
[----:B------:R-:W-:Y:S01]  /*9ed0*/  ISETP.GE.AND P1, PT, R12, R208, PT ;  /* 0x000000d00c00720c */ /* 0x000fe20003f26270 */
[----:B------:R-:W-:Y:S01]  /*9ee0*/  FMUL.FTZ R174, R174, UR32 ;  /* 0x00000020aeae7c20 */ /* 0x000fe20008410000 */
[----:B------:R-:W-:Y:S01]  /*9ef0*/  IABS R4, R4 ;  /* 0x0000000400047213 */ /* 0x000fe20000000000 */
[----:B------:R-:W-:Y:S01]  /*9f00*/  MUFU.TANH R145, R145 ;  /* 0x0000009100917308 */ /* 0x000fe20000002400 */
[----:B------:R-:W-:Y:S01]  /*9f10*/  IABS R15, R15 ;  /* 0x0000000f000f7213 */ /* 0x000fe20000000000 */
[----:B------:R-:W-:Y:S01]  /*9f20*/  FMUL.FTZ R163, R163, UR32 ;  /* 0x00000020a3a37c20 */ /* 0x000fe20008410000 */
[C---:B------:R-:W-:Y:S01]  /*9f30*/  ISETP.LT.OR P6, PT, R12.reuse, R212, P6 ;  /* 0x000000d40c00720c */ /* 0x040fe200037c1670 */
[----:B------:R-:W-:Y:S01]  /*9f40*/  FMUL.FTZ R173, R173, UR32 ;  /* 0x00000020adad7c20 */ /* 0x000fe20008410000 */
[----:B------:R-:W-:Y:S01]  /*9f50*/  ISETP.LT.OR P1, PT, R12, R209, P1 ;  /* 0x000000d10c00720c */ /* 0x000fe20000f21670 */
[----:B------:R-:W-:Y:S01]  /*9f60*/  IMAD.IADD R12, R210, 0x1, -R12 ;  /* 0x00000001d20c7824 */ /* 0x000fe200078e0a0c */
[----:B------:R-:W-:Y:S01]  /*9f70*/  IABS R16, R16 ;  /* 0x0000001000107213 */ /* 0x000fe20000000000 */
[----:B------:R-:W-:Y:S01]  /*9f80*/  MUFU.TANH R147, R147 ;  /* 0x0000009300937308 */ /* 0x000fe20000002400 */
[----:B------:R-:W-:Y:S01]  /*9f90*/  I2FP.F32.S32 R4, R4 ;  /* 0x0000000400047245 */ /* 0x000fe20000201400 */
[----:B------:R-:W-:Y:S01]  /*9fa0*/  FMUL.FTZ R175, R175, UR32 ;  /* 0x00000020afaf7c20 */ /* 0x000fe20008410000 */
[----:B------:R-:W-:-:S02]  /*9fb0*/  I2FP.F32.S32 R18, R15 ;  /* 0x0000000f00127245 */ /* 0x000fc40000201400 */
[----:B------:R-:W-:Y:S01]  /*9fc0*/  IABS R12, R12 ;  /* 0x0000000c000c7213 */ /* 0x000fe20000000000 */
[----:B------:R-:W-:Y:S01]  /*9fd0*/  FFMA.FTZ R4, R4, -UR23, R155 ;  /* 0x8000001704047c23 */ /* 0x000fe2000801009b */
[----:B------:R-:W-:Y:S01]  /*9fe0*/  I2FP.F32.S32 R16, R16 ;  /* 0x0000001000107245 */ /* 0x000fe20000201400 */
[----:B---3--:R-:W-:Y:S01]  /*9ff0*/  FFMA.FTZ R13, R18, -UR23, R13 ;  /* 0x80000017120d7c23 */ /* 0x008fe2000801000d */
[----:B------:R-:W-:Y:S01]  /*a000*/  I2FP.F32.S32 R15, R12 ;  /* 0x0000000c000f7245 */ /* 0x000fe20000201400 */
[----:B------:R-:W-:Y:S01]  /*a010*/  VIADD R12, R0, 0x18 ;  /* 0x00000018000c7836 */ /* 0x000fe20000000000 */
[----:B------:R-:W-:Y:S01]  /*a020*/  FSEL R4, R4, -INF , !P0 ;  /* 0xff80000004047808 */ /* 0x000fe20004000000 */
[----:B----4-:R-:W-:Y:S01]  /*a030*/  FFMA.FTZ R16, R16, -UR23, R17 ;  /* 0x8000001710107c23 */ /* 0x010fe20008010011 */
[----:B------:R-:W-:Y:S01]  /*a040*/  FMUL.FTZ R17, R144, UR32 ;  /* 0x0000002090117c20 */ /* 0x000fe20008410000 */
[----:B------:R-:W-:Y:S01]  /*a050*/  FSEL R215, R13, -INF , !P6 ;  /* 0xff8000000dd77808 */ /* 0x000fe20007000000 */
[----:B-1----:R-:W-:Y:S01]  /*a060*/  FFMA.FTZ R14, R15, -UR23, R14 ;  /* 0x800000170f0e7c23 */ /* 0x002fe2000801000e */
[C---:B------:R-:W-:Y:S01]  /*a070*/  ISETP.GE.AND P0, PT, R10.reuse, R211, PT ;  /* 0x000000d30a00720c */ /* 0x040fe20003f06270 */
[----:B------:R1:W2:Y:S01]  /*a080*/  MUFU.TANH R15, R151 ;  /* 0x00000097000f7308 */ /* 0x0002a20000002400 */
[----:B------:R-:W-:Y:S01]  /*a090*/  ISETP.GE.AND P6, PT, R10, R208, PT ;  /* 0x000000d00a00720c */ /* 0x000fe20003fc6270 */
[----:B------:R-:W-:Y:S01]  /*a0a0*/  VIADD R13, R0, 0x19 ;  /* 0x00000019000d7836 */ /* 0x000fe20000000000 */
[----:B------:R-:W-:-:S02]  /*a0b0*/  ISETP.LT.OR P0, PT, R10, R212, P0 ;  /* 0x000000d40a00720c */ /* 0x000fc40000701670 */
[----:B------:R-:W-:Y:S01]  /*a0c0*/  ISETP.LT.OR P6, PT, R10, R209, P6 ;  /* 0x000000d10a00720c */ /* 0x000fe200037c1670 */
[----:B------:R-:W-:Y:S01]  /*a0d0*/  IMAD.IADD R10, R210, 0x1, -R10 ;  /* 0x00000001d20a7824 */ /* 0x000fe200078e0a0a */
[----:B------:R-:W-:Y:S01]  /*a0e0*/  FSEL R216, R14, -INF , !P1 ;  /* 0xff8000000ed87808 */ /* 0x000fe20004800000 */
[----:B------:R-:W3:Y:S01]  /*a0f0*/  MUFU.TANH R17, R17 ;  /* 0x0000001100117308 */ /* 0x000ee20000002400 */
[C---:B------:R-:W-:Y:S01]  /*a100*/  IMAD.IADD R14, R213.reuse, 0x1, -R12 ;  /* 0x00000001d50e7824 */ /* 0x040fe200078e0a0c */
[C---:B------:R-:W-:Y:S01]  /*a110*/  ISETP.GE.AND P1, PT, R12.reuse, R211, PT ;  /* 0x000000d30c00720c */ /* 0x040fe20003f26270 */
[----:B------:R-:W-:Y:S01]  /*a120*/  IMAD.IADD R18, R213, 0x1, -R13 ;  /* 0x00000001d5127824 */ /* 0x000fe200078e0a0d */
[----:B------:R-:W-:Y:S02]  /*a130*/  IABS R10, R10 ;  /* 0x0000000a000a7213 */ /* 0x000fe40000000000 */
[----:B------:R-:W-:Y:S02]  /*a140*/  ISETP.LT.OR P1, PT, R12, R212, P1 ;  /* 0x000000d40c00720c */ /* 0x000fe40000f21670 */
[----:B------:R-:W-:Y:S01]  /*a150*/  IABS R14, R14 ;  /* 0x0000000e000e7213 */ /* 0x000fe20000000000 */
[----:B------:R-:W-:Y:S01]  /*a160*/  MUFU.TANH R179, R179 ;  /* 0x000000b300b37308 */ /* 0x000fe20000002400 */
[----:B-1----:R-:W-:-:S02]  /*a170*/  FSEL R151, R16, -INF , !P0 ;  /* 0xff80000010977808 */ /* 0x002fc40004000000 */
[C---:B------:R-:W-:Y:S02]  /*a180*/  ISETP.GE.AND P0, PT, R12.reuse, R208, PT ;  /* 0x000000d00c00720c */ /* 0x040fe40003f06270 */
[----:B------:R-:W-:Y:S02]  /*a190*/  I2FP.F32.S32 R10, R10 ;  /* 0x0000000a000a7245 */ /* 0x000fe40000201400 */
[----:B------:R-:W-:Y:S01]  /*a1a0*/  ISETP.LT.OR P0, PT, R12, R209, P0 ;  /* 0x000000d10c00720c */ /* 0x000fe20000701670 */
[----:B------:R-:W1:Y:S01]  /*a1b0*/  MUFU.TANH R16, R146 ;  /* 0x0000009200107308 */ /* 0x000e620000002400 */
[----:B------:R-:W-:Y:S01]  /*a1c0*/  IMAD.IADD R12, R210, 0x1, -R12 ;  /* 0x00000001d20c7824 */ /* 0x000fe200078e0a0c */
[----:B------:R-:W-:Y:S01]  /*a1d0*/  I2FP.F32.S32 R14, R14 ;  /* 0x0000000e000e7245 */ /* 0x000fe20000201400 */
[----:B--2---:R-:W-:Y:S01]  /*a1e0*/  FFMA.FTZ R10, R10, -UR23, R15 ;  /* 0x800000170a0a7c23 */ /* 0x004fe2000801000f */
[----:B------:R-:W-:Y:S01]  /*a1f0*/  IABS R18, R18 ;  /* 0x0000001200127213 */ /* 0x000fe20000000000 */
[----:B------:R-:W-:Y:S01]  /*a200*/  FMUL.FTZ R15, R178, UR32 ;  /* 0x00000020b20f7c20 */ /* 0x000fe20008410000 */
[----:B------:R-:W-:Y:S01]  /*a210*/  IABS R12, R12 ;  /* 0x0000000c000c7213 */ /* 0x000fe20000000000 */
[----:B---3--:R-:W-:Y:S01]  /*a220*/  FFMA.FTZ R14, R14, -UR23, R17 ;  /* 0x800000170e0e7c23 */ /* 0x008fe20008010011 */
[----:B------:R-:W-:Y:S01]  /*a230*/  I2FP.F32.S32 R18, R18 ;  /* 0x0000001200127245 */ /* 0x000fe20000201400 */
[----:B------:R-:W-:Y:S01]  /*a240*/  FMUL.FTZ R17, R176, UR32 ;  /* 0x00000020b0117c20 */ /* 0x000fe20008410000 */
[----:B------:R-:W-:Y:S01]  /*a250*/  I2FP.F32.S32 R19, R12 ;  /* 0x0000000c00137245 */ /* 0x000fe20000201400 */
[----:B------:R-:W-:Y:S01]  /*a260*/  VIADD R12, R0, 0x20 ;  /* 0x00000020000c7836 */ /* 0x000fe20000000000 */
[----:B------:R-:W-:Y:S01]  /*a270*/  FSEL R176, R10, -INF , !P6 ;  /* 0xff8000000ab07808 */ /* 0x000fe20007000000 */
[----:B------:R-:W-:Y:S01]  /*a280*/  FFMA.FTZ R18, R18, -UR23, R145 ;  /* 0x8000001712127c23 */ /* 0x000fe20008010091 */
[----:B------:R-:W-:Y:S01]  /*a290*/  ISETP.GE.AND P6, PT, R13, R211, PT ;  /* 0x000000d30d00720c */ /* 0x000fe20003fc6270 */
[----:B------:R-:W-:Y:S01]  /*a2a0*/  MUFU.TANH R15, R15 ;  /* 0x0000000f000f7308 */ /* 0x000fe20000002400 */
[----:B------:R-:W-:Y:S01]  /*a2b0*/  FSEL R149, R14, -INF , !P1 ;  /* 0xff8000000e957808 */ /* 0x000fe20004800000 */
[----:B-1----:R-:W-:Y:S01]  /*a2c0*/  FFMA.FTZ R16, R19, -UR23, R16 ;  /* 0x8000001713107c23 */ /* 0x002fe20008010010 */
[C---:B------:R-:W-:Y:S01]  /*a2d0*/  ISETP.LT.OR P6, PT, R13.reuse, R212, P6 ;  /* 0x000000d40d00720c */ /* 0x040fe200037c1670 */
[----:B------:R-:W-:Y:S01]  /*a2e0*/  VIADD R10, R0, 0x21 ;  /* 0x00000021000a7836 */ /* 0x000fe20000000000 */
[----:B------:R-:W-:-:S02]  /*a2f0*/  ISETP.GE.AND P1, PT, R13, R208, PT ;  /* 0x000000d00d00720c */ /* 0x000fc40003f26270 */
[----:B------:R-:W-:Y:S01]  /*a300*/  FSEL R150, R16, -INF , !P0 ;  /* 0xff80000010967808 */ /* 0x000fe20004000000 */
[----:B------:R1:W2:Y:S01]  /*a310*/  MUFU.TANH R14, R17 ;  /* 0x00000011000e7308 */ /* 0x0002a20000002400 */
[----:B------:R-:W-:Y:S01]  /*a320*/  FSEL R135, R18, -INF , !P6 ;  /* 0xff80000012877808 */ /* 0x000fe20007000000 */
[----:B------:R-:W-:Y:S01]  /*a330*/  FMUL.FTZ R18, R177, UR32 ;  /* 0x00000020b1127c20 */ /* 0x000fe20008410000 */
[----:B------:R-:W-:Y:S01]  /*a340*/  ISETP.LT.OR P1, PT, R13, R209, P1 ;  /* 0x000000d10d00720c */ /* 0x000fe20000f21670 */
[----:B------:R-:W-:Y:S01]  /*a350*/  IMAD.IADD R13, R210, 0x1, -R13 ;  /* 0x00000001d20d7824 */ /* 0x000fe200078e0a0d */
[C---:B------:R-:W-:Y:S01]  /*a360*/  ISETP.GE.AND P0, PT, R12.reuse, R211, PT ;  /* 0x000000d30c00720c */ /* 0x040fe20003f06270 */
[----:B------:R-:W-:Y:S01]  /*a370*/  IMAD.IADD R16, R213, 0x1, -R12 ;  /* 0x00000001d5107824 */ /* 0x000fe200078e0a0c */
[C---:B------:R-:W-:Y:S01]  /*a380*/  ISETP.GE.AND P6, PT, R12.reuse, R208, PT ;  /* 0x000000d00c00720c */ /* 0x040fe20003fc6270 */
[----:B------:R-:W3:Y:S01]  /*a390*/  MUFU.TANH R18, R18 ;  /* 0x0000001200127308 */ /* 0x000ee20000002400 */
[----:B------:R-:W-:-:S02]  /*a3a0*/  ISETP.LT.OR P0, PT, R12, R212, P0 ;  /* 0x000000d40c00720c */ /* 0x000fc40000701670 */
[----:B------:R-:W-:Y:S01]  /*a3b0*/  ISETP.LT.OR P6, PT, R12, R209, P6 ;  /* 0x000000d10c00720c */ /* 0x000fe200037c1670 */
[----:B------:R-:W-:Y:S01]  /*a3c0*/  IMAD.IADD R12, R210, 0x1, -R12 ;  /* 0x00000001d20c7824 */ /* 0x000fe200078e0a0c */
[----:B------:R-:W-:Y:S02]  /*a3d0*/  IABS R13, R13 ;  /* 0x0000000d000d7213 */ /* 0x000fe40000000000 */
[----:B------:R-:W-:Y:S01]  /*a3e0*/  IABS R16, R16 ;  /* 0x0000001000107213 */ /* 0x000fe20000000000 */
[----:B------:R-:W-:Y:S01]  /*a3f0*/  MUFU.TANH R137, R137 ;  /* 0x0000008900897308 */ /* 0x000fe20000002400 */
[----:B-1----:R-:W-:Y:S01]  /*a400*/  IMAD.IADD R17, R213, 0x1, -R10 ;  /* 0x00000001d5117824 */ /* 0x002fe200078e0a0a */
[----:B------:R-:W-:Y:S02]  /*a410*/  IABS R12, R12 ;  /* 0x0000000c000c7213 */ /* 0x000fe40000000000 */
[----:B------:R-:W-:Y:S02]  /*a420*/  I2FP.F32.S32 R20, R13 ;  /* 0x0000000d00147245 */ /* 0x000fe40000201400 */
[----:B------:R-:W-:Y:S01]  /*a430*/  I2FP.F32.S32 R13, R16 ;  /* 0x00000010000d7245 */ /* 0x000fe20000201400 */
[----:B------:R-:W-:Y:S01]  /*a440*/  FMUL.FTZ R16, R138, UR32 ;  /* 0x000000208a107c20 */ /* 0x000fe20008410000 */
[----:B------:R-:W-:Y:S01]  /*a450*/  I2FP.F32.S32 R12, R12 ;  /* 0x0000000c000c7245 */ /* 0x000fe20000201400 */
[----:B------:R-:W-:Y:S01]  /*a460*/  FFMA.FTZ R20, R20, -UR23, R147 ;  /* 0x8000001714147c23 */ /* 0x000fe20008010093 */
[----:B------:R-:W-:Y:S01]  /*a470*/  IABS R17, R17 ;  /* 0x0000001100117213 */ /* 0x000fe20000000000 */
[----:B--2---:R-:W-:Y:S01]  /*a480*/  FFMA.FTZ R13, R13, -UR23, R14 ;  /* 0x800000170d0d7c23 */ /* 0x004fe2000801000e */
[----:B------:R-:W-:-:S02]  /*a490*/  VIADD R14, R0, 0x28 ;  /* 0x00000028000e7836 */ /* 0x000fc40000000000 */
[----:B------:R-:W-:Y:S01]  /*a4a0*/  FFMA.FTZ R12, R12, -UR23, R15 ;  /* 0x800000170c0c7c23 */ /* 0x000fe2000801000f */
[----:B------:R-:W-:Y:S01]  /*a4b0*/  I2FP.F32.S32 R17, R17 ;  /* 0x0000001100117245 */ /* 0x000fe20000201400 */
[----:B------:R-:W-:Y:S01]  /*a4c0*/  FMUL.FTZ R15, R136, UR32 ;  /* 0x00000020880f7c20 */ /* 0x000fe20008410000 */
[----:B------:R-:W-:Y:S01]  /*a4d0*/  FSEL R148, R20, -INF , !P1 ;  /* 0xff80000014947808 */ /* 0x000fe20004800000 */
[----:B------:R-:W-:Y:S01]  /*a4e0*/  MUFU.TANH R16, R16 ;  /* 0x0000001000107308 */ /* 0x000fe20000002400 */
[----:B------:R-:W-:Y:S01]  /*a4f0*/  ISETP.GE.AND P1, PT, R10, R211, PT ;  /* 0x000000d30a00720c */ /* 0x000fe20003f26270 */
[----:B---3--:R-:W-:Y:S01]  /*a500*/  FFMA.FTZ R17, R17, -UR23, R18 ;  /* 0x8000001711117c23 */ /* 0x008fe20008010012 */
[----:B------:R-:W-:Y:S01]  /*a510*/  FSEL R147, R13, -INF , !P0 ;  /* 0xff8000000d937808 */ /* 0x000fe20004000000 */
[----:B------:R-:W-:Y:S01]  /*a520*/  VIADD R13, R0, 0x29 ;  /* 0x00000029000d7836 */ /* 0x000fe20000000000 */
[C---:B------:R-:W-:Y:S02]  /*a530*/  ISETP.GE.AND P0, PT, R10.reuse, R208, PT ;  /* 0x000000d00a00720c */ /* 0x040fe40003f06270 */
[C---:B------:R-:W-:Y:S01]  /*a540*/  ISETP.LT.OR P1, PT, R10.reuse, R212, P1 ;  /* 0x000000d40a00720c */ /* 0x040fe20000f21670 */
[----:B------:R-:W1:Y:S01]  /*a550*/  MUFU.TANH R15, R15 ;  /* 0x0000000f000f7308 */ /* 0x000e620000002400 */
[----:B------:R-:W-:Y:S01]  /*a560*/  ISETP.LT.OR P0, PT, R10, R209, P0 ;  /* 0x000000d10a00720c */ /* 0x000fe20000701670 */
[----:B------:R-:W-:Y:S01]  /*a570*/  IMAD.IADD R10, R210, 0x1, -R10 ;  /* 0x00000001d20a7824 */ /* 0x000fe200078e0a0a */
[----:B------:R-:W-:Y:S01]  /*a580*/  FSEL R146, R12, -INF , !P6 ;  /* 0xff8000000c927808 */ /* 0x000fe20007000000 */
[----:B------:R-:W-:Y:S01]  /*a590*/  IMAD.IADD R12, R213, 0x1, -R14 ;  /* 0x00000001d50c7824 */ /* 0x000fe200078e0a0e */
[----:B------:R-:W-:Y:S01]  /*a5a0*/  FSEL R145, R17, -INF , !P1 ;  /* 0xff80000011917808 */ /* 0x000fe20004800000 */
[----:B------:R-:W-:Y:S01]  /*a5b0*/  IMAD.IADD R17, R213, 0x1, -R13 ;  /* 0x00000001d5117824 */ /* 0x000fe200078e0a0d */
[C---:B------:R-:W-:Y:S01]  /*a5c0*/  ISETP.GE.AND P6, PT, R14.reuse, R211, PT ;  /* 0x000000d30e00720c */ /* 0x040fe20003fc6270 */
[----:B------:R-:W-:Y:S01]  /*a5d0*/  MUFU.TANH R139, R139 ;  /* 0x0000008b008b7308 */ /* 0x000fe20000002400 */
[----:B------:R-:W-:-:S02]  /*a5e0*/  ISETP.GE.AND P1, PT, R14, R208, PT ;  /* 0x000000d00e00720c */ /* 0x000fc40003f26270 */
[C---:B------:R-:W-:Y:S02]  /*a5f0*/  ISETP.LT.OR P6, PT, R14.reuse, R212, P6 ;  /* 0x000000d40e00720c */ /* 0x040fe400037c1670 */
[----:B------:R-:W-:Y:S01]  /*a600*/  ISETP.LT.OR P1, PT, R14, R209, P1 ;  /* 0x000000d10e00720c */ /* 0x000fe20000f21670 */
[----:B------:R-:W-:Y:S01]  /*a610*/  IMAD.IADD R14, R210, 0x1, -R14 ;  /* 0x00000001d20e7824 */ /* 0x000fe200078e0a0e */
[----:B------:R-:W-:Y:S01]  /*a620*/  IABS R10, R10 ;  /* 0x0000000a000a7213 */ /* 0x000fe20000000000 */
[----:B------:R-:W-:Y:S01]  /*a630*/  MUFU.TANH R161, R161 ;  /* 0x000000a100a17308 */ /* 0x000fe20000002400 */
[----:B------:R-:W-:Y:S02]  /*a640*/  IABS R12, R12 ;  /* 0x0000000c000c7213 */ /* 0x000fe40000000000 */
[----:B------:R-:W-:Y:S02]  /*a650*/  I2FP.F32.S32 R10, R10 ;  /* 0x0000000a000a7245 */ /* 0x000fe40000201400 */
[----:B------:R-:W-:-:S02]  /*a660*/  I2FP.F32.S32 R12, R12 ;  /* 0x0000000c000c7245 */ /* 0x000fc40000201400 */
[----:B------:R-:W-:Y:S01]  /*a670*/  IABS R14, R14 ;  /* 0x0000000e000e7213 */ /* 0x000fe20000000000 */
[----:B------:R-:W-:Y:S01]  /*a680*/  FFMA.FTZ R10, R10, -UR23, R179 ;  /* 0x800000170a0a7c23 */ /* 0x000fe200080100b3 */
[----:B------:R-:W-:Y:S01]  /*a690*/  IABS R17, R17 ;  /* 0x0000001100117213 */ /* 0x000fe20000000000 */
[----:B-1----:R-:W-:Y:S01]  /*a6a0*/  FFMA.FTZ R12, R12, -UR23, R15 ;  /* 0x800000170c0c7c23 */ /* 0x002fe2000801000f */
[----:B------:R-:W-:Y:S01]  /*a6b0*/  I2FP.F32.S32 R19, R14 ;  /* 0x0000000e00137245 */ /* 0x000fe20000201400 */
[----:B------:R-:W-:Y:S01]  /*a6c0*/  FMUL.FTZ R15, R162, UR32 ;  /* 0x00000020a20f7c20 */ /* 0x000fe20008410000 */
[----:B------:R-:W-:Y:S01]  /*a6d0*/  I2FP.F32.S32 R14, R17 ;  /* 0x00000011000e7245 */ /* 0x000fe20000201400 */
[----:B------:R-:W-:Y:S01]  /*a6e0*/  MUFU.TANH R174, R174 ;  /* 0x000000ae00ae7308 */ /* 0x000fe20000002400 */
[----:B------:R-:W-:Y:S01]  /*a6f0*/  FSEL R144, R10, -INF , !P0 ;  /* 0xff8000000a907808 */ /* 0x000fe20004000000 */
[----:B------:R-:W-:Y:S01]  /*a700*/  FFMA.FTZ R16, R19, -UR23, R16 ;  /* 0x8000001713107c23 */ /* 0x000fe20008010010 */
[----:B------:R-:W-:Y:S01]  /*a710*/  FSEL R143, R12, -INF , !P6 ;  /* 0xff8000000c8f7808 */ /* 0x000fe20007000000 */
[----:B------:R-:W-:Y:S01]  /*a720*/  FFMA.FTZ R137, R14, -UR23, R137 ;  /* 0x800000170e897c23 */ /* 0x000fe20008010089 */
[C---:B------:R-:W-:Y:S01]  /*a730*/  ISETP.GE.AND P0, PT, R13.reuse, R211, PT ;  /* 0x000000d30d00720c */ /* 0x040fe20003f06270 */
[----:B------:R-:W-:Y:S01]  /*a740*/  VIADD R14, R0, 0x30 ;  /* 0x00000030000e7836 */ /* 0x000fe20000000000 */
[C---:B------:R-:W-:Y:S01]  /*a750*/  ISETP.GE.AND P6, PT, R13.reuse, R208, PT ;  /* 0x000000d00d00720c */ /* 0x040fe20003fc6270 */
[----:B------:R-:W1:Y:S01]  /*a760*/  MUFU.TANH R12, R160 ;  /* 0x000000a0000c7308 */ /* 0x000e620000002400 */
[----:B------:R-:W-:Y:S01]  /*a770*/  ISETP.LT.OR P0, PT, R13, R212, P0 ;  /* 0x000000d40d00720c */ /* 0x000fe20000701670 */
[--C-:B------:R-:W-:Y:S01]  /*a780*/  IMAD.IADD R17, R213, 0x1, -R14.reuse ;  /* 0x00000001d5117824 */ /* 0x100fe200078e0a0e */
[----:B------:R-:W-:Y:S01]  /*a790*/  ISETP.LT.OR P6, PT, R13, R209, P6 ;  /* 0x000000d10d00720c */ /* 0x000fe200037c1670 */
[----:B------:R-:W-:Y:S01]  /*a7a0*/  IMAD.IADD R13, R210, 0x1, -R13 ;  /* 0x00000001d20d7824 */ /* 0x000fe200078e0a0d */
[----:B------:R-:W-:Y:S01]  /*a7b0*/  FSEL R142, R16, -INF , !P1 ;  /* 0xff800000108e7808 */ /* 0x000fe20004800000 */
[----:B------:R-:W-:Y:S01]  /*a7c0*/  VIADD R10, R0, 0x31 ;  /* 0x00000031000a7836 */ /* 0x000fe20000000000 */
[----:B------:R-:W-:Y:S01]  /*a7d0*/  IABS R17, R17 ;  /* 0x0000001100117213 */ /* 0x000fe20000000000 */
[----:B------:R-:W2:Y:S01]  /*a7e0*/  MUFU.TANH R15, R15 ;  /* 0x0000000f000f7308 */ /* 0x000ea20000002400 */
[----:B------:R-:W-:Y:S01]  /*a7f0*/  IMAD.IADD R16, R210, 0x1, -R14 ;  /* 0x00000001d2107824 */ /* 0x000fe200078e0a0e */
[----:B------:R-:W-:Y:S01]  /*a800*/  IABS R13, R13 ;  /* 0x0000000d000d7213 */ /* 0x000fe20000000000 */
[----:B------:R-:W-:Y:S01]  /*a810*/  IMAD.IADD R18, R213, 0x1, -R10 ;  /* 0x00000001d5127824 */ /* 0x000fe200078e0a0a */
[----:B------:R-:W-:-:S02]  /*a820*/  I2FP.F32.S32 R17, R17 ;  /* 0x0000001100117245 */ /* 0x000fc40000201400 */
[----:B------:R-:W-:Y:S01]  /*a830*/  I2FP.F32.S32 R20, R13 ;  /* 0x0000000d00147245 */ /* 0x000fe20000201400 */
[----:B------:R-:W-:Y:S01]  /*a840*/  FMUL.FTZ R13, R172, UR32 ;  /* 0x00000020ac0d7c20 */ /* 0x000fe20008410000 */
[----:B------:R-:W-:Y:S01]  /*a850*/  IABS R16, R16 ;  /* 0x0000001000107213 */ /* 0x000fe20000000000 */
[----:B-1----:R-:W-:Y:S01]  /*a860*/  FFMA.FTZ R12, R17, -UR23, R12 ;  /* 0x80000017110c7c23 */ /* 0x002fe2000801000c */
[----:B------:R-:W-:Y:S01]  /*a870*/  ISETP.GE.AND P1, PT, R14, R211, PT ;  /* 0x000000d30e00720c */ /* 0x000fe20003f26270 */
[----:B------:R-:W-:Y:S01]  /*a880*/  FFMA.FTZ R20, R20, -UR23, R139 ;  /* 0x8000001714147c23 */ /* 0x000fe2000801008b */
[----:B------:R-:W-:Y:S01]  /*a890*/  IABS R18, R18 ;  /* 0x0000001200127213 */ /* 0x000fe20000000000 */
[----:B------:R-:W1:Y:S01]  /*a8a0*/  MUFU.TANH R13, R13 ;  /* 0x0000000d000d7308 */ /* 0x000e620000002400 */
[----:B------:R-:W-:Y:S02]  /*a8b0*/  I2FP.F32.S32 R16, R16 ;  /* 0x0000001000107245 */ /* 0x000fe40000201400 */
[----:B------:R-:W-:-:S02]  /*a8c0*/  FSEL R141, R137, -INF , !P0 ;  /* 0xff800000898d7808 */ /* 0x000fc40004000000 */
[----:B------:R-:W-:Y:S01]  /*a8d0*/  ISETP.GE.AND P0, PT, R14, R208, PT ;  /* 0x000000d00e00720c */ /* 0x000fe20003f06270 */
[----:B--2---:R-:W-:Y:S01]  /*a8e0*/  FFMA.FTZ R15, R16, -UR23, R15 ;  /* 0x80000017100f7c23 */ /* 0x004fe2000801000f */
[----:B------:R-:W-:Y:S01]  /*a8f0*/  BAR.SYNC.DEFER_BLOCKING 0x0 ;  /* 0x0000000000007b1d */ /* 0x000fe20000010000 */
[----:B------:R-:W-:Y:S02]  /*a900*/  ISETP.LT.OR P1, PT, R14, R212, P1 ;  /* 0x000000d40e00720c */ /* 0x000fe40000f21670 */
[----:B------:R-:W-:Y:S02]  /*a910*/  I2FP.F32.S32 R18, R18 ;  /* 0x0000001200127245 */ /* 0x000fe40000201400 */
[----:B------:R-:W-:Y:S01]  /*a920*/  FSEL R140, R20, -INF , !P6 ;  /* 0xff800000148c7808 */ /* 0x000fe20007000000 */
[----:B------:R-:W2:Y:S01]  /*a930*/  MUFU.TANH R163, R163 ;  /* 0x000000a300a37308 */ /* 0x000ea20000002400 */
[----:B------:R-:W-:Y:S01]  /*a940*/  ISETP.LT.OR P0, PT, R14, R209, P0 ;  /* 0x000000d10e00720c */ /* 0x000fe20000701670 */
[----:B------:R-:W-:Y:S01]  /*a950*/  FFMA.FTZ R18, R18, -UR23, R161 ;  /* 0x8000001712127c23 */ /* 0x000fe200080100a1 */
[----:B------:R-:W-:-:S02]  /*a960*/  ISETP.GE.AND P6, PT, R10, R211, PT ;  /* 0x000000d30a00720c */ /* 0x000fc40003fc6270 */
[----:B------:R-:W-:Y:S01]  /*a970*/  FSEL R171, R12, -INF , !P1 ;  /* 0xff8000000cab7808 */ /* 0x000fe20004800000 */
[----:B------:R-:W-:Y:S01]  /*a980*/  VIADD R12, R0, 0x38 ;  /* 0x00000038000c7836 */ /* 0x000fe20000000000 */
[----:B------:R-:W-:Y:S01]  /*a990*/  ISETP.LT.OR P6, PT, R10, R212, P6 ;  /* 0x000000d40a00720c */ /* 0x000fe200037c1670 */
[----:B------:R-:W-:Y:S01]  /*a9a0*/  VIADD R0, R0, 0x39 ;  /* 0x0000003900007836 */ /* 0x000fe20000000000 */
[----:B------:R-:W-:Y:S01]  /*a9b0*/  FSEL R166, R15, -INF , !P0 ;  /* 0xff8000000fa67808 */ /* 0x000fe20004000000 */
[--C-:B------:R-:W-:Y:S01]  /*a9c0*/  IMAD.IADD R15, R213, 0x1, -R12.reuse ;  /* 0x00000001d50f7824 */ /* 0x100fe200078e0a0c */
[----:B------:R-:W-:Y:S01]  /*a9d0*/  ISETP.GE.AND P1, PT, R10, R208, PT ;  /* 0x000000d00a00720c */ /* 0x000fe20003f26270 */
[----:B------:R-:W-:Y:S01]  /*a9e0*/  IMAD.IADD R14, R210, 0x1, -R12 ;  /* 0x00000001d20e7824 */ /* 0x000fe200078e0a0c */
[----:B------:R-:W-:Y:S01]  /*a9f0*/  FSEL R169, R18, -INF , !P6 ;  /* 0xff80000012a97808 */ /* 0x000fe20007000000 */
[----:B------:R-:W3:Y:S01]  /*aa00*/  MUFU.TANH R173, R173 ;  /* 0x000000ad00ad7308 */ /* 0x000ee20000002400 */
[----:B------:R-:W-:-:S02]  /*aa10*/  ISETP.GE.AND P0, PT, R12, R211, PT ;  /* 0x000000d30c00720c */ /* 0x000fc40003f06270 */
[----:B------:R-:W-:Y:S02]  /*aa20*/  ISETP.GE.AND P6, PT, R12, R208, PT ;  /* 0x000000d00c00720c */ /* 0x000fe40003fc6270 */
[----:B------:R-:W-:Y:S01]  /*aa30*/  ISETP.LT.OR P1, PT, R10, R209, P1 ;  /* 0x000000d10a00720c */ /* 0x000fe20000f21670 */
[----:B------:R-:W-:Y:S01]  /*aa40*/  IMAD.IADD R10, R210, 0x1, -R10 ;  /* 0x00000001d20a7824 */ /* 0x000fe200078e0a0a */
[----:B------:R-:W-:Y:S01]  /*aa50*/  IABS R15, R15 ;  /* 0x0000000f000f7213 */ /* 0x000fe20000000000 */
[----:B------:R-:W4:Y:S01]  /*aa60*/  MUFU.TANH R175, R175 ;  /* 0x000000af00af7308 */ /* 0x000f220000002400 */
[----:B------:R-:W-:Y:S02]  /*aa70*/  IABS R14, R14 ;  /* 0x0000000e000e7213 */ /* 0x000fe40000000000 */
[C---:B------:R-:W-:Y:S02]  /*aa80*/  ISETP.LT.OR P0, PT, R12.reuse, R212, P0 ;  /* 0x000000d40c00720c */ /* 0x040fe40000701670 */
[----:B------:R-:W-:-:S02]  /*aa90*/  ISETP.LT.OR P6, PT, R12, R209, P6 ;  /* 0x000000d10c00720c */ /* 0x000fc400037c1670 */
[----:B------:R-:W-:Y:S02]  /*aaa0*/  I2FP.F32.S32 R12, R15 ;  /* 0x0000000f000c7245 */ /* 0x000fe40000201400 */
[----:B------:R-:W-:Y:S01]  /*aab0*/  I2FP.F32.S32 R15, R14 ;  /* 0x0000000e000f7245 */ /* 0x000fe20000201400 */
[--C-:B------:R-:W-:Y:S01]  /*aac0*/  IMAD.IADD R14, R210, 0x1, -R0.reuse ;  /* 0x00000001d20e7824 */ /* 0x100fe200078e0a00 */
[----:B------:R-:W-:Y:S01]  /*aad0*/  IABS R10, R10 ;  /* 0x0000000a000a7213 */ /* 0x000fe20000000000 */
[----:B-1----:R-:W-:Y:S01]  /*aae0*/  FFMA.FTZ R12, R12, -UR23, R13 ;  /* 0x800000170c0c7c23 */ /* 0x002fe2000801000d */
[----:B------:R-:W-:Y:S02]  /*aaf0*/  IMAD.IADD R13, R213, 0x1, -R0 ;  /* 0x00000001d50d7824 */ /* 0x000fe400078e0a00 */
[----:B------:R-:W-:Y:S01]  /*ab00*/  FFMA.FTZ R15, R15, -UR23, R174 ;  /* 0x800000170f0f7c23 */ /* 0x000fe200080100ae */
[----:B------:R-:W-:Y:S02]  /*ab10*/  I2FP.F32.S32 R10, R10 ;  /* 0x0000000a000a7245 */ /* 0x000fe40000201400 */
[----:B------:R-:W-:-:S02]  /*ab20*/  IABS R14, R14 ;  /* 0x0000000e000e7213 */ /* 0x000fc40000000000 */
[----:B------:R-:W-:Y:S01]  /*ab30*/  FSEL R162, R15, -INF , !P6 ;  /* 0xff8000000fa27808 */ /* 0x000fe20007000000 */
[----:B--2---:R-:W-:Y:S01]  /*ab40*/  FFMA.FTZ R10, R10, -UR23, R163 ;  /* 0x800000170a0a7c23 */ /* 0x004fe200080100a3 */
[----:B------:R-:W-:Y:S02]  /*ab50*/  PLOP3.LUT P6, PT, PT, PT, UP0, 0x80, 0x0 ;  /* 0x000000000000781c */ /* 0x000fe40003fcf008 */
[----:B------:R-:W-:Y:S02]  /*ab60*/  IABS R13, R13 ;  /* 0x0000000d000d7213 */ /* 0x000fe40000000000 */
[----:B------:R-:W-:Y:S02]  /*ab70*/  FSEL R164, R10, -INF , !P1 ;  /* 0xff8000000aa47808 */ /* 0x000fe40004800000 */
[----:B------:R-:W-:Y:S02]  /*ab80*/  FSEL R167, R12, -INF , !P0 ;  /* 0xff8000000ca77808 */ /* 0x000fe40004000000 */
[----:B------:R-:W-:-:S02]  /*ab90*/  I2FP.F32.S32 R12, R13 ;  /* 0x0000000d000c7245 */ /* 0x000fc40000201400 */
[----:B------:R-:W-:Y:S02]  /*aba0*/  I2FP.F32.S32 R10, R14 ;  /* 0x0000000e000a7245 */ /* 0x000fe40000201400 */
[----:B------:R-:W-:Y:S01]  /*abb0*/  ISETP.GE.AND P1, PT, R0, R211, PT ;  /* 0x000000d30000720c */ /* 0x000fe20003f26270 */
[----:B---3--:R-:W-:Y:S01]  /*abc0*/  FFMA.FTZ R165, R12, -UR23, R173 ;  /* 0x800000170ca57c23 */ /* 0x008fe200080100ad */
[----:B------:R-:W-:Y:S01]  /*abd0*/  ISETP.GE.AND P0, PT, R0, R208, PT ;  /* 0x000000d00000720c */ /* 0x000fe20003f06270 */
[----:B----4-:R-:W-:Y:S01]  /*abe0*/  FFMA.FTZ R10, R10, -UR23, R175 ;  /* 0x800000170a0a7c23 */ /* 0x010fe200080100af */
[C---:B------:R-:W-:Y:S02]  /*abf0*/  ISETP.LT.OR P1, PT, R0.reuse, R212, P1 ;  /* 0x000000d40000720c */ /* 0x040fe40000f21670 */
[----:B------:R-:W-:Y:S02]  /*ac00*/  ISETP.LT.OR P0, PT, R0, R209, P0 ;  /* 0x000000d10000720c */ /* 0x000fe40000701670 */
[----:B------:R-:W-:-:S02]  /*ac10*/  FSEL R165, R165, -INF , !P1 ;  /* 0xff800000a5a57808 */ /* 0x000fc40004800000 */
        /* <DEDUP_REMOVED lines=75> */
.L_x_5808:
[----:B------:R-:W-:-:S04]  /*b0d0*/  ULEA UR16, -UR8, URZ, 0x6 ;  /* 0x0000003f08107291 */ /* 0x000fc8000f8e313f */
[----:B------:R-:W-:-:S12]  /*b0e0*/  USHF.R.S32.HI UR9, URZ, 0x1f, UR16 ;  /* 0x0000001f3f097899 */ /* 0x000fd80008011410 */
.L_x_5809:
        /* <DEDUP_REMOVED lines=66> */
[C---:B------:R-:W-:Y:S01]  /*b510*/  @!P2 IADD3 R0, P0, R133.reuse, UR7, RZ ;  /* 0x000000078500ac10 */ /* 0x040fe2000ff1e0ff */
        /* <DEDUP_REMOVED lines=8> */
[----:B------:R-:W-:Y:S01]  /*b5a0*/  @!P2 LEA R26, P0, R0, UR14, 0x1 ;  /* 0x0000000e001aac11 */ /* 0x000fe2000f8008ff */
[----:B------:R1:W-:Y:S01]  /*b5b0*/  @P5 STS.128 [R205+0x7000], RZ ;  /* 0x007000ffcd005388 */ /* 0x0003e20000000c00 */
[----:B------:R-:W-:Y:S01]  /*b5c0*/  @!P4 LEA.HI.X R31, R12, UR15, R13, 0x1, P1 ;  /* 0x0000000f0c1fcc11 */ /* 0x000fe200088f0c0d */
[----:B------:R-:W-:Y:S01]  /*b5d0*/  IMAD.U32 R13, RZ, RZ, UR7 ;  /* 0x00000007ff0d7e24 */ /* 0x000fe2000f8e00ff */
[----:B------:R-:W-:Y:S01]  /*b5e0*/  @!P2 LEA.HI.X R27, R0, UR15, R27, 0x1, P0 ;  /* 0x0000000f001bac11 */ /* 0x000fe200080f0c1b */
[----:B------:R-:W-:Y:S01]  /*b5f0*/  IMAD.U32 R0, RZ, RZ, UR7 ;  /* 0x00000007ff007e24 */ /* 0x000fe2000f8e00ff */
[----:B------:R-:W-:Y:S01]  /*b600*/  @!P4 IADD3 R12, P0, R133, UR7, RZ ;  /* 0x00000007850ccc10 */ /* 0x000fe2000ff1e0ff */
[----:B------:R-:W-:Y:S01]  /*b610*/  IMAD.U32 R10, RZ, RZ, UR4 ;  /* 0x00000004ff0a7e24 */ /* 0x000fe2000f8e00ff */
[----:B------:R-:W-:Y:S01]  /*b620*/  @!P5 LEA R32, P1, R13, R218, 0x1 ;  /* 0x000000da0d20d211 */ /* 0x000fe200078208ff */
[----:B------:R-:W-:Y:S01]  /*b630*/  @!PT LDS RZ, [RZ] ;  /* 0x00000000fffff984 */ /* 0x000fe20000000800 */
[----:B------:R-:W-:Y:S01]  /*b640*/  @!PT LDS RZ, [RZ] ;  /* 0x00000000fffff984 */ /* 0x000fe20000000800 */
[----:B------:R-:W-:Y:S01]  /*b650*/  @!PT LDS RZ, [RZ] ;  /* 0x00000000fffff984 */ /* 0x000fe20000000800 */
[----:B------:R1:W-:Y:S01]  /*b660*/  @!P5 LDGSTS.E.BYPASS.LTC128B.128 [R205+0x7000], desc[UR26][R28.64] ;  /* 0x070000001ccddfae */ /* 0x0003e2000b901d5a */
[----:B------:R-:W-:-:S02]  /*b670*/  @!P4 IADD3.X R13, R134, UR4, RZ, P0, !PT ;  /* 0x00000004860dcc10 */ /* 0x000fc400087fe4ff */
[----:B------:R-:W-:Y:S01]  /*b680*/  @!P4 LEA R34, P0, R12, UR14, 0x1 ;  /* 0x0000000e0c22cc11 */ /* 0x000fe2000f8008ff */
[----:B------:R1:W-:Y:S01]  /*b690*/  @P4 STS.128 [R205+0x9000], RZ ;  /* 0x009000ffcd004388 */ /* 0x0003e20000000c00 */
[----:B------:R-:W-:Y:S02]  /*b6a0*/  @!P5 LEA.HI.X R33, R0, R217, R10, 0x1, P1 ;  /* 0x000000d90021d211 */ /* 0x000fe400008f0c0a */
        /* <DEDUP_REMOVED lines=30> */
.L_x_5811:
[----:B------:R-:W-:Y:S05]  /*b890*/  BSYNC B0 ;  /* 0x0000000000007941 */ /* 0x000fea0003800000 */
.L_x_5810:
[----:B------:R-:W0:Y:S01]  /*b8a0*/  LDGDEPBAR ;  /* 0x00000000000079af */ /* 0x000e220000000000 */
[----:B--2---:R-:W-:Y:S01]  /*b8b0*/  IMAD.U32 R13, RZ, RZ, UR16 ;  /* 0x00000010ff0d7e24 */ /* 0x004fe2000f8e00ff */
[----:B------:R-:W-:Y:S01]  /*b8c0*/  MOV R0, UR9 ;  /* 0x0000000900007c02 */ /* 0x000fe20008000f00 */
[----:B------:R-:W-:-:S03]  /*b8d0*/  IMAD.U32 R10, RZ, RZ, UR16 ;  /* 0x00000010ff0a7e24 */ /* 0x000fc6000f8e00ff */
[----:B------:R-:W-:-:S04]  /*b8e0*/  LEA R218, P0, R13, R218, 0x1 ;  /* 0x000000da0dda7211 */ /* 0x000fc800078008ff */
[----:B------:R-:W-:-:S09]  /*b8f0*/  LEA.HI.X R217, R10, R217, R0, 0x1, P0 ;  /* 0x000000d90ad97211 */ /* 0x000fd200000f0c00 */
.L_x_5807:
[----:B------:R-:W-:Y:S01]  /*b900*/  FMNMX.FTZ R10, R132, R9, !PT ;  /* 0x00000009840a7209 */ /* 0x000fe20007810000 */
        /* <DEDUP_REMOVED lines=50> */
[----:B------:R-:W-:Y:S01]  /*bc30*/  FSEL R5, R158, RZ, P1 ;  /* 0x000000ff9e057208 */ /* 0x000fe20000800000 */
[--C-:B------:R-:W-:Y:S01]  /*bc40*/  FFMA.FTZ R156, R9, UR18, -R168.reuse ;  /* 0x00000012099c7c23 */ /* 0x100fe200080108a8 */
[--C-:B------:R-:W-:Y:S01]  /*bc50*/  FFMA.FTZ R154, R11, UR18, -R168.reuse ;  /* 0x000000120b9a7c23 */ /* 0x100fe200080108a8 */
[----:B------:R-:W-:Y:S01]  /*bc60*/  FFMA.FTZ R159, R4, UR18, -R163 ;  /* 0x00000012049f7c23 */ /* 0x000fe200080108a3 */
[----:B------:R-:W-:Y:S01]  /*bc70*/  FSEL R4, R157, RZ, P0 ;  /* 0x000000ff9d047208 */ /* 0x000fe20000000000 */
[----:B------:R-:W-:Y:S01]  /*bc80*/  FADD.FTZ R5, R132, -R5 ;  /* 0x8000000584057221 */ /* 0x000fe20000010000 */
        /* <DEDUP_REMOVED lines=8> */
[----:B------:R-:W1:Y:S01]  /*bd10*/  LDSM.16.MT88.4 R8, [R196+0xc000] ;  /* 0x00c00000c408783b */ /* 0x000e620000004200 */
        /* <DEDUP_REMOVED lines=21> */
[----:B------:R-:W3:Y:S01]  /*be70*/  MUFU.EX2 R153, R153 ;  /* 0x0000009900997308 */ /* 0x000ee20000000800 */
[----:B--2---:R-:W-:Y:S01]  /*be80*/  F2FP.BF16.F32.PACK_AB R4, R155, R156 ;  /* 0x0000009c9b04723e */ /* 0x004fe200000010ff */
[--C-:B------:R-:W-:Y:S01]  /*be90*/  FFMA.FTZ R164, R164, UR18, -R163.reuse ;  /* 0x00000012a4a47c23 */ /* 0x100fe200080108a3 */
[----:B------:R-:W-:Y:S01]  /*bea0*/  LDSM.16.MT88.4 R140, [R194+0xf000] ;  /* 0x00f00000c28c783b */ /* 0x000fe20000004200 */
[--C-:B------:R-:W-:Y:S01]  /*beb0*/  FFMA.FTZ R162, R162, UR18, -R163.reuse ;  /* 0x00000012a2a27c23 */ /* 0x100fe200080108a3 */
[----:B------:R-:W-:-:S03]  /*bec0*/  FFMA.FTZ R161, R161, UR18, -R163 ;  /* 0x00000012a1a17c23 */ /* 0x000fc600080108a3 */
        /* <DEDUP_REMOVED lines=85> */
[----:B------:R-:W4:Y:S01]  /*c420*/  MUFU.EX2 R177, R177 ;  /* 0x000000b100b17308 */ /* 0x000f220000000800 */
[----:B------:R-:W-:Y:S01]  /*c430*/  HMMA.16816.F32.BF16 R92, R4, R136, R92 ;  /* 0x00000088045c723c */ /* 0x000fe2000004185c */
[----:B------:R-:W-:-:S04]  /*c440*/  FADD.FTZ R155, R155, R156 ;  /* 0x0000009c9b9b7221 */ /* 0x000fc80000010000 */
        /* <DEDUP_REMOVED lines=60> */
[----:B-1----:R-:W-:Y:S01]  /*c810*/  HMMA.16816.F32.BF16 R76, R4, R108, R76 ;  /* 0x0000006c044c723c */ /* 0x002fe2000004184c */
[-C--:B------:R-:W-:Y:S01]  /*c820*/  FMUL.FTZ R114, R82, R3.reuse ;  /* 0x0000000352727220 */ /* 0x080fe20000410000 */
[-C--:B------:R-:W-:Y:S01]  /*c830*/  FMUL.FTZ R115, R83, R3.reuse ;  /* 0x0000000353737220 */ /* 0x080fe20000410000 */
[-C--:B------:R-:W-:Y:S01]  /*c840*/  FMUL.FTZ R82, R86, R3.reuse ;  /* 0x0000000356527220 */ /* 0x080fe20000410000 */
[-C--:B------:R-:W-:Y:S01]  /*c850*/  FMUL.FTZ R83, R87, R3.reuse ;  /* 0x0000000357537220 */ /* 0x080fe20000410000 */
[----:B------:R-:W-:-:S02]  /*c860*/  FFMA.FTZ R3, R219, R3, R152 ;  /* 0x00000003db037223 */ /* 0x000fc40000010098 */
[----:B------:R-:W1:Y:S02]  /*c870*/  MUFU.EX2 R227, R227 ;  /* 0x000000e300e37308 */ /* 0x000e640000000800 */
[----:B------:R-:W-:Y:S01]  /*c880*/  HMMA.16816.F32.BF16 R84, R4, R110, R112 ;  /* 0x0000006e0454723c */ /* 0x000fe20000041870 */
[----:B------:R-:W1:Y:S01]  /*c890*/  LDSM.16.MT88.4 R112, [R194+0xe800] ;  /* 0x00e80000c270783b */ /* 0x000e620000004200 */
[----:B------:R-:W-:-:S03]  /*c8a0*/  FADD.FTZ R3, R2, R3 ;  /* 0x0000000302037221 */ /* 0x000fc60000010000 */
[----:B------:R-:W1:Y:S01]  /*c8b0*/  LDSM.16.MT88.4 R108, [R193+0xe800] ;  /* 0x00e80000c16c783b */ /* 0x000e620000004200 */
[----:B------:R-:W-:Y:S01]  /*c8c0*/  MUFU.EX2 R224, R224 ;  /* 0x000000e000e07308 */ /* 0x000fe20000000800 */
[----:B------:R-:W-:Y:S01]  /*c8d0*/  FADD.FTZ R0, R0, R3 ;  /* 0x0000000300007221 */ /* 0x000fe20000010000 */
[----:B------:R-:W-:-:S03]  /*c8e0*/  MOV R3, R157 ;  /* 0x0000009d00037202 */ /* 0x000fc60000000f00 */
[----:B------:R-:W-:Y:S01]  /*c8f0*/  FADD.FTZ R159, R159, R0 ;  /* 0x000000009f9f7221 */ /* 0x000fe20000010000 */
[C---:B--2---:R-:W-:Y:S02]  /*c900*/  HMMA.16816.F32.BF16 R80, R4.reuse, R104, R80 ;  /* 0x000000680450723c */ /* 0x044fe40000041850 */
[----:B------:R-:W2:Y:S04]  /*c910*/  MUFU.EX2 R229, R229 ;  /* 0x000000e500e57308 */ /* 0x000ea80000000800 */
[C---:B------:R-:W-:Y:S01]  /*c920*/  HMMA.16816.F32.BF16 R88, R4.reuse, R106, R88 ;  /* 0x0000006a0458723c */ /* 0x040fe20000041858 */
[----:B------:R-:W-:Y:S01]  /*c930*/  F2FP.BF16.F32.PACK_AB R104, R173, R170 ;  /* 0x000000aaad68723e */ /* 0x000fe200000010ff */
[----:B------:R-:W-:Y:S01]  /*c940*/  FADD.FTZ R170, R170, R153 ;  /* 0x00000099aaaa7221 */ /* 0x000fe20000010000 */
[----:B----4-:R-:W-:Y:S01]  /*c950*/  F2FP.BF16.F32.PACK_AB R105, R177, R174 ;  /* 0x000000aeb169723e */ /* 0x010fe200000010ff */
[----:B------:R-:W-:Y:S01]  /*c960*/  MUFU.EX2 R164, R164 ;  /* 0x000000a400a47308 */ /* 0x000fe20000000800 */
[----:B------:R-:W-:Y:S01]  /*c970*/  FADD.FTZ R174, R174, R159 ;  /* 0x0000009faeae7221 */ /* 0x000fe20000010000 */
[----:B------:R-:W-:Y:S01]  /*c980*/  HMMA.16816.F32.BF16 R4, R4, R138, R96 ;  /* 0x0000008a0404723c */ /* 0x000fe20000041860 */
[----:B------:R-:W-:Y:S01]  /*c990*/  F2FP.BF16.F32.PACK_AB R106, R175, R172 ;  /* 0x000000acaf6a723e */ /* 0x000fe200000010ff */
[----:B------:R-:W-:Y:S01]  /*c9a0*/  LDSM.16.MT88.4 R96, [R193+0x10800] ;  /* 0x01080000c160783b */ /* 0x000fe20000004200 */
[----:B-----5:R-:W-:Y:S01]  /*c9b0*/  F2FP.BF16.F32.PACK_AB R107, R179, R176 ;  /* 0x000000b0b36b723e */ /* 0x020fe200000010ff */
        /* <DEDUP_REMOVED lines=9> */
[----:B------:R-:W3:Y:S01]  /*ca50*/  MUFU.EX2 R161, R161 ;  /* 0x000000a100a17308 */ /* 0x000ee20000000800 */
        /* <DEDUP_REMOVED lines=8> */
[C---:B-1----:R-:W-:Y:S06]  /*cae0*/  HMMA.16816.F32.BF16 R48, R104.reuse, R112, R48 ;  /* 0x000000706830723c */ /* 0x042fec0000041830 */
[C---:B------:R-:W-:Y:S01]  /*caf0*/  HMMA.16816.F32.BF16 R44, R104.reuse, R114, R44 ;  /* 0x00000072682c723c */ /* 0x040fe2000004182c */
[----:B------:R-:W1:Y:S05]  /*cb00*/  LDSM.16.MT88.4 R112, [R192+0x10800] ;  /* 0x01080000c070783b */ /* 0x000e6a0000004200 */
[C---:B------:R-:W-:Y:S06]  /*cb10*/  HMMA.16816.F32.BF16 R56, R104.reuse, R108, R56 ;  /* 0x0000006c6838723c */ /* 0x040fec0000041838 */
[C---:B------:R-:W-:Y:S01]  /*cb20*/  HMMA.16816.F32.BF16 R52, R104.reuse, R110, R52 ;  /* 0x0000006e6834723c */ /* 0x040fe20000041834 */
[----:B------:R-:W3:Y:S05]  /*cb30*/  LDSM.16.MT88.4 R108, [R193+0xd000] ;  /* 0x00d00000c16c783b */ /* 0x000eea0000004200 */
[C---:B------:R-:W-:Y:S06]  /*cb40*/  HMMA.16816.F32.BF16 R12, R104.reuse, R132, R12 ;  /* 0x00000084680c723c */ /* 0x040fec000004180c */
[C---:B------:R-:W-:Y:S01]  /*cb50*/  HMMA.16816.F32.BF16 R8, R104.reuse, R134, R8 ;  /* 0x000000866808723c */ /* 0x040fe20000041808 */
[----:B------:R-:W-:Y:S05]  /*cb60*/  LDSM.16.MT88.4 R132, [R193+0xf000] ;  /* 0x00f00000c184783b */ /* 0x000fea0000004200 */
[C---:B------:R-:W-:Y:S06]  /*cb70*/  HMMA.16816.F32.BF16 R40, R104.reuse, R120, R40 ;  /* 0x000000786828723c */ /* 0x040fec0000041828 */
[C---:B------:R-:W-:Y:S01]  /*cb80*/  HMMA.16816.F32.BF16 R36, R104.reuse, R122, R36 ;  /* 0x0000007a6824723c */ /* 0x040fe20000041824 */
[----:B------:R-:W3:Y:S05]  /*cb90*/  LDSM.16.MT88.4 R120, [R194+0x10800] ;  /* 0x01080000c278783b */ /* 0x000eea0000004200 */
[C---:B----4-:R-:W-:Y:S06]  /*cba0*/  HMMA.16816.F32.BF16 R64, R104.reuse, R116, R64 ;  /* 0x000000746840723c */ /* 0x050fec0000041840 */
[C---:B------:R-:W-:Y:S01]  /*cbb0*/  HMMA.16816.F32.BF16 R60, R104.reuse, R118, R60 ;  /* 0x00000076683c723c */ /* 0x040fe2000004183c */
[----:B------:R-:W4:Y:S05]  /*cbc0*/  LDSM.16.MT88.4 R116, [R194+0xd000] ;  /* 0x00d00000c274783b */ /* 0x000f2a0000004200 */
        /* <DEDUP_REMOVED lines=15> */
[----:B-1----:R-:W-:Y:S01]  /*ccc0*/  HMMA.16816.F32.BF16 R92, R104, R112, R92 ;  /* 0x00000070685c723c */ /* 0x002fe2000004185c */
[----:B------:R-:W-:-:S05]  /*ccd0*/  FADD.FTZ R0, R229, R0 ;  /* 0x00000000e5007221 */ /* 0x000fca0000010000 */
[----:B------:R-:W-:Y:S06]  /*cce0*/  HMMA.16816.F32.BF16 R4, R104, R114, R4 ;  /* 0x000000726804723c */ /* 0x000fec0000041804 */
[C---:B------:R-:W-:Y:S06]  /*ccf0*/  HMMA.16816.F32.BF16 R128, R96.reuse, R124, R12 ;  /* 0x0000007c6080723c */ /* 0x040fec000004180c */
[C---:B------:R-:W-:Y:S01]  /*cd00*/  HMMA.16816.F32.BF16 R124, R96.reuse, R126, R8 ;  /* 0x0000007e607c723c */ /* 0x040fe20000041808 */
[----:B------:R-:W1:Y:S05]  /*cd10*/  LDSM.16.MT88.4 R8, [R196+0x11000] ;  /* 0x01100000c408783b */ /* 0x000e6a0000004200 */
[C---:B---3--:R-:W-:Y:S06]  /*cd20*/  HMMA.16816.F32.BF16 R112, R96.reuse, R108, R28 ;  /* 0x0000006c6070723c */ /* 0x048fec000004181c */
[C---:B------:R-:W-:Y:S06]  /*cd30*/  HMMA.16816.F32.BF16 R28, R96.reuse, R144, R40 ;  /* 0x00000090601c723c */ /* 0x040fec0000041828 */
[----:B------:R-:W-:Y:S01]  /*cd40*/  HMMA.16816.F32.BF16 R40, R96, R146, R36 ;  /* 0x000000926028723c */ /* 0x000fe20000041824 */
[----:B------:R-:W2:Y:S04]  /*cd50*/  LDSM.16.MT88.4 R36, [R194+0x11000] ;  /* 0x01100000c224783b */ /* 0x000ea80000004200 */
[----:B------:R-:W-:Y:S01]  /*cd60*/  LDSM.16.MT88.4 R144, [R192+0x11000] ;  /* 0x01100000c090783b */ /* 0x000fe20000004200 */
[C---:B------:R-:W-:Y:S06]  /*cd70*/  HMMA.16816.F32.BF16 R76, R104.reuse, R120, R76 ;  /* 0x00000078684c723c */ /* 0x040fec000004184c */
[----:B------:R-:W-:Y:S01]  /*cd80*/  HMMA.16816.F32.BF16 R84, R104, R122, R84 ;  /* 0x0000007a6854723c */ /* 0x000fe20000041854 */
[----:B------:R-:W-:Y:S05]  /*cd90*/  LDSM.16.MT88.4 R104, [R193+0xd800] ;  /* 0x00d80000c168783b */ /* 0x000fea0000004200 */
[C---:B----4-:R-:W-:Y:S06]  /*cda0*/  HMMA.16816.F32.BF16 R120, R96.reuse, R116, R20 ;  /* 0x000000746078723c */ /* 0x050fec0000041814 */
        /* <DEDUP_REMOVED lines=78> */
.L_x_5804:
[----:B------:R-:W-:Y:S05]  /*d290*/  @!P6 BRA `(.L_x_5812) ;  /* 0x0000004c0070e947 */ /* 0x000fea0003800000 */
[----:B------:R-:W-:Y:S01]  /*d2a0*/  ULDC UR14, c[0x0][0x380] ;  /* 0x0000e000000e7ab9 */ /* 0x000fe20000000800 */
[----:B------:R-:W-:Y:S01]  /*d2b0*/  ULEA UR4, -UR6, URZ, 0x6 ;  /* 0x0000003f06047291 */ /* 0x000fe2000f8e313f */
[----:B------:R-:W-:Y:S01]  /*d2c0*/  IMAD.U32 R2, RZ, RZ, UR14 ;  /* 0x0000000eff027e24 */ /* 0x000fe2000f8e00ff */
[----:B------:R-:W-:Y:S01]  /*d2d0*/  IABS R0, UR14 ;  /* 0x0000000e00007c13 */ /* 0x000fe20008000000 */
[----:B------:R-:W-:Y:S02]  /*d2e0*/  ULEA UR28, -UR8, URZ, 0x6 ;  /* 0x0000003f081c7291 */ /* 0x000fe4000f8e313f */
[----:B------:R-:W-:Y:S01]  /*d2f0*/  USHF.R.S32.HI UR8, URZ, 0x1f, UR4 ;  /* 0x0000001f3f087899 */ /* 0x000fe20008011404 */
[----:B------:R-:W-:Y:S01]  /*d300*/  IABS R2, R2 ;  /* 0x0000000200027213 */ /* 0x000fe20000000000 */
[----:B------:R-:W-:Y:S01]  /*d310*/  UMOV UR32, URZ ;  /* 0x0000003f00207c82 */ /* 0x000fe20008000000 */
[----:B------:R-:W-:Y:S01]  /*d320*/  R2UR UR7, R0 ;  /* 0x00000000000772ca */ /* 0x000fe200000e0000 */
[----:B------:R-:W-:Y:S01]  /*d330*/  IMAD.U32 R216, RZ, RZ, UR4 ;  /* 0x00000004ffd87e24 */ /* 0x000fe2000f8e00ff */
[----:B------:R-:W-:Y:S01]  /*d340*/  R2UR UR9, R2 ;  /* 0x00000000020972ca */ /* 0x000fe200000e0000 */
[----:B------:R-:W-:Y:S01]  /*d350*/  USHF.R.S32.HI UR25, URZ, 0x1f, UR28 ;  /* 0x0000001f3f197899 */ /* 0x000fe2000801141c */
[----:B------:R-:W-:Y:S01]  /*d360*/  MOV R215, UR8 ;  /* 0x0000000800d77c02 */ /* 0x000fe20008000f00 */
[----:B------:R-:W-:-:S02]  /*d370*/  UISETP.NE.AND UP1, UPT, UR14, URZ, UPT ;  /* 0x0000003f0e00728c */ /* 0x000fc4000bf25270 */
[----:B------:R-:W-:Y:S02]  /*d380*/  ULOP3.LUT UR18, URZ, UR14, URZ, 0x33, !UPT ;  /* 0x0000000e3f127292 */ /* 0x000fe4000f8e333f */
[----:B------:R-:W-:Y:S02]  /*d390*/  ULOP3.LUT UR6, URZ, UR14, URZ, 0x33, !UPT ;  /* 0x0000000e3f067292 */ /* 0x000fe4000f8e333f */
[----:B------:R-:W-:Y:S02]  /*d3a0*/  UISETP.NE.AND UP0, UPT, UR14, URZ, UPT ;  /* 0x0000003f0e00728c */ /* 0x000fe4000bf05270 */
[----:B------:R-:W1:Y:S01]  /*d3b0*/  I2F.RP R5, UR7 ;  /* 0x0000000700057d06 */ /* 0x000e620008209400 */
[----:B------:R-:W-:-:S07]  /*d3c0*/  ULDC UR4, c[0x0][0x2ec] ;  /* 0x0000bb0000047ab9 */ /* 0x000fce0000000800 */
        /* <DEDUP_REMOVED lines=13> */
[----:B------:R-:W-:-:S04]  /*d4a0*/  UIADD3 UR16, URZ, -UR33, URZ ;  /* 0x800000213f107290 */ /* 0x000fc8000fffe03f */
[----:B------:R-:W-:-:S03]  /*d4b0*/  UIMAD UR19, UR16, UR9, URZ ;  /* 0x00000009101372a4 */ /* 0x000fc6000f8e023f */
[----:B------:R-:W-:Y:S01]  /*d4c0*/  UMOV UR16, URZ ;  /* 0x0000003f00107c82 */ /* 0x000fe20008000000 */
[----:B------:R-:W-:Y:S02]  /*d4d0*/  UIMAD.WIDE.U32 UR32, UR33, UR19, UR32 ;  /* 0x00000013212072a5 */ /* 0x000fe4000f8e0020 */
[----:B------:R-:W-:-:S03]  /*d4e0*/  UIMAD.WIDE.U32 UR34, UR17, UR15, UR16 ;  /* 0x0000000f112272a5 */ /* 0x000fc6000f8e0010 */
[----:B------:R-:W-:Y:S01]  /*d4f0*/  ULDC UR17, c[0x0][0x2d0] ;  /* 0x0000b40000117ab9 */ /* 0x000fe20000000800 */
[----:B------:R-:W-:Y:S01]  /*d500*/  ULDC UR16, c[0x0][0x39c] ;  /* 0x0000e70000107ab9 */ /* 0x000fe20000000800 */
[----:B------:R-:W-:Y:S02]  /*d510*/  UMOV UR19, UR33 ;  /* 0x0000002100137c82 */ /* 0x000fe40008000000 */
[----:B------:R-:W-:-:S05]  /*d520*/  UMOV UR15, UR35 ;  /* 0x00000023000f7c82 */ /* 0x000fca0008000000 */
.L_x_5816:
        /* <DEDUP_REMOVED lines=77> */
.L_x_5813:
        /* <DEDUP_REMOVED lines=19> */
[----:B------:R-:W-:Y:S01]  /*db30*/  @!P4 LDGSTS.E.BYPASS.LTC128B.128 [R205+0xe000], desc[UR26][R224.64+0x80] ;  /* 0x0e000080e0cdcfae */ /* 0x000fe2000b901d5a */
        /* <DEDUP_REMOVED lines=70> */
[----:B------:R-:W5:Y:S04]  /*dfa0*/  LDSM.16.M88.4 R140, [R201+0x6800] ;  /* 0x00680000c98c783b */ /* 0x000f680000000200 */
[----:B------:R-:W1:Y:S04]  /*dfb0*/  LDSM.16.M88.4 R144, [R201+0x7000] ;  /* 0x00700000c990783b */ /* 0x000e680000000200 */
[----:B------:R-:W2:Y:S04]  /*dfc0*/  LDSM.16.M88.4 R148, [R201+0x7800] ;  /* 0x00780000c994783b */ /* 0x000ea80000000200 */
[----:B------:R-:W0:Y:S04]  /*dfd0*/  LDGDEPBAR ;  /* 0x00000000000079af */ /* 0x000e280000000000 */
[----:B------:R-:W-:Y:S04]  /*dfe0*/  LDSM.16.M88.4 R152, [R200] ;  /* 0x00000000c898783b */ /* 0x000fe80000000200 */
[----:B------:R-:W3:Y:S04]  /*dff0*/  LDSM.16.M88.4 R156, [R199] ;  /* 0x00000000c79c783b */ /* 0x000ee80000000200 */
[----:B------:R-:W3:Y:S04]  /*e000*/  LDSM.16.M88.4 R160, [R191] ;  /* 0x00000000bfa0783b */ /* 0x000ee80000000200 */
[----:B------:R-:W3:Y:S04]  /*e010*/  LDSM.16.M88.4 R164, [R190] ;  /* 0x00000000bea4783b */ /* 0x000ee80000000200 */
[----:B------:R-:W3:Y:S01]  /*e020*/  LDSM.16.M88.4 R168, [R189] ;  /* 0x00000000bda8783b */ /* 0x000ee20000000200 */
[C---:B----4-:R-:W-:Y:S03]  /*e030*/  HMMA.16816.F32.BF16 R4, R132.reuse, R136, RZ ;  /* 0x000000888404723c */ /* 0x050fe600000418ff */
[----:B------:R-:W-:Y:S04]  /*e040*/  LDSM.16.M88.4 R172, [R198] ;  /* 0x00000000c6ac783b */ /* 0x000fe80000000200 */
[----:B------:R-:W4:Y:S01]  /*e050*/  LDSM.16.M88.4 R176, [R195+0x6000] ;  /* 0x00600000c3b0783b */ /* 0x000f220000000200 */
[C---:B------:R-:W-:Y:S03]  /*e060*/  HMMA.16816.F32.BF16 R8, R132.reuse, R138, RZ ;  /* 0x0000008a8408723c */ /* 0x040fe600000418ff */
[----:B------:R-:W-:Y:S03]  /*e070*/  LDSM.16.M88.4 R136, [R195+0x7000] ;  /* 0x00700000c388783b */ /* 0x000fe60000000200 */
[C---:B-----5:R-:W-:Y:S06]  /*e080*/  HMMA.16816.F32.BF16 R12, R132.reuse, R140, RZ ;  /* 0x0000008c840c723c */ /* 0x060fec00000418ff */
[C---:B------:R-:W-:Y:S01]  /*e090*/  HMMA.16816.F32.BF16 R16, R132.reuse, R142, RZ ;  /* 0x0000008e8410723c */ /* 0x040fe200000418ff */
[----:B------:R-:W-:Y:S05]  /*e0a0*/  LDSM.16.M88.4 R140, [R195+0x7800] ;  /* 0x00780000c38c783b */ /* 0x000fea0000000200 */
[C---:B-1----:R-:W-:Y:S06]  /*e0b0*/  HMMA.16816.F32.BF16 R20, R132.reuse, R144, RZ ;  /* 0x000000908414723c */ /* 0x042fec00000418ff */
[C---:B------:R-:W-:Y:S01]  /*e0c0*/  HMMA.16816.F32.BF16 R24, R132.reuse, R146, RZ ;  /* 0x000000928418723c */ /* 0x040fe200000418ff */
[----:B------:R-:W-:Y:S05]  /*e0d0*/  LDSM.16.M88.4 R144, [R197] ;  /* 0x00000000c590783b */ /* 0x000fea0000000200 */
[C---:B--2---:R-:W-:Y:S06]  /*e0e0*/  HMMA.16816.F32.BF16 R28, R132.reuse, R148, RZ ;  /* 0x00000094841c723c */ /* 0x044fec00000418ff */
[----:B------:R-:W-:Y:S01]  /*e0f0*/  HMMA.16816.F32.BF16 R32, R132, R150, RZ ;  /* 0x000000968420723c */ /* 0x000fe200000418ff */
[----:B------:R-:W1:Y:S04]  /*e100*/  LDSM.16.M88.4 R132, [R195+0x6800] ;  /* 0x00680000c384783b */ /* 0x000e680000000200 */
[----:B------:R-:W2:Y:S01]  /*e110*/  LDSM.16.M88.4 R148, [R188] ;  /* 0x00000000bc94783b */ /* 0x000ea20000000200 */
[C---:B---3--:R-:W-:Y:S06]  /*e120*/  HMMA.16816.F32.BF16 R4, R152.reuse, R156, R4 ;  /* 0x0000009c9804723c */ /* 0x048fec0000041804 */
        /* <DEDUP_REMOVED lines=11> */
[----:B------:R-:W5:Y:S01]  /*e1e0*/  LDSM.16.M88.4 R168, [R201+0x8000] ;  /* 0x00800000c9a8783b */ /* 0x000f620000000200 */
[C---:B----4-:R-:W-:Y:S06]  /*e1f0*/  HMMA.16816.F32.BF16 R4, R172.reuse, R176, R4 ;  /* 0x000000b0ac04723c */ /* 0x050fec0000041804 */
[C---:B------:R-:W-:Y:S01]  /*e200*/  HMMA.16816.F32.BF16 R8, R172.reuse, R178, R8 ;  /* 0x000000b2ac08723c */ /* 0x040fe20000041808 */
[----:B------:R-:W-:Y:S05]  /*e210*/  LDSM.16.M88.4 R176, [R187] ;  /* 0x00000000bbb0783b */ /* 0x000fea0000000200 */
        /* <DEDUP_REMOVED lines=23> */
[C---:B-----5:R-:W-:Y:S06]  /*e390*/  HMMA.16816.F32.BF16 R4, R164.reuse, R168, R4 ;  /* 0x000000a8a404723c */ /* 0x060fec0000041804 */
[C---:B------:R-:W-:Y:S01]  /*e3a0*/  HMMA.16816.F32.BF16 R8, R164.reuse, R170, R8 ;  /* 0x000000aaa408723c */ /* 0x040fe20000041808 */
[----:B------:R-:W-:Y:S05]  /*e3b0*/  LDSM.16.M88.4 R168, [R188+0x2000] ;  /* 0x00200000bca8783b */ /* 0x000fea0000000200 */
[C---:B-1----:R-:W-:Y:S06]  /*e3c0*/  HMMA.16816.F32.BF16 R12, R164.reuse, R132, R12 ;  /* 0x00000084a40c723c */ /* 0x042fec000004180c */
[C---:B------:R-:W-:Y:S01]  /*e3d0*/  HMMA.16816.F32.BF16 R16, R164.reuse, R134, R16 ;  /* 0x00000086a410723c */ /* 0x040fe20000041810 */
[----:B------:R-:W1:Y:S05]  /*e3e0*/  LDSM.16.M88.4 R132, [R195+0x8800] ;  /* 0x00880000c384783b */ /* 0x000e6a0000000200 */
[C---:B----4-:R-:W-:Y:S06]  /*e3f0*/  HMMA.16816.F32.BF16 R20, R164.reuse, R136, R20 ;  /* 0x00000088a414723c */ /* 0x050fec0000041814 */
        /* <DEDUP_REMOVED lines=201> */
[----:B------:R-:W2:Y:S01]  /*f090*/  LDC.64 R4, c[0x0][0x230] ;  /* 0x00008c00ff047b82 */ /* 0x000ea20000000a00 */
[----:B------:R-:W-:Y:S02]  /*f0a0*/  R2UR UR38, R6 ;  /* 0x00000000062672ca */ /* 0x000fe400000e0000 */
[----:B------:R-:W-:Y:S02]  /*f0b0*/  R2UR UR39, R7 ;  /* 0x00000000072772ca */ /* 0x000fe400000e0000 */
[----:B------:R-:W-:Y:S03]  /*f0c0*/  R2UR UR32, R8 ;  /* 0x00000000082072ca */ /* 0x000fe600000e0000 */
[----:B------:R-:W3:Y:S04]  /*f0d0*/  LDC.64 R6, c[0x0][0x248] ;  /* 0x00009200ff067b82 */ /* 0x000ee80000000a00 */
[----:B------:R-:W-:Y:S02]  /*f0e0*/  IMAD.U32 R15, RZ, RZ, UR33 ;  /* 0x00000021ff0f7e24 */ /* 0x000fe4000f8e00ff */
[----:B------:R-:W-:Y:S02]  /*f0f0*/  MOV R12, UR38 ;  /* 0x00000026000c7c02 */ /* 0x000fe40008000f00 */
[----:B------:R-:W-:Y:S02]  /*f100*/  IMAD.U32 R13, RZ, RZ, UR39 ;  /* 0x00000027ff0d7e24 */ /* 0x000fe4000f8e00ff */
[----:B------:R-:W-:Y:S03]  /*f110*/  IMAD.U32 R14, RZ, RZ, UR32 ;  /* 0x00000020ff0e7e24 */ /* 0x000fe6000f8e00ff */
[----:B------:R-:W4:Y:S04]  /*f120*/  LDG.E R9, desc[UR26][R12.64] ;  /* 0x0000001a0c097981 */ /* 0x000f28000c1e1900 */
[----:B------:R-:W4:Y:S01]  /*f130*/  LDG.E R10, desc[UR26][R14.64] ;  /* 0x0000001a0e0a7981 */ /* 0x000f22000c1e1900 */
        /* <DEDUP_REMOVED lines=11> */
.L_x_5815:
        /* <DEDUP_REMOVED lines=89> */
.L_x_5814:
[----:B------:R-:W-:Y:S01]  /*f780*/  IMAD.U32 R5, RZ, RZ, UR11 ;  /* 0x0000000bff057e24 */ /* 0x000fe2000f8e00ff */
[----:B--2---:R-:W-:Y:S01]  /*f790*/  LDSM.16.MT88.4 R28, [R193+0xc000] ;  /* 0x00c00000c11c783b */ /* 0x004fe20000004200 */
[----:B------:R-:W-:Y:S02]  /*f7a0*/  UISETP.GT.AND UP2, UPT, UR11, UR10, UPT ;  /* 0x0000000a0b00728c */ /* 0x000fe4000bf44270 */
[----:B------:R-:W-:Y:S04]  /*f7b0*/  IMAD R4, R5, 0x40, R214 ;  /* 0x0000004005047824 */ /* 0x000fe800078e02d6 */
[C---:B------:R-:W-:Y:S01]  /*f7c0*/  IMAD.IADD R5, R213.reuse, 0x1, -R4 ;  /* 0x00000001d5057824 */ /* 0x040fe200078e0a04 */
[C---:B------:R-:W-:Y:S01]  /*f7d0*/  IADD3 R10, R4.reuse, 0x10, RZ ;  /* 0x00000010040a7810 */ /* 0x040fe20007ffe0ff */
[C---:B------:R-:W-:Y:S01]  /*f7e0*/  VIADD R11, R4.reuse, 0x9 ;  /* 0x00000009040b7836 */ /* 0x040fe20000000000 */
[C---:B------:R-:W-:Y:S01]  /*f7f0*/  ISETP.GE.AND P4, PT, R4.reuse, R212, PT ;  /* 0x000000d40400720c */ /* 0x040fe20003f86270 */
[C---:B------:R-:W-:Y:S01]  /*f800*/  VIADD R14, R4.reuse, 0x11 ;  /* 0x00000011040e7836 */ /* 0x040fe20000000000 */
[----:B------:R-:W-:Y:S01]  /*f810*/  IABS R5, R5 ;  /* 0x0000000500057213 */ /* 0x000fe20000000000 */
[C---:B------:R-:W-:Y:S01]  /*f820*/  IMAD.IADD R7, R213.reuse, 0x1, -R10 ;  /* 0x00000001d5077824 */ /* 0x040fe200078e0a0a */
[C---:B------:R-:W-:Y:S01]  /*f830*/  IADD3 R8, R213.reuse, -R11, RZ ;  /* 0x8000000bd5087210 */ /* 0x040fe20007ffe0ff */
[C---:B------:R-:W-:Y:S01]  /*f840*/  VIADD R12, R4.reuse, 0x19 ;  /* 0x00000019040c7836 */ /* 0x040fe20000000000 */
[----:B------:R-:W-:Y:S01]  /*f850*/  I2FP.F32.S32 R6, R5 ;  /* 0x0000000500067245 */ /* 0x000fe20000201400 */
[----:B------:R-:W-:Y:S01]  /*f860*/  VIADD R5, R4, 0x1 ;  /* 0x0000000104057836 */ /* 0x000fe20000000000 */
[----:B------:R-:W-:Y:S02]  /*f870*/  IABS R7, R7 ;  /* 0x0000000700077213 */ /* 0x000fe40000000000 */
[----:B------:R-:W-:Y:S01]  /*f880*/  IABS R8, R8 ;  /* 0x0000000800087213 */ /* 0x000fe20000000000 */
[----:B------:R-:W-:Y:S01]  /*f890*/  FFMA.FTZ R3, R6, -UR23, R3 ;  /* 0x8000001706037c23 */ /* 0x000fe20008010003 */
[C---:B------:R-:W-:Y:S01]  /*f8a0*/  VIADD R6, R4.reuse, 0x8 ;  /* 0x0000000804067836 */ /* 0x040fe20000000000 */
[----:B------:R-:W-:Y:S01]  /*f8b0*/  I2FP.F32.S32 R7, R7 ;  /* 0x0000000700077245 */ /* 0x000fe20000201400 */
[C---:B------:R-:W-:Y:S01]  /*f8c0*/  IMAD.IADD R13, R213.reuse, 0x1, -R5 ;  /* 0x00000001d50d7824 */ /* 0x040fe200078e0a05 */
[----:B------:R-:W-:Y:S01]  /*f8d0*/  I2FP.F32.S32 R8, R8 ;  /* 0x0000000800087245 */ /* 0x000fe20000201400 */
[----:B------:R-:W-:Y:S01]  /*f8e0*/  IMAD.IADD R9, R213, 0x1, -R6 ;  /* 0x00000001d5097824 */ /* 0x000fe200078e0a06 */
[----:B------:R-:W-:Y:S01]  /*f8f0*/  ISETP.GE.OR P4, PT, R4, R211, !P4 ;  /* 0x000000d30400720c */ /* 0x000fe20006786670 */
[----:B-1----:R-:W-:Y:S01]  /*f900*/  FFMA.FTZ R232, R7, -UR23, R232 ;  /* 0x8000001707e87c23 */ /* 0x002fe200080100e8 */
[----:B------:R-:W-:Y:S01]  /*f910*/  IABS R13, R13 ;  /* 0x0000000d000d7213 */ /* 0x000fe20000000000 */
[----:B------:R-:W-:Y:S01]  /*f920*/  FFMA.FTZ R229, R8, -UR23, R229 ;  /* 0x8000001708e57c23 */ /* 0x000fe200080100e5 */
[----:B------:R-:W-:Y:S01]  /*f930*/  IABS R9, R9 ;  /* 0x0000000900097213 */ /* 0x000fe20000000000 */
[----:B------:R-:W-:Y:S01]  /*f940*/  IMAD.IADD R8, R210, 0x1, -R5 ;  /* 0x00000001d2087824 */ /* 0x000fe200078e0a05 */
[----:B------:R-:W-:Y:S02]  /*f950*/  I2FP.F32.S32 R13, R13 ;  /* 0x0000000d000d7245 */ /* 0x000fe40000201400 */
[----:B------:R-:W-:Y:S02]  /*f960*/  I2FP.F32.S32 R9, R9 ;  /* 0x0000000900097245 */ /* 0x000fe40000201400 */
[----:B------:R-:W-:Y:S01]  /*f970*/  ISETP.GE.AND P6, PT, R5, R212, PT ;  /* 0x000000d40500720c */ /* 0x000fe20003fc6270 */
[----:B------:R-:W-:Y:S01]  /*f980*/  FFMA.FTZ R222, R13, -UR23, R222 ;  /* 0x800000170dde7c23 */ /* 0x000fe200080100de */
[----:B------:R-:W-:Y:S01]  /*f990*/  IADD3 R13, R4, 0x18, RZ ;  /* 0x00000018040d7810 */ /* 0x000fe20007ffe0ff */
[----:B------:R-:W-:Y:S01]  /*f9a0*/  FFMA.FTZ R228, R9, -UR23, R228 ;  /* 0x8000001709e47c23 */ /* 0x000fe200080100e4 */
[----:B------:R-:W-:Y:S02]  /*f9b0*/  ISETP.GE.AND P1, PT, R5, R209, PT ;  /* 0x000000d10500720c */ /* 0x000fe40003f26270 */
[C---:B------:R-:W-:Y:S01]  /*f9c0*/  IADD3 R15, R210.reuse, -R4, RZ ;  /* 0x80000004d20f7210 */ /* 0x040fe20007ffe0ff */
[----:B------:R-:W-:Y:S01]  /*f9d0*/  IMAD.IADD R7, R213, 0x1, -R13 ;  /* 0x00000001d5077824 */ /* 0x000fe200078e0a0d */
[----:B------:R-:W-:Y:S02]  /*f9e0*/  FSEL R9, R3, -INF , !P4 ;  /* 0xff80000003097808 */ /* 0x000fe40006000000 */
[----:B------:R-:W-:Y:S02]  /*f9f0*/  IADD3 R16, R213, -R14, RZ ;  /* 0x8000000ed5107210 */ /* 0x000fe40007ffe0ff */
[C---:B------:R-:W-:Y:S02]  /*fa00*/  ISETP.GE.OR P6, PT, R5.reuse, R211, !P6 ;  /* 0x000000d30500720c */ /* 0x040fe400077c6670 */
[----:B------:R-:W-:Y:S01]  /*fa10*/  ISETP.GE.OR P1, PT, R5, R208, !P1 ;  /* 0x000000d00500720c */ /* 0x000fe20004f26670 */
[----:B------:R-:W-:Y:S01]  /*fa20*/  IMAD.IADD R5, R210, 0x1, -R6 ;  /* 0x00000001d2057824 */ /* 0x000fe200078e0a06 */
[C---:B------:R-:W-:Y:S02]  /*fa30*/  ISETP.GE.AND P4, PT, R11.reuse, R212, PT ;  /* 0x000000d40b00720c */ /* 0x040fe40003f86270 */
[----:B------:R-:W-:Y:S02]  /*fa40*/  IABS R15, R15 ;  /* 0x0000000f000f7213 */ /* 0x000fe40000000000 */
[----:B------:R-:W-:Y:S02]  /*fa50*/  IABS R16, R16 ;  /* 0x0000001000107213 */ /* 0x000fe40000000000 */
[----:B------:R-:W-:Y:S02]  /*fa60*/  ISETP.GE.OR P4, PT, R11, R211, !P4 ;  /* 0x000000d30b00720c */ /* 0x000fe40006786670 */
[----:B------:R-:W-:Y:S02]  /*fa70*/  IABS R7, R7 ;  /* 0x0000000700077213 */ /* 0x000fe40000000000 */
[----:B------:R-:W-:Y:S02]  /*fa80*/  I2FP.F32.S32 R15, R15 ;  /* 0x0000000f000f7245 */ /* 0x000fe40000201400 */
[----:B------:R-:W-:Y:S02]  /*fa90*/  IABS R5, R5 ;  /* 0x0000000500057213 */ /* 0x000fe40000000000 */
[----:B------:R-:W-:Y:S01]  /*faa0*/  I2FP.F32.S32 R16, R16 ;  /* 0x0000001000107245 */ /* 0x000fe20000201400 */
[----:B------:R-:W-:Y:S01]  /*fab0*/  FFMA.FTZ R226, R15, -UR23, R226 ;  /* 0x800000170fe27c23 */ /* 0x000fe200080100e2 */
[----:B------:R-:W-:Y:S02]  /*fac0*/  FSEL R229, R229, -INF , !P4 ;  /* 0xff800000e5e57808 */ /* 0x000fe40006000000 */
[-C--:B------:R-:W-:Y:S01]  /*fad0*/  ISETP.GE.AND P2, PT, R6, R212.reuse, PT ;  /* 0x000000d40600720c */ /* 0x080fe20003f46270 */
[----:B------:R-:W-:Y:S01]  /*fae0*/  FFMA.FTZ R235, R16, -UR23, R235 ;  /* 0x8000001710eb7c23 */ /* 0x000fe200080100eb */
[----:B------:R-:W-:Y:S02]  /*faf0*/  ISETP.GE.AND P0, PT, R4, R209, PT ;  /* 0x000000d10400720c */ /* 0x000fe40003f06270 */
[----:B------:R-:W-:Y:S02]  /*fb00*/  I2FP.F32.S32 R7, R7 ;  /* 0x0000000700077245 */ /* 0x000fe40000201400 */
[----:B------:R-:W-:Y:S02]  /*fb10*/  ISETP.GE.AND P4, PT, R14, R212, PT ;  /* 0x000000d40e00720c */ /* 0x000fe40003f86270 */
[----:B------:R-:W-:Y:S01]  /*fb20*/  I2FP.F32.S32 R5, R5 ;  /* 0x0000000500057245 */ /* 0x000fe20000201400 */
[----:B------:R-:W-:Y:S01]  /*fb30*/  FFMA.FTZ R238, R7, -UR23, R238 ;  /* 0x8000001707ee7c23 */ /* 0x000fe200080100ee */
[-C--:B------:R-:W-:Y:S02]  /*fb40*/  ISETP.GE.OR P2, PT, R6, R211.reuse, !P2 ;  /* 0x000000d30600720c */ /* 0x080fe40005746670 */
[----:B------:R-:W-:Y:S01]  /*fb50*/  ISETP.GE.OR P0, PT, R4, R208, !P0 ;  /* 0x000000d00400720c */ /* 0x000fe20004706670 */
[----:B------:R-:W-:Y:S01]  /*fb60*/  FFMA.FTZ R230, R5, -UR23, R230 ;  /* 0x8000001705e67c23 */ /* 0x000fe200080100e6 */
[----:B------:R-:W-:Y:S02]  /*fb70*/  ISETP.GE.OR P4, PT, R14, R211, !P4 ;  /* 0x000000d30e00720c */ /* 0x000fe40006786670 */
[----:B------:R-:W-:Y:S02]  /*fb80*/  IABS R8, R8 ;  /* 0x0000000800087213 */ /* 0x000fe40000000000 */
[-C--:B------:R-:W-:Y:S02]  /*fb90*/  ISETP.GE.AND P5, PT, R6, R209.reuse, PT ;  /* 0x000000d10600720c */ /* 0x080fe40003fa6270 */
[----:B------:R-:W-:Y:S02]  /*fba0*/  FSEL R7, R222, -INF , !P6 ;  /* 0xff800000de077808 */ /* 0x000fe40007000000 */
[----:B------:R-:W-:Y:S02]  /*fbb0*/  FSEL R226, R226, -INF , !P0 ;  /* 0xff800000e2e27808 */ /* 0x000fe40004000000 */
[----:B------:R-:W-:Y:S02]  /*fbc0*/  FSEL R5, R228, -INF , !P2 ;  /* 0xff800000e4057808 */ /* 0x000fe40005000000 */
[-C--:B------:R-:W-:Y:S02]  /*fbd0*/  ISETP.GE.AND P6, PT, R11, R209.reuse, PT ;  /* 0x000000d10b00720c */ /* 0x080fe40003fc6270 */
[----:B------:R-:W-:Y:S02]  /*fbe0*/  FSEL R163, R235, -INF , !P4 ;  /* 0xff800000eba37808 */ /* 0x000fe40006000000 */
[----:B------:R-:W-:Y:S02]  /*fbf0*/  I2FP.F32.S32 R8, R8 ;  /* 0x0000000800087245 */ /* 0x000fe40000201400 */
[C---:B------:R-:W-:Y:S02]  /*fc00*/  ISETP.GE.AND P2, PT, R10.reuse, R209, PT ;  /* 0x000000d10a00720c */ /* 0x040fe40003f46270 */
[----:B------:R-:W-:Y:S01]  /*fc10*/  ISETP.GE.AND P0, PT, R10, R212, PT ;  /* 0x000000d40a00720c */ /* 0x000fe20003f06270 */
[----:B------:R-:W-:Y:S01]  /*fc20*/  FFMA.FTZ R227, R8, -UR23, R227 ;  /* 0x8000001708e37c23 */ /* 0x000fe200080100e3 */
[----:B------:R-:W-:Y:S01]  /*fc30*/  ISETP.GE.OR P5, PT, R6, R208, !P5 ;  /* 0x000000d00600720c */ /* 0x000fe20006fa6670 */
[----:B------:R-:W-:Y:S01]  /*fc40*/  VIADD R8, R4, 0x20 ;  /* 0x0000002004087836 */ /* 0x000fe20000000000 */
[----:B------:R-:W-:Y:S02]  /*fc50*/  ISETP.GE.AND P4, PT, R13, R212, PT ;  /* 0x000000d40d00720c */ /* 0x000fe40003f86270 */
[C---:B------:R-:W-:Y:S01]  /*fc60*/  IADD3 R6, R213.reuse, -R12, RZ ;  /* 0x8000000cd5067210 */ /* 0x040fe20007ffe0ff */
[----:B------:R-:W-:Y:S01]  /*fc70*/  IMAD.IADD R15, R213, 0x1, -R8 ;  /* 0x00000001d50f7824 */ /* 0x000fe200078e0a08 */
[-C--:B------:R-:W-:Y:S02]  /*fc80*/  ISETP.GE.OR P6, PT, R11, R208.reuse, !P6 ;  /* 0x000000d00b00720c */ /* 0x080fe400077c6670 */
[C---:B------:R-:W-:Y:S01]  /*fc90*/  IADD3 R16, R210.reuse, -R11, RZ ;  /* 0x8000000bd2107210 */ /* 0x040fe20007ffe0ff */
[----:B------:R-:W-:Y:S01]  /*fca0*/  IMAD.IADD R11, R210, 0x1, -R10 ;  /* 0x00000001d20b7824 */ /* 0x000fe200078e0a0a */
[C---:B------:R-:W-:Y:S02]  /*fcb0*/  ISETP.GE.OR P2, PT, R10.reuse, R208, !P2 ;  /* 0x000000d00a00720c */ /* 0x040fe40005746670 */
[-C--:B------:R-:W-:Y:S02]  /*fcc0*/  ISETP.GE.OR P0, PT, R10, R211.reuse, !P0 ;  /* 0x000000d30a00720c */ /* 0x080fe40004706670 */
[----:B------:R-:W-:Y:S02]  /*fcd0*/  ISETP.GE.OR P4, PT, R13, R211, !P4 ;  /* 0x000000d30d00720c */ /* 0x000fe40006786670 */
[----:B------:R-:W-:Y:S02]  /*fce0*/  IADD3 R10, R210, -R14, RZ ;  /* 0x8000000ed20a7210 */ /* 0x000fe40007ffe0ff */
[----:B------:R-:W-:Y:S02]  /*fcf0*/  IABS R6, R6 ;  /* 0x0000000600067213 */ /* 0x000fe40000000000 */
[----:B------:R-:W-:Y:S02]  /*fd00*/  FSEL R143, R238, -INF , !P4 ;  /* 0xff800000ee8f7808 */ /* 0x000fe40006000000 */
[----:B------:R-:W-:Y:S02]  /*fd10*/  FSEL R173, R232, -INF , !P0 ;  /* 0xff800000e8ad7808 */ /* 0x000fe40004000000 */
[----:B------:R-:W-:Y:S02]  /*fd20*/  FSEL R230, R230, -INF , !P5 ;  /* 0xff800000e6e67808 */ /* 0x000fe40006800000 */
[----:B------:R-:W-:Y:S02]  /*fd30*/  IABS R10, R10 ;  /* 0x0000000a000a7213 */ /* 0x000fe40000000000 */
[----:B------:R-:W-:Y:S02]  /*fd40*/  I2FP.F32.S32 R6, R6 ;  /* 0x0000000600067245 */ /* 0x000fe40000201400 */
[-C--:B------:R-:W-:Y:S02]  /*fd50*/  ISETP.GE.AND P0, PT, R14, R209.reuse, PT ;  /* 0x000000d10e00720c */ /* 0x080fe40003f06270 */
[----:B------:R-:W-:Y:S01]  /*fd60*/  ISETP.GE.AND P4, PT, R12, R212, PT ;  /* 0x000000d40c00720c */ /* 0x000fe20003f86270 */
[----:B------:R-:W-:Y:S01]  /*fd70*/  FFMA.FTZ R239, R6, -UR23, R239 ;  /* 0x8000001706ef7c23 */ /* 0x000fe200080100ef */
[----:B------:R-:W-:Y:S01]  /*fd80*/  ISETP.GE.AND P5, PT, R12, R209, PT ;  /* 0x000000d10c00720c */ /* 0x000fe20003fa6270 */
[----:B------:R-:W-:Y:S01]  /*fd90*/  VIADD R6, R4, 0x21 ;  /* 0x0000002104067836 */ /* 0x000fe20000000000 */
[----:B------:R-:W-:Y:S02]  /*fda0*/  I2FP.F32.S32 R10, R10 ;  /* 0x0000000a000a7245 */ /* 0x000fe40000201400 */
[-C--:B------:R-:W-:Y:S01]  /*fdb0*/  ISETP.GE.OR P0, PT, R14, R208.reuse, !P0 ;  /* 0x000000d00e00720c */ /* 0x080fe20004706670 */
[----:B------:R-:W-:Y:S01]  /*fdc0*/  IMAD.IADD R3, R213, 0x1, -R6 ;  /* 0x00000001d5037824 */ /* 0x000fe200078e0a06 */
[----:B------:R-:W-:Y:S01]  /*fdd0*/  ISETP.GE.OR P4, PT, R12, R211, !P4 ;  /* 0x000000d30c00720c */ /* 0x000fe20006786670 */
[----:B------:R-:W-:Y:S01]  /*fde0*/  FFMA.FTZ R233, R10, -UR23, R233 ;  /* 0x800000170ae97c23 */ /* 0x000fe200080100e9 */
[----:B------:R-:W-:Y:S01]  /*fdf0*/  ISETP.GE.OR P5, PT, R12, R208, !P5 ;  /* 0x000000d00c00720c */ /* 0x000fe20006fa6670 */
[----:B------:R-:W-:Y:S01]  /*fe00*/  IMAD.IADD R12, R210, 0x1, -R12 ;  /* 0x00000001d20c7824 */ /* 0x000fe200078e0a0c */
[----:B------:R-:W-:Y:S02]  /*fe10*/  IABS R14, R15 ;  /* 0x0000000f000e7213 */ /* 0x000fe40000000000 */
[----:B------:R-:W-:Y:S02]  /*fe20*/  IABS R16, R16 ;  /* 0x0000001000107213 */ /* 0x000fe40000000000 */
[----:B------:R-:W-:Y:S02]  /*fe30*/  FSEL R10, R227, -INF , !P1 ;  /* 0xff800000e30a7808 */ /* 0x000fe40004800000 */
[----:B------:R-:W-:Y:S02]  /*fe40*/  I2FP.F32.S32 R14, R14 ;  /* 0x0000000e000e7245 */ /* 0x000fe40000201400 */
[----:B------:R-:W-:Y:S02]  /*fe50*/  I2FP.F32.S32 R16, R16 ;  /* 0x0000001000107245 */ /* 0x000fe40000201400 */
[C---:B------:R-:W-:Y:S01]  /*fe60*/  ISETP.GE.AND P1, PT, R13.reuse, R209, PT ;  /* 0x000000d10d00720c */ /* 0x040fe20003f26270 */
[----:B------:R-:W-:Y:S01]  /*fe70*/  FFMA.FTZ R243, R14, -UR23, R243 ;  /* 0x800000170ef37c23 */ /* 0x000fe200080100f3 */
[----:B------:R-:W-:Y:S01]  /*fe80*/  IABS R12, R12 ;  /* 0x0000000c000c7213 */ /* 0x000fe20000000000 */
[----:B------:R-:W-:Y:S01]  /*fe90*/  FFMA.FTZ R231, R16, -UR23, R231 ;  /* 0x8000001710e77c23 */ /* 0x000fe200080100e7 */
[----:B------:R-:W-:Y:S01]  /*fea0*/  IABS R11, R11 ;  /* 0x0000000b000b7213 */ /* 0x000fe20000000000 */
[----:B------:R-:W-:Y:S01]  /*feb0*/  VIADD R14, R4, 0x28 ;  /* 0x00000028040e7836 */ /* 0x000fe20000000000 */
[----:B------:R-:W-:Y:S01]  /*fec0*/  ISETP.GE.OR P1, PT, R13, R208, !P1 ;  /* 0x000000d00d00720c */ /* 0x000fe20004f26670 */
[----:B------:R-:W-:Y:S01]  /*fed0*/  IMAD.IADD R13, R210, 0x1, -R13 ;  /* 0x00000001d20d7824 */ /* 0x000fe200078e0a0d */
[----:B------:R-:W-:Y:S02]  /*fee0*/  I2FP.F32.S32 R12, R12 ;  /* 0x0000000c000c7245 */ /* 0x000fe40000201400 */
[----:B------:R-:W-:Y:S02]  /*fef0*/  IABS R3, R3 ;  /* 0x0000000300037213 */ /* 0x000fe40000000000 */
[----:B------:R-:W-:Y:S01]  /*ff00*/  I2FP.F32.S32 R11, R11 ;  /* 0x0000000b000b7245 */ /* 0x000fe20000201400 */
[----:B------:R-:W-:Y:S01]  /*ff10*/  FFMA.FTZ R237, R12, -UR23, R237 ;  /* 0x800000170ced7c23 */ /* 0x000fe200080100ed */
[----:B------:R-:W-:Y:S02]  /*ff20*/  I2FP.F32.S32 R3, R3 ;  /* 0x0000000300037245 */ /* 0x000fe40000201400 */
[----:B------:R-:W-:Y:S01]  /*ff30*/  FSEL R141, R239, -INF , !P4 ;  /* 0xff800000ef8d7808 */ /* 0x000fe20006000000 */
[----:B------:R-:W-:Y:S01]  /*ff40*/  FFMA.FTZ R234, R11, -UR23, R234 ;  /* 0x800000170bea7c23 */ /* 0x000fe200080100ea */
[----:B------:R-:W-:Y:S01]  /*ff50*/  FSEL R12, R231, -INF , !P6 ;  /* 0xff800000e70c7808 */ /* 0x000fe20007000000 */
[----:B------:R-:W-:Y:S01]  /*ff60*/  FFMA.FTZ R244, R3, -UR23, R244 ;  /* 0x8000001703f47c23 */ /* 0x000fe200080100f4 */
[C---:B------:R-:W-:Y:S01]  /*ff70*/  IADD3 R15, R213.reuse, -R14, RZ ;  /* 0x8000000ed50f7210 */ /* 0x040fe20007ffe0ff */
[----:B------:R-:W-:Y:S01]  /*ff80*/  VIADD R3, R4, 0x30 ;  /* 0x0000003004037836 */ /* 0x000fe20000000000 */
[----:B------:R-:W-:Y:S02]  /*ff90*/  IABS R13, R13 ;  /* 0x0000000d000d7213 */ /* 0x000fe40000000000 */
[-C--:B------:R-:W-:Y:S02]  /*ffa0*/  ISETP.GE.AND P4, PT, R8, R212.reuse, PT ;  /* 0x000000d40800720c */ /* 0x080fe40003f86270 */
[-C--:B------:R-:W-:Y:S02]  /*ffb0*/  ISETP.GE.AND P6, PT, R6, R212.reuse, PT ;  /* 0x000000d40600720c */ /* 0x080fe40003fc6270 */
[----:B------:R-:W-:Y:S02]  /*ffc0*/  IADD3 R11, R4, 0x29, RZ ;  /* 0x00000029040b7810 */ /* 0x000fe40007ffe0ff */
[----:B------:R-:W-:Y:S02]  /*ffd0*/  I2FP.F32.S32 R13, R13 ;  /* 0x0000000d000d7245 */ /* 0x000fe40000201400 */
[----:B------:R-:W-:Y:S01]  /*ffe0*/  IABS R15, R15 ;  /* 0x0000000f000f7213 */ /* 0x000fe20000000000 */
[----:B------:R-:W-:Y:S01]  /*fff0*/  IMAD.IADD R20, R213, 0x1, -R11 ;  /* 0x00000001d5147824 */ /* 0x000fe200078e0a0b */
[-C--:B------:R-:W-:Y:S01]  /*10000*/  ISETP.GE.OR P4, PT, R8, R211.reuse, !P4 ;  /* 0x000000d30800720c */ /* 0x080fe20006786670 */
[----:B------:R-:W-:Y:S01]  /*10010*/  FFMA.FTZ R236, R13, -UR23, R236 ;  /* 0x800000170dec7c23 */ /* 0x000fe200080100ec */
[----:B------:R-:W-:Y:S01]  /*10020*/  ISETP.GE.OR P6, PT, R6, R211, !P6 ;  /* 0x000000d30600720c */ /* 0x000fe200077c6670 */
[----:B------:R-:W-:Y:S01]  /*10030*/  VIADD R13, R4, 0x38 ;  /* 0x00000038040d7836 */ /* 0x000fe20000000000 */
[----:B------:R-:W-:Y:S02]  /*10040*/  I2FP.F32.S32 R15, R15 ;  /* 0x0000000f000f7245 */ /* 0x000fe40000201400 */
[----:B------:R-:W-:Y:S02]  /*10050*/  FSEL R161, R243, -INF , !P4 ;  /* 0xff800000f3a17808 */ /* 0x000fe40006000000 */
[----:B------:R-:W-:Y:S01]  /*10060*/  FSEL R159, R244, -INF , !P6 ;  /* 0xff800000f49f7808 */ /* 0x000fe20007000000 */
[----:B------:R-:W-:Y:S01]  /*10070*/  FFMA.FTZ R246, R15, -UR23, R246 ;  /* 0x800000170ff67c23 */ /* 0x000fe200080100f6 */
[----:B------:R-:W-:Y:S01]  /*10080*/  ISETP.GE.AND P4, PT, R8, R209, PT ;  /* 0x000000d10800720c */ /* 0x000fe20003f86270 */
[----:B------:R-:W-:Y:S01]  /*10090*/  VIADD R15, R4, 0x31 ;  /* 0x00000031040f7836 */ /* 0x000fe20000000000 */
[----:B------:R-:W-:Y:S01]  /*100a0*/  ISETP.GE.AND P6, PT, R14, R212, PT ;  /* 0x000000d40e00720c */ /* 0x000fe20003fc6270 */
[----:B------:R-:W-:Y:S01]  /*100b0*/  VIADD R4, R4, 0x39 ;  /* 0x0000003904047836 */ /* 0x000fe20000000000 */
[----:B------:R-:W-:Y:S02]  /*100c0*/  IABS R20, R20 ;  /* 0x0000001400147213 */ /* 0x000fe40000000000 */
[----:B------:R-:W-:Y:S02]  /*100d0*/  FSEL R142, R236, -INF , !P1 ;  /* 0xff800000ec8e7808 */ /* 0x000fe40004800000 */
[----:B------:R-:W-:Y:S02]  /*100e0*/  FSEL R140, R237, -INF , !P5 ;  /* 0xff800000ed8c7808 */ /* 0x000fe40006800000 */
[----:B------:R-:W-:Y:S02]  /*100f0*/  ISETP.GE.OR P4, PT, R8, R208, !P4 ;  /* 0x000000d00800720c */ /* 0x000fe40006786670 */
[----:B------:R-:W-:Y:S02]  /*10100*/  ISETP.GE.OR P6, PT, R14, R211, !P6 ;  /* 0x000000d30e00720c */ /* 0x000fe400077c6670 */
[C---:B------:R-:W-:Y:S01]  /*10110*/  IADD3 R21, R210.reuse, -R8, RZ ;  /* 0x80000008d2157210 */ /* 0x040fe20007ffe0ff */
[----:B------:R-:W-:Y:S01]  /*10120*/  IMAD.IADD R8, R210, 0x1, -R6 ;  /* 0x00000001d2087824 */ /* 0x000fe200078e0a06 */
[C---:B------:R-:W-:Y:S02]  /*10130*/  ISETP.GE.AND P1, PT, R3.reuse, R212, PT ;  /* 0x000000d40300720c */ /* 0x040fe40003f26270 */
[C---:B------:R-:W-:Y:S02]  /*10140*/  ISETP.GE.AND P5, PT, R3.reuse, R209, PT ;  /* 0x000000d10300720c */ /* 0x040fe40003fa6270 */
[----:B------:R-:W-:Y:S02]  /*10150*/  I2FP.F32.S32 R20, R20 ;  /* 0x0000001400147245 */ /* 0x000fe40000201400 */
[----:B------:R-:W-:Y:S02]  /*10160*/  FSEL R157, R246, -INF , !P6 ;  /* 0xff800000f69d7808 */ /* 0x000fe40007000000 */
[C---:B------:R-:W-:Y:S01]  /*10170*/  ISETP.GE.OR P1, PT, R3.reuse, R211, !P1 ;  /* 0x000000d30300720c */ /* 0x040fe20004f26670 */
[----:B------:R-:W-:Y:S01]  /*10180*/  FFMA.FTZ R247, R20, -UR23, R247 ;  /* 0x8000001714f77c23 */ /* 0x000fe200080100f7 */
[----:B------:R-:W-:Y:S02]  /*10190*/  ISETP.GE.OR P5, PT, R3, R208, !P5 ;  /* 0x000000d00300720c */ /* 0x000fe40006fa6670 */
[----:B------:R-:W-:Y:S02]  /*101a0*/  ISETP.GE.AND P6, PT, R11, R212, PT ;  /* 0x000000d40b00720c */ /* 0x000fe40003fc6270 */
[----:B------:R-:W-:Y:S01]  /*101b0*/  IADD3 R16, R213, -R3, RZ ;  /* 0x80000003d5107210 */ /* 0x000fe20007ffe0ff */
[----:B------:R-:W-:Y:S01]  /*101c0*/  IMAD.IADD R3, R210, 0x1, -R3 ;  /* 0x00000001d2037824 */ /* 0x000fe200078e0a03 */
[----:B------:R-:W-:Y:S02]  /*101d0*/  IABS R8, R8 ;  /* 0x0000000800087213 */ /* 0x000fe40000000000 */
[----:B------:R-:W-:Y:S02]  /*101e0*/  ISETP.GE.OR P6, PT, R11, R211, !P6 ;  /* 0x000000d30b00720c */ /* 0x000fe400077c6670 */
[----:B------:R-:W-:Y:S02]  /*101f0*/  I2FP.F32.S32 R8, R8 ;  /* 0x0000000800087245 */ /* 0x000fe40000201400 */
[----:B------:R-:W-:Y:S02]  /*10200*/  IABS R3, R3 ;  /* 0x0000000300037213 */ /* 0x000fe40000000000 */
[----:B------:R-:W-:Y:S01]  /*10210*/  FSEL R155, R247, -INF , !P6 ;  /* 0xff800000f79b7808 */ /* 0x000fe20007000000 */
[----:B------:R-:W-:Y:S01]  /*10220*/  FFMA.FTZ R241, R8, -UR23, R241 ;  /* 0x8000001708f17c23 */ /* 0x000fe200080100f1 */
[----:B------:R-:W-:Y:S02]  /*10230*/  ISETP.GE.AND P6, PT, R11, R209, PT ;  /* 0x000000d10b00720c */ /* 0x000fe40003fc6270 */
[----:B------:R-:W-:Y:S02]  /*10240*/  I2FP.F32.S32 R3, R3 ;  /* 0x0000000300037245 */ /* 0x000fe40000201400 */
[----:B------:R-:W-:Y:S02]  /*10250*/  FMNMX.FTZ R8, R9, R0, !PT ;  /* 0x0000000009087209 */ /* 0x000fe40007810000 */
[----:B------:R-:W-:Y:S01]  /*10260*/  FSEL R162, R234, -INF , !P2 ;  /* 0xff800000eaa27808 */ /* 0x000fe20005000000 */
[----:B------:R-:W-:Y:S01]  /*10270*/  FFMA.FTZ R250, R3, -UR23, R250 ;  /* 0x8000001703fa7c23 */ /* 0x000fe200080100fa */
[----:B------:R-:W-:Y:S02]  /*10280*/  ISETP.GE.OR P6, PT, R11, R208, !P6 ;  /* 0x000000d00b00720c */ /* 0x000fe400077c6670 */
[----:B------:R-:W-:Y:S02]  /*10290*/  ISETP.GE.AND P2, PT, R6, R209, PT ;  /* 0x000000d10600720c */ /* 0x000fe40003f46270 */
[----:B------:R-:W-:Y:S02]  /*102a0*/  IADD3 R11, R210, -R11, RZ ;  /* 0x8000000bd20b7210 */ /* 0x000fe40007ffe0ff */
[----:B------:R-:W-:Y:S02]  /*102b0*/  FMNMX.FTZ R8, R7, R8, !PT ;  /* 0x0000000807087209 */ /* 0x000fe40007810000 */
[----:B------:R-:W-:Y:S02]  /*102c0*/  IABS R21, R21 ;  /* 0x0000001500157213 */ /* 0x000fe40000000000 */
[----:B------:R-:W-:Y:S02]  /*102d0*/  IABS R16, R16 ;  /* 0x0000001000107213 */ /* 0x000fe40000000000 */
[----:B------:R-:W-:Y:S02]  /*102e0*/  FMNMX.FTZ R3, R226, R2, !PT ;  /* 0x00000002e2037209 */ /* 0x000fe40007810000 */
[----:B------:R-:W-:Y:S02]  /*102f0*/  ISETP.GE.OR P2, PT, R6, R208, !P2 ;  /* 0x000000d00600720c */ /* 0x000fe40005746670 */
[----:B------:R-:W-:Y:S02]  /*10300*/  IABS R11, R11 ;  /* 0x0000000b000b7213 */ /* 0x000fe40000000000 */
[----:B------:R-:W-:Y:S02]  /*10310*/  I2FP.F32.S32 R21, R21 ;  /* 0x0000001500157245 */ /* 0x000fe40000201400 */
[----:B------:R-:W-:Y:S02]  /*10320*/  I2FP.F32.S32 R16, R16 ;  /* 0x0000001000107245 */ /* 0x000fe40000201400 */
[----:B------:R-:W-:Y:S01]  /*10330*/  IADD3 R6, R210, -R14, RZ ;  /* 0x8000000ed2067210 */ /* 0x000fe20007ffe0ff */
[----:B------:R-:W-:Y:S01]  /*10340*/  FFMA.FTZ R240, R21, -UR23, R240 ;  /* 0x8000001715f07c23 */ /* 0x000fe200080100f0 */
[----:B------:R-:W-:Y:S01]  /*10350*/  FMNMX.FTZ R8, R5, R8, !PT ;  /* 0x0000000805087209 */ /* 0x000fe20007810000 */
[----:B------:R-:W-:Y:S01]  /*10360*/  FFMA.FTZ R19, R16, -UR23, R19 ;  /* 0x8000001710137c23 */ /* 0x000fe20008010013 */
[----:B------:R-:W-:Y:S01]  /*10370*/  FMNMX.FTZ R3, R10, R3, !PT ;  /* 0x000000030a037209 */ /* 0x000fe20007810000 */
[----:B------:R-:W-:Y:S01]  /*10380*/  IMAD.IADD R16, R213, 0x1, -R15 ;  /* 0x00000001d5107824 */ /* 0x000fe200078e0a0f */
[----:B------:R-:W-:Y:S02]  /*10390*/  I2FP.F32.S32 R11, R11 ;  /* 0x0000000b000b7245 */ /* 0x000fe40000201400 */
[----:B------:R-:W-:Y:S02]  /*103a0*/  FMNMX.FTZ R8, R229, R8, !PT ;  /* 0x00000008e5087209 */ /* 0x000fe40007810000 */
[----:B------:R-:W-:Y:S01]  /*103b0*/  IABS R6, R6 ;  /* 0x0000000600067213 */ /* 0x000fe20000000000 */
[----:B------:R-:W-:Y:S01]  /*103c0*/  FFMA.FTZ R242, R11, -UR23, R242 ;  /* 0x800000170bf27c23 */ /* 0x000fe200080100f2 */
[----:B------:R-:W-:Y:S02]  /*103d0*/  FMNMX.FTZ R3, R230, R3, !PT ;  /* 0x00000003e6037209 */ /* 0x000fe40007810000 */
[----:B------:R-:W-:Y:S02]  /*103e0*/  FMNMX.FTZ R8, R173, R8, !PT ;  /* 0x00000008ad087209 */ /* 0x000fe40007810000 */
[----:B------:R-:W-:Y:S02]  /*103f0*/  I2FP.F32.S32 R6, R6 ;  /* 0x0000000600067245 */ /* 0x000fe40000201400 */
[----:B------:R-:W-:Y:S01]  /*10400*/  FMNMX.FTZ R11, R12, R3, !PT ;  /* 0x000000030c0b7209 */ /* 0x000fe20007810000 */
[--C-:B------:R-:W-:Y:S01]  /*10410*/  IMAD.IADD R3, R210, 0x1, -R4.reuse ;  /* 0x00000001d2037824 */ /* 0x100fe200078e0a04 */
[----:B------:R-:W-:Y:S01]  /*10420*/  FSEL R153, R19, -INF , !P1 ;  /* 0xff80000013997808 */ /* 0x000fe20004800000 */
[----:B------:R-:W-:Y:S01]  /*10430*/  FFMA.FTZ R245, R6, -UR23, R245 ;  /* 0x8000001706f57c23 */ /* 0x000fe200080100f5 */
[----:B------:R-:W-:Y:S01]  /*10440*/  FSEL R158, R240, -INF , !P4 ;  /* 0xff800000f09e7808 */ /* 0x000fe20006000000 */
[----:B------:R-:W-:Y:S01]  /*10450*/  IMAD.IADD R6, R213, 0x1, -R4 ;  /* 0x00000001d5067824 */ /* 0x000fe200078e0a04 */
[C---:B------:R-:W-:Y:S02]  /*10460*/  ISETP.GE.AND P1, PT, R15.reuse, R212, PT ;  /* 0x000000d40f00720c */ /* 0x040fe40003f26270 */
[----:B------:R-:W-:Y:S02]  /*10470*/  ISETP.GE.AND P4, PT, R15, R209, PT ;  /* 0x000000d10f00720c */ /* 0x000fe40003f86270 */
[----:B------:R-:W-:Y:S02]  /*10480*/  FMNMX.FTZ R8, R163, R8, !PT ;  /* 0x00000008a3087209 */ /* 0x000fe40007810000 */
[----:B------:R-:W-:Y:S02]  /*10490*/  FSEL R160, R233, -INF , !P0 ;  /* 0xff800000e9a07808 */ /* 0x000fe40004000000 */
[----:B------:R-:W-:Y:S02]  /*104a0*/  FMNMX.FTZ R11, R162, R11, !PT ;  /* 0x0000000ba20b7209 */ /* 0x000fe40007810000 */
[C---:B------:R-:W-:Y:S02]  /*104b0*/  ISETP.GE.OR P1, PT, R15.reuse, R211, !P1 ;  /* 0x000000d30f00720c */ /* 0x040fe40004f26670 */
[----:B------:R-:W-:Y:S02]  /*104c0*/  ISETP.GE.OR P4, PT, R15, R208, !P4 ;  /* 0x000000d00f00720c */ /* 0x000fe40006786670 */
[----:B------:R-:W-:Y:S02]  /*104d0*/  ISETP.GE.AND P0, PT, R14, R209, PT ;  /* 0x000000d10e00720c */ /* 0x000fe40003f06270 */
[----:B------:R-:W-:Y:S02]  /*104e0*/  FMNMX.FTZ R8, R143, R8, !PT ;  /* 0x000000088f087209 */ /* 0x000fe40007810000 */
[----:B------:R-:W-:Y:S02]  /*104f0*/  IADD3 R15, R210, -R15, RZ ;  /* 0x8000000fd20f7210 */ /* 0x000fe40007ffe0ff */
[----:B------:R-:W-:Y:S02]  /*10500*/  IABS R16, R16 ;  /* 0x0000001000107213 */ /* 0x000fe40000000000 */
[----:B------:R-:W-:Y:S02]  /*10510*/  FMNMX.FTZ R11, R160, R11, !PT ;  /* 0x0000000ba00b7209 */ /* 0x000fe40007810000 */
[----:B------:R-:W-:Y:S01]  /*10520*/  ISETP.GE.OR P0, PT, R14, R208, !P0 ;  /* 0x000000d00e00720c */ /* 0x000fe20004706670 */
[----:B------:R-:W-:Y:S01]  /*10530*/  IMAD.IADD R14, R213, 0x1, -R13 ;  /* 0x00000001d50e7824 */ /* 0x000fe200078e0a0d */
[----:B------:R-:W-:Y:S02]  /*10540*/  IABS R6, R6 ;  /* 0x0000000600067213 */ /* 0x000fe40000000000 */
[----:B------:R-:W-:Y:S02]  /*10550*/  IABS R15, R15 ;  /* 0x0000000f000f7213 */ /* 0x000fe40000000000 */
[----:B------:R-:W-:Y:S02]  /*10560*/  FMNMX.FTZ R8, R141, R8, !PT ;  /* 0x000000088d087209 */ /* 0x000fe40007810000 */
[----:B------:R-:W-:Y:S02]  /*10570*/  I2FP.F32.S32 R16, R16 ;  /* 0x0000001000107245 */ /* 0x000fe40000201400 */
[----:B------:R-:W-:Y:S02]  /*10580*/  FMNMX.FTZ R11, R142, R11, !PT ;  /* 0x0000000b8e0b7209 */ /* 0x000fe40007810000 */
[----:B------:R-:W-:Y:S01]  /*10590*/  I2FP.F32.S32 R19, R6 ;  /* 0x0000000600137245 */ /* 0x000fe20000201400 */
[----:B------:R-:W-:Y:S01]  /*105a0*/  FFMA.FTZ R17, R16, -UR23, R17 ;  /* 0x8000001710117c23 */ /* 0x000fe20008010011 */
[----:B------:R-:W-:Y:S02]  /*105b0*/  I2FP.F32.S32 R6, R15 ;  /* 0x0000000f00067245 */ /* 0x000fe40000201400 */
[----:B------:R-:W-:Y:S01]  /*105c0*/  FMNMX.FTZ R8, R161, R8, !PT ;  /* 0x00000008a1087209 */ /* 0x000fe20007810000 */
[----:B------:R-:W-:Y:S01]  /*105d0*/  FFMA.FTZ R252, R19, -UR23, R252 ;  /* 0x8000001713fc7c23 */ /* 0x000fe200080100fc */
[----:B------:R-:W-:Y:S01]  /*105e0*/  FMNMX.FTZ R11, R140, R11, !PT ;  /* 0x0000000b8c0b7209 */ /* 0x000fe20007810000 */
[----:B------:R-:W-:Y:S01]  /*105f0*/  FFMA.FTZ R251, R6, -UR23, R251 ;  /* 0x8000001706fb7c23 */ /* 0x000fe200080100fb */
[----:B------:R-:W-:Y:S01]  /*10600*/  IABS R14, R14 ;  /* 0x0000000e000e7213 */ /* 0x000fe20000000000 */
[----:B------:R-:W-:Y:S01]  /*10610*/  IMAD.IADD R6, R210, 0x1, -R13 ;  /* 0x00000001d2067824 */ /* 0x000fe200078e0a0d */
[----:B------:R-:W-:Y:S02]  /*10620*/  FMNMX.FTZ R8, R159, R8, !PT ;  /* 0x000000089f087209 */ /* 0x000fe40007810000 */
[----:B------:R-:W-:Y:S02]  /*10630*/  I2FP.F32.S32 R21, R14 ;  /* 0x0000000e00157245 */ /* 0x000fe40000201400 */
[----:B------:R-:W-:Y:S02]  /*10640*/  FSEL R156, R241, -INF , !P2 ;  /* 0xff800000f19c7808 */ /* 0x000fe40005000000 */
[----:B------:R-:W-:Y:S01]  /*10650*/  FMNMX.FTZ R11, R158, R11, !PT ;  /* 0x0000000b9e0b7209 */ /* 0x000fe20007810000 */
[----:B------:R-:W-:Y:S01]  /*10660*/  FFMA.FTZ R18, R21, -UR23, R18 ;  /* 0x8000001715127c23 */ /* 0x000fe20008010012 */
[----:B------:R-:W-:Y:S01]  /*10670*/  FSEL R151, R17, -INF , !P1 ;  /* 0xff80000011977808 */ /* 0x000fe20004800000 */
[----:B------:R-:W-:Y:S01]  /*10680*/  LDSM.16.MT88.4 R20, [R194+0xc000] ;  /* 0x00c00000c214783b */ /* 0x000fe20000004200 */
[----:B------:R-:W-:Y:S02]  /*10690*/  ISETP.GE.AND P1, PT, R13, R212, PT ;  /* 0x000000d40d00720c */ /* 0x000fe40003f26270 */
[----:B------:R-:W-:Y:S02]  /*106a0*/  FMNMX.FTZ R8, R157, R8, !PT ;  /* 0x000000089d087209 */ /* 0x000fe40007810000 */
[----:B------:R-:W-:Y:S02]  /*106b0*/  FSEL R154, R245, -INF , !P0 ;  /* 0xff800000f59a7808 */ /* 0x000fe40004000000 */
[----:B------:R-:W-:Y:S02]  /*106c0*/  FMNMX.FTZ R11, R156, R11, !PT ;  /* 0x0000000b9c0b7209 */ /* 0x000fe40007810000 */
[----:B------:R-:W-:Y:S02]  /*106d0*/  ISETP.GE.OR P1, PT, R13, R211, !P1 ;  /* 0x000000d30d00720c */ /* 0x000fe40004f26670 */
[----:B------:R-:W-:Y:S02]  /*106e0*/  IABS R6, R6 ;  /* 0x0000000600067213 */ /* 0x000fe40000000000 */
[----:B------:R-:W-:Y:S02]  /*106f0*/  FMNMX.FTZ R8, R155, R8, !PT ;  /* 0x000000089b087209 */ /* 0x000fe40007810000 */
[----:B------:R-:W-:Y:S02]  /*10700*/  ISETP.GE.AND P2, PT, R13, R209, PT ;  /* 0x000000d10d00720c */ /* 0x000fe40003f46270 */
[----:B------:R-:W-:Y:S02]  /*10710*/  FSEL R152, R242, -INF , !P6 ;  /* 0xff800000f2987808 */ /* 0x000fe40007000000 */
[----:B------:R-:W-:Y:S02]  /*10720*/  FMNMX.FTZ R11, R154, R11, !PT ;  /* 0x0000000b9a0b7209 */ /* 0x000fe40007810000 */
[----:B------:R-:W-:Y:S02]  /*10730*/  FSEL R149, R18, -INF , !P1 ;  /* 0xff80000012957808 */ /* 0x000fe40004800000 */
[----:B------:R-:W-:Y:S02]  /*10740*/  I2FP.F32.S32 R6, R6 ;  /* 0x0000000600067245 */ /* 0x000fe40000201400 */
[----:B------:R-:W-:Y:S02]  /*10750*/  IABS R3, R3 ;  /* 0x0000000300037213 */ /* 0x000fe40000000000 */
[----:B------:R-:W-:Y:S01]  /*10760*/  FMNMX.FTZ R8, R153, R8, !PT ;  /* 0x0000000899087209 */ /* 0x000fe20007810000 */
[----:B------:R-:W-:Y:S01]  /*10770*/  FFMA.FTZ R249, R6, -UR23, R249 ;  /* 0x8000001706f97c23 */ /* 0x000fe200080100f9 */
[----:B------:R-:W-:Y:S02]  /*10780*/  ISETP.GE.OR P2, PT, R13, R208, !P2 ;  /* 0x000000d00d00720c */ /* 0x000fe40005746670 */
[----:B------:R-:W-:Y:S02]  /*10790*/  ISETP.GE.AND P1, PT, R4, R212, PT ;  /* 0x000000d40400720c */ /* 0x000fe40003f26270 */
[----:B------:R-:W-:Y:S02]  /*107a0*/  FSEL R148, R250, -INF , !P5 ;  /* 0xff800000fa947808 */ /* 0x000fe40006800000 */
[----:B------:R-:W-:Y:S02]  /*107b0*/  FMNMX.FTZ R13, R152, R11, !PT ;  /* 0x0000000b980d7209 */ /* 0x000fe40007810000 */
[----:B------:R-:W-:Y:S02]  /*107c0*/  I2FP.F32.S32 R3, R3 ;  /* 0x0000000300037245 */ /* 0x000fe40000201400 */
[----:B------:R-:W-:Y:S02]  /*107d0*/  FMNMX.FTZ R8, R151, R8, !PT ;  /* 0x0000000897087209 */ /* 0x000fe40007810000 */
[----:B------:R-:W-:Y:S01]  /*107e0*/  ISETP.GE.OR P1, PT, R4, R211, !P1 ;  /* 0x000000d30400720c */ /* 0x000fe20004f26670 */
[----:B------:R-:W-:Y:S01]  /*107f0*/  FFMA.FTZ R248, R3, -UR23, R248 ;  /* 0x8000001703f87c23 */ /* 0x000fe200080100f8 */
[----:B------:R-:W-:Y:S02]  /*10800*/  FSEL R146, R251, -INF , !P4 ;  /* 0xff800000fb927808 */ /* 0x000fe40006000000 */
[----:B------:R-:W-:Y:S02]  /*10810*/  FMNMX.FTZ R13, R148, R13, !PT ;  /* 0x0000000d940d7209 */ /* 0x000fe40007810000 */
[----:B------:R-:W-:Y:S02]  /*10820*/  ISETP.GE.AND P0, PT, R4, R209, PT ;  /* 0x000000d10400720c */ /* 0x000fe40003f06270 */
[----:B------:R-:W-:Y:S02]  /*10830*/  FSEL R147, R252, -INF , !P1 ;  /* 0xff800000fc937808 */ /* 0x000fe40004800000 */
        /* <DEDUP_REMOVED lines=386> */
.L_x_5812:
        /* <DEDUP_REMOVED lines=264> */
.L_x_5817:
[----:B------:R-:W-:Y:S01]  /*130e0*/  S2UR UR4, SR_CTAID.Z ;  /* 0x00000000000479c3 */ /* 0x000fe20000002700 */
[----:B------:R-:W-:Y:S01]  /*130f0*/  ULDC UR6, c[0x0][0x270] ;  /* 0x00009c0000067ab9 */ /* 0x000fe20000000800 */
[----:B------:R-:W-:-:S06]  /*13100*/  ULDC UR10, c[0x0][0x2c4] ;  /* 0x0000b100000a7ab9 */ /* 0x000fcc0000000800 */
[----:B------:R-:W1:Y:S02]  /*13110*/  S2UR UR14, SR_CTAID.Y ;  /* 0x00000000000e79c3 */ /* 0x000e640000002600 */
[----:B-1----:R-:W-:-:S04]  /*13120*/  UIMAD UR6, UR14, UR6, UR4 ;  /* 0x000000060e0672a4 */ /* 0x002fc8000f8e0204 */
[----:B------:R-:W-:-:S12]  /*13130*/  UIMAD UR10, UR6, UR10, URZ ;  /* 0x0000000a060a72a4 */ /* 0x000fd8000f8e023f */
.L_x_5818:
        /* <DEDUP_REMOVED lines=43> */
.L_x_5820:
[----:B------:R-:W-:Y:S05]  /*133f0*/  BSYNC B0 ;  /* 0x0000000000007941 */ /* 0x000fea0003800000 */
.L_x_5819:
        /* <DEDUP_REMOVED lines=51> */
.L_x_5822:
[----:B------:R-:W-:Y:S05]  /*13730*/  BSYNC B0 ;  /* 0x0000000000007941 */ /* 0x000fea0003800000 */
.L_x_5821:
        /* <DEDUP_REMOVED lines=23> */
.L_x_5824:
[----:B------:R-:W-:Y:S05]  /*138b0*/  BSYNC B0 ;  /* 0x0000000000007941 */ /* 0x000fea0003800000 */
.L_x_5823:
        /* <DEDUP_REMOVED lines=23> */
.L_x_5826:
[----:B------:R-:W-:Y:S05]  /*13a30*/  BSYNC B0 ;  /* 0x0000000000007941 */ /* 0x000fea0003800000 */
.L_x_5825:
        /* <DEDUP_REMOVED lines=23> */
.L_x_5827:
        /* <DEDUP_REMOVED lines=13> */
.L_x_7967:


//--------------------- .text._ZN5flash24flash_fwd_splitkv_kernelI23Flash_fwd_kernel_traitsILi192ELi64ELi64ELi4ELb0ELb0EN7cutlass10bfloat16_tE19Flash_kernel_traitsILi192ELi64ELi64ELi4ES3_EELb0ELb1ELb0ELb0ELb1ELb0ELb0ELb1EEEvNS_16Flash_fwd_paramsE --------------------------
	.section	.text._ZN5flash24flash_fwd_splitkv_kernelI23Flash_fwd_kernel_traitsILi192ELi64ELi64ELi4ELb0ELb0EN7cutlass10bfloat16_tE19Flash_kernel_traitsILi192ELi64ELi64ELi4ES3_EELb0ELb1ELb0ELb0ELb1ELb0ELb0ELb1EEEvNS_16Flash_fwd_paramsE,"ax",@progbits
	.align	128
        .global         _ZN5flash24flash_fwd_splitkv_kernelI23Flash_fwd_kernel_traitsILi192ELi64ELi64ELi4ELb0ELb0EN7cutlass10bfloat16_tE19Flash_kernel_traitsILi192ELi64ELi64ELi4ES3_EELb0ELb1ELb0ELb0ELb1ELb0ELb0ELb1EEEvNS_16Flash_fwd_paramsE
        .type           _ZN5flash24flash_fwd_splitkv_kernelI23Flash_fwd_kernel_traitsILi192ELi64ELi64ELi4ELb0ELb0EN7cutlass10bfloat16_tE19Flash_kernel_traitsILi192ELi64ELi64ELi4ES3_EELb0ELb1ELb0ELb0ELb1ELb0ELb0ELb1EEEvNS_16Flash_fwd_paramsE,@function
        .size           _ZN5flash24flash_fwd_splitkv_kernelI23Flash_fwd_kernel_traitsILi192ELi64ELi64ELi4ELb0ELb0EN7cutlass10bfloat16_tE19Flash_kernel_traitsILi192ELi64ELi64ELi4ES3_EELb0ELb1ELb0ELb0ELb1ELb0ELb0ELb1EEEvNS_16Flash_fwd_paramsE,(.L_x_7910 - _ZN5flash24flash_fwd_splitkv_kernelI23Flash_fwd_kernel_traitsILi192ELi64ELi64ELi4ELb0ELb0EN7cutlass10bfloat16_tE19Flash_kernel_traitsILi192ELi64ELi64ELi4ES3_EELb0ELb1ELb0ELb0ELb1ELb0ELb0ELb1EEEvNS_16Flash_fwd_paramsE)
        .other          _ZN5flash24flash_fwd_splitkv_kernelI23Flash_fwd_kernel_traitsILi192ELi64ELi64ELi4ELb0ELb0EN7cutlass10bfloat16_tE19Flash_kernel_traitsILi192ELi64ELi64ELi4ES3_EELb0ELb1ELb0ELb0ELb1ELb0ELb0ELb1EEEvNS_16Flash_fwd_paramsE,@"STO_CUDA_ENTRY STV_DEFAULT"
_ZN5flash24flash_fwd_splitkv_kernelI23Flash_fwd_kernel_traitsILi192ELi64ELi64ELi4ELb0ELb0EN7cutlass10bfloat16_tE19Flash_kernel_traitsILi192ELi64ELi64ELi4ES3_EELb0ELb1ELb0ELb0ELb1ELb0ELb0ELb1EEEvNS_16Flash_fwd_paramsE:
.text._ZN5flash24flash_fwd_splitkv_kernelI23Flash_fwd_kernel_traitsILi192ELi64ELi64ELi4ELb0ELb0EN7cutlass10bfloat16_tE19Flash_kernel_traitsILi192ELi64ELi64ELi4ES3_EELb0ELb1ELb0ELb0ELb1ELb0ELb0ELb1EEEvNS_16Flash_fwd_paramsE:
[----:B------:R-:W-:Y:S01]  /*0000*/  LDC R1, c[0x0][0x28] ;  /* 0x00000a00ff017b82 */ /* 0x000fe20000000800 */
[----:B------:R-:W1:Y:S07]  /*0010*/  S2R R207, SR_CTAID.X ;  /* 0x0000000000cf7919 */ /* 0x000e6e0000002500 */
[----:B------:R-:W2:Y:S01]  /*0020*/  LDC.64 R20, c[0x0][0x198] ;  /* 0x00006600ff147b82 */ /* 0x000ea20000000a00 */
[----:B------:R-:W-:Y:S01]  /*0030*/  BSSY B3, `(.L_x_5828) ;  /* 0x0000005000037945 */ /* 0x000fe20003800000 */
[----:B------:R-:W-:Y:S01]  /*0040*/  MOV R204, 0x80 ;  /* 0x0000008000cc7802 */ /* 0x000fe20000000f00 */
[----:B------:R-:W3:Y:S01]  /*0050*/  S2R R206, SR_CTAID.Y ;  /* 0x0000000000ce7919 */ /* 0x000ee20000002600 */
[----:B------:R-:W4:Y:S05]  /*0060*/  S2R R205, SR_CTAID.Z ;  /* 0x0000000000cd7919 */ /* 0x000f2a0000002700 */
[----:B-1234-:R-:W-:Y:S05]  /*0070*/  CALL.REL.NOINC `($_ZN5flash24flash_fwd_splitkv_kernelI23Flash_fwd_kernel_traitsILi192ELi64ELi64ELi4ELb0ELb0EN7cutlass10bfloat16_tE19Flash_kernel_traitsILi192ELi64ELi64ELi4ES3_EELb0ELb1ELb0ELb0ELb1ELb0ELb0ELb1EEEvNS_16Flash_fwd_paramsE$_ZN5flash30compute_attn_1rowblock_splitkvI23Flash_fwd_kernel_traitsILi192ELi64ELi64ELi4ELb0ELb0EN7cutlass10bfloat16_tE19Flash_kernel_traitsILi192ELi64ELi64ELi4ES3_EELb0ELb1ELb0ELb0ELb1ELb0ELb0ELb1ENS_16Flash_fwd_paramsEEEvRKT8_iiiii) ;  /* 0x0000000000087944 */ /* 0x01efea0003c00000 */
[----:B------:R-:W-:Y:S05]  /*0080*/  BSYNC B3 ;  /* 0x0000000000037941 */ /* 0x000fea0003800000 */
.L_x_5828:
[----:B------:R-:W-:Y:S05]  /*0090*/  EXIT ;  /* 0x000000000000794d */ /* 0x000fea0003800000 */
        .type           $_ZN5flash24flash_fwd_splitkv_kernelI23Flash_fwd_kernel_traitsILi192ELi64ELi64ELi4ELb0ELb0EN7cutlass10bfloat16_tE19Flash_kernel_traitsILi192ELi64ELi64ELi4ES3_EELb0ELb1ELb0ELb0ELb1ELb0ELb0ELb1EEEvNS_16Flash_fwd_paramsE$_ZN5flash30compute_attn_1rowblock_splitkvI23Flash_fwd_kernel_traitsILi192ELi64ELi64ELi4ELb0ELb0EN7cutlass10bfloat16_tE19Flash_kernel_traitsILi192ELi64ELi64ELi4ES3_EELb0ELb1ELb0ELb0ELb1ELb0ELb0ELb1ENS_16Flash_fwd_paramsEEEvRKT8_iiiii,@function
        .size           $_ZN5flash24flash_fwd_splitkv_kernelI23Flash_fwd_kernel_traitsILi192ELi64ELi64ELi4ELb0ELb0EN7cutlass10bfloat16_tE19Flash_kernel_traitsILi192ELi64ELi64ELi4ES3_EELb0ELb1ELb0ELb0ELb1ELb0ELb0ELb1EEEvNS_16Flash_fwd_paramsE$_ZN5flash30compute_attn_1rowblock_splitkvI23Flash_fwd_kernel_traitsILi192ELi64ELi64ELi4ELb0ELb0EN7cutlass10bfloat16_tE19Flash_kernel_traitsILi192ELi64ELi64ELi4ES3_EELb0ELb1ELb0ELb0ELb1ELb0ELb0ELb1ENS_16Flash_fwd_paramsEEEvRKT8_iiiii,(.L_x_7910 - $_ZN5flash24flash_fwd_splitkv_kernelI23Flash_fwd_kernel_traitsILi192ELi64ELi64ELi4ELb0ELb0EN7cutlass10bfloat16_tE19Flash_kernel_traitsILi192ELi64ELi64ELi4ES3_EELb0ELb1ELb0ELb0ELb1ELb0ELb0ELb1EEEvNS_16Flash_fwd_paramsE$_ZN5flash30compute_attn_1rowblock_splitkvI23Flash_fwd_kernel_traitsILi192ELi64ELi64ELi4ELb0ELb0EN7cutlass10bfloat16_tE19Flash_kernel_traitsILi192ELi64ELi64ELi4ES3_EELb0ELb1ELb0ELb0ELb1ELb0ELb0ELb1ENS_16Flash_fwd_paramsEEEvRKT8_iiiii)
$_ZN5flash24flash_fwd_splitkv_kernelI23Flash_fwd_kernel_traitsILi192ELi64ELi64ELi4ELb0ELb0EN7cutlass10bfloat16_tE19Flash_kernel_traitsILi192ELi64ELi64ELi4ES3_EELb0ELb1ELb0ELb0ELb1ELb0ELb0ELb1EEEvNS_16Flash_fwd_paramsE$_ZN5flash30compute_attn_1rowblock_splitkvI23Flash_fwd_kernel_traitsILi192ELi64ELi64ELi4ELb0ELb0EN7cutlass10bfloat16_tE19Flash_kernel_traitsILi192ELi64ELi64ELi4ES3_EELb0ELb1ELb0ELb0ELb1ELb0ELb0ELb1ENS_16Flash_fwd_paramsEEEvRKT8_iiiii:
        /* <DEDUP_REMOVED lines=28> */
.L_x_5830:
[----:B------:R-:W-:Y:S05]  /*0260*/  BSYNC B0 ;  /* 0x0000000000007941 */ /* 0x000fea0003800000 */
.L_x_5829:
        /* <DEDUP_REMOVED lines=8> */
.L_x_5832:
[----:B------:R3:W5:Y:S02]  /*02f0*/  LD.E R3, desc[UR6][R20.64+0xb8] ;  /* 0x0000b80614037980 */ /* 0x000764000c101900 */
.L_x_5833:
[----:B------:R-:W-:Y:S05]  /*0300*/  BSYNC B0 ;  /* 0x0000000000007941 */ /* 0x000fea0003800000 */
.L_x_5831:
        /* <DEDUP_REMOVED lines=10> */
.L_x_5835:
[----:B------:R-:W2:Y:S01]  /*03b0*/  LD.E.64 R2, desc[UR6][R20.64+0x108] ;  /* 0x0001080614027980 */ /* 0x000ea2000c101b00 */
[----:B------:R-:W-:Y:S01]  /*03c0*/  BSSY B0, `(.L_x_5837) ;  /* 0x0000006000007945 */ /* 0x000fe20003800000 */
[----:B------:R-:W-:Y:S01]  /*03d0*/  IMAD.MOV.U32 R69, RZ, RZ, RZ ;  /* 0x000000ffff457224 */ /* 0x000fe200078e00ff */
[----:B--2---:R-:W-:-:S04]  /*03e0*/  ISETP.NE.U32.AND P1, PT, R2, RZ, PT ;  /* 0x000000ff0200720c */ /* 0x004fc80003f25070 */
[----:B------:R-:W-:-:S13]  /*03f0*/  ISETP.NE.AND.EX P1, PT, R3, RZ, PT, P1 ;  /* 0x000000ff0300720c */ /* 0x000fda0003f25310 */
[----:B------:R-:W-:Y:S05]  /*0400*/  @!P1 BRA `(.L_x_5838) ;  /* 0x0000000000049947 */ /* 0x000fea0003800000 */
[----:B------:R2:W5:Y:S02]  /*0410*/  LD.E R69, desc[UR6][R20.64+0xbc] ;  /* 0x0000bc0614457980 */ /* 0x000564000c101900 */
.L_x_5838:
[----:B------:R-:W-:Y:S05]  /*0420*/  BSYNC B0 ;  /* 0x0000000000007941 */ /* 0x000fea0003800000 */
.L_x_5837:
[----:B-----5:R-:W-:Y:S02]  /*0430*/  IADD3 R69, R80, R69, RZ ;  /* 0x0000004550457210 */ /* 0x020fe40007ffe0ff */
.L_x_5836:
[----:B------:R-:W-:Y:S05]  /*0440*/  BSYNC B1 ;  /* 0x0000000000017941 */ /* 0x000fea0003800000 */
.L_x_5834:
[----:B------:R-:W-:Y:S01]  /*0450*/  IMAD.SHL.U32 R71, R207, 0x40, RZ ;  /* 0x00000040cf477824 */ /* 0x000fe200078e00ff */
[----:B------:R-:W-:Y:S01]  /*0460*/  MOV R2, R204 ;  /* 0x000000cc00027202 */ /* 0x000fe20000000f00 */
[----:B------:R-:W-:-:S03]  /*0470*/  IMAD.MOV.U32 R3, RZ, RZ, 0x0 ;  /* 0x00000000ff037424 */ /* 0x000fc600078e00ff */
[----:B------:R-:W-:-:S13]  /*0480*/  ISETP.GT.AND P1, PT, R208, R71, PT ;  /* 0x00000047d000720c */ /* 0x000fda0003f24270 */
[----:B-123--:R-:W-:Y:S05]  /*0490*/  @!P1 RET.REL.NODEC R2 `(_ZN5flash24flash_fwd_splitkv_kernelI23Flash_fwd_kernel_traitsILi192ELi64ELi64ELi4ELb0ELb0EN7cutlass10bfloat16_tE19Flash_kernel_traitsILi192ELi64ELi64ELi4ES3_EELb0ELb1ELb0ELb0ELb1ELb0ELb0ELb1EEEvNS_16Flash_fwd_paramsE) ;  /* 0xfffffff802d89950 */ /* 0x00efea0003c3ffff */
[----:B------:R-:W2:Y:S04]  /*04a0*/  LD.E R9, desc[UR6][R20.64+0xb8] ;  /* 0x0000b80614097980 */ /* 0x000ea8000c101900 */
[----:B------:R-:W3:Y:S04]  /*04b0*/  LD.E R7, desc[UR6][R20.64+0x184] ;  /* 0x0001840614077980 */ /* 0x000ee8000c101900 */
[----:B------:R-:W4:Y:S01]  /*04c0*/  LD.E R2, desc[UR6][R20.64+0x188] ;  /* 0x0001880614027980 */ /* 0x000f22000c101900 */
[C---:B------:R-:W-:Y:S02]  /*04d0*/  IADD3 R0, R69.reuse, R71, -R208 ;  /* 0x0000004745007210 */ /* 0x040fe40007ffe8d0 */
[----:B------:R-:W-:Y:S01]  /*04e0*/  IADD3 R3, -R208, 0x7f, R71 ;  /* 0x0000007fd0037810 */ /* 0x000fe20007ffe147 */
[----:B------:R-:W-:-:S02]  /*04f0*/  VIADD R5, R69, 0x3f ;  /* 0x0000003f45057836 */ /* 0x000fc40000000000 */
[----:B--2---:R-:W-:Y:S02]  /*0500*/  VIADD R9, R9, 0x3f ;  /* 0x0000003f09097836 */ /* 0x004fe40000000000 */
[----:B---3--:R-:W-:Y:S01]  /*0510*/  IMAD.IADD R7, R0, 0x1, -R7 ;  /* 0x0000000100077824 */ /* 0x008fe200078e0a07 */
[----:B----4-:R-:W-:Y:S02]  /*0520*/  IADD3 R3, R2, R3, R69 ;  /* 0x0000000302037210 */ /* 0x010fe40007ffe045 */
[----:B------:R-:W-:Y:S02]  /*0530*/  SHF.R.S32.HI R2, RZ, 0x1f, R5 ;  /* 0x0000001fff027819 */ /* 0x000fe40000011405 */
[----:B------:R-:W-:Y:S02]  /*0540*/  SHF.R.S32.HI R6, RZ, 0x1f, R9 ;  /* 0x0000001fff067819 */ /* 0x000fe40000011409 */
[----:B------:R-:W-:Y:S02]  /*0550*/  SHF.R.S32.HI R0, RZ, 0x1f, R3 ;  /* 0x0000001fff007819 */ /* 0x000fe40000011403 */
[----:B------:R-:W-:-:S02]  /*0560*/  SHF.R.S32.HI R4, RZ, 0x1f, R7 ;  /* 0x0000001fff047819 */ /* 0x000fc40000011407 */
[----:B------:R-:W-:Y:S02]  /*0570*/  LEA.HI R2, R2, R5, RZ, 0x6 ;  /* 0x0000000502027211 */ /* 0x000fe400078f30ff */
[----:B------:R-:W-:Y:S02]  /*0580*/  LEA.HI R6, R6, R9, RZ, 0x6 ;  /* 0x0000000906067211 */ /* 0x000fe400078f30ff */
[----:B------:R-:W-:Y:S02]  /*0590*/  LEA.HI R0, R0, R3, RZ, 0x6 ;  /* 0x0000000300007211 */ /* 0x000fe400078f30ff */
[----:B------:R-:W-:Y:S02]  /*05a0*/  LEA.HI R4, R4, R7, RZ, 0x6 ;  /* 0x0000000704047211 */ /* 0x000fe400078f30ff */
[----:B------:R-:W-:Y:S02]  /*05b0*/  SHF.R.S32.HI R2, RZ, 0x6, R2 ;  /* 0x00000006ff027819 */ /* 0x000fe40000011402 */
[----:B------:R-:W-:-:S02]  /*05c0*/  SHF.R.S32.HI R3, RZ, 0x6, R6 ;  /* 0x00000006ff037819 */ /* 0x000fc40000011406 */
[----:B------:R-:W-:Y:S02]  /*05d0*/  SHF.R.S32.HI R0, RZ, 0x6, R0 ;  /* 0x00000006ff007819 */ /* 0x000fe40000011400 */
[----:B------:R-:W-:Y:S02]  /*05e0*/  SHF.R.S32.HI R4, RZ, 0x6, R4 ;  /* 0x00000006ff047819 */ /* 0x000fe40000011404 */
[----:B------:R-:W-:Y:S02]  /*05f0*/  VIMNMX3 R138, R3, R2, R0, PT ;  /* 0x00000002038a720f */ /* 0x000fe40003800100 */
[----:B------:R-:W-:-:S04]  /*0600*/  VIMNMX R199, RZ, R4, !PT ;  /* 0x00000004ffc77248 */ /* 0x000fc80007fe0100 */
[----:B------:R-:W-:-:S13]  /*0610*/  ISETP.GE.AND P1, PT, R199, R138, PT ;  /* 0x0000008ac700720c */ /* 0x000fda0003f26270 */
[----:B------:R-:W-:Y:S05]  /*0620*/  @!P1 BRA `(.L_x_5839) ;  /* 0x0000000800009947 */ /* 0x000fea0003800000 */
[----:B------:R-:W-:Y:S01]  /*0630*/  ISETP.NE.AND P0, PT, R210, -0x1, PT ;  /* 0xffffffffd200780c */ /* 0x000fe20003f05270 */
[----:B------:R-:W2:Y:S04]  /*0640*/  LD.E.64 R14, desc[UR6][R20.64+0x88] ;  /* 0x00008806140e7980 */ /* 0x000ea8000c101b00 */
[----:B------:R-:W3:Y:S04]  /*0650*/  LD.E R2, desc[UR6][R20.64+0x60] ;  /* 0x0000600614027980 */ /* 0x000ee8000c101900 */
[----:B------:R-:W4:Y:S04]  /*0660*/  LD.E R0, desc[UR6][R20.64+0xb4] ;  /* 0x0000b40614007980 */ /* 0x000f28000c101900 */
[----:B------:R-:W3:Y:S04]  /*0670*/  @!P0 LD.E.64 R12, desc[UR6][R20.64+0x80] ;  /* 0x00008006140c8980 */ /* 0x000ee8000c101b00 */
[----:B------:R-:W4:Y:S04]  /*0680*/  LD.E.64 R10, desc[UR6][R20.64+0xa0] ;  /* 0x0000a006140a7980 */ /* 0x000f28000c101b00 */
[----:B------:R-:W4:Y:S01]  /*0690*/  LD.E.64 R6, desc[UR6][R20.64+0x90] ;  /* 0x0000900614067980 */ /* 0x000f22000c101b00 */
[----:B------:R-:W-:-:S03]  /*06a0*/  SHF.R.S32.HI R5, RZ, 0x1f, R56 ;  /* 0x0000001fff057819 */ /* 0x000fc60000011438 */
[----:B------:R1:W5:Y:S01]  /*06b0*/  LD.E.64 R16, desc[UR6][R20.64+0x70] ;  /* 0x0000700614107980 */ /* 0x000362000c101b00 */
[----:B------:R-:W-:-:S04]  /*06c0*/  LEA.HI R5, R5, R56, RZ, 0x3 ;  /* 0x0000003805057211 */ /* 0x000fc800078f18ff */
[----:B------:R-:W-:Y:S02]  /*06d0*/  LOP3.LUT R9, R5, 0x1ffffff8, RZ, 0xc0, !PT ;  /* 0x1ffffff805097812 */ /* 0x000fe400078ec0ff */
[----:B------:R-:W-:-:S03]  /*06e0*/  LOP3.LUT P3, RZ, R56, 0x7, RZ, 0xc0, !PT ;  /* 0x0000000738ff7812 */ /* 0x000fc6000786c0ff */
[----:B------:R-:W-:Y:S01]  /*06f0*/  IMAD.IADD R56, R56, 0x1, -R9 ;  /* 0x0000000138387824 */ /* 0x000fe200078e0a09 */
[----:B------:R-:W-:-:S03]  /*0700*/  @!P0 SHF.R.S32.HI R4, RZ, 0x1f, R206 ;  /* 0x0000001fff048819 */ /* 0x000fc600000114ce */
[----:B------:R-:W-:Y:S01]  /*0710*/  IMAD.SHL.U32 R56, R56, 0x8, RZ ;  /* 0x0000000838387824 */ /* 0x000fe200078e00ff */
[----:B------:R-:W-:-:S04]  /*0720*/  SHF.R.S32.HI R5, RZ, 0x3, R5 ;  /* 0x00000003ff057819 */ /* 0x000fc80000011405 */
[----:B------:R-:W-:Y:S02]  /*0730*/  SHF.R.S32.HI R57, RZ, 0x1f, R56 ;  /* 0x0000001fff397819 */ /* 0x000fe40000011438 */
[--C-:B------:R-:W-:Y:S01]  /*0740*/  SHF.R.S32.HI R9, RZ, 0x1f, R71.reuse ;  /* 0x0000001fff097819 */ /* 0x100fe20000011447 */
[----:B------:R-:W-:Y:S01]  /*0750*/  IMAD.IADD R208, R208, 0x1, -R71 ;  /* 0x00000001d0d07824 */ /* 0x000fe200078e0a47 */
[----:B------:R-:W-:Y:S01]  /*0760*/  BSSY B0, `(.L_x_5840) ;  /* 0x000002e000007945 */ /* 0x000fe20003800000 */
[----:B-1----:R-:W-:-:S03]  /*0770*/  VIADD R21, R5, 0x20 ;  /* 0x0000002005157836 */ /* 0x002fc60000000000 */
[-C--:B------:R-:W-:Y:S02]  /*0780*/  ISETP.GE.OR P6, PT, R5, R208.reuse, P3 ;  /* 0x000000d00500720c */ /* 0x080fe40001fc6670 */
[CC--:B------:R-:W-:Y:S02]  /*0790*/  ISETP.GE.AND P2, PT, R21.reuse, R208.reuse, PT ;  /* 0x000000d01500720c */ /* 0x0c0fe40003f46270 */
[----:B------:R-:W-:Y:S01]  /*07a0*/  ISETP.GE.OR P4, PT, R21, R208, P3 ;  /* 0x000000d01500720c */ /* 0x000fe20001f86670 */
[-C--:B--2---:R-:W-:Y:S02]  /*07b0*/  @P0 IMAD R8, R15, R210.reuse, RZ ;  /* 0x000000d20f080224 */ /* 0x084fe400078e02ff */
[----:B------:R-:W-:-:S04]  /*07c0*/  @P0 IMAD.WIDE.U32 R18, R14, R210, RZ ;  /* 0x000000d20e120225 */ /* 0x000fc800078e00ff */
[----:B---3--:R-:W-:-:S04]  /*07d0*/  @!P0 IMAD R3, R13, R206, RZ ;  /* 0x000000ce0d038224 */ /* 0x008fc800078e02ff */
[C---:B------:R-:W-:Y:S02]  /*07e0*/  @!P0 IMAD R3, R12.reuse, R4, R3 ;  /* 0x000000040c038224 */ /* 0x040fe400078e0203 */
[----:B------:R-:W-:-:S04]  /*07f0*/  @!P0 IMAD.WIDE.U32 R12, R12, R206, RZ ;  /* 0x000000ce0c0c8225 */ /* 0x000fc800078e00ff */
[----:B------:R-:W-:Y:S02]  /*0800*/  IMAD R4, R15, R71, RZ ;  /* 0x000000470f047224 */ /* 0x000fe400078e02ff */
[----:B------:R-:W-:-:S04]  /*0810*/  IMAD.WIDE.U32 R56, R71, R14, R56 ;  /* 0x0000000e47387225 */ /* 0x000fc800078e0038 */
[----:B------:R-:W-:Y:S02]  /*0820*/  @!P0 IMAD.MOV.U32 R18, RZ, RZ, R12 ;  /* 0x000000ffff128224 */ /* 0x000fe400078e000c */
[----:B------:R-:W-:Y:S02]  /*0830*/  IMAD R2, R206, R2, R205 ;  /* 0x00000002ce027224 */ /* 0x000fe400078e02cd */
[----:B------:R-:W-:Y:S02]  /*0840*/  @P0 IMAD.IADD R8, R19, 0x1, R8 ;  /* 0x0000000113080824 */ /* 0x000fe400078e0208 */
[----:B------:R-:W-:Y:S01]  /*0850*/  VIADD R19, R5, 0x10 ;  /* 0x0000001005137836 */ /* 0x000fe20000000000 */
[----:B------:R-:W-:Y:S01]  /*0860*/  IADD3 R18, P1, R18, R56, RZ ;  /* 0x0000003812127210 */ /* 0x000fe20007f3e0ff */
[----:B------:R-:W-:Y:S02]  /*0870*/  IMAD R9, R14, R9, R4 ;  /* 0x000000090e097224 */ /* 0x000fe400078e0204 */
[----:B------:R-:W-:-:S02]  /*0880*/  @!P0 IMAD.IADD R8, R13, 0x1, R3 ;  /* 0x000000010d088824 */ /* 0x000fc400078e0203 */
[----:B----4-:R-:W-:Y:S01]  /*0890*/  IMAD R0, R0, R2, R71 ;  /* 0x0000000200007224 */ /* 0x010fe200078e0247 */
[CC--:B------:R-:W-:Y:S02]  /*08a0*/  ISETP.GE.AND P0, PT, R19.reuse, R208.reuse, PT ;  /* 0x000000d01300720c */ /* 0x0c0fe40003f06270 */
[----:B------:R-:W-:Y:S02]  /*08b0*/  ISETP.GE.OR P5, PT, R19, R208, P3 ;  /* 0x000000d01300720c */ /* 0x000fe40001fa6670 */
[----:B------:R-:W-:Y:S02]  /*08c0*/  IADD3.X R19, R8, R57, R9, P1, !PT ;  /* 0x0000003908137210 */ /* 0x000fe40000ffe409 */
[----:B------:R-:W-:Y:S02]  /*08d0*/  SHF.R.S32.HI R13, RZ, 0x1f, R5 ;  /* 0x0000001fff0d7819 */ /* 0x000fe40000011405 */
[----:B------:R-:W-:-:S04]  /*08e0*/  IADD3 R9, P1, R0, R5, RZ ;  /* 0x0000000500097210 */ /* 0x000fc80007f3e0ff */
[----:B------:R-:W-:Y:S02]  /*08f0*/  LEA.HI.X.SX32 R0, R0, R13, 0x1, P1 ;  /* 0x0000000d00007211 */ /* 0x000fe400008f0eff */
[----:B------:R-:W-:-:S04]  /*0900*/  LEA R8, P1, R9, R10, 0x2 ;  /* 0x0000000a09087211 */ /* 0x000fc800078210ff */
[----:B------:R-:W-:Y:S02]  /*0910*/  LEA.HI.X R9, R9, R11, R0, 0x2, P1 ;  /* 0x0000000b09097211 */ /* 0x000fe400008f1400 */
[----:B------:R-:W-:Y:S01]  /*0920*/  ISETP.GE.AND P1, PT, R5, R208, PT ;  /* 0x000000d00500720c */ /* 0x000fe20003f26270 */
[----:B------:R-:W-:Y:S01]  /*0930*/  IMAD R3, R7, R205, RZ ;  /* 0x000000cd07037224 */ /* 0x000fe200078e02ff */
[----:B------:R-:W-:Y:S01]  /*0940*/  SHF.R.S32.HI R2, RZ, 0x1f, R205 ;  /* 0x0000001fff027819 */ /* 0x000fe200000114cd */
[----:B------:R-:W-:-:S04]  /*0950*/  IMAD.WIDE.U32 R22, R205, R6, R18 ;  /* 0x00000006cd167225 */ /* 0x000fc800078e0012 */
[----:B------:R-:W-:Y:S02]  /*0960*/  IMAD R2, R6, R2, R3 ;  /* 0x0000000206027224 */ /* 0x000fe400078e0203 */
[----:B------:R-:W-:Y:S02]  /*0970*/  VIADD R3, R5, 0x30 ;  /* 0x0000003005037836 */ /* 0x000fe40000000000 */
[----:B------:R-:W-:Y:S02]  /*0980*/  IMAD.IADD R25, R23, 0x1, R2 ;  /* 0x0000000117197824 */ /* 0x000fe400078e0202 */
[----:B------:R-:W-:Y:S05]  /*0990*/  @P1 BRA `(.L_x_5841) ;  /* 0x0000000000281947 */ /* 0x000fea0003800000 */
[----:B------:R-:W-:Y:S01]  /*09a0*/  MOV R24, R22 ;  /* 0x0000001600187202 */ /* 0x000fe20000000f00 */
[----:B------:R-:W-:-:S04]  /*09b0*/  IMAD R0, R15, R5, RZ ;  /* 0x000000050f007224 */ /* 0x000fc800078e02ff */
[----:B------:R-:W-:-:S04]  /*09c0*/  IMAD.WIDE.U32 R6, R14, R5, R24 ;  /* 0x000000050e067225 */ /* 0x000fc800078e0018 */
[----:B------:R-:W-:Y:S01]  /*09d0*/  IMAD R0, R14, R13, R0 ;  /* 0x0000000d0e007224 */ /* 0x000fe200078e0200 */
[----:B-----5:R-:W-:-:S04]  /*09e0*/  LEA R10, P1, R6, R16, 0x1 ;  /* 0x00000010060a7211 */ /* 0x020fc800078208ff */
[----:B------:R-:W-:-:S04]  /*09f0*/  IADD3 R7, R7, R0, RZ ;  /* 0x0000000007077210 */ /* 0x000fc80007ffe0ff */
[----:B------:R-:W-:-:S05]  /*0a00*/  LEA.HI.X R11, R6, R17, R7, 0x1, P1 ;  /* 0x00000011060b7211 */ /* 0x000fca00008f0c07 */
[----:B------:R1:W-:Y:S04]  /*0a10*/  ST.E.128 desc[UR6][R10.64], RZ ;  /* 0x000000ff0a007985 */ /* 0x0003e8000c101d06 */
[----:B------:R1:W-:Y:S04]  /*0a20*/  ST.E.128 desc[UR6][R10.64+0x80], RZ ;  /* 0x000080ff0a007985 */ /* 0x0003e8000c101d06 */
[----:B------:R1:W-:Y:S02]  /*0a30*/  ST.E.128 desc[UR6][R10.64+0x100], RZ ;  /* 0x000100ff0a007985 */ /* 0x0003e4000c101d06 */
.L_x_5841:
[----:B------:R-:W-:Y:S05]  /*0a40*/  BSYNC B0 ;  /* 0x0000000000007941 */ /* 0x000fea0003800000 */
.L_x_5840:
[----:B------:R-:W-:Y:S01]  /*0a50*/  BSSY B0, `(.L_x_5842) ;  /* 0x0000014000007945 */ /* 0x000fe20003800000 */
[CC--:B------:R-:W-:Y:S01]  /*0a60*/  ISETP.GE.AND P1, PT, R3.reuse, R208.reuse, PT ;  /* 0x000000d00300720c */ /* 0x0c0fe20003f26270 */
[----:B-1----:R-:W-:Y:S01]  /*0a70*/  @!P6 IMAD.MOV.U32 R11, RZ, RZ, 0x7f800000 ;  /* 0x7f800000ff0be424 */ /* 0x002fe200078e00ff */
[----:B------:R-:W-:Y:S01]  /*0a80*/  ISETP.GE.OR P3, PT, R3, R208, P3 ;  /* 0x000000d00300720c */ /* 0x000fe20001f66670 */
[----:B------:R-:W-:Y:S01]  /*0a90*/  @!P4 IMAD.MOV.U32 R3, RZ, RZ, 0x7f800000 ;  /* 0x7f800000ff03c424 */ /* 0x000fe200078e00ff */
[----:B------:R-:W-:Y:S01]  /*0aa0*/  @!P5 MOV R7, 0x7f800000 ;  /* 0x7f8000000007d802 */ /* 0x000fe20000000f00 */
[----:B------:R-:W-:Y:S05]  /*0ab0*/  @P0 BRA `(.L_x_5843) ;  /* 0x0000000000340947 */ /* 0x000fea0003800000 */
[----:B------:R-:W-:Y:S01]  /*0ac0*/  IADD3 R21, P0, R5, 0x10, RZ ;  /* 0x0000001005157810 */ /* 0x000fe20007f1e0ff */
[----:B------:R-:W-:Y:S01]  /*0ad0*/  IMAD.MOV.U32 R26, RZ, RZ, R22 ;  /* 0x000000ffff1a7224 */ /* 0x000fe200078e0016 */
[----:B------:R-:W-:-:S03]  /*0ae0*/  MOV R27, R25 ;  /* 0x00000019001b7202 */ /* 0x000fc60000000f00 */
[----:B------:R-:W-:Y:S02]  /*0af0*/  IMAD.X R19, RZ, RZ, R13, P0 ;  /* 0x000000ffff137224 */ /* 0x000fe400000e060d */
[----:B------:R-:W-:-:S04]  /*0b00*/  IMAD.WIDE.U32 R26, R14, R21, R26 ;  /* 0x000000150e1a7225 */ /* 0x000fc800078e001a */
[----:B------:R-:W-:Y:S01]  /*0b10*/  IMAD R19, R19, R14, RZ ;  /* 0x0000000e13137224 */ /* 0x000fe200078e02ff */
[----:B-----5:R-:W-:-:S03]  /*0b20*/  LEA R18, P0, R26, R16, 0x1 ;  /* 0x000000101a127211 */ /* 0x020fc600078008ff */
[----:B------:R-:W-:-:S05]  /*0b30*/  IMAD R19, R15, R21, R19 ;  /* 0x000000150f137224 */ /* 0x000fca00078e0213 */
[----:B------:R-:W-:-:S04]  /*0b40*/  IADD3 R19, R27, R19, RZ ;  /* 0x000000131b137210 */ /* 0x000fc80007ffe0ff */
[----:B------:R-:W-:-:S05]  /*0b50*/  LEA.HI.X R19, R26, R17, R19, 0x1, P0 ;  /* 0x000000111a137211 */ /* 0x000fca00000f0c13 */
[----:B------:R1:W-:Y:S04]  /*0b60*/  ST.E.128 desc[UR6][R18.64], RZ ;  /* 0x000000ff12007985 */ /* 0x0003e8000c101d06 */
[----:B------:R1:W-:Y:S04]  /*0b70*/  ST.E.128 desc[UR6][R18.64+0x80], RZ ;  /* 0x000080ff12007985 */ /* 0x0003e8000c101d06 */
[----:B------:R1:W-:Y:S02]  /*0b80*/  ST.E.128 desc[UR6][R18.64+0x100], RZ ;  /* 0x000100ff12007985 */ /* 0x0003e4000c101d06 */
.L_x_5843:
[----:B------:R-:W-:Y:S05]  /*0b90*/  BSYNC B0 ;  /* 0x0000000000007941 */ /* 0x000fea0003800000 */
.L_x_5842:
[----:B------:R-:W-:Y:S04]  /*0ba0*/  BSSY B0, `(.L_x_5844) ;  /* 0x000000f000007945 */ /* 0x000fe80003800000 */
[----:B------:R-:W-:Y:S05]  /*0bb0*/  @P2 BRA `(.L_x_5845) ;  /* 0x0000000000342947 */ /* 0x000fea0003800000 */
[----:B------:R-:W-:Y:S01]  /*0bc0*/  IADD3 R21, P0, R5, 0x20, RZ ;  /* 0x0000002005157810 */ /* 0x000fe20007f1e0ff */
[----:B------:R-:W-:Y:S01]  /*0bd0*/  IMAD.MOV.U32 R26, RZ, RZ, R22 ;  /* 0x000000ffff1a7224 */ /* 0x000fe200078e0016 */
[----:B------:R-:W-:-:S03]  /*0be0*/  MOV R27, R25 ;  /* 0x00000019001b7202 */ /* 0x000fc60000000f00 */
[----:B-1----:R-:W-:Y:S02]  /*0bf0*/  IMAD.X R19, RZ, RZ, R13, P0 ;  /* 0x000000ffff137224 */ /* 0x002fe400000e060d */
        /* <DEDUP_REMOVED lines=9> */
.L_x_5845:
[----:B------:R-:W-:Y:S05]  /*0c90*/  BSYNC B0 ;  /* 0x0000000000007941 */ /* 0x000fea0003800000 */
.L_x_5844:
[----:B------:R-:W-:Y:S04]  /*0ca0*/  BSSY B0, `(.L_x_5846) ;  /* 0x000000f000007945 */ /* 0x000fe80003800000 */
[----:B------:R-:W-:Y:S05]  /*0cb0*/  @P1 BRA `(.L_x_5847) ;  /* 0x0000000000341947 */ /* 0x000fea0003800000 */
[----:B------:R-:W-:Y:S01]  /*0cc0*/  IADD3 R5, P0, R5, 0x30, RZ ;  /* 0x0000003005057810 */ /* 0x000fe20007f1e0ff */
[----:B------:R-:W-:-:S04]  /*0cd0*/  IMAD.MOV.U32 R12, RZ, RZ, R22 ;  /* 0x000000ffff0c7224 */ /* 0x000fc800078e0016 */
[----:B------:R-:W-:-:S04]  /*0ce0*/  IMAD.X R13, RZ, RZ, R13, P0 ;  /* 0x000000ffff0d7224 */ /* 0x000fc800000e060d */
[----:B------:R-:W-:Y:S01]  /*0cf0*/  IMAD R0, R13, R14, RZ ;  /* 0x0000000e0d007224 */ /* 0x000fe200078e02ff */
[----:B------:R-:W-:-:S03]  /*0d00*/  MOV R13, R25 ;  /* 0x00000019000d7202 */ /* 0x000fc60000000f00 */
[-C--:B------:R-:W-:Y:S02]  /*0d10*/  IMAD R0, R15, R5.reuse, R0 ;  /* 0x000000050f007224 */ /* 0x080fe400078e0200 */
[----:B------:R-:W-:-:S03]  /*0d20*/  IMAD.WIDE.U32 R12, R14, R5, R12 ;  /* 0x000000050e0c7225 */ /* 0x000fc600078e000c */
[----:B-----5:R-:W-:Y:S02]  /*0d30*/  LEA R4, P0, R12, R16, 0x1 ;  /* 0x000000100c047211 */ /* 0x020fe400078008ff */
[----:B------:R-:W-:-:S04]  /*0d40*/  IADD3 R5, R13, R0, RZ ;  /* 0x000000000d057210 */ /* 0x000fc80007ffe0ff */
[----:B------:R-:W-:-:S05]  /*0d50*/  LEA.HI.X R5, R12, R17, R5, 0x1, P0 ;  /* 0x000000110c057211 */ /* 0x000fca00000f0c05 */
[----:B------:R3:W-:Y:S04]  /*0d60*/  ST.E.128 desc[UR6][R4.64], RZ ;  /* 0x000000ff04007985 */ /* 0x0007e8000c101d06 */
[----:B------:R3:W-:Y:S04]  /*0d70*/  ST.E.128 desc[UR6][R4.64+0x80], RZ ;  /* 0x000080ff04007985 */ /* 0x0007e8000c101d06 */
[----:B------:R3:W-:Y:S02]  /*0d80*/  ST.E.128 desc[UR6][R4.64+0x100], RZ ;  /* 0x000100ff04007985 */ /* 0x0007e4000c101d06 */
.L_x_5847:
[----:B------:R-:W-:Y:S05]  /*0d90*/  BSYNC B0 ;  /* 0x0000000000007941 */ /* 0x000fea0003800000 */
.L_x_5846:
[----:B------:R-:W-:Y:S01]  /*0da0*/  MOV R205, 0x0 ;  /* 0x0000000000cd7802 */ /* 0x000fe20000000f00 */
[----:B------:R-:W-:Y:S04]  /*0db0*/  @!P6 ST.E desc[UR6][R8.64], R11 ;  /* 0x0000000b0800e985 */ /* 0x000fe8000c101906 */
[----:B------:R-:W-:Y:S04]  /*0dc0*/  @!P5 ST.E desc[UR6][R8.64+0x40], R7 ;  /* 0x000040070800d985 */ /* 0x000fe8000c101906 */
[----:B------:R1:W-:Y:S02]  /*0dd0*/  @!P4 ST.E desc[UR6][R8.64+0x80], R3 ;  /* 0x000080030800c985 */ /* 0x0003e4000c101906 */
[----:B-123-5:R-:W-:Y:S05]  /*0de0*/  @P3 RET.REL.NODEC R204 `(_ZN5flash24flash_fwd_splitkv_kernelI23Flash_fwd_kernel_traitsILi192ELi64ELi64ELi4ELb0ELb0EN7cutlass10bfloat16_tE19Flash_kernel_traitsILi192ELi64ELi64ELi4ES3_EELb0ELb1ELb0ELb0ELb1ELb0ELb0ELb1EEEvNS_16Flash_fwd_paramsE) ;  /* 0xfffffff0cc843950 */ /* 0x02efea0003c3ffff */
[----:B------:R-:W-:Y:S02]  /*0df0*/  MOV R3, 0x7f800000 ;  /* 0x7f80000000037802 */ /* 0x000fe40000000f00 */
[----:B------:R-:W-:-:S03]  /*0e00*/  MOV R205, 0x0 ;  /* 0x0000000000cd7802 */ /* 0x000fc60000000f00 */
[----:B------:R1:W-:Y:S02]  /*0e10*/  ST.E desc[UR6][R8.64+0xc0], R3 ;  /* 0x0000c00308007985 */ /* 0x0003e4000c101906 */
[----:B-1----:R-:W-:Y:S05]  /*0e20*/  RET.REL.NODEC R204 `(_ZN5flash24flash_fwd_splitkv_kernelI23Flash_fwd_kernel_traitsILi192ELi64ELi64ELi4ELb0ELb0EN7cutlass10bfloat16_tE19Flash_kernel_traitsILi192ELi64ELi64ELi4ES3_EELb0ELb1ELb0ELb0ELb1ELb0ELb0ELb1EEEvNS_16Flash_fwd_paramsE) ;  /* 0xfffffff0cc747950 */ /* 0x002fea0003c3ffff */
.L_x_5839:
        /* <DEDUP_REMOVED lines=34> */
[----:B-----5:R-:W1:Y:S01]  /*1050*/  F2I.FTZ.U32.TRUNC.NTZ R11, R10 ;  /* 0x0000000a000b7305 */ /* 0x020e62000021f000 */
[----:B------:R-:W-:Y:S02]  /*1060*/  IABS R0, R2 ;  /* 0x0000000200007213 */ /* 0x000fe40000000000 */
        /* <DEDUP_REMOVED lines=9> */
[----:B------:R-:W-:Y:S02]  /*1100*/  ISETP.GT.U32.AND P2, PT, R4, R3, PT ;  /* 0x000000030400720c */ /* 0x000fe40003f44070 */
[----:B------:R-:W-:-:S11]  /*1110*/  LOP3.LUT R0, R5, R2, RZ, 0x3c, !PT ;  /* 0x0000000205007212 */ /* 0x000fd600078e3cff */
[----:B------:R-:W-:-:S05]  /*1120*/  @!P2 IMAD.IADD R3, R3, 0x1, -R4 ;  /* 0x000000010303a824 */ /* 0x000fca00078e0a04 */
[----:B------:R-:W-:Y:S02]  /*1130*/  ISETP.GE.U32.AND P3, PT, R3, R4, PT ;  /* 0x000000040300720c */ /* 0x000fe40003f66070 */
[----:B------:R-:W-:Y:S02]  /*1140*/  ISETP.GE.AND P1, PT, R0, RZ, PT ;  /* 0x000000ff0000720c */ /* 0x000fe40003f26270 */
[----:B------:R-:W-:Y:S02]  /*1150*/  @!P2 IADD3 R9, R9, 0x1, RZ ;  /* 0x000000010909a810 */ /* 0x000fe40007ffe0ff */
[----:B------:R-:W-:-:S07]  /*1160*/  ISETP.NE.AND P2, PT, R2, RZ, PT ;  /* 0x000000ff0200720c */ /* 0x000fce0003f45270 */
[----:B------:R-:W-:-:S05]  /*1170*/  @P3 VIADD R9, R9, 0x1 ;  /* 0x0000000109093836 */ /* 0x000fca0000000000 */
[----:B------:R-:W-:Y:S02]  /*1180*/  @!P1 IADD3 R9, -R9, RZ, RZ ;  /* 0x000000ff09099210 */ /* 0x000fe40007ffe1ff */
[----:B------:R-:W-:-:S05]  /*1190*/  @!P2 LOP3.LUT R9, RZ, R2, RZ, 0x33, !PT ;  /* 0x00000002ff09a212 */ /* 0x000fca00078e33ff */
[----:B------:R-:W-:-:S05]  /*11a0*/  IMAD.WIDE R22, R9, 0x4, R212 ;  /* 0x0000000409167825 */ /* 0x000fca00078e02d4 */
[----:B------:R1:W2:Y:S01]  /*11b0*/  LD.E R3, desc[UR6][R22.64] ;  /* 0x0000000616037980 */ /* 0x0002a2000c101900 */
[----:B---3--:R-:W-:-:S04]  /*11c0*/  IABS R8, R6 ;  /* 0x0000000600087213 */ /* 0x008fc80000000000 */
[----:B------:R-:W3:Y:S08]  /*11d0*/  I2F.RP R14, R8 ;  /* 0x00000008000e7306 */ /* 0x000ef00000209400 */
[----:B---3--:R-:W3:Y:S02]  /*11e0*/  MUFU.RCP R4, R14 ;  /* 0x0000000e00047308 */ /* 0x008ee40000001000 */
[----:B---3--:R-:W-:-:S06]  /*11f0*/  VIADD R4, R4, 0xffffffe ;  /* 0x0ffffffe04047836 */ /* 0x008fcc0000000000 */
[----:B-1----:R-:W1:Y:S01]  /*1200*/  F2I.FTZ.U32.TRUNC.NTZ R23, R4 ;  /* 0x0000000400177305 */ /* 0x002e62000021f000 */
[----:B------:R-:W-:Y:S01]  /*1210*/  IMAD.MOV.U32 R22, RZ, RZ, RZ ;  /* 0x000000ffff167224 */ /* 0x000fe200078e00ff */
[----:B------:R-:W-:Y:S02]  /*1220*/  IABS R7, R6 ;  /* 0x0000000600077213 */ /* 0x000fe40000000000 */
[----:B-1----:R-:W-:-:S05]  /*1230*/  IADD3 R0, RZ, -R23, RZ ;  /* 0x80000017ff007210 */ /* 0x002fca0007ffe0ff */
        /* <DEDUP_REMOVED lines=15> */
[----:B----4-:R-:W-:Y:S02]  /*1330*/  IMAD R8, R135, R2, RZ ;  /* 0x0000000287087224 */ /* 0x010fe400078e02ff */
[----:B------:R-:W-:-:S06]  /*1340*/  @P3 IADD3 R4, R4, 0x1, RZ ;  /* 0x0000000104043810 */ /* 0x000fcc0007ffe0ff */
[----:B------:R-:W-:Y:S02]  /*1350*/  @!P1 IADD3 R4, -R4, RZ, RZ ;  /* 0x000000ff04049210 */ /* 0x000fe40007ffe1ff */
[----:B------:R-:W-:-:S05]  /*1360*/  @!P2 LOP3.LUT R4, RZ, R6, RZ, 0x33, !PT ;  /* 0x00000006ff04a212 */ /* 0x000fca00078e33ff */
[----:B------:R-:W-:Y:S01]  /*1370*/  IMAD R6, R13, R4, RZ ;  /* 0x000000040d067224 */ /* 0x000fe200078e02ff */
[----:B--2---:R-:W-:Y:S01]  /*1380*/  SHF.R.S32.HI R0, RZ, 0x1f, R3 ;  /* 0x0000001fff007819 */ /* 0x004fe20000011403 */
[-C--:B------:R-:W-:Y:S02]  /*1390*/  IMAD R7, R19, R3.reuse, RZ ;  /* 0x0000000313077224 */ /* 0x080fe400078e02ff */
[----:B------:R-:W-:-:S04]  /*13a0*/  IMAD.WIDE.U32 R14, R18, R3, RZ ;  /* 0x00000003120e7225 */ /* 0x000fc800078e00ff */
[----:B------:R-:W-:-:S04]  /*13b0*/  IMAD R7, R18, R0, R7 ;  /* 0x0000000012077224 */ /* 0x000fc800078e0207 */
[----:B------:R-:W-:Y:S01]  /*13c0*/  IMAD.IADD R15, R15, 0x1, R7 ;  /* 0x000000010f0f7824 */ /* 0x000fe200078e0207 */
[----:B------:R-:W-:Y:S01]  /*13d0*/  SHF.R.S32.HI R7, RZ, 0x1f, R2 ;  /* 0x0000001fff077819 */ /* 0x000fe20000011402 */
[----:B------:R-:W-:Y:S02]  /*13e0*/  IMAD R9, R11, R3, RZ ;  /* 0x000000030b097224 */ /* 0x000fe400078e02ff */
[----:B------:R-:W-:Y:S01]  /*13f0*/  IMAD.WIDE.U32 R14, R2, R134, R14 ;  /* 0x00000086020e7225 */ /* 0x000fe200078e000e */
[----:B------:R-:W-:-:S03]  /*1400*/  SHF.R.S32.HI R11, RZ, 0x1f, R4 ;  /* 0x0000001fff0b7819 */ /* 0x000fc60000011404 */
[----:B------:R-:W-:-:S04]  /*1410*/  IMAD R8, R134, R7, R8 ;  /* 0x0000000786087224 */ /* 0x000fc800078e0208 */
[----:B------:R-:W-:Y:S02]  /*1420*/  IMAD.IADD R15, R15, 0x1, R8 ;  /* 0x000000010f0f7824 */ /* 0x000fe400078e0208 */
[C---:B------:R-:W-:Y:S02]  /*1430*/  IMAD R9, R10.reuse, R0, R9 ;  /* 0x000000000a097224 */ /* 0x040fe400078e0209 */
        /* <DEDUP_REMOVED lines=8> */
.L_x_5849:
        /* <DEDUP_REMOVED lines=21> */
[----:B------:R-:W-:Y:S01]  /*1610*/  IMAD R0, R2, R7, R0 ;  /* 0x0000000702007224 */ /* 0x000fe200078e0200 */
[----:B------:R-:W-:Y:S01]  /*1620*/  @!P4 SHF.R.S32.HI R6, RZ, 0x1f, R12 ;  /* 0x0000001fff06c819 */ /* 0x000fe2000001140c */
[----:B---3--:R-:W-:-:S03]  /*1630*/  @!P4 IMAD R5, R135, R12, RZ ;  /* 0x0000000c8705c224 */ /* 0x008fc600078e02ff */
[----:B------:R-:W-:Y:S01]  /*1640*/  ISETP.GT.U32.AND P1, PT, R3, R0, PT ;  /* 0x000000000300720c */ /* 0x000fe20003f24070 */
[----:B------:R-:W-:Y:S02]  /*1650*/  @!P4 IMAD R5, R6, R134, R5 ;  /* 0x000000860605c224 */ /* 0x000fe400078e0205 */
[----:B------:R-:W-:Y:S01]  /*1660*/  @!P4 IMAD.WIDE.U32 R24, R134, R12, RZ ;  /* 0x0000000c8618c225 */ /* 0x000fe200078e00ff */
[----:B------:R-:W-:Y:S02]  /*1670*/  @P4 IADD3 R7, R12, R13, RZ ;  /* 0x0000000d0c074210 */ /* 0x000fe40007ffe0ff */
[----:B-----5:R-:W-:Y:S01]  /*1680*/  @!P4 SHF.R.S32.HI R6, RZ, 0x1f, R11 ;  /* 0x0000001fff06c819 */ /* 0x020fe2000001140b */
[----:B------:R-:W-:Y:S02]  /*1690*/  @!P4 IMAD.IADD R25, R25, 0x1, R5 ;  /* 0x000000011919c824 */ /* 0x000fe400078e0205 */
[----:B----4-:R-:W-:Y:S02]  /*16a0*/  @!P4 IMAD R5, R23, R11, RZ ;  /* 0x0000000b1705c224 */ /* 0x010fe400078e02ff */
[----:B------:R-:W-:-:S02]  /*16b0*/  @P4 IMAD R9, R135, R7, RZ ;  /* 0x0000000787094224 */ /* 0x000fc400078e02ff */
[----:B------:R-:W-:Y:S02]  /*16c0*/  @!P1 IMAD.IADD R0, R0, 0x1, -R3 ;  /* 0x0000000100009824 */ /* 0x000fe400078e0a03 */
[----:B------:R-:W-:-:S04]  /*16d0*/  @P4 IMAD.WIDE.U32 R26, R134, R7, RZ ;  /* 0x00000007861a4225 */ /* 0x000fc800078e00ff */
[C---:B------:R-:W-:Y:S02]  /*16e0*/  @!P4 IMAD R5, R22.reuse, R6, R5 ;  /* 0x000000061605c224 */ /* 0x040fe400078e0205 */
[----:B------:R-:W-:Y:S01]  /*16f0*/  @!P4 IMAD.WIDE.U32 R22, R22, R11, R24 ;  /* 0x0000000b1616c225 */ /* 0x000fe200078e0018 */
[----:B------:R-:W-:Y:S02]  /*1700*/  ISETP.GE.U32.AND P3, PT, R0, R3, PT ;  /* 0x000000030000720c */ /* 0x000fe40003f66070 */
[----:B------:R-:W-:Y:S02]  /*1710*/  @P4 IADD3 R9, R27, R9, RZ ;  /* 0x000000091b094210 */ /* 0x000fe40007ffe0ff */
[----:B------:R-:W-:Y:S02]  /*1720*/  @P4 MOV R10, R26 ;  /* 0x0000001a000a4202 */ /* 0x000fe40000000f00 */
[----:B------:R-:W-:Y:S02]  /*1730*/  @!P4 IADD3 R9, R23, R5, RZ ;  /* 0x000000051709c210 */ /* 0x000fe40007ffe0ff */
[----:B------:R-:W-:-:S02]  /*1740*/  LEA R5, R138, 0xffffffc0, 0x6 ;  /* 0xffffffc08a057811 */ /* 0x000fc400078e30ff */
[----:B------:R-:W-:Y:S02]  /*1750*/  @!P4 MOV R10, R22 ;  /* 0x00000016000ac202 */ /* 0x000fe40000000f00 */
[----:B------:R-:W-:Y:S01]  /*1760*/  LOP3.LUT R0, R205, R4, RZ, 0x3c, !PT ;  /* 0x00000004cd007212 */ /* 0x000fe200078e3cff */
[----:B------:R-:W-:Y:S01]  /*1770*/  @!P4 IMAD R6, R137, R12, RZ ;  /* 0x0000000c8906c224 */ /* 0x000fe200078e02ff */
[----:B------:R-:W-:Y:S01]  /*1780*/  @!P4 SHF.R.S32.HI R3, RZ, 0x1f, R12 ;  /* 0x0000001fff03c819 */ /* 0x000fe2000001140c */
[----:B------:R-:W-:Y:S01]  /*1790*/  IMAD R8, R135, R5, RZ ;  /* 0x0000000587087224 */ /* 0x000fe200078e02ff */
[----:B------:R-:W-:Y:S01]  /*17a0*/  SHF.R.S32.HI R7, RZ, 0x1f, R5 ;  /* 0x0000001fff077819 */ /* 0x000fe20000011405 */
[----:B------:R-:W-:Y:S01]  /*17b0*/  IMAD.MOV.U32 R22, RZ, RZ, R10 ;  /* 0x000000ffff167224 */ /* 0x000fe200078e000a */
[----:B------:R-:W-:Y:S02]  /*17c0*/  ISETP.GE.AND P2, PT, R0, RZ, PT ;  /* 0x000000ff0000720c */ /* 0x000fe40003f46270 */
[----:B------:R-:W-:-:S02]  /*17d0*/  MOV R23, R9 ;  /* 0x0000000900177202 */ /* 0x000fc40000000f00 */
[----:B------:R-:W-:Y:S02]  /*17e0*/  @!P1 IADD3 R2, R2, 0x1, RZ ;  /* 0x0000000102029810 */ /* 0x000fe40007ffe0ff */
[----:B------:R-:W-:Y:S01]  /*17f0*/  ISETP.NE.AND P1, PT, R4, RZ, PT ;  /* 0x000000ff0400720c */ /* 0x000fe20003f25270 */
[----:B------:R-:W-:Y:S02]  /*1800*/  @!P4 IMAD R3, R3, R136, R6 ;  /* 0x000000880303c224 */ /* 0x000fe400078e0206 */
[----:B------:R-:W-:-:S04]  /*1810*/  @!P4 IMAD.WIDE.U32 R24, R136, R12, RZ ;  /* 0x0000000c8818c225 */ /* 0x000fc800078e00ff */
[----:B------:R-:W-:Y:S02]  /*1820*/  IMAD R8, R7, R134, R8 ;  /* 0x0000008607087224 */ /* 0x000fe400078e0208 */
[----:B------:R-:W-:Y:S01]  /*1830*/  IMAD.WIDE.U32 R22, R134, R5, R22 ;  /* 0x0000000586167225 */ /* 0x000fe200078e0016 */
[----:B------:R-:W-:-:S03]  /*1840*/  @!P4 IADD3 R25, R25, R3, RZ ;  /* 0x000000031919c210 */ /* 0x000fc60007ffe0ff */
[----:B------:R-:W-:Y:S01]  /*1850*/  @P3 VIADD R2, R2, 0x1 ;  /* 0x0000000102023836 */ /* 0x000fe20000000000 */
[----:B------:R-:W-:-:S03]  /*1860*/  IADD3 R9, R23, R8, RZ ;  /* 0x0000000817097210 */ /* 0x000fc60007ffe0ff */
[----:B------:R-:W-:Y:S01]  /*1870*/  IMAD.MOV.U32 R3, RZ, RZ, R2 ;  /* 0x000000ffff037224 */ /* 0x000fe200078e0002 */
[----:B------:R-:W-:Y:S01]  /*1880*/  @!P4 SHF.R.S32.HI R23, RZ, 0x1f, R11 ;  /* 0x0000001fff17c819 */ /* 0x000fe2000001140b */
[----:B------:R-:W-:Y:S02]  /*1890*/  @!P4 IMAD R0, R19, R11, RZ ;  /* 0x0000000b1300c224 */ /* 0x000fe400078e02ff */
[----:B------:R-:W-:Y:S01]  /*18a0*/  @!P2 IMAD.MOV R3, RZ, RZ, -R3 ;  /* 0x000000ffff03a224 */ /* 0x000fe200078e0a03 */
[----:B------:R-:W-:Y:S01]  /*18b0*/  @!P1 LOP3.LUT R3, RZ, R4, RZ, 0x33, !PT ;  /* 0x00000004ff039212 */ /* 0x000fe200078e33ff */
[----:B------:R-:W-:Y:S01]  /*18c0*/  @!P4 IMAD R0, R18, R23, R0 ;  /* 0x000000171200c224 */ /* 0x000fe200078e0200 */
[----:B------:R-:W-:Y:S01]  /*18d0*/  @P4 IADD3 R12, R12, R13, RZ ;  /* 0x0000000d0c0c4210 */ /* 0x000fe20007ffe0ff */
[----:B------:R-:W-:Y:S01]  /*18e0*/  @!P4 IMAD.WIDE.U32 R18, R18, R11, R24 ;  /* 0x0000000b1212c225 */ /* 0x000fe200078e0018 */
[----:B------:R-:W-:Y:S02]  /*18f0*/  MOV R8, R22 ;  /* 0x0000001600087202 */ /* 0x000fe40000000f00 */
[----:B------:R-:W-:Y:S01]  /*1900*/  SHF.R.S32.HI R11, RZ, 0x1f, R3 ;  /* 0x0000001fff0b7819 */ /* 0x000fe20000011403 */
[----:B------:R-:W-:-:S02]  /*1910*/  IMAD R2, R15, R3, RZ ;  /* 0x000000030f027224 */ /* 0x000fc400078e02ff */
        /* <DEDUP_REMOVED lines=12> */
.L_x_5850:
[----:B------:R-:W-:Y:S05]  /*19e0*/  BSYNC B0 ;  /* 0x0000000000007941 */ /* 0x000fea0003800000 */
.L_x_5848:
[----:B------:R-:W-:Y:S01]  /*19f0*/  ISETP.NE.AND P1, PT, R210, -0x1, PT ;  /* 0xffffffffd200780c */ /* 0x000fe20003f25270 */
[----:B------:R-:W2:Y:S04]  /*1a00*/  LD.E.64 R168, desc[UR6][R20.64+0x30] ;  /* 0x0000300614a87980 */ /* 0x000ea8000c101b00 */
[----:B------:R-:W3:Y:S04]  /*1a10*/  LD.E.64 R24, desc[UR6][R20.64+0x48] ;  /* 0x0000480614187980 */ /* 0x000ee8000c101b00 */
[----:B------:R-:W4:Y:S04]  /*1a20*/  LD.E.64 R22, desc[UR6][R20.64+0x8] ;  /* 0x0000080614167980 */ /* 0x000f28000c101b00 */
[----:B------:R-:W3:Y:S04]  /*1a30*/  @!P1 LD.E.64 R28, desc[UR6][R20.64+0x18] ;  /* 0x00001806141c9980 */ /* 0x000ee8000c101b00 */
[----:B------:R-:W4:Y:S04]  /*1a40*/  LD.E.64 R14, desc[UR6][R20.64+0x10] ;  /* 0x00001006140e7980 */ /* 0x000f28000c101b00 */
[----:B------:R1:W5:Y:S04]  /*1a50*/  @P0 LD.E R12, desc[UR6][R32.64] ;  /* 0x00000006200c0980 */ /* 0x000368000c101900 */
[----:B------:R1:W5:Y:S01]  /*1a60*/  LD.E.64 R170, desc[UR6][R20.64] ;  /* 0x0000000614aa7980 */ /* 0x000362000c101b00 */
[----:B------:R-:W-:-:S04]  /*1a70*/  SHF.R.S32.HI R3, RZ, 0x1f, R56 ;  /* 0x0000001fff037819 */ /* 0x000fc80000011438 */
[----:B------:R-:W-:-:S04]  /*1a80*/  LEA.HI R162, R3, R56, RZ, 0x3 ;  /* 0x0000003803a27211 */ /* 0x000fc800078f18ff */
[----:B------:R-:W-:-:S05]  /*1a90*/  LOP3.LUT R19, R162, 0xfffffff8, RZ, 0xc0, !PT ;  /* 0xfffffff8a2137812 */ /* 0x000fca00078ec0ff */
[----:B------:R-:W-:Y:S01]  /*1aa0*/  IMAD.IADD R70, R56, 0x1, -R19 ;  /* 0x0000000138467824 */ /* 0x000fe200078e0a13 */
[----:B------:R-:W-:-:S03]  /*1ab0*/  SHF.R.S32.HI R162, RZ, 0x3, R162 ;  /* 0x00000003ffa27819 */ /* 0x000fc600000114a2 */
[----:B------:R-:W-:Y:S02]  /*1ac0*/  IMAD.SHL.U32 R18, R70, 0x8, RZ ;  /* 0x0000000846127824 */ /* 0x000fe400078e00ff */
[----:B------:R-:W-:-:S03]  /*1ad0*/  IMAD R26, R7, R136, RZ ;  /* 0x00000088071a7224 */ /* 0x000fc600078e02ff */
[----:B------:R-:W-:Y:S02]  /*1ae0*/  IADD3 R30, P2, R18, R6, RZ ;  /* 0x00000006121e7210 */ /* 0x000fe40007f5e0ff */
[----:B------:R-:W-:Y:S01]  /*1af0*/  SHF.R.S32.HI R19, RZ, 0x1f, R18 ;  /* 0x0000001fff137819 */ /* 0x000fe20000011412 */
[----:B------:R-:W-:-:S03]  /*1b00*/  IMAD.SHL.U32 R7, R162, 0x40, RZ ;  /* 0x00000040a2077824 */ /* 0x000fc600078e00ff */
[----:B------:R-:W-:Y:S01]  /*1b10*/  IADD3.X R31, R19, R13, RZ, P2, !PT ;  /* 0x0000000d131f7210 */ /* 0x000fe200017fe4ff */
[C---:B------:R-:W-:Y:S01]  /*1b20*/  IMAD R26, R2.reuse, R137, R26 ;  /* 0x00000089021a7224 */ /* 0x040fe200078e021a */
[----:B------:R-:W-:Y:S01]  /*1b30*/  LOP3.LUT R7, R7, 0x1c0, RZ, 0xc0, !PT ;  /* 0x000001c007077812 */ /* 0x000fe200078ec0ff */
[----:B------:R-:W-:Y:S01]  /*1b40*/  IMAD.WIDE.U32 R30, R2, R136, R30 ;  /* 0x00000088021e7225 */ /* 0x000fe200078e001e */
[-C--:B------:R-:W-:Y:S02]  /*1b50*/  LEA.HI R2, R3, R56.reuse, RZ, 0x6 ;  /* 0x0000003803027211 */ /* 0x080fe400078f30ff */
[----:B------:R-:W-:Y:S02]  /*1b60*/  LOP3.LUT R159, R7, 0x38, R18, 0xf8, !PT ;  /* 0x00000038079f7812 */ /* 0x000fe400078ef812 */
[----:B------:R-:W-:Y:S01]  /*1b70*/  SHF.R.U32.HI R6, RZ, 0x3, R7 ;  /* 0x00000003ff067819 */ /* 0x000fe20000011607 */
[----:B------:R-:W-:Y:S01]  /*1b80*/  IMAD.SHL.U32 R2, R2, 0x8, RZ ;  /* 0x0000000802027824 */ /* 0x000fe200078e00ff */
[----:B------:R-:W-:-:S02]  /*1b90*/  LEA.HI R78, R3, R56, RZ, 0x4 ;  /* 0x00000038034e7211 */ /* 0x000fc400078f20ff */
[----:B------:R-:W-:Y:S02]  /*1ba0*/  LOP3.LUT R159, R159, R6, RZ, 0x3c, !PT ;  /* 0x000000069f9f7212 */ /* 0x000fe400078e3cff */
[----:B------:R-:W-:Y:S02]  /*1bb0*/  SHF.R.S32.HI R79, RZ, 0x1f, R206 ;  /* 0x0000001fff4f7819 */ /* 0x000fe400000114ce */
[----:B------:R-:W-:Y:S02]  /*1bc0*/  LOP3.LUT R159, R159, 0xfffffe00, R2, 0xf8, !PT ;  /* 0xfffffe009f9f7812 */ /* 0x000fe400078ef802 */
[----:B------:R-:W-:Y:S01]  /*1bd0*/  LOP3.LUT R7, R78, 0xfffffff0, RZ, 0xc0, !PT ;  /* 0xfffffff04e077812 */ /* 0x000fe200078ec0ff */
[----:B------:R-:W-:Y:S02]  /*1be0*/  IMAD.IADD R27, R31, 0x1, R26 ;  /* 0x000000011f1b7824 */ /* 0x000fe400078e021a */
[----:B------:R-:W-:Y:S01]  /*1bf0*/  IMAD.MOV.U32 R26, RZ, RZ, R30 ;  /* 0x000000ffff1a7224 */ /* 0x000fe200078e001e */
[----:B------:R-:W-:Y:S01]  /*1c00*/  IADD3 R8, -R7, R56, RZ ;  /* 0x0000003807087210 */ /* 0x000fe20007ffe1ff */
[----:B------:R-:W-:-:S03]  /*1c10*/  IMAD R6, R17, R4, RZ ;  /* 0x0000000411067224 */ /* 0x000fc600078e02ff */
[----:B------:R-:W-:Y:S01]  /*1c20*/  SHF.R.S32.HI R17, RZ, 0x1f, R8 ;  /* 0x0000001fff117819 */ /* 0x000fe20000011408 */
[----:B------:R-:W-:-:S03]  /*1c30*/  IMAD R6, R11, R16, R6 ;  /* 0x000000100b067224 */ /* 0x000fc600078e0206 */
[----:B------:R-:W-:Y:S01]  /*1c40*/  LEA.HI R74, R17, R8, RZ, 0x3 ;  /* 0x00000008114a7211 */ /* 0x000fe200078f18ff */
[----:B------:R-:W-:Y:S01]  /*1c50*/  IMAD.WIDE.U32 R16, R4, R16, R26 ;  /* 0x0000001004107225 */ /* 0x000fe200078e001a */
[----:B------:R-:W-:Y:S02]  /*1c60*/  SHF.R.S32.HI R163, RZ, 0x1f, R162 ;  /* 0x0000001fffa37819 */ /* 0x000fe400000114a2 */
[----:B------:R-:W-:Y:S01]  /*1c70*/  LOP3.LUT R77, R74, 0xfffffff8, RZ, 0xc0, !PT ;  /* 0xfffffff84a4d7812 */ /* 0x000fe200078ec0ff */
[-C--:B------:R-:W-:Y:S02]  /*1c80*/  IMAD R201, R135, R162.reuse, RZ ;  /* 0x000000a287c97224 */ /* 0x080fe400078e02ff */
[----:B------:R-:W-:Y:S02]  /*1c90*/  IMAD R203, R137, R162, RZ ;  /* 0x000000a289cb7224 */ /* 0x000fe400078e02ff */
[----:B------:R-:W-:Y:S02]  /*1ca0*/  IMAD.IADD R77, R8, 0x1, -R77 ;  /* 0x00000001084d7824 */ /* 0x000fe400078e0a4d */
[----:B------:R-:W-:-:S02]  /*1cb0*/  IMAD R201, R163, R134, R201 ;  /* 0x00000086a3c97224 */ /* 0x000fc400078e02c9 */
[----:B------:R-:W-:Y:S01]  /*1cc0*/  IMAD R203, R163, R136, R203 ;  /* 0x00000088a3cb7224 */ /* 0x000fe200078e02cb */
[----:B------:R-:W-:Y:S01]  /*1cd0*/  LEA.HI R68, R3, R56, RZ, 0x5 ;  /* 0x0000003803447211 */ /* 0x000fe200078f28ff */
[----:B------:R-:W-:Y:S02]  /*1ce0*/  IMAD.MOV.U32 R57, RZ, RZ, 0x10 ;  /* 0x00000010ff397424 */ /* 0x000fe400078e00ff */
[----:B------:R-:W-:Y:S01]  /*1cf0*/  IMAD.MOV.U32 R55, RZ, RZ, 0x20 ;  /* 0x00000020ff377424 */ /* 0x000fe200078e00ff */
[----:B------:R-:W-:Y:S01]  /*1d00*/  SHF.L.U64.HI R76, R134, 0x4, R135 ;  /* 0x00000004864c7819 */ /* 0x000fe20000010287 */
[----:B------:R-:W-:Y:S01]  /*1d10*/  IMAD.SHL.U32 R72, R136, 0x10, RZ ;  /* 0x0000001088487824 */ /* 0x000fe200078e00ff */
[----:B------:R-:W-:Y:S02]  /*1d20*/  SHF.L.U32 R75, R134, 0x4, RZ ;  /* 0x00000004864b7819 */ /* 0x000fe400000006ff */
[----:B------:R-:W-:Y:S02]  /*1d30*/  SHF.L.U64.HI R73, R136, 0x4, R137 ;  /* 0x0000000488497819 */ /* 0x000fe40000010289 */
[----:B------:R-:W-:-:S02]  /*1d40*/  SHF.R.S32.HI R68, RZ, 0x5, R68 ;  /* 0x00000005ff447819 */ /* 0x000fc40000011444 */
[----:B------:R-:W-:Y:S01]  /*1d50*/  SHF.L.U32 R81, R70, 0x2, RZ ;  /* 0x0000000246517819 */ /* 0x000fe200000006ff */
[----:B--2---:R-:W-:-:S04]  /*1d60*/  @P1 IMAD.WIDE.U32 R30, R168, R210, RZ ;  /* 0x000000d2a81e1225 */ /* 0x004fc800078e00ff */
[----:B------:R-:W-:Y:S02]  /*1d70*/  @P1 IMAD.MOV.U32 R7, RZ, RZ, R30 ;  /* 0x000000ffff071224 */ /* 0x000fe400078e001e */
[----:B---3--:R-:W-:-:S04]  /*1d80*/  @!P1 IMAD R2, R29, R206, RZ ;  /* 0x000000ce1d029224 */ /* 0x008fc800078e02ff */
[C---:B------:R-:W-:Y:S02]  /*1d90*/  @!P1 IMAD R2, R28.reuse, R79, R2 ;  /* 0x0000004f1c029224 */ /* 0x040fe400078e0202 */
[----:B------:R-:W-:-:S04]  /*1da0*/  @!P1 IMAD.WIDE.U32 R28, R28, R206, RZ ;  /* 0x000000ce1c1c9225 */ /* 0x000fc800078e00ff */
[----:B------:R-:W-:Y:S02]  /*1db0*/  @P1 IMAD R13, R169, R210, RZ ;  /* 0x000000d2a90d1224 */ /* 0x000fe400078e02ff */
[----:B------:R-:W-:Y:S02]  /*1dc0*/  @!P1 IMAD.MOV.U32 R7, RZ, RZ, R28 ;  /* 0x000000ffff079224 */ /* 0x000fe400078e001c */
[----:B------:R-:W-:Y:S01]  /*1dd0*/  @P1 IMAD.IADD R13, R31, 0x1, R13 ;  /* 0x000000011f0d1824 */ /* 0x000fe200078e020d */
[----:B------:R-:W-:Y:S02]  /*1de0*/  @!P1 IADD3 R13, R29, R2, RZ ;  /* 0x000000021d0d9210 */ /* 0x000fe40007ffe0ff */
[----:B------:R-:W-:Y:S01]  /*1df0*/  IADD3 R26, P2, R18, R7, RZ ;  /* 0x00000007121a7210 */ /* 0x000fe20007f5e0ff */
[----:B------:R-:W-:Y:S01]  /*1e00*/  IMAD R7, R25, R205, RZ ;  /* 0x000000cd19077224 */ /* 0x000fe200078e02ff */
[----:B------:R-:W-:-:S03]  /*1e10*/  SHF.R.S32.HI R2, RZ, 0x1f, R205 ;  /* 0x0000001fff027819 */ /* 0x000fc600000114cd */
[----:B------:R-:W-:Y:S02]  /*1e20*/  IMAD.X R27, R19, 0x1, R13, P2 ;  /* 0x00000001131b7824 */ /* 0x000fe400010e060d */
[----:B------:R-:W-:Y:S02]  /*1e30*/  IMAD.IADD R25, R17, 0x1, R6 ;  /* 0x0000000111197824 */ /* 0x000fe400078e0206 */
[----:B------:R-:W-:Y:S02]  /*1e40*/  IMAD R2, R24, R2, R7 ;  /* 0x0000000218027224 */ /* 0x000fe400078e0207 */
[----:B------:R-:W-:Y:S01]  /*1e50*/  IMAD.WIDE.U32 R164, R205, R24, R26 ;  /* 0x00000018cda47225 */ /* 0x000fe200078e001a */
[----:B------:R-:W-:Y:S02]  /*1e60*/  MOV R24, R16 ;  /* 0x0000001000187202 */ /* 0x000fe40000000f00 */
[----:B------:R-:W-:Y:S01]  /*1e70*/  IADD3 R16, P1, R18, R0, RZ ;  /* 0x0000000012107210 */ /* 0x000fe20007f3e0ff */
[----:B------:R-:W-:-:S04]  /*1e80*/  IMAD.WIDE R6, R207, 0x40, R162 ;  /* 0x00000040cf067825 */ /* 0x000fc800078e02a2 */
[----:B------:R-:W-:Y:S01]  /*1e90*/  IMAD R167, R7, R168, RZ ;  /* 0x000000a807a77224 */ /* 0x000fe200078e02ff */
[----:B------:R-:W-:Y:S01]  /*1ea0*/  SHF.R.S32.HI R7, RZ, 0x1f, R80 ;  /* 0x0000001fff077819 */ /* 0x000fe20000011450 */
[----:B------:R-:W-:Y:S02]  /*1eb0*/  IMAD.X R17, R19, 0x1, R9, P1 ;  /* 0x0000000113117824 */ /* 0x000fe400008e0609 */
[----:B------:R-:W-:Y:S01]  /*1ec0*/  IMAD.WIDE.U32 R8, R162, R136, R24 ;  /* 0x00000088a2087225 */ /* 0x000fe200078e0018 */
[----:B------:R-:W-:-:S03]  /*1ed0*/  LEA.HI R102, R7, R80, RZ, 0x6 ;  /* 0x0000005007667211 */ /* 0x000fc600078f30ff */
[----:B------:R-:W-:Y:S01]  /*1ee0*/  IMAD.WIDE.U32 R16, R162, R134, R16 ;  /* 0x00000086a2107225 */ /* 0x000fe200078e0010 */
[----:B------:R-:W-:Y:S02]  /*1ef0*/  SHF.R.S32.HI R102, RZ, 0x6, R102 ;  /* 0x00000006ff667819 */ /* 0x000fe40000011466 */
[----:B------:R-:W-:Y:S01]  /*1f00*/  IADD3 R203, R9, R203, RZ ;  /* 0x000000cb09cb7210 */ /* 0x000fe20007ffe0ff */
[----:B------:R-:W-:Y:S01]  /*1f10*/  IMAD.IADD R201, R17, 0x1, R201 ;  /* 0x0000000111c97824 */ /* 0x000fe200078e02c9 */
[----:B----4-:R-:W-:Y:S02]  /*1f20*/  LEA R200, P2, R16, R22, 0x1 ;  /* 0x0000001610c87211 */ /* 0x010fe400078408ff */
[----:B------:R-:W-:Y:S02]  /*1f30*/  LEA R202, P1, R8, R14, 0x1 ;  /* 0x0000000e08ca7211 */ /* 0x000fe400078208ff */
[----:B------:R-:W-:Y:S02]  /*1f40*/  VIMNMX R102, R199, R102, !PT ;  /* 0x00000066c7667248 */ /* 0x000fe40007fe0100 */
[----:B------:R-:W-:-:S02]  /*1f50*/  LEA.HI.X R201, R16, R23, R201, 0x1, P2 ;  /* 0x0000001710c97211 */ /* 0x000fc400010f0cc9 */
[----:B------:R-:W-:Y:S02]  /*1f60*/  LEA.HI.X R203, R8, R15, R203, 0x1, P1 ;  /* 0x0000000f08cb7211 */ /* 0x000fe400008f0ccb */
[----:B------:R-:W-:Y:S02]  /*1f70*/  R2P PR, R77, 0x6 ;  /* 0x000000064d007804 */ /* 0x000fe40000000000 */
[----:B------:R-:W-:Y:S01]  /*1f80*/  ISETP.GT.AND P3, PT, R138, R102, PT ;  /* 0x000000668a00720c */ /* 0x000fe20003f64270 */
[----:B------:R-:W-:Y:S02]  /*1f90*/  IMAD.IADD R165, R165, 0x1, R2 ;  /* 0x00000001a5a57824 */ /* 0x000fe400078e0202 */
[C---:B------:R-:W-:Y:S02]  /*1fa0*/  IMAD R167, R6.reuse, R169, R167 ;  /* 0x000000a906a77224 */ /* 0x040fe400078e02a7 */
[----:B------:R-:W-:Y:S01]  /*1fb0*/  IMAD.WIDE.U32 R164, R6, R168, R164 ;  /* 0x000000a806a47225 */ /* 0x000fe200078e00a4 */
[----:B------:R-:W-:-:S02]  /*1fc0*/  SEL R57, R57, 0xfffffff0, !P1 ;  /* 0xfffffff039397807 */ /* 0x000fc40004800000 */
[----:B------:R-:W-:Y:S01]  /*1fd0*/  SEL R55, R55, 0xffffffe0, !P2 ;  /* 0xffffffe037377807 */ /* 0x000fe20005000000 */
[----:B------:R-:W-:Y:S02]  /*1fe0*/  @!P0 IMAD.MOV.U32 R12, RZ, RZ, RZ ;  /* 0x000000ffff0c8224 */ /* 0x000fe400078e00ff */
[----:B------:R-:W-:Y:S02]  /*1ff0*/  IMAD.IADD R167, R165, 0x1, R167 ;  /* 0x00000001a5a77824 */ /* 0x000fe400078e02a7 */
[----:B-1----:R-:W-:Y:S05]  /*2000*/  @!P3 BRA `(.L_x_5851) ;  /* 0x0000008000dcb947 */ /* 0x002fea0003800000 */
        /* <DEDUP_REMOVED lines=12> */
[----:B------:R-:W-:Y:S02]  /*20d0*/  SHF.R.S32.HI R13, RZ, 0x1f, R80 ;  /* 0x0000001fff0d7819 */ /* 0x000fe40000011450 */
[----:B-----5:R-:W-:Y:S01]  /*20e0*/  IADD3 R131, R12, R5, RZ ;  /* 0x000000050c837210 */ /* 0x020fe20007ffe0ff */
[C---:B------:R-:W-:Y:S01]  /*20f0*/  IMAD.SHL.U32 R100, R134.reuse, 0x20, RZ ;  /* 0x0000002086647824 */ /* 0x040fe200078e00ff */
[----:B------:R-:W-:Y:S01]  /*2100*/  SHF.L.U64.HI R101, R134, 0x5, R135 ;  /* 0x0000000586657819 */ /* 0x000fe20000010287 */
[C---:B------:R-:W-:Y:S01]  /*2110*/  IMAD.SHL.U32 R86, R136.reuse, 0x20, RZ ;  /* 0x0000002088567824 */ /* 0x040fe200078e00ff */
[C---:B------:R-:W-:Y:S01]  /*2120*/  SHF.L.U64.HI R87, R136.reuse, 0x5, R137 ;  /* 0x0000000588577819 */ /* 0x040fe20000010289 */
[----:B------:R-:W-:Y:S02]  /*2130*/  IMAD R85, R137, 0x60, RZ ;  /* 0x0000006089557824 */ /* 0x000fe400078e02ff */
[----:B------:R-:W-:Y:S01]  /*2140*/  IMAD.WIDE.U32 R172, R136, 0x60, RZ ;  /* 0x0000006088ac7825 */ /* 0x000fe200078e00ff */
[----:B------:R-:W-:-:S02]  /*2150*/  SHF.L.U64.HI R87, R86, 0x1, R87 ;  /* 0x0000000156577819 */ /* 0x000fc40000010257 */
[C---:B------:R-:W-:Y:S01]  /*2160*/  IADD3 R84, R162.reuse, 0x10, RZ ;  /* 0x00000010a2547810 */ /* 0x040fe20007ffe0ff */
[C---:B------:R-:W-:Y:S01]  /*2170*/  VIADD R83, R162.reuse, 0x20 ;  /* 0x00000020a2537836 */ /* 0x040fe20000000000 */
[----:B------:R-:W-:Y:S01]  /*2180*/  MOV R140, R202 ;  /* 0x000000ca008c7202 */ /* 0x000fe20000000f00 */
[----:B------:R-:W-:Y:S02]  /*2190*/  VIADD R82, R162, 0x30 ;  /* 0x00000030a2527836 */ /* 0x000fe40000000000 */
[----:B------:R-:W-:Y:S02]  /*21a0*/  IMAD.MOV.U32 R132, RZ, RZ, R200 ;  /* 0x000000ffff847224 */ /* 0x000fe400078e00c8 */
[----:B------:R-:W-:Y:S02]  /*21b0*/  IMAD.MOV.U32 R133, RZ, RZ, R201 ;  /* 0x000000ffff857224 */ /* 0x000fe400078e00c9 */
[----:B------:R-:W-:Y:S02]  /*21c0*/  IMAD.MOV.U32 R139, RZ, RZ, R203 ;  /* 0x000000ffff8b7224 */ /* 0x000fe400078e00cb */
[----:B------:R-:W-:-:S02]  /*21d0*/  IMAD.SHL.U32 R86, R86, 0x2, RZ ;  /* 0x0000000256567824 */ /* 0x000fc400078e00ff */
[----:B------:R-:W-:Y:S02]  /*21e0*/  IMAD.IADD R85, R173, 0x1, R85 ;  /* 0x00000001ad557824 */ /* 0x000fe400078e0255 */
[-C--:B--2---:R-:W-:Y:S02]  /*21f0*/  IMAD R2, R29, R206.reuse, RZ ;  /* 0x000000ce1d027224 */ /* 0x084fe400078e02ff */
[----:B---3--:R-:W-:Y:S02]  /*2200*/  IMAD R0, R31, R206, RZ ;  /* 0x000000ce1f007224 */ /* 0x008fe400078e02ff */
[----:B------:R-:W-:Y:S02]  /*2210*/  IMAD R2, R28, R79, R2 ;  /* 0x0000004f1c027224 */ /* 0x000fe400078e0202 */
[----:B------:R-:W-:-:S04]  /*2220*/  IMAD.WIDE.U32 R26, R206, R30, R18 ;  /* 0x0000001ece1a7225 */ /* 0x000fc800078e0012 */
[----:B------:R-:W-:Y:S02]  /*2230*/  IMAD R0, R30, R79, R0 ;  /* 0x0000004f1e007224 */ /* 0x000fe400078e0200 */
[----:B------:R-:W-:-:S04]  /*2240*/  IMAD.WIDE.U32 R28, R206, R28, R18 ;  /* 0x0000001cce1c7225 */ /* 0x000fc800078e0012 */
[----:B------:R-:W-:Y:S02]  /*2250*/  IMAD.IADD R27, R27, 0x1, R0 ;  /* 0x000000011b1b7824 */ /* 0x000fe400078e0200 */
[----:B------:R-:W-:Y:S02]  /*2260*/  IMAD.IADD R29, R29, 0x1, R2 ;  /* 0x000000011d1d7824 */ /* 0x000fe400078e0202 */
[-C--:B----4-:R-:W-:Y:S02]  /*2270*/  IMAD R0, R177, R5.reuse, RZ ;  /* 0x00000005b1007224 */ /* 0x090fe400078e02ff */
[----:B------:R-:W-:Y:S02]  /*2280*/  IMAD R2, R175, R5, RZ ;  /* 0x00000005af027224 */ /* 0x000fe400078e02ff */
[C---:B------:R-:W-:Y:S02]  /*2290*/  IMAD R0, R176.reuse, R3, R0 ;  /* 0x00000003b0007224 */ /* 0x040fe400078e0200 */
[----:B------:R-:W-:-:S04]  /*22a0*/  IMAD.WIDE.U32 R26, R176, R5, R26 ;  /* 0x00000005b01a7225 */ /* 0x000fc800078e001a */
[C---:B------:R-:W-:Y:S02]  /*22b0*/  IMAD R2, R174.reuse, R3, R2 ;  /* 0x00000003ae027224 */ /* 0x040fe400078e0202 */
[----:B------:R-:W-:Y:S01]  /*22c0*/  IMAD.WIDE.U32 R28, R174, R5, R28 ;  /* 0x00000005ae1c7225 */ /* 0x000fe200078e001c */
[----:B------:R-:W-:Y:S02]  /*22d0*/  IADD3 R27, R27, R0, RZ ;  /* 0x000000001b1b7210 */ /* 0x000fe40007ffe0ff */
[----:B------:R-:W-:Y:S01]  /*22e0*/  IADD3 R3, P0, -R80, R162, RZ ;  /* 0x000000a250037210 */ /* 0x000fe20007f1e1ff */
[----:B------:R-:W-:Y:S01]  /*22f0*/  IMAD.IADD R29, R29, 0x1, R2 ;  /* 0x000000011d1d7824 */ /* 0x000fe200078e0202 */
[----:B------:R-:W-:Y:S01]  /*2300*/  LEA.HI R156, R10, R10, RZ, 0x1 ;  /* 0x0000000a0a9c7211 */ /* 0x000fe200078f08ff */
[-C--:B------:R-:W-:Y:S02]  /*2310*/  IMAD R2, R25, R4.reuse, RZ ;  /* 0x0000000419027224 */ /* 0x080fe400078e02ff */
[----:B------:R-:W-:Y:S01]  /*2320*/  IMAD R0, R23, R4, RZ ;  /* 0x0000000417007224 */ /* 0x000fe200078e02ff */
[----:B------:R-:W-:Y:S01]  /*2330*/  SHF.R.S32.HI R156, RZ, 0x1, R156 ;  /* 0x00000001ff9c7819 */ /* 0x000fe2000001149c */
[----:B------:R-:W-:-:S02]  /*2340*/  IMAD R2, R24, R11, R2 ;  /* 0x0000000b18027224 */ /* 0x000fc400078e0202 */
[----:B------:R-:W-:Y:S02]  /*2350*/  IMAD R0, R22, R11, R0 ;  /* 0x0000000b16007224 */ /* 0x000fe400078e0200 */
[----:B------:R-:W-:-:S04]  /*2360*/  IMAD.WIDE.U32 R24, R24, R4, R28 ;  /* 0x0000000418187225 */ /* 0x000fc800078e001c */
[----:B------:R-:W-:-:S04]  /*2370*/  IMAD.WIDE.U32 R22, R22, R4, R26 ;  /* 0x0000000416167225 */ /* 0x000fc800078e001a */
[----:B------:R-:W-:Y:S02]  /*2380*/  IMAD.X R13, R163, 0x1, ~R13, P0 ;  /* 0x00000001a30d7824 */ /* 0x000fe400000e0e0d */
[----:B------:R-:W-:Y:S02]  /*2390*/  IMAD.IADD R25, R25, 0x1, R2 ;  /* 0x0000000119197824 */ /* 0x000fe400078e0202 */
[----:B------:R-:W-:Y:S02]  /*23a0*/  IMAD.IADD R23, R23, 0x1, R0 ;  /* 0x0000000117177824 */ /* 0x000fe400078e0200 */
[C---:B------:R-:W-:Y:S02]  /*23b0*/  IMAD R125, R13.reuse, R174, RZ ;  /* 0x000000ae0d7d7224 */ /* 0x040fe400078e02ff */
[----:B------:R-:W-:Y:S02]  /*23c0*/  IMAD R127, R13, R176, RZ ;  /* 0x000000b00d7f7224 */ /* 0x000fe400078e02ff */
[----:B------:R-:W-:-:S02]  /*23d0*/  IMAD R4, R162, R156, R81 ;  /* 0x0000009ca2047224 */ /* 0x000fc400078e0251 */
[----:B------:R-:W-:Y:S02]  /*23e0*/  IMAD R125, R175, R3, R125 ;  /* 0x00000003af7d7224 */ /* 0x000fe400078e027d */
[----:B------:R-:W-:Y:S02]  /*23f0*/  IMAD R131, R156, R131, RZ ;  /* 0x000000839c837224 */ /* 0x000fe400078e02ff */
[----:B------:R-:W-:-:S04]  /*2400*/  IMAD.WIDE.U32 R10, R174, R3, R24 ;  /* 0x00000003ae0a7225 */ /* 0x000fc800078e0018 */
[-C--:B------:R-:W-:Y:S02]  /*2410*/  IMAD R127, R177, R3.reuse, R127 ;  /* 0x00000003b17f7224 */ /* 0x080fe400078e027f */
[----:B------:R-:W-:-:S04]  /*2420*/  IMAD.WIDE.U32 R12, R176, R3, R22 ;  /* 0x00000003b00c7225 */ /* 0x000fc800078e0016 */
[----:B------:R-:W-:Y:S01]  /*2430*/  IMAD.IADD R3, R81, 0x1, R4 ;  /* 0x0000000151037824 */ /* 0x000fe200078e0204 */
[----:B------:R-:W-:Y:S02]  /*2440*/  SHF.R.S32.HI R2, RZ, 0x1f, R131 ;  /* 0x0000001fff027819 */ /* 0x000fe40000011483 */
[C---:B------:R-:W-:Y:S02]  /*2450*/  IADD3 R0, P3, R131.reuse, R4, RZ ;  /* 0x0000000483007210 */ /* 0x040fe40007f7e0ff */
[----:B------:R-:W-:Y:S01]  /*2460*/  IADD3 R131, P2, R131, R3, RZ ;  /* 0x0000000383837210 */ /* 0x000fe20007f5e0ff */
[----:B------:R-:W-:Y:S01]  /*2470*/  IMAD.IADD R125, R11, 0x1, R125 ;  /* 0x000000010b7d7824 */ /* 0x000fe200078e027d */
[----:B------:R-:W-:Y:S01]  /*2480*/  LEA R124, P1, R10, R16, 0x1 ;  /* 0x000000100a7c7211 */ /* 0x000fe200078208ff */
[----:B------:R-:W-:Y:S01]  /*2490*/  IMAD.IADD R127, R13, 0x1, R127 ;  /* 0x000000010d7f7824 */ /* 0x000fe200078e027f */
[----:B------:R-:W-:Y:S01]  /*24a0*/  LEA.HI.X.SX32 R5, R4, R2, 0x1, P3 ;  /* 0x0000000204057211 */ /* 0x000fe200018f0eff */
[----:B------:R-:W-:Y:S01]  /*24b0*/  IMAD.SHL.U32 R130, R131, 0x2, RZ ;  /* 0x0000000283827824 */ /* 0x000fe200078e00ff */
[----:B------:R-:W-:-:S02]  /*24c0*/  LEA R126, P0, R12, R14, 0x1 ;  /* 0x0000000e0c7e7211 */ /* 0x000fc400078008ff */
[----:B------:R-:W-:Y:S02]  /*24d0*/  LEA.HI.X.SX32 R2, R3, R2, 0x1, P2 ;  /* 0x0000000203027211 */ /* 0x000fe400010f0eff */
[----:B------:R-:W-:Y:S02]  /*24e0*/  SHF.L.U32 R22, R0, 0x1, RZ ;  /* 0x0000000100167819 */ /* 0x000fe400000006ff */
[----:B------:R-:W-:Y:S02]  /*24f0*/  LEA.HI.X R125, R10, R17, R125, 0x1, P1 ;  /* 0x000000110a7d7211 */ /* 0x000fe400008f0c7d */
[----:B------:R-:W-:Y:S02]  /*2500*/  LEA.HI.X R127, R12, R15, R127, 0x1, P0 ;  /* 0x0000000f0c7f7211 */ /* 0x000fe400000f0c7f */
[----:B------:R-:W-:Y:S02]  /*2510*/  SHF.L.U64.HI R0, R0, 0x1, R5 ;  /* 0x0000000100007819 */ /* 0x000fe40000010205 */
[----:B------:R-:W-:-:S02]  /*2520*/  SHF.L.U64.HI R131, R131, 0x1, R2 ;  /* 0x0000000183837819 */ /* 0x000fc40000010202 */
[C---:B------:R-:W-:Y:S02]  /*2530*/  IADD3 R58, P1, R8.reuse, R22, RZ ;  /* 0x00000016083a7210 */ /* 0x040fe40007f3e0ff */
[----:B------:R-:W-:Y:S02]  /*2540*/  IADD3 R128, P3, R8, R130, RZ ;  /* 0x0000008208807210 */ /* 0x000fe40007f7e0ff */
[C---:B------:R-:W-:Y:S02]  /*2550*/  IADD3 R22, P0, R6.reuse, R22, RZ ;  /* 0x0000001606167210 */ /* 0x040fe40007f1e0ff */
[----:B------:R-:W-:Y:S02]  /*2560*/  IADD3 R130, P2, R6, R130, RZ ;  /* 0x0000008206827210 */ /* 0x000fe40007f5e0ff */
[----:B------:R-:W-:Y:S01]  /*2570*/  IADD3 R3, P5, P4, R75, R75, R75 ;  /* 0x0000004b4b037210 */ /* 0x000fe20007cbe04b */
[----:B------:R-:W-:Y:S01]  /*2580*/  IMAD.X R59, R9, 0x1, R0, P1 ;  /* 0x00000001093b7824 */ /* 0x000fe200008e0600 */
[----:B------:R-:W-:Y:S01]  /*2590*/  IADD3.X R23, R7, R0, RZ, P0, !PT ;  /* 0x0000000007177210 */ /* 0x000fe200007fe4ff */
[----:B------:R-:W-:Y:S01]  /*25a0*/  IMAD.X R129, R9, 0x1, R131, P3 ;  /* 0x0000000109817824 */ /* 0x000fe200018e0683 */
[----:B------:R-:W-:Y:S01]  /*25b0*/  IADD3 R96, P1, P0, -R100, 0x80, R3 ;  /* 0x0000008064607810 */ /* 0x000fe2000783e103 */
[----:B------:R-:W-:Y:S01]  /*25c0*/  IMAD.X R131, R7, 0x1, R131, P2 ;  /* 0x0000000107837824 */ /* 0x000fe200010e0683 */
[----:B------:R-:W-:Y:S01]  /*25d0*/  IADD3.X R0, R76, R76, R76, P5, P4 ;  /* 0x0000004c4c007210 */ /* 0x000fe20002fe844c */
[----:B------:R-:W-:Y:S01]  /*25e0*/  IMAD.SHL.U32 R104, R176, 0x10, RZ ;  /* 0x00000010b0687824 */ /* 0x000fe200078e00ff */
[----:B------:R-:W-:-:S02]  /*25f0*/  IADD3 R98, P3, P2, -R100, 0x40, R3 ;  /* 0x0000004064627810 */ /* 0x000fc40007a7e103 */
[C-C-:B------:R-:W-:Y:S02]  /*2600*/  IADD3.X R97, ~R101.reuse, RZ, R0.reuse, P1, P0 ;  /* 0x000000ff65617210 */ /* 0x140fe40000fe0500 */
[----:B------:R-:W-:Y:S02]  /*2610*/  IADD3.X R99, ~R101, RZ, R0, P3, P2 ;  /* 0x000000ff65637210 */ /* 0x000fe40001fe4500 */
[C---:B------:R-:W-:Y:S02]  /*2620*/  IADD3 R94, P1, R75.reuse, R98, RZ ;  /* 0x000000624b5e7210 */ /* 0x040fe40007f3e0ff */
[----:B------:R-:W-:Y:S02]  /*2630*/  IADD3 R92, P0, R75, R96, RZ ;  /* 0x000000604b5c7210 */ /* 0x000fe40007f1e0ff */
[C---:B------:R-:W-:Y:S02]  /*2640*/  SHF.L.U64.HI R103, R176.reuse, 0x4, R177 ;  /* 0x00000004b0677819 */ /* 0x040fe400000102b1 */
[----:B------:R-:W-:-:S02]  /*2650*/  SHF.L.U32 R106, R176, 0x5, RZ ;  /* 0x00000005b06a7819 */ /* 0x000fc400000006ff */
[----:B------:R-:W-:Y:S02]  /*2660*/  IADD3 R109, P3, P2, R104, R104, R104 ;  /* 0x00000068686d7210 */ /* 0x000fe40007a7e068 */
[----:B------:R-:W-:Y:S01]  /*2670*/  SHF.L.U32 R160, R156, 0x4, RZ ;  /* 0x000000049ca07819 */ /* 0x000fe200000006ff */
[----:B------:R-:W-:Y:S01]  /*2680*/  IMAD.X R95, R76, 0x1, R99, P1 ;  /* 0x000000014c5f7824 */ /* 0x000fe200008e0663 */
[----:B------:R-:W-:Y:S01]  /*2690*/  SHF.L.U64.HI R105, R176, 0x5, R177 ;  /* 0x00000005b0697819 */ /* 0x000fe200000102b1 */
[----:B------:R-:W-:Y:S01]  /*26a0*/  IMAD.X R93, R76, 0x1, R97, P0 ;  /* 0x000000014c5d7824 */ /* 0x000fe200000e0661 */
[C---:B------:R-:W-:Y:S01]  /*26b0*/  IADD3 R91, P1, R75.reuse, R94, RZ ;  /* 0x0000005e4b5b7210 */ /* 0x040fe20007f3e0ff */
[----:B------:R-:W-:Y:S01]  /*26c0*/  VIADD R155, R160, 0x80 ;  /* 0x00000080a09b7836 */ /* 0x000fe20000000000 */
[----:B------:R-:W-:Y:S02]  /*26d0*/  IADD3 R89, P0, R75, R92, RZ ;  /* 0x0000005c4b597210 */ /* 0x000fe40007f1e0ff */
[----:B------:R-:W-:-:S02]  /*26e0*/  IADD3.X R110, R103, R103, R103, P3, P2 ;  /* 0x00000067676e7210 */ /* 0x000fc40001fe4467 */
[C-C-:B------:R-:W-:Y:S02]  /*26f0*/  IADD3 R107, P5, P4, -R106.reuse, 0x40, R109.reuse ;  /* 0x000000406a6b7810 */ /* 0x140fe40007cbe16d */
[----:B------:R-:W-:Y:S01]  /*2700*/  IADD3 R109, P3, P2, -R106, 0x80, R109 ;  /* 0x000000806a6d7810 */ /* 0x000fe20007a7e16d */
[----:B------:R-:W-:Y:S01]  /*2710*/  VIADD R157, R160, 0x40 ;  /* 0x00000040a09d7836 */ /* 0x000fe20000000000 */
[C---:B------:R-:W-:Y:S01]  /*2720*/  IADD3.X R88, R76.reuse, R93, RZ, P0, !PT ;  /* 0x0000005d4c587210 */ /* 0x040fe200007fe4ff */
[----:B------:R-:W-:Y:S01]  /*2730*/  IMAD.X R90, R76, 0x1, R95, P1 ;  /* 0x000000014c5a7824 */ /* 0x000fe200008e065f */
[C-C-:B------:R-:W-:Y:S02]  /*2740*/  IADD3.X R108, ~R105.reuse, RZ, R110.reuse, P5, P4 ;  /* 0x000000ff696c7210 */ /* 0x140fe40002fe856e */
[----:B------:R-:W-:Y:S02]  /*2750*/  IADD3.X R110, ~R105, RZ, R110, P3, P2 ;  /* 0x000000ff696e7210 */ /* 0x000fe40001fe456e */
[-C--:B------:R-:W-:Y:S01]  /*2760*/  IADD3 R113, P0, R109, R104.reuse, RZ ;  /* 0x000000686d717210 */ /* 0x080fe20007f1e0ff */
[----:B------:R-:W-:Y:S01]  /*2770*/  IMAD.IADD R154, R160, 0x1, R157 ;  /* 0x00000001a09a7824 */ /* 0x000fe200078e029d */
[----:B------:R-:W-:-:S02]  /*2780*/  IADD3 R111, P1, R107, R104, RZ ;  /* 0x000000686b6f7210 */ /* 0x000fc40007f3e0ff */
[----:B------:R-:W-:Y:S01]  /*2790*/  IADD3 R153, R160, R155, RZ ;  /* 0x0000009ba0997210 */ /* 0x000fe20007ffe0ff */
[C---:B------:R-:W-:Y:S01]  /*27a0*/  IMAD.SHL.U32 R122, R174.reuse, 0x20, RZ ;  /* 0x00000020ae7a7824 */ /* 0x040fe200078e00ff */
[C-C-:B------:R-:W-:Y:S01]  /*27b0*/  SHF.L.U64.HI R119, R174.reuse, 0x4, R175.reuse ;  /* 0x00000004ae777819 */ /* 0x140fe200000102af */
[----:B------:R-:W-:Y:S01]  /*27c0*/  IMAD R123, R175, 0x60, RZ ;  /* 0x00000060af7b7824 */ /* 0x000fe200078e02ff */
[----:B------:R-:W-:Y:S01]  /*27d0*/  SHF.L.U32 R120, R174, 0x4, RZ ;  /* 0x00000004ae787819 */ /* 0x000fe200000006ff */
[----:B------:R-:W-:Y:S01]  /*27e0*/  IMAD.SHL.U32 R158, R156, 0x20, RZ ;  /* 0x000000209c9e7824 */ /* 0x000fe200078e00ff */
[----:B------:R-:W-:Y:S01]  /*27f0*/  SHF.L.U64.HI R121, R174, 0x5, R175 ;  /* 0x00000005ae797819 */ /* 0x000fe200000102af */
[----:B------:R-:W-:Y:S01]  /*2800*/  IMAD.X R114, R110, 0x1, R103, P0 ;  /* 0x000000016e727824 */ /* 0x000fe200000e0667 */
[----:B------:R-:W-:Y:S01]  /*2810*/  IADD3.X R112, R108, R103, RZ, P1, !PT ;  /* 0x000000676c707210 */ /* 0x000fe20000ffe4ff */
[----:B------:R-:W-:Y:S01]  /*2820*/  IMAD.WIDE.U32 R174, R174, 0x60, RZ ;  /* 0x00000060aeae7825 */ /* 0x000fe200078e00ff */
[----:B------:R-:W-:-:S02]  /*2830*/  IADD3 R116, P1, R111, R104, RZ ;  /* 0x000000686f747210 */ /* 0x000fc40007f3e0ff */
[----:B------:R-:W-:Y:S01]  /*2840*/  IADD3 R118, P0, R113, R104, RZ ;  /* 0x0000006871767210 */ /* 0x000fe20007f1e0ff */
[----:B------:R-:W-:Y:S01]  /*2850*/  IMAD R156, R156, 0x30, RZ ;  /* 0x000000309c9c7824 */ /* 0x000fe200078e02ff */
[C---:B------:R-:W-:Y:S01]  /*2860*/  IADD3 R152, R160.reuse, R154, RZ ;  /* 0x0000009aa0987210 */ /* 0x040fe20007ffe0ff */
[----:B------:R-:W-:Y:S01]  /*2870*/  IMAD.IADD R151, R160, 0x1, R153 ;  /* 0x00000001a0977824 */ /* 0x000fe200078e0299 */
[----:B------:R-:W-:Y:S01]  /*2880*/  SHF.L.U64.HI R119, R120, 0x1, R119 ;  /* 0x0000000178777819 */ /* 0x000fe20000010277 */
[----:B------:R-:W-:Y:S01]  /*2890*/  VIADD R15, R18, 0x40 ;  /* 0x00000040120f7836 */ /* 0x000fe20000000000 */
[----:B------:R-:W-:Y:S01]  /*28a0*/  SHF.L.U64.HI R121, R122, 0x1, R121 ;  /* 0x000000017a797819 */ /* 0x000fe20000010279 */
[----:B------:R-:W-:Y:S01]  /*28b0*/  IMAD.MOV.U32 R13, RZ, RZ, R138 ;  /* 0x000000ffff0d7224 */ /* 0x000fe200078e008a */
[----:B------:R-:W-:Y:S01]  /*28c0*/  IADD3 R14, R18, 0x80, RZ ;  /* 0x00000080120e7810 */ /* 0x000fe20007ffe0ff */
[----:B------:R-:W-:Y:S01]  /*28d0*/  IMAD.SHL.U32 R120, R120, 0x2, RZ ;  /* 0x0000000278787824 */ /* 0x000fe200078e00ff */
[----:B------:R-:W-:Y:S01]  /*28e0*/  IADD3 R123, R175, R123, RZ ;  /* 0x0000007baf7b7210 */ /* 0x000fe20007ffe0ff */
[----:B------:R-:W-:Y:S01]  /*28f0*/  IMAD.SHL.U32 R122, R122, 0x2, RZ ;  /* 0x000000027a7a7824 */ /* 0x000fe200078e00ff */
[----:B------:R-:W-:Y:S01]  /*2900*/  SHF.R.S32.HI R150, RZ, 0x1f, R160 ;  /* 0x0000001fff967819 */ /* 0x000fe200000114a0 */
[--C-:B------:R-:W-:Y:S01]  /*2910*/  IMAD.X R115, R112, 0x1, R103.reuse, P1 ;  /* 0x0000000170737824 */ /* 0x100fe200008e0667 */
        /* <DEDUP_REMOVED lines=9> */
.L_x_5899:
[----:B------:R-:W-:Y:S01]  /*29b0*/  IMAD.SHL.U32 R17, R13, 0x40, RZ ;  /* 0x000000400d117824 */ /* 0x000fe200078e00ff */
[----:B------:R-:W-:Y:S03]  /*29c0*/  BSSY B2, `(.L_x_5852) ;  /* 0x0000735000027945 */ /* 0x000fe60003800000 */
[----:B------:R-:W-:Y:S04]  /*29d0*/  VIADD R16, R17, 0xffffffc0 ;  /* 0xffffffc011107836 */ /* 0x000fe80000000000 */
[--C-:B------:R-:W-:Y:S02]  /*29e0*/  IMAD.IADD R179, R69, 0x1, -R16.reuse ;  /* 0x0000000145b37824 */ /* 0x100fe400078e0a10 */
[----:B------:R-:W-:Y:S03]  /*29f0*/  IMAD.IADD R161, R80, 0x1, -R16 ;  /* 0x0000000150a17824 */ /* 0x000fe600078e0a10 */
[-C--:B------:R-:W-:Y:S02]  /*2a00*/  ISETP.GE.AND P0, PT, R162, R179.reuse, PT ;  /* 0x000000b3a200720c */ /* 0x080fe40003f06270 */
[----:B------:R-:W-:Y:S02]  /*2a10*/  ISETP.GE.AND P1, PT, R84, R179, PT ;  /* 0x000000b35400720c */ /* 0x000fe40003f26270 */
[-C--:B------:R-:W-:Y:S02]  /*2a20*/  ISETP.GE.AND P0, PT, R162, R161.reuse, !P0 ;  /* 0x000000a1a200720c */ /* 0x080fe40004706270 */
[----:B------:R-:W-:Y:S11]  /*2a30*/  ISETP.GE.AND P1, PT, R84, R161, !P1 ;  /* 0x000000a15400720c */ /* 0x000ff60004f26270 */
[----:B----4-:R-:W2:Y:S01]  /*2a40*/  @P0 LD.E.128 R28, desc[UR6][R124.64] ;  /* 0x000000067c1c0980 */ /* 0x010ea2000c101d00 */
[----:B------:R-:W-:Y:S01]  /*2a50*/  @P0 IMAD.MOV.U32 R141, RZ, RZ, R139 ;  /* 0x000000ffff8d0224 */ /* 0x000fe200078e008b */
[----:B------:R-:W-:Y:S05]  /*2a60*/  @P1 IADD3 R2, P2, R124, R120, RZ ;  /* 0x000000787c021210 */ /* 0x000fea0007f5e0ff */
[----:B------:R-:W-:Y:S01]  /*2a70*/  @P1 IMAD.X R3, R125, 0x1, R119, P2 ;  /* 0x000000017d031824 */ /* 0x000fe200010e0677 */
[C---:B------:R-:W-:Y:S04]  /*2a80*/  @P1 LEA R26, P2, R72.reuse, R140, 0x1 ;  /* 0x0000008c481a1211 */ /* 0x040fe800078408ff */
[----:B------:R-:W-:Y:S02]  /*2a90*/  @P1 LEA.HI.X R27, R72, R139, R73, 0x1, P2 ;  /* 0x0000008b481b1211 */ /* 0x000fe400010f0c49 */
[C---:B------:R-:W-:Y:S04]  /*2aa0*/  ISETP.GE.AND P2, PT, R83.reuse, R179, PT ;  /* 0x000000b35300720c */ /* 0x040fe80003f46270 */
[----:B------:R-:W-:Y:S11]  /*2ab0*/  ISETP.GE.AND P2, PT, R83, R161, !P2 ;  /* 0x000000a15300720c */ /* 0x000ff60005746270 */
[----:B------:R-:W-:Y:S02]  /*2ac0*/  @!UPT UIADD3 URZ, URZ, URZ, URZ ;  /* 0x0000003f3f3ff290 */ /* 0x000fe4000fffe03f */
[----:B------:R-:W-:Y:S05]  /*2ad0*/  @P2 IADD3 R36, P3, R124, R122, RZ ;  /* 0x0000007a7c242210 */ /* 0x000fea0007f7e0ff */
[----:B------:R-:W-:Y:S01]  /*2ae0*/  @P2 IMAD.X R37, R125, 0x1, R121, P3 ;  /* 0x000000017d252824 */ /* 0x000fe200018e0679 */
[----:B--2---:R-:W-:Y:S04]  /*2af0*/  @P0 ST.E.128 desc[UR6][R140.64], R28 ;  /* 0x0000001c8c000985 */ /* 0x004fe8000c101d06 */
[----:B------:R-:W2:Y:S04]  /*2b00*/  @P0 LD.E.128 R4, desc[UR6][R124.64+0x80] ;  /* 0x000080067c040980 */ /* 0x000ea8000c101d00 */
[----:B--2---:R1:W-:Y:S04]  /*2b10*/  @P0 ST.E.128 desc[UR6][R140.64+0x80], R4 ;  /* 0x000080048c000985 */ /* 0x0043e8000c101d06 */
[----:B------:R-:W2:Y:S04]  /*2b20*/  @P0 LD.E.128 R8, desc[UR6][R124.64+0x100] ;  /* 0x000100067c080980 */ /* 0x000ea8000c101d00 */
[----:B--2---:R2:W-:Y:S04]  /*2b30*/  @P0 ST.E.128 desc[UR6][R140.64+0x100], R8 ;  /* 0x000100088c000985 */ /* 0x0045e8000c101d06 */
[----:B------:R-:W3:Y:S04]  /*2b40*/  @P1 LD.E.128 R32, desc[UR6][R2.64] ;  /* 0x0000000602201980 */ /* 0x000ee8000c101d00 */
[----:B---3--:R-:W-:Y:S04]  /*2b50*/  @P1 ST.E.128 desc[UR6][R26.64], R32 ;  /* 0x000000201a001985 */ /* 0x008fe8000c101d06 */
[----:B-1----:R-:W3:Y:S04]  /*2b60*/  @P1 LD.E.128 R4, desc[UR6][R2.64+0x80] ;  /* 0x0000800602041980 */ /* 0x002ee8000c101d00 */
[----:B---3--:R1:W-:Y:S04]  /*2b70*/  @P1 ST.E.128 desc[UR6][R26.64+0x80], R4 ;  /* 0x000080041a001985 */ /* 0x0083e8000c101d06 */
[----:B------:R-:W3:Y:S04]  /*2b80*/  @P1 LD.E.128 R28, desc[UR6][R2.64+0x100] ;  /* 0x00010006021c1980 */ /* 0x000ee8000c101d00 */
[----:B---3--:R3:W-:Y:S01]  /*2b90*/  @P1 ST.E.128 desc[UR6][R26.64+0x100], R28 ;  /* 0x0001001c1a001985 */ /* 0x0087e2000c101d06 */
[----:B------:R-:W-:Y:S03]  /*2ba0*/  @P2 IADD3 R38, P1, R140, R86, RZ ;  /* 0x000000568c262210 */ /* 0x000fe60007f3e0ff */
[----:B--2---:R-:W2:Y:S02]  /*2bb0*/  @P2 LD.E.128 R8, desc[UR6][R36.64] ;  /* 0x0000000624082980 */ /* 0x004ea4000c101d00 */
[----:B------:R-:W-:Y:S01]  /*2bc0*/  @P2 IMAD.X R39, R139, 0x1, R87, P1 ;  /* 0x000000018b272824 */ /* 0x000fe200008e0657 */
[C---:B------:R-:W-:Y:S04]  /*2bd0*/  ISETP.GE.AND P1, PT, R82.reuse, R179, PT ;  /* 0x000000b35200720c */ /* 0x040fe80003f26270 */
[----:B------:R-:W-:Y:S11]  /*2be0*/  ISETP.GE.AND P1, PT, R82, R161, !P1 ;  /* 0x000000a15200720c */ /* 0x000ff60004f26270 */
[----:B------:R-:W-:Y:S02]  /*2bf0*/  @!UPT UIADD3 URZ, URZ, URZ, URZ ;  /* 0x0000003f3f3ff290 */ /* 0x000fe4000fffe03f */
[----:B------:R-:W-:Y:S05]  /*2c00*/  @P1 IADD3 R40, P3, R124, R174, RZ ;  /* 0x000000ae7c281210 */ /* 0x000fea0007f7e0ff */
[----:B------:R-:W-:Y:S01]  /*2c10*/  @P1 IMAD.X R41, R125, 0x1, R123, P3 ;  /* 0x000000017d291824 */ /* 0x000fe200018e067b */
[----:B--2---:R2:W-:Y:S04]  /*2c20*/  @P2 ST.E.128 desc[UR6][R38.64], R8 ;  /* 0x0000000826002985 */ /* 0x0045e8000c101d06 */
[----:B-1----:R-:W4:Y:S04]  /*2c30*/  @P2 LD.E.128 R4, desc[UR6][R36.64+0x80] ;  /* 0x0000800624042980 */ /* 0x002f28000c101d00 */
[----:B----4-:R1:W-:Y:S04]  /*2c40*/  @P2 ST.E.128 desc[UR6][R38.64+0x80], R4 ;  /* 0x0000800426002985 */ /* 0x0103e8000c101d06 */
[----:B------:R-:W4:Y:S04]  /*2c50*/  @P2 LD.E.128 R32, desc[UR6][R36.64+0x100] ;  /* 0x0001000624202980 */ /* 0x000f28000c101d00 */
[----:B----4-:R4:W-:Y:S01]  /*2c60*/  @P2 ST.E.128 desc[UR6][R38.64+0x100], R32 ;  /* 0x0001002026002985 */ /* 0x0109e2000c101d06 */
[----:B---3--:R-:W-:Y:S03]  /*2c70*/  @P1 IADD3 R26, P2, R140, R172, RZ ;  /* 0x000000ac8c1a1210 */ /* 0x008fe60007f5e0ff */
[----:B------:R-:W3:Y:S02]  /*2c80*/  @P1 LD.E.128 R28, desc[UR6][R40.64] ;  /* 0x00000006281c1980 */ /* 0x000ee4000c101d00 */
[----:B------:R-:W-:Y:S05]  /*2c90*/  @P1 IMAD.X R27, R139, 0x1, R85, P2 ;  /* 0x000000018b1b1824 */ /* 0x000fea00010e0655 */
[----:B---3--:R4:W-:Y:S04]  /*2ca0*/  @P1 ST.E.128 desc[UR6][R26.64], R28 ;  /* 0x0000001c1a001985 */ /* 0x0089e8000c101d06 */
[----:B--2---:R-:W2:Y:S04]  /*2cb0*/  @P1 LD.E.128 R8, desc[UR6][R40.64+0x80] ;  /* 0x0000800628081980 */ /* 0x004ea8000c101d00 */
[----:B--2---:R4:W-:Y:S04]  /*2cc0*/  @P1 ST.E.128 desc[UR6][R26.64+0x80], R8 ;  /* 0x000080081a001985 */ /* 0x0049e8000c101d06 */
[----:B-1----:R-:W2:Y:S04]  /*2cd0*/  @P1 LD.E.128 R4, desc[UR6][R40.64+0x100] ;  /* 0x0001000628041980 */ /* 0x002ea8000c101d00 */
[----:B--2---:R4:W-:Y:S04]  /*2ce0*/  @P1 ST.E.128 desc[UR6][R26.64+0x100], R4 ;  /* 0x000100041a001985 */ /* 0x0049e8000c101d06 */
[----:B------:R-:W2:Y:S04]  /*2cf0*/  LD.E R25, desc[UR6][R20.64+0xd0] ;  /* 0x0000d00614197980 */ /* 0x000ea8000c101900 */
[----:B------:R-:W3:Y:S01]  /*2d00*/  LD.E R3, desc[UR6][R20.64+0x130] ;  /* 0x0001300614037980 */ /* 0x000ee2000c101900 */
[----:B--2---:R-:W-:Y:S01]  /*2d10*/  ISETP.NE.AND P2, PT, R25, RZ, PT ;  /* 0x000000ff1900720c */ /* 0x004fe20003f45270 */
[----:B---3--:R-:W-:Y:S05]  /*2d20*/  IMAD.U32 R3, R3, -0x40, RZ ;  /* 0xffffffc003037824 */ /* 0x008fea00078e00ff */
[C---:B------:R-:W-:Y:S04]  /*2d30*/  LEA R124, P1, R3.reuse, R124, 0x1 ;  /* 0x0000007c037c7211 */ /* 0x040fe800078208ff */
[----:B------:R-:W-:Y:S03]  /*2d40*/  LEA.HI.X.SX32 R125, R3, R125, 0x1, P1 ;  /* 0x0000007d037d7211 */ /* 0x000fe600008f0eff */
[----:B----4-:R-:W-:Y:S06]  /*2d50*/  @!P2 BRA `(.L_x_5853) ;  /* 0x0000006c0030a947 */ /* 0x010fec0003800000 */
[----:B------:R-:W2:Y:S02]  /*2d60*/  LD.E.U8 R0, desc[UR6][R20.64+0x1b3] ;  /* 0x0001b30614007980 */ /* 0x000ea4000c101100 */
[----:B--2---:R-:W-:Y:S11]  /*2d70*/  ISETP.NE.AND P1, PT, R0, RZ, PT ;  /* 0x000000ff0000720c */ /* 0x004ff60003f25270 */
[----:B------:R-:W-:Y:S02]  /*2d80*/  @!UPT UIADD3 URZ, URZ, URZ, URZ ;  /* 0x0000003f3f3ff290 */ /* 0x000fe4000fffe03f */
[----:B------:R-:W-:Y:S05]  /*2d90*/  @!P1 BRA `(.L_x_5854) ;  /* 0x0000002400bc9947 */ /* 0x000fea0003800000 */
        /* <DEDUP_REMOVED lines=9> */
[-C--:B------:R-:W-:Y:S01]  /*2e30*/  ISETP.GE.AND P0, PT, R18, R25.reuse, PT ;  /* 0x000000191200720c */ /* 0x080fe20003f06270 */
[----:B------:R-:W2:Y:S01]  /*2e40*/  LD.E.128 R28, desc[UR6][R126.64] ;  /* 0x000000067e1c7980 */ /* 0x000ea2000c101d00 */
[----:B------:R-:W-:Y:S11]  /*2e50*/  ISETP.GE.AND P1, PT, R15, R25, PT ;  /* 0x000000190f00720c */ /* 0x000ff60003f26270 */
[----:B------:R-:W3:Y:S06]  /*2e60*/  @!P0 LD.E.64 R44, desc[UR6][R58.64] ;  /* 0x000000063a2c8980 */ /* 0x000eec000c101b00 */
[----:B------:R-:W4:Y:S01]  /*2e70*/  @!P0 LD.E.64 R26, desc[UR6][R22.64] ;  /* 0x00000006161a8980 */ /* 0x000f22000c101b00 */
[C---:B--2---:R-:W-:Y:S01]  /*2e80*/  @!P0 LOP3.LUT R33, R28.reuse, 0xffff0000, RZ, 0xc0, !PT ;  /* 0xffff00001c218812 */ /* 0x044fe200078ec0ff */
[----:B------:R-:W-:Y:S01]  /*2e90*/  @!P0 IMAD.U32 R40, R31, 0x10000, RZ ;  /* 0x000100001f288824 */ /* 0x000fe200078e00ff */
[----:B------:R-:W-:Y:S02]  /*2ea0*/  @!P0 SHF.L.U32 R41, R28, 0x10, RZ ;  /* 0x000000101c298819 */ /* 0x000fe400000006ff */
[----:B------:R-:W-:Y:S02]  /*2eb0*/  @!P0 LOP3.LUT R35, R30, 0xffff0000, RZ, 0xc0, !PT ;  /* 0xffff00001e238812 */ /* 0x000fe400078ec0ff */
[C---:B---3--:R-:W-:Y:S01]  /*2ec0*/  @!P0 SHF.L.U32 R39, R44.reuse, 0x10, RZ ;  /* 0x000000102c278819 */ /* 0x048fe200000006ff */
[C---:B------:R-:W-:Y:S01]  /*2ed0*/  @!P0 IMAD.U32 R38, R45.reuse, 0x10000, RZ ;  /* 0x000100002d268824 */ /* 0x040fe200078e00ff */
[----:B------:R-:W-:Y:S02]  /*2ee0*/  @!P0 LOP3.LUT R43, R44, 0xffff0000, RZ, 0xc0, !PT ;  /* 0xffff00002c2b8812 */ /* 0x000fe400078ec0ff */
[----:B------:R-:W-:Y:S01]  /*2ef0*/  @!P0 LOP3.LUT R45, R45, 0xffff0000, RZ, 0xc0, !PT ;  /* 0xffff00002d2d8812 */ /* 0x000fe200078ec0ff */
[----:B------:R-:W-:Y:S01]  /*2f00*/  @!P0 FMUL.FTZ R42, R35, R38 ;  /* 0x00000026232a8220 */ /* 0x000fe20000410000 */
[C---:B----4-:R-:W-:Y:S01]  /*2f10*/  @!P0 SHF.L.U32 R32, R26.reuse, 0x10, RZ ;  /* 0x000000101a208819 */ /* 0x050fe200000006ff */
[----:B------:R-:W-:Y:S01]  /*2f20*/  @!P0 FMUL.FTZ R47, R33, R39 ;  /* 0x00000027212f8220 */ /* 0x000fe20000410000 */
        /* <DEDUP_REMOVED lines=8> */
[----:B------:R-:W-:Y:S01]  /*2fb0*/  @!P0 SHF.L.U32 R41, R30, 0x10, RZ ;  /* 0x000000101e298819 */ /* 0x000fe200000006ff */
[----:B------:R-:W-:Y:S01]  /*2fc0*/  @!P0 FMUL.FTZ R2, R33, R26 ;  /* 0x0000001a21028220 */ /* 0x000fe20000410000 */
[----:B------:R-:W-:Y:S02]  /*2fd0*/  @!P0 IMAD.U32 R39, R29, 0x10000, RZ ;  /* 0x000100001d278824 */ /* 0x000fe400078e00ff */
        /* <DEDUP_REMOVED lines=10> */
[----:B------:R-:W-:Y:S01]  /*3080*/  @!P0 FFMA.FTZ R4, R45, R40, R4 ;  /* 0x000000282d048223 */ /* 0x000fe20000010004 */
[----:B------:R-:W-:Y:S01]  /*3090*/  @!P0 FFMA.FTZ R42, R41, R24, -R42 ;  /* 0x00000018292a8223 */ /* 0x000fe2000001082a */
[----:B------:R-:W-:Y:S03]  /*30a0*/  @!P0 F2FP.BF16.F32.PACK_AB R46, R2, R49 ;  /* 0x00000031022e823e */ /* 0x000fe600000010ff */
[----:B------:R-:W-:Y:S02]  /*30b0*/  @!P0 F2FP.BF16.F32.PACK_AB R51, R4, R51 ;  /* 0x000000330433823e */ /* 0x000fe400000010ff */
[----:B------:R-:W-:Y:S01]  /*30c0*/  @!P0 F2FP.BF16.F32.PACK_AB R42, R3, R42 ;  /* 0x0000002a032a823e */ /* 0x000fe200000010ff */
[----:B------:R-:W-:Y:S01]  /*30d0*/  @!P0 IMAD.MOV.U32 R29, RZ, RZ, R46 ;  /* 0x000000ffff1d8224 */ /* 0x000fe200078e002e */
[----:B------:R-:W-:Y:S02]  /*30e0*/  @!P0 MOV R31, R51 ;  /* 0x00000033001f8202 */ /* 0x000fe40000000f00 */
[----:B------:R-:W-:Y:S02]  /*30f0*/  @!P0 MOV R30, R42 ;  /* 0x0000002a001e8202 */ /* 0x000fe40000000f00 */
[----:B------:R-:W-:Y:S03]  /*3100*/  ISETP.GE.AND P0, PT, R14, R25, PT ;  /* 0x000000190e00720c */ /* 0x000fe60003f06270 */
[----:B------:R1:W-:Y:S08]  /*3110*/  ST.E.128 desc[UR6][R132.64], R28 ;  /* 0x0000001c84007985 */ /* 0x0003f0000c101d06 */
[----:B------:R-:W2:Y:S06]  /*3120*/  @!P1 LD.E.64 R44, desc[UR6][R58.64+0x40] ;  /* 0x000040063a2c9980 */ /* 0x000eac000c101b00 */
[----:B------:R-:W3:Y:S08]  /*3130*/  LD.E.128 R32, desc[UR6][R126.64+0x80] ;  /* 0x000080067e207980 */ /* 0x000ef0000c101d00 */
[----:B------:R-:W4:Y:S01]  /*3140*/  @!P1 LD.E.64 R26, desc[UR6][R22.64+0x40] ;  /* 0x00004006161a9980 */ /* 0x000f22000c101b00 */
[C---:B--2---:R-:W-:Y:S01]  /*3150*/  @!P1 SHF.L.U32 R38, R44.reuse, 0x10, RZ ;  /* 0x000000102c269819 */ /* 0x044fe200000006ff */
[C---:B------:R-:W-:Y:S01]  /*3160*/  @!P1 IMAD.U32 R40, R45.reuse, 0x10000, RZ ;  /* 0x000100002d289824 */ /* 0x040fe200078e00ff */
[----:B------:R-:W-:Y:S02]  /*3170*/  @!P1 LOP3.LUT R41, R44, 0xffff0000, RZ, 0xc0, !PT ;  /* 0xffff00002c299812 */ /* 0x000fe400078ec0ff */
[----:B------:R-:W-:Y:S02]  /*3180*/  @!P1 LOP3.LUT R45, R45, 0xffff0000, RZ, 0xc0, !PT ;  /* 0xffff00002d2d9812 */ /* 0x000fe400078ec0ff */
[----:B---3--:R-:W-:Y:S01]  /*3190*/  @!P1 LOP3.LUT R37, R32, 0xffff0000, RZ, 0xc0, !PT ;  /* 0xffff000020259812 */ /* 0x008fe200078ec0ff */
[----:B------:R-:W-:Y:S01]  /*31a0*/  @!P1 IMAD.U32 R43, R34, 0x10000, RZ ;  /* 0x00010000222b9824 */ /* 0x000fe200078e00ff */
[----:B------:R-:W-:Y:S02]  /*31b0*/  @!P1 SHF.L.U32 R39, R32, 0x10, RZ ;  /* 0x0000001020279819 */ /* 0x000fe400000006ff */
[----:B-1----:R-:W-:Y:S01]  /*31c0*/  @!P1 LOP3.LUT R29, R33, 0xffff0000, RZ, 0xc0, !PT ;  /* 0xffff0000211d9812 */ /* 0x002fe200078ec0ff */
[----:B------:R-:W-:Y:S01]  /*31d0*/  @!P1 FMUL.FTZ R42, R37, R38 ;  /* 0x00000026252a9220 */ /* 0x000fe20000410000 */
[----:B------:R-:W-:Y:S02]  /*31e0*/  @!P1 LOP3.LUT R31, R34, 0xffff0000, RZ, 0xc0, !PT ;  /* 0xffff0000221f9812 */ /* 0x000fe400078ec0ff */
[----:B----4-:R-:W-:Y:S01]  /*31f0*/  @!P1 SHF.L.U32 R24, R27, 0x10, RZ ;  /* 0x000000101b189819 */ /* 0x010fe200000006ff */
[C---:B------:R-:W-:Y:S01]  /*3200*/  @!P1 IMAD.U32 R36, R26.reuse, 0x10000, RZ ;  /* 0x000100001a249824 */ /* 0x040fe200078e00ff */
[----:B------:R-:W-:Y:S01]  /*3210*/  @!P1 LOP3.LUT R26, R26, 0xffff0000, RZ, 0xc0, !PT ;  /* 0xffff00001a1a9812 */ /* 0x000fe200078ec0ff */
[----:B------:R-:W-:Y:S01]  /*3220*/  @!P1 FMUL.FTZ R47, R29, R41 ;  /* 0x000000291d2f9220 */ /* 0x000fe20000410000 */
[----:B------:R-:W-:Y:S01]  /*3230*/  @!P1 LOP3.LUT R27, R27, 0xffff0000, RZ, 0xc0, !PT ;  /* 0xffff00001b1b9812 */ /* 0x000fe200078ec0ff */
[-C--:B------:R-:W-:Y:S01]  /*3240*/  @!P1 FMUL.FTZ R5, R37, R36.reuse ;  /* 0x0000002425059220 */ /* 0x080fe20000410000 */
[----:B------:R-:W-:Y:S01]  /*3250*/  @!P1 LOP3.LUT R28, R35, 0xffff0000, RZ, 0xc0, !PT ;  /* 0xffff0000231c9812 */ /* 0x000fe200078ec0ff */
[----:B------:R-:W-:Y:S01]  /*3260*/  @!P1 FFMA.FTZ R42, R39, R36, -R42 ;  /* 0x00000024272a9223 */ /* 0x000fe2000001082a */
[----:B------:R-:W-:Y:S01]  /*3270*/  @!P1 FMUL.FTZ R6, R29, R26 ;  /* 0x0000001a1d069220 */ /* 0x000fe20000410000 */
[----:B------:R-:W-:Y:S01]  /*3280*/  @!P1 FFMA.FTZ R5, R38, R39, R5 ;  /* 0x0000002726059223 */ /* 0x000fe20000010005 */
[----:B------:R-:W-:Y:S01]  /*3290*/  @!P1 SHF.L.U32 R39, R33, 0x10, RZ ;  /* 0x0000001021279819 */ /* 0x000fe200000006ff */
[----:B------:R-:W-:Y:S01]  /*32a0*/  @!P1 FMUL.FTZ R7, R31, R24 ;  /* 0x000000181f079220 */ /* 0x000fe20000410000 */
[----:B------:R-:W-:Y:S01]  /*32b0*/  @!P1 SHF.L.U32 R38, R35, 0x10, RZ ;  /* 0x0000001023269819 */ /* 0x000fe200000006ff */
        /* <DEDUP_REMOVED lines=16> */
[----:B------:R-:W-:Y:S05]  /*33c0*/  @!P1 MOV R34, R46 ;  /* 0x0000002e00229202 */ /* 0x000fea0000000f00 */
        /* <DEDUP_REMOVED lines=42> */
[----:B------:R-:W-:Y:S02]  /*3670*/  @!P0 MOV R30, R46 ;  /* 0x0000002e001e8202 */ /* 0x000fe40000000f00 */
[----:B------:R-:W-:Y:S05]  /*3680*/  @!P0 MOV R31, R49 ;  /* 0x00000031001f8202 */ /* 0x000fea0000000f00 */
[----:B------:R1:W-:Y:S02]  /*3690*/  ST.E.128 desc[UR6][R132.64+0x100], R28 ;  /* 0x0001001c84007985 */ /* 0x0003e4000c101d06 */
.L_x_5856:
[----:B------:R-:W-:Y:S05]  /*36a0*/  BSYNC B0 ;  /* 0x0000000000007941 */ /* 0x000fea0003800000 */
.L_x_5855:
[----:B------:R-:W-:Y:S04]  /*36b0*/  BSSY B0, `(.L_x_5857) ;  /* 0x000009b000007945 */ /* 0x000fe80003800000 */
[----:B------:R-:W-:Y:S05]  /*36c0*/  @!P4 BRA `(.L_x_5858) ;  /* 0x000000080064c947 */ /* 0x000fea0003800000 */
[-C--:B------:R-:W-:Y:S01]  /*36d0*/  LEA R60, P1, R104, R126.reuse, 0x1 ;  /* 0x0000007e683c7211 */ /* 0x080fe200078208ff */
[----:B------:R-:W-:Y:S01]  /*36e0*/  IMAD.SHL.U32 R53, R160, 0x2, RZ ;  /* 0x00000002a0357824 */ /* 0x000fe200078e00ff */
[----:B------:R-:W-:Y:S02]  /*36f0*/  ISETP.GE.AND P0, PT, R18, R25, PT ;  /* 0x000000191200720c */ /* 0x000fe40003f06270 */
[----:B------:R-:W-:Y:S02]  /*3700*/  LEA.HI.X R61, R104, R127, R103, 0x1, P1 ;  /* 0x0000007f683d7211 */ /* 0x000fe400008f0c67 */
[----:B------:R-:W-:Y:S02]  /*3710*/  SHF.L.U64.HI R51, R160, 0x1, R150 ;  /* 0x00000001a0337819 */ /* 0x000fe40000010296 */
[-C--:B------:R-:W-:Y:S01]  /*3720*/  IADD3 R48, P1, R58, R53.reuse, RZ ;  /* 0x000000353a307210 */ /* 0x080fe20007f3e0ff */
[----:B-1----:R-:W2:Y:S01]  /*3730*/  LD.E.128 R28, desc[UR6][R60.64] ;  /* 0x000000063c1c7980 */ /* 0x002ea2000c101d00 */
[----:B------:R-:W-:Y:S02]  /*3740*/  IADD3 R36, P4, R22, R53, RZ ;  /* 0x0000003516247210 */ /* 0x000fe40007f9e0ff */
[----:B------:R-:W-:Y:S02]  /*3750*/  IADD3.X R49, R59, R51, RZ, P1, !PT ;  /* 0x000000333b317210 */ /* 0x000fe40000ffe4ff */
[----:B------:R-:W-:Y:S01]  /*3760*/  ISETP.GE.AND P1, PT, R15, R25, PT ;  /* 0x000000190f00720c */ /* 0x000fe20003f26270 */
[----:B------:R-:W-:Y:S01]  /*3770*/  IMAD.X R37, R23, 0x1, R51, P4 ;  /* 0x0000000117257824 */ /* 0x000fe200020e0633 */
[----:B------:R-:W-:Y:S01]  /*3780*/  LEA R52, P4, R107, R126, 0x1 ;  /* 0x0000007e6b347211 */ /* 0x000fe200078808ff */
[----:B------:R-:W3:Y:S01]  /*3790*/  @!P0 LD.E.64 R46, desc[UR6][R48.64] ;  /* 0x00000006302e8980 */ /* 0x000ee2000c101b00 */
[C---:B------:R-:W-:Y:S04]  /*37a0*/  LEA R62, P5, R75.reuse, R132, 0x1 ;  /* 0x000000844b3e7211 */ /* 0x040fe800078a08ff */
[----:B------:R-:W-:Y:S01]  /*37b0*/  LEA.HI.X R63, R75, R133, R76, 0x1, P5 ;  /* 0x000000854b3f7211 */ /* 0x000fe200028f0c4c */
[----:B------:R-:W4:Y:S01]  /*37c0*/  @!P0 LD.E.64 R26, desc[UR6][R36.64] ;  /* 0x00000006241a8980 */ /* 0x000f22000c101b00 */
[C---:B--2---:R-:W-:Y:S01]  /*37d0*/  @!P0 LOP3.LUT R33, R28.reuse, 0xffff0000, RZ, 0xc0, !PT ;  /* 0xffff00001c218812 */ /* 0x044fe200078ec0ff */
[----:B------:R-:W-:Y:S01]  /*37e0*/  @!P0 IMAD.U32 R43, R28, 0x10000, RZ ;  /* 0x000100001c2b8824 */ /* 0x000fe200078e00ff */
[----:B------:R-:W-:Y:S02]  /*37f0*/  @!P0 LOP3.LUT R35, R29, 0xffff0000, RZ, 0xc0, !PT ;  /* 0xffff00001d238812 */ /* 0x000fe400078ec0ff */
        /* <DEDUP_REMOVED lines=17> */
[C---:B------:R-:W-:Y:S01]  /*3910*/  @!P0 FMUL.FTZ R44, R33.reuse, R40 ;  /* 0x00000028212c8220 */ /* 0x040fe20000410000 */
[-C--:B------:R-:W-:Y:S01]  /*3920*/  @!P0 FMUL.FTZ R3, R33, R24.reuse ;  /* 0x0000001821038220 */ /* 0x080fe20000410000 */
[----:B------:R-:W-:Y:S01]  /*3930*/  @!P0 F2FP.BF16.F32.PACK_AB R51, R0, R51 ;  /* 0x000000330033823e */ /* 0x000fe200000010ff */
[----:B------:R-:W-:Y:S02]  /*3940*/  @!P0 IMAD.U32 R43, R30, 0x10000, RZ ;  /* 0x000100001e2b8824 */ /* 0x000fe400078e00ff */
[----:B------:R-:W-:Y:S01]  /*3950*/  @!P0 FMUL.FTZ R53, R35, R45 ;  /* 0x0000002d23358220 */ /* 0x000fe20000410000 */
[C---:B------:R-:W-:Y:S01]  /*3960*/  @!P0 FMUL.FTZ R61, R32.reuse, R47 ;  /* 0x0000002f203d8220 */ /* 0x040fe20000410000 */
[----:B------:R-:W-:Y:S01]  /*3970*/  @!P0 FMUL.FTZ R4, R32, R27 ;  /* 0x0000001b20048220 */ /* 0x000fe20000410000 */
[----:B------:R-:W-:Y:S01]  /*3980*/  @!P0 FFMA.FTZ R2, R45, R41, R2 ;  /* 0x000000292d028223 */ /* 0x000fe20000010002 */
[----:B------:R-:W-:Y:S01]  /*3990*/  @!P0 FFMA.FTZ R44, R43, R24, -R44 ;  /* 0x000000182b2c8223 */ /* 0x000fe2000001082c */
[----:B------:R-:W-:Y:S01]  /*39a0*/  @!P0 FFMA.FTZ R3, R40, R43, R3 ;  /* 0x0000002b28038223 */ /* 0x000fe20000010003 */
[----:B------:R-:W-:Y:S01]  /*39b0*/  @!P0 FFMA.FTZ R53, R41, R26, -R53 ;  /* 0x0000001a29358223 */ /* 0x000fe20000010835 */
[----:B------:R-:W-:Y:S01]  /*39c0*/  @!P0 FFMA.FTZ R61, R42, R27, -R61 ;  /* 0x0000001b2a3d8223 */ /* 0x000fe2000001083d */
        /* <DEDUP_REMOVED lines=8> */
[----:B------:R-:W-:Y:S02]  /*3a50*/  LEA.HI.X R53, R107, R127, R108, 0x1, P4 ;  /* 0x0000007f6b357211 */ /* 0x000fe400020f0c6c */
[----:B------:R-:W-:Y:S01]  /*3a60*/  ISETP.GE.AND P0, PT, R14, R25, PT ;  /* 0x000000190e00720c */ /* 0x000fe20003f06270 */
[----:B------:R1:W-:Y:S01]  /*3a70*/  ST.E.128 desc[UR6][R62.64], R28 ;  /* 0x0000001c3e007985 */ /* 0x0003e2000c101d06 */
[C---:B------:R-:W-:Y:S04]  /*3a80*/  LEA R60, P4, R109.reuse, R126, 0x1 ;  /* 0x0000007e6d3c7211 */ /* 0x040fe800078808ff */
[----:B------:R-:W-:Y:S03]  /*3a90*/  LEA.HI.X R61, R109, R127, R110, 0x1, P4 ;  /* 0x0000007f6d3d7211 */ /* 0x000fe600020f0c6e */
[----:B------:R-:W2:Y:S08]  /*3aa0*/  LD.E.128 R32, desc[UR6][R52.64] ;  /* 0x0000000634207980 */ /* 0x000eb0000c101d00 */
[----:B------:R-:W3:Y:S06]  /*3ab0*/  @!P1 LD.E.64 R26, desc[UR6][R36.64+0x40] ;  /* 0x00004006241a9980 */ /* 0x000eec000c101b00 */
[----:B------:R-:W4:Y:S01]  /*3ac0*/  @!P1 LD.E.64 R46, desc[UR6][R48.64+0x40] ;  /* 0x00004006302e9980 */ /* 0x000f22000c101b00 */
[C---:B-1----:R-:W-:Y:S04]  /*3ad0*/  LEA R62, P5, R98.reuse, R132, 0x1 ;  /* 0x00000084623e7211 */ /* 0x042fe800078a08ff */
[----:B------:R-:W-:Y:S02]  /*3ae0*/  LEA.HI.X R63, R98, R133, R99, 0x1, P5 ;  /* 0x00000085623f7211 */ /* 0x000fe400028f0c63 */
[C---:B--2---:R-:W-:Y:S01]  /*3af0*/  @!P1 LOP3.LUT R39, R32.reuse, 0xffff0000, RZ, 0xc0, !PT ;  /* 0xffff000020279812 */ /* 0x044fe200078ec0ff */
[----:B------:R-:W-:Y:S01]  /*3b00*/  @!P1 IMAD.U32 R41, R32, 0x10000, RZ ;  /* 0x0001000020299824 */ /* 0x000fe200078e00ff */
[----:B------:R-:W-:Y:S01]  /*3b10*/  @!P1 LOP3.LUT R29, R33, 0xffff0000, RZ, 0xc0, !PT ;  /* 0xffff0000211d9812 */ /* 0x000fe200078ec0ff */
[C---:B------:R-:W-:Y:S01]  /*3b20*/  @!P1 IMAD.U32 R45, R34.reuse, 0x10000, RZ ;  /* 0x00010000222d9824 */ /* 0x040fe200078e00ff */
[----:B------:R-:W-:Y:S02]  /*3b30*/  @!P1 LOP3.LUT R31, R34, 0xffff0000, RZ, 0xc0, !PT ;  /* 0xffff0000221f9812 */ /* 0x000fe400078ec0ff */
[----:B------:R-:W-:Y:S02]  /*3b40*/  @!P1 LOP3.LUT R28, R35, 0xffff0000, RZ, 0xc0, !PT ;  /* 0xffff0000231c9812 */ /* 0x000fe400078ec0ff */
[C---:B---3--:R-:W-:Y:S01]  /*3b50*/  @!P1 SHF.L.U32 R24, R27.reuse, 0x10, RZ ;  /* 0x000000101b189819 */ /* 0x048fe200000006ff */
[C---:B------:R-:W-:Y:S01]  /*3b60*/  @!P1 IMAD.U32 R38, R26.reuse, 0x10000, RZ ;  /* 0x000100001a269824 */ /* 0x040fe200078e00ff */
[----:B------:R-:W-:Y:S02]  /*3b70*/  @!P1 LOP3.LUT R26, R26, 0xffff0000, RZ, 0xc0, !PT ;  /* 0xffff00001a1a9812 */ /* 0x000fe400078ec0ff */
[----:B------:R-:W-:Y:S01]  /*3b80*/  @!P1 LOP3.LUT R27, R27, 0xffff0000, RZ, 0xc0, !PT ;  /* 0xffff00001b1b9812 */ /* 0x000fe200078ec0ff */
[----:B------:R-:W-:Y:S01]  /*3b90*/  @!P1 FMUL.FTZ R5, R39, R38 ;  /* 0x0000002627059220 */ /* 0x000fe20000410000 */
[----:B----4-:R-:W-:Y:S01]  /*3ba0*/  @!P1 SHF.L.U32 R42, R47, 0x10, RZ ;  /* 0x000000102f2a9819 */ /* 0x010fe200000006ff */
[C---:B------:R-:W-:Y:S01]  /*3bb0*/  @!P1 IMAD.U32 R40, R46.reuse, 0x10000, RZ ;  /* 0x000100002e289824 */ /* 0x040fe200078e00ff */
[----:B------:R-:W-:Y:S01]  /*3bc0*/  @!P1 LOP3.LUT R43, R46, 0xffff0000, RZ, 0xc0, !PT ;  /* 0xffff00002e2b9812 */ /* 0x000fe200078ec0ff */
[----:B------:R-:W-:Y:S01]  /*3bd0*/  @!P1 FMUL.FTZ R6, R29, R26 ;  /* 0x0000001a1d069220 */ /* 0x000fe20000410000 */
[----:B------:R-:W-:Y:S01]  /*3be0*/  @!P1 LOP3.LUT R47, R47, 0xffff0000, RZ, 0xc0, !PT ;  /* 0xffff00002f2f9812 */ /* 0x000fe200078ec0ff */
[----:B------:R-:W-:Y:S01]  /*3bf0*/  @!P1 FMUL.FTZ R44, R39, R40 ;  /* 0x00000028272c9220 */ /* 0x000fe20000410000 */
[----:B------:R-:W-:Y:S01]  /*3c00*/  @!P1 FFMA.FTZ R5, R40, R41, R5 ;  /* 0x0000002928059223 */ /* 0x000fe20000010005 */
[----:B------:R-:W-:Y:S01]  /*3c10*/  @!P1 SHF.L.U32 R40, R35, 0x10, RZ ;  /* 0x0000001023289819 */ /* 0x000fe200000006ff */
[----:B------:R-:W-:Y:S01]  /*3c20*/  @!P1 FMUL.FTZ R50, R31, R42 ;  /* 0x0000002a1f329220 */ /* 0x000fe20000410000 */
[----:B------:R-:W-:Y:S01]  /*3c30*/  @!P1 FFMA.FTZ R44, R41, R38, -R44 ;  /* 0x00000026292c9223 */ /* 0x000fe2000001082c */
[----:B------:R-:W-:Y:S01]  /*3c40*/  @!P1 SHF.L.U32 R41, R33, 0x10, RZ ;  /* 0x0000001021299819 */ /* 0x000fe200000006ff */
[----:B------:R-:W-:Y:S01]  /*3c50*/  @!P1 FMUL.FTZ R7, R31, R24 ;  /* 0x000000181f079220 */ /* 0x000fe20000410000 */
[----:B------:R-:W-:Y:S01]  /*3c60*/  @!P1 FMUL.FTZ R51, R29, R43 ;  /* 0x0000002b1d339220 */ /* 0x000fe20000410000 */
[C---:B------:R-:W-:Y:S01]  /*3c70*/  @!P1 FMUL.FTZ R53, R28.reuse, R47 ;  /* 0x0000002f1c359220 */ /* 0x040fe20000410000 */
[----:B------:R-:W-:Y:S01]  /*3c80*/  @!P1 F2FP.BF16.F32.PACK_AB R44, R5, R44 ;  /* 0x0000002c052c923e */ /* 0x000fe200000010ff */
        /* <DEDUP_REMOVED lines=14> */
[----:B------:R1:W-:Y:S08]  /*3d70*/  ST.E.128 desc[UR6][R62.64], R32 ;  /* 0x000000203e007985 */ /* 0x0003f0000c101d06 */
[----:B------:R2:W3:Y:S08]  /*3d80*/  LD.E.128 R28, desc[UR6][R60.64] ;  /* 0x000000063c1c7980 */ /* 0x0004f0000c101d00 */
[----:B------:R-:W4:Y:S06]  /*3d90*/  @!P0 LD.E.64 R26, desc[UR6][R36.64+0x80] ;  /* 0x00008006241a8980 */ /* 0x000f2c000c101b00 */
[----:B------:R-:W5:Y:S01]  /*3da0*/  @!P0 LD.E.64 R48, desc[UR6][R48.64+0x80] ;  /* 0x0000800630308980 */ /* 0x000f62000c101b00 */
[C---:B--2---:R-:W-:Y:S04]  /*3db0*/  LEA R60, P1, R96.reuse, R132, 0x1 ;  /* 0x00000084603c7211 */ /* 0x044fe800078208ff */
[----:B------:R-:W-:Y:S02]  /*3dc0*/  LEA.HI.X R61, R96, R133, R97, 0x1, P1 ;  /* 0x00000085603d7211 */ /* 0x000fe400008f0c61 */
[C---:B---3--:R-:W-:Y:S01]  /*3dd0*/  @!P0 LOP3.LUT R39, R28.reuse, 0xffff0000, RZ, 0xc0, !PT ;  /* 0xffff00001c278812 */ /* 0x048fe200078ec0ff */
[----:B------:R-:W-:Y:S01]  /*3de0*/  @!P0 IMAD.U32 R41, R28, 0x10000, RZ ;  /* 0x000100001c298824 */ /* 0x000fe200078e00ff */
[----:B-1----:R-:W-:Y:S01]  /*3df0*/  @!P0 LOP3.LUT R33, R29, 0xffff0000, RZ, 0xc0, !PT ;  /* 0xffff00001d218812 */ /* 0x002fe200078ec0ff */
[C---:B------:R-:W-:Y:S01]  /*3e00*/  @!P0 IMAD.U32 R45, R30.reuse, 0x10000, RZ ;  /* 0x000100001e2d8824 */ /* 0x040fe200078e00ff */
[----:B------:R-:W-:Y:S02]  /*3e10*/  @!P0 LOP3.LUT R35, R30, 0xffff0000, RZ, 0xc0, !PT ;  /* 0xffff00001e238812 */ /* 0x000fe400078ec0ff */
[----:B------:R-:W-:Y:S02]  /*3e20*/  @!P0 LOP3.LUT R32, R31, 0xffff0000, RZ, 0xc0, !PT ;  /* 0xffff00001f208812 */ /* 0x000fe400078ec0ff */
[C---:B----4-:R-:W-:Y:S01]  /*3e30*/  @!P0 SHF.L.U32 R24, R27.reuse, 0x10, RZ ;  /* 0x000000101b188819 */ /* 0x050fe200000006ff */
[C---:B------:R-:W-:Y:S01]  /*3e40*/  @!P0 IMAD.U32 R38, R26.reuse, 0x10000, RZ ;  /* 0x000100001a268824 */ /* 0x040fe200078e00ff */
[----:B------:R-:W-:Y:S02]  /*3e50*/  @!P0 LOP3.LUT R26, R26, 0xffff0000, RZ, 0xc0, !PT ;  /* 0xffff00001a1a8812 */ /* 0x000fe400078ec0ff */
[----:B------:R-:W-:Y:S01]  /*3e60*/  @!P0 LOP3.LUT R27, R27, 0xffff0000, RZ, 0xc0, !PT ;  /* 0xffff00001b1b8812 */ /* 0x000fe200078ec0ff */
[----:B------:R-:W-:Y:S01]  /*3e70*/  @!P0 FMUL.FTZ R9, R39, R38 ;  /* 0x0000002627098220 */ /* 0x000fe20000410000 */
[----:B-----5:R-:W-:Y:S01]  /*3e80*/  @!P0 SHF.L.U32 R42, R49, 0x10, RZ ;  /* 0x00000010312a8819 */ /* 0x020fe200000006ff */
        /* <DEDUP_REMOVED lines=28> */
[----:B------:R2:W-:Y:S02]  /*4050*/  ST.E.128 desc[UR6][R60.64], R28 ;  /* 0x0000001c3c007985 */ /* 0x0005e4000c101d06 */
.L_x_5858:
[----:B------:R-:W-:Y:S05]  /*4060*/  BSYNC B0 ;  /* 0x0000000000007941 */ /* 0x000fea0003800000 */
.L_x_5857:
[----:B------:R-:W-:Y:S04]  /*4070*/  BSSY B0, `(.L_x_5859) ;  /* 0x000009b000007945 */ /* 0x000fe80003800000 */
[----:B------:R-:W-:Y:S05]  /*4080*/  @!P3 BRA `(.L_x_5860) ;  /* 0x000000080064b947 */ /* 0x000fea0003800000 */
[-C--:B--2---:R-:W-:Y:S01]  /*4090*/  LEA R60, P1, R106, R126.reuse, 0x1 ;  /* 0x0000007e6a3c7211 */ /* 0x084fe200078208ff */
        /* <DEDUP_REMOVED lines=152> */
.L_x_5860:
[----:B------:R-:W-:Y:S05]  /*4a20*/  BSYNC B0 ;  /* 0x0000000000007941 */ /* 0x000fea0003800000 */
.L_x_5859:
[----:B------:R-:W-:Y:S04]  /*4a30*/  BSSY B0, `(.L_x_5861) ;  /* 0x000009e000007945 */ /* 0x000fe80003800000 */
[----:B------:R-:W-:Y:S05]  /*4a40*/  @!P2 BRA `(.L_x_5862) ;  /* 0x000000080070a947 */ /* 0x000fea0003800000 */
[----:B------:R-:W-:Y:S01]  /*4a50*/  SHF.L.U32 R51, R156, 0x1, RZ ;  /* 0x000000019c337819 */ /* 0x000fe200000006ff */
[----:B--23--:R-:W-:Y:S01]  /*4a60*/  IMAD.WIDE.U32 R60, R134, 0x60, R132 ;  /* 0x00000060863c7825 */ /* 0x00cfe200078e0084 */
[----:B------:R-:W-:Y:S02]  /*4a70*/  ISETP.GE.AND P0, PT, R18, R25, PT ;  /* 0x000000191200720c */ /* 0x000fe40003f06270 */
[----:B------:R-:W-:Y:S01]  /*4a80*/  SHF.L.U64.HI R49, R156, 0x1, R147 ;  /* 0x000000019c317819 */ /* 0x000fe20000010293 */
[----:B------:R-:W-:Y:S01]  /*4a90*/  IMAD R48, R177, 0x60, RZ ;  /* 0x00000060b1307824 */ /* 0x000fe200078e02ff */
[-C--:B------:R-:W-:Y:S01]  /*4aa0*/  IADD3 R46, P1, R58, R51.reuse, RZ ;  /* 0x000000333a2e7210 */ /* 0x080fe20007f3e0ff */
[----:B------:R-:W-:Y:S01]  /*4ab0*/  IMAD.WIDE.U32 R52, R176, 0x60, R126 ;  /* 0x00000060b0347825 */ /* 0x000fe200078e007e */
[----:B------:R-:W-:Y:S03]  /*4ac0*/  IADD3 R36, P2, R22, R51, RZ ;  /* 0x0000003316247210 */ /* 0x000fe60007f5e0ff */
[--C-:B------:R-:W-:Y:S01]  /*4ad0*/  IMAD.X R47, R59, 0x1, R49.reuse, P1 ;  /* 0x000000013b2f7824 */ /* 0x100fe200008e0631 */
[----:B------:R-:W-:Y:S01]  /*4ae0*/  IADD3 R51, R53, R48, RZ ;  /* 0x0000003035337210 */ /* 0x000fe20007ffe0ff */
[----:B------:R-:W-:Y:S01]  /*4af0*/  IMAD.X R37, R23, 0x1, R49, P2 ;  /* 0x0000000117257824 */ /* 0x000fe200010e0631 */
[----:B------:R-:W-:Y:S02]  /*4b00*/  MOV R50, R52 ;  /* 0x0000003400327202 */ /* 0x000fe40000000f00 */
[----:B------:R-:W-:Y:S01]  /*4b10*/  ISETP.GE.AND P1, PT, R15, R25, PT ;  /* 0x000000190f00720c */ /* 0x000fe20003f26270 */
[----:B------:R-:W2:Y:S06]  /*4b20*/  @!P0 LD.E.64 R44, desc[UR6][R46.64] ;  /* 0x000000062e2c8980 */ /* 0x000eac000c101b00 */
[----:B------:R3:W1:Y:S08]  /*4b30*/  LD.E.128 R32, desc[UR6][R50.64] ;  /* 0x0000000632207980 */ /* 0x000670000c101d00 */
[----:B------:R-:W4:Y:S01]  /*4b40*/  @!P0 LD.E.64 R26, desc[UR6][R36.64] ;  /* 0x00000006241a8980 */ /* 0x000f22000c101b00 */
[----:B---3--:R-:W-:Y:S04]  /*4b50*/  IMAD R50, R135, 0x60, RZ ;  /* 0x0000006087327824 */ /* 0x008fe800078e02ff */
[----:B------:R-:W-:Y:S01]  /*4b60*/  IMAD.IADD R61, R61, 0x1, R50 ;  /* 0x000000013d3d7824 */ /* 0x000fe200078e0232 */
[----:B------:R-:W-:Y:S02]  /*4b70*/  LEA R50, P2, R116, R126, 0x1 ;  /* 0x0000007e74327211 */ /* 0x000fe400078408ff */
[C---:B--2---:R-:W-:Y:S01]  /*4b80*/  @!P0 SHF.L.U32 R40, R45.reuse, 0x10, RZ ;  /* 0x000000102d288819 */ /* 0x044fe200000006ff */
[C---:B------:R-:W-:Y:S01]  /*4b90*/  @!P0 IMAD.U32 R39, R44.reuse, 0x10000, RZ ;  /* 0x000100002c278824 */ /* 0x040fe200078e00ff */
[----:B------:R-:W-:Y:S02]  /*4ba0*/  @!P0 LOP3.LUT R43, R44, 0xffff0000, RZ, 0xc0, !PT ;  /* 0xffff00002c2b8812 */ /* 0x000fe400078ec0ff */
[----:B------:R-:W-:Y:S02]  /*4bb0*/  @!P0 LOP3.LUT R45, R45, 0xffff0000, RZ, 0xc0, !PT ;  /* 0xffff00002d2d8812 */ /* 0x000fe400078ec0ff */
[C---:B-1----:R-:W-:Y:S01]  /*4bc0*/  @!P0 LOP3.LUT R29, R32.reuse, 0xffff0000, RZ, 0xc0, !PT ;  /* 0xffff0000201d8812 */ /* 0x042fe200078ec0ff */
[----:B------:R-:W-:Y:S01]  /*4bd0*/  @!P0 IMAD.U32 R41, R32, 0x10000, RZ ;  /* 0x0001000020298824 */ /* 0x000fe200078e00ff */
[----:B------:R-:W-:Y:S02]  /*4be0*/  @!P0 LOP3.LUT R31, R34, 0xffff0000, RZ, 0xc0, !PT ;  /* 0xffff0000221f8812 */ /* 0x000fe400078ec0ff */
[----:B------:R-:W-:Y:S01]  /*4bf0*/  @!P0 SHF.L.U32 R42, R35, 0x10, RZ ;  /* 0x00000010232a8819 */ /* 0x000fe200000006ff */
[----:B------:R-:W-:Y:S02]  /*4c00*/  @!P0 FMUL.FTZ R49, R29, R39 ;  /* 0x000000271d318220 */ /* 0x000fe40000410000 */
[----:B------:R-:W-:Y:S01]  /*4c10*/  @!P0 FMUL.FTZ R48, R31, R40 ;  /* 0x000000281f308220 */ /* 0x000fe20000410000 */
[C---:B----4-:R-:W-:Y:S01]  /*4c20*/  @!P0 SHF.L.U32 R24, R27.reuse, 0x10, RZ ;  /* 0x000000101b188819 */ /* 0x050fe200000006ff */
[C---:B------:R-:W-:Y:S01]  /*4c30*/  @!P0 IMAD.U32 R28, R26.reuse, 0x10000, RZ ;  /* 0x000100001a1c8824 */ /* 0x040fe200078e00ff */
[----:B------:R-:W-:Y:S02]  /*4c40*/  @!P0 LOP3.LUT R26, R26, 0xffff0000, RZ, 0xc0, !PT ;  /* 0xffff00001a1a8812 */ /* 0x000fe400078ec0ff */
        /* <DEDUP_REMOVED lines=8> */
[----:B------:R-:W-:Y:S01]  /*4cd0*/  @!P0 FMUL.FTZ R3, R31, R24 ;  /* 0x000000181f038220 */ /* 0x000fe20000410000 */
[----:B------:R-:W-:Y:S01]  /*4ce0*/  @!P0 IMAD.U32 R41, R34, 0x10000, RZ ;  /* 0x0001000022298824 */ /* 0x000fe200078e00ff */
[----:B------:R-:W-:Y:S01]  /*4cf0*/  @!P0 F2FP.BF16.F32.PACK_AB R49, R0, R49 ;  /* 0x000000310031823e */ /* 0x000fe200000010ff */
[----:B------:R-:W-:Y:S01]  /*4d00*/  @!P0 FMUL.FTZ R51, R29, R43 ;  /* 0x0000002b1d338220 */ /* 0x000fe20000410000 */
[C---:B------:R-:W-:Y:S01]  /*4d10*/  @!P0 FMUL.FTZ R53, R28.reuse, R45 ;  /* 0x0000002d1c358220 */ /* 0x040fe20000410000 */
[----:B------:R-:W-:Y:S01]  /*4d20*/  @!P0 FMUL.FTZ R4, R28, R27 ;  /* 0x0000001b1c048220 */ /* 0x000fe20000410000 */
[----:B------:R-:W-:Y:S01]  /*4d30*/  @!P0 MOV R32, R49 ;  /* 0x0000003100208202 */ /* 0x000fe20000000f00 */
[----:B------:R-:W-:Y:S01]  /*4d40*/  @!P0 FFMA.FTZ R2, R43, R39, R2 ;  /* 0x000000272b028223 */ /* 0x000fe20000010002 */
[----:B------:R-:W-:Y:S01]  /*4d50*/  @!P0 FFMA.FTZ R3, R40, R41, R3 ;  /* 0x0000002928038223 */ /* 0x000fe20000010003 */
[----:B------:R-:W-:Y:S01]  /*4d60*/  @!P0 FFMA.FTZ R51, R39, R26, -R51 ;  /* 0x0000001a27338223 */ /* 0x000fe20000010833 */
[----:B------:R-:W-:Y:S01]  /*4d70*/  @!P0 FFMA.FTZ R53, R42, R27, -R53 ;  /* 0x0000001b2a358223 */ /* 0x000fe20000010835 */
[----:B------:R-:W-:Y:S01]  /*4d80*/  @!P0 FFMA.FTZ R4, R45, R42, R4 ;  /* 0x0000002a2d048223 */ /* 0x000fe20000010004 */
[----:B------:R-:W-:Y:S02]  /*4d90*/  @!P0 FFMA.FTZ R48, R41, R24, -R48 ;  /* 0x0000001829308223 */ /* 0x000fe40000010830 */
[----:B------:R-:W-:Y:S02]  /*4da0*/  @!P0 F2FP.BF16.F32.PACK_AB R52, R2, R51 ;  /* 0x000000330234823e */ /* 0x000fe400000010ff */
[----:B------:R-:W-:Y:S02]  /*4db0*/  @!P0 F2FP.BF16.F32.PACK_AB R53, R4, R53 ;  /* 0x000000350435823e */ /* 0x000fe400000010ff */
[----:B------:R-:W-:Y:S01]  /*4dc0*/  @!P0 F2FP.BF16.F32.PACK_AB R48, R3, R48 ;  /* 0x000000300330823e */ /* 0x000fe200000010ff */
[----:B------:R-:W-:Y:S01]  /*4dd0*/  @!P0 IMAD.MOV.U32 R33, RZ, RZ, R52 ;  /* 0x000000ffff218224 */ /* 0x000fe200078e0034 */
[----:B------:R-:W-:Y:S01]  /*4de0*/  LEA.HI.X R51, R116, R127, R115, 0x1, P2 ;  /* 0x0000007f74337211 */ /* 0x000fe200010f0c73 */
[----:B------:R-:W-:Y:S01]  /*4df0*/  @!P0 IMAD.MOV.U32 R35, RZ, RZ, R53 ;  /* 0x000000ffff238224 */ /* 0x000fe200078e0035 */
[----:B------:R-:W-:Y:S02]  /*4e00*/  @!P0 MOV R34, R48 ;  /* 0x0000003000228202 */ /* 0x000fe40000000f00 */
[----:B------:R-:W-:Y:S02]  /*4e10*/  ISETP.GE.AND P0, PT, R14, R25, PT ;  /* 0x000000190e00720c */ /* 0x000fe40003f06270 */
[C---:B------:R-:W-:Y:S01]  /*4e20*/  LEA R52, P2, R118.reuse, R126, 0x1 ;  /* 0x0000007e76347211 */ /* 0x040fe200078408ff */
[----:B------:R1:W-:Y:S03]  /*4e30*/  ST.E.128 desc[UR6][R60.64], R32 ;  /* 0x000000203c007985 */ /* 0x0003e6000c101d06 */
[----:B------:R-:W-:Y:S05]  /*4e40*/  LEA.HI.X R53, R118, R127, R117, 0x1, P2 ;  /* 0x0000007f76357211 */ /* 0x000fea00010f0c75 */
[----:B------:R-:W2:Y:S06]  /*4e50*/  @!P1 LD.E.64 R44, desc[UR6][R46.64+0x40] ;  /* 0x000040062e2c9980 */ /* 0x000eac000c101b00 */
[----:B------:R-:W3:Y:S08]  /*4e60*/  LD.E.128 R28, desc[UR6][R50.64] ;  /* 0x00000006321c7980 */ /* 0x000ef0000c101d00 */
[----:B------:R-:W4:Y:S01]  /*4e70*/  @!P1 LD.E.64 R26, desc[UR6][R36.64+0x40] ;  /* 0x00004006241a9980 */ /* 0x000f22000c101b00 */
[C---:B-1----:R-:W-:Y:S04]  /*4e80*/  LEA R60, P3, R91.reuse, R132, 0x1 ;  /* 0x000000845b3c7211 */ /* 0x042fe800078608ff */
[----:B------:R-:W-:Y:S02]  /*4e90*/  LEA.HI.X R61, R91, R133, R90, 0x1, P3 ;  /* 0x000000855b3d7211 */ /* 0x000fe400018f0c5a */
[C---:B--2---:R-:W-:Y:S02]  /*4ea0*/  @!P1 SHF.L.U32 R40, R44.reuse, 0x10, RZ ;  /* 0x000000102c289819 */ /* 0x044fe400000006ff */
[----:B------:R-:W-:Y:S01]  /*4eb0*/  @!P1 LOP3.LUT R39, R44, 0xffff0000, RZ, 0xc0, !PT ;  /* 0xffff00002c279812 */ /* 0x000fe200078ec0ff */
[C---:B------:R-:W-:Y:S01]  /*4ec0*/  @!P1 IMAD.U32 R44, R45.reuse, 0x10000, RZ ;  /* 0x000100002d2c9824 */ /* 0x040fe200078e00ff */
[----:B------:R-:W-:Y:S02]  /*4ed0*/  @!P1 LOP3.LUT R45, R45, 0xffff0000, RZ, 0xc0, !PT ;  /* 0xffff00002d2d9812 */ /* 0x000fe400078ec0ff */
[C---:B---3--:R-:W-:Y:S01]  /*4ee0*/  @!P1 LOP3.LUT R38, R28.reuse, 0xffff0000, RZ, 0xc0, !PT ;  /* 0xffff00001c269812 */ /* 0x048fe200078ec0ff */
[C---:B------:R-:W-:Y:S01]  /*4ef0*/  @!P1 IMAD.U32 R41, R29.reuse, 0x10000, RZ ;  /* 0x000100001d299824 */ /* 0x040fe200078e00ff */
[----:B------:R-:W-:Y:S02]  /*4f00*/  @!P1 LOP3.LUT R33, R29, 0xffff0000, RZ, 0xc0, !PT ;  /* 0xffff00001d219812 */ /* 0x000fe400078ec0ff */
[----:B------:R-:W-:Y:S01]  /*4f10*/  @!P1 SHF.L.U32 R42, R28, 0x10, RZ ;  /* 0x000000101c2a9819 */ /* 0x000fe200000006ff */
[----:B------:R-:W-:Y:S01]  /*4f20*/  @!P1 FMUL.FTZ R48, R38, R40 ;  /* 0x0000002826309220 */ /* 0x000fe20000410000 */
[----:B------:R-:W-:Y:S01]  /*4f30*/  @!P1 SHF.L.U32 R43, R30, 0x10, RZ ;  /* 0x000000101e2b9819 */ /* 0x000fe200000006ff */
[----:B------:R-:W-:Y:S01]  /*4f40*/  @!P1 FMUL.FTZ R49, R33, R39 ;  /* 0x0000002721319220 */ /* 0x000fe20000410000 */
[C---:B----4-:R-:W-:Y:S01]  /*4f50*/  @!P1 SHF.L.U32 R25, R26.reuse, 0x10, RZ ;  /* 0x000000101a199819 */ /* 0x050fe200000006ff */
[C---:B------:R-:W-:Y:S01]  /*4f60*/  @!P1 IMAD.U32 R24, R27.reuse, 0x10000, RZ ;  /* 0x000100001b189824 */ /* 0x040fe200078e00ff */
[----:B------:R-:W-:Y:S02]  /*4f70*/  @!P1 LOP3.LUT R26, R26, 0xffff0000, RZ, 0xc0, !PT ;  /* 0xffff00001a1a9812 */ /* 0x000fe400078ec0ff */
[----:B------:R-:W-:Y:S01]  /*4f80*/  @!P1 LOP3.LUT R27, R27, 0xffff0000, RZ, 0xc0, !PT ;  /* 0xffff00001b1b9812 */ /* 0x000fe200078ec0ff */
[-C--:B------:R-:W-:Y:S01]  /*4f90*/  @!P1 FMUL.FTZ R5, R38, R25.reuse ;  /* 0x0000001926059220 */ /* 0x080fe20000410000 */
[----:B------:R-:W-:Y:S01]  /*4fa0*/  @!P1 FFMA.FTZ R48, R42, R25, -R48 ;  /* 0x000000192a309223 */ /* 0x000fe20000010830 */
[----:B------:R-:W-:Y:S01]  /*4fb0*/  @!P1 LOP3.LUT R25, R30, 0xffff0000, RZ, 0xc0, !PT ;  /* 0xffff00001e199812 */ /* 0x000fe200078ec0ff */
[-C--:B------:R-:W-:Y:S01]  /*4fc0*/  @!P1 FMUL.FTZ R6, R33, R26.reuse ;  /* 0x0000001a21069220 */ /* 0x080fe20000410000 */
[----:B------:R-:W-:Y:S01]  /*4fd0*/  @!P1 FFMA.FTZ R49, R41, R26, -R49 ;  /* 0x0000001a29319223 */ /* 0x000fe20000010831 */
[----:B------:R-:W-:Y:S01]  /*4fe0*/  @!P1 LOP3.LUT R26, R31, 0xffff0000, RZ, 0xc0, !PT ;  /* 0xffff00001f1a9812 */ /* 0x000fe200078ec0ff */
[----:B------:R-:W-:Y:S01]  /*4ff0*/  @!P1 FFMA.FTZ R5, R40, R42, R5 ;  /* 0x0000002a28059223 */ /* 0x000fe20000010005 */
[----:B------:R-:W-:Y:S01]  /*5000*/  @!P1 FMUL.FTZ R7, R25, R24 ;  /* 0x0000001819079220 */ /* 0x000fe20000410000 */
[----:B------:R-:W-:Y:S02]  /*5010*/  @!P1 IMAD.U32 R40, R31, 0x10000, RZ ;  /* 0x000100001f289824 */ /* 0x000fe400078e00ff */
[----:B------:R-:W-:Y:S01]  /*5020*/  @!P1 FMUL.FTZ R50, R25, R44 ;  /* 0x0000002c19329220 */ /* 0x000fe20000410000 */
[C---:B------:R-:W-:Y:S01]  /*5030*/  @!P1 FMUL.FTZ R51, R26.reuse, R45 ;  /* 0x0000002d1a339220 */ /* 0x040fe20000410000 */
[----:B------:R-:W-:Y:S01]  /*5040*/  @!P1 F2FP.BF16.F32.PACK_AB R48, R5, R48 ;  /* 0x000000300530923e */ /* 0x000fe200000010ff */
[----:B------:R-:W-:Y:S01]  /*5050*/  @!P1 FMUL.FTZ R8, R26, R27 ;  /* 0x0000001b1a089220 */ /* 0x000fe20000410000 */
[----:B------:R-:W-:Y:S01]  /*5060*/  @!P1 FFMA.FTZ R6, R39, R41, R6 ;  /* 0x0000002927069223 */ /* 0x000fe20000010006 */
[----:B------:R-:W-:Y:S01]  /*5070*/  @!P1 FFMA.FTZ R7, R44, R43, R7 ;  /* 0x0000002b2c079223 */ /* 0x000fe20000010007 */
[----:B------:R-:W-:Y:S01]  /*5080*/  @!P1 MOV R28, R48 ;  /* 0x00000030001c9202 */ /* 0x000fe20000000f00 */
[----:B------:R-:W-:Y:S01]  /*5090*/  @!P1 FFMA.FTZ R51, R40, R27, -R51 ;  /* 0x0000001b28339223 */ /* 0x000fe20000010833 */
[----:B------:R-:W-:Y:S01]  /*50a0*/  @!P1 FFMA.FTZ R8, R45, R40, R8 ;  /* 0x000000282d089223 */ /* 0x000fe20000010008 */
[----:B------:R-:W-:Y:S01]  /*50b0*/  @!P1 F2FP.BF16.F32.PACK_AB R49, R6, R49 ;  /* 0x000000310631923e */ /* 0x000fe200000010ff */
[----:B------:R-:W-:Y:S03]  /*50c0*/  @!P1 FFMA.FTZ R50, R43, R24, -R50 ;  /* 0x000000182b329223 */ /* 0x000fe60000010832 */
[----:B------:R-:W-:Y:S01]  /*50d0*/  @!P1 F2FP.BF16.F32.PACK_AB R51, R8, R51 ;  /* 0x000000330833923e */ /* 0x000fe200000010ff */
[----:B------:R-:W-:Y:S01]  /*50e0*/  @!P1 IMAD.MOV.U32 R29, RZ, RZ, R49 ;  /* 0x000000ffff1d9224 */ /* 0x000fe200078e0031 */
[----:B------:R-:W-:Y:S03]  /*50f0*/  @!P1 F2FP.BF16.F32.PACK_AB R50, R7, R50 ;  /* 0x000000320732923e */ /* 0x000fe600000010ff */
[----:B------:R-:W-:Y:S01]  /*5100*/  @!P1 IMAD.MOV.U32 R31, RZ, RZ, R51 ;  /* 0x000000ffff1f9224 */ /* 0x000fe200078e0033 */
[----:B------:R-:W-:Y:S05]  /*5110*/  @!P1 MOV R30, R50 ;  /* 0x00000032001e9202 */ /* 0x000fea0000000f00 */
[----:B------:R1:W-:Y:S08]  /*5120*/  ST.E.128 desc[UR6][R60.64], R28 ;  /* 0x0000001c3c007985 */ /* 0x0003f0000c101d06 */
[----:B------:R-:W2:Y:S06]  /*5130*/  @!P0 LD.E.64 R46, desc[UR6][R46.64+0x80] ;  /* 0x000080062e2e8980 */ /* 0x000eac000c101b00 */
[----:B------:R3:W4:Y:S08]  /*5140*/  LD.E.128 R32, desc[UR6][R52.64] ;  /* 0x0000000634207980 */ /* 0x000730000c101d00 */
[----:B------:R-:W5:Y:S01]  /*5150*/  @!P0 LD.E.64 R24, desc[UR6][R36.64+0x80] ;  /* 0x0000800624188980 */ /* 0x000f62000c101b00 */
[C---:B---3--:R-:W-:Y:S04]  /*5160*/  LEA R52, P1, R89.reuse, R132, 0x1 ;  /* 0x0000008459347211 */ /* 0x048fe800078208ff */
[----:B------:R-:W-:Y:S02]  /*5170*/  LEA.HI.X R53, R89, R133, R88, 0x1, P1 ;  /* 0x0000008559357211 */ /* 0x000fe400008f0c58 */
[C---:B--2---:R-:W-:Y:S01]  /*5180*/  @!P0 SHF.L.U32 R40, R46.reuse, 0x10, RZ ;  /* 0x000000102e288819 */ /* 0x044fe200000006ff */
[C---:B------:R-:W-:Y:S01]  /*5190*/  @!P0 IMAD.U32 R44, R47.reuse, 0x10000, RZ ;  /* 0x000100002f2c8824 */ /* 0x040fe200078e00ff */
[----:B------:R-:W-:Y:S02]  /*51a0*/  @!P0 LOP3.LUT R39, R46, 0xffff0000, RZ, 0xc0, !PT ;  /* 0xffff00002e278812 */ /* 0x000fe400078ec0ff */
[----:B------:R-:W-:Y:S02]  /*51b0*/  @!P0 LOP3.LUT R45, R47, 0xffff0000, RZ, 0xc0, !PT ;  /* 0xffff00002f2d8812 */ /* 0x000fe400078ec0ff */
[C---:B----4-:R-:W-:Y:S01]  /*51c0*/  @!P0 LOP3.LUT R38, R32.reuse, 0xffff0000, RZ, 0xc0, !PT ;  /* 0xffff000020268812 */ /* 0x050fe200078ec0ff */
[C---:B------:R-:W-:Y:S01]  /*51d0*/  @!P0 IMAD.U32 R41, R33.reuse, 0x10000, RZ ;  /* 0x0001000021298824 */ /* 0x040fe200078e00ff */
[----:B------:R-:W-:Y:S02]  /*51e0*/  @!P0 SHF.L.U32 R42, R32, 0x10, RZ ;  /* 0x00000010202a8819 */ /* 0x000fe400000006ff */
[----:B-1----:R-:W-:Y:S01]  /*51f0*/  @!P0 LOP3.LUT R29, R33, 0xffff0000, RZ, 0xc0, !PT ;  /* 0xffff0000211d8812 */ /* 0x002fe200078ec0ff */
[----:B------:R-:W-:Y:S01]  /*5200*/  @!P0 FMUL.FTZ R48, R38, R40 ;  /* 0x0000002826308220 */ /* 0x000fe20000410000 */
[----:B------:R-:W-:Y:S02]  /*5210*/  @!P0 LOP3.LUT R28, R35, 0xffff0000, RZ, 0xc0, !PT ;  /* 0xffff0000231c8812 */ /* 0x000fe400078ec0ff */
[C---:B-----5:R-:W-:Y:S01]  /*5220*/  @!P0 SHF.L.U32 R27, R24.reuse, 0x10, RZ ;  /* 0x00000010181b8819 */ /* 0x060fe200000006ff */
[----:B------:R-:W-:Y:S01]  /*5230*/  @!P0 FMUL.FTZ R49, R29, R39 ;  /* 0x000000271d318220 */ /* 0x000fe20000410000 */
[----:B------:R-:W-:Y:S01]  /*5240*/  @!P0 LOP3.LUT R26, R24, 0xffff0000, RZ, 0xc0, !PT ;  /* 0xffff0000181a8812 */ /* 0x000fe200078ec0ff */
[C---:B------:R-:W-:Y:S01]  /*5250*/  @!P0 IMAD.U32 R24, R25.reuse, 0x10000, RZ ;  /* 0x0001000019188824 */ /* 0x040fe200078e00ff */
[----:B------:R-:W-:Y:S01]  /*5260*/  @!P0 LOP3.LUT R25, R25, 0xffff0000, RZ, 0xc0, !PT ;  /* 0xffff000019198812 */ /* 0x000fe200078ec0ff */
[-C--:B------:R-:W-:Y:S01]  /*5270*/  @!P0 FMUL.FTZ R9, R38, R27.reuse ;  /* 0x0000001b26098220 */ /* 0x080fe20000410000 */
[----:B------:R-:W-:Y:S01]  /*5280*/  @!P0 SHF.L.U32 R43, R34, 0x10, RZ ;  /* 0x00000010222b8819 */ /* 0x000fe200000006ff */
[----:B------:R-:W-:Y:S01]  /*5290*/  @!P0 FFMA.FTZ R48, R42, R27, -R48 ;  /* 0x0000001b2a308223 */ /* 0x000fe20000010830 */
[----:B------:R-:W-:Y:S01]  /*52a0*/  @!P0 LOP3.LUT R27, R34, 0xffff0000, RZ, 0xc0, !PT ;  /* 0xffff0000221b8812 */ /* 0x000fe200078ec0ff */
[----:B------:R-:W-:Y:S01]  /*52b0*/  @!P0 FMUL.FTZ R10, R29, R26 ;  /* 0x0000001a1d0a8220 */ /* 0x000fe20000410000 */
[----:B------:R-:W-:Y:S01]  /*52c0*/  @!P0 FFMA.FTZ R9, R40, R42, R9 ;  /* 0x0000002a28098223 */ /* 0x000fe20000010009 */
[----:B------:R-:W-:Y:S02]  /*52d0*/  @!P0 IMAD.U32 R40, R35, 0x10000, RZ ;  /* 0x0001000023288824 */ /* 0x000fe400078e00ff */
[C---:B------:R-:W-:Y:S01]  /*52e0*/  @!P0 FMUL.FTZ R51, R28.reuse, R45 ;  /* 0x0000002d1c338220 */ /* 0x040fe20000410000 */
[C---:B------:R-:W-:Y:S01]  /*52f0*/  @!P0 FMUL.FTZ R11, R27.reuse, R24 ;  /* 0x000000181b0b8220 */ /* 0x040fe20000410000 */
[----:B------:R-:W-:Y:S01]  /*5300*/  @!P0 FMUL.FTZ R50, R27, R44 ;  /* 0x0000002c1b328220 */ /* 0x000fe20000410000 */
[----:B------:R-:W-:Y:S01]  /*5310*/  @!P0 F2FP.BF16.F32.PACK_AB R48, R9, R48 ;  /* 0x000000300930823e */ /* 0x000fe200000010ff */
[----:B------:R-:W-:Y:S01]  /*5320*/  @!P0 FMUL.FTZ R12, R28, R25 ;  /* 0x000000191c0c8220 */ /* 0x000fe20000410000 */
[----:B------:R-:W-:Y:S01]  /*5330*/  @!P0 FFMA.FTZ R10, R39, R41, R10 ;  /* 0x00000029270a8223 */ /* 0x000fe2000001000a */
[----:B------:R-:W-:Y:S01]  /*5340*/  @!P0 FFMA.FTZ R49, R41, R26, -R49 ;  /* 0x0000001a29318223 */ /* 0x000fe20000010831 */
[----:B------:R-:W-:Y:S01]  /*5350*/  @!P0 MOV R32, R48 ;  /* 0x0000003000208202 */ /* 0x000fe20000000f00 */
[----:B------:R-:W-:Y:S01]  /*5360*/  @!P0 FFMA.FTZ R11, R44, R43, R11 ;  /* 0x0000002b2c0b8223 */ /* 0x000fe2000001000b */
[----:B------:R-:W-:Y:S01]  /*5370*/  @!P0 FFMA.FTZ R50, R43, R24, -R50 ;  /* 0x000000182b328223 */ /* 0x000fe20000010832 */
[----:B------:R-:W-:Y:S01]  /*5380*/  @!P0 FFMA.FTZ R51, R40, R25, -R51 ;  /* 0x0000001928338223 */ /* 0x000fe20000010833 */
[----:B------:R-:W-:Y:S01]  /*5390*/  @!P0 F2FP.BF16.F32.PACK_AB R49, R10, R49 ;  /* 0x000000310a31823e */ /* 0x000fe200000010ff */
[----:B------:R-:W-:Y:S02]  /*53a0*/  @!P0 FFMA.FTZ R12, R45, R40, R12 ;  /* 0x000000282d0c8223 */ /* 0x000fe4000001000c */
[----:B------:R-:W-:Y:S02]  /*53b0*/  @!P0 F2FP.BF16.F32.PACK_AB R50, R11, R50 ;  /* 0x000000320b32823e */ /* 0x000fe400000010ff */
[----:B------:R-:W-:Y:S01]  /*53c0*/  @!P0 IMAD.MOV.U32 R33, RZ, RZ, R49 ;  /* 0x000000ffff218224 */ /* 0x000fe200078e0031 */
[----:B------:R-:W-:Y:S02]  /*53d0*/  @!P0 F2FP.BF16.F32.PACK_AB R51, R12, R51 ;  /* 0x000000330c33823e */ /* 0x000fe400000010ff */
[----:B------:R-:W-:Y:S02]  /*53e0*/  @!P0 MOV R34, R50 ;  /* 0x0000003200228202 */ /* 0x000fe40000000f00 */
[----:B------:R-:W-:Y:S05]  /*53f0*/  @!P0 MOV R35, R51 ;  /* 0x0000003300238202 */ /* 0x000fea0000000f00 */
[----:B------:R4:W-:Y:S02]  /*5400*/  ST.E.128 desc[UR6][R52.64], R32 ;  /* 0x0000002034007985 */ /* 0x0009e4000c101d06 */
.L_x_5862:
[----:B------:R-:W-:Y:S05]  /*5410*/  BSYNC B0 ;  /* 0x0000000000007941 */ /* 0x000fea0003800000 */
.L_x_5861:
[----:B------:R-:W5:Y:S02]  /*5420*/  LD.E R3, desc[UR6][R20.64+0xd0] ;  /* 0x0000d00614037980 */ /* 0x000f64000c101900 */
[----:B-----5:R-:W-:Y:S05]  /*5430*/  IMAD.U32 R3, R3, -0x20, RZ ;  /* 0xffffffe003037824 */ /* 0x020fea00078e00ff */
[C---:B------:R-:W-:Y:S02]  /*5440*/  LEA R22, P1, R3.reuse, R22, 0x1 ;  /* 0x0000001603167211 */ /* 0x040fe400078208ff */
[C---:B------:R-:W-:Y:S02]  /*5450*/  LEA R58, P0, R3.reuse, R58, 0x1 ;  /* 0x0000003a033a7211 */ /* 0x040fe400078008ff */
[C---:B------:R-:W-:Y:S02]  /*5460*/  LEA.HI.X.SX32 R23, R3.reuse, R23, 0x1, P1 ;  /* 0x0000001703177211 */ /* 0x040fe400008f0eff */
[----:B------:R-:W-:Y:S01]  /*5470*/  LEA.HI.X.SX32 R59, R3, R59, 0x1, P0 ;  /* 0x0000003b033b7211 */ /* 0x000fe200000f0eff */
[----:B------:R-:W-:Y:S05]  /*5480*/  BRA `(.L_x_5863) ;  /* 0x0000004800207947 */ /* 0x000fea0003800000 */
.L_x_5854:
[----:B------:R-:W-:Y:S04]  /*5490*/  BSSY B1, `(.L_x_5864) ;  /* 0x00000fe000017945 */ /* 0x000fe80003800000 */
[----:B------:R-:W-:Y:S05]  /*54a0*/  @!P0 BRA `(.L_x_5865) ;  /* 0x0000000c00f08947 */ /* 0x000fea0003800000 */
[----:B------:R1:W5:Y:S01]  /*54b0*/  LD.E.128 R64, desc[UR6][R126.64] ;  /* 0x000000067e407980 */ /* 0x000362000c101d00 */
[-C--:B------:R-:W-:Y:S01]  /*54c0*/  ISETP.GE.AND P0, PT, R18, R25.reuse, PT ;  /* 0x000000191200720c */ /* 0x080fe20003f06270 */
[----:B------:R-:W-:Y:S01]  /*54d0*/  BSSY B0, `(.L_x_5866) ;  /* 0x0000051000007945 */ /* 0x000fe20003800000 */
[----:B------:R-:W-:Y:S11]  /*54e0*/  ISETP.GE.AND P1, PT, R15, R25, PT ;  /* 0x000000190f00720c */ /* 0x000ff60003f26270 */
[----:B------:R-:W-:Y:S05]  /*54f0*/  @P0 BRA `(.L_x_5867) ;  /* 0x0000000400380947 */ /* 0x000fea0003800000 */
[----:B------:R-:W-:Y:S01]  /*5500*/  LEA.HI R141, R25, R25, RZ, 0x1 ;  /* 0x00000019198d7211 */ /* 0x000fe200078f08ff */
[----:B-----5:R-:W-:Y:S01]  /*5510*/  IMAD.U32 R39, R64, 0x10000, RZ ;  /* 0x0001000040277824 */ /* 0x020fe200078e00ff */
[----:B------:R-:W-:Y:S01]  /*5520*/  MOV R53, RZ ;  /* 0x000000ff00357202 */ /* 0x000fe20000000f00 */
[----:B------:R-:W-:Y:S01]  /*5530*/  IMAD.U32 R46, R66, 0x10000, RZ ;  /* 0x00010000422e7824 */ /* 0x000fe200078e00ff */
[----:B------:R-:W-:Y:S02]  /*5540*/  SHF.R.S32.HI R141, RZ, 0x1, R141 ;  /* 0x00000001ff8d7819 */ /* 0x000fe4000001148d */
[----:B------:R-:W-:Y:S02]  /*5550*/  LOP3.LUT R41, R64, 0xffff0000, RZ, 0xc0, !PT ;  /* 0xffff000040297812 */ /* 0x000fe400078ec0ff */
[----:B------:R-:W-:Y:S01]  /*5560*/  ISETP.GE.AND P2, PT, R18, R141, PT ;  /* 0x0000008d1200720c */ /* 0x000fe20003f46270 */
[--C-:B------:R-:W-:Y:S01]  /*5570*/  IMAD.MOV.U32 R181, RZ, RZ, R141.reuse ;  /* 0x000000ffffb57224 */ /* 0x100fe200078e008d */
[C---:B------:R-:W-:Y:S02]  /*5580*/  SHF.L.U32 R40, R65.reuse, 0x10, RZ ;  /* 0x0000001041287819 */ /* 0x040fe400000006ff */
        /* <DEDUP_REMOVED lines=8> */
[C---:B------:R-:W-:Y:S03]  /*5610*/  LEA R182, P0, R53.reuse, R128, 0x1 ;  /* 0x0000008035b67211 */ /* 0x040fe600078008ff */
[----:B------:R-:W2:Y:S01]  /*5620*/  LD.E.128 R28, desc[UR6][R10.64] ;  /* 0x000000060a1c7980 */ /* 0x000ea2000c101d00 */
[----:B------:R-:W-:Y:S01]  /*5630*/  LEA.HI.X.SX32 R183, R53, R129, 0x1, P0 ;  /* 0x0000008135b77211 */ /* 0x000fe200000f0eff */
[----:B------:R-:W-:Y:S01]  /*5640*/  IMAD.MOV.U32 R53, RZ, RZ, RZ ;  /* 0x000000ffff357224 */ /* 0x000fe200078e00ff */
[----:B------:R-:W-:Y:S04]  /*5650*/  @P2 IADD3 R53, -R141, RZ, RZ ;  /* 0x000000ff8d352210 */ /* 0x000fe80007ffe1ff */
[C---:B------:R-:W-:Y:S01]  /*5660*/  LEA R44, P0, R53.reuse, R130, 0x1 ;  /* 0x00000082352c7211 */ /* 0x040fe200078008ff */
[----:B------:R-:W3:Y:S03]  /*5670*/  LD.E.128 R180, desc[UR6][R182.64] ;  /* 0x00000006b6b47980 */ /* 0x000ee6000c101d00 */
[----:B------:R-:W-:Y:S05]  /*5680*/  LEA.HI.X.SX32 R45, R53, R131, 0x1, P0 ;  /* 0x00000083352d7211 */ /* 0x000fea00000f0eff */
[----:B------:R-:W4:Y:S01]  /*5690*/  LD.E.128 R60, desc[UR6][R44.64] ;  /* 0x000000062c3c7980 */ /* 0x000f22000c101d00 */
[C---:B--2---:R-:W-:Y:S01]  /*56a0*/  LOP3.LUT R12, R30.reuse, 0xffff0000, RZ, 0xc0, !PT ;  /* 0xffff00001e0c7812 */ /* 0x044fe200078ec0ff */
[----:B------:R-:W-:Y:S01]  /*56b0*/  IMAD.U32 R26, R30, 0x10000, RZ ;  /* 0x000100001e1a7824 */ /* 0x000fe200078e00ff */
[C---:B------:R-:W-:Y:S01]  /*56c0*/  LOP3.LUT R32, R28.reuse, 0xffff0000, RZ, 0xc0, !PT ;  /* 0xffff00001c207812 */ /* 0x040fe200078ec0ff */
[----:B------:R-:W-:Y:S01]  /*56d0*/  IMAD.U32 R33, R28, 0x10000, RZ ;  /* 0x000100001c217824 */ /* 0x000fe200078e00ff */
[C---:B------:R-:W-:Y:S02]  /*56e0*/  SHF.L.U32 R27, R29.reuse, 0x10, RZ ;  /* 0x000000101d1b7819 */ /* 0x040fe400000006ff */
[----:B------:R-:W-:Y:S02]  /*56f0*/  LOP3.LUT R28, R29, 0xffff0000, RZ, 0xc0, !PT ;  /* 0xffff00001d1c7812 */ /* 0x000fe400078ec0ff */
[C---:B---3--:R-:W-:Y:S01]  /*5700*/  LOP3.LUT R37, R180.reuse, 0xffff0000, RZ, 0xc0, !PT ;  /* 0xffff0000b4257812 */ /* 0x048fe200078ec0ff */
[----:B------:R-:W-:Y:S01]  /*5710*/  IMAD.U32 R34, R180, 0x10000, RZ ;  /* 0x00010000b4227824 */ /* 0x000fe200078e00ff */
[C---:B------:R-:W-:Y:S02]  /*5720*/  SHF.L.U32 R30, R181.reuse, 0x10, RZ ;  /* 0x00000010b51e7819 */ /* 0x040fe400000006ff */
        /* <DEDUP_REMOVED lines=43> */
.L_x_5867:
[----:B------:R-:W-:Y:S05]  /*59e0*/  BSYNC B0 ;  /* 0x0000000000007941 */ /* 0x000fea0003800000 */
.L_x_5866:
[----:B-----5:R2:W-:Y:S01]  /*59f0*/  ST.E.128 desc[UR6][R132.64], R64 ;  /* 0x0000004084007985 */ /* 0x0205e2000c101d06 */
[----:B------:R-:W-:Y:S03]  /*5a00*/  BSSY B0, `(.L_x_5868) ;  /* 0x0000051000007945 */ /* 0x000fe60003800000 */
[----:B------:R2:W5:Y:S01]  /*5a10*/  LD.E.128 R48, desc[UR6][R126.64+0x80] ;  /* 0x000080067e307980 */ /* 0x000562000c101d00 */
        /* <DEDUP_REMOVED lines=8> */
[--C-:B--2---:R-:W-:Y:S01]  /*5aa0*/  IMAD.MOV.U32 R65, RZ, RZ, R54.reuse ;  /* 0x000000ffff417224 */ /* 0x104fe200078e0036 */
        /* <DEDUP_REMOVED lines=70> */
.L_x_5869:
[----:B------:R-:W-:Y:S05]  /*5f10*/  BSYNC B0 ;  /* 0x0000000000007941 */ /* 0x000fea0003800000 */
.L_x_5868:
[----:B-----5:R3:W-:Y:S01]  /*5f20*/  ST.E.128 desc[UR6][R132.64+0x80], R48 ;  /* 0x0000803084007985 */ /* 0x0207e2000c101d06 */
[----:B------:R-:W-:Y:S01]  /*5f30*/  ISETP.GE.AND P0, PT, R14, R25, PT ;  /* 0x000000190e00720c */ /* 0x000fe20003f06270 */
[----:B------:R-:W-:Y:S02]  /*5f40*/  BSSY B0, `(.L_x_5870) ;  /* 0x0000051000007945 */ /* 0x000fe40003800000 */
[----:B------:R3:W5:Y:S10]  /*5f50*/  LD.E.128 R44, desc[UR6][R126.64+0x100] ;  /* 0x000100067e2c7980 */ /* 0x000774000c101d00 */
[----:B------:R-:W-:Y:S05]  /*5f60*/  @P0 BRA `(.L_x_5871) ;  /* 0x0000000400380947 */ /* 0x000fea0003800000 */
[----:B------:R-:W-:Y:S01]  /*5f70*/  LEA.HI R141, R25, R25, RZ, 0x1 ;  /* 0x00000019198d7211 */ /* 0x000fe200078f08ff */
[----:B--2---:R-:W-:Y:S01]  /*5f80*/  IMAD.MOV.U32 R65, RZ, RZ, RZ ;  /* 0x000000ffff417224 */ /* 0x004fe200078e00ff */
[C---:B-----5:R-:W-:Y:S01]  /*5f90*/  LOP3.LUT R43, R44.reuse, 0xffff0000, RZ, 0xc0, !PT ;  /* 0xffff00002c2b7812 */ /* 0x060fe200078ec0ff */
[----:B------:R-:W-:Y:S01]  /*5fa0*/  IMAD.U32 R41, R44, 0x10000, RZ ;  /* 0x000100002c297824 */ /* 0x000fe200078e00ff */
[----:B------:R-:W-:Y:S01]  /*5fb0*/  SHF.R.S32.HI R141, RZ, 0x1, R141 ;  /* 0x00000001ff8d7819 */ /* 0x000fe2000001148d */
[----:B---3--:R-:W-:Y:S01]  /*5fc0*/  IMAD.U32 R48, R46, 0x10000, RZ ;  /* 0x000100002e307824 */ /* 0x008fe200078e00ff */
        /* <DEDUP_REMOVED lines=72> */
.L_x_5871:
[----:B------:R-:W-:Y:S05]  /*6450*/  BSYNC B0 ;  /* 0x0000000000007941 */ /* 0x000fea0003800000 */
.L_x_5870:
[----:B-----5:R4:W-:Y:S02]  /*6460*/  ST.E.128 desc[UR6][R132.64+0x100], R44 ;  /* 0x0001002c84007985 */ /* 0x0209e4000c101d06 */
.L_x_5865:
[----:B------:R-:W-:Y:S05]  /*6470*/  BSYNC B1 ;  /* 0x0000000000017941 */ /* 0x000fea0003800000 */
.L_x_5864:
[C---:B------:R-:W-:Y:S01]  /*6480*/  ISETP.GE.AND P0, PT, R84.reuse, R179, PT ;  /* 0x000000b35400720c */ /* 0x040fe20003f06270 */
[----:B------:R-:W-:Y:S03]  /*6490*/  BSSY B1, `(.L_x_5872) ;  /* 0x0000118000017945 */ /* 0x000fe60003800000 */
[----:B------:R-:W-:Y:S11]  /*64a0*/  ISETP.GE.AND P0, PT, R84, R161, !P0 ;  /* 0x000000a15400720c */ /* 0x000ff60004706270 */
[----:B------:R-:W-:Y:S02]  /*64b0*/  @!UPT UIADD3 URZ, URZ, URZ, URZ ;  /* 0x0000003f3f3ff290 */ /* 0x000fe4000fffe03f */
[----:B------:R-:W-:Y:S05]  /*64c0*/  @!P0 BRA `(.L_x_5873) ;  /* 0x0000001000508947 */ /* 0x000fea0003800000 */
[----:B------:R-:W-:Y:S01]  /*64d0*/  LEA R184, P3, R104, R126, 0x1 ;  /* 0x0000007e68b87211 */ /* 0x000fe200078608ff */
[----:B------:R-:W-:Y:S01]  /*64e0*/  BSSY B0, `(.L_x_5874) ;  /* 0x0000059000007945 */ /* 0x000fe20003800000 */
[----:B------:R-:W-:Y:S02]  /*64f0*/  ISETP.GE.AND P0, PT, R18, R25, PT ;  /* 0x000000191200720c */ /* 0x000fe40003f06270 */
[----:B------:R-:W-:Y:S02]  /*6500*/  LEA.HI.X R185, R104, R127, R103, 0x1, P3 ;  /* 0x0000007f68b97211 */ /* 0x000fe400018f0c67 */
[----:B------:R-:W-:Y:S02]  /*6510*/  LEA R182, P2, R75, R132, 0x1 ;  /* 0x000000844bb67211 */ /* 0x000fe400078408ff */
[----:B------:R-:W-:Y:S01]  /*6520*/  LEA R180, P1, R107, R126, 0x1 ;  /* 0x0000007e6bb47211 */ /* 0x000fe200078208ff */
[----:B---3--:R3:W5:Y:S06]  /*6530*/  LD.E.128 R48, desc[UR6][R184.64] ;  /* 0x00000006b8307980 */ /* 0x00876c000c101d00 */
[----:B------:R-:W-:Y:S06]  /*6540*/  @P0 BRA `(.L_x_5875) ;  /* 0x0000000400480947 */ /* 0x000fec0003800000 */
[----:B------:R-:W-:Y:S01]  /*6550*/  LEA.HI R53, R25, R25, RZ, 0x1 ;  /* 0x0000001919357211 */ /* 0x000fe200078f08ff */
[----:B--2---:R-:W-:Y:S01]  /*6560*/  IMAD.MOV.U32 R67, RZ, RZ, RZ ;  /* 0x000000ffff437224 */ /* 0x004fe200078e00ff */
        /* <DEDUP_REMOVED lines=8> */
[C---:B----4-:R-:W-:Y:S02]  /*65f0*/  SHF.L.U32 R46, R50.reuse, 0x10, RZ ;  /* 0x00000010322e7819 */ /* 0x050fe400000006ff */
        /* <DEDUP_REMOVED lines=10> */
[C---:B---3--:R-:W-:Y:S01]  /*66a0*/  LEA R184, P0, R65.reuse, R128, 0x1 ;  /* 0x0000008041b87211 */ /* 0x048fe200078008ff */
[----:B------:R-:W2:Y:S03]  /*66b0*/  LD.E.128 R28, desc[UR6][R10.64] ;  /* 0x000000060a1c7980 */ /* 0x000ea6000c101d00 */
        /* <DEDUP_REMOVED lines=11> */
[----:B------:R-:W-:Y:S01]  /*6770*/  SHF.L.U32 R27, R29, 0x10, RZ ;  /* 0x000000101d1b7819 */ /* 0x000fe200000006ff */
[----:B------:R-:W-:Y:S01]  /*6780*/  IMAD.U32 R9, R31, 0x10000, RZ ;  /* 0x000100001f097824 */ /* 0x000fe200078e00ff */
[----:B------:R-:W-:Y:S02]  /*6790*/  LOP3.LUT R28, R29, 0xffff0000, RZ, 0xc0, !PT ;  /* 0xffff00001d1c7812 */ /* 0x000fe400078ec0ff */
[C---:B---3--:R-:W-:Y:S01]  /*67a0*/  SHF.L.U32 R34, R64.reuse, 0x10, RZ ;  /* 0x0000001040227819 */ /* 0x048fe200000006ff */
[C---:B------:R-:W-:Y:S01]  /*67b0*/  IMAD.U32 R30, R65.reuse, 0x10000, RZ ;  /* 0x00010000411e7824 */ /* 0x040fe200078e00ff */
[----:B------:R-:W-:Y:S02]  /*67c0*/  LOP3.LUT R37, R64, 0xffff0000, RZ, 0xc0, !PT ;  /* 0xffff000040257812 */ /* 0x000fe400078ec0ff */
[----:B------:R-:W-:Y:S01]  /*67d0*/  LOP3.LUT R35, R65, 0xffff0000, RZ, 0xc0, !PT ;  /* 0xffff000041237812 */ /* 0x000fe200078ec0ff */
        /* <DEDUP_REMOVED lines=41> */
.L_x_5875:
[----:B------:R-:W-:Y:S05]  /*6a70*/  BSYNC B0 ;  /* 0x0000000000007941 */ /* 0x000fea0003800000 */
.L_x_5874:
[----:B------:R-:W-:Y:S01]  /*6a80*/  LEA.HI.X R183, R75, R133, R76, 0x1, P2 ;  /* 0x000000854bb77211 */ /* 0x000fe200010f0c4c */
[----:B------:R-:W-:Y:S01]  /*6a90*/  BSSY B0, `(.L_x_5876) ;  /* 0x000005c000007945 */ /* 0x000fe20003800000 */
[----:B------:R-:W-:Y:S02]  /*6aa0*/  LEA.HI.X R181, R107, R127, R108, 0x1, P1 ;  /* 0x0000007f6bb57211 */ /* 0x000fe400008f0c6c */
[----:B------:R-:W-:Y:S01]  /*6ab0*/  ISETP.GE.AND P2, PT, R15, R25, PT ;  /* 0x000000190f00720c */ /* 0x000fe20003f46270 */
[----:B-----5:R1:W-:Y:S01]  /*6ac0*/  ST.E.128 desc[UR6][R182.64], R48 ;  /* 0x00000030b6007985 */ /* 0x0203e2000c101d06 */
[C---:B------:R-:W-:Y:S02]  /*6ad0*/  LEA R186, P3, R98.reuse, R132, 0x1 ;  /* 0x0000008462ba7211 */ /* 0x040fe400078608ff */
[C---:B---3--:R-:W-:Y:S01]  /*6ae0*/  LEA R184, P0, R109.reuse, R126, 0x1 ;  /* 0x0000007e6db87211 */ /* 0x048fe200078008ff */
[----:B--2---:R1:W5:Y:S01]  /*6af0*/  LD.E.128 R64, desc[UR6][R180.64] ;  /* 0x00000006b4407980 */ /* 0x004362000c101d00 */
[----:B------:R-:W-:Y:S02]  /*6b00*/  LEA.HI.X R187, R98, R133, R99, 0x1, P3 ;  /* 0x0000008562bb7211 */ /* 0x000fe400018f0c63 */
        /* <DEDUP_REMOVED lines=9> */
[----:B-1----:R-:W-:Y:S01]  /*6ba0*/  IMAD.U32 R50, R67, 0x10000, RZ ;  /* 0x0001000043327824 */ /* 0x002fe200078e00ff */
[----:B------:R-:W-:Y:S01]  /*6bb0*/  ISETP.GE.AND P1, PT, R15, R54, PT ;  /* 0x000000360f00720c */ /* 0x000fe20003f26270 */
[--C-:B------:R-:W-:Y:S01]  /*6bc0*/  IMAD.MOV.U32 R141, RZ, RZ, R54.reuse ;  /* 0x000000ffff8d7224 */ /* 0x100fe200078e0036 */
[C---:B----4-:R-:W-:Y:S02]  /*6bd0*/  SHF.L.U32 R46, R66.reuse, 0x10, RZ ;  /* 0x00000010422e7819 */ /* 0x050fe400000006ff */
[----:B------:R-:W-:Y:S02]  /*6be0*/  LOP3.LUT R47, R66, 0xffff0000, RZ, 0xc0, !PT ;  /* 0xffff0000422f7812 */ /* 0x000fe400078ec0ff */
[----:B------:R-:W-:Y:S07]  /*6bf0*/  LOP3.LUT R51, R67, 0xffff0000, RZ, 0xc0, !PT ;  /* 0xffff000043337812 */ /* 0x000fee00078ec0ff */
[----:B------:R-:W-:Y:S01]  /*6c00*/  @P1 IADD3 R141, -R54, RZ, RZ ;  /* 0x000000ff368d1210 */ /* 0x000fe20007ffe1ff */
[----:B------:R-:W-:Y:S03]  /*6c10*/  @P1 IMAD.MOV R178, RZ, RZ, -R54 ;  /* 0x000000ffffb21224 */ /* 0x000fe600078e0a36 */
[----:B------:R-:W-:Y:S02]  /*6c20*/  LEA R10, P0, R141, R180, 0x1 ;  /* 0x000000b48d0a7211 */ /* 0x000fe400078008ff */
[----:B------:R-:W-:Y:S02]  /*6c30*/  IADD3 R53, P2, R157, R178, RZ ;  /* 0x000000b29d357210 */ /* 0x000fe40007f5e0ff */
[----:B------:R-:W-:Y:S01]  /*6c40*/  LEA.HI.X.SX32 R11, R141, R181, 0x1, P0 ;  /* 0x000000b58d0b7211 */ /* 0x000fe200000f0eff */
[----:B------:R-:W-:Y:S01]  /*6c50*/  IMAD.MOV.U32 R141, RZ, RZ, RZ ;  /* 0x000000ffff8d7224 */ /* 0x000fe200078e00ff */
[----:B------:R-:W-:Y:S02]  /*6c60*/  LEA.HI.X.SX32 R178, R178, R148, 0x1, P2 ;  /* 0x00000094b2b27211 */ /* 0x000fe400010f0eff */
        /* <DEDUP_REMOVED lines=17> */
[----:B------:R-:W-:Y:S02]  /*6d80*/  LOP3.LUT R11, R31, 0xffff0000, RZ, 0xc0, !PT ;  /* 0xffff00001f0b7812 */ /* 0x000fe400078ec0ff */
        /* <DEDUP_REMOVED lines=44> */
.L_x_5877:
[----:B------:R-:W-:Y:S05]  /*7050*/  BSYNC B0 ;  /* 0x0000000000007941 */ /* 0x000fea0003800000 */
.L_x_5876:
[----:B-----5:R2:W-:Y:S01]  /*7060*/  ST.E.128 desc[UR6][R186.64], R64 ;  /* 0x00000040ba007985 */ /* 0x0205e2000c101d06 */
[----:B------:R-:W-:Y:S01]  /*7070*/  ISETP.GE.AND P1, PT, R14, R25, PT ;  /* 0x000000190e00720c */ /* 0x000fe20003f26270 */
[----:B------:R-:W-:Y:S01]  /*7080*/  BSSY B0, `(.L_x_5878) ;  /* 0x0000057000007945 */ /* 0x000fe20003800000 */
[C---:B-1----:R-:W-:Y:S01]  /*7090*/  LEA R180, P0, R96.reuse, R132, 0x1 ;  /* 0x0000008460b47211 */ /* 0x042fe200078008ff */
[----:B------:R2:W5:Y:S03]  /*70a0*/  LD.E.128 R48, desc[UR6][R184.64] ;  /* 0x00000006b8307980 */ /* 0x000566000c101d00 */
[----:B------:R-:W-:Y:S07]  /*70b0*/  LEA.HI.X R181, R96, R133, R97, 0x1, P0 ;  /* 0x0000008560b57211 */ /* 0x000fee00000f0c61 */
[----:B------:R-:W-:Y:S05]  /*70c0*/  @P1 BRA `(.L_x_5879) ;  /* 0x0000000400481947 */ /* 0x000fea0003800000 */
[----:B------:R-:W-:Y:S01]  /*70d0*/  LEA.HI R53, R25, R25, RZ, 0x1 ;  /* 0x0000001919357211 */ /* 0x000fe200078f08ff */
[----:B--2---:R-:W-:Y:S01]  /*70e0*/  IMAD.MOV.U32 R64, RZ, RZ, RZ ;  /* 0x000000ffff407224 */ /* 0x004fe200078e00ff */
[C---:B-----5:R-:W-:Y:S01]  /*70f0*/  LOP3.LUT R41, R48.reuse, 0xffff0000, RZ, 0xc0, !PT ;  /* 0xffff000030297812 */ /* 0x060fe200078ec0ff */
[----:B------:R-:W-:Y:S01]  /*7100*/  IMAD.U32 R39, R48, 0x10000, RZ ;  /* 0x0001000030277824 */ /* 0x000fe200078e00ff */
[----:B------:R-:W-:Y:S01]  /*7110*/  SHF.R.S32.HI R53, RZ, 0x1, R53 ;  /* 0x00000001ff357819 */ /* 0x000fe20000011435 */
[C---:B------:R-:W-:Y:S01]  /*7120*/  IMAD.U32 R40, R49.reuse, 0x10000, RZ ;  /* 0x0001000031287824 */ /* 0x040fe200078e00ff */
[----:B------:R-:W-:Y:S02]  /*7130*/  LOP3.LUT R43, R49, 0xffff0000, RZ, 0xc0, !PT ;  /* 0xffff0000312b7812 */ /* 0x000fe400078ec0ff */
[----:B------:R-:W-:Y:S01]  /*7140*/  ISETP.GE.AND P1, PT, R14, R53, PT ;  /* 0x000000350e00720c */ /* 0x000fe20003f26270 */
[--C-:B------:R-:W-:Y:S01]  /*7150*/  IMAD.MOV.U32 R65, RZ, RZ, R53.reuse ;  /* 0x000000ffff417224 */ /* 0x100fe200078e0035 */
[C---:B----4-:R-:W-:Y:S02]  /*7160*/  SHF.L.U32 R46, R50.reuse, 0x10, RZ ;  /* 0x00000010322e7819 */ /* 0x050fe400000006ff */
        /* <DEDUP_REMOVED lines=9> */
[C---:B------:R-:W-:Y:S01]  /*7200*/  LEA R66, P0, R54.reuse, R128, 0x1 ;  /* 0x0000008036427211 */ /* 0x040fe200078008ff */
        /* <DEDUP_REMOVED lines=62> */
.L_x_5879:
[----:B------:R-:W-:Y:S05]  /*75f0*/  BSYNC B0 ;  /* 0x0000000000007941 */ /* 0x000fea0003800000 */
.L_x_5878:
[----:B-----5:R1:W-:Y:S02]  /*7600*/  ST.E.128 desc[UR6][R180.64], R48 ;  /* 0x00000030b4007985 */ /* 0x0203e4000c101d06 */
.L_x_5873:
[----:B------:R-:W-:Y:S05]  /*7610*/  BSYNC B1 ;  /* 0x0000000000017941 */ /* 0x000fea0003800000 */
.L_x_5872:
[C---:B------:R-:W-:Y:S01]  /*7620*/  ISETP.GE.AND P0, PT, R83.reuse, R179, PT ;  /* 0x000000b35300720c */ /* 0x040fe20003f06270 */
[----:B------:R-:W-:Y:S03]  /*7630*/  BSSY B1, `(.L_x_5880) ;  /* 0x0000119000017945 */ /* 0x000fe60003800000 */
[----:B------:R-:W-:Y:S11]  /*7640*/  ISETP.GE.AND P0, PT, R83, R161, !P0 ;  /* 0x000000a15300720c */ /* 0x000ff60004706270 */
[----:B------:R-:W-:Y:S02]  /*7650*/  @!UPT UIADD3 URZ, URZ, URZ, URZ ;  /* 0x0000003f3f3ff290 */ /* 0x000fe4000fffe03f */
[----:B------:R-:W-:Y:S05]  /*7660*/  @!P0 BRA `(.L_x_5881) ;  /* 0x0000001000548947 */ /* 0x000fea0003800000 */
[----:B--2---:R-:W-:Y:S01]  /*7670*/  LEA R66, P3, R106, R126, 0x1 ;  /* 0x0000007e6a427211 */ /* 0x004fe200078608ff */
[----:B------:R-:W-:Y:S01]  /*7680*/  BSSY B0, `(.L_x_5882) ;  /* 0x0000059000007945 */ /* 0x000fe20003800000 */
[----:B------:R-:W-:Y:S02]  /*7690*/  ISETP.GE.AND P0, PT, R18, R25, PT ;  /* 0x000000191200720c */ /* 0x000fe40003f06270 */
[----:B------:R-:W-:Y:S02]  /*76a0*/  LEA.HI.X R67, R106, R127, R105, 0x1, P3 ;  /* 0x0000007f6a437211 */ /* 0x000fe400018f0c69 */
[----:B------:R-:W-:Y:S02]  /*76b0*/  LEA R182, P2, R100, R132, 0x1 ;  /* 0x0000008464b67211 */ /* 0x000fe400078408ff */
[----:B-1----:R-:W-:Y:S01]  /*76c0*/  LEA R180, P1, R111, R126, 0x1 ;  /* 0x0000007e6fb47211 */ /* 0x002fe200078208ff */
[----:B---3--:R1:W5:Y:S06]  /*76d0*/  LD.E.128 R48, desc[UR6][R66.64] ;  /* 0x0000000642307980 */ /* 0x00836c000c101d00 */
        /* <DEDUP_REMOVED lines=20> */
[C---:B-1----:R-:W-:Y:S01]  /*7820*/  LEA R66, P0, R65.reuse, R128, 0x1 ;  /* 0x0000008041427211 */ /* 0x042fe200078008ff */
        /* <DEDUP_REMOVED lines=62> */
.L_x_5883:
[----:B------:R-:W-:Y:S05]  /*7c10*/  BSYNC B0 ;  /* 0x0000000000007941 */ /* 0x000fea0003800000 */
.L_x_5882:
[----:B------:R-:W-:Y:S01]  /*7c20*/  LEA.HI.X R183, R100, R133, R101, 0x1, P2 ;  /* 0x0000008564b77211 */ /* 0x000fe200010f0c65 */
[----:B------:R-:W-:Y:S01]  /*7c30*/  BSSY B0, `(.L_x_5884) ;  /* 0x000005c000007945 */ /* 0x000fe20003800000 */
[----:B------:R-:W-:Y:S02]  /*7c40*/  LEA.HI.X R181, R111, R127, R112, 0x1, P1 ;  /* 0x0000007f6fb57211 */ /* 0x000fe400008f0c70 */
[----:B------:R-:W-:Y:S01]  /*7c50*/  ISETP.GE.AND P2, PT, R15, R25, PT ;  /* 0x000000190f00720c */ /* 0x000fe20003f46270 */
[----:B-----5:R2:W-:Y:S01]  /*7c60*/  ST.E.128 desc[UR6][R182.64], R48 ;  /* 0x00000030b6007985 */ /* 0x0205e2000c101d06 */
[C---:B------:R-:W-:Y:S02]  /*7c70*/  LEA R64, P3, R94.reuse, R132, 0x1 ;  /* 0x000000845e407211 */ /* 0x040fe400078608ff */
[C---:B------:R-:W-:Y:S01]  /*7c80*/  LEA R52, P0, R113.reuse, R126, 0x1 ;  /* 0x0000007e71347211 */ /* 0x040fe200078008ff */
[----:B----4-:R2:W5:Y:S01]  /*7c90*/  LD.E.128 R44, desc[UR6][R180.64] ;  /* 0x00000006b42c7980 */ /* 0x010562000c101d00 */
        /* <DEDUP_REMOVED lines=10> */
[----:B------:R-:W-:Y:S01]  /*7d40*/  IMAD.U32 R44, R47, 0x10000, RZ ;  /* 0x000100002f2c7824 */ /* 0x000fe200078e00ff */
[----:B------:R-:W-:Y:S01]  /*7d50*/  ISETP.GE.AND P1, PT, R15, R0, PT ;  /* 0x000000000f00720c */ /* 0x000fe20003f26270 */
[--C-:B------:R-:W-:Y:S01]  /*7d60*/  IMAD.MOV.U32 R5, RZ, RZ, R0.reuse ;  /* 0x000000ffff057224 */ /* 0x100fe200078e0000 */
[C---:B------:R-:W-:Y:S02]  /*7d70*/  SHF.L.U32 R40, R46.reuse, 0x10, RZ ;  /* 0x000000102e287819 */ /* 0x040fe400000006ff */
[----:B------:R-:W-:Y:S02]  /*7d80*/  LOP3.LUT R43, R46, 0xffff0000, RZ, 0xc0, !PT ;  /* 0xffff00002e2b7812 */ /* 0x000fe400078ec0ff */
[----:B------:R-:W-:Y:S07]  /*7d90*/  LOP3.LUT R47, R47, 0xffff0000, RZ, 0xc0, !PT ;  /* 0xffff00002f2f7812 */ /* 0x000fee00078ec0ff */
[----:B------:R-:W-:Y:S01]  /*7da0*/  @P1 IADD3 R5, -R0, RZ, RZ ;  /* 0x000000ff00051210 */ /* 0x000fe20007ffe1ff */
[----:B------:R-:W-:Y:S03]  /*7db0*/  @P1 IMAD.MOV R3, RZ, RZ, -R0 ;  /* 0x000000ffff031224 */ /* 0x000fe600078e0a00 */
[C---:B------:R-:W-:Y:S02]  /*7dc0*/  LEA R10, P0, R5.reuse, R180, 0x1 ;  /* 0x000000b4050a7211 */ /* 0x040fe400078008ff */
[----:B------:R-:W-:Y:S02]  /*7dd0*/  IADD3 R2, P2, R154, R3, RZ ;  /* 0x000000039a027210 */ /* 0x000fe40007f5e0ff */
[----:B------:R-:W-:Y:S02]  /*7de0*/  LEA.HI.X.SX32 R11, R5, R181, 0x1, P0 ;  /* 0x000000b5050b7211 */ /* 0x000fe400000f0eff */
[----:B------:R-:W-:Y:S02]  /*7df0*/  LEA.HI.X.SX32 R3, R3, R145, 0x1, P2 ;  /* 0x0000009103037211 */ /* 0x000fe400010f0eff */
[C---:B------:R-:W-:Y:S01]  /*7e00*/  LEA R60, P0, R2.reuse, R128, 0x1 ;  /* 0x00000080023c7211 */ /* 0x040fe200078008ff */
[----:B------:R-:W3:Y:S03]  /*7e10*/  LD.E.128 R28, desc[UR6][R10.64] ;  /* 0x000000060a1c7980 */ /* 0x000ee6000c101d00 */
[----:B------:R-:W-:Y:S01]  /*7e20*/  LEA.HI.X R61, R2, R129, R3, 0x1, P0 ;  /* 0x00000081023d7211 */ /* 0x000fe200000f0c03 */
[----:B------:R-:W-:Y:S01]  /*7e30*/  IMAD.MOV.U32 R2, RZ, RZ, RZ ;  /* 0x000000ffff027224 */ /* 0x000fe200078e00ff */
[----:B------:R-:W-:Y:S04]  /*7e40*/  @P1 IADD3 R2, -R0, RZ, RZ ;  /* 0x000000ff00021210 */ /* 0x000fe80007ffe1ff */
[----:B------:R-:W-:Y:S01]  /*7e50*/  IADD3 R3, P0, R154, R2, RZ ;  /* 0x000000029a037210 */ /* 0x000fe20007f1e0ff */
[----:B------:R-:W4:Y:S03]  /*7e60*/  LD.E.128 R60, desc[UR6][R60.64] ;  /* 0x000000063c3c7980 */ /* 0x000f26000c101d00 */
[----:B------:R-:W-:Y:S02]  /*7e70*/  LEA.HI.X.SX32 R0, R2, R145, 0x1, P0 ;  /* 0x0000009102007211 */ /* 0x000fe400000f0eff */
[C---:B--2---:R-:W-:Y:S04]  /*7e80*/  LEA R48, P0, R3.reuse, R130, 0x1 ;  /* 0x0000008203307211 */ /* 0x044fe800078008ff */
[----:B------:R-:W-:Y:S06]  /*7e90*/  LEA.HI.X R49, R3, R131, R0, 0x1, P0 ;  /* 0x0000008303317211 */ /* 0x000fec00000f0c00 */
[----:B------:R-:W2:Y:S01]  /*7ea0*/  LD.E.128 R48, desc[UR6][R48.64] ;  /* 0x0000000630307980 */ /* 0x000ea2000c101d00 */
[C---:B---3--:R-:W-:Y:S01]  /*7eb0*/  LOP3.LUT R11, R31.reuse, 0xffff0000, RZ, 0xc0, !PT ;  /* 0xffff00001f0b7812 */ /* 0x048fe200078ec0ff */
[----:B------:R-:W-:Y:S01]  /*7ec0*/  IMAD.U32 R9, R31, 0x10000, RZ ;  /* 0x000100001f097824 */ /* 0x000fe200078e00ff */
[C---:B------:R-:W-:Y:S01]  /*7ed0*/  SHF.L.U32 R26, R29.reuse, 0x10, RZ ;  /* 0x000000101d1a7819 */ /* 0x040fe200000006ff */
[----:B------:R-:W-:Y:S01]  /*7ee0*/  IMAD.U32 R32, R28, 0x10000, RZ ;  /* 0x000100001c207824 */ /* 0x000fe200078e00ff */
[----:B------:R-:W-:Y:S01]  /*7ef0*/  LOP3.LUT R27, R29, 0xffff0000, RZ, 0xc0, !PT ;  /* 0xffff00001d1b7812 */ /* 0x000fe200078ec0ff */
[C---:B------:R-:W-:Y:S01]  /*7f00*/  IMAD.U32 R24, R30.reuse, 0x10000, RZ ;  /* 0x000100001e187824 */ /* 0x040fe200078e00ff */
[----:B------:R-:W-:Y:S02]  /*7f10*/  LOP3.LUT R10, R30, 0xffff0000, RZ, 0xc0, !PT ;  /* 0xffff00001e0a7812 */ /* 0x000fe400078ec0ff */
[----:B------:R-:W-:Y:S02]  /*7f20*/  LOP3.LUT R28, R28, 0xffff0000, RZ, 0xc0, !PT ;  /* 0xffff00001c1c7812 */ /* 0x000fe400078ec0ff */
[C---:B----4-:R-:W-:Y:S01]  /*7f30*/  LOP3.LUT R7, R62.reuse, 0xffff0000, RZ, 0xc0, !PT ;  /* 0xffff00003e077812 */ /* 0x050fe200078ec0ff */
[----:B------:R-:W-:Y:S01]  /*7f40*/  IMAD.U32 R3, R61, 0x10000, RZ ;  /* 0x000100003d037824 */ /* 0x000fe200078e00ff */
[----:B------:R-:W-:Y:S01]  /*7f50*/  SHF.L.U32 R12, R63, 0x10, RZ ;  /* 0x000000103f0c7819 */ /* 0x000fe200000006ff */
        /* <DEDUP_REMOVED lines=11> */
[----:B------:R-:W-:Y:S01]  /*8010*/  @!P1 FADD.FTZ R4, -R4, -RZ ;  /* 0x800000ff04049221 */ /* 0x000fe20000010100 */
[----:B--2---:R-:W-:Y:S01]  /*8020*/  LOP3.LUT R34, R48, 0xffff0000, RZ, 0xc0, !PT ;  /* 0xffff000030227812 */ /* 0x004fe200078ec0ff */
[----:B------:R-:W-:Y:S01]  /*8030*/  FMUL.FTZ R7, R9, R12 ;  /* 0x0000000c09077220 */ /* 0x000fe20000410000 */
[C---:B------:R-:W-:Y:S01]  /*8040*/  SHF.L.U32 R37, R49.reuse, 0x10, RZ ;  /* 0x0000001031257819 */ /* 0x040fe200000006ff */
[----:B------:R-:W-:Y:S01]  /*8050*/  FMUL.FTZ R0, R32, R31 ;  /* 0x0000001f20007220 */ /* 0x000fe20000410000 */
[----:B------:R-:W-:Y:S01]  /*8060*/  LOP3.LUT R38, R49, 0xffff0000, RZ, 0xc0, !PT ;  /* 0xffff000031267812 */ /* 0x000fe200078ec0ff */
[----:B------:R-:W-:Y:S01]  /*8070*/  @!P1 FADD.FTZ R5, -R5, -RZ ;  /* 0x800000ff05059221 */ /* 0x000fe20000010100 */
[----:B------:R-:W-:Y:S02]  /*8080*/  IMAD.U32 R12, R48, 0x10000, RZ ;  /* 0x00010000300c7824 */ /* 0x000fe400078e00ff */
[----:B------:R-:W-:Y:S01]  /*8090*/  FMUL.FTZ R2, R28, R29 ;  /* 0x0000001d1c027220 */ /* 0x000fe20000410000 */
[----:B------:R-:W-:Y:S01]  /*80a0*/  LOP3.LUT R42, R50, 0xffff0000, RZ, 0xc0, !PT ;  /* 0xffff0000322a7812 */ /* 0x000fe200078ec0ff */
[----:B------:R-:W-:Y:S01]  /*80b0*/  FMUL.FTZ R3, R26, R3 ;  /* 0x000000031a037220 */ /* 0x000fe20000410000 */
[----:B------:R-:W-:Y:S01]  /*80c0*/  FMUL.FTZ R4, R27, R4 ;  /* 0x000000041b047220 */ /* 0x000fe20000410000 */
[C---:B------:R-:W-:Y:S01]  /*80d0*/  SHF.L.U32 R45, R51.reuse, 0x10, RZ ;  /* 0x00000010332d7819 */ /* 0x040fe200000006ff */
[----:B------:R-:W-:Y:S01]  /*80e0*/  @!P1 FADD.FTZ R8, -R8, -RZ ;  /* 0x800000ff08089221 */ /* 0x000fe20000010100 */
[----:B------:R-:W-:Y:S01]  /*80f0*/  FMUL.FTZ R5, R24, R5 ;  /* 0x0000000518057220 */ /* 0x000fe20000410000 */
[----:B------:R-:W-:Y:S01]  /*8100*/  LOP3.LUT R46, R51, 0xffff0000, RZ, 0xc0, !PT ;  /* 0xffff0000332e7812 */ /* 0x000fe200078ec0ff */
[----:B------:R-:W-:Y:S02]  /*8110*/  IMAD.U32 R41, R50, 0x10000, RZ ;  /* 0x0001000032297824 */ /* 0x000fe400078e00ff */
[----:B------:R-:W-:Y:S01]  /*8120*/  FFMA.FTZ R0, R33, R12, R0 ;  /* 0x0000000c21007223 */ /* 0x000fe20000010000 */
[----:B------:R-:W-:Y:S01]  /*8130*/  FFMA.FTZ R2, R35, R34, R2 ;  /* 0x0000002223027223 */ /* 0x000fe20000010002 */
        /* <DEDUP_REMOVED lines=11> */
.L_x_5885:
[----:B------:R-:W-:Y:S05]  /*81f0*/  BSYNC B0 ;  /* 0x0000000000007941 */ /* 0x000fea0003800000 */
.L_x_5884:
[----:B-----5:R3:W-:Y:S01]  /*8200*/  ST.E.128 desc[UR6][R64.64], R44 ;  /* 0x0000002c40007985 */ /* 0x0207e2000c101d06 */
[----:B------:R-:W-:Y:S01]  /*8210*/  ISETP.GE.AND P1, PT, R14, R25, PT ;  /* 0x000000190e00720c */ /* 0x000fe20003f26270 */
[----:B------:R-:W-:Y:S01]  /*8220*/  BSSY B0, `(.L_x_5886) ;  /* 0x0000058000007945 */ /* 0x000fe20003800000 */
[C---:B------:R-:W-:Y:S01]  /*8230*/  LEA R60, P0, R92.reuse, R132, 0x1 ;  /* 0x000000845c3c7211 */ /* 0x040fe200078008ff */
[----:B------:R3:W5:Y:S03]  /*8240*/  LD.E.128 R8, desc[UR6][R52.64] ;  /* 0x0000000634087980 */ /* 0x000766000c101d00 */
[----:B------:R-:W-:Y:S07]  /*8250*/  LEA.HI.X R61, R92, R133, R93, 0x1, P0 ;  /* 0x000000855c3d7211 */ /* 0x000fee00000f0c5d */
[----:B------:R-:W-:Y:S05]  /*8260*/  @P1 BRA `(.L_x_5887) ;  /* 0x00000004004c1947 */ /* 0x000fea0003800000 */
[----:B------:R-:W-:Y:S01]  /*8270*/  LEA.HI R27, R25, R25, RZ, 0x1 ;  /* 0x00000019191b7211 */ /* 0x000fe200078f08ff */
[----:B------:R-:W-:Y:S01]  /*8280*/  IMAD.MOV.U32 R12, RZ, RZ, RZ ;  /* 0x000000ffff0c7224 */ /* 0x000fe200078e00ff */
[C---:B-----5:R-:W-:Y:S01]  /*8290*/  LOP3.LUT R35, R8.reuse, 0xffff0000, RZ, 0xc0, !PT ;  /* 0xffff000008237812 */ /* 0x060fe200078ec0ff */
[----:B------:R-:W-:Y:S01]  /*82a0*/  IMAD.U32 R33, R8, 0x10000, RZ ;  /* 0x0001000008217824 */ /* 0x000fe200078e00ff */
[----:B------:R-:W-:Y:S01]  /*82b0*/  SHF.R.S32.HI R27, RZ, 0x1, R27 ;  /* 0x00000001ff1b7819 */ /* 0x000fe2000001141b */
[----:B------:R-:W-:Y:S01]  /*82c0*/  IMAD.U32 R26, R9, 0x10000, RZ ;  /* 0x00010000091a7824 */ /* 0x000fe200078e00ff */
[----:B------:R-:W-:Y:S01]  /*82d0*/  SHF.L.U32 R28, R10, 0x10, RZ ;  /* 0x000000100a1c7819 */ /* 0x000fe200000006ff */
[----:B------:R-:W-:Y:S01]  /*82e0*/  IMAD.U32 R30, R11, 0x10000, RZ ;  /* 0x000100000b1e7824 */ /* 0x000fe200078e00ff */
[----:B------:R-:W-:Y:S01]  /*82f0*/  ISETP.GE.AND P1, PT, R14, R27, PT ;  /* 0x0000001b0e00720c */ /* 0x000fe20003f26270 */
[--C-:B------:R-:W-:Y:S01]  /*8300*/  IMAD.MOV.U32 R5, RZ, RZ, R27.reuse ;  /* 0x000000ffff057224 */ /* 0x100fe200078e001b */
[----:B------:R-:W-:Y:S02]  /*8310*/  LOP3.LUT R39, R10, 0xffff0000, RZ, 0xc0, !PT ;  /* 0xffff00000a277812 */ /* 0x000fe400078ec0ff */
[----:B------:R-:W-:Y:S02]  /*8320*/  LOP3.LUT R37, R9, 0xffff0000, RZ, 0xc0, !PT ;  /* 0xffff000009257812 */ /* 0x000fe400078ec0ff */
        /* <DEDUP_REMOVED lines=13> */
[----:B------:R-:W4:Y:S03]  /*8400*/  LD.E.128 R48, desc[UR6][R48.64] ;  /* 0x0000000630307980 */ /* 0x000f26000c101d00 */
[----:B------:R-:W-:Y:S02]  /*8410*/  LEA.HI.X.SX32 R0, R0, R144, 0x1, P0 ;  /* 0x0000009000007211 */ /* 0x000fe400000f0eff */
[C---:B------:R-:W-:Y:S04]  /*8420*/  LEA R42, P0, R27.reuse, R130, 0x1 ;  /* 0x000000821b2a7211 */ /* 0x040fe800078008ff */
[----:B------:R-:W-:Y:S05]  /*8430*/  LEA.HI.X R43, R27, R131, R0, 0x1, P0 ;  /* 0x000000831b2b7211 */ /* 0x000fea00000f0c00 */
[----:B---3--:R-:W3:Y:S01]  /*8440*/  LD.E.128 R44, desc[UR6][R42.64] ;  /* 0x000000062a2c7980 */ /* 0x008ee2000c101d00 */
[C---:B--2---:R-:W-:Y:S01]  /*8450*/  LOP3.LUT R10, R7.reuse, 0xffff0000, RZ, 0xc0, !PT ;  /* 0xffff0000070a7812 */ /* 0x044fe200078ec0ff */
[----:B------:R-:W-:Y:S01]  /*8460*/  IMAD.U32 R8, R7, 0x10000, RZ ;  /* 0x0001000007087824 */ /* 0x000fe200078e00ff */
[C---:B------:R-:W-:Y:S01]  /*8470*/  LOP3.LUT R2, R4.reuse, 0xffff0000, RZ, 0xc0, !PT ;  /* 0xffff000004027812 */ /* 0x040fe200078ec0ff */
[----:B------:R-:W-:Y:S01]  /*8480*/  IMAD.U32 R0, R4, 0x10000, RZ ;  /* 0x0001000004007824 */ /* 0x000fe200078e00ff */
[C---:B------:R-:W-:Y:S02]  /*8490*/  SHF.L.U32 R3, R5.reuse, 0x10, RZ ;  /* 0x0000001005037819 */ /* 0x040fe400000006ff */
[----:B------:R-:W-:Y:S01]  /*84a0*/  LOP3.LUT R4, R5, 0xffff0000, RZ, 0xc0, !PT ;  /* 0xffff000005047812 */ /* 0x000fe200078ec0ff */
[C---:B------:R-:W-:Y:S01]  /*84b0*/  IMAD.U32 R5, R6.reuse, 0x10000, RZ ;  /* 0x0001000006057824 */ /* 0x040fe200078e00ff */
[----:B------:R-:W-:Y:S02]  /*84c0*/  LOP3.LUT R6, R6, 0xffff0000, RZ, 0xc0, !PT ;  /* 0xffff000006067812 */ /* 0x000fe400078ec0ff */
[C---:B----4-:R-:W-:Y:S01]  /*84d0*/  SHF.L.U32 R7, R51.reuse, 0x10, RZ ;  /* 0x0000001033077819 */ /* 0x050fe200000006ff */
[----:B------:R-:W-:Y:S01]  /*84e0*/  IMAD.U32 R12, R50, 0x10000, RZ ;  /* 0x00010000320c7824 */ /* 0x000fe200078e00ff */
        /* <DEDUP_REMOVED lines=12> */
[----:B------:R-:W-:Y:S01]  /*85b0*/  @!P1 FADD.FTZ R24, -R24, -RZ ;  /* 0x800000ff18189221 */ /* 0x000fe20000010100 */
[----:B------:R-:W-:Y:S01]  /*85c0*/  FMUL.FTZ R7, R8, R7 ;  /* 0x0000000708077220 */ /* 0x000fe20000410000 */
[----:B------:R-:W-:Y:S01]  /*85d0*/  @!P1 FADD.FTZ R27, -R27, -RZ ;  /* 0x800000ff1b1b9221 */ /* 0x000fe20000010100 */
[----:B------:R-:W-:Y:S01]  /*85e0*/  FMUL.FTZ R8, R10, R9 ;  /* 0x000000090a087220 */ /* 0x000fe20000410000 */
[----:B---3--:R-:W-:Y:S01]  /*85f0*/  LOP3.LUT R10, R44, 0xffff0000, RZ, 0xc0, !PT ;  /* 0xffff00002c0a7812 */ /* 0x008fe200078ec0ff */
[----:B------:R-:W-:Y:S01]  /*8600*/  FMUL.FTZ R0, R0, R31 ;  /* 0x0000001f00007220 */ /* 0x000fe20000410000 */
[----:B------:R-:W-:Y:S01]  /*8610*/  LOP3.LUT R31, R47, 0xffff0000, RZ, 0xc0, !PT ;  /* 0xffff00002f1f7812 */ /* 0x000fe200078ec0ff */
[----:B------:R-:W-:Y:S02]  /*8620*/  IMAD.U32 R9, R44, 0x10000, RZ ;  /* 0x000100002c097824 */ /* 0x000fe400078e00ff */
[----:B------:R-:W-:Y:S01]  /*8630*/  FMUL.FTZ R2, R2, R29 ;  /* 0x0000001d02027220 */ /* 0x000fe20000410000 */
[----:B------:R-:W-:Y:S01]  /*8640*/  FMUL.FTZ R5, R5, R12 ;  /* 0x0000000c05057220 */ /* 0x000fe20000410000 */
[----:B------:R-:W-:Y:S01]  /*8650*/  LOP3.LUT R12, R45, 0xffff0000, RZ, 0xc0, !PT ;  /* 0xffff00002d0c7812 */ /* 0x000fe200078ec0ff */
[----:B------:R-:W-:Y:S01]  /*8660*/  FMUL.FTZ R6, R6, R11 ;  /* 0x0000000b06067220 */ /* 0x000fe20000410000 */
[----:B------:R-:W-:Y:S01]  /*8670*/  FMUL.FTZ R3, R3, R24 ;  /* 0x0000001803037220 */ /* 0x000fe20000410000 */
[----:B------:R-:W-:Y:S01]  /*8680*/  SHF.L.U32 R24, R46, 0x10, RZ ;  /* 0x000000102e187819 */ /* 0x000fe200000006ff */
        /* <DEDUP_REMOVED lines=17> */
.L_x_5887:
[----:B------:R-:W-:Y:S05]  /*87a0*/  BSYNC B0 ;  /* 0x0000000000007941 */ /* 0x000fea0003800000 */
.L_x_5886:
[----:B-----5:R4:W-:Y:S02]  /*87b0*/  ST.E.128 desc[UR6][R60.64], R8 ;  /* 0x000000083c007985 */ /* 0x0209e4000c101d06 */
.L_x_5881:
[----:B------:R-:W-:Y:S05]  /*87c0*/  BSYNC B1 ;  /* 0x0000000000017941 */ /* 0x000fea0003800000 */
.L_x_5880:
[C---:B------:R-:W-:Y:S01]  /*87d0*/  ISETP.GE.AND P0, PT, R82.reuse, R179, PT ;  /* 0x000000b35200720c */ /* 0x040fe20003f06270 */
[----:B------:R-:W-:Y:S03]  /*87e0*/  BSSY B1, `(.L_x_5888) ;  /* 0x000011c000017945 */ /* 0x000fe60003800000 */
[----:B------:R-:W-:Y:S11]  /*87f0*/  ISETP.GE.AND P0, PT, R82, R161, !P0 ;  /* 0x000000a15200720c */ /* 0x000ff60004706270 */
[----:B------:R-:W-:Y:S02]  /*8800*/  @!UPT UIADD3 URZ, URZ, URZ, URZ ;  /* 0x0000003f3f3ff290 */ /* 0x000fe4000fffe03f */
[----:B------:R-:W-:Y:S05]  /*8810*/  @!P0 BRA `(.L_x_5889) ;  /* 0x0000001000608947 */ /* 0x000fea0003800000 */
[-C--:B------:R-:W-:Y:S01]  /*8820*/  ISETP.GE.AND P4, PT, R18, R25.reuse, PT ;  /* 0x000000191200720c */ /* 0x080fe20003f86270 */
[----:B------:R-:W-:Y:S01]  /*8830*/  IMAD R0, R177, 0x60, RZ ;  /* 0x00000060b1007824 */ /* 0x000fe200078e02ff */
[----:B------:R-:W-:Y:S01]  /*8840*/  LEA R62, P3, R116, R126, 0x1 ;  /* 0x0000007e743e7211 */ /* 0x000fe200078608ff */
[----:B------:R-:W-:Y:S01]  /*8850*/  IMAD.WIDE.U32 R6, R176, 0x60, R126 ;  /* 0x00000060b0067825 */ /* 0x000fe200078e007e */
[----:B----4-:R-:W-:Y:S01]  /*8860*/  LEA R60, P1, R91, R132, 0x1 ;  /* 0x000000845b3c7211 */ /* 0x010fe200078208ff */
[----:B------:R-:W-:Y:S01]  /*8870*/  BSSY B0, `(.L_x_5890) ;  /* 0x000005f000007945 */ /* 0x000fe20003800000 */
[----:B---3--:R-:W-:Y:S01]  /*8880*/  LEA R52, P0, R118, R126, 0x1 ;  /* 0x0000007e76347211 */ /* 0x008fe200078008ff */
[----:B------:R-:W-:Y:S01]  /*8890*/  IMAD.IADD R7, R7, 0x1, R0 ;  /* 0x0000000107077824 */ /* 0x000fe200078e0200 */
[----:B------:R-:W-:Y:S01]  /*88a0*/  ISETP.GE.AND P2, PT, R15, R25, PT ;  /* 0x000000190f00720c */ /* 0x000fe20003f46270 */
[----:B------:R-:W-:Y:S01]  /*88b0*/  IMAD R3, R135, 0x60, RZ ;  /* 0x0000006087037824 */ /* 0x000fe200078e02ff */
[----:B------:R-:W-:Y:S01]  /*88c0*/  LEA.HI.X R63, R116, R127, R115, 0x1, P3 ;  /* 0x0000007f743f7211 */ /* 0x000fe200018f0c73 */
[----:B--2---:R-:W-:Y:S01]  /*88d0*/  IMAD.WIDE.U32 R64, R134, 0x60, R132 ;  /* 0x0000006086407825 */ /* 0x004fe200078e0084 */
[----:B------:R2:W5:Y:S02]  /*88e0*/  LD.E.128 R8, desc[UR6][R6.64] ;  /* 0x0000000606087980 */ /* 0x000564000c101d00 */
[----:B------:R-:W-:Y:S01]  /*88f0*/  LEA.HI.X R61, R91, R133, R90, 0x1, P1 ;  /* 0x000000855b3d7211 */ /* 0x000fe200008f0c5a */
[----:B------:R-:W-:Y:S01]  /*8900*/  IMAD.IADD R65, R65, 0x1, R3 ;  /* 0x0000000141417824 */ /* 0x000fe200078e0203 */
[----:B------:R-:W-:Y:S01]  /*8910*/  LEA.HI.X R53, R118, R127, R117, 0x1, P0 ;  /* 0x0000007f76357211 */ /* 0x000fe200000f0c75 */
[----:B------:R-:W-:Y:S06]  /*8920*/  @P4 BRA `(.L_x_5891) ;  /* 0x00000004004c4947 */ /* 0x000fec0003800000 */
        /* <DEDUP_REMOVED lines=20> */
[----:B--2---:R-:W2:Y:S03]  /*8a70*/  LD.E.128 R4, desc[UR6][R2.64] ;  /* 0x0000000602047980 */ /* 0x004ea6000c101d00 */
        /* <DEDUP_REMOVED lines=17> */
[C---:B---3--:R-:W-:Y:S01]  /*8b90*/  SHF.L.U32 R7, R51.reuse, 0x10, RZ ;  /* 0x0000001033077819 */ /* 0x048fe200000006ff */
        /* <DEDUP_REMOVED lines=17> */
[----:B----4-:R-:W-:Y:S01]  /*8cb0*/  LOP3.LUT R10, R44, 0xffff0000, RZ, 0xc0, !PT ;  /* 0xffff00002c0a7812 */ /* 0x010fe200078ec0ff */
        /* <DEDUP_REMOVED lines=26> */
.L_x_5891:
[----:B------:R-:W-:Y:S05]  /*8e60*/  BSYNC B0 ;  /* 0x0000000000007941 */ /* 0x000fea0003800000 */
.L_x_5890:
[----:B-----5:R3:W-:Y:S01]  /*8e70*/  ST.E.128 desc[UR6][R64.64], R8 ;  /* 0x0000000840007985 */ /* 0x0207e2000c101d06 */
[----:B------:R-:W-:Y:S03]  /*8e80*/  BSSY B0, `(.L_x_5892) ;  /* 0x0000055000007945 */ /* 0x000fe60003800000 */
[----:B------:R3:W5:Y:S01]  /*8e90*/  LD.E.128 R28, desc[UR6][R62.64] ;  /* 0x000000063e1c7980 */ /* 0x000762000c101d00 */
[----:B------:R-:W-:Y:S05]  /*8ea0*/  @P2 BRA `(.L_x_5893) ;  /* 0x0000000400482947 */ /* 0x000fea0003800000 */
[----:B------:R-:W-:Y:S01]  /*8eb0*/  LEA.HI R0, R25, R25, RZ, 0x1 ;  /* 0x0000001919007211 */ /* 0x000fe200078f08ff */
[----:B---3--:R-:W-:Y:S01]  /*8ec0*/  IMAD.MOV.U32 R9, RZ, RZ, RZ ;  /* 0x000000ffff097224 */ /* 0x008fe200078e00ff */
[C---:B-----5:R-:W-:Y:S01]  /*8ed0*/  LOP3.LUT R35, R28.reuse, 0xffff0000, RZ, 0xc0, !PT ;  /* 0xffff00001c237812 */ /* 0x060fe200078ec0ff */
[----:B------:R-:W-:Y:S01]  /*8ee0*/  IMAD.MOV.U32 R10, RZ, RZ, RZ ;  /* 0x000000ffff0a7224 */ /* 0x000fe200078e00ff */
[----:B------:R-:W-:Y:S01]  /*8ef0*/  SHF.R.S32.HI R0, RZ, 0x1, R0 ;  /* 0x00000001ff007819 */ /* 0x000fe20000011400 */
[----:B------:R-:W-:Y:S01]  /*8f00*/  IMAD.U32 R33, R28, 0x10000, RZ ;  /* 0x000100001c217824 */ /* 0x000fe200078e00ff */
[C---:B------:R-:W-:Y:S01]  /*8f10*/  SHF.L.U32 R28, R30.reuse, 0x10, RZ ;  /* 0x000000101e1c7819 */ /* 0x040fe200000006ff */
[----:B------:R-:W-:Y:S01]  /*8f20*/  IMAD.U32 R26, R29, 0x10000, RZ ;  /* 0x000100001d1a7824 */ /* 0x000fe200078e00ff */
[----:B------:R-:W-:Y:S01]  /*8f30*/  ISETP.GE.AND P1, PT, R15, R0, PT ;  /* 0x000000000f00720c */ /* 0x000fe20003f26270 */
[--C-:B------:R-:W-:Y:S01]  /*8f40*/  IMAD.MOV.U32 R5, RZ, RZ, R0.reuse ;  /* 0x000000ffff057224 */ /* 0x100fe200078e0000 */
[----:B------:R-:W-:Y:S01]  /*8f50*/  LOP3.LUT R39, R30, 0xffff0000, RZ, 0xc0, !PT ;  /* 0xffff00001e277812 */ /* 0x000fe200078ec0ff */
        /* <DEDUP_REMOVED lines=10> */
[C---:B-1----:R-:W-:Y:S01]  /*9000*/  LEA R48, P0, R8.reuse, R128, 0x1 ;  /* 0x0000008008307211 */ /* 0x042fe200078008ff */
[----:B--2---:R-:W2:Y:S03]  /*9010*/  LD.E.128 R4, desc[UR6][R2.64] ;  /* 0x0000000602047980 */ /* 0x004ea6000c101d00 */
[----:B------:R-:W-:Y:S02]  /*9020*/  LEA.HI.X R49, R8, R129, R9, 0x1, P0 ;  /* 0x0000008108317211 */ /* 0x000fe400000f0c09 */
[----:B------:R-:W-:Y:S04]  /*9030*/  IADD3 R11, P0, R152, R10, RZ ;  /* 0x0000000a980b7210 */ /* 0x000fe80007f1e0ff */
[----:B------:R-:W-:Y:S01]  /*9040*/  LEA.HI.X.SX32 R0, R10, R143, 0x1, P0 ;  /* 0x0000008f0a007211 */ /* 0x000fe200000f0eff */
[----:B------:R-:W3:Y:S01]  /*9050*/  LD.E.128 R48, desc[UR6][R48.64] ;  /* 0x0000000630307980 */ /* 0x000ee2000c101d00 */
[C---:B------:R-:W-:Y:S04]  /*9060*/  LEA R8, P0, R11.reuse, R130, 0x1 ;  /* 0x000000820b087211 */ /* 0x040fe800078008ff */
[----:B------:R-:W-:Y:S05]  /*9070*/  LEA.HI.X R9, R11, R131, R0, 0x1, P0 ;  /* 0x000000830b097211 */ /* 0x000fea00000f0c00 */
[----:B------:R1:W4:Y:S01]  /*9080*/  LD.E.128 R44, desc[UR6][R8.64] ;  /* 0x00000006082c7980 */ /* 0x000322000c101d00 */
[C---:B--2---:R-:W-:Y:S01]  /*9090*/  LOP3.LUT R10, R7.reuse, 0xffff0000, RZ, 0xc0, !PT ;  /* 0xffff0000070a7812 */ /* 0x044fe200078ec0ff */
[----:B-1----:R-:W-:Y:S01]  /*90a0*/  IMAD.U32 R8, R7, 0x10000, RZ ;  /* 0x0001000007087824 */ /* 0x002fe200078e00ff */
        /* <DEDUP_REMOVED lines=27> */
[----:B------:R-:W-:Y:S01]  /*9260*/  FMUL.FTZ R6, R6, R11 ;  /* 0x0000000b06067220 */ /* 0x000fe20000410000 */
[----:B------:R-:W-:Y:S01]  /*9270*/  SHF.L.U32 R11, R45, 0x10, RZ ;  /* 0x000000102d0b7819 */ /* 0x000fe200000006ff */
[----:B------:R-:W-:Y:S02]  /*9280*/  IMAD.U32 R9, R44, 0x10000, RZ ;  /* 0x000100002c097824 */ /* 0x000fe400078e00ff */
[----:B------:R-:W-:Y:S01]  /*9290*/  FMUL.FTZ R2, R2, R29 ;  /* 0x0000001d02027220 */ /* 0x000fe20000410000 */
[----:B------:R-:W-:Y:S01]  /*92a0*/  SHF.L.U32 R29, R47, 0x10, RZ ;  /* 0x000000102f1d7819 */ /* 0x000fe200000006ff */
[----:B------:R-:W-:Y:S01]  /*92b0*/  FMUL.FTZ R5, R5, R12 ;  /* 0x0000000c05057220 */ /* 0x000fe20000410000 */
[----:B------:R-:W-:Y:S01]  /*92c0*/  LOP3.LUT R12, R45, 0xffff0000, RZ, 0xc0, !PT ;  /* 0xffff00002d0c7812 */ /* 0x000fe200078ec0ff */
        /* <DEDUP_REMOVED lines=16> */
.L_x_5893:
[----:B------:R-:W-:Y:S05]  /*93d0*/  BSYNC B0 ;  /* 0x0000000000007941 */ /* 0x000fea0003800000 */
.L_x_5892:
[----:B-----5:R4:W-:Y:S01]  /*93e0*/  ST.E.128 desc[UR6][R60.64], R28 ;  /* 0x0000001c3c007985 */ /* 0x0209e2000c101d06 */
[----:B------:R-:W-:Y:S01]  /*93f0*/  ISETP.GE.AND P1, PT, R14, R25, PT ;  /* 0x000000190e00720c */ /* 0x000fe20003f26270 */
[----:B------:R-:W-:Y:S01]  /*9400*/  BSSY B0, `(.L_x_5894) ;  /* 0x0000058000007945 */ /* 0x000fe20003800000 */
[C---:B-1----:R-:W-:Y:S01]  /*9410*/  LEA R48, P0, R89.reuse, R132, 0x1 ;  /* 0x0000008459307211 */ /* 0x042fe200078008ff */
[----:B---3--:R4:W5:Y:S03]  /*9420*/  LD.E.128 R8, desc[UR6][R52.64] ;  /* 0x0000000634087980 */ /* 0x008966000c101d00 */
[----:B------:R-:W-:Y:S07]  /*9430*/  LEA.HI.X R49, R89, R133, R88, 0x1, P0 ;  /* 0x0000008559317211 */ /* 0x000fee00000f0c58 */
[----:B------:R-:W-:Y:S05]  /*9440*/  @P1 BRA `(.L_x_5895) ;  /* 0x00000004004c1947 */ /* 0x000fea0003800000 */
[----:B------:R-:W-:Y:S01]  /*9450*/  LEA.HI R27, R25, R25, RZ, 0x1 ;  /* 0x00000019191b7211 */ /* 0x000fe200078f08ff */
[----:B------:R-:W-:Y:S01]  /*9460*/  IMAD.MOV.U32 R12, RZ, RZ, RZ ;  /* 0x000000ffff0c7224 */ /* 0x000fe200078e00ff */
[C---:B-----5:R-:W-:Y:S01]  /*9470*/  LOP3.LUT R33, R8.reuse, 0xffff0000, RZ, 0xc0, !PT ;  /* 0xffff000008217812 */ /* 0x060fe200078ec0ff */
[----:B----4-:R-:W-:Y:S01]  /*9480*/  IMAD.U32 R31, R8, 0x10000, RZ ;  /* 0x00010000081f7824 */ /* 0x010fe200078e00ff */
        /* <DEDUP_REMOVED lines=24> */
[----:B------:R-:W-:Y:S06]  /*9610*/  LEA.HI.X R41, R27, R131, R0, 0x1, P0 ;  /* 0x000000831b297211 */ /* 0x000fec00000f0c00 */
        /* <DEDUP_REMOVED lines=24> */
[----:B----4-:R-:W-:Y:S01]  /*97a0*/  LOP3.LUT R32, R43, 0xffff0000, RZ, 0xc0, !PT ;  /* 0xffff00002b207812 */ /* 0x010fe200078ec0ff */
[----:B------:R-:W-:Y:S01]  /*97b0*/  FMUL.FTZ R7, R8, R7 ;  /* 0x0000000708077220 */ /* 0x000fe20000410000 */
[----:B------:R-:W-:Y:S01]  /*97c0*/  @!P1 FADD.FTZ R25, -R25, -RZ ;  /* 0x800000ff19199221 */ /* 0x000fe20000010100 */
[----:B------:R-:W-:Y:S01]  /*97d0*/  FMUL.FTZ R8, R10, R9 ;  /* 0x000000090a087220 */ /* 0x000fe20000410000 */
[----:B------:R-:W-:Y:S01]  /*97e0*/  LOP3.LUT R10, R40, 0xffff0000, RZ, 0xc0, !PT ;  /* 0xffff0000280a7812 */ /* 0x000fe200078ec0ff */
[----:B------:R-:W-:Y:S01]  /*97f0*/  FMUL.FTZ R0, R0, R29 ;  /* 0x0000001d00007220 */ /* 0x000fe20000410000 */
[----:B------:R-:W-:Y:S02]  /*9800*/  IMAD.U32 R9, R40, 0x10000, RZ ;  /* 0x0001000028097824 */ /* 0x000fe400078e00ff */
[----:B------:R-:W-:Y:S01]  /*9810*/  FMUL.FTZ R2, R2, R27 ;  /* 0x0000001b02027220 */ /* 0x000fe20000410000 */
[----:B------:R-:W-:Y:S01]  /*9820*/  LOP3.LUT R27, R42, 0xffff0000, RZ, 0xc0, !PT ;  /* 0xffff00002a1b7812 */ /* 0x000fe200078ec0ff */
[----:B------:R-:W-:Y:S01]  /*9830*/  FMUL.FTZ R5, R5, R12 ;  /* 0x0000000c05057220 */ /* 0x000fe20000410000 */
[----:B------:R-:W-:Y:S01]  /*9840*/  LOP3.LUT R12, R41, 0xffff0000, RZ, 0xc0, !PT ;  /* 0xffff0000290c7812 */ /* 0x000fe200078ec0ff */
[----:B------:R-:W-:Y:S01]  /*9850*/  FMUL.FTZ R6, R6, R11 ;  /* 0x0000000b06067220 */ /* 0x000fe20000410000 */
[----:B------:R-:W-:Y:S01]  /*9860*/  FMUL.FTZ R3, R3, R24 ;  /* 0x0000001803037220 */ /* 0x000fe20000410000 */
[----:B------:R-:W-:Y:S01]  /*9870*/  SHF.L.U32 R24, R42, 0x10, RZ ;  /* 0x000000102a187819 */ /* 0x000fe200000006ff */
[----:B------:R-:W-:Y:S02]  /*9880*/  IMAD.U32 R11, R41, 0x10000, RZ ;  /* 0x00010000290b7824 */ /* 0x000fe400078e00ff */
[----:B------:R-:W-:Y:S01]  /*9890*/  FMUL.FTZ R4, R4, R25 ;  /* 0x0000001904047220 */ /* 0x000fe20000410000 */
        /* <DEDUP_REMOVED lines=14> */
.L_x_5895:
[----:B------:R-:W-:Y:S05]  /*9980*/  BSYNC B0 ;  /* 0x0000000000007941 */ /* 0x000fea0003800000 */
.L_x_5894:
[----:B-----5:R1:W-:Y:S02]  /*9990*/  ST.E.128 desc[UR6][R48.64], R8 ;  /* 0x0000000830007985 */ /* 0x0203e4000c101d06 */
.L_x_5889:
[----:B------:R-:W-:Y:S05]  /*99a0*/  BSYNC B1 ;  /* 0x0000000000017941 */ /* 0x000fea0003800000 */
.L_x_5888:
[----:B------:R-:W5:Y:S02]  /*99b0*/  LD.E R3, desc[UR6][R20.64+0xd0] ;  /* 0x0000d00614037980 */ /* 0x000f64000c101900 */
[----:B-----5:R-:W-:Y:S05]  /*99c0*/  IMAD.U32 R3, R3, -0x20, RZ ;  /* 0xffffffe003037824 */ /* 0x020fea00078e00ff */
[C---:B------:R-:W-:Y:S02]  /*99d0*/  LEA R130, P1, R3.reuse, R130, 0x1 ;  /* 0x0000008203827211 */ /* 0x040fe400078208ff */
[C---:B------:R-:W-:Y:S02]  /*99e0*/  LEA R128, P0, R3.reuse, R128, 0x1 ;  /* 0x0000008003807211 */ /* 0x040fe400078008ff */
[C---:B------:R-:W-:Y:S02]  /*99f0*/  LEA.HI.X.SX32 R131, R3.reuse, R131, 0x1, P1 ;  /* 0x0000008303837211 */ /* 0x040fe400008f0eff */
[----:B------:R-:W-:Y:S01]  /*9a00*/  LEA.HI.X.SX32 R129, R3, R129, 0x1, P0 ;  /* 0x0000008103817211 */ /* 0x000fe200000f0eff */
[----:B------:R-:W-:Y:S05]  /*9a10*/  BRA `(.L_x_5863) ;  /* 0x0000000000bc7947 */ /* 0x000fea0003800000 */
.L_x_5853:
[----:B------:R-:W2:Y:S01]  /*9a20*/  @P0 LD.E.128 R28, desc[UR6][R126.64] ;  /* 0x000000067e1c0980 */ /* 0x000ea2000c101d00 */
[C---:B------:R-:W-:Y:S04]  /*9a30*/  ISETP.GE.AND P1, PT, R84.reuse, R179, PT ;  /* 0x000000b35400720c */ /* 0x040fe80003f26270 */
[----:B------:R-:W-:Y:S11]  /*9a40*/  ISETP.GE.AND P1, PT, R84, R161, !P1 ;  /* 0x000000a15400720c */ /* 0x000ff60004f26270 */
[----:B------:R-:W-:Y:S02]  /*9a50*/  @!UPT UIADD3 URZ, URZ, URZ, URZ ;  /* 0x0000003f3f3ff290 */ /* 0x000fe4000fffe03f */
[C---:B------:R-:W-:Y:S04]  /*9a60*/  @P1 LEA R36, P2, R104.reuse, R126, 0x1 ;  /* 0x0000007e68241211 */ /* 0x040fe800078408ff */
[----:B------:R-:W-:Y:S01]  /*9a70*/  @P1 LEA.HI.X R37, R104, R127, R103, 0x1, P2 ;  /* 0x0000007f68251211 */ /* 0x000fe200010f0c67 */
[----:B--2---:R-:W-:Y:S04]  /*9a80*/  @P0 ST.E.128 desc[UR6][R132.64], R28 ;  /* 0x0000001c84000985 */ /* 0x004fe8000c101d06 */
[----:B------:R-:W2:Y:S04]  /*9a90*/  @P0 LD.E.128 R4, desc[UR6][R126.64+0x80] ;  /* 0x000080067e040980 */ /* 0x000ea8000c101d00 */
[----:B--2---:R1:W-:Y:S04]  /*9aa0*/  @P0 ST.E.128 desc[UR6][R132.64+0x80], R4 ;  /* 0x0000800484000985 */ /* 0x0043e8000c101d06 */
[----:B------:R-:W2:Y:S04]  /*9ab0*/  @P0 LD.E.128 R24, desc[UR6][R126.64+0x100] ;  /* 0x000100067e180980 */ /* 0x000ea8000c101d00 */
[----:B--2---:R2:W-:Y:S01]  /*9ac0*/  @P0 ST.E.128 desc[UR6][R132.64+0x100], R24 ;  /* 0x0001001884000985 */ /* 0x0045e2000c101d06 */
[C---:B------:R-:W-:Y:S03]  /*9ad0*/  @P1 LEA R34, P0, R75.reuse, R132, 0x1 ;  /* 0x000000844b221211 */ /* 0x040fe600078008ff */
[----:B------:R-:W3:Y:S01]  /*9ae0*/  @P1 LD.E.128 R8, desc[UR6][R36.64] ;  /* 0x0000000624081980 */ /* 0x000ee2000c101d00 */
[----:B------:R-:W-:Y:S02]  /*9af0*/  @P1 LEA.HI.X R35, R75, R133, R76, 0x1, P0 ;  /* 0x000000854b231211 */ /* 0x000fe400000f0c4c */
[C---:B------:R-:W-:Y:S04]  /*9b00*/  ISETP.GE.AND P0, PT, R83.reuse, R179, PT ;  /* 0x000000b35300720c */ /* 0x040fe80003f06270 */
[----:B------:R-:W-:Y:S11]  /*9b10*/  ISETP.GE.AND P0, PT, R83, R161, !P0 ;  /* 0x000000a15300720c */ /* 0x000ff60004706270 */
[----:B------:R-:W-:Y:S02]  /*9b20*/  @!UPT UIADD3 URZ, URZ, URZ, URZ ;  /* 0x0000003f3f3ff290 */ /* 0x000fe4000fffe03f */
[C---:B------:R-:W-:Y:S04]  /*9b30*/  @P0 LEA R32, P2, R106.reuse, R126, 0x1 ;  /* 0x0000007e6a200211 */ /* 0x040fe800078408ff */
[----:B------:R-:W-:Y:S01]  /*9b40*/  @P0 LEA.HI.X R33, R106, R127, R105, 0x1, P2 ;  /* 0x0000007f6a210211 */ /* 0x000fe200010f0c69 */
[----:B---3--:R-:W-:Y:S04]  /*9b50*/  @P1 ST.E.128 desc[UR6][R34.64], R8 ;  /* 0x0000000822001985 */ /* 0x008fe8000c101d06 */
[----:B-1----:R-:W3:Y:S04]  /*9b60*/  @P1 LD.E.128 R4, desc[UR6][R36.64+0x80] ;  /* 0x0000800624041980 */ /* 0x002ee8000c101d00 */
[----:B---3--:R-:W-:Y:S04]  /*9b70*/  @P1 ST.E.128 desc[UR6][R34.64+0x80], R4 ;  /* 0x0000800422001985 */ /* 0x008fe8000c101d06 */
[----:B------:R-:W3:Y:S04]  /*9b80*/  @P1 LD.E.128 R28, desc[UR6][R36.64+0x100] ;  /* 0x00010006241c1980 */ /* 0x000ee8000c101d00 */
[----:B---3--:R1:W-:Y:S01]  /*9b90*/  @P1 ST.E.128 desc[UR6][R34.64+0x100], R28 ;  /* 0x0001001c22001985 */ /* 0x0083e2000c101d06 */
[C---:B------:R-:W-:Y:S03]  /*9ba0*/  @P0 LEA R2, P1, R100.reuse, R132, 0x1 ;  /* 0x0000008464020211 */ /* 0x040fe600078208ff */
[----:B--2---:R-:W2:Y:S01]  /*9bb0*/  @P0 LD.E.128 R24, desc[UR6][R32.64] ;  /* 0x0000000620180980 */ /* 0x004ea2000c101d00 */
[----:B------:R-:W-:Y:S02]  /*9bc0*/  @P0 LEA.HI.X R3, R100, R133, R101, 0x1, P1 ;  /* 0x0000008564030211 */ /* 0x000fe400008f0c65 */
[C---:B------:R-:W-:Y:S04]  /*9bd0*/  ISETP.GE.AND P1, PT, R82.reuse, R179, PT ;  /* 0x000000b35200720c */ /* 0x040fe80003f26270 */
[----:B------:R-:W-:Y:S11]  /*9be0*/  ISETP.GE.AND P1, PT, R82, R161, !P1 ;  /* 0x000000a15200720c */ /* 0x000ff60004f26270 */
[----:B------:R-:W-:Y:S02]  /*9bf0*/  @!UPT UIADD3 URZ, URZ, URZ, URZ ;  /* 0x0000003f3f3ff290 */ /* 0x000fe4000fffe03f */
[----:B------:R-:W-:Y:S02]  /*9c00*/  @P1 IMAD R0, R177, 0x60, RZ ;  /* 0x00000060b1001824 */ /* 0x000fe400078e02ff */
[----:B-1----:R-:W-:Y:S04]  /*9c10*/  @P1 IMAD.WIDE.U32 R34, R176, 0x60, R126 ;  /* 0x00000060b0221825 */ /* 0x002fe800078e007e */
[----:B------:R-:W-:Y:S02]  /*9c20*/  @P1 IMAD.IADD R35, R35, 0x1, R0 ;  /* 0x0000000123231824 */ /* 0x000fe400078e0200 */
[----:B------:R-:W-:Y:S01]  /*9c30*/  @P1 IMAD R0, R135, 0x60, RZ ;  /* 0x0000006087001824 */ /* 0x000fe200078e02ff */
[----:B--2---:R1:W-:Y:S04]  /*9c40*/  @P0 ST.E.128 desc[UR6][R2.64], R24 ;  /* 0x0000001802000985 */ /* 0x0043e8000c101d06 */
[----:B------:R-:W2:Y:S04]  /*9c50*/  @P0 LD.E.128 R8, desc[UR6][R32.64+0x80] ;  /* 0x0000800620080980 */ /* 0x000ea8000c101d00 */
[----:B--2---:R2:W-:Y:S04]  /*9c60*/  @P0 ST.E.128 desc[UR6][R2.64+0x80], R8 ;  /* 0x0000800802000985 */ /* 0x0045e8000c101d06 */
[----:B------:R3:W4:Y:S02]  /*9c70*/  @P0 LD.E.128 R4, desc[UR6][R32.64+0x100] ;  /* 0x0001000620040980 */ /* 0x000724000c101d00 */
[----:B---3--:R-:W-:Y:S04]  /*9c80*/  @P1 IMAD.WIDE.U32 R32, R134, 0x60, R132 ;  /* 0x0000006086201825 */ /* 0x008fe800078e0084 */
[----:B------:R-:W-:Y:S01]  /*9c90*/  @P1 IMAD.IADD R33, R33, 0x1, R0 ;  /* 0x0000000121211824 */ /* 0x000fe200078e0200 */
[----:B----4-:R3:W-:Y:S04]  /*9ca0*/  @P0 ST.E.128 desc[UR6][R2.64+0x100], R4 ;  /* 0x0001000402000985 */ /* 0x0107e8000c101d06 */
[----:B------:R-:W4:Y:S04]  /*9cb0*/  @P1 LD.E.128 R28, desc[UR6][R34.64] ;  /* 0x00000006221c1980 */ /* 0x000f28000c101d00 */
[----:B----4-:R3:W-:Y:S04]  /*9cc0*/  @P1 ST.E.128 desc[UR6][R32.64], R28 ;  /* 0x0000001c20001985 */ /* 0x0107e8000c101d06 */
[----:B-1----:R-:W4:Y:S04]  /*9cd0*/  @P1 LD.E.128 R24, desc[UR6][R34.64+0x80] ;  /* 0x0000800622181980 */ /* 0x002f28000c101d00 */
[----:B----4-:R3:W-:Y:S04]  /*9ce0*/  @P1 ST.E.128 desc[UR6][R32.64+0x80], R24 ;  /* 0x0000801820001985 */ /* 0x0107e8000c101d06 */
[----:B--2---:R-:W2:Y:S04]  /*9cf0*/  @P1 LD.E.128 R8, desc[UR6][R34.64+0x100] ;  /* 0x0001000622081980 */ /* 0x004ea8000c101d00 */
[----:B--2---:R3:W-:Y:S02]  /*9d00*/  @P1 ST.E.128 desc[UR6][R32.64+0x100], R8 ;  /* 0x0001000820001985 */ /* 0x0047e4000c101d06 */
.L_x_5863:
[----:B------:R-:W-:Y:S05]  /*9d10*/  BSYNC B2 ;  /* 0x0000000000027941 */ /* 0x000fea0003800000 */
.L_x_5852:
[----:B------:R-:W-:Y:S01]  /*9d20*/  ISETP.NE.U32.AND P1, PT, R212, RZ, PT ;  /* 0x000000ffd400720c */ /* 0x000fe20003f25070 */
[----:B---3--:R-:W3:Y:S01]  /*9d30*/  LD.E R3, desc[UR6][R20.64+0x128] ;  /* 0x0001280614037980 */ /* 0x008ee2000c101900 */
[----:B------:R-:W-:Y:S02]  /*9d40*/  BSSY B0, `(.L_x_5896) ;  /* 0x000005f000007945 */ /* 0x000fe40003800000 */
[----:B------:R-:W-:Y:S01]  /*9d50*/  ISETP.NE.AND.EX P1, PT, R213, RZ, PT, P1 ;  /* 0x000000ffd500720c */ /* 0x000fe20003f25310 */
[----:B---3--:R-:W-:Y:S05]  /*9d60*/  IMAD.U32 R3, R3, -0x40, RZ ;  /* 0xffffffc003037824 */ /* 0x008fea00078e00ff */
[C---:B-12---:R-:W-:Y:S04]  /*9d70*/  LEA R126, P0, R3.reuse, R126, 0x1 ;  /* 0x0000007e037e7211 */ /* 0x046fe800078008ff */
[----:B------:R-:W-:Y:S03]  /*9d80*/  LEA.HI.X.SX32 R127, R3, R127, 0x1, P0 ;  /* 0x0000007f037f7211 */ /* 0x000fe600000f0eff */
[----:B------:R-:W-:Y:S06]  /*9d90*/  @!P1 BRA `(.L_x_5897) ;  /* 0x0000000400409947 */ /* 0x000fec0003800000 */
[----:B------:R-:W-:Y:S04]  /*9da0*/  IADD3 R3, R13, -0x1, RZ ;  /* 0xffffffff0d037810 */ /* 0x000fe80007ffe0ff */
[----:B------:R-:W-:Y:S11]  /*9db0*/  ISETP.GT.AND P0, PT, R3, R102, PT ;  /* 0x000000660300720c */ /* 0x000ff60003f04270 */
[----:B------:R-:W-:Y:S02]  /*9dc0*/  @!UPT UIADD3 URZ, URZ, URZ, URZ ;  /* 0x0000003f3f3ff290 */ /* 0x000fe4000fffe03f */
[----:B------:R-:W-:Y:S05]  /*9dd0*/  @!P0 BRA `(.L_x_5898) ;  /* 0x0000000400548947 */ /* 0x000fea0003800000 */
[----:B----4-:R-:W-:Y:S01]  /*9de0*/  IMAD.MOV.U32 R10, RZ, RZ, RZ ;  /* 0x000000ffff0a7224 */ /* 0x010fe200078e00ff */
[----:B------:R-:W2:Y:S01]  /*9df0*/  LD.E R2, desc[UR6][R20.64+0x170] ;  /* 0x0001700614027980 */ /* 0x000ea2000c101900 */
[----:B------:R-:W-:Y:S02]  /*9e00*/  IADD3 R17, R17, -0x80, RZ ;  /* 0xffffff8011117810 */ /* 0x000fe40007ffe0ff */
[----:B------:R-:W-:Y:S01]  /*9e10*/  IABS R6, R16 ;  /* 0x0000001000067213 */ /* 0x000fe20000000000 */
[----:B------:R-:W3:Y:S01]  /*9e20*/  LD.E.64 R26, desc[UR6][R20.64+0x40] ;  /* 0x00004006141a7980 */ /* 0x000ee2000c101b00 */
[----:B------:R-:W-:Y:S05]  /*9e30*/  IABS R5, R17 ;  /* 0x0000001100057213 */ /* 0x000fea0000000000 */
[----:B------:R-:W4:Y:S01]  /*9e40*/  LD.E.64 R24, desc[UR6][R20.64+0x20] ;  /* 0x0000200614187980 */ /* 0x000f22000c101b00 */
[-C--:B--2---:R-:W-:Y:S02]  /*9e50*/  IABS R3, R2.reuse ;  /* 0x0000000200037213 */ /* 0x084fe40000000000 */
[----:B------:R-:W-:Y:S02]  /*9e60*/  IABS R7, R2 ;  /* 0x0000000200077213 */ /* 0x000fe40000000000 */
[----:B------:R-:W1:Y:S03]  /*9e70*/  I2F.RP R8, R3 ;  /* 0x0000000300087306 */ /* 0x000e660000209400 */
[----:B------:R-:W-:Y:S07]  /*9e80*/  IMAD.MOV R7, RZ, RZ, -R7 ;  /* 0x000000ffff077224 */ /* 0x000fee00078e0a07 */
[----:B-1----:R-:W1:Y:S02]  /*9e90*/  MUFU.RCP R0, R8 ;  /* 0x0000000800007308 */ /* 0x002e640000001000 */
[----:B-1----:R-:W-:Y:S01]  /*9ea0*/  VIADD R4, R0, 0xffffffe ;  /* 0x0ffffffe00047836 */ /* 0x002fe20000000000 */
[----:B------:R-:W2:Y:S07]  /*9eb0*/  LD.E.64 R8, desc[UR6][R20.64+0x38] ;  /* 0x0000380614087980 */ /* 0x000eae000c101b00 */
[----:B------:R-:W1:Y:S02]  /*9ec0*/  F2I.FTZ.U32.TRUNC.NTZ R11, R4 ;  /* 0x00000004000b7305 */ /* 0x000e64000021f000 */
[--C-:B-1----:R-:W-:Y:S04]  /*9ed0*/  IMAD.MOV R0, RZ, RZ, -R11.reuse ;  /* 0x000000ffff007224 */ /* 0x102fe800078e0a0b */
[----:B------:R-:W-:Y:S04]  /*9ee0*/  IMAD R0, R0, R3, RZ ;  /* 0x0000000300007224 */ /* 0x000fe800078e02ff */
[----:B------:R-:W-:Y:S02]  /*9ef0*/  IMAD.HI.U32 R0, R11, R0, R10 ;  /* 0x000000000b007227 */ /* 0x000fe400078e000a */
[----:B------:R-:W5:Y:S04]  /*9f00*/  LD.E.64 R10, desc[UR6][R20.64+0x28] ;  /* 0x00002806140a7980 */ /* 0x000f68000c101b00 */
        /* <DEDUP_REMOVED lines=19> */
[----:B------:R-:W-:Y:S06]  /*a040*/  @P5 VIADD R0, R0, 0x1 ;  /* 0x0000000100005836 */ /* 0x000fec0000000000 */
[----:B------:R-:W-:Y:S02]  /*a050*/  @!P2 IMAD.MOV R0, RZ, RZ, -R0 ;  /* 0x000000ffff00a224 */ /* 0x000fe400078e0a00 */
[----:B------:R-:W-:Y:S04]  /*a060*/  @!P1 IADD3 R4, -R4, RZ, RZ ;  /* 0x000000ff04049210 */ /* 0x000fe80007ffe1ff */
[C---:B------:R-:W-:Y:S02]  /*a070*/  SEL R4, R3.reuse, R4, !P0 ;  /* 0x0000000403047207 */ /* 0x040fe40004000000 */
[----:B------:R-:W-:Y:S02]  /*a080*/  SEL R3, R3, R0, !P0 ;  /* 0x0000000003037207 */ /* 0x000fe40004000000 */
[CC--:B------:R-:W-:Y:S02]  /*a090*/  LEA R30, P1, R4.reuse, R212.reuse, 0x2 ;  /* 0x000000d4041e7211 */ /* 0x0c0fe400078210ff */
[C---:B------:R-:W-:Y:S02]  /*a0a0*/  LEA R28, P0, R3.reuse, R212, 0x2 ;  /* 0x000000d4031c7211 */ /* 0x040fe400078010ff */
[-C--:B------:R-:W-:Y:S02]  /*a0b0*/  LEA.HI.X.SX32 R31, R4, R213.reuse, 0x2, P1 ;  /* 0x000000d5041f7211 */ /* 0x080fe400008f16ff */
[C---:B------:R-:W-:Y:S01]  /*a0c0*/  LEA.HI.X.SX32 R29, R3.reuse, R213, 0x2, P0 ;  /* 0x000000d5031d7211 */ /* 0x040fe200000f16ff */
[----:B------:R-:W-:Y:S01]  /*a0d0*/  IMAD.IADD R3, R3, 0x1, -R4 ;  /* 0x0000000103037824 */ /* 0x000fe200078e0a04 */
[----:B------:R-:W-:Y:S01]  /*a0e0*/  IADD3 R0, -R16, R17, RZ ;  /* 0x0000001110007210 */ /* 0x000fe20007ffe1ff */
[----:B------:R-:W4:Y:S04]  /*a0f0*/  LD.E R5, desc[UR6][R30.64] ;  /* 0x000000061e057980 */ /* 0x000f28000c101900 */
[----:B------:R-:W-:Y:S01]  /*a100*/  IMAD R0, R3, R2, R0 ;  /* 0x0000000203007224 */ /* 0x000fe200078e0200 */
[----:B------:R-:W4:Y:S03]  /*a110*/  LD.E R6, desc[UR6][R28.64] ;  /* 0x000000061c067980 */ /* 0x000f26000c101900 */
[-C--:B---3--:R-:W-:Y:S01]  /*a120*/  IMAD R4, R27, R0.reuse, RZ ;  /* 0x000000001b047224 */ /* 0x088fe200078e02ff */
[----:B------:R-:W-:Y:S01]  /*a130*/  SHF.R.S32.HI R3, RZ, 0x1f, R0 ;  /* 0x0000001fff037819 */ /* 0x000fe20000011400 */
[----:B------:R-:W-:Y:S01]  /*a140*/  IMAD.WIDE.U32 R16, R26, R0, RZ ;  /* 0x000000001a107225 */ /* 0x000fe200078e00ff */
[----:B----4-:R-:W-:Y:S03]  /*a150*/  IADD3 R6, -R6, R5, RZ ;  /* 0x0000000506067210 */ /* 0x010fe60007ffe1ff */
[----:B------:R-:W-:Y:S01]  /*a160*/  IMAD R5, R26, R3, R4 ;  /* 0x000000031a057224 */ /* 0x000fe200078e0204 */
[----:B------:R-:W-:Y:S01]  /*a170*/  SHF.R.S32.HI R7, RZ, 0x1f, R6 ;  /* 0x0000001fff077819 */ /* 0x000fe20000011406 */
[-C--:B------:R-:W-:Y:S02]  /*a180*/  IMAD R4, R25, R6.reuse, RZ ;  /* 0x0000000619047224 */ /* 0x080fe400078e02ff */
[----:B------:R-:W-:Y:S02]  /*a190*/  IMAD.IADD R17, R17, 0x1, R5 ;  /* 0x0000000111117824 */ /* 0x000fe400078e0205 */
[CC--:B------:R-:W-:Y:S02]  /*a1a0*/  IMAD R4, R24.reuse, R7.reuse, R4 ;  /* 0x0000000718047224 */ /* 0x0c0fe400078e0204 */
[----:B------:R-:W-:Y:S04]  /*a1b0*/  IMAD.WIDE.U32 R24, R24, R6, RZ ;  /* 0x0000000618187225 */ /* 0x000fe800078e00ff */
[----:B-----5:R-:W-:Y:S01]  /*a1c0*/  IMAD.WIDE.U32 R16, R6, R10, R16 ;  /* 0x0000000a06107225 */ /* 0x020fe200078e0010 */
[----:B------:R-:W-:Y:S03]  /*a1d0*/  IADD3 R25, R25, R4, RZ ;  /* 0x0000000419197210 */ /* 0x000fe60007ffe0ff */
[----:B------:R-:W-:Y:S01]  /*a1e0*/  IMAD R6, R11, R6, RZ ;  /* 0x000000060b067224 */ /* 0x000fe200078e02ff */
[----:B------:R-:W-:Y:S01]  /*a1f0*/  LEA R140, P1, R16, R140, 0x1 ;  /* 0x0000008c108c7211 */ /* 0x000fe200078208ff */
[----:B--2---:R-:W-:Y:S02]  /*a200*/  IMAD R4, R9, R0, RZ ;  /* 0x0000000009047224 */ /* 0x004fe400078e02ff */
        /* <DEDUP_REMOVED lines=9> */
.L_x_5897:
[----:B------:R-:W2:Y:S01]  /*a2a0*/  LD.E R5, desc[UR6][R20.64+0x40] ;  /* 0x0000400614057980 */ /* 0x000ea2000c101900 */
[----:B------:R-:W-:Y:S03]  /*a2b0*/  IMAD.MOV.U32 R141, RZ, RZ, R139 ;  /* 0x000000ffff8d7224 */ /* 0x000fe600078e008b */
[----:B------:R-:W3:Y:S02]  /*a2c0*/  LD.E R3, desc[UR6][R20.64+0x38] ;  /* 0x0000380614037980 */ /* 0x000ee4000c101900 */
[----:B---3--:R-:W-:Y:S02]  /*a2d0*/  IMAD.U32 R3, R3, -0x40, RZ ;  /* 0xffffffc003037824 */ /* 0x008fe400078e00ff */
[----:B--2---:R-:W-:Y:S03]  /*a2e0*/  IMAD.U32 R5, R5, -0x40, RZ ;  /* 0xffffffc005057824 */ /* 0x004fe600078e00ff */
[----:B----4-:R-:W-:Y:S02]  /*a2f0*/  LEA R132, P0, R3, R132, 0x1 ;  /* 0x0000008403847211 */ /* 0x010fe400078008ff */
[----:B------:R-:W-:Y:S02]  /*a300*/  LEA R140, P1, R5, R140, 0x1 ;  /* 0x0000008c058c7211 */ /* 0x000fe400078208ff */
[----:B------:R-:W-:Y:S02]  /*a310*/  LEA.HI.X.SX32 R133, R3, R133, 0x1, P0 ;  /* 0x0000008503857211 */ /* 0x000fe400000f0eff */
[----:B------:R-:W-:Y:S09]  /*a320*/  LEA.HI.X.SX32 R139, R5, R141, 0x1, P1 ;  /* 0x0000008d058b7211 */ /* 0x000ff200008f0eff */
.L_x_5898:
[----:B------:R-:W-:Y:S05]  /*a330*/  BSYNC B0 ;  /* 0x0000000000007941 */ /* 0x000fea0003800000 */
.L_x_5896:
[----:B------:R-:W-:Y:S04]  /*a340*/  IADD3 R13, R13, -0x1, RZ ;  /* 0xffffffff0d0d7810 */ /* 0x000fe80007ffe0ff */
[----:B------:R-:W-:Y:S11]  /*a350*/  ISETP.GT.AND P0, PT, R13, R102, PT ;  /* 0x000000660d00720c */ /* 0x000ff60003f04270 */
[----:B------:R-:W-:Y:S02]  /*a360*/  @!UPT UIADD3 URZ, URZ, URZ, URZ ;  /* 0x0000003f3f3ff290 */ /* 0x000fe4000fffe03f */
[----:B------:R-:W-:Y:S05]  /*a370*/  @P0 BRA `(.L_x_5899) ;  /* 0xffffff84008c0947 */ /* 0x000fea000383ffff */
.L_x_5851:
[----:B------:R-:W-:Y:S05]  /*a380*/  WARPSYNC.ALL ;  /* 0x0000000000007948 */ /* 0x000fea0003800000 */
[----:B------:R-:W-:Y:S06]  /*a390*/  BAR.SYNC.DEFER_BLOCKING 0x0 ;  /* 0x0000000000007b1d */ /* 0x000fec0000010000 */
[----:B------:R-:W2:Y:S02]  /*a3a0*/  LD.E R17, desc[UR6][R20.64+0xd0] ;  /* 0x0000d00614117980 */ /* 0x000ea4000c101900 */
        /* <DEDUP_REMOVED lines=12> */
[----:B------:R1:W5:Y:S04]  /*a470*/  LD.E.64 R36, desc[UR6][R20.64+0x148] ;  /* 0x0001480614247980 */ /* 0x000368000c101b00 */
[----:B----4-:R1:W5:Y:S01]  /*a480*/  LD.E.64 R34, desc[UR6][R20.64+0x150] ;  /* 0x0001500614227980 */ /* 0x010362000c101b00 */
[----:B--2---:R-:W-:-:S04]  /*a490*/  ISETP.NE.U32.AND P1, PT, R6, RZ, PT ;  /* 0x000000ff0600720c */ /* 0x004fc80003f25070 */
[----:B------:R-:W-:-:S13]  /*a4a0*/  ISETP.NE.AND.EX P1, PT, R7, RZ, PT, P1 ;  /* 0x000000ff0700720c */ /* 0x000fda0003f25310 */
[----:B------:R-:W-:-:S04]  /*a4b0*/  @P1 LEA R8, P0, R206, R6, 0x2 ;  /* 0x00000006ce081211 */ /* 0x000fc800078010ff */
[----:B------:R-:W-:-:S05]  /*a4c0*/  @P1 LEA.HI.X R9, R206, R7, R79, 0x2, P0 ;  /* 0x00000007ce091211 */ /* 0x000fca00000f144f */
[----:B------:R-:W2:Y:S01]  /*a4d0*/  @P1 LD.E R2, desc[UR6][R8.64] ;  /* 0x0000000608021980 */ /* 0x000ea2000c101900 */
[CC--:B------:R-:W-:Y:S02]  /*a4e0*/  LEA R7, P0, R168.reuse, R164.reuse, 0x5 ;  /* 0x000000a4a8077211 */ /* 0x0c0fe400078028ff */
[----:B------:R-:W-:Y:S02]  /*a4f0*/  LEA.HI R23, R17, R17, RZ, 0x1 ;  /* 0x0000001111177211 */ /* 0x000fe400078f08ff */
[----:B------:R-:W-:Y:S02]  /*a500*/  IADD3 R5, P1, R5, R164, RZ ;  /* 0x000000a405057210 */ /* 0x000fe40007f3e0ff */
[----:B------:R-:W-:Y:S02]  /*a510*/  LEA.HI.X R6, R168, R167, R169, 0x5, P0 ;  /* 0x000000a7a8067211 */ /* 0x000fe400000f2ca9 */
[-C--:B-----5:R-:W-:Y:S02]  /*a520*/  LEA R38, P0, R7, R170.reuse, 0x1 ;  /* 0x000000aa07267211 */ /* 0x0a0fe400078008ff */
[----:B------:R-:W-:Y:S01]  /*a530*/  SHF.R.S32.HI R23, RZ, 0x1, R23 ;  /* 0x00000001ff177819 */ /* 0x000fe20000011417 */
[----:B------:R-:W-:Y:S01]  /*a540*/  IMAD.X R3, R3, 0x1, R167, P1 ;  /* 0x0000000103037824 */ /* 0x000fe200008e06a7 */
[----:B------:R-:W-:-:S02]  /*a550*/  LEA R44, P1, R5, R170, 0x1 ;  /* 0x000000aa052c7211 */ /* 0x000fc400078208ff */
[----:B---3--:R-:W-:Y:S01]  /*a560*/  ISETP.NE.AND P4, PT, R0, RZ, PT ;  /* 0x000000ff0000720c */ /* 0x008fe20003f85270 */
[----:B------:R-:W-:Y:S01]  /*a570*/  IMAD.MOV.U32 R166, RZ, RZ, R164 ;  /* 0x000000ffffa67224 */ /* 0x000fe200078e00a4 */
[----:B------:R-:W-:Y:S02]  /*a580*/  LEA R46, P2, R164, R170, 0x1 ;  /* 0x000000aaa42e7211 */ /* 0x000fe400078408ff */
[----:B------:R-:W-:Y:S01]  /*a590*/  LEA.HI.X R39, R7, R171, R6, 0x1, P0 ;  /* 0x000000ab07277211 */ /* 0x000fe200000f0c06 */
[----:B------:R-:W-:Y:S01]  /*a5a0*/  IMAD R6, R162, R23, R81 ;  /* 0x00000017a2067224 */ /* 0x000fe200078e0251 */
[-C--:B------:R-:W-:Y:S01]  /*a5b0*/  LEA.HI.X R45, R5, R171.reuse, R3, 0x1, P1 ;  /* 0x000000ab052d7211 */ /* 0x080fe200008f0c03 */
[----:B------:R-:W-:Y:S01]  /*a5c0*/  IMAD R4, R169, 0x30, RZ ;  /* 0x00000030a9047824 */ /* 0x000fe200078e02ff */
[--C-:B------:R-:W-:Y:S01]  /*a5d0*/  LEA.HI.X R47, R164, R171, R167.reuse, 0x1, P2 ;  /* 0x000000aba42f7211 */ /* 0x100fe200010f0ca7 */
[----:B------:R-:W-:-:S04]  /*a5e0*/  IMAD.WIDE.U32 R166, R168, 0x30, R166 ;  /* 0x00000030a8a67825 */ /* 0x000fc800078e00a6 */
[----:B------:R-:W-:Y:S02]  /*a5f0*/  IMAD.IADD R33, R208, 0x1, -R71 ;  /* 0x00000001d0217824 */ /* 0x000fe400078e0a47 */
[----:B------:R-:W-:Y:S01]  /*a600*/  IMAD.IADD R0, R81, 0x1, R6 ;  /* 0x0000000151007824 */ /* 0x000fe200078e0206 */
[----:B------:R-:W-:Y:S01]  /*a610*/  LEA R40, P1, R166, R170, 0x1 ;  /* 0x000000aaa6287211 */ /* 0x000fe200078208ff */
[----:B------:R-:W-:Y:S01]  /*a620*/  IMAD.IADD R5, R167, 0x1, R4 ;  /* 0x00000001a7057824 */ /* 0x000fe200078e0204 */
[----:B------:R-:W-:Y:S01]  /*a630*/  ISETP.GE.AND P0, PT, R162, R33, PT ;  /* 0x00000021a200720c */ /* 0x000fe20003f06270 */
[----:B------:R-:W-:-:S03]  /*a640*/  IMAD.SHL.U32 R16, R23, 0x10, RZ ;  /* 0x0000001017107824 */ /* 0x000fc600078e00ff */
[----:B------:R-:W-:Y:S02]  /*a650*/  ISETP.GT.AND P0, PT, R56, -0x8, !P0 ;  /* 0xfffffff83800780c */ /* 0x000fe40004704270 */
[----:B------:R-:W-:Y:S02]  /*a660*/  LEA.HI.X R41, R166, R171, R5, 0x1, P1 ;  /* 0x000000aba6297211 */ /* 0x000fe400008f0c05 */
[----:B--2---:R-:W-:-:S05]  /*a670*/  IADD3 R2, R2, R80, R71 ;  /* 0x0000005002027210 */ /* 0x004fca0007ffe047 */
[----:B------:R-:W-:-:S05]  /*a680*/  IMAD R3, R2, R23, RZ ;  /* 0x0000001702037224 */ /* 0x000fca00078e02ff */
[----:B------:R-:W-:Y:S02]  /*a690*/  SHF.R.S32.HI R43, RZ, 0x1f, R3 ;  /* 0x0000001fff2b7819 */ /* 0x000fe40000011403 */
[C---:B------:R-:W-:Y:S02]  /*a6a0*/  IADD3 R7, P3, R3.reuse, R6, RZ ;  /* 0x0000000603077210 */ /* 0x040fe40007f7e0ff */
[----:B------:R-:W-:Y:S02]  /*a6b0*/  IADD3 R3, P2, R3, R0, RZ ;  /* 0x0000000003037210 */ /* 0x000fe40007f5e0ff */
[-C--:B------:R-:W-:Y:S02]  /*a6c0*/  LEA.HI.X.SX32 R6, R6, R43.reuse, 0x1, P3 ;  /* 0x0000002b06067211 */ /* 0x080fe400018f0eff */
[----:B------:R-:W-:Y:S01]  /*a6d0*/  LEA.HI.X.SX32 R43, R0, R43, 0x1, P2 ;  /* 0x0000002b002b7211 */ /* 0x000fe200010f0eff */
[----:B-1----:R-:W-:Y:S08]  /*a6e0*/  @!P4 BRA `(.L_x_5902) ;  /* 0x000000240050c947 */ /* 0x002ff00003800000 */
[----:B------:R-:W-:Y:S04]  /*a6f0*/  BSSY B1, `(.L_x_5903) ;  /* 0x0000090000017945 */ /* 0x000fe80003800000 */
[----:B------:R-:W-:Y:S05]  /*a700*/  @!P0 BRA `(.L_x_5904) ;  /* 0x0000000800388947 */ /* 0x000fea0003800000 */
[----:B------:R1:W5:Y:S01]  /*a710*/  LD.E.128 R8, desc[UR6][R46.64] ;  /* 0x000000062e087980 */ /* 0x000362000c101d00 */
[C---:B------:R-:W-:Y:S01]  /*a720*/  ISETP.GE.AND P3, PT, R18.reuse, R17, PT ;  /* 0x000000111200720c */ /* 0x040fe20003f66270 */
[C---:B------:R-:W-:Y:S01]  /*a730*/  IMAD.SHL.U32 R31, R7.reuse, 0x2, RZ ;  /* 0x00000002071f7824 */ /* 0x040fe200078e00ff */
[----:B------:R-:W-:Y:S01]  /*a740*/  SHF.L.U64.HI R3, R7, 0x1, R6 ;  /* 0x0000000107037819 */ /* 0x000fe20000010206 */
[----:B------:R-:W-:Y:S01]  /*a750*/  VIADD R0, R18, 0x40 ;  /* 0x0000004012007836 */ /* 0x000fe20000000000 */
[----:B------:R-:W-:Y:S02]  /*a760*/  BSSY B0, `(.L_x_5905) ;  /* 0x000002d000007945 */ /* 0x000fe40003800000 */
[-C--:B------:R-:W-:Y:S02]  /*a770*/  IADD3 R28, P1, R36, R31.reuse, RZ ;  /* 0x0000001f241c7210 */ /* 0x080fe40007f3e0ff */
[----:B------:R-:W-:Y:S02]  /*a780*/  IADD3 R30, P0, R34, R31, RZ ;  /* 0x0000001f221e7210 */ /* 0x000fe40007f1e0ff */
[----:B------:R-:W-:Y:S01]  /*a790*/  ISETP.GE.AND P2, PT, R0, R17, PT ;  /* 0x000000110000720c */ /* 0x000fe20003f46270 */
[----:B------:R-:W-:-:S02]  /*a7a0*/  IMAD.X R29, R37, 0x1, R3, P1 ;  /* 0x00000001251d7824 */ /* 0x000fc400008e0603 */
[----:B------:R-:W-:Y:S01]  /*a7b0*/  IMAD.X R31, R35, 0x1, R3, P0 ;  /* 0x00000001231f7824 */ /* 0x000fe200000e0603 */
[----:B------:R-:W-:Y:S09]  /*a7c0*/  @P3 BRA `(.L_x_5906) ;  /* 0x0000000000983947 */ /* 0x000ff20003800000 */
[----:B------:R-:W2:Y:S04]  /*a7d0*/  LD.E.64 R2, desc[UR6][R30.64] ;  /* 0x000000061e027980 */ /* 0x000ea8000c101b00 */
[----:B------:R-:W3:Y:S01]  /*a7e0*/  LD.E.64 R4, desc[UR6][R28.64] ;  /* 0x000000061c047980 */ /* 0x000ee2000c101b00 */
        /* <DEDUP_REMOVED lines=36> */
.L_x_5906:
[----:B------:R-:W-:Y:S05]  /*aa30*/  BSYNC B0 ;  /* 0x0000000000007941 */ /* 0x000fea0003800000 */
.L_x_5905:
[----:B-----5:R2:W-:Y:S04]  /*aa40*/  STS.128 [R209], R8 ;  /* 0x00000008d1007388 */ /* 0x0205e80000000c00 */
[----:B------:R2:W5:Y:S01]  /*aa50*/  LD.E.128 R12, desc[UR6][R46.64+0x80] ;  /* 0x000080062e0c7980 */ /* 0x000562000c101d00 */
[----:B------:R-:W-:Y:S04]  /*aa60*/  BSSY B0, `(.L_x_5907) ;  /* 0x000002a000007945 */ /* 0x000fe80003800000 */
[----:B------:R-:W-:Y:S05]  /*aa70*/  @P2 BRA `(.L_x_5908) ;  /* 0x0000000000a02947 */ /* 0x000fea0003800000 */
[----:B------:R-:W3:Y:S04]  /*aa80*/  LD.E.64 R2, desc[UR6][R30.64+0x40] ;  /* 0x000040061e027980 */ /* 0x000ee8000c101b00 */
[----:B------:R-:W4:Y:S01]  /*aa90*/  LD.E.64 R4, desc[UR6][R28.64+0x40] ;  /* 0x000040061c047980 */ /* 0x000f22000c101b00 */
[----:B--2--5:R-:W-:Y:S01]  /*aaa0*/  SHF.L.U32 R8, R13, 0x10, RZ ;  /* 0x000000100d087819 */ /* 0x024fe200000006ff */
        /* <DEDUP_REMOVED lines=37> */
.L_x_5908:
[----:B------:R-:W-:Y:S05]  /*ad00*/  BSYNC B0 ;  /* 0x0000000000007941 */ /* 0x000fea0003800000 */
.L_x_5907:
[----:B-----5:R3:W-:Y:S04]  /*ad10*/  STS.128 [R209+0x2000], R12 ;  /* 0x0020000cd1007388 */ /* 0x0207e80000000c00 */
[----:B--2---:R3:W5:Y:S01]  /*ad20*/  LD.E.128 R8, desc[UR6][R46.64+0x100] ;  /* 0x000100062e087980 */ /* 0x004762000c101d00 */
[----:B------:R-:W-:Y:S01]  /*ad30*/  IADD3 R0, R18, 0x80, RZ ;  /* 0x0000008012007810 */ /* 0x000fe20007ffe0ff */
[----:B------:R-:W-:Y:S03]  /*ad40*/  BSSY B0, `(.L_x_5909) ;  /* 0x0000029000007945 */ /* 0x000fe60003800000 */
[----:B------:R-:W-:-:S13]  /*ad50*/  ISETP.GE.AND P0, PT, R0, R17, PT ;  /* 0x000000110000720c */ /* 0x000fda0003f06270 */
[----:B------:R-:W-:Y:S05]  /*ad60*/  @P0 BRA `(.L_x_5910) ;  /* 0x0000000000980947 */ /* 0x000fea0003800000 */
[----:B------:R-:W2:Y:S04]  /*ad70*/  LD.E.64 R2, desc[UR6][R30.64+0x80] ;  /* 0x000080061e027980 */ /* 0x000ea8000c101b00 */
[----:B------:R-:W4:Y:S01]  /*ad80*/  LD.E.64 R4, desc[UR6][R28.64+0x80] ;  /* 0x000080061c047980 */ /* 0x000f22000c101b00 */
[C---:B-----5:R-:W-:Y:S01]  /*ad90*/  LOP3.LUT R0, R9.reuse, 0xffff0000, RZ, 0xc0, !PT ;  /* 0xffff000009007812 */ /* 0x060fe200078ec0ff */
[----:B------:R-:W-:Y:S01]  /*ada0*/  IMAD.U32 R22, R10, 0x10000, RZ ;  /* 0x000100000a167824 */ /* 0x000fe200078e00ff */
[----:B---3--:R-:W-:Y:S02]  /*adb0*/  SHF.L.U32 R12, R9, 0x10, RZ ;  /* 0x00000010090c7819 */ /* 0x008fe400000006ff */
        /* <DEDUP_REMOVED lines=33> */
.L_x_5910:
[----:B------:R-:W-:Y:S05]  /*afd0*/  BSYNC B0 ;  /* 0x0000000000007941 */ /* 0x000fea0003800000 */
.L_x_5909:
[----:B-----5:R2:W-:Y:S02]  /*afe0*/  STS.128 [R209+0x4000], R8 ;  /* 0x00400008d1007388 */ /* 0x0205e40000000c00 */
.L_x_5904:
[----:B------:R-:W-:Y:S05]  /*aff0*/  BSYNC B1 ;  /* 0x0000000000017941 */ /* 0x000fea0003800000 */
.L_x_5903:
[----:B------:R-:W-:Y:S01]  /*b000*/  VIADD R0, R162, 0x10 ;  /* 0x00000010a2007836 */ /* 0x000fe20000000000 */
[----:B------:R-:W-:Y:S04]  /*b010*/  BSSY B1, `(.L_x_5911) ;  /* 0x0000094000017945 */ /* 0x000fe80003800000 */
[----:B------:R-:W-:-:S04]  /*b020*/  ISETP.GE.AND P0, PT, R0, R33, PT ;  /* 0x000000210000720c */ /* 0x000fc80003f06270 */
[----:B------:R-:W-:-:S13]  /*b030*/  ISETP.LT.OR P0, PT, R56, -0x87, P0 ;  /* 0xffffff793800780c */ /* 0x000fda0000701670 */
[----:B------:R-:W-:Y:S05]  /*b040*/  @P0 BRA `(.L_x_5912) ;  /* 0x0000000800400947 */ /* 0x000fea0003800000 */
[----:B---3--:R3:W5:Y:S01]  /*b050*/  LD.E.128 R12, desc[UR6][R44.64] ;  /* 0x000000062c0c7980 */ /* 0x008762000c101d00 */
[----:B------:R-:W-:Y:S01]  /*b060*/  IADD3 R3, P0, R16, R7, RZ ;  /* 0x0000000710037210 */ /* 0x000fe20007f1e0ff */
[C---:B------:R-:W-:Y:S01]  /*b070*/  VIADD R2, R18.reuse, 0x40 ;  /* 0x0000004012027836 */ /* 0x040fe20000000000 */
[-C--:B------:R-:W-:Y:S02]  /*b080*/  ISETP.GE.AND P1, PT, R18, R17.reuse, PT ;  /* 0x000000111200720c */ /* 0x080fe40003f26270 */
[----:B------:R-:W-:Y:S01]  /*b090*/  LEA.HI.X.SX32 R16, R16, R6, 0x1, P0 ;  /* 0x0000000610107211 */ /* 0x000fe200000f0eff */
[C---:B------:R-:W-:Y:S01]  /*b0a0*/  IMAD.SHL.U32 R31, R3.reuse, 0x2, RZ ;  /* 0x00000002031f7824 */ /* 0x040fe200078e00ff */
[----:B------:R-:W-:Y:S01]  /*b0b0*/  BSSY B0, `(.L_x_5913) ;  /* 0x000002f000007945 */ /* 0x000fe20003800000 */
[----:B------:R-:W-:Y:S02]  /*b0c0*/  ISETP.GE.AND P0, PT, R2, R17, PT ;  /* 0x000000110200720c */ /* 0x000fe40003f06270 */
[----:B------:R-:W-:-:S02]  /*b0d0*/  SHF.L.U64.HI R3, R3, 0x1, R16 ;  /* 0x0000000103037819 */ /* 0x000fc40000010210 */
[-C--:B------:R-:W-:Y:S02]  /*b0e0*/  IADD3 R24, P3, R36, R31.reuse, RZ ;  /* 0x0000001f24187210 */ /* 0x080fe40007f7e0ff */
[----:B------:R-:W-:-:S03]  /*b0f0*/  IADD3 R30, P2, R34, R31, RZ ;  /* 0x0000001f221e7210 */ /* 0x000fc60007f5e0ff */
[--C-:B------:R-:W-:Y:S02]  /*b100*/  IMAD.X R25, R37, 0x1, R3.reuse, P3 ;  /* 0x0000000125197824 */ /* 0x100fe400018e0603 */
[----:B------:R-:W-:Y:S01]  /*b110*/  IMAD.X R31, R35, 0x1, R3, P2 ;  /* 0x00000001231f7824 */ /* 0x000fe200010e0603 */
[----:B------:R-:W-:Y:S07]  /*b120*/  @P1 BRA `(.L_x_5914) ;  /* 0x00000000009c1947 */ /* 0x000fee0003800000 */
[----:B------:R-:W4:Y:S04]  /*b130*/  LD.E.64 R2, desc[UR6][R30.64] ;  /* 0x000000061e027980 */ /* 0x000f28000c101b00 */
[----:B------:R-:W3:Y:S01]  /*b140*/  LD.E.64 R4, desc[UR6][R24.64] ;  /* 0x0000000618047980 */ /* 0x000ee2000c101b00 */
[C---:B--2--5:R-:W-:Y:S01]  /*b150*/  SHF.L.U32 R9, R13.reuse, 0x10, RZ ;  /* 0x000000100d097819 */ /* 0x064fe200000006ff */
[----:B------:R-:W-:Y:S01]  /*b160*/  IMAD.U32 R26, R14, 0x10000, RZ ;  /* 0x000100000e1a7824 */ /* 0x000fe200078e00ff */
[----:B------:R-:W-:Y:S02]  /*b170*/  LOP3.LUT R8, R13, 0xffff0000, RZ, 0xc0, !PT ;  /* 0xffff00000d087812 */ /* 0x000fe400078ec0ff */
[----:B------:R-:W-:Y:S02]  /*b180*/  LOP3.LUT R16, R15, 0xffff0000, RZ, 0xc0, !PT ;  /* 0xffff00000f107812 */ /* 0x000fe400078ec0ff */
[----:B------:R-:W-:-:S02]  /*b190*/  SHF.L.U32 R10, R12, 0x10, RZ ;  /* 0x000000100c0a7819 */ /* 0x000fc400000006ff */
[----:B------:R-:W-:Y:S02]  /*b1a0*/  LOP3.LUT R28, R12, 0xffff0000, RZ, 0xc0, !PT ;  /* 0xffff00000c1c7812 */ /* 0x000fe400078ec0ff */
[----:B------:R-:W-:Y:S02]  /*b1b0*/  SHF.L.U32 R22, R15, 0x10, RZ ;  /* 0x000000100f167819 */ /* 0x000fe400000006ff */
[----:B------:R-:W-:Y:S02]  /*b1c0*/  LOP3.LUT R14, R14, 0xffff0000, RZ, 0xc0, !PT ;  /* 0xffff00000e0e7812 */ /* 0x000fe400078ec0ff */
[----:B----4-:R-:W-:Y:S02]  /*b1d0*/  LOP3.LUT R13, R2, 0xffff0000, RZ, 0xc0, !PT ;  /* 0xffff0000020d7812 */ /* 0x010fe400078ec0ff */
[C---:B------:R-:W-:Y:S01]  /*b1e0*/  LOP3.LUT R11, R3.reuse, 0xffff0000, RZ, 0xc0, !PT ;  /* 0xffff0000030b7812 */ /* 0x040fe200078ec0ff */
[----:B------:R-:W-:Y:S01]  /*b1f0*/  IMAD.U32 R3, R3, 0x10000, RZ ;  /* 0x0001000003037824 */ /* 0x000fe200078e00ff */
[----:B---3--:R-:W-:Y:S01]  /*b200*/  LOP3.LUT R27, R4, 0xffff0000, RZ, 0xc0, !PT ;  /* 0xffff0000041b7812 */ /* 0x008fe200078ec0ff */
[----:B------:R-:W-:Y:S01]  /*b210*/  FMUL.FTZ R12, R8, R13 ;  /* 0x0000000d080c7220 */ /* 0x000fe20000410000 */
[C---:B------:R-:W-:Y:S01]  /*b220*/  LOP3.LUT R15, R5.reuse, 0xffff0000, RZ, 0xc0, !PT ;  /* 0xffff0000050f7812 */ /* 0x040fe200078ec0ff */
[----:B------:R-:W-:Y:S01]  /*b230*/  FMUL.FTZ R29, R16, R11 ;  /* 0x0000000b101d7220 */ /* 0x000fe20000410000 */
[----:B------:R-:W-:Y:S01]  /*b240*/  SHF.L.U32 R5, R5, 0x10, RZ ;  /* 0x0000001005057819 */ /* 0x000fe200000006ff */
[-C--:B------:R-:W-:Y:S01]  /*b250*/  FMUL.FTZ R8, R8, R27.reuse ;  /* 0x0000001b08087220 */ /* 0x080fe20000410000 */
[C---:B------:R-:W-:Y:S01]  /*b260*/  FFMA.FTZ R12, R9.reuse, R27, -R12 ;  /* 0x0000001b090c7223 */ /* 0x040fe2000001080c */
[----:B------:R-:W-:Y:S01]  /*b270*/  FFMA.FTZ R29, R22, R15, -R29 ;  /* 0x0000000f161d7223 */ /* 0x000fe2000001081d */
[----:B------:R-:W-:Y:S01]  /*b280*/  SHF.L.U32 R27, R4, 0x10, RZ ;  /* 0x00000010041b7819 */ /* 0x000fe200000006ff */
[----:B------:R-:W-:Y:S01]  /*b290*/  FFMA.FTZ R9, R9, R13, R8 ;  /* 0x0000000d09097223 */ /* 0x000fe20000010008 */
[----:B------:R-:W-:Y:S01]  /*b2a0*/  FMUL.FTZ R13, R16, R15 ;  /* 0x0000000f100d7220 */ /* 0x000fe20000410000 */
[----:B------:R-:W-:-:S03]  /*b2b0*/  SHF.L.U32 R15, R2, 0x10, RZ ;  /* 0x00000010020f7819 */ /* 0x000fc600000006ff */
[----:B------:R-:W-:Y:S01]  /*b2c0*/  FFMA.FTZ R22, R22, R11, R13 ;  /* 0x0000000b16167223 */ /* 0x000fe2000001000d */
[----:B------:R-:W-:Y:S01]  /*b2d0*/  FMUL.FTZ R13, R14, R3 ;  /* 0x000000030e0d7220 */ /* 0x000fe20000410000 */
[----:B------:R-:W-:Y:S01]  /*b2e0*/  FMUL.FTZ R11, R28, R15 ;  /* 0x0000000f1c0b7220 */ /* 0x000fe20000410000 */
[----:B------:R-:W-:Y:S01]  /*b2f0*/  FMUL.FTZ R14, R14, R5 ;  /* 0x000000050e0e7220 */ /* 0x000fe20000410000 */
[----:B------:R-:W-:Y:S01]  /*b300*/  FMUL.FTZ R28, R28, R27 ;  /* 0x0000001b1c1c7220 */ /* 0x000fe20000410000 */
[----:B------:R-:W-:Y:S01]  /*b310*/  FFMA.FTZ R13, R26, R5, -R13 ;  /* 0x000000051a0d7223 */ /* 0x000fe2000001080d */
[----:B------:R-:W-:Y:S01]  /*b320*/  FFMA.FTZ R11, R10, R27, -R11 ;  /* 0x0000001b0a0b7223 */ /* 0x000fe2000001080b */
[----:B------:R-:W-:Y:S01]  /*b330*/  FFMA.FTZ R14, R26, R3, R14 ;  /* 0x000000031a0e7223 */ /* 0x000fe2000001000e */
[----:B------:R-:W-:Y:S01]  /*b340*/  FFMA.FTZ R28, R10, R15, R28 ;  /* 0x0000000f0a1c7223 */ /* 0x000fe2000001001c */
[----:B------:R-:W-:Y:S02]  /*b350*/  F2FP.BF16.F32.PACK_AB R9, R9, R12 ;  /* 0x0000000c0909723e */ /* 0x000fe400000010ff */
[----:B------:R-:W-:-:S02]  /*b360*/  F2FP.BF16.F32.PACK_AB R15, R22, R29 ;  /* 0x0000001d160f723e */ /* 0x000fc400000010ff */
[----:B------:R-:W-:Y:S02]  /*b370*/  F2FP.BF16.F32.PACK_AB R14, R14, R13 ;  /* 0x0000000d0e0e723e */ /* 0x000fe400000010ff */
[----:B------:R-:W-:Y:S02]  /*b380*/  F2FP.BF16.F32.PACK_AB R12, R28, R11 ;  /* 0x0000000b1c0c723e */ /* 0x000fe400000010ff */
[----:B------:R-:W-:Y:S02]  /*b390*/  MOV R13, R9 ;  /* 0x00000009000d7202 */ /* 0x000fe40000000f00 */
.L_x_5914:
[----:B------:R-:W-:Y:S05]  /*b3a0*/  BSYNC B0 ;  /* 0x0000000000007941 */ /* 0x000fea0003800000 */
.L_x_5913:
[----:B-----5:R4:W-:Y:S04]  /*b3b0*/  STS.128 [R209+0x800], R12 ;  /* 0x0008000cd1007388 */ /* 0x0209e80000000c00 */
[----:B--2---:R4:W5:Y:S01]  /*b3c0*/  LD.E.128 R8, desc[UR6][R44.64+0x80] ;  /* 0x000080062c087980 */ /* 0x004962000c101d00 */
[----:B------:R-:W-:Y:S04]  /*b3d0*/  BSSY B0, `(.L_x_5915) ;  /* 0x0000029000007945 */ /* 0x000fe80003800000 */
[----:B------:R-:W-:Y:S05]  /*b3e0*/  @P0 BRA `(.L_x_5916) ;  /* 0x00000000009c0947 */ /* 0x000fea0003800000 */
[----:B------:R-:W2:Y:S04]  /*b3f0*/  LD.E.64 R2, desc[UR6][R30.64+0x40] ;  /* 0x000040061e027980 */ /* 0x000ea8000c101b00 */
[----:B------:R-:W3:Y:S01]  /*b400*/  LD.E.64 R4, desc[UR6][R24.64+0x40] ;  /* 0x0000400618047980 */ /* 0x000ee2000c101b00 */
[C---:B----45:R-:W-:Y:S01]  /*b410*/  SHF.L.U32 R12, R9.reuse, 0x10, RZ ;  /* 0x00000010090c7819 */ /* 0x070fe200000006ff */
        /* <DEDUP_REMOVED lines=11> */
[----:B------:R-:W-:Y:S01]  /*b4d0*/  FMUL.FTZ R11, R9, R14 ;  /* 0x0000000e090b7220 */ /* 0x000fe20000410000 */
[----:B------:R-:W-:Y:S01]  /*b4e0*/  LOP3.LUT R15, R5, 0xffff0000, RZ, 0xc0, !PT ;  /* 0xffff0000050f7812 */ /* 0x000fe200078ec0ff */
[----:B------:R-:W-:Y:S01]  /*b4f0*/  FMUL.FTZ R29, R22, R8 ;  /* 0x00000008161d7220 */ /* 0x000fe20000410000 */
[----:B------:R-:W-:Y:S01]  /*b500*/  SHF.L.U32 R2, R2, 0x10, RZ ;  /* 0x0000001002027819 */ /* 0x000fe200000006ff */
[-C--:B------:R-:W-:Y:S01]  /*b510*/  FMUL.FTZ R9, R9, R16.reuse ;  /* 0x0000001009097220 */ /* 0x080fe20000410000 */
[----:B------:R-:W-:Y:S01]  /*b520*/  FFMA.FTZ R11, R12, R16, -R11 ;  /* 0x000000100c0b7223 */ /* 0x000fe2000001080b */
[----:B------:R-:W-:Y:S01]  /*b530*/  SHF.L.U32 R4, R4, 0x10, RZ ;  /* 0x0000001004047819 */ /* 0x000fe200000006ff */
[----:B------:R-:W-:Y:S01]  /*b540*/  FMUL.FTZ R16, R10, R3 ;  /* 0x000000030a107220 */ /* 0x000fe20000410000 */
[----:B------:R-:W-:Y:S01]  /*b550*/  FFMA.FTZ R12, R12, R14, R9 ;  /* 0x0000000e0c0c7223 */ /* 0x000fe20000010009 */
[-C--:B------:R-:W-:Y:S01]  /*b560*/  FMUL.FTZ R9, R22, R15.reuse ;  /* 0x0000000f16097220 */ /* 0x080fe20000410000 */
[----:B------:R-:W-:Y:S01]  /*b570*/  SHF.L.U32 R5, R5, 0x10, RZ ;  /* 0x0000001005057819 */ /* 0x000fe200000006ff */
[----:B------:R-:W-:Y:S01]  /*b580*/  FMUL.FTZ R14, R28, R2 ;  /* 0x000000021c0e7220 */ /* 0x000fe20000410000 */
[C---:B------:R-:W-:Y:S01]  /*b590*/  FFMA.FTZ R29, R26.reuse, R15, -R29 ;  /* 0x0000000f1a1d7223 */ /* 0x040fe2000001081d */
[----:B------:R-:W-:Y:S01]  /*b5a0*/  FFMA.FTZ R8, R26, R8, R9 ;  /* 0x000000081a087223 */ /* 0x000fe20000010009 */
[-C--:B------:R-:W-:Y:S01]  /*b5b0*/  FMUL.FTZ R9, R28, R4.reuse ;  /* 0x000000041c097220 */ /* 0x080fe20000410000 */
[-C--:B------:R-:W-:Y:S01]  /*b5c0*/  FMUL.FTZ R10, R10, R5.reuse ;  /* 0x000000050a0a7220 */ /* 0x080fe20000410000 */
[----:B------:R-:W-:Y:S01]  /*b5d0*/  FFMA.FTZ R14, R13, R4, -R14 ;  /* 0x000000040d0e7223 */ /* 0x000fe2000001080e */
[----:B------:R-:W-:Y:S01]  /*b5e0*/  FFMA.FTZ R16, R27, R5, -R16 ;  /* 0x000000051b107223 */ /* 0x000fe20000010810 */
[----:B------:R-:W-:Y:S01]  /*b5f0*/  FFMA.FTZ R9, R13, R2, R9 ;  /* 0x000000020d097223 */ /* 0x000fe20000010009 */
[----:B------:R-:W-:Y:S01]  /*b600*/  FFMA.FTZ R3, R27, R3, R10 ;  /* 0x000000031b037223 */ /* 0x000fe2000001000a */
[----:B------:R-:W-:-:S02]  /*b610*/  F2FP.BF16.F32.PACK_AB R12, R12, R11 ;  /* 0x0000000b0c0c723e */ /* 0x000fc400000010ff */
[----:B------:R-:W-:Y:S02]  /*b620*/  F2FP.BF16.F32.PACK_AB R11, R8, R29 ;  /* 0x0000001d080b723e */ /* 0x000fe400000010ff */
[----:B------:R-:W-:Y:S02]  /*b630*/  F2FP.BF16.F32.PACK_AB R8, R9, R14 ;  /* 0x0000000e0908723e */ /* 0x000fe400000010ff */
[----:B------:R-:W-:Y:S02]  /*b640*/  F2FP.BF16.F32.PACK_AB R10, R3, R16 ;  /* 0x00000010030a723e */ /* 0x000fe400000010ff */
[----:B------:R-:W-:Y:S02]  /*b650*/  MOV R9, R12 ;  /* 0x0000000c00097202 */ /* 0x000fe40000000f00 */
.L_x_5916:
[----:B------:R-:W-:Y:S05]  /*b660*/  BSYNC B0 ;  /* 0x0000000000007941 */ /* 0x000fea0003800000 */
.L_x_5915:
[----:B-----5:R2:W-:Y:S04]  /*b670*/  STS.128 [R209+0x2800], R8 ;  /* 0x00280008d1007388 */ /* 0x0205e80000000c00 */
[----:B-1-34-:R-:W5:Y:S01]  /*b680*/  LD.E.128 R44, desc[UR6][R44.64+0x100] ;  /* 0x000100062c2c7980 */ /* 0x01af62000c101d00 */
[----:B------:R-:W-:Y:S01]  /*b690*/  IADD3 R2, R18, 0x80, RZ ;  /* 0x0000008012027810 */ /* 0x000fe20007ffe0ff */
[----:B------:R-:W-:Y:S03]  /*b6a0*/  BSSY B0, `(.L_x_5917) ;  /* 0x0000029000007945 */ /* 0x000fe60003800000 */
[----:B------:R-:W-:-:S13]  /*b6b0*/  ISETP.GE.AND P0, PT, R2, R17, PT ;  /* 0x000000110200720c */ /* 0x000fda0003f06270 */
[----:B------:R-:W-:Y:S05]  /*b6c0*/  @P0 BRA `(.L_x_5918) ;  /* 0x0000000000980947 */ /* 0x000fea0003800000 */
[----:B------:R-:W3:Y:S04]  /*b6d0*/  LD.E.64 R2, desc[UR6][R30.64+0x80] ;  /* 0x000080061e027980 */ /* 0x000ee8000c101b00 */
[----:B------:R-:W4:Y:S01]  /*b6e0*/  LD.E.64 R4, desc[UR6][R24.64+0x80] ;  /* 0x0000800618047980 */ /* 0x000f22000c101b00 */
[C---:B--2--5:R-:W-:Y:S01]  /*b6f0*/  LOP3.LUT R8, R45.reuse, 0xffff0000, RZ, 0xc0, !PT ;  /* 0xffff00002d087812 */ /* 0x064fe200078ec0ff */
[----:B------:R-:W-:Y:S01]  /*b700*/  IMAD.U32 R26, R46, 0x10000, RZ ;  /* 0x000100002e1a7824 */ /* 0x000fe200078e00ff */
[----:B------:R-:W-:Y:S02]  /*b710*/  SHF.L.U32 R9, R45, 0x10, RZ ;  /* 0x000000102d097819 */ /* 0x000fe400000006ff */
        /* <DEDUP_REMOVED lines=19> */
[C---:B------:R-:W-:Y:S02]  /*b850*/  FFMA.FTZ R25, R22.reuse, R14, -R25 ;  /* 0x0000000e16197223 */ /* 0x040fe40000010819 */
        /* <DEDUP_REMOVED lines=13> */
.L_x_5918:
[----:B------:R-:W-:Y:S05]  /*b930*/  BSYNC B0 ;  /* 0x0000000000007941 */ /* 0x000fea0003800000 */
.L_x_5917:
[----:B-----5:R4:W-:Y:S02]  /*b940*/  STS.128 [R209+0x4800], R44 ;  /* 0x0048002cd1007388 */ /* 0x0209e40000000c00 */
.L_x_5912:
[----:B------:R-:W-:Y:S05]  /*b950*/  BSYNC B1 ;  /* 0x0000000000017941 */ /* 0x000fea0003800000 */
.L_x_5911:
[----:B------:R-:W-:Y:S01]  /*b960*/  VIADD R16, R162, 0x20 ;  /* 0x00000020a2107836 */ /* 0x000fe20000000000 */
[----:B------:R-:W-:Y:S04]  /*b970*/  BSSY B1, `(.L_x_5919) ;  /* 0x0000096000017945 */ /* 0x000fe80003800000 */
[----:B------:R-:W-:-:S04]  /*b980*/  ISETP.GE.AND P0, PT, R16, R33, PT ;  /* 0x000000211000720c */ /* 0x000fc80003f06270 */
[----:B------:R-:W-:-:S13]  /*b990*/  ISETP.LT.OR P0, PT, R56, -0x107, P0 ;  /* 0xfffffef93800780c */ /* 0x000fda0000701670 */
[----:B------:R-:W-:Y:S05]  /*b9a0*/  @P0 BRA `(.L_x_5920) ;  /* 0x0000000800480947 */ /* 0x000fea0003800000 */
[----:B---3--:R3:W5:Y:S01]  /*b9b0*/  LD.E.128 R12, desc[UR6][R38.64] ;  /* 0x00000006260c7980 */ /* 0x008762000c101d00 */
[----:B------:R-:W-:Y:S01]  /*b9c0*/  IMAD.SHL.U32 R3, R23, 0x20, RZ ;  /* 0x0000002017037824 */ /* 0x000fe200078e00ff */
[C---:B------:R-:W-:Y:S01]  /*b9d0*/  ISETP.GE.AND P1, PT, R18.reuse, R17, PT ;  /* 0x000000111200720c */ /* 0x040fe20003f26270 */
[----:B------:R-:W-:-:S03]  /*b9e0*/  VIADD R2, R18, 0x40 ;  /* 0x0000004012027836 */ /* 0x000fc60000000000 */
[----:B------:R-:W-:-:S04]  /*b9f0*/  IADD3 R4, P0, R3, R7, RZ ;  /* 0x0000000703047210 */ /* 0x000fc80007f1e0ff */
[----:B------:R-:W-:Y:S01]  /*ba00*/  LEA.HI.X.SX32 R3, R3, R6, 0x1, P0 ;  /* 0x0000000603037211 */ /* 0x000fe200000f0eff */
[----:B------:R-:W-:Y:S01]  /*ba10*/  IMAD.SHL.U32 R31, R4, 0x2, RZ ;  /* 0x00000002041f7824 */ /* 0x000fe200078e00ff */
[----:B------:R-:W-:Y:S01]  /*ba20*/  BSSY B0, `(.L_x_5921) ;  /* 0x000002f000007945 */ /* 0x000fe20003800000 */
[----:B------:R-:W-:Y:S02]  /*ba30*/  ISETP.GE.AND P0, PT, R2, R17, PT ;  /* 0x000000110200720c */ /* 0x000fe40003f06270 */
[----:B------:R-:W-:Y:S02]  /*ba40*/  SHF.L.U64.HI R3, R4, 0x1, R3 ;  /* 0x0000000104037819 */ /* 0x000fe40000010203 */
[-C--:B------:R-:W-:Y:S02]  /*ba50*/  IADD3 R24, P3, R36, R31.reuse, RZ ;  /* 0x0000001f24187210 */ /* 0x080fe40007f7e0ff */
[----:B------:R-:W-:-:S03]  /*ba60*/  IADD3 R30, P2, R34, R31, RZ ;  /* 0x0000001f221e7210 */ /* 0x000fc60007f5e0ff */
[--C-:B------:R-:W-:Y:S02]  /*ba70*/  IMAD.X R25, R37, 0x1, R3.reuse, P3 ;  /* 0x0000000125197824 */ /* 0x100fe400018e0603 */
[----:B------:R-:W-:Y:S01]  /*ba80*/  IMAD.X R31, R35, 0x1, R3, P2 ;  /* 0x00000001231f7824 */ /* 0x000fe200010e0603 */
[----:B---3--:R-:W-:Y:S07]  /*ba90*/  @P1 BRA `(.L_x_5922) ;  /* 0x00000000009c1947 */ /* 0x008fee0003800000 */
[----:B------:R-:W3:Y:S04]  /*baa0*/  LD.E.64 R2, desc[UR6][R30.64] ;  /* 0x000000061e027980 */ /* 0x000ee8000c101b00 */
[----:B------:R-:W4:Y:S01]  /*bab0*/  LD.E.64 R4, desc[UR6][R24.64] ;  /* 0x0000000618047980 */ /* 0x000f22000c101b00 */
[C---:B--2--5:R-:W-:Y:S01]  /*bac0*/  SHF.L.U32 R9, R13.reuse, 0x10, RZ ;  /* 0x000000100d097819 */ /* 0x064fe200000006ff */
[----:B------:R-:W-:Y:S01]  /*bad0*/  IMAD.U32 R28, R14, 0x10000, RZ ;  /* 0x000100000e1c7824 */ /* 0x000fe200078e00ff */
[----:B------:R-:W-:Y:S02]  /*bae0*/  LOP3.LUT R8, R13, 0xffff0000, RZ, 0xc0, !PT ;  /* 0xffff00000d087812 */ /* 0x000fe400078ec0ff */
[C---:B------:R-:W-:Y:S02]  /*baf0*/  SHF.L.U32 R10, R12.reuse, 0x10, RZ ;  /* 0x000000100c0a7819 */ /* 0x040fe400000006ff */
[----:B------:R-:W-:-:S02]  /*bb00*/  LOP3.LUT R29, R12, 0xffff0000, RZ, 0xc0, !PT ;  /* 0xffff00000c1d7812 */ /* 0x000fc400078ec0ff */
[C---:B------:R-:W-:Y:S02]  /*bb10*/  SHF.L.U32 R26, R15.reuse, 0x10, RZ ;  /* 0x000000100f1a7819 */ /* 0x040fe400000006ff */
[----:B------:R-:W-:Y:S02]  /*bb20*/  LOP3.LUT R22, R15, 0xffff0000, RZ, 0xc0, !PT ;  /* 0xffff00000f167812 */ /* 0x000fe400078ec0ff */
[----:B------:R-:W-:Y:S02]  /*bb30*/  LOP3.LUT R14, R14, 0xffff0000, RZ, 0xc0, !PT ;  /* 0xffff00000e0e7812 */ /* 0x000fe400078ec0ff */
[----:B---3--:R-:W-:Y:S02]  /*bb40*/  LOP3.LUT R13, R2, 0xffff0000, RZ, 0xc0, !PT ;  /* 0xffff0000020d7812 */ /* 0x008fe400078ec0ff */
        /* <DEDUP_REMOVED lines=10> */
[----:B------:R-:W-:Y:S01]  /*bbf0*/  FFMA.FTZ R43, R26, R15, -R43 ;  /* 0x0000000f1a2b7223 */ /* 0x000fe2000001082b */
[----:B------:R-:W-:Y:S01]  /*bc00*/  FFMA.FTZ R9, R9, R13, R8 ;  /* 0x0000000d09097223 */ /* 0x000fe20000010008 */
[----:B------:R-:W-:Y:S01]  /*bc10*/  FMUL.FTZ R13, R22, R15 ;  /* 0x0000000f160d7220 */ /* 0x000fe20000410000 */
[----:B------:R-:W-:-:S03]  /*bc20*/  SHF.L.U32 R4, R4, 0x10, RZ ;  /* 0x0000001004047819 */ /* 0x000fc600000006ff */
[----:B------:R-:W-:Y:S01]  /*bc30*/  FFMA.FTZ R26, R26, R11, R13 ;  /* 0x0000000b1a1a7223 */ /* 0x000fe2000001000d */
[C---:B------:R-:W-:Y:S01]  /*bc40*/  FMUL.FTZ R13, R14.reuse, R3 ;  /* 0x000000030e0d7220 */ /* 0x040fe20000410000 */
[C---:B------:R-:W-:Y:S01]  /*bc50*/  FMUL.FTZ R11, R29.reuse, R2 ;  /* 0x000000021d0b7220 */ /* 0x040fe20000410000 */
[-C--:B------:R-:W-:Y:S01]  /*bc60*/  FMUL.FTZ R14, R14, R5.reuse ;  /* 0x000000050e0e7220 */ /* 0x080fe20000410000 */
[-C--:B------:R-:W-:Y:S01]  /*bc70*/  FMUL.FTZ R29, R29, R4.reuse ;  /* 0x000000041d1d7220 */ /* 0x080fe20000410000 */
        /* <DEDUP_REMOVED lines=9> */
.L_x_5922:
[----:B------:R-:W-:Y:S05]  /*bd10*/  BSYNC B0 ;  /* 0x0000000000007941 */ /* 0x000fea0003800000 */
.L_x_5921:
[----:B-----5:R3:W-:Y:S04]  /*bd20*/  STS.128 [R209+0x1000], R12 ;  /* 0x0010000cd1007388 */ /* 0x0207e80000000c00 */
[----:B--2---:R3:W5:Y:S01]  /*bd30*/  LD.E.128 R8, desc[UR6][R38.64+0x80] ;  /* 0x0000800626087980 */ /* 0x004762000c101d00 */
[----:B------:R-:W-:Y:S04]  /*bd40*/  BSSY B0, `(.L_x_5923) ;  /* 0x0000029000007945 */ /* 0x000fe80003800000 */
[----:B------:R-:W-:Y:S05]  /*bd50*/  @P0 BRA `(.L_x_5924) ;  /* 0x00000000009c0947 */ /* 0x000fea0003800000 */
[----:B------:R-:W2:Y:S04]  /*bd60*/  LD.E.64 R2, desc[UR6][R30.64+0x40] ;  /* 0x000040061e027980 */ /* 0x000ea8000c101b00 */
[----:B------:R-:W4:Y:S01]  /*bd70*/  LD.E.64 R4, desc[UR6][R24.64+0x40] ;  /* 0x0000400618047980 */ /* 0x000f22000c101b00 */
[C---:B---3-5:R-:W-:Y:S01]  /*bd80*/  SHF.L.U32 R12, R9.reuse, 0x10, RZ ;  /* 0x00000010090c7819 */ /* 0x068fe200000006ff */
[----:B------:R-:W-:Y:S01]  /*bd90*/  IMAD.U32 R28, R10, 0x10000, RZ ;  /* 0x000100000a1c7824 */ /* 0x000fe200078e00ff */
[----:B------:R-:W-:Y:S02]  /*bda0*/  LOP3.LUT R9, R9, 0xffff0000, RZ, 0xc0, !PT ;  /* 0xffff000009097812 */ /* 0x000fe400078ec0ff */
[C---:B------:R-:W-:Y:S02]  /*bdb0*/  SHF.L.U32 R13, R8.reuse, 0x10, RZ ;  /* 0x00000010080d7819 */ /* 0x040fe400000006ff */
[----:B------:R-:W-:-:S02]  /*bdc0*/  LOP3.LUT R29, R8, 0xffff0000, RZ, 0xc0, !PT ;  /* 0xffff0000081d7812 */ /* 0x000fc400078ec0ff */
[C---:B------:R-:W-:Y:S02]  /*bdd0*/  LOP3.LUT R26, R11.reuse, 0xffff0000, RZ, 0xc0, !PT ;  /* 0xffff00000b1a7812 */ /* 0x040fe400078ec0ff */
        /* <DEDUP_REMOVED lines=11> */
[----:B------:R-:W-:Y:S01]  /*be90*/  SHF.L.U32 R5, R5, 0x10, RZ ;  /* 0x0000001005057819 */ /* 0x000fe200000006ff */
[-C--:B------:R-:W-:Y:S01]  /*bea0*/  FMUL.FTZ R26, R26, R15.reuse ;  /* 0x0000000f1a1a7220 */ /* 0x080fe20000410000 */
[----:B------:R-:W-:Y:S01]  /*beb0*/  SHF.L.U32 R4, R4, 0x10, RZ ;  /* 0x0000001004047819 */ /* 0x000fe200000006ff */
[C---:B------:R-:W-:Y:S01]  /*bec0*/  FFMA.FTZ R11, R12.reuse, R22, -R11 ;  /* 0x000000160c0b7223 */ /* 0x040fe2000001080b */
[----:B------:R-:W-:Y:S01]  /*bed0*/  FFMA.FTZ R12, R12, R14, R9 ;  /* 0x0000000e0c0c7223 */ /* 0x000fe20000010009 */
[C---:B------:R-:W-:Y:S01]  /*bee0*/  FFMA.FTZ R10, R27.reuse, R15, -R10 ;  /* 0x0000000f1b0a7223 */ /* 0x040fe2000001080a */
[----:B------:R-:W-:Y:S01]  /*bef0*/  FFMA.FTZ R27, R27, R8, R26 ;  /* 0x000000081b1b7223 */ /* 0x000fe2000001001a */
[C---:B------:R-:W-:Y:S01]  /*bf00*/  FMUL.FTZ R9, R32.reuse, R3 ;  /* 0x0000000320097220 */ /* 0x040fe20000410000 */
        /* <DEDUP_REMOVED lines=12> */
.L_x_5924:
[----:B------:R-:W-:Y:S05]  /*bfd0*/  BSYNC B0 ;  /* 0x0000000000007941 */ /* 0x000fea0003800000 */
.L_x_5923:
[----:B-----5:R2:W-:Y:S04]  /*bfe0*/  STS.128 [R209+0x3000], R8 ;  /* 0x00300008d1007388 */ /* 0x0205e80000000c00 */
[----:B---3--:R2:W5:Y:S01]  /*bff0*/  LD.E.128 R12, desc[UR6][R38.64+0x100] ;  /* 0x00010006260c7980 */ /* 0x008562000c101d00 */
[----:B------:R-:W-:Y:S01]  /*c000*/  IADD3 R2, R18, 0x80, RZ ;  /* 0x0000008012027810 */ /* 0x000fe20007ffe0ff */
[----:B------:R-:W-:Y:S03]  /*c010*/  BSSY B0, `(.L_x_5925) ;  /* 0x000002a000007945 */ /* 0x000fe60003800000 */
[----:B------:R-:W-:-:S13]  /*c020*/  ISETP.GE.AND P0, PT, R2, R17, PT ;  /* 0x000000110200720c */ /* 0x000fda0003f06270 */
[----:B------:R-:W-:Y:S05]  /*c030*/  @P0 BRA `(.L_x_5926) ;  /* 0x00000000009c0947 */ /* 0x000fea0003800000 */
        /* <DEDUP_REMOVED lines=39> */
.L_x_5926:
[----:B------:R-:W-:Y:S05]  /*c2b0*/  BSYNC B0 ;  /* 0x0000000000007941 */ /* 0x000fea0003800000 */
.L_x_5925:
[----:B-----5:R3:W-:Y:S02]  /*c2c0*/  STS.128 [R209+0x5000], R12 ;  /* 0x0050000cd1007388 */ /* 0x0207e40000000c00 */
.L_x_5920:
[----:B------:R-:W-:Y:S05]  /*c2d0*/  BSYNC B1 ;  /* 0x0000000000017941 */ /* 0x000fea0003800000 */
.L_x_5919:
[----:B------:R-:W-:-:S05]  /*c2e0*/  VIADD R22, R162, 0x30 ;  /* 0x00000030a2167836 */ /* 0x000fca0000000000 */
[----:B------:R-:W-:-:S04]  /*c2f0*/  ISETP.GE.AND P0, PT, R22, R33, PT ;  /* 0x000000211600720c */ /* 0x000fc80003f06270 */
[----:B------:R-:W-:-:S13]  /*c300*/  ISETP.LT.OR P0, PT, R56, -0x187, P0 ;  /* 0xfffffe793800780c */ /* 0x000fda0000701670 */
[----:B------:R-:W-:Y:S05]  /*c310*/  @P0 BRA `(.L_x_5927) ;  /* 0x0000004c00c00947 */ /* 0x000fea0003800000 */
[----:B---3--:R3:W5:Y:S01]  /*c320*/  LD.E.128 R12, desc[UR6][R40.64] ;  /* 0x00000006280c7980 */ /* 0x008762000c101d00 */
[----:B------:R-:W-:Y:S01]  /*c330*/  IMAD R23, R23, 0x30, RZ ;  /* 0x0000003017177824 */ /* 0x000fe200078e02ff */
[C---:B------:R-:W-:Y:S01]  /*c340*/  ISETP.GE.AND P1, PT, R18.reuse, R17, PT ;  /* 0x000000111200720c */ /* 0x040fe20003f26270 */
[----:B------:R-:W-:-:S03]  /*c350*/  VIADD R2, R18, 0x40 ;  /* 0x0000004012027836 */ /* 0x000fc60000000000 */
[----:B------:R-:W-:-:S04]  /*c360*/  IADD3 R3, P0, R23, R7, RZ ;  /* 0x0000000717037210 */ /* 0x000fc80007f1e0ff */
[----:B------:R-:W-:Y:S01]  /*c370*/  LEA.HI.X.SX32 R6, R23, R6, 0x1, P0 ;  /* 0x0000000617067211 */ /* 0x000fe200000f0eff */
[C---:B------:R-:W-:Y:S01]  /*c380*/  IMAD.SHL.U32 R25, R3.reuse, 0x2, RZ ;  /* 0x0000000203197824 */ /* 0x040fe200078e00ff */
        /* <DEDUP_REMOVED lines=46> */
.L_x_5929:
[----:B------:R-:W-:Y:S05]  /*c670*/  BSYNC B0 ;  /* 0x0000000000007941 */ /* 0x000fea0003800000 */
.L_x_5928:
        /* <DEDUP_REMOVED lines=29> */
[C---:B------:R-:W-:Y:S01]  /*c850*/  FMUL.FTZ R9, R30.reuse, R3 ;  /* 0x000000031e097220 */ /* 0x040fe20000410000 */
[-C--:B------:R-:W-:Y:S01]  /*c860*/  FMUL.FTZ R30, R30, R5.reuse ;  /* 0x000000051e1e7220 */ /* 0x080fe20000410000 */
[----:B------:R-:W-:Y:S01]  /*c870*/  FFMA.FTZ R27, R27, R8, R14 ;  /* 0x000000081b1b7223 */ /* 0x000fe2000001000e */
        /* <DEDUP_REMOVED lines=11> */
.L_x_5931:
[----:B------:R-:W-:Y:S05]  /*c930*/  BSYNC B0 ;  /* 0x0000000000007941 */ /* 0x000fea0003800000 */
.L_x_5930:
[----:B-----5:R2:W-:Y:S04]  /*c940*/  STS.128 [R209+0x3800], R8 ;  /* 0x00380008d1007388 */ /* 0x0205e80000000c00 */
[----:B---3--:R-:W5:Y:S01]  /*c950*/  LD.E.128 R40, desc[UR6][R40.64+0x100] ;  /* 0x0001000628287980 */ /* 0x008f62000c101d00 */
[----:B------:R-:W-:Y:S01]  /*c960*/  IADD3 R18, R18, 0x80, RZ ;  /* 0x0000008012127810 */ /* 0x000fe20007ffe0ff */
[----:B------:R-:W-:Y:S03]  /*c970*/  BSSY B0, `(.L_x_5932) ;  /* 0x0000029000007945 */ /* 0x000fe60003800000 */
[----:B------:R-:W-:-:S13]  /*c980*/  ISETP.GE.AND P0, PT, R18, R17, PT ;  /* 0x000000111200720c */ /* 0x000fda0003f06270 */
[----:B------:R-:W-:Y:S05]  /*c990*/  @P0 BRA `(.L_x_5933) ;  /* 0x0000000000980947 */ /* 0x000fea0003800000 */
[----:B------:R-:W3:Y:S04]  /*c9a0*/  LD.E.64 R2, desc[UR6][R24.64+0x80] ;  /* 0x0000800618027980 */ /* 0x000ee8000c101b00 */
[----:B------:R-:W4:Y:S01]  /*c9b0*/  LD.E.64 R4, desc[UR6][R6.64+0x80] ;  /* 0x0000800606047980 */ /* 0x000f22000c101b00 */
[----:B--2--5:R-:W-:Y:S01]  /*c9c0*/  LOP3.LUT R8, R41, 0xffff0000, RZ, 0xc0, !PT ;  /* 0xffff000029087812 */ /* 0x024fe200078ec0ff */
        /* <DEDUP_REMOVED lines=9> */
[----:B----4-:R-:W-:Y:S01]  /*ca60*/  LOP3.LUT R13, R4, 0xffff0000, RZ, 0xc0, !PT ;  /* 0xffff0000040d7812 */ /* 0x010fe200078ec0ff */
[-C--:B------:R-:W-:Y:S01]  /*ca70*/  FMUL.FTZ R6, R8, R12.reuse ;  /* 0x0000000c08067220 */ /* 0x080fe20000410000 */
        /* <DEDUP_REMOVED lines=24> */
.L_x_5933:
[----:B------:R-:W-:Y:S05]  /*cc00*/  BSYNC B0 ;  /* 0x0000000000007941 */ /* 0x000fea0003800000 */
.L_x_5932:
[----:B-----5:R3:W-:Y:S01]  /*cc10*/  STS.128 [R209+0x5800], R40 ;  /* 0x00580028d1007388 */ /* 0x0207e20000000c00 */
[----:B------:R-:W-:Y:S05]  /*cc20*/  BRA `(.L_x_5927) ;  /* 0x00000044007c7947 */ /* 0x000fea0003800000 */
.L_x_5902:
[----:B------:R-:W-:Y:S04]  /*cc30*/  BSSY B1, `(.L_x_5934) ;  /* 0x0000103000017945 */ /* 0x000fe80003800000 */
[----:B------:R-:W-:Y:S05]  /*cc40*/  @!P0 BRA `(.L_x_5935) ;  /* 0x0000001000048947 */ /* 0x000fea0003800000 */
[----:B------:R1:W5:Y:S01]  /*cc50*/  LD.E.128 R24, desc[UR6][R46.64] ;  /* 0x000000062e187980 */ /* 0x000362000c101d00 */
[CC--:B------:R-:W-:Y:S01]  /*cc60*/  ISETP.GE.AND P1, PT, R18.reuse, R17.reuse, PT ;  /* 0x000000111200720c */ /* 0x0c0fe20003f26270 */
[----:B------:R-:W-:Y:S01]  /*cc70*/  VIADD R0, R18, 0x40 ;  /* 0x0000004012007836 */ /* 0x000fe20000000000 */
[----:B------:R-:W-:Y:S04]  /*cc80*/  BSSY B0, `(.L_x_5936) ;  /* 0x0000052000007945 */ /* 0x000fe80003800000 */
[----:B------:R-:W-:-:S07]  /*cc90*/  ISETP.GE.AND P0, PT, R0, R17, PT ;  /* 0x000000110000720c */ /* 0x000fce0003f06270 */
[----:B------:R-:W-:Y:S06]  /*cca0*/  @P1 BRA `(.L_x_5937) ;  /* 0x00000004003c1947 */ /* 0x000fec0003800000 */
        /* <DEDUP_REMOVED lines=9> */
[----:B------:R-:W-:Y:S01]  /*cd40*/  LEA R8, P1, R11, R34, 0x1 ;  /* 0x000000220b087211 */ /* 0x000fe200078208ff */
[----:B------:R-:W2:Y:S01]  /*cd50*/  LD.E.128 R4, desc[UR6][R4.64] ;  /* 0x0000000604047980 */ /* 0x000ea2000c101d00 */
[----:B------:R-:W-:Y:S02]  /*cd60*/  @P2 IADD3 R2, -R23, RZ, RZ ;  /* 0x000000ff17022210 */ /* 0x000fe40007ffe1ff */
[----:B------:R-:W-:Y:S02]  /*cd70*/  LEA.HI.X R9, R11, R35, R9, 0x1, P1 ;  /* 0x000000230b097211 */ /* 0x000fe400008f0c09 */
[----:B------:R-:W-:-:S04]  /*cd80*/  IADD3 R15, P1, R2, R3, RZ ;  /* 0x00000003020f7210 */ /* 0x000fc80007f3e0ff */
[----:B------:R-:W3:Y:S01]  /*cd90*/  LD.E.128 R8, desc[UR6][R8.64] ;  /* 0x0000000608087980 */ /* 0x000ee2000c101d00 */
        /* <DEDUP_REMOVED lines=19> */
[C---:B---3--:R-:W-:Y:S01]  /*ced0*/  IMAD.U32 R48, R8.reuse, 0x10000, RZ ;  /* 0x0001000008307824 */ /* 0x048fe200078e00ff */
        /* <DEDUP_REMOVED lines=20> */
[C---:B----4-:R-:W-:Y:S01]  /*d020*/  IMAD.U32 R9, R12.reuse, 0x10000, RZ ;  /* 0x000100000c097824 */ /* 0x050fe200078e00ff */
        /* <DEDUP_REMOVED lines=23> */
.L_x_5937:
[----:B------:R-:W-:Y:S05]  /*d1a0*/  BSYNC B0 ;  /* 0x0000000000007941 */ /* 0x000fea0003800000 */
.L_x_5936:
[----:B-----5:R2:W-:Y:S04]  /*d1b0*/  STS.128 [R209], R24 ;  /* 0x00000018d1007388 */ /* 0x0205e80000000c00 */
[----:B------:R2:W5:Y:S01]  /*d1c0*/  LD.E.128 R28, desc[UR6][R46.64+0x80] ;  /* 0x000080062e1c7980 */ /* 0x000562000c101d00 */
[----:B------:R-:W-:Y:S04]  /*d1d0*/  BSSY B0, `(.L_x_5938) ;  /* 0x0000051000007945 */ /* 0x000fe80003800000 */
        /* <DEDUP_REMOVED lines=80> */
.L_x_5939:
[----:B------:R-:W-:Y:S05]  /*d6e0*/  BSYNC B0 ;  /* 0x0000000000007941 */ /* 0x000fea0003800000 */
.L_x_5938:
[----:B-----5:R3:W-:Y:S04]  /*d6f0*/  STS.128 [R209+0x2000], R28 ;  /* 0x0020001cd1007388 */ /* 0x0207e80000000c00 */
[----:B--2---:R3:W5:Y:S01]  /*d700*/  LD.E.128 R24, desc[UR6][R46.64+0x100] ;  /* 0x000100062e187980 */ /* 0x004762000c101d00 */
[----:B------:R-:W-:Y:S01]  /*d710*/  IADD3 R0, R18, 0x80, RZ ;  /* 0x0000008012007810 */ /* 0x000fe20007ffe0ff */
[----:B------:R-:W-:Y:S03]  /*d720*/  BSSY B0, `(.L_x_5940) ;  /* 0x0000052000007945 */ /* 0x000fe60003800000 */
[----:B------:R-:W-:-:S13]  /*d730*/  ISETP.GE.AND P0, PT, R0, R17, PT ;  /* 0x000000110000720c */ /* 0x000fda0003f06270 */
        /* <DEDUP_REMOVED lines=22> */
[C---:B---3--:R-:W-:Y:S01]  /*d8a0*/  IMAD.U32 R28, R26.reuse, 0x10000, RZ ;  /* 0x000100001a1c7824 */ /* 0x048fe200078e00ff */
        /* <DEDUP_REMOVED lines=11> */
[----:B-1----:R-:W-:Y:S01]  /*d960*/  LOP3.LUT R46, R7, 0xffff0000, RZ, 0xc0, !PT ;  /* 0xffff0000072e7812 */ /* 0x002fe200078ec0ff */
        /* <DEDUP_REMOVED lines=45> */
.L_x_5941:
[----:B------:R-:W-:Y:S05]  /*dc40*/  BSYNC B0 ;  /* 0x0000000000007941 */ /* 0x000fea0003800000 */
.L_x_5940:
[----:B-----5:R2:W-:Y:S02]  /*dc50*/  STS.128 [R209+0x4000], R24 ;  /* 0x00400018d1007388 */ /* 0x0205e40000000c00 */
.L_x_5935:
[----:B------:R-:W-:Y:S05]  /*dc60*/  BSYNC B1 ;  /* 0x0000000000017941 */ /* 0x000fea0003800000 */
.L_x_5934:
[----:B------:R-:W-:Y:S01]  /*dc70*/  VIADD R0, R162, 0x10 ;  /* 0x00000010a2007836 */ /* 0x000fe20000000000 */
[----:B------:R-:W-:Y:S04]  /*dc80*/  BSSY B1, `(.L_x_5942) ;  /* 0x000010d000017945 */ /* 0x000fe80003800000 */
[----:B------:R-:W-:-:S04]  /*dc90*/  ISETP.GE.AND P0, PT, R0, R33, PT ;  /* 0x000000210000720c */ /* 0x000fc80003f06270 */
[----:B------:R-:W-:-:S13]  /*dca0*/  ISETP.LT.OR P0, PT, R56, -0x87, P0 ;  /* 0xffffff793800780c */ /* 0x000fda0000701670 */
[----:B------:R-:W-:Y:S05]  /*dcb0*/  @P0 BRA `(.L_x_5943) ;  /* 0x0000001000240947 */ /* 0x000fea0003800000 */
[----:B---3--:R3:W5:Y:S01]  /*dcc0*/  LD.E.128 R28, desc[UR6][R44.64] ;  /* 0x000000062c1c7980 */ /* 0x008762000c101d00 */
[CC--:B------:R-:W-:Y:S01]  /*dcd0*/  ISETP.GE.AND P1, PT, R18.reuse, R17.reuse, PT ;  /* 0x000000111200720c */ /* 0x0c0fe20003f26270 */
[----:B------:R-:W-:Y:S01]  /*dce0*/  VIADD R2, R18, 0x40 ;  /* 0x0000004012027836 */ /* 0x000fe20000000000 */
[----:B------:R-:W-:Y:S04]  /*dcf0*/  BSSY B0, `(.L_x_5944) ;  /* 0x0000054000007945 */ /* 0x000fe80003800000 */
[----:B------:R-:W-:-:S07]  /*dd00*/  ISETP.GE.AND P0, PT, R2, R17, PT ;  /* 0x000000110200720c */ /* 0x000fce0003f06270 */
[----:B------:R-:W-:Y:S06]  /*dd10*/  @P1 BRA `(.L_x_5945) ;  /* 0x0000000400441947 */ /* 0x000fec0003800000 */
[----:B------:R-:W-:Y:S01]  /*dd20*/  ISETP.GE.AND P1, PT, R18, R23, PT ;  /* 0x000000171200720c */ /* 0x000fe20003f26270 */
        /* <DEDUP_REMOVED lines=14> */
[----:B------:R-:W4:Y:S01]  /*de10*/  LD.E.128 R8, desc[UR6][R8.64] ;  /* 0x0000000608087980 */ /* 0x000f22000c101d00 */
[----:B------:R-:W-:Y:S02]  /*de20*/  LEA.HI.X.SX32 R12, R14, R12, 0x1, P2 ;  /* 0x0000000c0e0c7211 */ /* 0x000fe400010f0eff */
[C---:B------:R-:W-:Y:S01]  /*de30*/  LEA R14, P2, R13.reuse, R36, 0x1 ;  /* 0x000000240d0e7211 */ /* 0x040fe200078408ff */
[----:B------:R-:W3:Y:S03]  /*de40*/  LD.E.128 R4, desc[UR6][R4.64] ;  /* 0x0000000604047980 */ /* 0x000ee6000c101d00 */
[----:B------:R-:W-:-:S06]  /*de50*/  LEA.HI.X R15, R13, R37, R12, 0x1, P2 ;  /* 0x000000250d0f7211 */ /* 0x000fcc00010f0c0c */
[----:B------:R-:W3:Y:S01]  /*de60*/  LD.E.128 R12, desc[UR6][R14.64] ;  /* 0x000000060e0c7980 */ /* 0x000ee2000c101d00 */
[C---:B--2--5:R-:W-:Y:S01]  /*de70*/  IMAD.U32 R25, R28.reuse, 0x10000, RZ ;  /* 0x000100001c197824 */ /* 0x064fe200078e00ff */
[----:B------:R-:W-:Y:S01]  /*de80*/  LOP3.LUT R24, R28, 0xffff0000, RZ, 0xc0, !PT ;  /* 0xffff00001c187812 */ /* 0x000fe200078ec0ff */
[C---:B------:R-:W-:Y:S01]  /*de90*/  IMAD.U32 R32, R31.reuse, 0x10000, RZ ;  /* 0x000100001f207824 */ /* 0x040fe200078e00ff */
[C---:B------:R-:W-:Y:S02]  /*dea0*/  SHF.L.U32 R28, R30.reuse, 0x10, RZ ;  /* 0x000000101e1c7819 */ /* 0x040fe400000006ff */
[----:B------:R-:W-:Y:S02]  /*deb0*/  LOP3.LUT R27, R30, 0xffff0000, RZ, 0xc0, !PT ;  /* 0xffff00001e1b7812 */ /* 0x000fe400078ec0ff */
[----:B------:R-:W-:Y:S02]  /*dec0*/  LOP3.LUT R26, R31, 0xffff0000, RZ, 0xc0, !PT ;  /* 0xffff00001f1a7812 */ /* 0x000fe400078ec0ff */
[C---:B------:R-:W-:Y:S01]  /*ded0*/  LOP3.LUT R22, R29.reuse, 0xffff0000, RZ, 0xc0, !PT ;  /* 0xffff00001d167812 */ /* 0x040fe200078ec0ff */
[----:B------:R-:W-:-:S02]  /*dee0*/  IMAD.U32 R29, R29, 0x10000, RZ ;  /* 0x000100001d1d7824 */ /* 0x000fc400078e00ff */
[C---:B----4-:R-:W-:Y:S01]  /*def0*/  IMAD.U32 R31, R8.reuse, 0x10000, RZ ;  /* 0x00010000081f7824 */ /* 0x050fe200078e00ff */
[----:B------:R-:W-:Y:S01]  /*df00*/  LOP3.LUT R30, R8, 0xffff0000, RZ, 0xc0, !PT ;  /* 0xffff0000081e7812 */ /* 0x000fe200078ec0ff */
[----:B------:R-:W-:Y:S01]  /*df10*/  IMAD.U32 R42, R10, 0x10000, RZ ;  /* 0x000100000a2a7824 */ /* 0x000fe200078e00ff */
[C---:B------:R-:W-:Y:S01]  /*df20*/  SHF.L.U32 R8, R9.reuse, 0x10, RZ ;  /* 0x0000001009087819 */ /* 0x040fe200000006ff */
[----:B---3--:R-:W-:Y:S01]  /*df30*/  IMAD.U32 R48, R4, 0x10000, RZ ;  /* 0x0001000004307824 */ /* 0x008fe200078e00ff */
[----:B-1----:R-:W-:Y:S01]  /*df40*/  LOP3.LUT R46, R9, 0xffff0000, RZ, 0xc0, !PT ;  /* 0xffff0000092e7812 */ /* 0x002fe200078ec0ff */
[----:B------:R-:W-:Y:S01]  /*df50*/  IMAD.U32 R51, R6, 0x10000, RZ ;  /* 0x0001000006337824 */ /* 0x000fe200078e00ff */
        /* <DEDUP_REMOVED lines=18> */
[----:B------:R-:W-:Y:S01]  /*e080*/  FMUL.FTZ R10, R5, R10 ;  /* 0x0000000a050a7220 */ /* 0x000fe20000410000 */
[----:B------:R-:W-:Y:S01]  /*e090*/  FMUL.FTZ R9, R4, R9 ;  /* 0x0000000904097220 */ /* 0x000fe20000410000 */
[----:B------:R-:W-:Y:S01]  /*e0a0*/  LOP3.LUT R5, R12, 0xffff0000, RZ, 0xc0, !PT ;  /* 0xffff00000c057812 */ /* 0x000fe200078ec0ff */
[----:B------:R-:W-:Y:S01]  /*e0b0*/  FMUL.FTZ R11, R6, R11 ;  /* 0x0000000b060b7220 */ /* 0x000fe20000410000 */
[----:B------:R-:W-:Y:S01]  /*e0c0*/  IMAD.U32 R6, R12, 0x10000, RZ ;  /* 0x000100000c067824 */ /* 0x000fe200078e00ff */
[C---:B------:R-:W-:Y:S01]  /*e0d0*/  SHF.L.U32 R4, R13.reuse, 0x10, RZ ;  /* 0x000000100d047819 */ /* 0x040fe200000006ff */
        /* <DEDUP_REMOVED lines=21> */
.L_x_5945:
[----:B------:R-:W-:Y:S05]  /*e230*/  BSYNC B0 ;  /* 0x0000000000007941 */ /* 0x000fea0003800000 */
.L_x_5944:
[----:B-----5:R4:W-:Y:S04]  /*e240*/  STS.128 [R209+0x800], R28 ;  /* 0x0008001cd1007388 */ /* 0x0209e80000000c00 */
[----:B--2---:R4:W5:Y:S01]  /*e250*/  LD.E.128 R24, desc[UR6][R44.64+0x80] ;  /* 0x000080062c187980 */ /* 0x004962000c101d00 */
[----:B------:R-:W-:Y:S04]  /*e260*/  BSSY B0, `(.L_x_5946) ;  /* 0x0000054000007945 */ /* 0x000fe80003800000 */
        /* <DEDUP_REMOVED lines=17> */
[----:B------:R-:W2:Y:S02]  /*e380*/  LD.E.128 R8, desc[UR6][R8.64] ;  /* 0x0000000608087980 */ /* 0x000ea4000c101d00 */
[----:B------:R-:W-:Y:S02]  /*e390*/  LEA.HI.X.SX32 R2, R13, R2, 0x1, P1 ;  /* 0x000000020d027211 */ /* 0x000fe400008f0eff */
[C---:B------:R-:W-:Y:S01]  /*e3a0*/  LEA R12, P1, R15.reuse, R36, 0x1 ;  /* 0x000000240f0c7211 */ /* 0x040fe200078208ff */
[----:B------:R-:W3:Y:S03]  /*e3b0*/  LD.E.128 R4, desc[UR6][R4.64+0x80] ;  /* 0x0000800604047980 */ /* 0x000ee6000c101d00 */
[----:B------:R-:W-:-:S06]  /*e3c0*/  LEA.HI.X R13, R15, R37, R2, 0x1, P1 ;  /* 0x000000250f0d7211 */ /* 0x000fcc00008f0c02 */
[----:B------:R-:W3:Y:S01]  /*e3d0*/  LD.E.128 R12, desc[UR6][R12.64] ;  /* 0x000000060c0c7980 */ /* 0x000ee2000c101d00 */
[C---:B----45:R-:W-:Y:S01]  /*e3e0*/  IMAD.U32 R28, R24.reuse, 0x10000, RZ ;  /* 0x00010000181c7824 */ /* 0x070fe200078e00ff */
        /* <DEDUP_REMOVED lines=10> */
[----:B------:R-:W-:Y:S01]  /*e490*/  SHF.L.U32 R8, R9, 0x10, RZ ;  /* 0x0000001009087819 */ /* 0x000fe200000006ff */
[----:B------:R-:W-:Y:S01]  /*e4a0*/  @!P0 FADD.FTZ R27, -R27, -RZ ;  /* 0x800000ff1b1b8221 */ /* 0x000fe20000010100 */
[----:B------:R-:W-:Y:S01]  /*e4b0*/  LOP3.LUT R42, R9, 0xffff0000, RZ, 0xc0, !PT ;  /* 0xffff0000092a7812 */ /* 0x000fe200078ec0ff */
[----:B---3--:R-:W-:Y:S01]  /*e4c0*/  IMAD.U32 R51, R6, 0x10000, RZ ;  /* 0x0001000006337824 */ /* 0x008fe200078e00ff */
[C---:B------:R-:W-:Y:S01]  /*e4d0*/  SHF.L.U32 R9, R11.reuse, 0x10, RZ ;  /* 0x000000100b097819 */ /* 0x040fe200000006ff */
[----:B-1----:R-:W-:Y:S01]  /*e4e0*/  IMAD.U32 R46, R4, 0x10000, RZ ;  /* 0x00010000042e7824 */ /* 0x002fe200078e00ff */
        /* <DEDUP_REMOVED lines=12> */
[C---:B------:R-:W-:Y:S01]  /*e5b0*/  LOP3.LUT R6, R7.reuse, 0xffff0000, RZ, 0xc0, !PT ;  /* 0xffff000007067812 */ /* 0x040fe200078ec0ff */
[----:B------:R-:W-:Y:S01]  /*e5c0*/  @!P0 FADD.FTZ R32, -R32, -RZ ;  /* 0x800000ff20208221 */ /* 0x000fe20000010100 */
[----:B------:R-:W-:Y:S01]  /*e5d0*/  SHF.L.U32 R4, R7, 0x10, RZ ;  /* 0x0000001007047819 */ /* 0x000fe200000006ff */
[----:B------:R-:W-:Y:S01]  /*e5e0*/  FMUL.FTZ R10, R5, R10 ;  /* 0x0000000a050a7220 */ /* 0x000fe20000410000 */
[----:B------:R-:W-:-:S02]  /*e5f0*/  IMAD.U32 R7, R12, 0x10000, RZ ;  /* 0x000100000c077824 */ /* 0x000fc400078e00ff */
[----:B------:R-:W-:Y:S01]  /*e600*/  FMUL.FTZ R11, R6, R11 ;  /* 0x0000000b060b7220 */ /* 0x000fe20000410000 */
[----:B------:R-:W-:Y:S01]  /*e610*/  LOP3.LUT R6, R12, 0xffff0000, RZ, 0xc0, !PT ;  /* 0xffff00000c067812 */ /* 0x000fe200078ec0ff */
[----:B------:R-:W-:Y:S01]  /*e620*/  FMUL.FTZ R4, R4, R9 ;  /* 0x0000000904047220 */ /* 0x000fe20000410000 */
        /* <DEDUP_REMOVED lines=23> */
.L_x_5947:
[----:B------:R-:W-:Y:S05]  /*e7a0*/  BSYNC B0 ;  /* 0x0000000000007941 */ /* 0x000fea0003800000 */
.L_x_5946:
[----:B-----5:R2:W-:Y:S04]  /*e7b0*/  STS.128 [R209+0x2800], R24 ;  /* 0x00280018d1007388 */ /* 0x0205e80000000c00 */
[----:B------:R2:W5:Y:S01]  /*e7c0*/  LD.E.128 R4, desc[UR6][R44.64+0x100] ;  /* 0x000100062c047980 */ /* 0x000562000c101d00 */
[----:B------:R-:W-:Y:S01]  /*e7d0*/  IADD3 R2, R18, 0x80, RZ ;  /* 0x0000008012027810 */ /* 0x000fe20007ffe0ff */
[----:B------:R-:W-:Y:S03]  /*e7e0*/  BSSY B0, `(.L_x_5948) ;  /* 0x0000055000007945 */ /* 0x000fe60003800000 */
[----:B------:R-:W-:-:S13]  /*e7f0*/  ISETP.GE.AND P0, PT, R2, R17, PT ;  /* 0x000000110200720c */ /* 0x000fda0003f06270 */
[----:B------:R-:W-:Y:S05]  /*e800*/  @P0 BRA `(.L_x_5949) ;  /* 0x0000000400480947 */ /* 0x000fea0003800000 */
[-C--:B------:R-:W-:Y:S01]  /*e810*/  ISETP.GE.AND P0, PT, R2, R23.reuse, PT ;  /* 0x000000170200720c */ /* 0x080fe20003f06270 */
[----:B------:R-:W-:Y:S01]  /*e820*/  VIADD R2, R16, 0x80 ;  /* 0x0000008010027836 */ /* 0x000fe20000000000 */
[----:B------:R-:W-:Y:S01]  /*e830*/  MOV R11, R23 ;  /* 0x00000017000b7202 */ /* 0x000fe20000000f00 */
[----:B------:R-:W-:-:S03]  /*e840*/  IMAD.MOV.U32 R9, RZ, RZ, RZ ;  /* 0x000000ffff097224 */ /* 0x000fc600078e00ff */
[----:B------:R-:W-:-:S04]  /*e850*/  IADD3 R16, P1, R2, R3, RZ ;  /* 0x0000000302107210 */ /* 0x000fc80007f3e0ff */
[----:B------:R-:W-:-:S03]  /*e860*/  LEA.HI.X.SX32 R2, R2, R43, 0x1, P1 ;  /* 0x0000002b02027211 */ /* 0x000fc600008f0eff */
[--C-:B------:R-:W-:Y:S02]  /*e870*/  @P0 IMAD.MOV R9, RZ, RZ, -R23.reuse ;  /* 0x000000ffff090224 */ /* 0x100fe400078e0a17 */
[----:B------:R-:W-:-:S03]  /*e880*/  @P0 IMAD.MOV R11, RZ, RZ, -R23 ;  /* 0x000000ffff0b0224 */ /* 0x000fc600078e0a17 */
[----:B------:R-:W-:Y:S01]  /*e890*/  IADD3 R13, P1, R9, R16, RZ ;  /* 0x00000010090d7210 */ /* 0x000fe20007f3e0ff */
[----:B------:R-:W-:-:S03]  /*e8a0*/  IMAD.WIDE R10, R11, 0x2, R44 ;  /* 0x000000020b0a7825 */ /* 0x000fc600078e022c */
[----:B------:R-:W-:Y:S02]  /*e8b0*/  LEA.HI.X.SX32 R12, R9, R2, 0x1, P1 ;  /* 0x00000002090c7211 */ /* 0x000fe400008f0eff */
[C---:B------:R-:W-:Y:S01]  /*e8c0*/  LEA R14, P1, R13.reuse, R34, 0x1 ;  /* 0x000000220d0e7211 */ /* 0x040fe200078208ff */
[----:B------:R-:W3:Y:S01]  /*e8d0*/  LD.E.128 R8, desc[UR6][R10.64+0x100] ;  /* 0x000100060a087980 */ /* 0x000ee2000c101d00 */
[----:B--2---:R-:W-:Y:S01]  /*e8e0*/  MOV R25, RZ ;  /* 0x000000ff00197202 */ /* 0x004fe20000000f00 */
[----:B------:R-:W-:Y:S01]  /*e8f0*/  @P0 IMAD.MOV R25, RZ, RZ, -R23 ;  /* 0x000000ffff190224 */ /* 0x000fe200078e0a17 */
[----:B------:R-:W-:-:S04]  /*e900*/  LEA.HI.X R15, R13, R35, R12, 0x1, P1 ;  /* 0x000000230d0f7211 */ /* 0x000fc800008f0c0c */
[C---:B------:R-:W-:Y:S02]  /*e910*/  IADD3 R27, P1, R25.reuse, R16, RZ ;  /* 0x00000010191b7210 */ /* 0x040fe40007f3e0ff */
[----:B------:R-:W2:Y:S02]  /*e920*/  LD.E.128 R12, desc[UR6][R14.64] ;  /* 0x000000060e0c7980 */ /* 0x000ea4000c101d00 */
[----:B------:R-:W-:Y:S02]  /*e930*/  LEA.HI.X.SX32 R2, R25, R2, 0x1, P1 ;  /* 0x0000000219027211 */ /* 0x000fe400008f0eff */
[----:B------:R-:W-:-:S04]  /*e940*/  LEA R24, P1, R27, R36, 0x1 ;  /* 0x000000241b187211 */ /* 0x000fc800078208ff */
[----:B------:R-:W-:-:S06]  /*e950*/  LEA.HI.X R25, R27, R37, R2, 0x1, P1 ;  /* 0x000000251b197211 */ /* 0x000fcc00008f0c02 */
[----:B------:R-:W2:Y:S01]  /*e960*/  LD.E.128 R24, desc[UR6][R24.64] ;  /* 0x0000000618187980 */ /* 0x000ea2000c101d00 */
[C---:B-----5:R-:W-:Y:S01]  /*e970*/  LOP3.LUT R2, R5.reuse, 0xffff0000, RZ, 0xc0, !PT ;  /* 0xffff000005027812 */ /* 0x060fe200078ec0ff */
[----:B------:R-:W-:Y:S01]  /*e980*/  IMAD.U32 R16, R4, 0x10000, RZ ;  /* 0x0001000004107824 */ /* 0x000fe200078e00ff */
[----:B----4-:R-:W-:Y:S01]  /*e990*/  SHF.L.U32 R28, R5, 0x10, RZ ;  /* 0x00000010051c7819 */ /* 0x010fe200000006ff */
[----:B------:R-:W-:Y:S01]  /*e9a0*/  IMAD.U32 R22, R6, 0x10000, RZ ;  /* 0x0001000006167824 */ /* 0x000fe200078e00ff */
[C---:B------:R-:W-:Y:S02]  /*e9b0*/  LOP3.LUT R5, R7.reuse, 0xffff0000, RZ, 0xc0, !PT ;  /* 0xffff000007057812 */ /* 0x040fe400078ec0ff */
[----:B------:R-:W-:Y:S02]  /*e9c0*/  SHF.L.U32 R30, R7, 0x10, RZ ;  /* 0x00000010071e7819 */ /* 0x000fe400000006ff */
[----:B------:R-:W-:Y:S02]  /*e9d0*/  LOP3.LUT R4, R4, 0xffff0000, RZ, 0xc0, !PT ;  /* 0xffff000004047812 */ /* 0x000fe400078ec0ff */
[----:B------:R-:W-:-:S02]  /*e9e0*/  LOP3.LUT R6, R6, 0xffff0000, RZ, 0xc0, !PT ;  /* 0xffff000006067812 */ /* 0x000fc400078ec0ff */
[C---:B---3--:R-:W-:Y:S01]  /*e9f0*/  SHF.L.U32 R7, R9.reuse, 0x10, RZ ;  /* 0x0000001009077819 */ /* 0x048fe200000006ff */
[----:B------:R-:W-:Y:S01]  /*ea00*/  IMAD.U32 R29, R8, 0x10000, RZ ;  /* 0x00010000081d7824 */ /* 0x000fe200078e00ff */
[----:B------:R-:W-:Y:S01]  /*ea10*/  LOP3.LUT R32, R9, 0xffff0000, RZ, 0xc0, !PT ;  /* 0xffff000009207812 */ /* 0x000fe200078ec0ff */
[----:B------:R-:W-:Y:S01]  /*ea20*/  IMAD.U32 R31, R10, 0x10000, RZ ;  /* 0x000100000a1f7824 */ /* 0x000fe200078e00ff */
[C---:B------:R-:W-:Y:S02]  /*ea30*/  SHF.L.U32 R9, R11.reuse, 0x10, RZ ;  /* 0x000000100b097819 */ /* 0x040fe400000006ff */
[----:B------:R-:W-:Y:S02]  /*ea40*/  LOP3.LUT R44, R11, 0xffff0000, RZ, 0xc0, !PT ;  /* 0xffff00000b2c7812 */ /* 0x000fe400078ec0ff */
[----:B------:R-:W-:Y:S01]  /*ea50*/  LOP3.LUT R8, R8, 0xffff0000, RZ, 0xc0, !PT ;  /* 0xffff000008087812 */ /* 0x000fe200078ec0ff */
[C---:B--2---:R-:W-:Y:S01]  /*ea60*/  IMAD.U32 R42, R12.reuse, 0x10000, RZ ;  /* 0x000100000c2a7824 */ /* 0x044fe200078e00ff */
[----:B------:R-:W-:Y:S01]  /*ea70*/  LOP3.LUT R11, R12, 0xffff0000, RZ, 0xc0, !PT ;  /* 0xffff00000c0b7812 */ /* 0x000fe200078ec0ff */
[----:B-1----:R-:W-:Y:S01]  /*ea80*/  IMAD.U32 R46, R14, 0x10000, RZ ;  /* 0x000100000e2e7824 */ /* 0x002fe200078e00ff */
        /* <DEDUP_REMOVED lines=42> */
.L_x_5949:
[----:B------:R-:W-:Y:S05]  /*ed30*/  BSYNC B0 ;  /* 0x0000000000007941 */ /* 0x000fea0003800000 */
.L_x_5948:
[----:B-----5:R1:W-:Y:S02]  /*ed40*/  STS.128 [R209+0x4800], R4 ;  /* 0x00480004d1007388 */ /* 0x0203e40000000c00 */
.L_x_5943:
[----:B------:R-:W-:Y:S05]  /*ed50*/  BSYNC B1 ;  /* 0x0000000000017941 */ /* 0x000fea0003800000 */
.L_x_5942:
[----:B------:R-:W-:Y:S01]  /*ed60*/  VIADD R16, R162, 0x20 ;  /* 0x00000020a2107836 */ /* 0x000fe20000000000 */
[----:B------:R-:W-:Y:S04]  /*ed70*/  BSSY B1, `(.L_x_5950) ;  /* 0x000010f000017945 */ /* 0x000fe80003800000 */
[----:B------:R-:W-:-:S04]  /*ed80*/  ISETP.GE.AND P0, PT, R16, R33, PT ;  /* 0x000000211000720c */ /* 0x000fc80003f06270 */
[----:B------:R-:W-:-:S13]  /*ed90*/  ISETP.LT.OR P0, PT, R56, -0x107, P0 ;  /* 0xfffffef93800780c */ /* 0x000fda0000701670 */
[----:B------:R-:W-:Y:S05]  /*eda0*/  @P0 BRA `(.L_x_5951) ;  /* 0x00000010002c0947 */ /* 0x000fea0003800000 */
[----:B---34-:R3:W5:Y:S01]  /*edb0*/  LD.E.128 R28, desc[UR6][R38.64] ;  /* 0x00000006261c7980 */ /* 0x018762000c101d00 */
[CC--:B------:R-:W-:Y:S01]  /*edc0*/  ISETP.GE.AND P1, PT, R18.reuse, R17.reuse, PT ;  /* 0x000000111200720c */ /* 0x0c0fe20003f26270 */
[----:B------:R-:W-:Y:S01]  /*edd0*/  VIADD R2, R18, 0x40 ;  /* 0x0000004012027836 */ /* 0x000fe20000000000 */
[----:B------:R-:W-:Y:S04]  /*ede0*/  BSSY B0, `(.L_x_5952) ;  /* 0x0000055000007945 */ /* 0x000fe80003800000 */
[----:B------:R-:W-:-:S07]  /*edf0*/  ISETP.GE.AND P0, PT, R2, R17, PT ;  /* 0x000000110200720c */ /* 0x000fce0003f06270 */
[----:B------:R-:W-:Y:S06]  /*ee00*/  @P1 BRA `(.L_x_5953) ;  /* 0x0000000400481947 */ /* 0x000fec0003800000 */
[----:B------:R-:W-:Y:S01]  /*ee10*/  ISETP.GE.AND P1, PT, R18, R23, PT ;  /* 0x000000171200720c */ /* 0x000fe20003f26270 */
[----:B------:R-:W-:Y:S02]  /*ee20*/  IMAD.SHL.U32 R12, R23, 0x20, RZ ;  /* 0x00000020170c7824 */ /* 0x000fe400078e00ff */
[----:B-1----:R-:W-:Y:S02]  /*ee30*/  IMAD.MOV.U32 R7, RZ, RZ, RZ ;  /* 0x000000ffff077224 */ /* 0x002fe400078e00ff */
        /* <DEDUP_REMOVED lines=13> */
[----:B------:R-:W4:Y:S02]  /*ef10*/  LD.E.128 R8, desc[UR6][R8.64] ;  /* 0x0000000608087980 */ /* 0x000f24000c101d00 */
        /* <DEDUP_REMOVED lines=8> */
[----:B------:R-:W-:Y:S02]  /*efa0*/  LOP3.LUT R27, R30, 0xffff0000, RZ, 0xc0, !PT ;  /* 0xffff00001e1b7812 */ /* 0x000fe400078ec0ff */
[C---:B------:R-:W-:Y:S02]  /*efb0*/  LOP3.LUT R26, R31.reuse, 0xffff0000, RZ, 0xc0, !PT ;  /* 0xffff00001f1a7812 */ /* 0x040fe400078ec0ff */
[----:B------:R-:W-:Y:S02]  /*efc0*/  SHF.L.U32 R32, R31, 0x10, RZ ;  /* 0x000000101f207819 */ /* 0x000fe400000006ff */
[----:B------:R-:W-:-:S02]  /*efd0*/  LOP3.LUT R22, R29, 0xffff0000, RZ, 0xc0, !PT ;  /* 0xffff00001d167812 */ /* 0x000fc400078ec0ff */
[----:B------:R-:W-:Y:S01]  /*efe0*/  SHF.L.U32 R29, R29, 0x10, RZ ;  /* 0x000000101d1d7819 */ /* 0x000fe200000006ff */
[C---:B----4-:R-:W-:Y:S01]  /*eff0*/  IMAD.U32 R31, R8.reuse, 0x10000, RZ ;  /* 0x00010000081f7824 */ /* 0x050fe200078e00ff */
[----:B------:R-:W-:Y:S01]  /*f000*/  LOP3.LUT R30, R8, 0xffff0000, RZ, 0xc0, !PT ;  /* 0xffff0000081e7812 */ /* 0x000fe200078ec0ff */
[----:B------:R-:W-:Y:S01]  /*f010*/  IMAD.U32 R42, R10, 0x10000, RZ ;  /* 0x000100000a2a7824 */ /* 0x000fe200078e00ff */
[----:B------:R-:W-:Y:S01]  /*f020*/  SHF.L.U32 R8, R9, 0x10, RZ ;  /* 0x0000001009087819 */ /* 0x000fe200000006ff */
[----:B------:R-:W-:Y:S01]  /*f030*/  @!P1 FADD.FTZ R31, -R31, -RZ ;  /* 0x800000ff1f1f9221 */ /* 0x000fe20000010100 */
        /* <DEDUP_REMOVED lines=47> */
.L_x_5953:
[----:B------:R-:W-:Y:S05]  /*f330*/  BSYNC B0 ;  /* 0x0000000000007941 */ /* 0x000fea0003800000 */
.L_x_5952:
[----:B-----5:R4:W-:Y:S04]  /*f340*/  STS.128 [R209+0x1000], R28 ;  /* 0x0010001cd1007388 */ /* 0x0209e80000000c00 */
[----:B--2---:R4:W5:Y:S01]  /*f350*/  LD.E.128 R24, desc[UR6][R38.64+0x80] ;  /* 0x0000800626187980 */ /* 0x004962000c101d00 */
[----:B------:R-:W-:Y:S04]  /*f360*/  BSSY B0, `(.L_x_5954) ;  /* 0x0000054000007945 */ /* 0x000fe80003800000 */
        /* <DEDUP_REMOVED lines=83> */
.L_x_5955:
[----:B------:R-:W-:Y:S05]  /*f8a0*/  BSYNC B0 ;  /* 0x0000000000007941 */ /* 0x000fea0003800000 */
.L_x_5954:
[----:B-----5:R2:W-:Y:S04]  /*f8b0*/  STS.128 [R209+0x3000], R24 ;  /* 0x00300018d1007388 */ /* 0x0205e80000000c00 */
[----:B------:R2:W5:Y:S01]  /*f8c0*/  LD.E.128 R8, desc[UR6][R38.64+0x100] ;  /* 0x0001000626087980 */ /* 0x000562000c101d00 */
[----:B------:R-:W-:Y:S01]  /*f8d0*/  IADD3 R2, R18, 0x80, RZ ;  /* 0x0000008012027810 */ /* 0x000fe20007ffe0ff */
[----:B------:R-:W-:Y:S03]  /*f8e0*/  BSSY B0, `(.L_x_5956) ;  /* 0x0000056000007945 */ /* 0x000fe60003800000 */
[----:B------:R-:W-:-:S13]  /*f8f0*/  ISETP.GE.AND P0, PT, R2, R17, PT ;  /* 0x000000110200720c */ /* 0x000fda0003f06270 */
        /* <DEDUP_REMOVED lines=8> */
[----:B--2---:R-:W-:Y:S02]  /*f980*/  IMAD.MOV.U32 R25, RZ, RZ, RZ ;  /* 0x000000ffff197224 */ /* 0x004fe400078e00ff */
[----:B------:R-:W-:Y:S01]  /*f990*/  @P0 IMAD.MOV R13, RZ, RZ, -R23 ;  /* 0x000000ffff0d0224 */ /* 0x000fe200078e0a17 */
[----:B------:R-:W-:-:S04]  /*f9a0*/  IADD3 R7, P1, R5, R22, RZ ;  /* 0x0000001605077210 */ /* 0x000fc80007f3e0ff */
[----:B------:R-:W-:Y:S02]  /*f9b0*/  LEA.HI.X.SX32 R5, R5, R2, 0x1, P1 ;  /* 0x0000000205057211 */ /* 0x000fe400008f0eff */
[----:B------:R-:W-:Y:S02]  /*f9c0*/  LEA R4, P1, R7, R34, 0x1 ;  /* 0x0000002207047211 */ /* 0x000fe400078208ff */
[----:B------:R-:W-:Y:S02]  /*f9d0*/  @P0 IADD3 R25, -R23, RZ, RZ ;  /* 0x000000ff17190210 */ /* 0x000fe40007ffe1ff */
[----:B------:R-:W-:Y:S02]  /*f9e0*/  LEA.HI.X R5, R7, R35, R5, 0x1, P1 ;  /* 0x0000002307057211 */ /* 0x000fe400008f0c05 */
[----:B------:R-:W-:Y:S01]  /*f9f0*/  IADD3 R27, P1, R25, R22, RZ ;  /* 0x00000016191b7210 */ /* 0x000fe20007f3e0ff */
[----:B------:R-:W-:-:S03]  /*fa00*/  IMAD.WIDE R12, R13, 0x2, R38 ;  /* 0x000000020d0c7825 */ /* 0x000fc600078e0226 */
[----:B------:R-:W2:Y:S01]  /*fa10*/  LD.E.128 R4, desc[UR6][R4.64] ;  /* 0x0000000604047980 */ /* 0x000ea2000c101d00 */
[----:B------:R-:W-:Y:S02]  /*fa20*/  LEA.HI.X.SX32 R2, R25, R2, 0x1, P1 ;  /* 0x0000000219027211 */ /* 0x000fe400008f0eff */
[C---:B------:R-:W-:Y:S01]  /*fa30*/  LEA R24, P1, R27.reuse, R36, 0x1 ;  /* 0x000000241b187211 */ /* 0x040fe200078208ff */
[----:B------:R-:W3:Y:S03]  /*fa40*/  LD.E.128 R12, desc[UR6][R12.64+0x100] ;  /* 0x000100060c0c7980 */ /* 0x000ee6000c101d00 */
[----:B------:R-:W-:-:S06]  /*fa50*/  LEA.HI.X R25, R27, R37, R2, 0x1, P1 ;  /* 0x000000251b197211 */ /* 0x000fcc00008f0c02 */
[----:B------:R-:W3:Y:S01]  /*fa60*/  LD.E.128 R24, desc[UR6][R24.64] ;  /* 0x0000000618187980 */ /* 0x000ee2000c101d00 */
[C---:B-----5:R-:W-:Y:S01]  /*fa70*/  LOP3.LUT R2, R9.reuse, 0xffff0000, RZ, 0xc0, !PT ;  /* 0xffff000009027812 */ /* 0x060fe200078ec0ff */
[----:B----4-:R-:W-:Y:S01]  /*fa80*/  IMAD.U32 R29, R9, 0x10000, RZ ;  /* 0x00010000091d7824 */ /* 0x010fe200078e00ff */
        /* <DEDUP_REMOVED lines=22> */
[C---:B------:R-:W-:Y:S01]  /*fbf0*/  IMAD.U32 R14, R15.reuse, 0x10000, RZ ;  /* 0x000100000f0e7824 */ /* 0x040fe200078e00ff */
        /* <DEDUP_REMOVED lines=8> */
[----:B------:R-:W-:Y:S01]  /*fc80*/  FMUL.FTZ R42, R42, R7 ;  /* 0x000000072a2a7220 */ /* 0x000fe20000410000 */
[----:B------:R-:W-:Y:S01]  /*fc90*/  LOP3.LUT R25, R25, 0xffff0000, RZ, 0xc0, !PT ;  /* 0xffff000019197812 */ /* 0x000fe200078ec0ff */
[----:B------:R-:W-:Y:S01]  /*fca0*/  @!P0 FADD.FTZ R30, -R30, -RZ ;  /* 0x800000ff1e1e8221 */ /* 0x000fe20000010100 */
[----:B------:R-:W-:Y:S01]  /*fcb0*/  FMUL.FTZ R4, R39, R4 ;  /* 0x0000000427047220 */ /* 0x000fe20000410000 */
[----:B------:R-:W-:Y:S01]  /*fcc0*/  FMUL.FTZ R49, R49, R38 ;  /* 0x0000002631317220 */ /* 0x000fe20000410000 */
[----:B------:R-:W-:Y:S01]  /*fcd0*/  @!P0 FADD.FTZ R32, -R32, -RZ ;  /* 0x800000ff20208221 */ /* 0x000fe20000010100 */
[----:B------:R-:W-:Y:S01]  /*fce0*/  SHF.L.U32 R7, R24, 0x10, RZ ;  /* 0x0000001018077819 */ /* 0x000fe200000006ff */
[----:B------:R-:W-:Y:S01]  /*fcf0*/  FMUL.FTZ R11, R12, R11 ;  /* 0x0000000b0c0b7220 */ /* 0x000fe20000410000 */
[----:B------:R-:W-:Y:S01]  /*fd00*/  LOP3.LUT R6, R24, 0xffff0000, RZ, 0xc0, !PT ;  /* 0xffff000018067812 */ /* 0x000fe200078ec0ff */
[----:B------:R-:W-:Y:S01]  /*fd10*/  IMAD.U32 R12, R27, 0x10000, RZ ;  /* 0x000100001b0c7824 */ /* 0x000fe200078e00ff */
[C---:B------:R-:W-:Y:S01]  /*fd20*/  SHF.L.U32 R24, R26.reuse, 0x10, RZ ;  /* 0x000000101a187819 */ /* 0x040fe200000006ff */
        /* <DEDUP_REMOVED lines=17> */
.L_x_5957:
[----:B------:R-:W-:Y:S05]  /*fe40*/  BSYNC B0 ;  /* 0x0000000000007941 */ /* 0x000fea0003800000 */
.L_x_5956:
[----:B-----5:R1:W-:Y:S02]  /*fe50*/  STS.128 [R209+0x5000], R8 ;  /* 0x00500008d1007388 */ /* 0x0203e40000000c00 */
.L_x_5951:
[----:B------:R-:W-:Y:S05]  /*fe60*/  BSYNC B1 ;  /* 0x0000000000017941 */ /* 0x000fea0003800000 */
.L_x_5950:
[----:B------:R-:W-:-:S05]  /*fe70*/  VIADD R22, R162, 0x30 ;  /* 0x00000030a2167836 */ /* 0x000fca0000000000 */
        /* <DEDUP_REMOVED lines=9> */
[-C--:B------:R-:W-:Y:S01]  /*ff10*/  ISETP.GE.AND P1, PT, R18, R23.reuse, PT ;  /* 0x000000171200720c */ /* 0x080fe20003f26270 */
[----:B------:R-:W-:Y:S01]  /*ff20*/  IMAD R12, R23, 0x30, RZ ;  /* 0x00000030170c7824 */ /* 0x000fe200078e02ff */
[----:B-1----:R-:W-:Y:S01]  /*ff30*/  MOV R5, R23 ;  /* 0x0000001700057202 */ /* 0x002fe20000000f00 */
[----:B------:R-:W-:-:S03]  /*ff40*/  IMAD.MOV.U32 R7, RZ, RZ, RZ ;  /* 0x000000ffff077224 */ /* 0x000fc600078e00ff */
        /* <DEDUP_REMOVED lines=12> */
[----:B------:R-:W4:Y:S01]  /*10010*/  LD.E.128 R8, desc[UR6][R8.64] ;  /* 0x0000000608087980 */ /* 0x000f22000c101d00 */
[----:B------:R-:W-:Y:S02]  /*10020*/  LEA.HI.X.SX32 R12, R14, R12, 0x1, P2 ;  /* 0x0000000c0e0c7211 */ /* 0x000fe400010f0eff */
[C---:B------:R-:W-:Y:S01]  /*10030*/  LEA R14, P2, R13.reuse, R36, 0x1 ;  /* 0x000000240d0e7211 */ /* 0x040fe200078408ff */
[----:B------:R-:W3:Y:S03]  /*10040*/  LD.E.128 R4, desc[UR6][R4.64] ;  /* 0x0000000604047980 */ /* 0x000ee6000c101d00 */
[----:B------:R-:W-:-:S06]  /*10050*/  LEA.HI.X R15, R13, R37, R12, 0x1, P2 ;  /* 0x000000250d0f7211 */ /* 0x000fcc00010f0c0c */
[----:B------:R-:W3:Y:S01]  /*10060*/  LD.E.128 R12, desc[UR6][R14.64] ;  /* 0x000000060e0c7980 */ /* 0x000ee2000c101d00 */
[C---:B--2--5:R-:W-:Y:S01]  /*10070*/  IMAD.U32 R26, R28.reuse, 0x10000, RZ ;  /* 0x000100001c1a7824 */ /* 0x064fe200078e00ff */
[----:B------:R-:W-:Y:S02]  /*10080*/  LOP3.LUT R25, R28, 0xffff0000, RZ, 0xc0, !PT ;  /* 0xffff00001c197812 */ /* 0x000fe400078ec0ff */
[C---:B------:R-:W-:Y:S02]  /*10090*/  LOP3.LUT R24, R29.reuse, 0xffff0000, RZ, 0xc0, !PT ;  /* 0xffff00001d187812 */ /* 0x040fe400078ec0ff */
[----:B------:R-:W-:Y:S01]  /*100a0*/  SHF.L.U32 R32, R29, 0x10, RZ ;  /* 0x000000101d207819 */ /* 0x000fe200000006ff */
[C---:B------:R-:W-:Y:S01]  /*100b0*/  IMAD.U32 R29, R30.reuse, 0x10000, RZ ;  /* 0x000100001e1d7824 */ /* 0x040fe200078e00ff */
[----:B------:R-:W-:Y:S02]  /*100c0*/  LOP3.LUT R28, R30, 0xffff0000, RZ, 0xc0, !PT ;  /* 0xffff00001e1c7812 */ /* 0x000fe400078ec0ff */
[----:B------:R-:W-:-:S02]  /*100d0*/  LOP3.LUT R27, R31, 0xffff0000, RZ, 0xc0, !PT ;  /* 0xffff00001f1b7812 */ /* 0x000fc400078ec0ff */
[----:B------:R-:W-:Y:S01]  /*100e0*/  SHF.L.U32 R33, R31, 0x10, RZ ;  /* 0x000000101f217819 */ /* 0x000fe200000006ff */
[C---:B----4-:R-:W-:Y:S01]  /*100f0*/  IMAD.U32 R31, R8.reuse, 0x10000, RZ ;  /* 0x00010000081f7824 */ /* 0x050fe200078e00ff */
        /* <DEDUP_REMOVED lines=24> */
[----:B------:R-:W-:Y:S01]  /*10280*/  LOP3.LUT R8, R12, 0xffff0000, RZ, 0xc0, !PT ;  /* 0xffff00000c087812 */ /* 0x000fe200078ec0ff */
[----:B------:R-:W-:Y:S01]  /*10290*/  FMUL.FTZ R4, R4, R9 ;  /* 0x0000000904047220 */ /* 0x000fe20000410000 */
[----:B------:R-:W-:-:S02]  /*102a0*/  IMAD.U32 R9, R12, 0x10000, RZ ;  /* 0x000100000c097824 */ /* 0x000fc400078e00ff */
        /* <DEDUP_REMOVED lines=24> */
.L_x_5959:
[----:B------:R-:W-:Y:S05]  /*10430*/  BSYNC B0 ;  /* 0x0000000000007941 */ /* 0x000fea0003800000 */
.L_x_5958:
[----:B-----5:R4:W-:Y:S04]  /*10440*/  STS.128 [R209+0x1800], R28 ;  /* 0x0018001cd1007388 */ /* 0x0209e80000000c00 */
[----:B--2---:R4:W5:Y:S01]  /*10450*/  LD.E.128 R24, desc[UR6][R40.64+0x80] ;  /* 0x0000800628187980 */ /* 0x004962000c101d00 */
[----:B------:R-:W-:Y:S04]  /*10460*/  BSSY B0, `(.L_x_5960) ;  /* 0x0000056000007945 */ /* 0x000fe80003800000 */
[----:B------:R-:W-:Y:S05]  /*10470*/  @P0 BRA `(.L_x_5961) ;  /* 0x0000000400500947 */ /* 0x000fea0003800000 */
[----:B------:R-:W-:Y:S01]  /*10480*/  ISETP.GE.AND P0, PT, R2, R23, PT ;  /* 0x000000170200720c */ /* 0x000fe20003f06270 */
[----:B------:R-:W-:Y:S02]  /*10490*/  IMAD.MOV.U32 R2, RZ, RZ, 0x30 ;  /* 0x00000030ff027424 */ /* 0x000fe400078e00ff */
[----:B-1----:R-:W-:Y:S02]  /*104a0*/  IMAD.MOV.U32 R7, RZ, RZ, RZ ;  /* 0x000000ffff077224 */ /* 0x002fe400078e00ff */
        /* <DEDUP_REMOVED lines=50> */
[----:B------:R-:W-:Y:S01]  /*107d0*/  FMUL.FTZ R9, R6, R9 ;  /* 0x0000000906097220 */ /* 0x000fe20000410000 */
[----:B------:R-:W-:Y:S01]  /*107e0*/  SHF.L.U32 R7, R12, 0x10, RZ ;  /* 0x000000100c077819 */ /* 0x000fe200000006ff */
[----:B------:R-:W-:Y:S01]  /*107f0*/  FMUL.FTZ R27, R4, R27 ;  /* 0x0000001b041b7220 */ /* 0x000fe20000410000 */
[----:B------:R-:W-:Y:S01]  /*10800*/  LOP3.LUT R6, R12, 0xffff0000, RZ, 0xc0, !PT ;  /* 0xffff00000c067812 */ /* 0x000fe200078ec0ff */
[----:B------:R-:W-:Y:S01]  /*10810*/  @!P0 FADD.FTZ R31, -R31, -RZ ;  /* 0x800000ff1f1f8221 */ /* 0x000fe20000010100 */
[----:B------:R-:W-:Y:S01]  /*10820*/  LOP3.LUT R12, R13, 0xffff0000, RZ, 0xc0, !PT ;  /* 0xffff00000d0c7812 */ /* 0x000fe200078ec0ff */
[----:B------:R-:W-:Y:S01]  /*10830*/  FMUL.FTZ R39, R39, R8 ;  /* 0x0000000827277220 */ /* 0x000fe20000410000 */
[----:B------:R-:W-:Y:S01]  /*10840*/  FMUL.FTZ R45, R45, R38 ;  /* 0x000000262d2d7220 */ /* 0x000fe20000410000 */
[----:B------:R-:W-:Y:S01]  /*10850*/  @!P0 FADD.FTZ R33, -R33, -RZ ;  /* 0x800000ff21218221 */ /* 0x000fe20000010100 */
[----:B------:R-:W-:Y:S01]  /*10860*/  FMUL.FTZ R5, R5, R10 ;  /* 0x0000000a05057220 */ /* 0x000fe20000410000 */
[----:B------:R-:W-:Y:S01]  /*10870*/  FMUL.FTZ R46, R46, R11 ;  /* 0x0000000b2e2e7220 */ /* 0x000fe20000410000 */
[----:B------:R-:W-:Y:S01]  /*10880*/  IMAD.U32 R4, R13, 0x10000, RZ ;  /* 0x000100000d047824 */ /* 0x000fe200078e00ff */
[C---:B------:R-:W-:Y:S01]  /*10890*/  SHF.L.U32 R11, R14.reuse, 0x10, RZ ;  /* 0x000000100e0b7819 */ /* 0x040fe200000006ff */
[C---:B------:R-:W-:Y:S01]  /*108a0*/  IMAD.U32 R8, R15.reuse, 0x10000, RZ ;  /* 0x000100000f087824 */ /* 0x040fe200078e00ff */
[----:B------:R-:W-:Y:S01]  /*108b0*/  LOP3.LUT R10, R14, 0xffff0000, RZ, 0xc0, !PT ;  /* 0xffff00000e0a7812 */ /* 0x000fe200078ec0ff */
        /* <DEDUP_REMOVED lines=16> */
.L_x_5961:
[----:B------:R-:W-:Y:S05]  /*109c0*/  BSYNC B0 ;  /* 0x0000000000007941 */ /* 0x000fea0003800000 */
.L_x_5960:
[----:B-----5:R2:W-:Y:S04]  /*109d0*/  STS.128 [R209+0x3800], R24 ;  /* 0x00380018d1007388 */ /* 0x0205e80000000c00 */
[----:B-1----:R2:W5:Y:S01]  /*109e0*/  LD.E.128 R4, desc[UR6][R40.64+0x100] ;  /* 0x0001000628047980 */ /* 0x002562000c101d00 */
[----:B------:R-:W-:Y:S01]  /*109f0*/  IADD3 R18, R18, 0x80, RZ ;  /* 0x0000008012127810 */ /* 0x000fe20007ffe0ff */
[----:B------:R-:W-:Y:S03]  /*10a00*/  BSSY B0, `(.L_x_5962) ;  /* 0x0000057000007945 */ /* 0x000fe60003800000 */
[----:B------:R-:W-:-:S13]  /*10a10*/  ISETP.GE.AND P0, PT, R18, R17, PT ;  /* 0x000000111200720c */ /* 0x000fda0003f06270 */
[----:B------:R-:W-:Y:S05]  /*10a20*/  @P0 BRA `(.L_x_5963) ;  /* 0x0000000400500947 */ /* 0x000fea0003800000 */
[-C--:B------:R-:W-:Y:S01]  /*10a30*/  ISETP.GE.AND P0, PT, R18, R23.reuse, PT ;  /* 0x000000171200720c */ /* 0x080fe20003f06270 */
[----:B------:R-:W-:Y:S01]  /*10a40*/  IMAD.MOV.U32 R8, RZ, RZ, 0x30 ;  /* 0x00000030ff087424 */ /* 0x000fe200078e00ff */
[----:B------:R-:W-:Y:S01]  /*10a50*/  MOV R9, R23 ;  /* 0x0000001700097202 */ /* 0x000fe20000000f00 */
[----:B------:R-:W-:Y:S02]  /*10a60*/  IMAD.MOV.U32 R2, RZ, RZ, RZ ;  /* 0x000000ffff027224 */ /* 0x000fe400078e00ff */
[----:B------:R-:W-:-:S05]  /*10a70*/  IMAD R8, R23, R8, 0x80 ;  /* 0x0000008017087424 */ /* 0x000fca00078e0208 */
        /* <DEDUP_REMOVED lines=8> */
[----:B------:R-:W3:Y:S03]  /*10b00*/  LD.E.128 R8, desc[UR6][R8.64+0x100] ;  /* 0x0001000608087980 */ /* 0x000ee6000c101d00 */
[----:B------:R-:W-:Y:S02]  /*10b10*/  LEA.HI.X R13, R13, R35, R2, 0x1, P1 ;  /* 0x000000230d0d7211 */ /* 0x000fe400008f0c02 */
[----:B------:R-:W-:Y:S01]  /*10b20*/  MOV R2, RZ ;  /* 0x000000ff00027202 */ /* 0x000fe20000000f00 */
[----:B------:R-:W-:-:S03]  /*10b30*/  @P0 IMAD.MOV R2, RZ, RZ, -R23 ;  /* 0x000000ffff020224 */ /* 0x000fc600078e0a17 */
[----:B------:R-:W3:Y:S02]  /*10b40*/  LD.E.128 R12, desc[UR6][R12.64] ;  /* 0x000000060c0c7980 */ /* 0x000ee4000c101d00 */
[----:B------:R-:W-:-:S04]  /*10b50*/  IADD3 R3, P1, R2, R3, RZ ;  /* 0x0000000302037210 */ /* 0x000fc80007f3e0ff */
[----:B------:R-:W-:Y:S02]  /*10b60*/  LEA.HI.X.SX32 R2, R2, R43, 0x1, P1 ;  /* 0x0000002b02027211 */ /* 0x000fe400008f0eff */
[----:B--2---:R-:W-:-:S04]  /*10b70*/  LEA R24, P1, R3, R36, 0x1 ;  /* 0x0000002403187211 */ /* 0x004fc800078208ff */
[----:B------:R-:W-:-:S06]  /*10b80*/  LEA.HI.X R25, R3, R37, R2, 0x1, P1 ;  /* 0x0000002503197211 */ /* 0x000fcc00008f0c02 */
[----:B------:R-:W2:Y:S01]  /*10b90*/  LD.E.128 R24, desc[UR6][R24.64] ;  /* 0x0000000618187980 */ /* 0x000ea2000c101d00 */
[C---:B-----5:R-:W-:Y:S01]  /*10ba0*/  LOP3.LUT R2, R5.reuse, 0xffff0000, RZ, 0xc0, !PT ;  /* 0xffff000005027812 */ /* 0x060fe200078ec0ff */
[----:B------:R-:W-:Y:S01]  /*10bb0*/  IMAD.U32 R19, R5, 0x10000, RZ ;  /* 0x0001000005137824 */ /* 0x000fe200078e00ff */
[C---:B------:R-:W-:Y:S01]  /*10bc0*/  SHF.L.U32 R17, R4.reuse, 0x10, RZ ;  /* 0x0000001004117819 */ /* 0x040fe200000006ff */
[C---:B----4-:R-:W-:Y:S01]  /*10bd0*/  IMAD.U32 R28, R7.reuse, 0x10000, RZ ;  /* 0x00010000071c7824 */ /* 0x050fe200078e00ff */
[----:B------:R-:W-:Y:S02]  /*10be0*/  LOP3.LUT R3, R4, 0xffff0000, RZ, 0xc0, !PT ;  /* 0xffff000004037812 */ /* 0x000fe400078ec0ff */
[C---:B------:R-:W-:Y:S02]  /*10bf0*/  SHF.L.U32 R18, R6.reuse, 0x10, RZ ;  /* 0x0000001006127819 */ /* 0x040fe400000006ff */
[----:B------:R-:W-:Y:S02]  /*10c00*/  LOP3.LUT R5, R6, 0xffff0000, RZ, 0xc0, !PT ;  /* 0xffff000006057812 */ /* 0x000fe400078ec0ff */
[----:B------:R-:W-:Y:S01]  /*10c10*/  LOP3.LUT R4, R7, 0xffff0000, RZ, 0xc0, !PT ;  /* 0xffff000007047812 */ /* 0x000fe200078ec0ff */
[C---:B---3--:R-:W-:Y:S01]  /*10c20*/  IMAD.U32 R6, R9.reuse, 0x10000, RZ ;  /* 0x0001000009067824 */ /* 0x048fe200078e00ff */
[----:B------:R-:W-:-:S02]  /*10c30*/  LOP3.LUT R30, R9, 0xffff0000, RZ, 0xc0, !PT ;  /* 0xffff0000091e7812 */ /* 0x000fc400078ec0ff */
[C---:B------:R-:W-:Y:S02]  /*10c40*/  SHF.L.U32 R23, R8.reuse, 0x10, RZ ;  /* 0x0000001008177819 */ /* 0x040fe400000006ff */
[----:B------:R-:W-:Y:S01]  /*10c50*/  LOP3.LUT R7, R8, 0xffff0000, RZ, 0xc0, !PT ;  /* 0xffff000008077812 */ /* 0x000fe200078ec0ff */
[C---:B------:R-:W-:Y:S01]  /*10c60*/  IMAD.U32 R8, R11.reuse, 0x10000, RZ ;  /* 0x000100000b087824 */ /* 0x040fe200078e00ff */
[C---:B------:R-:W-:Y:S02]  /*10c70*/  SHF.L.U32 R29, R10.reuse, 0x10, RZ ;  /* 0x000000100a1d7819 */ /* 0x040fe400000006ff */
[----:B------:R-:W-:Y:S02]  /*10c80*/  LOP3.LUT R9, R10, 0xffff0000, RZ, 0xc0, !PT ;  /* 0xffff00000a097812 */ /* 0x000fe400078ec0ff */
[----:B------:R-:W-:Y:S01]  /*10c90*/  LOP3.LUT R31, R11, 0xffff0000, RZ, 0xc0, !PT ;  /* 0xffff00000b1f7812 */ /* 0x000fe200078ec0ff */
[----:B------:R-:W-:Y:S01]  /*10ca0*/  IMAD.U32 R11, R13, 0x10000, RZ ;  /* 0x000100000d0b7824 */ /* 0x000fe200078e00ff */
[----:B------:R-:W-:-:S02]  /*10cb0*/  SHF.L.U32 R32, R12, 0x10, RZ ;  /* 0x000000100c207819 */ /* 0x000fc400000006ff */
[----:B------:R-:W-:Y:S01]  /*10cc0*/  LOP3.LUT R10, R12, 0xffff0000, RZ, 0xc0, !PT ;  /* 0xffff00000c0a7812 */ /* 0x000fe200078ec0ff */
[----:B------:R-:W-:Y:S01]  /*10cd0*/  @!P0 FADD.FTZ R11, -R11, -RZ ;  /* 0x800000ff0b0b8221 */ /* 0x000fe20000010100 */
        /* <DEDUP_REMOVED lines=10> */
[----:B------:R-:W-:Y:S01]  /*10d80*/  @!P0 FADD.FTZ R33, -R33, -RZ ;  /* 0x800000ff21218221 */ /* 0x000fe20000010100 */
[----:B------:R-:W-:Y:S01]  /*10d90*/  @!P0 FADD.FTZ R14, -R14, -RZ ;  /* 0x800000ff0e0e8221 */ /* 0x000fe20000010100 */
[----:B------:R-:W-:Y:S01]  /*10da0*/  FMUL.FTZ R12, R9, R12 ;  /* 0x0000000c090c7220 */ /* 0x000fe20000410000 */
[C---:B--2---:R-:W-:Y:S01]  /*10db0*/  SHF.L.U32 R9, R24.reuse, 0x10, RZ ;  /* 0x0000001018097819 */ /* 0x044fe200000006ff */
[----:B------:R-:W-:Y:S01]  /*10dc0*/  FMUL.FTZ R32, R23, R32 ;  /* 0x0000002017207220 */ /* 0x000fe20000410000 */
        /* <DEDUP_REMOVED lines=10> */
[C---:B------:R-:W-:Y:S01]  /*10e70*/  LOP3.LUT R26, R27.reuse, 0xffff0000, RZ, 0xc0, !PT ;  /* 0xffff00001b1a7812 */ /* 0x040fe200078ec0ff */
[----:B------:R-:W-:-:S02]  /*10e80*/  IMAD.U32 R11, R27, 0x10000, RZ ;  /* 0x000100001b0b7824 */ /* 0x000fc400078e00ff */
        /* <DEDUP_REMOVED lines=14> */
.L_x_5963:
[----:B------:R-:W-:Y:S05]  /*10f70*/  BSYNC B0 ;  /* 0x0000000000007941 */ /* 0x000fea0003800000 */
.L_x_5962:
[----:B-----5:R1:W-:Y:S01]  /*10f80*/  STS.128 [R209+0x5800], R4 ;  /* 0x00580004d1007388 */ /* 0x0203e20000000c00 */
[----:B------:R-:W-:Y:S05]  /*10f90*/  BRA `(.L_x_5927) ;  /* 0x0000000000a07947 */ /* 0x000fea0003800000 */
.L_x_5901:
        /* <DEDUP_REMOVED lines=8> */
[C---:B----45:R-:W-:Y:S02]  /*11020*/  @!P6 LEA R8, P2, R164.reuse, R170, 0x1 ;  /* 0x000000aaa408e211 */ /* 0x070fe400078408ff */
[-C--:B------:R-:W-:Y:S02]  /*11030*/  @!P5 IADD3 R7, P1, R5, R164.reuse, RZ ;  /* 0x000000a40507d210 */ /* 0x080fe40007f3e0ff */
[----:B------:R-:W-:Y:S01]  /*11040*/  @!P3 IMAD.MOV.U32 R10, RZ, RZ, R164 ;  /* 0x000000ffff0ab224 */ /* 0x000fe200078e00a4 */
[--C-:B------:R-:W-:Y:S01]  /*11050*/  @!P6 LEA.HI.X R9, R164, R171, R167.reuse, 0x1, P2 ;  /* 0x000000aba409e211 */ /* 0x100fe200010f0ca7 */
[--C-:B------:R-:W-:Y:S01]  /*11060*/  @!P3 IMAD.MOV.U32 R11, RZ, RZ, R167.reuse ;  /* 0x000000ffff0bb224 */ /* 0x100fe200078e00a7 */
[C---:B------:R-:W-:Y:S01]  /*11070*/  @!P4 LEA R5, P0, R168.reuse, R164, 0x5 ;  /* 0x000000a4a805c211 */ /* 0x040fe200078028ff */
[----:B------:R-:W-:Y:S01]  /*11080*/  @!P5 IMAD.X R3, R3, 0x1, R167, P1 ;  /* 0x000000010303d824 */ /* 0x000fe200008e06a7 */
[-C--:B------:R-:W-:Y:S01]  /*11090*/  @!P5 LEA R6, P1, R7, R170.reuse, 0x1 ;  /* 0x000000aa0706d211 */ /* 0x080fe200078208ff */
[----:B------:R-:W-:Y:S01]  /*110a0*/  @!P3 IMAD R2, R169, 0x30, RZ ;  /* 0x00000030a902b824 */ /* 0x000fe200078e02ff */
[C---:B------:R-:W-:Y:S01]  /*110b0*/  @!P4 LEA.HI.X R166, R168.reuse, R167, R169, 0x5, P0 ;  /* 0x000000a7a8a6c211 */ /* 0x040fe200000f2ca9 */
[----:B------:R-:W-:Y:S01]  /*110c0*/  @!P3 IMAD.WIDE.U32 R10, R168, 0x30, R10 ;  /* 0x00000030a80ab825 */ /* 0x000fe200078e000a */
[-C--:B------:R-:W-:Y:S01]  /*110d0*/  @!P5 LEA.HI.X R7, R7, R171.reuse, R3, 0x1, P1 ;  /* 0x000000ab0707d211 */ /* 0x080fe200008f0c03 */
[----:B------:R-:W-:Y:S01]  /*110e0*/  @!PT LDS RZ, [RZ] ;  /* 0x00000000fffff984 */ /* 0x000fe20000000800 */
[----:B------:R-:W-:Y:S01]  /*110f0*/  @!PT LDS RZ, [RZ] ;  /* 0x00000000fffff984 */ /* 0x000fe20000000800 */
[----:B------:R-:W-:Y:S01]  /*11100*/  @!PT LDS RZ, [RZ] ;  /* 0x00000000fffff984 */ /* 0x000fe20000000800 */
[----:B------:R1:W-:Y:S01]  /*11110*/  @!P6 LDGSTS.E.BYPASS.LTC128B.128 [R209], desc[UR6][R8.64] ;  /* 0x0000000008d1efae */ /* 0x0003e2000b901d46 */
[-C--:B------:R-:W-:Y:S01]  /*11120*/  @!P4 LEA R4, P1, R5, R170.reuse, 0x1 ;  /* 0x000000aa0504c211 */ /* 0x080fe200078208ff */
[----:B------:R-:W-:Y:S01]  /*11130*/  @!P3 IMAD.IADD R3, R11, 0x1, R2 ;  /* 0x000000010b03b824 */ /* 0x000fe200078e0202 */
[----:B------:R-:W-:Y:S01]  /*11140*/  @!P3 LEA R2, P0, R10, R170, 0x1 ;  /* 0x000000aa0a02b211 */ /* 0x000fe200078008ff */
[----:B------:R1:W-:Y:S01]  /*11150*/  @!P6 LDGSTS.E.BYPASS.LTC128B.128 [R209+0x2000], desc[UR6][R8.64+0x80] ;  /* 0x0200008008d1efae */ /* 0x0003e2000b901d46 */
[----:B------:R-:W-:-:S02]  /*11160*/  @!P4 LEA.HI.X R5, R5, R171, R166, 0x1, P1 ;  /* 0x000000ab0505c211 */ /* 0x000fc400008f0ca6 */
[----:B------:R-:W-:Y:S01]  /*11170*/  @!P3 LEA.HI.X R3, R10, R171, R3, 0x1, P0 ;  /* 0x000000ab0a03b211 */ /* 0x000fe200000f0c03 */
[----:B------:R1:W-:Y:S04]  /*11180*/  @!P6 LDGSTS.E.BYPASS.LTC128B.128 [R209+0x4000], desc[UR6][R8.64+0x100] ;  /* 0x0400010008d1efae */ /* 0x0003e8000b901d46 */
        /* <DEDUP_REMOVED lines=9> */
.L_x_5927:
[----:B------:R-:W-:Y:S05]  /*11220*/  BSYNC B2 ;  /* 0x0000000000027941 */ /* 0x000fea0003800000 */
.L_x_5900:
[----:B------:R-:W-:Y:S01]  /*11230*/  VIADD R214, R138, 0xffffffff ;  /* 0xffffffff8ad67836 */ /* 0x000fe20000000000 */
[----:B-1----:R-:W-:Y:S01]  /*11240*/  SHF.R.S32.HI R5, RZ, 0x4, R78 ;  /* 0x00000004ff057819 */ /* 0x002fe2000001144e */
[----:B------:R-:W-:Y:S02]  /*11250*/  IMAD.SHL.U32 R193, R162, 0x8, RZ ;  /* 0x00000008a2c17824 */ /* 0x000fe400078e00ff */
[----:B------:R-:W-:Y:S01]  /*11260*/  IMAD.SHL.U32 R2, R214, 0x40, RZ ;  /* 0x00000040d6027824 */ /* 0x000fe200078e00ff */
[----:B------:R-:W-:Y:S01]  /*11270*/  LEA.HI R78, R78, R5, RZ, 0x1 ;  /* 0x000000054e4e7211 */ /* 0x000fe200078f08ff */
[----:B------:R-:W-:Y:S02]  /*11280*/  IMAD.SHL.U32 R77, R77, 0x40, RZ ;  /* 0x000000404d4d7824 */ /* 0x000fe400078e00ff */
[----:B------:R-:W-:Y:S01]  /*11290*/  IMAD.IADD R3, R69, 0x1, -R2 ;  /* 0x0000000145037824 */ /* 0x000fe200078e0a02 */
[----:B------:R-:W-:-:S04]  /*112a0*/  LOP3.LUT R78, R78, 0xfffffffe, RZ, 0xc0, !PT ;  /* 0xfffffffe4e4e7812 */ /* 0x000fc800078ec0ff */
[-C--:B------:R-:W-:Y:S01]  /*112b0*/  ISETP.GE.AND P6, PT, R0, R3.reuse, PT ;  /* 0x000000030000720c */ /* 0x080fe20003fc6270 */
[----:B------:R-:W-:Y:S01]  /*112c0*/  IMAD.IADD R78, R5, 0x1, -R78 ;  /* 0x00000001054e7824 */ /* 0x000fe200078e0a4e */
[-C--:B------:R-:W-:Y:S02]  /*112d0*/  ISETP.GE.AND P5, PT, R16, R3.reuse, PT ;  /* 0x000000031000720c */ /* 0x080fe40003fa6270 */
[-C--:B------:R-:W-:Y:S02]  /*112e0*/  ISETP.GE.AND P1, PT, R162, R3.reuse, PT ;  /* 0x00000003a200720c */ /* 0x080fe40003f26270 */
[-C--:B------:R-:W-:Y:S02]  /*112f0*/  ISETP.GE.AND P4, PT, R22, R3.reuse, PT ;  /* 0x000000031600720c */ /* 0x080fe40003f86270 */
[-C--:B------:R-:W-:Y:S02]  /*11300*/  ISETP.GE.AND P3, PT, R0, R3.reuse, PT ;  /* 0x000000030000720c */ /* 0x080fe40003f66270 */
[----:B------:R-:W-:-:S03]  /*11310*/  ISETP.GE.AND P2, PT, R16, R3, PT ;  /* 0x000000031000720c */ /* 0x000fc60003f46270 */
[----:B------:R-:W-:-:S04]  /*11320*/  @!P6 LEA R6, P0, R75, R200, 0x1 ;  /* 0x000000c84b06e211 */ /* 0x000fc800078008ff */
[-C--:B------:R-:W-:Y:S01]  /*11330*/  @!P6 LEA.HI.X R7, R75, R201.reuse, R76, 0x1, P0 ;  /* 0x000000c94b07e211 */ /* 0x080fe200000f0c4c */
[----:B------:R-:W-:Y:S01]  /*11340*/  @!PT LDS RZ, [RZ] ;  /* 0x00000000fffff984 */ /* 0x000fe20000000800 */
[----:B------:R-:W-:Y:S01]  /*11350*/  @!PT LDS RZ, [RZ] ;  /* 0x00000000fffff984 */ /* 0x000fe20000000800 */
[----:B------:R-:W-:Y:S01]  /*11360*/  @!PT LDS RZ, [RZ] ;  /* 0x00000000fffff984 */ /* 0x000fe20000000800 */
[----:B------:R-:W-:Y:S01]  /*11370*/  @!P1 LDGSTS.E.BYPASS.LTC128B.128 [R209+0x6000], desc[UR6][R200.64] ;  /* 0x06000000c8d19fae */ /* 0x000fe2000b901d46 */
[C---:B--2---:R-:W-:Y:S01]  /*11380*/  @!P5 LEA R10, P0, R134.reuse, R200, 0x6 ;  /* 0x000000c8860ad211 */ /* 0x044fe200078030ff */
[----:B------:R-:W-:Y:S02]  /*11390*/  @!P4 IMAD R0, R135, 0x60, RZ ;  /* 0x000000608700c824 */ /* 0x000fe400078e02ff */
[C---:B------:R-:W-:Y:S01]  /*113a0*/  @!P4 IMAD.WIDE.U32 R8, R134.reuse, 0x60, R200 ;  /* 0x000000608608c825 */ /* 0x040fe200078e00c8 */
[----:B------:R-:W-:Y:S01]  /*113b0*/  @!P1 LDGSTS.E.BYPASS.LTC128B.128 [R209+0x8000], desc[UR6][R200.64+0x80] ;  /* 0x08000080c8d19fae */ /* 0x000fe2000b901d46 */
[----:B------:R-:W-:Y:S02]  /*113c0*/  @!P5 LEA.HI.X R11, R134, R201, R135, 0x6, P0 ;  /* 0x000000c9860bd211 */ /* 0x000fe400000f3487 */
[----:B---3--:R-:W-:Y:S01]  /*113d0*/  @!P4 IMAD.IADD R13, R0, 0x1, R9 ;  /* 0x00000001000dc824 */ /* 0x008fe200078e0209 */
[----:B------:R-:W-:Y:S01]  /*113e0*/  @!P1 LDGSTS.E.BYPASS.LTC128B.128 [R209+0xa000], desc[UR6][R200.64+0x100] ;  /* 0x0a000100c8d19fae */ /* 0x000fe2000b901d46 */
[----:B------:R-:W-:Y:S01]  /*113f0*/  @!P4 IMAD.MOV.U32 R12, RZ, RZ, R8 ;  /* 0x000000ffff0cc224 */ /* 0x000fe200078e0008 */
[-C--:B------:R-:W-:Y:S01]  /*11400*/  ISETP.GE.AND P1, PT, R22, R3.reuse, PT ;  /* 0x000000031600720c */ /* 0x080fe20003f26270 */
[----:B------:R-:W-:Y:S01]  /*11410*/  IMAD.SHL.U32 R0, R70, 0x40, RZ ;  /* 0x0000004046007824 */ /* 0x000fe200078e00ff */
[----:B------:R-:W-:Y:S01]  /*11420*/  @!P6 LDGSTS.E.BYPASS.LTC128B.128 [R209+0x6800], desc[UR6][R6.64] ;  /* 0x0680000006d1efae */ /* 0x000fe2000b901d46 */
[----:B------:R-:W-:Y:S01]  /*11430*/  ISETP.GE.AND P0, PT, R162, R3, PT ;  /* 0x00000003a200720c */ /* 0x000fe20003f06270 */
[----:B------:R-:W-:-:S02]  /*11440*/  IMAD.SHL.U32 R3, R78, 0x8, RZ ;  /* 0x000000084e037824 */ /* 0x000fc400078e00ff */
[----:B------:R-:W-:Y:S01]  /*11450*/  @!P6 LDGSTS.E.BYPASS.LTC128B.128 [R209+0x8800], desc[UR6][R6.64+0x80] ;  /* 0x0880008006d1efae */ /* 0x000fe2000b901d46 */
[----:B------:R-:W-:Y:S01]  /*11460*/  LOP3.LUT R4, R0, 0x1c0, RZ, 0xc0, !PT ;  /* 0x000001c000047812 */ /* 0x000fe200078ec0ff */
[----:B------:R-:W-:Y:S01]  /*11470*/  IMAD.SHL.U32 R22, R74, 0x40, RZ ;  /* 0x000000404a167824 */ /* 0x000fe200078e00ff */
[----:B------:R-:W-:Y:S01]  /*11480*/  LOP3.LUT R0, R77, 0x1c0, RZ, 0xc0, !PT ;  /* 0x000001c04d007812 */ /* 0x000fe200078ec0ff */
[----:B------:R1:W-:Y:S01]  /*11490*/  @!P6 LDGSTS.E.BYPASS.LTC128B.128 [R209+0xa800], desc[UR6][R6.64+0x100] ;  /* 0x0a80010006d1efae */ /* 0x0003e2000b901d46 */
[----:B------:R-:W-:Y:S02]  /*114a0*/  LOP3.LUT R193, R4, 0x8, R193, 0xf8, !PT ;  /* 0x0000000804c17812 */ /* 0x000fe400078ef8c1 */
[----:B------:R-:W-:Y:S01]  /*114b0*/  SHF.R.U32.HI R4, RZ, 0x3, R4 ;  /* 0x00000003ff047819 */ /* 0x000fe20000011604 */
[----:B------:R-:W-:Y:S01]  /*114c0*/  @!P5 LDGSTS.E.BYPASS.LTC128B.128 [R209+0x7000], desc[UR6][R10.64] ;  /* 0x070000000ad1dfae */ /* 0x000fe2000b901d46 */
[----:B------:R-:W-:Y:S01]  /*114d0*/  @!P1 IMAD R8, R137, 0x60, RZ ;  /* 0x0000006089089824 */ /* 0x000fe200078e02ff */
[----:B------:R-:W-:-:S02]  /*114e0*/  LOP3.LUT R3, R0, 0x8, R3, 0xf8, !PT ;  /* 0x0000000800037812 */ /* 0x000fc400078ef803 */
[----:B------:R-:W-:Y:S01]  /*114f0*/  @!P5 LDGSTS.E.BYPASS.LTC128B.128 [R209+0x9000], desc[UR6][R10.64+0x80] ;  /* 0x090000800ad1dfae */ /* 0x000fe2000b901d46 */
[----:B------:R-:W-:Y:S02]  /*11500*/  LOP3.LUT R193, R193, R4, RZ, 0x3c, !PT ;  /* 0x00000004c1c17212 */ /* 0x000fe400078e3cff */
[----:B------:R-:W-:Y:S01]  /*11510*/  SHF.R.U32.HI R0, RZ, 0x3, R0 ;  /* 0x00000003ff007819 */ /* 0x000fe20000011600 */
[----:B------:R-:W-:Y:S01]  /*11520*/  @!P5 LDGSTS.E.BYPASS.LTC128B.128 [R209+0xb000], desc[UR6][R10.64+0x100] ;  /* 0x0b0001000ad1dfae */ /* 0x000fe2000b901d46 */
[----:B------:R-:W-:Y:S01]  /*11530*/  LOP3.LUT R22, R22, 0xfffffe00, RZ, 0xc0, !PT ;  /* 0xfffffe0016167812 */ /* 0x000fe200078ec0ff */
[----:B------:R-:W-:Y:S01]  /*11540*/  IMAD R193, R78, 0x200, R193 ;  /* 0x000002004ec17824 */ /* 0x000fe200078e02c1 */
[----:B------:R-:W-:Y:S01]  /*11550*/  LOP3.LUT R3, R3, R0, RZ, 0x3c, !PT ;  /* 0x0000000003037212 */ /* 0x000fe200078e3cff */
[----:B------:R-:W-:Y:S04]  /*11560*/  @!P4 LDGSTS.E.BYPASS.LTC128B.128 [R209+0x7800], desc[UR6][R12.64] ;  /* 0x078000000cd1cfae */ /* 0x000fe8000b901d46 */
[----:B------:R-:W-:Y:S04]  /*11570*/  @!P4 LDGSTS.E.BYPASS.LTC128B.128 [R209+0x9800], desc[UR6][R12.64+0x80] ;  /* 0x098000800cd1cfae */ /* 0x000fe8000b901d46 */
[----:B------:R2:W-:Y:S01]  /*11580*/  @!P4 LDGSTS.E.BYPASS.LTC128B.128 [R209+0xb800], desc[UR6][R12.64+0x100] ;  /* 0x0b8001000cd1cfae */ /* 0x0005e2000b901d46 */
[----:B------:R-:W-:Y:S01]  /*11590*/  @!P3 LEA R4, P4, R72, R202, 0x1 ;  /* 0x000000ca4804b211 */ /* 0x000fe200078808ff */
[----:B-1----:R-:W-:-:S02]  /*115a0*/  @!P1 IMAD.WIDE.U32 R6, R136, 0x60, R202 ;  /* 0x0000006088069825 */ /* 0x002fc400078e00ca */
[----:B------:R-:W0:Y:S01]  /*115b0*/  LDGDEPBAR ;  /* 0x00000000000079af */ /* 0x000e220000000000 */
[----:B------:R-:W-:Y:S01]  /*115c0*/  @!P3 LEA.HI.X R5, R72, R203, R73, 0x1, P4 ;  /* 0x000000cb4805b211 */ /* 0x000fe200020f0c49 */
[----:B------:R-:W-:Y:S02]  /*115d0*/  @!P1 IMAD.IADD R9, R8, 0x1, R7 ;  /* 0x0000000108099824 */ /* 0x000fe400078e0207 */
[----:B------:R-:W3:Y:S01]  /*115e0*/  LD.E R52, desc[UR6][R20.64+0x184] ;  /* 0x0001840614347980 */ /* 0x000ee2000c101900 */
[----:B------:R-:W-:Y:S01]  /*115f0*/  @!P1 IMAD.MOV.U32 R8, RZ, RZ, R6 ;  /* 0x000000ffff089224 */ /* 0x000fe200078e0006 */
[----:B------:R-:W-:Y:S02]  /*11600*/  @!P2 LEA R6, P4, R136, R202, 0x6 ;  /* 0x000000ca8806a211 */ /* 0x000fe400078830ff */
[----:B------:R-:W5:Y:S01]  /*11610*/  LD.E R23, desc[UR6][R20.64+0x188] ;  /* 0x0001880614177980 */ /* 0x000f62000c101900 */
[----:B------:R-:W-:-:S04]  /*11620*/  DEPBAR.LE SB0, 0x0 ;  /* 0x000080000000791a */ /* 0x000fc80000000000 */
[----:B------:R-:W-:Y:S01]  /*11630*/  BAR.SYNC.DEFER_BLOCKING 0x0 ;  /* 0x0000000000007b1d */ /* 0x000fe20000010000 */
[----:B------:R-:W-:Y:S01]  /*11640*/  IMAD R194, R68, 0x400, R22 ;  /* 0x0000040044c27824 */ /* 0x000fe200078e0216 */
[----:B------:R-:W-:-:S03]  /*11650*/  @!P2 LEA.HI.X R7, R136, R203, R137, 0x6, P4 ;  /* 0x000000cb8807a211 */ /* 0x000fc600020f3489 */
[----:B------:R-:W-:Y:S01]  /*11660*/  IMAD.IADD R194, R3, 0x1, R194 ;  /* 0x0000000103c27824 */ /* 0x000fe200078e02c2 */
[----:B------:R-:W-:-:S04]  /*11670*/  LEA R193, R193, UR4, 0x1 ;  /* 0x00000004c1c17c11 */ /* 0x000fc8000f8e08ff */
        /* <DEDUP_REMOVED lines=38> */
[----:B--2---:R-:W2:Y:S01]  /*118e0*/  LDSM.16.M88.4 R12, [R193+0x6000] ;  /* 0x00600000c10c783b */ /* 0x004ea20000000200 */
[----:B------:R-:W-:-:S03]  /*118f0*/  R2P PR, R70, 0x6 ;  /* 0x0000000646007804 */ /* 0x000fc60000000000 */
[----:B-1----:R-:W1:Y:S04]  /*11900*/  LDSM.16.M88.4 R4, [R193+0x6800] ;  /* 0x00680000c104783b */ /* 0x002e680000000200 */
[----:B------:R-:W1:Y:S01]  /*11910*/  LDSM.16.M88.4 R84, [R193+0x7000] ;  /* 0x00700000c154783b */ /* 0x000e620000000200 */
[----:B------:R-:W-:-:S03]  /*11920*/  VIADD R0, R193, 0x6000 ;  /* 0x00006000c1007836 */ /* 0x000fc60000000000 */
[----:B----4-:R-:W4:Y:S01]  /*11930*/  LDSM.16.M88.4 R28, [R193+0x7800] ;  /* 0x00780000c11c783b */ /* 0x010f220000000200 */
[----:B------:R-:W-:Y:S02]  /*11940*/  VIADD R191, R193, 0x6020 ;  /* 0x00006020c1bf7836 */ /* 0x000fe40000000000 */
[----:B------:R-:W-:Y:S01]  /*11950*/  IMAD R192, R57, 0x2, R194 ;  /* 0x0000000239c07824 */ /* 0x000fe200078e02c2 */
[----:B------:R-:W0:Y:S01]  /*11960*/  LDGDEPBAR ;  /* 0x00000000000079af */ /* 0x000e220000000000 */
[----:B------:R-:W-:-:S03]  /*11970*/  @P1 VIADD R191, R0, 0xffffffe0 ;  /* 0xffffffe000bf1836 */ /* 0x000fc60000000000 */
[----:B------:R-:W-:Y:S04]  /*11980*/  LDSM.16.M88.4 R44, [R192] ;  /* 0x00000000c02c783b */ /* 0x000fe80000000200 */
[----:B------:R-:W4:Y:S01]  /*11990*/  LDSM.16.M88.4 R24, [R191] ;  /* 0x00000000bf18783b */ /* 0x000f220000000200 */
[----:B------:R-:W-:-:S03]  /*119a0*/  IMAD.MOV.U32 R0, RZ, RZ, 0x40 ;  /* 0x00000040ff007424 */ /* 0x000fc600078e00ff */
[----:B------:R-:W4:Y:S04]  /*119b0*/  LDSM.16.M88.4 R64, [R191+0x800] ;  /* 0x00080000bf40783b */ /* 0x000f280000000200 */
[----:B------:R-:W4:Y:S01]  /*119c0*/  LDSM.16.M88.4 R60, [R191+0x1000] ;  /* 0x00100000bf3c783b */ /* 0x000f220000000200 */
[----:B------:R-:W-:Y:S01]  /*119d0*/  SEL R0, R0, 0xffffffc0, !P2 ;  /* 0xffffffc000007807 */ /* 0x000fe20005000000 */
[----:B------:R-:W-:Y:S02]  /*119e0*/  IMAD R190, R55, 0x2, R194 ;  /* 0x0000000237be7824 */ /* 0x000fe400078e02c2 */
[----:B------:R-:W4:Y:S01]  /*119f0*/  LDSM.16.M88.4 R48, [R191+0x1800] ;  /* 0x00180000bf30783b */ /* 0x000f220000000200 */
[----:B--2---:R-:W-:Y:S01]  /*11a00*/  HMMA.16816.F32.BF16 R16, R76, R12, RZ ;  /* 0x0000000c4c10723c */ /* 0x004fe200000418ff */
[----:B------:R-:W-:-:S02]  /*11a10*/  IMAD.IADD R188, R193, 0x1, R0 ;  /* 0x00000001c1bc7824 */ /* 0x000fc400078e0200 */
[----:B------:R-:W-:Y:S03]  /*11a20*/  LDSM.16.M88.4 R40, [R190] ;  /* 0x00000000be28783b */ /* 0x000fe60000000200 */
[C---:B------:R-:W-:Y:S01]  /*11a30*/  HMMA.16816.F32.BF16 R12, R76.reuse, R14, RZ ;  /* 0x0000000e4c0c723c */ /* 0x040fe200000418ff */
[----:B------:R-:W2:Y:S04]  /*11a40*/  LDSM.16.M88.4 R36, [R188+0x6000] ;  /* 0x00600000bc24783b */ /* 0x000ea80000000200 */
[----:B------:R-:W2:Y:S01]  /*11a50*/  LDSM.16.M88.4 R32, [R188+0x6800] ;  /* 0x00680000bc20783b */ /* 0x000ea20000000200 */
[C---:B-1----:R-:W-:Y:S06]  /*11a60*/  HMMA.16816.F32.BF16 R8, R76.reuse, R4, RZ ;  /* 0x000000044c08723c */ /* 0x042fec00000418ff */
[C---:B------:R-:W-:Y:S06]  /*11a70*/  HMMA.16816.F32.BF16 R88, R76.reuse, R84, RZ ;  /* 0x000000544c58723c */ /* 0x040fec00000418ff */
[C---:B------:R-:W-:Y:S06]  /*11a80*/  HMMA.16816.F32.BF16 R4, R76.reuse, R6, RZ ;  /* 0x000000064c04723c */ /* 0x040fec00000418ff */
[C---:B------:R-:W-:Y:S06]  /*11a90*/  HMMA.16816.F32.BF16 R84, R76.reuse, R86, RZ ;  /* 0x000000564c54723c */ /* 0x040fec00000418ff */
[C---:B----4-:R-:W-:Y:S06]  /*11aa0*/  HMMA.16816.F32.BF16 R80, R76.reuse, R28, RZ ;  /* 0x0000001c4c50723c */ /* 0x050fec00000418ff */
[----:B------:R-:W-:Y:S01]  /*11ab0*/  HMMA.16816.F32.BF16 R76, R76, R30, RZ ;  /* 0x0000001e4c4c723c */ /* 0x000fe200000418ff */
[----:B------:R-:W1:Y:S01]  /*11ac0*/  LDSM.16.M88.4 R28, [R188+0x7000] ;  /* 0x00700000bc1c783b */ /* 0x000e620000000200 */
[----:B------:R-:W-:-:S04]  /*11ad0*/  IMAD R189, R55, 0x2, R192 ;  /* 0x0000000237bd7824 */ /* 0x000fc800078e02c0 */
[C---:B------:R-:W-:Y:S01]  /*11ae0*/  HMMA.16816.F32.BF16 R16, R44.reuse, R24, R16 ;  /* 0x000000182c10723c */ /* 0x040fe20000041810 */
[----:B------:R-:W-:Y:S01]  /*11af0*/  IMAD.IADD R184, R0, 0x1, R191 ;  /* 0x0000000100b87824 */ /* 0x000fe200078e02bf */
[----:B------:R-:W-:Y:S04]  /*11b00*/  LDSM.16.M88.4 R72, [R189] ;  /* 0x00000000bd48783b */ /* 0x000fe80000000200 */
[C---:B------:R-:W-:Y:S01]  /*11b10*/  HMMA.16816.F32.BF16 R12, R44.reuse, R26, R12 ;  /* 0x0000001a2c0c723c */ /* 0x040fe2000004180c */
[----:B------:R-:W4:Y:S05]  /*11b20*/  LDSM.16.M88.4 R24, [R188+0x7800] ;  /* 0x00780000bc18783b */ /* 0x000f2a0000000200 */
[C---:B------:R-:W-:Y:S06]  /*11b30*/  HMMA.16816.F32.BF16 R8, R44.reuse, R64, R8 ;  /* 0x000000402c08723c */ /* 0x040fec0000041808 */
[C---:B------:R-:W-:Y:S01]  /*11b40*/  HMMA.16816.F32.BF16 R4, R44.reuse, R66, R4 ;  /* 0x000000422c04723c */ /* 0x040fe20000041804 */
[----:B------:R-:W4:Y:S05]  /*11b50*/  LDSM.16.M88.4 R64, [R184] ;  /* 0x00000000b840783b */ /* 0x000f2a0000000200 */
[C---:B------:R-:W-:Y:S06]  /*11b60*/  HMMA.16816.F32.BF16 R88, R44.reuse, R60, R88 ;  /* 0x0000003c2c58723c */ /* 0x040fec0000041858 */
[C---:B------:R-:W-:Y:S01]  /*11b70*/  HMMA.16816.F32.BF16 R84, R44.reuse, R62, R84 ;  /* 0x0000003e2c54723c */ /* 0x040fe20000041854 */
[----:B------:R-:W3:Y:S05]  /*11b80*/  LDSM.16.M88.4 R60, [R184+0x800] ;  /* 0x00080000b83c783b */ /* 0x000eea0000000200 */
[C---:B------:R-:W-:Y:S06]  /*11b90*/  HMMA.16816.F32.BF16 R80, R44.reuse, R48, R80 ;  /* 0x000000302c50723c */ /* 0x040fec0000041850 */
        /* <DEDUP_REMOVED lines=12> */
[C---:B----4-:R-:W-:Y:S06]  /*11c60*/  HMMA.16816.F32.BF16 R80, R40.reuse, R24, R80 ;  /* 0x000000182850723c */ /* 0x050fec0000041850 */
[----:B------:R-:W-:Y:S01]  /*11c70*/  HMMA.16816.F32.BF16 R76, R40, R26, R76 ;  /* 0x0000001a284c723c */ /* 0x000fe2000004184c */
[----:B------:R-:W2:Y:S04]  /*11c80*/  LDSM.16.M88.4 R24, [R193+0x9000] ;  /* 0x00900000c118783b */ /* 0x000ea80000000200 */
[----:B------:R-:W4:Y:S01]  /*11c90*/  LDSM.16.M88.4 R40, [R193+0x9800] ;  /* 0x00980000c128783b */ /* 0x000f220000000200 */
[C---:B------:R-:W-:Y:S06]  /*11ca0*/  HMMA.16816.F32.BF16 R16, R72.reuse, R64, R16 ;  /* 0x000000404810723c */ /* 0x040fec0000041810 */
[C---:B------:R-:W-:Y:S01]  /*11cb0*/  HMMA.16816.F32.BF16 R12, R72.reuse, R66, R12 ;  /* 0x00000042480c723c */ /* 0x040fe2000004180c */
[----:B------:R-:W-:Y:S05]  /*11cc0*/  LDSM.16.M88.4 R64, [R190+0x2000] ;  /* 0x00200000be40783b */ /* 0x000fea0000000200 */
[C---:B---3--:R-:W-:Y:S06]  /*11cd0*/  HMMA.16816.F32.BF16 R8, R72.reuse, R60, R8 ;  /* 0x0000003c4808723c */ /* 0x048fec0000041808 */
[C---:B------:R-:W-:Y:S01]  /*11ce0*/  HMMA.16816.F32.BF16 R4, R72.reuse, R62, R4 ;  /* 0x0000003e4804723c */ /* 0x040fe20000041804 */
[----:B------:R-:W-:Y:S05]  /*11cf0*/  LDSM.16.M88.4 R60, [R191+0x3000] ;  /* 0x00300000bf3c783b */ /* 0x000fea0000000200 */
[C---:B------:R-:W-:Y:S06]  /*11d00*/  HMMA.16816.F32.BF16 R88, R72.reuse, R48, R88 ;  /* 0x000000304858723c */ /* 0x040fec0000041858 */
[C---:B------:R-:W-:Y:S01]  /*11d10*/  HMMA.16816.F32.BF16 R84, R72.reuse, R50, R84 ;  /* 0x000000324854723c */ /* 0x040fe20000041854 */
[----:B------:R-:W-:Y:S05]  /*11d20*/  LDSM.16.M88.4 R48, [R192+0x2000] ;  /* 0x00200000c030783b */ /* 0x000fea0000000200 */
[C---:B-----5:R-:W-:Y:S06]  /*11d30*/  HMMA.16816.F32.BF16 R80, R72.reuse, R44, R80 ;  /* 0x0000002c4850723c */ /* 0x060fec0000041850 */
[----:B------:R-:W-:Y:S01]  /*11d40*/  HMMA.16816.F32.BF16 R76, R72, R46, R76 ;  /* 0x0000002e484c723c */ /* 0x000fe2000004184c */
[----:B------:R-:W3:Y:S04]  /*11d50*/  LDSM.16.M88.4 R44, [R191+0x2000] ;  /* 0x00200000bf2c783b */ /* 0x000ee80000000200 */
[----:B------:R-:W-:Y:S01]  /*11d60*/  LDSM.16.M88.4 R72, [R184+0x2800] ;  /* 0x00280000b848783b */ /* 0x000fe20000000200 */
[C---:B-1----:R-:W-:Y:S06]  /*11d70*/  HMMA.16816.F32.BF16 R16, R32.reuse, R28, R16 ;  /* 0x0000001c2010723c */ /* 0x042fec0000041810 */
[C---:B------:R-:W-:Y:S01]  /*11d80*/  HMMA.16816.F32.BF16 R12, R32.reuse, R30, R12 ;  /* 0x0000001e200c723c */ /* 0x040fe2000004180c */
[----:B------:R-:W1:Y:S05]  /*11d90*/  LDSM.16.M88.4 R28, [R191+0x2800] ;  /* 0x00280000bf1c783b */ /* 0x000e6a0000000200 */
[C---:B------:R-:W-:Y:S06]  /*11da0*/  HMMA.16816.F32.BF16 R8, R32.reuse, R36, R8 ;  /* 0x000000242008723c */ /* 0x040fec0000041808 */
[C---:B------:R-:W-:Y:S01]  /*11db0*/  HMMA.16816.F32.BF16 R4, R32.reuse, R38, R4 ;  /* 0x000000262004723c */ /* 0x040fe20000041804 */
[----:B------:R-:W5:Y:S05]  /*11dc0*/  LDSM.16.M88.4 R36, [R191+0x3800] ;  /* 0x00380000bf24783b */ /* 0x000f6a0000000200 */
[C---:B--2---:R-:W-:Y:S06]  /*11dd0*/  HMMA.16816.F32.BF16 R88, R32.reuse, R24, R88 ;  /* 0x000000182058723c */ /* 0x044fec0000041858 */
[C---:B------:R-:W-:Y:S01]  /*11de0*/  HMMA.16816.F32.BF16 R84, R32.reuse, R26, R84 ;  /* 0x0000001a2054723c */ /* 0x040fe20000041854 */
[----:B------:R-:W2:Y:S05]  /*11df0*/  LDSM.16.M88.4 R24, [R188+0x8000] ;  /* 0x00800000bc18783b */ /* 0x000eaa0000000200 */
[C---:B----4-:R-:W-:Y:S06]  /*11e00*/  HMMA.16816.F32.BF16 R80, R32.reuse, R40, R80 ;  /* 0x000000282050723c */ /* 0x050fec0000041850 */
[----:B------:R-:W-:Y:S01]  /*11e10*/  HMMA.16816.F32.BF16 R76, R32, R42, R76 ;  /* 0x0000002a204c723c */ /* 0x000fe2000004184c */
[----:B------:R-:W4:Y:S04]  /*11e20*/  LDSM.16.M88.4 R32, [R188+0x8800] ;  /* 0x00880000bc20783b */ /* 0x000f280000000200 */
[----:B------:R-:W-:Y:S01]  /*11e30*/  LDSM.16.M88.4 R40, [R188+0x9000] ;  /* 0x00900000bc28783b */ /* 0x000fe20000000200 */
[C---:B---3--:R-:W-:Y:S06]  /*11e40*/  HMMA.16816.F32.BF16 R16, R48.reuse, R44, R16 ;  /* 0x0000002c3010723c */ /* 0x048fec0000041810 */
[C---:B------:R-:W-:Y:S01]  /*11e50*/  HMMA.16816.F32.BF16 R12, R48.reuse, R46, R12 ;  /* 0x0000002e300c723c */ /* 0x040fe2000004180c */
[----:B------:R-:W-:Y:S05]  /*11e60*/  LDSM.16.M88.4 R44, [R184+0x2000] ;  /* 0x00200000b82c783b */ /* 0x000fea0000000200 */
[C---:B-1----:R-:W-:Y:S06]  /*11e70*/  HMMA.16816.F32.BF16 R8, R48.reuse, R28, R8 ;  /* 0x0000001c3008723c */ /* 0x042fec0000041808 */
[C---:B------:R-:W-:Y:S01]  /*11e80*/  HMMA.16816.F32.BF16 R4, R48.reuse, R30, R4 ;  /* 0x0000001e3004723c */ /* 0x040fe20000041804 */
[----:B------:R-:W1:Y:S05]  /*11e90*/  LDSM.16.M88.4 R28, [R188+0x9800] ;  /* 0x00980000bc1c783b */ /* 0x000e6a0000000200 */
[C---:B------:R-:W-:Y:S06]  /*11ea0*/  HMMA.16816.F32.BF16 R88, R48.reuse, R60, R88 ;  /* 0x0000003c3058723c */ /* 0x040fec0000041858 */
[C---:B------:R-:W-:Y:S01]  /*11eb0*/  HMMA.16816.F32.BF16 R84, R48.reuse, R62, R84 ;  /* 0x0000003e3054723c */ /* 0x040fe20000041854 */
[----:B------:R-:W3:Y:S05]  /*11ec0*/  LDSM.16.M88.4 R60, [R189+0x2000] ;  /* 0x00200000bd3c783b */ /* 0x000eea0000000200 */
[----:B-----5:R-:W-:Y:S06]  /*11ed0*/  HMMA.16816.F32.BF16 R80, R48, R36, R80 ;  /* 0x000000243050723c */ /* 0x020fec0000041850 */
[C---:B--2---:R-:W-:Y:S06]  /*11ee0*/  HMMA.16816.F32.BF16 R16, R64.reuse, R24, R16 ;  /* 0x000000184010723c */ /* 0x044fec0000041810 */
[----:B------:R-:W-:Y:S01]  /*11ef0*/  HMMA.16816.F32.BF16 R12, R64, R26, R12 ;  /* 0x0000001a400c723c */ /* 0x000fe2000004180c */
[----:B------:R-:W2:Y:S05]  /*11f00*/  LDSM.16.M88.4 R24, [R184+0x3800] ;  /* 0x00380000b818783b */ /* 0x000eaa0000000200 */
[----:B------:R-:W-:Y:S01]  /*11f10*/  HMMA.16816.F32.BF16 R76, R48, R38, R76 ;  /* 0x00000026304c723c */ /* 0x000fe2000004184c */
[----:B------:R-:W5:Y:S04]  /*11f20*/  LDSM.16.M88.4 R36, [R184+0x3000] ;  /* 0x00300000b824783b */ /* 0x000f680000000200 */
[----:B------:R-:W-:Y:S01]  /*11f30*/  LDSM.16.M88.4 R48, [R194+0x4000] ;  /* 0x00400000c230783b */ /* 0x000fe20000000200 */
[C---:B----4-:R-:W-:Y:S06]  /*11f40*/  HMMA.16816.F32.BF16 R8, R64.reuse, R32, R8 ;  /* 0x000000204008723c */ /* 0x050fec0000041808 */
[C---:B------:R-:W-:Y:S01]  /*11f50*/  HMMA.16816.F32.BF16 R4, R64.reuse, R34, R4 ;  /* 0x000000224004723c */ /* 0x040fe20000041804 */
[----:B------:R-:W4:Y:S05]  /*11f60*/  LDSM.16.M88.4 R32, [R193+0xa000] ;  /* 0x00a00000c120783b */ /* 0x000f2a0000000200 */
[C---:B-1----:R-:W-:Y:S06]  /*11f70*/  HMMA.16816.F32.BF16 R80, R64.reuse, R28, R80 ;  /* 0x0000001c4050723c */ /* 0x042fec0000041850 */
[C---:B------:R-:W-:Y:S06]  /*11f80*/  HMMA.16816.F32.BF16 R88, R64.reuse, R40, R88 ;  /* 0x000000284058723c */ /* 0x040fec0000041858 */
[----:B------:R-:W-:Y:S01]  /*11f90*/  HMMA.16816.F32.BF16 R84, R64, R42, R84 ;  /* 0x0000002a4054723c */ /* 0x000fe20000041854 */
[----:B------:R-:W-:Y:S05]  /*11fa0*/  LDSM.16.M88.4 R40, [R193+0xb000] ;  /* 0x00b00000c128783b */ /* 0x000fea0000000200 */
[C---:B---3--:R-:W-:Y:S06]  /*11fb0*/  HMMA.16816.F32.BF16 R16, R60.reuse, R44, R16 ;  /* 0x0000002c3c10723c */ /* 0x048fec0000041810 */
[----:B------:R-:W-:Y:S01]  /*11fc0*/  HMMA.16816.F32.BF16 R12, R60, R46, R12 ;  /* 0x0000002e3c0c723c */ /* 0x000fe2000004180c */
[----:B------:R-:W1:Y:S05]  /*11fd0*/  LDSM.16.M88.4 R44, [R193+0xb800] ;  /* 0x00b80000c12c783b */ /* 0x000e6a0000000200 */
[----:B------:R-:W-:Y:S01]  /*11fe0*/  HMMA.16816.F32.BF16 R76, R64, R30, R76 ;  /* 0x0000001e404c723c */ /* 0x000fe2000004184c */
[----:B------:R-:W3:Y:S04]  /*11ff0*/  LDSM.16.M88.4 R28, [R193+0xa800] ;  /* 0x00a80000c11c783b */ /* 0x000ee80000000200 */
[----:B------:R-:W-:Y:S01]  /*12000*/  LDSM.16.M88.4 R64, [R192+0x4000] ;  /* 0x00400000c040783b */ /* 0x000fe20000000200 */
[C---:B--2---:R-:W-:Y:S06]  /*12010*/  HMMA.16816.F32.BF16 R80, R60.reuse, R24, R80 ;  /* 0x000000183c50723c */ /* 0x044fec0000041850 */
[C---:B------:R-:W-:Y:S06]  /*12020*/  HMMA.16816.F32.BF16 R8, R60.reuse, R72, R8 ;  /* 0x000000483c08723c */ /* 0x040fec0000041808 */
[C---:B------:R-:W-:Y:S06]  /*12030*/  HMMA.16816.F32.BF16 R4, R60.reuse, R74, R4 ;  /* 0x0000004a3c04723c */ /* 0x040fec0000041804 */
[C---:B-----5:R-:W-:Y:S06]  /*12040*/  HMMA.16816.F32.BF16 R88, R60.reuse, R36, R88 ;  /* 0x000000243c58723c */ /* 0x060fec0000041858 */
[----:B------:R-:W-:Y:S01]  /*12050*/  HMMA.16816.F32.BF16 R84, R60, R38, R84 ;  /* 0x000000263c54723c */ /* 0x000fe20000041854 */
[----:B------:R-:W2:Y:S05]  /*12060*/  LDSM.16.M88.4 R36, [R191+0x4000] ;  /* 0x00400000bf24783b */ /* 0x000eaa0000000200 */
[C---:B----4-:R-:W-:Y:S06]  /*12070*/  HMMA.16816.F32.BF16 R16, R48.reuse, R32, R16 ;  /* 0x000000203010723c */ /* 0x050fec0000041810 */
[----:B------:R-:W-:Y:S01]  /*12080*/  HMMA.16816.F32.BF16 R12, R48, R34, R12 ;  /* 0x00000022300c723c */ /* 0x000fe2000004180c */
[----:B------:R-:W4:Y:S05]  /*12090*/  LDSM.16.M88.4 R32, [R191+0x5800] ;  /* 0x00580000bf20783b */ /* 0x000f2a0000000200 */
[----:B------:R-:W-:Y:S01]  /*120a0*/  HMMA.16816.F32.BF16 R76, R60, R26, R76 ;  /* 0x0000001a3c4c723c */ /* 0x000fe2000004184c */
[----:B------:R-:W5:Y:S04]  /*120b0*/  LDSM.16.M88.4 R60, [R191+0x4800] ;  /* 0x00480000bf3c783b */ /* 0x000f680000000200 */
[----:B------:R-:W5:Y:S01]  /*120c0*/  LDSM.16.M88.4 R24, [R191+0x5000] ;  /* 0x00500000bf18783b */ /* 0x000f620000000200 */
[C---:B-1----:R-:W-:Y:S06]  /*120d0*/  HMMA.16816.F32.BF16 R80, R48.reuse, R44, R80 ;  /* 0x0000002c3050723c */ /* 0x042fec0000041850 */
[C---:B---3--:R-:W-:Y:S06]  /*120e0*/  HMMA.16816.F32.BF16 R8, R48.reuse, R28, R8 ;  /* 0x0000001c3008723c */ /* 0x048fec0000041808 */
[C---:B------:R-:W-:Y:S01]  /*120f0*/  HMMA.16816.F32.BF16 R4, R48.reuse, R30, R4 ;  /* 0x0000001e3004723c */ /* 0x040fe20000041804 */
[----:B------:R-:W-:Y:S05]  /*12100*/  LDSM.16.M88.4 R28, [R190+0x4000] ;  /* 0x00400000be1c783b */ /* 0x000fea0000000200 */
[C---:B------:R-:W-:Y:S06]  /*12110*/  HMMA.16816.F32.BF16 R88, R48.reuse, R40, R88 ;  /* 0x000000283058723c */ /* 0x040fec0000041858 */
[----:B------:R-:W-:Y:S01]  /*12120*/  HMMA.16816.F32.BF16 R84, R48, R42, R84 ;  /* 0x0000002a3054723c */ /* 0x000fe20000041854 */
[----:B------:R-:W1:Y:S05]  /*12130*/  LDSM.16.M88.4 R40, [R188+0xa000] ;  /* 0x00a00000bc28783b */ /* 0x000e6a0000000200 */
[C---:B--2---:R-:W-:Y:S06]  /*12140*/  HMMA.16816.F32.BF16 R16, R64.reuse, R36, R16 ;  /* 0x000000244010723c */ /* 0x044fec0000041810 */
[----:B----4-:R-:W-:Y:S06]  /*12150*/  HMMA.16816.F32.BF16 R80, R64, R32, R80 ;  /* 0x000000204050723c */ /* 0x010fec0000041850 */
[----:B------:R-:W-:Y:S01]  /*12160*/  HMMA.16816.F32.BF16 R76, R48, R46, R76 ;  /* 0x0000002e304c723c */ /* 0x000fe2000004184c */
[----:B------:R-:W-:Y:S01]  /*12170*/  SHF.R.S32.HI R33, RZ, 0x1f, R56 ;  /* 0x0000001fff217819 */ /* 0x000fe20000011438 */
[----:B------:R-:W-:Y:S04]  /*12180*/  LDSM.16.M88.4 R48, [R189+0x4000] ;  /* 0x00400000bd30783b */ /* 0x000fe80000000200 */
[----:B------:R-:W-:Y:S01]  /*12190*/  HMMA.16816.F32.BF16 R12, R64, R38, R12 ;  /* 0x00000026400c723c */ /* 0x000fe2000004180c */
[----:B------:R-:W2:Y:S01]  /*121a0*/  LDSM.16.M88.4 R36, [R188+0xb000] ;  /* 0x00b00000bc24783b */ /* 0x000ea20000000200 */
[----:B------:R-:W-:-:S03]  /*121b0*/  LEA.HI R33, R33, R56, RZ, 0x5 ;  /* 0x0000003821217211 */ /* 0x000fc600078f28ff */
[----:B------:R-:W-:Y:S01]  /*121c0*/  LDSM.16.M88.4 R44, [R188+0xa800] ;  /* 0x00a80000bc2c783b */ /* 0x000fe20000000200 */
[C---:B-----5:R-:W-:Y:S06]  /*121d0*/  HMMA.16816.F32.BF16 R8, R64.reuse, R60, R8 ;  /* 0x0000003c4008723c */ /* 0x060fec0000041808 */
[----:B------:R-:W-:Y:S01]  /*121e0*/  HMMA.16816.F32.BF16 R4, R64, R62, R4 ;  /* 0x0000003e4004723c */ /* 0x000fe20000041804 */
[----:B------:R-:W3:Y:S01]  /*121f0*/  LDSM.16.M88.4 R60, [R184+0x4000] ;  /* 0x00400000b83c783b */ /* 0x000ee20000000200 */
[----:B------:R-:W-:-:S04]  /*12200*/  LOP3.LUT R33, R33, 0xffffffe0, RZ, 0xc0, !PT ;  /* 0xffffffe021217812 */ /* 0x000fc800078ec0ff */
[C---:B------:R-:W-:Y:S06]  /*12210*/  HMMA.16816.F32.BF16 R88, R64.reuse, R24, R88 ;  /* 0x000000184058723c */ /* 0x040fec0000041858 */
[----:B------:R-:W-:Y:S01]  /*12220*/  HMMA.16816.F32.BF16 R84, R64, R26, R84 ;  /* 0x0000001a4054723c */ /* 0x000fe20000041854 */
[----:B------:R-:W4:Y:S01]  /*12230*/  LDSM.16.M88.4 R24, [R188+0xb800] ;  /* 0x00b80000bc18783b */ /* 0x000f220000000200 */
[----:B------:R-:W-:-:S04]  /*12240*/  IMAD.IADD R0, R56, 0x1, -R33 ;  /* 0x0000000138007824 */ /* 0x000fc800078e0a21 */
[----:B-1----:R-:W-:Y:S01]  /*12250*/  HMMA.16816.F32.BF16 R16, R28, R40, R16 ;  /* 0x000000281c10723c */ /* 0x002fe20000041810 */
[----:B------:R-:W-:-:S04]  /*12260*/  SHF.R.S32.HI R33, RZ, 0x1f, R0 ;  /* 0x0000001fff217819 */ /* 0x000fc80000011400 */
[----:B------:R-:W-:Y:S01]  /*12270*/  LEA.HI R33, R33, R0, RZ, 0x2 ;  /* 0x0000000021217211 */ /* 0x000fe200078f10ff */
[----:B------:R-:W-:Y:S03]  /*12280*/  HMMA.16816.F32.BF16 R12, R28, R42, R12 ;  /* 0x0000002a1c0c723c */ /* 0x000fe6000004180c */
[----:B------:R-:W-:Y:S01]  /*12290*/  SHF.R.S32.HI R33, RZ, 0x2, R33 ;  /* 0x00000002ff217819 */ /* 0x000fe20000011421 */
[----:B------:R-:W-:Y:S02]  /*122a0*/  IMAD.SHL.U32 R133, R56, 0x2, RZ ;  /* 0x0000000238857824 */ /* 0x000fe400078e00ff */
[----:B------:R-:W-:Y:S02]  /*122b0*/  HMMA.16816.F32.BF16 R76, R64, R34, R76 ;  /* 0x00000022404c723c */ /* 0x000fe4000004184c */
[----:B------:R-:W-:Y:S02]  /*122c0*/  IMAD R216, R68, 0x10, R33 ;  /* 0x0000001044d87824 */ /* 0x000fe400078e0221 */
[----:B------:R-:W1:Y:S01]  /*122d0*/  LDSM.16.M88.4 R32, [R184+0x4800] ;  /* 0x00480000b820783b */ /* 0x000e620000000200 */
[----:B------:R-:W-:Y:S01]  /*122e0*/  IADD3 R0, R69, 0x1, -R208 ;  /* 0x0000000145007810 */ /* 0x000fe20007ffe8d0 */
[----:B------:R-:W-:Y:S01]  /*122f0*/  IMAD.IADD R216, R71, 0x1, R216 ;  /* 0x0000000147d87824 */ /* 0x000fe200078e02d8 */
[----:B------:R-:W-:Y:S01]  /*12300*/  LOP3.LUT R133, R133, 0x6, RZ, 0xc0, !PT ;  /* 0x0000000685857812 */ /* 0x000fe200078ec0ff */
[----:B--2---:R-:W-:Y:S01]  /*12310*/  HMMA.16816.F32.BF16 R88, R28, R36, R88 ;  /* 0x000000241c58723c */ /* 0x004fe20000041858 */
[----:B------:R-:W-:Y:S01]  /*12320*/  IADD3 R52, -R52, R69, -R208 ;  /* 0x0000004534347210 */ /* 0x000fe20007ffe9d0 */
[----:B------:R-:W-:-:S02]  /*12330*/  IMAD.IADD R23, R23, 0x1, R0 ;  /* 0x0000000117177824 */ /* 0x000fc400078e0200 */
[----:B------:R-:W-:Y:S02]  /*12340*/  VIADD R215, R216, 0x8 ;  /* 0x00000008d8d77836 */ /* 0x000fe40000000000 */
[----:B---3--:R-:W-:Y:S01]  /*12350*/  HMMA.16816.F32.BF16 R16, R48, R60, R16 ;  /* 0x0000003c3010723c */ /* 0x008fe20000041810 */
[----:B------:R-:W-:Y:S01]  /*12360*/  IMAD.IADD R36, R2, 0x1, R133 ;  /* 0x0000000102247824 */ /* 0x000fe200078e0285 */
[----:B------:R-:W-:Y:S02]  /*12370*/  IADD3 R0, R23, 0x8, R216 ;  /* 0x0000000817007810 */ /* 0x000fe40007ffe0d8 */
[C---:B------:R-:W-:Y:S02]  /*12380*/  VIADDMNMX R215, R52.reuse, R215, RZ, !PT ;  /* 0x000000d734d77246 */ /* 0x040fe400078001ff */
[----:B------:R-:W-:Y:S01]  /*12390*/  HMMA.16816.F32.BF16 R8, R28, R44, R8 ;  /* 0x0000002c1c08723c */ /* 0x000fe20000041808 */
[----:B------:R-:W-:-:S05]  /*123a0*/  VIADDMNMX R217, R52, R216, RZ, !PT ;  /* 0x000000d834d97246 */ /* 0x000fca00078001ff */
[----:B----4-:R-:W-:Y:S01]  /*123b0*/  HMMA.16816.F32.BF16 R80, R28, R24, R80 ;  /* 0x000000181c50723c */ /* 0x010fe20000041850 */
[----:B------:R-:W-:-:S06]  /*123c0*/  VIADDMNMX R216, R23, R216, R69, PT ;  /* 0x000000d817d87246 */ /* 0x000fcc0003800145 */
[----:B------:R-:W-:Y:S01]  /*123d0*/  VIADD R24, R36, 0x1 ;  /* 0x0000000124187836 */ /* 0x000fe20000000000 */
[----:B------:R-:W-:Y:S01]  /*123e0*/  HMMA.16816.F32.BF16 R4, R28, R46, R4 ;  /* 0x0000002e1c04723c */ /* 0x000fe20000041804 */
[----:B------:R-:W-:-:S03]  /*123f0*/  VIMNMX R211, R0, R69, PT ;  /* 0x0000004500d37248 */ /* 0x000fc60003fe0100 */
[C---:B------:R-:W-:Y:S02]  /*12400*/  ISETP.GE.AND P6, PT, R24.reuse, R217, PT ;  /* 0x000000d91800720c */ /* 0x040fe40003fc6270 */
[----:B------:R-:W-:Y:S01]  /*12410*/  HMMA.16816.F32.BF16 R12, R48, R62, R12 ;  /* 0x0000003e300c723c */ /* 0x000fe2000004180c */
[C---:B------:R-:W-:Y:S02]  /*12420*/  ISETP.GE.AND P5, PT, R24.reuse, R215, PT ;  /* 0x000000d71800720c */ /* 0x040fe40003fa6270 */
[C---:B------:R-:W-:Y:S02]  /*12430*/  ISETP.GE.OR P6, PT, R24.reuse, R216, !P6 ;  /* 0x000000d81800720c */ /* 0x040fe400077c6670 */
[----:B------:R-:W-:Y:S01]  /*12440*/  ISETP.GE.OR P5, PT, R24, R211, !P5 ;  /* 0x000000d31800720c */ /* 0x000fe20006fa6670 */
[----:B------:R-:W-:Y:S01]  /*12450*/  HMMA.16816.F32.BF16 R76, R28, R26, R76 ;  /* 0x0000001a1c4c723c */ /* 0x000fe2000004184c */
[----:B------:R-:W2:Y:S01]  /*12460*/  LDSM.16.M88.4 R24, [R184+0x5000] ;  /* 0x00500000b818783b */ /* 0x000ea20000000200 */
[----:B------:R-:W-:-:S02]  /*12470*/  ISETP.GE.AND P0, PT, R36, R217, PT ;  /* 0x000000d92400720c */ /* 0x000fc40003f06270 */
[----:B------:R-:W-:Y:S01]  /*12480*/  LOP3.LUT R0, R3, R22, RZ, 0xfc, !PT ;  /* 0x0000001603007212 */ /* 0x000fe200078efcff */
[C---:B------:R-:W-:Y:S01]  /*12490*/  VIADD R22, R36.reuse, 0x9 ;  /* 0x0000000924167836 */ /* 0x040fe20000000000 */
[----:B------:R-:W-:Y:S01]  /*124a0*/  HMMA.16816.F32.BF16 R84, R28, R38, R84 ;  /* 0x000000261c54723c */ /* 0x000fe20000041854 */
[----:B------:R-:W-:-:S06]  /*124b0*/  ISETP.GE.OR P0, PT, R36, R216, !P0 ;  /* 0x000000d82400720c */ /* 0x000fcc0004706670 */
[----:B------:R-:W-:Y:S01]  /*124c0*/  VIADD R28, R36, 0x8 ;  /* 0x00000008241c7836 */ /* 0x000fe20000000000 */
[----:B------:R-:W-:Y:S02]  /*124d0*/  FSEL R38, R16, -INF , !P0 ;  /* 0xff80000010267808 */ /* 0x000fe40004000000 */
[-C--:B------:R-:W-:Y:S02]  /*124e0*/  ISETP.GE.AND P4, PT, R22, R217.reuse, PT ;  /* 0x000000d91600720c */ /* 0x080fe40003f86270 */
[C---:B------:R-:W-:Y:S02]  /*124f0*/  ISETP.GE.AND P1, PT, R28.reuse, R217, PT ;  /* 0x000000d91c00720c */ /* 0x040fe40003f26270 */
[-C--:B------:R-:W-:Y:S02]  /*12500*/  ISETP.GE.AND P3, PT, R28, R215.reuse, PT ;  /* 0x000000d71c00720c */ /* 0x080fe40003f66270 */
[----:B------:R-:W-:Y:S01]  /*12510*/  ISETP.GE.AND P0, PT, R22, R215, PT ;  /* 0x000000d71600720c */ /* 0x000fe20003f06270 */
[----:B-1----:R-:W-:Y:S01]  /*12520*/  HMMA.16816.F32.BF16 R8, R48, R32, R8 ;  /* 0x000000203008723c */ /* 0x002fe20000041808 */
[----:B------:R-:W-:-:S02]  /*12530*/  ISETP.GE.OR P1, PT, R28, R216, !P1 ;  /* 0x000000d81c00720c */ /* 0x000fc40004f26670 */
[-C--:B------:R-:W-:Y:S02]  /*12540*/  ISETP.GE.OR P3, PT, R28, R211.reuse, !P3 ;  /* 0x000000d31c00720c */ /* 0x080fe40005f66670 */
[C---:B------:R-:W-:Y:S02]  /*12550*/  ISETP.GE.OR P4, PT, R22.reuse, R216, !P4 ;  /* 0x000000d81600720c */ /* 0x040fe40006786670 */
[----:B------:R-:W-:Y:S01]  /*12560*/  ISETP.GE.OR P0, PT, R22, R211, !P0 ;  /* 0x000000d31600720c */ /* 0x000fe20004706670 */
[----:B------:R-:W-:Y:S01]  /*12570*/  HMMA.16816.F32.BF16 R4, R48, R34, R4 ;  /* 0x000000223004723c */ /* 0x000fe20000041804 */
[----:B------:R-:W-:Y:S02]  /*12580*/  FSEL R44, R12, -INF , !P1 ;  /* 0xff8000000c2c7808 */ /* 0x000fe40004800000 */
[----:B------:R-:W-:Y:S02]  /*12590*/  FSEL R30, R14, -INF , !P3 ;  /* 0xff8000000e1e7808 */ /* 0x000fe40005800000 */
[----:B------:R-:W-:-:S02]  /*125a0*/  FSEL R28, R15, -INF , !P0 ;  /* 0xff8000000f1c7808 */ /* 0x000fc40004000000 */
[----:B------:R-:W-:Y:S02]  /*125b0*/  FSEL R34, R13, -INF , !P4 ;  /* 0xff8000000d227808 */ /* 0x000fe40006000000 */
[----:B------:R-:W1:Y:S01]  /*125c0*/  LDSM.16.M88.4 R12, [R184+0x5800] ;  /* 0x00580000b80c783b */ /* 0x000e620000000200 */
[C---:B------:R-:W-:Y:S01]  /*125d0*/  ISETP.GE.AND P2, PT, R36.reuse, R215, PT ;  /* 0x000000d72400720c */ /* 0x040fe20003f46270 */
[C---:B------:R-:W-:Y:S02]  /*125e0*/  VIADD R22, R36.reuse, 0x10 ;  /* 0x0000001024167836 */ /* 0x040fe40000000000 */
[C---:B------:R-:W-:Y:S01]  /*125f0*/  VIADD R16, R36.reuse, 0x11 ;  /* 0x0000001124107836 */ /* 0x040fe20000000000 */
[----:B------:R-:W-:Y:S02]  /*12600*/  ISETP.GE.OR P2, PT, R36, R211, !P2 ;  /* 0x000000d32400720c */ /* 0x000fe40005746670 */
[----:B------:R-:W-:Y:S01]  /*12610*/  FSEL R42, R17, -INF , !P6 ;  /* 0xff800000112a7808 */ /* 0x000fe20007000000 */
[----:B--2---:R-:W-:Y:S01]  /*12620*/  HMMA.16816.F32.BF16 R88, R48, R24, R88 ;  /* 0x000000183058723c */ /* 0x004fe20000041858 */
[----:B------:R-:W-:Y:S01]  /*12630*/  FSEL R40, R18, -INF , !P2 ;  /* 0xff80000012287808 */ /* 0x000fe20005000000 */
[----:B------:R-:W-:Y:S01]  /*12640*/  VIADD R46, R36, 0x20 ;  /* 0x00000020242e7836 */ /* 0x000fe20000000000 */
[----:B------:R-:W-:Y:S01]  /*12650*/  ISETP.GE.AND P2, PT, R22, R217, PT ;  /* 0x000000d91600720c */ /* 0x000fe20003f46270 */
[----:B------:R-:W-:-:S04]  /*12660*/  DEPBAR.LE SB0, 0x0 ;  /* 0x000080000000791a */ /* 0x000fc80000000000 */
[C---:B------:R-:W-:Y:S02]  /*12670*/  ISETP.GE.AND P6, PT, R16.reuse, R217, PT ;  /* 0x000000d91000720c */ /* 0x040fe40003fc6270 */
[-C--:B------:R-:W-:Y:S02]  /*12680*/  ISETP.GE.AND P1, PT, R16, R215.reuse, PT ;  /* 0x000000d71000720c */ /* 0x080fe40003f26270 */
[----:B------:R-:W-:Y:S01]  /*12690*/  FSEL R32, R19, -INF , !P5 ;  /* 0xff80000013207808 */ /* 0x000fe20006800000 */
[----:B------:R-:W-:Y:S01]  /*126a0*/  VIADD R18, R36, 0x19 ;  /* 0x0000001924127836 */ /* 0x000fe20000000000 */
[C---:B------:R-:W-:Y:S02]  /*126b0*/  ISETP.GE.AND P5, PT, R22.reuse, R215, PT ;  /* 0x000000d71600720c */ /* 0x040fe40003fa6270 */
[-C--:B------:R-:W-:Y:S02]  /*126c0*/  ISETP.GE.OR P2, PT, R22, R216.reuse, !P2 ;  /* 0x000000d81600720c */ /* 0x080fe40005746670 */
[----:B------:R-:W-:-:S02]  /*126d0*/  ISETP.GE.OR P6, PT, R16, R216, !P6 ;  /* 0x000000d81000720c */ /* 0x000fc400077c6670 */
[-C--:B------:R-:W-:Y:S01]  /*126e0*/  ISETP.GE.OR P1, PT, R16, R211.reuse, !P1 ;  /* 0x000000d31000720c */ /* 0x080fe20004f26670 */
[----:B------:R-:W-:Y:S01]  /*126f0*/  VIADD R16, R36, 0x18 ;  /* 0x0000001824107836 */ /* 0x000fe20000000000 */
[----:B------:R-:W-:Y:S01]  /*12700*/  ISETP.GE.OR P5, PT, R22, R211, !P5 ;  /* 0x000000d31600720c */ /* 0x000fe20006fa6670 */
[----:B------:R-:W-:Y:S01]  /*12710*/  HMMA.16816.F32.BF16 R84, R48, R26, R84 ;  /* 0x0000001a3054723c */ /* 0x000fe20000041854 */
[----:B------:R-:W-:Y:S02]  /*12720*/  FSEL R22, R8, -INF , !P2 ;  /* 0xff80000008167808 */ /* 0x000fe40005000000 */
[C---:B------:R-:W-:Y:S02]  /*12730*/  ISETP.GE.AND P4, PT, R18.reuse, R217, PT ;  /* 0x000000d91200720c */ /* 0x040fe40003f86270 */
[----:B------:R-:W-:Y:S02]  /*12740*/  ISETP.GE.AND P2, PT, R18, R215, PT ;  /* 0x000000d71200720c */ /* 0x000fe40003f46270 */
[----:B------:R-:W-:-:S02]  /*12750*/  ISETP.GE.AND P0, PT, R16, R217, PT ;  /* 0x000000d91000720c */ /* 0x000fc40003f06270 */
[----:B------:R-:W-:Y:S02]  /*12760*/  ISETP.GE.AND P3, PT, R16, R215, PT ;  /* 0x000000d71000720c */ /* 0x000fe40003f66270 */
[CC--:B------:R-:W-:Y:S02]  /*12770*/  ISETP.GE.OR P4, PT, R18.reuse, R216.reuse, !P4 ;  /* 0x000000d81200720c */ /* 0x0c0fe40006786670 */
[----:B------:R-:W-:Y:S01]  /*12780*/  ISETP.GE.OR P2, PT, R18, R211, !P2 ;  /* 0x000000d31200720c */ /* 0x000fe20005746670 */
[----:B------:R-:W-:Y:S01]  /*12790*/  VIADD R18, R36, 0x21 ;  /* 0x0000002124127836 */ /* 0x000fe20000000000 */
[----:B------:R-:W-:Y:S02]  /*127a0*/  ISETP.GE.OR P0, PT, R16, R216, !P0 ;  /* 0x000000d81000720c */ /* 0x000fe40004706670 */
[----:B------:R-:W-:Y:S02]  /*127b0*/  FSEL R10, R10, -INF , !P5 ;  /* 0xff8000000a0a7808 */ /* 0x000fe40006800000 */
[----:B------:R-:W-:-:S02]  /*127c0*/  FSEL R8, R11, -INF , !P1 ;  /* 0xff8000000b087808 */ /* 0x000fc40004800000 */
[C---:B------:R-:W-:Y:S02]  /*127d0*/  ISETP.GE.AND P1, PT, R46.reuse, R217, PT ;  /* 0x000000d92e00720c */ /* 0x040fe40003f26270 */
[----:B------:R-:W-:Y:S02]  /*127e0*/  ISETP.GE.AND P5, PT, R46, R215, PT ;  /* 0x000000d72e00720c */ /* 0x000fe40003fa6270 */
[----:B------:R-:W-:Y:S02]  /*127f0*/  ISETP.GE.OR P3, PT, R16, R211, !P3 ;  /* 0x000000d31000720c */ /* 0x000fe40005f66670 */
[----:B------:R-:W-:Y:S02]  /*12800*/  FSEL R24, R9, -INF , !P6 ;  /* 0xff80000009187808 */ /* 0x000fe40007000000 */
[----:B------:R-:W-:Y:S02]  /*12810*/  FSEL R16, R4, -INF , !P0 ;  /* 0xff80000004107808 */ /* 0x000fe40004000000 */
[----:B------:R-:W-:-:S02]  /*12820*/  ISETP.GE.AND P6, PT, R18, R217, PT ;  /* 0x000000d91200720c */ /* 0x000fc40003fc6270 */
[----:B------:R-:W-:Y:S02]  /*12830*/  ISETP.GE.AND P0, PT, R18, R215, PT ;  /* 0x000000d71200720c */ /* 0x000fe40003f06270 */
[CC--:B------:R-:W-:Y:S02]  /*12840*/  ISETP.GE.OR P1, PT, R46.reuse, R216.reuse, !P1 ;  /* 0x000000d82e00720c */ /* 0x0c0fe40004f26670 */
[-C--:B------:R-:W-:Y:S01]  /*12850*/  ISETP.GE.OR P5, PT, R46, R211.reuse, !P5 ;  /* 0x000000d32e00720c */ /* 0x080fe20006fa6670 */
[----:B------:R-:W-:Y:S01]  /*12860*/  VIADD R46, R36, 0x28 ;  /* 0x00000028242e7836 */ /* 0x000fe20000000000 */
[C---:B------:R-:W-:Y:S02]  /*12870*/  ISETP.GE.OR P6, PT, R18.reuse, R216, !P6 ;  /* 0x000000d81200720c */ /* 0x040fe400077c6670 */
[----:B------:R-:W-:Y:S02]  /*12880*/  ISETP.GE.OR P0, PT, R18, R211, !P0 ;  /* 0x000000d31200720c */ /* 0x000fe40004706670 */
[----:B------:R-:W-:-:S02]  /*12890*/  FSEL R18, R5, -INF , !P4 ;  /* 0xff80000005127808 */ /* 0x000fc40006000000 */
[----:B------:R-:W-:Y:S01]  /*128a0*/  ISETP.GE.AND P4, PT, R46, R217, PT ;  /* 0x000000d92e00720c */ /* 0x000fe20003f86270 */
[----:B-1----:R-:W-:Y:S01]  /*128b0*/  HMMA.16816.F32.BF16 R80, R48, R12, R80 ;  /* 0x0000000c3050723c */ /* 0x002fe20000041850 */
[----:B------:R-:W-:Y:S02]  /*128c0*/  VIADD R26, R36, 0x29 ;  /* 0x00000029241a7836 */ /* 0x000fe40000000000 */
[----:B------:R-:W-:-:S03]  /*128d0*/  ISETP.GE.OR P4, PT, R46, R216, !P4 ;  /* 0x000000d82e00720c */ /* 0x000fc60006786670 */
[----:B------:R-:W-:Y:S01]  /*128e0*/  HMMA.16816.F32.BF16 R76, R48, R14, R76 ;  /* 0x0000000e304c723c */ /* 0x000fe2000004184c */
[----:B------:R-:W-:Y:S01]  /*128f0*/  VIADD R12, R36, 0x31 ;  /* 0x00000031240c7836 */ /* 0x000fe20000000000 */
[----:B------:R-:W-:Y:S02]  /*12900*/  FSEL R232, R89, -INF , !P6 ;  /* 0xff80000059e87808 */ /* 0x000fe40007000000 */
[----:B------:R-:W-:Y:S02]  /*12910*/  FSEL R162, R84, -INF , !P4 ;  /* 0xff80000054a27808 */ /* 0x000fe40006000000 */
[----:B------:R-:W-:Y:S02]  /*12920*/  FSEL R160, R88, -INF , !P1 ;  /* 0xff80000058a07808 */ /* 0x000fe40004800000 */
[C---:B------:R-:W-:Y:S02]  /*12930*/  ISETP.GE.AND P6, PT, R12.reuse, R217, PT ;  /* 0x000000d90c00720c */ /* 0x040fe40003fc6270 */
[----:B------:R-:W-:-:S02]  /*12940*/  ISETP.GE.AND P4, PT, R12, R215, PT ;  /* 0x000000d70c00720c */ /* 0x000fc40003f86270 */
[----:B------:R-:W-:Y:S02]  /*12950*/  ISETP.GE.AND P1, PT, R26, R215, PT ;  /* 0x000000d71a00720c */ /* 0x000fe40003f26270 */
[C---:B------:R-:W-:Y:S02]  /*12960*/  ISETP.GE.OR P6, PT, R12.reuse, R216, !P6 ;  /* 0x000000d80c00720c */ /* 0x040fe400077c6670 */
[-C--:B------:R-:W-:Y:S01]  /*12970*/  ISETP.GE.OR P4, PT, R12, R211.reuse, !P4 ;  /* 0x000000d30c00720c */ /* 0x080fe20006786670 */
[----:B------:R-:W-:Y:S01]  /*12980*/  VIADD R12, R36, 0x38 ;  /* 0x00000038240c7836 */ /* 0x000fe20000000000 */
[----:B------:R-:W-:Y:S02]  /*12990*/  FSEL R6, R6, -INF , !P3 ;  /* 0xff80000006067808 */ /* 0x000fe40005800000 */
[C---:B------:R-:W-:Y:S02]  /*129a0*/  ISETP.GE.OR P1, PT, R26.reuse, R211, !P1 ;  /* 0x000000d31a00720c */ /* 0x040fe40004f26670 */
[----:B------:R-:W-:-:S02]  /*129b0*/  ISETP.GE.AND P3, PT, R26, R217, PT ;  /* 0x000000d91a00720c */ /* 0x000fc40003f66270 */
[----:B------:R-:W-:Y:S02]  /*129c0*/  FSEL R174, R87, -INF , !P1 ;  /* 0xff80000057ae7808 */ /* 0x000fe40004800000 */
[----:B------:R-:W-:Y:S01]  /*129d0*/  ISETP.GE.OR P3, PT, R26, R216, !P3 ;  /* 0x000000d81a00720c */ /* 0x000fe20005f66670 */
[----:B------:R-:W-:Y:S01]  /*129e0*/  VIADD R26, R36, 0x30 ;  /* 0x00000030241a7836 */ /* 0x000fe20000000000 */
[C---:B------:R-:W-:Y:S02]  /*129f0*/  ISETP.GE.AND P1, PT, R12.reuse, R215, PT ;  /* 0x000000d70c00720c */ /* 0x040fe40003f26270 */
[----:B------:R-:W-:Y:S02]  /*12a00*/  FSEL R228, R91, -INF , !P0 ;  /* 0xff8000005be47808 */ /* 0x000fe40004000000 */
[----:B------:R-:W-:Y:S02]  /*12a10*/  ISETP.GE.OR P1, PT, R12, R211, !P1 ;  /* 0x000000d30c00720c */ /* 0x000fe40004f26670 */
[----:B------:R-:W-:-:S02]  /*12a20*/  FSEL R4, R7, -INF , !P2 ;  /* 0xff80000007047808 */ /* 0x000fc40005000000 */
[----:B------:R-:W-:Y:S02]  /*12a30*/  ISETP.GE.AND P0, PT, R26, R217, PT ;  /* 0x000000d91a00720c */ /* 0x000fe40003f06270 */
[----:B------:R-:W-:Y:S02]  /*12a40*/  ISETP.GE.AND P2, PT, R46, R215, PT ;  /* 0x000000d72e00720c */ /* 0x000fe40003f46270 */
[----:B------:R-:W-:Y:S01]  /*12a50*/  FSEL R170, R78, -INF , !P1 ;  /* 0xff8000004eaa7808 */ /* 0x000fe20004800000 */
[----:B------:R-:W-:Y:S01]  /*12a60*/  VIADD R36, R36, 0x39 ;  /* 0x0000003924247836 */ /* 0x000fe20000000000 */
[----:B------:R-:W-:Y:S02]  /*12a70*/  ISETP.GT.AND P1, PT, R214, R199, PT ;  /* 0x000000c7d600720c */ /* 0x000fe40003f24270 */
[----:B------:R-:W-:Y:S02]  /*12a80*/  ISETP.GE.OR P0, PT, R26, R216, !P0 ;  /* 0x000000d81a00720c */ /* 0x000fe40004706670 */
[----:B------:R-:W-:-:S02]  /*12a90*/  ISETP.GE.OR P2, PT, R46, R211, !P2 ;  /* 0x000000d32e00720c */ /* 0x000fc40005746670 */
        /* <DEDUP_REMOVED lines=8> */
[-C--:B------:R-:W-:Y:S02]  /*12b20*/  ISETP.GE.OR P0, PT, R36, R211.reuse, !P0 ;  /* 0x000000d32400720c */ /* 0x080fe40004706670 */
[----:B------:R-:W-:Y:S01]  /*12b30*/  FSEL R172, R83, -INF , !P4 ;  /* 0xff80000053ac7808 */ /* 0x000fe20006000000 */
[----:B------:R-:W-:Y:S01]  /*12b40*/  BSSY B1, `(.L_x_5964) ;  /* 0x0000074000017945 */ /* 0x000fe20003800000 */
[----:B------:R-:W-:Y:S02]  /*12b50*/  ISETP.GE.OR P5, PT, R26, R211, !P5 ;  /* 0x000000d31a00720c */ /* 0x000fe40006fa6670 */
[----:B------:R-:W-:-:S02]  /*12b60*/  ISETP.GE.OR P3, PT, R12, R216, !P3 ;  /* 0x000000d80c00720c */ /* 0x000fc40005f66670 */
[----:B------:R-:W-:Y:S02]  /*12b70*/  ISETP.GE.OR P2, PT, R36, R216, !P2 ;  /* 0x000000d82400720c */ /* 0x000fe40005746670 */
[----:B------:R-:W-:Y:S01]  /*12b80*/  ISETP.NE.U32.AND P4, PT, R212, RZ, PT ;  /* 0x000000ffd400720c */ /* 0x000fe20003f85070 */
[----:B------:R-:W-:Y:S01]  /*12b90*/  VIADD R187, R191, 0x800 ;  /* 0x00000800bfbb7836 */ /* 0x000fe20000000000 */
[----:B------:R-:W-:Y:S01]  /*12ba0*/  FSEL R164, R79, -INF , !P0 ;  /* 0xff8000004fa47808 */ /* 0x000fe20004000000 */
[C---:B------:R-:W-:Y:S01]  /*12bb0*/  VIADD R186, R191.reuse, 0x1000 ;  /* 0x00001000bfba7836 */ /* 0x040fe20000000000 */
[----:B------:R-:W-:Y:S01]  /*12bc0*/  FSEL R218, R82, -INF , !P5 ;  /* 0xff80000052da7808 */ /* 0x000fe20006800000 */
[----:B------:R-:W-:Y:S01]  /*12bd0*/  VIADD R185, R191, 0x1800 ;  /* 0x00001800bfb97836 */ /* 0x000fe20000000000 */
[----:B------:R-:W-:Y:S01]  /*12be0*/  FSEL R222, R81, -INF , !P6 ;  /* 0xff80000051de7808 */ /* 0x000fe20007000000 */
[C---:B------:R-:W-:Y:S01]  /*12bf0*/  VIADD R183, R191.reuse, 0x2000 ;  /* 0x00002000bfb77836 */ /* 0x040fe20000000000 */
[----:B------:R-:W-:Y:S01]  /*12c00*/  FSEL R220, R76, -INF , !P3 ;  /* 0xff8000004cdc7808 */ /* 0x000fe20005800000 */
[----:B------:R-:W-:Y:S01]  /*12c10*/  VIADD R182, R191, 0x2800 ;  /* 0x00002800bfb67836 */ /* 0x000fe20000000000 */
[----:B------:R-:W-:Y:S01]  /*12c20*/  FSEL R173, R77, -INF , !P2 ;  /* 0xff8000004dad7808 */ /* 0x000fe20005000000 */
[----:B------:R-:W-:Y:S01]  /*12c30*/  VIADD R181, R191, 0x3000 ;  /* 0x00003000bfb57836 */ /* 0x000fe20000000000 */
[----:B------:R-:W-:Y:S01]  /*12c40*/  BAR.SYNC.DEFER_BLOCKING 0x0 ;  /* 0x0000000000007b1d */ /* 0x000fe20000010000 */
[----:B------:R-:W-:Y:S01]  /*12c50*/  ISETP.NE.AND.EX P0, PT, R213, RZ, PT, P4 ;  /* 0x000000ffd500720c */ /* 0x000fe20003f05340 */
[----:B------:R-:W-:-:S02]  /*12c60*/  VIADD R180, R191, 0x3800 ;  /* 0x00003800bfb47836 */ /* 0x000fc40000000000 */
[C---:B------:R-:W-:Y:S02]  /*12c70*/  VIADD R179, R191.reuse, 0x4000 ;  /* 0x00004000bfb37836 */ /* 0x040fe40000000000 */
[C---:B------:R-:W-:Y:S02]  /*12c80*/  VIADD R178, R191.reuse, 0x4800 ;  /* 0x00004800bfb27836 */ /* 0x040fe40000000000 */
[C---:B------:R-:W-:Y:S02]  /*12c90*/  VIADD R177, R191.reuse, 0x5000 ;  /* 0x00005000bfb17836 */ /* 0x040fe40000000000 */
[----:B------:R-:W-:Y:S01]  /*12ca0*/  VIADD R176, R191, 0x5800 ;  /* 0x00005800bfb07836 */ /* 0x000fe20000000000 */
[----:B------:R-:W-:Y:S06]  /*12cb0*/  @!P1 BRA `(.L_x_5965) ;  /* 0x0000000400709947 */ /* 0x000fec0003800000 */
[----:B------:R-:W-:Y:S04]  /*12cc0*/  BSSY B0, `(.L_x_5966) ;  /* 0x0000041000007945 */ /* 0x000fe80003800000 */
        /* <DEDUP_REMOVED lines=32> */
[----:B------:R-:W-:Y:S01]  /*12ed0*/  ISETP.GE.U32.AND P5, PT, R12, R7, PT ;  /* 0x000000070c00720c */ /* 0x000fe20003fa6070 */
[----:B------:R-:W3:Y:S01]  /*12ee0*/  LD.E.64 R26, desc[UR6][R20.64+0x38] ;  /* 0x00003806141a7980 */ /* 0x000ee2000c101b00 */
        /* <DEDUP_REMOVED lines=27> */
.L_x_5967:
[----:B------:R-:W2:Y:S02]  /*130a0*/  LD.E R5, desc[UR6][R20.64+0x38] ;  /* 0x0000380614057980 */ /* 0x000ea4000c101900 */
[----:B--2---:R-:W-:-:S04]  /*130b0*/  LEA R5, -R5, RZ, 0x6 ;  /* 0x000000ff05057211 */ /* 0x004fc800078e31ff */
[----:B------:R-:W-:Y:S02]  /*130c0*/  SHF.R.S32.HI R12, RZ, 0x1f, R5 ;  /* 0x0000001fff0c7819 */ /* 0x000fe40000011405 */
.L_x_5968:
[----:B------:R-:W-:Y:S05]  /*130d0*/  BSYNC B0 ;  /* 0x0000000000007941 */ /* 0x000fea0003800000 */
.L_x_5966:
[C---:B------:R-:W-:Y:S01]  /*130e0*/  IMAD.SHL.U32 R3, R134.reuse, 0x20, RZ ;  /* 0x0000002086037824 */ /* 0x040fe200078e00ff */
[C---:B------:R-:W-:Y:S02]  /*130f0*/  LEA R200, P3, R5.reuse, R200, 0x1 ;  /* 0x000000c805c87211 */ /* 0x040fe400078608ff */
[----:B------:R-:W-:Y:S02]  /*13100*/  SHF.L.U64.HI R2, R134, 0x5, R135 ;  /* 0x0000000586027819 */ /* 0x000fe40000010287 */
[----:B------:R-:W-:Y:S02]  /*13110*/  IADD3 R14, P2, R200, R3, RZ ;  /* 0x00000003c80e7210 */ /* 0x000fe40007f5e0ff */
[----:B------:R-:W-:Y:S02]  /*13120*/  LEA.HI.X R201, R5, R201, R12, 0x1, P3 ;  /* 0x000000c905c97211 */ /* 0x000fe400018f0c0c */
[----:B------:R-:W-:-:S03]  /*13130*/  IADD3 R12, P3, R14, R3, RZ ;  /* 0x000000030e0c7210 */ /* 0x000fc60007f7e0ff */
[--C-:B------:R-:W-:Y:S01]  /*13140*/  IMAD.X R15, R201, 0x1, R2.reuse, P2 ;  /* 0x00000001c90f7824 */ /* 0x100fe200010e0602 */
[----:B------:R-:W-:Y:S01]  /*13150*/  IADD3 R26, P2, R12, R3, RZ ;  /* 0x000000030c1a7210 */ /* 0x000fe20007f5e0ff */
[----:B------:R-:W-:Y:S01]  /*13160*/  @!PT LDS RZ, [RZ] ;  /* 0x00000000fffff984 */ /* 0x000fe20000000800 */
[----:B------:R-:W-:Y:S01]  /*13170*/  @!PT LDS RZ, [RZ] ;  /* 0x00000000fffff984 */ /* 0x000fe20000000800 */
[----:B------:R-:W-:Y:S01]  /*13180*/  @!PT LDS RZ, [RZ] ;  /* 0x00000000fffff984 */ /* 0x000fe20000000800 */
[----:B------:R1:W-:Y:S02]  /*13190*/  LDGSTS.E.BYPASS.LTC128B.128 [R209+0x6000], desc[UR6][R200.64] ;  /* 0x06000000c8d17fae */ /* 0x0003e4000b901d46 */
[--C-:B------:R-:W-:Y:S02]  /*131a0*/  IMAD.X R13, R15, 0x1, R2.reuse, P3 ;  /* 0x000000010f0d7824 */ /* 0x100fe400018e0602 */
        /* <DEDUP_REMOVED lines=13> */
.L_x_5965:
[----:B------:R-:W-:Y:S05]  /*13280*/  BSYNC B1 ;  /* 0x0000000000017941 */ /* 0x000fea0003800000 */
.L_x_5964:
        /* <DEDUP_REMOVED lines=69> */
[----:B------:R-:W1:Y:S01]  /*136e0*/  LDSM.16.MT88.4 R40, [R198+0xe000] ;  /* 0x00e00000c628783b */ /* 0x000e620000004200 */
[-CC-:B------:R-:W-:Y:S01]  /*136f0*/  FFMA.FTZ R157, R30, R168.reuse, -R167.reuse ;  /* 0x000000a81e9d7223 */ /* 0x180fe200000108a7 */
[-CC-:B------:R-:W-:Y:S01]  /*13700*/  FFMA.FTZ R154, R28, R168.reuse, -R167.reuse ;  /* 0x000000a81c9a7223 */ /* 0x180fe200000108a7 */
[----:B------:R-:W-:Y:S01]  /*13710*/  MUFU.EX2 R159, R159 ;  /* 0x0000009f009f7308 */ /* 0x000fe20000000800 */
[-CC-:B------:R-:W-:Y:S01]  /*13720*/  FFMA.FTZ R151, R10, R168.reuse, -R167.reuse ;  /* 0x000000a80a977223 */ /* 0x180fe200000108a7 */
[-C--:B------:R-:W-:Y:S01]  /*13730*/  FFMA.FTZ R148, R8, R168.reuse, -R167 ;  /* 0x000000a808947223 */ /* 0x080fe200000108a7 */
[-CC-:B------:R-:W-:Y:S01]  /*13740*/  FFMA.FTZ R150, R24, R168.reuse, -R175.reuse ;  /* 0x000000a818967223 */ /* 0x180fe200000108af */
[----:B------:R-:W2:Y:S01]  /*13750*/  LDSM.16.MT88.4 R8, [R198+0xe800] ;  /* 0x00e80000c608783b */ /* 0x000ea20000004200 */
[-CC-:B------:R-:W-:Y:S01]  /*13760*/  FFMA.FTZ R149, R16, R168.reuse, -R175.reuse ;  /* 0x000000a810957223 */ /* 0x180fe200000108af */
[-C--:B------:R-:W-:Y:S01]  /*13770*/  FFMA.FTZ R0, R18, R168.reuse, -R175 ;  /* 0x000000a812007223 */ /* 0x080fe200000108af */
[-CC-:B------:R-:W-:Y:S01]  /*13780*/  FFMA.FTZ R139, R6, R168.reuse, -R167.reuse ;  /* 0x000000a8068b7223 */ /* 0x180fe200000108a7 */
[----:B------:R-:W3:Y:S01]  /*13790*/  MUFU.EX2 R156, R156 ;  /* 0x0000009c009c7308 */ /* 0x000ee20000000800 */
[-C--:B------:R-:W-:Y:S01]  /*137a0*/  FFMA.FTZ R2, R4, R168.reuse, -R167 ;  /* 0x000000a804027223 */ /* 0x080fe200000108a7 */
[----:B------:R-:W4:Y:S01]  /*137b0*/  LDSM.16.MT88.4 R20, [R196+0xe800] ;  /* 0x00e80000c414783b */ /* 0x000f220000004200 */
[-CC-:B------:R-:W-:Y:S01]  /*137c0*/  FFMA.FTZ R160, R160, R168.reuse, -R175.reuse ;  /* 0x000000a8a0a07223 */ /* 0x180fe200000108af */
[-CC-:B------:R-:W-:Y:S01]  /*137d0*/  FFMA.FTZ R163, R232, R168.reuse, -R175.reuse ;  /* 0x000000a8e8a37223 */ /* 0x180fe200000108af */
[-CC-:B------:R-:W-:Y:S01]  /*137e0*/  FFMA.FTZ R162, R162, R168.reuse, -R175.reuse ;  /* 0x000000a8a2a27223 */ /* 0x180fe200000108af */
[----:B------:R-:W5:Y:S01]  /*137f0*/  LDSM.16.MT88.4 R16, [R195+0xe800] ;  /* 0x00e80000c310783b */ /* 0x000f620000004200 */
[-C--:B------:R-:W-:Y:S01]  /*13800*/  FFMA.FTZ R165, R230, R168.reuse, -R175 ;  /* 0x000000a8e6a57223 */ /* 0x080fe200000108af */
[----:B------:R-:W-:Y:S01]  /*13810*/  MUFU.EX2 R155, R155 ;  /* 0x0000009b009b7308 */ /* 0x000fe20000000800 */
[-CC-:B------:R-:W-:Y:S01]  /*13820*/  FFMA.FTZ R166, R166, R168.reuse, -R167.reuse ;  /* 0x000000a8a6a67223 */ /* 0x180fe200000108a7 */
[----:B------:R-:W-:Y:S01]  /*13830*/  LDSM.16.MT88.4 R32, [R196+0xc800] ;  /* 0x00c80000c420783b */ /* 0x000fe20000004200 */
[-CC-:B------:R-:W-:Y:S01]  /*13840*/  FFMA.FTZ R169, R228, R168.reuse, -R167.reuse ;  /* 0x000000a8e4a97223 */ /* 0x180fe200000108a7 */
[-CC-:B------:R-:W-:Y:S01]  /*13850*/  FFMA.FTZ R171, R226, R168.reuse, -R167.reuse ;  /* 0x000000a8e2ab7223 */ /* 0x180fe200000108a7 */
[-C--:B------:R-:W-:Y:S01]  /*13860*/  FFMA.FTZ R174, R174, R168.reuse, -R167 ;  /* 0x000000a8aeae7223 */ /* 0x080fe200000108a7 */
[----:B------:R-:W-:Y:S01]  /*13870*/  LDSM.16.MT88.4 R28, [R195+0xc800] ;  /* 0x00c80000c31c783b */ /* 0x000fe20000004200 */
[-CC-:B------:R-:W-:Y:S01]  /*13880*/  FFMA.FTZ R225, R173, R168.reuse, -R175.reuse ;  /* 0x000000a8ade17223 */ /* 0x180fe200000108af */
[----:B------:R-:W1:Y:S01]  /*13890*/  MUFU.EX2 R152, R152 ;  /* 0x0000009800987308 */ /* 0x000e620000000800 */
[----:B---3--:R-:W-:Y:S01]  /*138a0*/  F2FP.BF16.F32.PACK_AB R96, R156, R159 ;  /* 0x0000009f9c60723e */ /* 0x008fe200000010ff */
        /* <DEDUP_REMOVED lines=59> */
[C---:B--2---:R-:W-:Y:S05]  /*13c60*/  HMMA.16816.F32.BF16 R36, R4.reuse, R8, R36 ;  /* 0x000000080424723c */ /* 0x044fea0000041824 */
[----:B------:R-:W-:Y:S01]  /*13c70*/  MUFU.EX2 R166, R166 ;  /* 0x000000a600a67308 */ /* 0x000fe20000000800 */
[----:B------:R-:W-:Y:S01]  /*13c80*/  HMMA.16816.F32.BF16 R40, R4, R10, R40 ;  /* 0x0000000a0428723c */ /* 0x000fe20000041828 */
[----:B------:R-:W2:Y:S05]  /*13c90*/  LDSM.16.MT88.4 R8, [R197+0x10800] ;  /* 0x01080000c508783b */ /* 0x000eaa0000004200 */
        /* <DEDUP_REMOVED lines=70> */
[C---:B--2---:R-:W-:Y:S06]  /*14100*/  HMMA.16816.F32.BF16 R52, R4.reuse, R8, R52 ;  /* 0x000000080434723c */ /* 0x044fec0000041834 */
[C---:B------:R-:W-:Y:S01]  /*14110*/  HMMA.16816.F32.BF16 R56, R4.reuse, R10, R56 ;  /* 0x0000000a0438723c */ /* 0x040fe20000041838 */
[----:B------:R-:W2:Y:S05]  /*14120*/  LDSM.16.MT88.4 R8, [R196+0x11000] ;  /* 0x01100000c408783b */ /* 0x000eaa0000004200 */
[C---:B-1----:R-:W-:Y:S06]  /*14130*/  HMMA.16816.F32.BF16 R60, R4.reuse, R20, R60 ;  /* 0x00000014043c723c */ /* 0x042fec000004183c */
[C---:B------:R-:W-:Y:S01]  /*14140*/  HMMA.16816.F32.BF16 R64, R4.reuse, R22, R64 ;  /* 0x000000160440723c */ /* 0x040fe20000041840 */
[----:B------:R-:W1:Y:S05]  /*14150*/  LDSM.16.MT88.4 R20, [R195+0x11000] ;  /* 0x01100000c314783b */ /* 0x000e6a0000004200 */
[C---:B-----5:R-:W-:Y:S06]  /*14160*/  HMMA.16816.F32.BF16 R68, R4.reuse, R16, R68 ;  /* 0x000000100444723c */ /* 0x060fec0000041844 */
[C---:B------:R-:W-:Y:S01]  /*14170*/  HMMA.16816.F32.BF16 R72, R4.reuse, R18, R72 ;  /* 0x000000120448723c */ /* 0x040fe20000041848 */
[----:B------:R-:W4:Y:S05]  /*14180*/  LDSM.16.MT88.4 R16, [R198+0xd800] ;  /* 0x00d80000c610783b */ /* 0x000f2a0000004200 */
[C---:B---3--:R-:W-:Y:S06]  /*14190*/  HMMA.16816.F32.BF16 R76, R4.reuse, R12, R76 ;  /* 0x0000000c044c723c */ /* 0x048fec000004184c */
[C---:B------:R-:W-:Y:S01]  /*141a0*/  HMMA.16816.F32.BF16 R80, R4.reuse, R14, R80 ;  /* 0x0000000e0450723c */ /* 0x040fe20000041850 */
[----:B------:R-:W3:Y:S05]  /*141b0*/  LDSM.16.MT88.4 R12, [R197+0xd800] ;  /* 0x00d80000c50c783b */ /* 0x000eea0000004200 */
        /* <DEDUP_REMOVED lines=56> */
[C---:B---3--:R-:W-:Y:S06]  /*14540*/  HMMA.16816.F32.BF16 R84, R4.reuse, R12, R84 ;  /* 0x0000000c0454723c */ /* 0x048fec0000041854 */
[C---:B------:R-:W-:Y:S06]  /*14550*/  HMMA.16816.F32.BF16 R88, R4.reuse, R14, R88 ;  /* 0x0000000e0458723c */ /* 0x040fec0000041858 */
[C---:B--2---:R-:W-:Y:S06]  /*14560*/  HMMA.16816.F32.BF16 R92, R4.reuse, R8, R92 ;  /* 0x00000008045c723c */ /* 0x044fec000004185c */
        /* <DEDUP_REMOVED lines=49> */
[----:B------:R-:W-:Y:S02]  /*14880*/  @!P4 VIADD R8, R8, 0x1 ;  /* 0x000000010808c836 */ /* 0x000fe40000000000 */
[-C--:B------:R-:W-:Y:S01]  /*14890*/  ISETP.GE.U32.AND P5, PT, R11, R6.reuse, PT ;  /* 0x000000060b00720c */ /* 0x080fe20003fa6070 */
[----:B------:R-:W-:Y:S01]  /*148a0*/  @!P2 VIADD R7, R7, 0x1 ;  /* 0x000000010707a836 */ /* 0x000fe20000000000 */
[----:B------:R-:W-:Y:S01]  /*148b0*/  ISETP.GE.U32.AND P6, PT, R5, R6, PT ;  /* 0x000000060500720c */ /* 0x000fe20003fc6070 */
[----:B------:R-:W3:Y:S01]  /*148c0*/  LD.E.64 R10, desc[UR4][R220.64+0x40] ;  /* 0x00004004dc0a7980 */ /* 0x000ee2000c101b00 */
[----:B------:R-:W-:-:S09]  /*148d0*/  ISETP.NE.AND P2, PT, R9, RZ, PT ;  /* 0x000000ff0900720c */ /* 0x000fd20003f45270 */
[----:B------:R-:W-:Y:S02]  /*148e0*/  @P5 VIADD R7, R7, 0x1 ;  /* 0x0000000107075836 */ /* 0x000fe40000000000 */
[----:B------:R-:W-:Y:S02]  /*148f0*/  @P6 IADD3 R8, R8, 0x1, RZ ;  /* 0x0000000108086810 */ /* 0x000fe40007ffe0ff */
[----:B------:R-:W-:-:S03]  /*14900*/  @!P1 IMAD.MOV R7, RZ, RZ, -R7 ;  /* 0x000000ffff079224 */ /* 0x000fc600078e0a07 */
[----:B------:R-:W-:Y:S02]  /*14910*/  @!P3 IMAD.MOV R8, RZ, RZ, -R8 ;  /* 0x000000ffff08b224 */ /* 0x000fe400078e0a08 */
[----:B------:R-:W-:-:S03]  /*14920*/  SEL R2, R0, R7, !P2 ;  /* 0x0000000700027207 */ /* 0x000fc60005000000 */
[----:B------:R-:W-:Y:S02]  /*14930*/  SEL R7, R0, R8, !P2 ;  /* 0x0000000800077207 */ /* 0x000fe40005000000 */
[----:B------:R-:W-:-:S04]  /*14940*/  IMAD.WIDE R16, R2, 0x4, R212 ;  /* 0x0000000402107825 */ /* 0x000fc800078e02d4 */
[C---:B------:R-:W-:Y:S01]  /*14950*/  IMAD.WIDE R14, R7.reuse, 0x4, R212 ;  /* 0x00000004070e7825 */ /* 0x040fe200078e02d4 */
[----:B------:R-:W4:Y:S04]  /*14960*/  LD.E R0, desc[UR10][R16.64] ;  /* 0x0000000a10007980 */ /* 0x000f28000c101900 */
[----:B------:R-:W4:Y:S01]  /*14970*/  LD.E R5, desc[UR12][R14.64] ;  /* 0x0000000c0e057980 */ /* 0x000f22000c101900 */
[----:B------:R-:W-:-:S05]  /*14980*/  IADD3 R2, R7, -R2, RZ ;  /* 0x8000000207027210 */ /* 0x000fca0007ffe0ff */
[----:B------:R-:W-:-:S05]  /*14990*/  IMAD R9, R9, R2, -0x40 ;  /* 0xffffffc009097424 */ /* 0x000fca00078e0202 */
[----:B------:R-:W-:Y:S01]  /*149a0*/  SHF.R.S32.HI R7, RZ, 0x1f, R9 ;  /* 0x0000001fff077819 */ /* 0x000fe20000011409 */
[-C--:B---3--:R-:W-:Y:S02]  /*149b0*/  IMAD R2, R11, R9.reuse, RZ ;  /* 0x000000090b027224 */ /* 0x088fe400078e02ff */
[----:B------:R-:W-:-:S04]  /*149c0*/  IMAD.WIDE.U32 R8, R10, R9, RZ ;  /* 0x000000090a087225 */ /* 0x000fc800078e00ff */
[----:B------:R-:W-:-:S04]  /*149d0*/  IMAD R2, R10, R7, R2 ;  /* 0x000000070a027224 */ /* 0x000fc800078e0202 */
[----:B------:R-:W-:Y:S02]  /*149e0*/  IMAD.IADD R9, R9, 0x1, R2 ;  /* 0x0000000109097824 */ /* 0x000fe400078e0202 */
[----:B----4-:R-:W-:-:S04]  /*149f0*/  IMAD.IADD R5, R0, 0x1, -R5 ;  /* 0x0000000100057824 */ /* 0x010fc800078e0a05 */
[----:B--2---:R-:W-:Y:S01]  /*14a00*/  IMAD R7, R13, R5, RZ ;  /* 0x000000050d077224 */ /* 0x004fe200078e02ff */
[----:B------:R-:W-:Y:S01]  /*14a10*/  SHF.R.S32.HI R0, RZ, 0x1f, R5 ;  /* 0x0000001fff007819 */ /* 0x000fe20000011405 */
[----:B------:R-:W-:-:S04]  /*14a20*/  IMAD.WIDE.U32 R8, R5, R12, R8 ;  /* 0x0000000c05087225 */ /* 0x000fc800078e0008 */
[----:B------:R-:W-:Y:S02]  /*14a30*/  IMAD R0, R12, R0, R7 ;  /* 0x000000000c007224 */ /* 0x000fe400078e0207 */
[----:B------:R-:W-:-:S03]  /*14a40*/  IMAD.MOV.U32 R2, RZ, RZ, R8 ;  /* 0x000000ffff027224 */ /* 0x000fc600078e0008 */
[----:B------:R-:W-:Y:S01]  /*14a50*/  IADD3 R0, R9, R0, RZ ;  /* 0x0000000009007210 */ /* 0x000fe20007ffe0ff */
[----:B------:R-:W-:Y:S05]  /*14a60*/  BRA `(.L_x_5972) ;  /* 0x0000000000147947 */ /* 0x000fea0003800000 */
.L_x_5971:
[----:B--2---:R-:W-:Y:S02]  /*14a70*/  R2UR UR4, R218 ;  /* 0x00000000da0472ca */ /* 0x004fe400000e0000 */
[----:B------:R-:W-:-:S13]  /*14a80*/  R2UR UR5, R219 ;  /* 0x00000000db0572ca */ /* 0x000fda00000e0000 */
[----:B-1----:R-:W2:Y:S02]  /*14a90*/  LD.E R2, desc[UR4][R220.64+0x40] ;  /* 0x00004004dc027980 */ /* 0x002ea4000c101900 */
[----:B--2---:R-:W-:-:S05]  /*14aa0*/  IMAD.U32 R2, R2, -0x40, RZ ;  /* 0xffffffc002027824 */ /* 0x004fca00078e00ff */
[----:B------:R-:W-:Y:S02]  /*14ab0*/  SHF.R.S32.HI R0, RZ, 0x1f, R2 ;  /* 0x0000001fff007819 */ /* 0x000fe40000011402 */
.L_x_5972:
[----:B------:R-:W-:Y:S05]  /*14ac0*/  BSYNC B0 ;  /* 0x0000000000007941 */ /* 0x000fea0003800000 */
.L_x_5970:
[----:B------:R-:W-:Y:S01]  /*14ad0*/  LEA R202, P1, R2, R202, 0x1 ;  /* 0x000000ca02ca7211 */ /* 0x000fe200078208ff */
[----:B------:R-:W-:Y:S01]  /*14ae0*/  IMAD.SHL.U32 R5, R136, 0x20, RZ ;  /* 0x0000002088057824 */ /* 0x000fe200078e00ff */
[----:B------:R-:W-:Y:S01]  /*14af0*/  R2UR UR10, R218 ;  /* 0x00000000da0a72ca */ /* 0x000fe200000e0000 */
[----:B------:R-:W-:Y:S01]  /*14b00*/  BSSY B1, `(.L_x_5973) ;  /* 0x00001b2000017945 */ /* 0x000fe20003800000 */
[----:B------:R-:W-:Y:S02]  /*14b10*/  LEA.HI.X R203, R2, R203, R0, 0x1, P1 ;  /* 0x000000cb02cb7211 */ /* 0x000fe400008f0c00 */
[----:B------:R-:W-:Y:S02]  /*14b20*/  R2UR UR11, R219 ;  /* 0x00000000db0b72ca */ /* 0x000fe400000e0000 */
[----:B------:R-:W-:Y:S02]  /*14b30*/  SHF.L.U64.HI R0, R136, 0x5, R137 ;  /* 0x0000000588007819 */ /* 0x000fe40000010289 */
[----:B------:R-:W-:-:S02]  /*14b40*/  IADD3 R6, P1, R5, R202, RZ ;  /* 0x000000ca05067210 */ /* 0x000fc40007f3e0ff */
[----:B------:R-:W-:Y:S02]  /*14b50*/  R2UR UR8, R218 ;  /* 0x00000000da0872ca */ /* 0x000fe400000e0000 */
[C---:B------:R-:W-:Y:S01]  /*14b60*/  R2UR UR9, R219.reuse ;  /* 0x00000000db0972ca */ /* 0x040fe200000e0000 */
[----:B------:R-:W-:Y:S01]  /*14b70*/  IMAD.X R7, R0, 0x1, R203, P1 ;  /* 0x0000000100077824 */ /* 0x000fe200008e06cb */
[C---:B------:R-:W-:Y:S02]  /*14b80*/  R2UR UR4, R218.reuse ;  /* 0x00000000da0472ca */ /* 0x040fe400000e0000 */
[C---:B------:R-:W-:Y:S01]  /*14b90*/  R2UR UR5, R219.reuse ;  /* 0x00000000db0572ca */ /* 0x040fe200000e0000 */
[----:B------:R-:W-:Y:S01]  /*14ba0*/  @!PT LDS RZ, [RZ] ;  /* 0x00000000fffff984 */ /* 0x000fe20000000800 */
[----:B------:R-:W-:Y:S01]  /*14bb0*/  @!PT LDS RZ, [RZ] ;  /* 0x00000000fffff984 */ /* 0x000fe20000000800 */
[----:B------:R-:W-:Y:S01]  /*14bc0*/  @!PT LDS RZ, [RZ] ;  /* 0x00000000fffff984 */ /* 0x000fe20000000800 */
[----:B------:R-:W-:Y:S01]  /*14bd0*/  LDGSTS.E.BYPASS.LTC128B.128 [R209+0xc000], desc[UR10][R202.64] ;  /* 0x0c000000cad17fae */ /* 0x000fe2000b901d4a */
[----:B------:R-:W-:Y:S02]  /*14be0*/  R2UR UR22, R218 ;  /* 0x00000000da1672ca */ /* 0x000fe400000e0000 */
[----:B------:R-:W-:-:S02]  /*14bf0*/  R2UR UR23, R219 ;  /* 0x00000000db1772ca */ /* 0x000fc400000e0000 */
[C---:B------:R-:W-:Y:S02]  /*14c00*/  R2UR UR20, R218.reuse ;  /* 0x00000000da1472ca */ /* 0x040fe400000e0000 */
[C---:B------:R-:W-:Y:S01]  /*14c10*/  R2UR UR21, R219.reuse ;  /* 0x00000000db1572ca */ /* 0x040fe200000e0000 */
[----:B------:R-:W-:Y:S01]  /*14c20*/  LDGSTS.E.BYPASS.LTC128B.128 [R209+0xe000], desc[UR8][R202.64+0x80] ;  /* 0x0e000080cad17fae */ /* 0x000fe2000b901d48 */
[C---:B------:R-:W-:Y:S02]  /*14c30*/  R2UR UR18, R218.reuse ;  /* 0x00000000da1272ca */ /* 0x040fe400000e0000 */
[C---:B------:R-:W-:Y:S01]  /*14c40*/  R2UR UR19, R219.reuse ;  /* 0x00000000db1372ca */ /* 0x040fe200000e0000 */
[----:B------:R-:W-:Y:S01]  /*14c50*/  LDGSTS.E.BYPASS.LTC128B.128 [R209+0x10000], desc[UR4][R202.64+0x100] ;  /* 0x10000100cad17fae */ /* 0x000fe2000b901d44 */
[----:B------:R-:W-:Y:S02]  /*14c60*/  R2UR UR16, R218 ;  /* 0x00000000da1072ca */ /* 0x000fe400000e0000 */
[----:B------:R-:W-:Y:S01]  /*14c70*/  R2UR UR17, R219 ;  /* 0x00000000db1172ca */ /* 0x000fe200000e0000 */
[----:B------:R-:W-:Y:S01]  /*14c80*/  LDGSTS.E.BYPASS.LTC128B.128 [R209+0xc800], desc[UR22][R6.64] ;  /* 0x0c80000006d17fae */ /* 0x000fe2000b901d56 */
[----:B------:R-:W-:-:S02]  /*14c90*/  IADD3 R8, P1, R5, R6, RZ ;  /* 0x0000000605087210 */ /* 0x000fc40007f3e0ff */
[----:B------:R-:W-:Y:S01]  /*14ca0*/  R2UR UR14, R218 ;  /* 0x00000000da0e72ca */ /* 0x000fe200000e0000 */
[----:B------:R-:W-:Y:S01]  /*14cb0*/  LDGSTS.E.BYPASS.LTC128B.128 [R209+0xe800], desc[UR20][R6.64+0x80] ;  /* 0x0e80008006d17fae */ /* 0x000fe2000b901d54 */
[C---:B------:R-:W-:Y:S01]  /*14cc0*/  R2UR UR15, R219.reuse ;  /* 0x00000000db0f72ca */ /* 0x040fe200000e0000 */
[----:B------:R-:W-:Y:S01]  /*14cd0*/  IMAD.X R9, R0, 0x1, R7, P1 ;  /* 0x0000000100097824 */ /* 0x000fe200008e0607 */
[----:B------:R-:W-:Y:S01]  /*14ce0*/  R2UR UR12, R218 ;  /* 0x00000000da0c72ca */ /* 0x000fe200000e0000 */
[----:B------:R1:W-:Y:S01]  /*14cf0*/  LDGSTS.E.BYPASS.LTC128B.128 [R209+0x10800], desc[UR18][R6.64+0x100] ;  /* 0x1080010006d17fae */ /* 0x0003e2000b901d52 */
[----:B------:R-:W-:Y:S02]  /*14d00*/  R2UR UR13, R219 ;  /* 0x00000000db0d72ca */ /* 0x000fe400000e0000 */
[----:B------:R-:W-:Y:S01]  /*14d10*/  IADD3 R10, P1, R5, R8, RZ ;  /* 0x00000008050a7210 */ /* 0x000fe20007f3e0ff */
[----:B------:R-:W-:Y:S04]  /*14d20*/  LDGSTS.E.BYPASS.LTC128B.128 [R209+0xd000], desc[UR16][R8.64] ;  /* 0x0d00000008d17fae */ /* 0x000fe8000b901d50 */
[----:B------:R-:W-:-:S02]  /*14d30*/  IMAD.X R11, R0, 0x1, R9, P1 ;  /* 0x00000001000b7824 */ /* 0x000fc400008e0609 */
[----:B------:R-:W-:Y:S01]  /*14d40*/  LDGSTS.E.BYPASS.LTC128B.128 [R209+0xf000], desc[UR14][R8.64+0x80] ;  /* 0x0f00008008d17fae */ /* 0x000fe2000b901d4e */
[----:B------:R-:W-:-:S03]  /*14d50*/  IMAD R0, R214, 0x40, R133 ;  /* 0x00000040d6007824 */ /* 0x000fc600078e0285 */
[----:B------:R-:W-:Y:S01]  /*14d60*/  LDGSTS.E.BYPASS.LTC128B.128 [R209+0x11000], desc[UR12][R8.64+0x100] ;  /* 0x1100010008d17fae */ /* 0x000fe2000b901d4c */
[C---:B------:R-:W-:Y:S01]  /*14d70*/  VIADD R2, R0.reuse, 0x1 ;  /* 0x0000000100027836 */ /* 0x040fe20000000000 */
[C---:B------:R-:W-:Y:S01]  /*14d80*/  ISETP.GE.AND P1, PT, R0.reuse, R217, PT ;  /* 0x000000d90000720c */ /* 0x040fe20003f26270 */
[C---:B------:R-:W-:Y:S01]  /*14d90*/  VIADD R138, R0.reuse, 0x19 ;  /* 0x00000019008a7836 */ /* 0x040fe20000000000 */
[----:B------:R-:W-:Y:S01]  /*14da0*/  LDGSTS.E.BYPASS.LTC128B.128 [R209+0xd800], desc[UR10][R10.64] ;  /* 0x0d8000000ad17fae */ /* 0x000fe2000b901d4a */
[----:B------:R-:W-:Y:S02]  /*14db0*/  ISETP.GE.AND P5, PT, R0, R215, PT ;  /* 0x000000d70000720c */ /* 0x000fe40003fa6270 */
[C---:B------:R-:W-:Y:S01]  /*14dc0*/  ISETP.GE.AND P4, PT, R2.reuse, R217, PT ;  /* 0x000000d90200720c */ /* 0x040fe20003f86270 */
[----:B------:R-:W-:Y:S01]  /*14dd0*/  LDGSTS.E.BYPASS.LTC128B.128 [R209+0xf800], desc[UR8][R10.64+0x80] ;  /* 0x0f8000800ad17fae */ /* 0x000fe2000b901d48 */
[C---:B------:R-:W-:Y:S02]  /*14de0*/  ISETP.GE.AND P3, PT, R2.reuse, R215, PT ;  /* 0x000000d70200720c */ /* 0x040fe40003f66270 */
[-C--:B------:R-:W-:Y:S01]  /*14df0*/  ISETP.GE.OR P4, PT, R2, R216.reuse, !P4 ;  /* 0x000000d80200720c */ /* 0x080fe20006786670 */
[----:B------:R2:W-:Y:S01]  /*14e00*/  LDGSTS.E.BYPASS.LTC128B.128 [R209+0x11800], desc[UR4][R10.64+0x100] ;  /* 0x118001000ad17fae */ /* 0x0005e2000b901d44 */
[----:B------:R-:W-:-:S02]  /*14e10*/  ISETP.GE.OR P1, PT, R0, R216, !P1 ;  /* 0x000000d80000720c */ /* 0x000fc40004f26670 */
[-C--:B------:R-:W-:Y:S01]  /*14e20*/  ISETP.GE.OR P3, PT, R2, R211.reuse, !P3 ;  /* 0x000000d30200720c */ /* 0x080fe20005f66670 */
[----:B------:R-:W-:Y:S01]  /*14e30*/  LDSM.16.M88.4 R228, [R194] ;  /* 0x00000000c2e4783b */ /* 0x000fe20000000200 */
[----:B------:R-:W-:-:S03]  /*14e40*/  ISETP.GE.OR P5, PT, R0, R211, !P5 ;  /* 0x000000d30000720c */ /* 0x000fc60006fa6670 */
[----:B------:R-:W3:Y:S04]  /*14e50*/  LDSM.16.M88.4 R16, [R193+0x6000] ;  /* 0x00600000c110783b */ /* 0x000ee80000000200 */
[----:B------:R-:W-:Y:S04]  /*14e60*/  LDSM.16.M88.4 R28, [R192] ;  /* 0x00000000c01c783b */ /* 0x000fe80000000200 */
[----:B-1----:R-:W-:Y:S04]  /*14e70*/  LDSM.16.M88.4 R4, [R191] ;  /* 0x00000000bf04783b */ /* 0x002fe80000000200 */
[----:B------:R-:W1:Y:S04]  /*14e80*/  LDSM.16.M88.4 R160, [R193+0x6800] ;  /* 0x00680000c1a0783b */ /* 0x000e680000000200 */
[----:B------:R-:W4:Y:S04]  /*14e90*/  LDSM.16.M88.4 R152, [R193+0x7000] ;  /* 0x00700000c198783b */ /* 0x000f280000000200 */
[----:B------:R-:W-:Y:S04]  /*14ea0*/  LDSM.16.M88.4 R164, [R190] ;  /* 0x00000000bea4783b */ /* 0x000fe80000000200 */
[----:B------:R-:W5:Y:S04]  /*14eb0*/  LDSM.16.M88.4 R32, [R188+0x6000] ;  /* 0x00600000bc20783b */ /* 0x000f680000000200 */
[----:B------:R-:W5:Y:S04]  /*14ec0*/  LDSM.16.M88.4 R172, [R193+0x7800] ;  /* 0x00780000c1ac783b */ /* 0x000f680000000200 */
[----:B------:R-:W5:Y:S04]  /*14ed0*/  LDSM.16.M88.4 R144, [R187] ;  /* 0x00000000bb90783b */ /* 0x000f680000000200 */
[----:B------:R-:W5:Y:S01]  /*14ee0*/  LDSM.16.M88.4 R140, [R186] ;  /* 0x00000000ba8c783b */ /* 0x000f620000000200 */
[C---:B---3--:R-:W-:Y:S03]  /*14ef0*/  HMMA.16816.F32.BF16 R20, R228.reuse, R16, RZ ;  /* 0x00000010e414723c */ /* 0x048fe600000418ff */
[----:B------:R-:W-:Y:S04]  /*14f00*/  LDSM.16.M88.4 R24, [R189] ;  /* 0x00000000bd18783b */ /* 0x000fe80000000200 */
[----:B------:R-:W-:Y:S01]  /*14f10*/  LDSM.16.M88.4 R236, [R185] ;  /* 0x00000000b9ec783b */ /* 0x000fe20000000200 */
[C---:B------:R-:W-:Y:S03]  /*14f20*/  HMMA.16816.F32.BF16 R16, R228.reuse, R18, RZ ;  /* 0x00000012e410723c */ /* 0x040fe600000418ff */
[----:B------:R-:W-:Y:S03]  /*14f30*/  LDSM.16.M88.4 R168, [R188+0x6800] ;  /* 0x00680000bca8783b */ /* 0x000fe60000000200 */
[C---:B-1----:R-:W-:Y:S01]  /*14f40*/  HMMA.16816.F32.BF16 R12, R228.reuse, R160, RZ ;  /* 0x000000a0e40c723c */ /* 0x042fe200000418ff */
[----:B--2---:R-:W-:Y:S04]  /*14f50*/  LDSM.16.M88.4 R8, [R188+0x7000] ;  /* 0x00700000bc08783b */ /* 0x004fe80000000200 */
[----:B------:R-:W-:Y:S01]  /*14f60*/  LDSM.16.M88.4 R232, [R188+0x7800] ;  /* 0x00780000bce8783b */ /* 0x000fe20000000200 */
[----:B----4-:R-:W-:Y:S03]  /*14f70*/  HMMA.16816.F32.BF16 R156, R228, R152, RZ ;  /* 0x00000098e49c723c */ /* 0x010fe600000418ff */
[----:B------:R-:W-:Y:S03]  /*14f80*/  LDSM.16.M88.4 R240, [R184+0x800] ;  /* 0x00080000b8f0783b */ /* 0x000fe60000000200 */
[C---:B------:R-:W-:Y:S01]  /*14f90*/  HMMA.16816.F32.BF16 R20, R28.reuse, R4, R20 ;  /* 0x000000041c14723c */ /* 0x040fe20000041814 */
[----:B------:R-:W0:Y:S05]  /*14fa0*/  LDGDEPBAR ;  /* 0x00000000000079af */ /* 0x000e2a0000000000 */
[----:B------:R-:W-:Y:S01]  /*14fb0*/  HMMA.16816.F32.BF16 R16, R28, R6, R16 ;  /* 0x000000061c10723c */ /* 0x000fe20000041810 */
[----:B------:R-:W1:Y:S05]  /*14fc0*/  LDSM.16.M88.4 R4, [R184] ;  /* 0x00000000b804783b */ /* 0x000e6a0000000200 */
[C---:B------:R-:W-:Y:S06]  /*14fd0*/  HMMA.16816.F32.BF16 R160, R228.reuse, R162, RZ ;  /* 0x000000a2e4a0723c */ /* 0x040fec00000418ff */
[----:B------:R-:W-:Y:S06]  /*14fe0*/  HMMA.16816.F32.BF16 R152, R228, R154, RZ ;  /* 0x0000009ae498723c */ /* 0x000fec00000418ff */
[----:B-----5:R-:W-:Y:S06]  /*14ff0*/  HMMA.16816.F32.BF16 R20, R164, R32, R20 ;  /* 0x00000020a414723c */ /* 0x020fec0000041814 */
[----:B------:R-:W-:Y:S06]  /*15000*/  HMMA.16816.F32.BF16 R148, R228, R172, RZ ;  /* 0x000000ace494723c */ /* 0x000fec00000418ff */
[----:B------:R-:W-:Y:S06]  /*15010*/  HMMA.16816.F32.BF16 R12, R28, R144, R12 ;  /* 0x000000901c0c723c */ /* 0x000fec000004180c */
[----:B------:R-:W-:Y:S01]  /*15020*/  HMMA.16816.F32.BF16 R228, R228, R174, RZ ;  /* 0x000000aee4e4723c */ /* 0x000fe200000418ff */
[----:B------:R-:W-:Y:S05]  /*15030*/  LDSM.16.M88.4 R172, [R184+0x1800] ;  /* 0x00180000b8ac783b */ /* 0x000fea0000000200 */
[C---:B------:R-:W-:Y:S01]  /*15040*/  HMMA.16816.F32.BF16 R160, R28.reuse, R146, R160 ;  /* 0x000000921ca0723c */ /* 0x040fe200000418a0 */
[----:B------:R-:W-:Y:S05]  /*15050*/  LDSM.16.M88.4 R144, [R194+0x2000] ;  /* 0x00200000c290783b */ /* 0x000fea0000000200 */
[C---:B------:R-:W-:Y:S06]  /*15060*/  HMMA.16816.F32.BF16 R156, R28.reuse, R140, R156 ;  /* 0x0000008c1c9c723c */ /* 0x040fec000004189c */
[----:B------:R-:W-:Y:S01]  /*15070*/  HMMA.16816.F32.BF16 R152, R28, R142, R152 ;  /* 0x0000008e1c98723c */ /* 0x000fe20000041898 */
[----:B------:R-:W-:Y:S05]  /*15080*/  LDSM.16.M88.4 R140, [R184+0x1000] ;  /* 0x00100000b88c783b */ /* 0x000fea0000000200 */
[----:B------:R-:W-:Y:S01]  /*15090*/  HMMA.16816.F32.BF16 R16, R164, R34, R16 ;  /* 0x00000022a410723c */ /* 0x000fe20000041810 */
[----:B------:R-:W2:Y:S05]  /*150a0*/  LDSM.16.M88.4 R32, [R193+0x8000] ;  /* 0x00800000c120783b */ /* 0x000eaa0000000200 */
[----:B-1----:R-:W-:Y:S06]  /*150b0*/  HMMA.16816.F32.BF16 R20, R24, R4, R20 ;  /* 0x000000041814723c */ /* 0x002fec0000041814 */
[----:B------:R-:W-:Y:S06]  /*150c0*/  HMMA.16816.F32.BF16 R148, R28, R236, R148 ;  /* 0x000000ec1c94723c */ /* 0x000fec0000041894 */
[----:B------:R-:W-:Y:S06]  /*150d0*/  HMMA.16816.F32.BF16 R12, R164, R168, R12 ;  /* 0x000000a8a40c723c */ /* 0x000fec000004180c */
[----:B------:R-:W-:Y:S01]  /*150e0*/  HMMA.16816.F32.BF16 R228, R28, R238, R228 ;  /* 0x000000ee1ce4723c */ /* 0x000fe200000418e4 */
[----:B------:R-:W-:Y:S04]  /*150f0*/  LDSM.16.M88.4 R28, [R192+0x2000] ;  /* 0x00200000c01c783b */ /* 0x000fe80000000200 */
[----:B------:R-:W-:Y:S01]  /*15100*/  LDSM.16.M88.4 R236, [R193+0x8800] ;  /* 0x00880000c1ec783b */ /* 0x000fe20000000200 */
[C---:B------:R-:W-:Y:S03]  /*15110*/  HMMA.16816.F32.BF16 R160, R164.reuse, R170, R160 ;  /* 0x000000aaa4a0723c */ /* 0x040fe600000418a0 */
[----:B------:R-:W-:Y:S03]  /*15120*/  LDSM.16.M88.4 R168, [R193+0x9800] ;  /* 0x00980000c1a8783b */ /* 0x000fe60000000200 */
[C---:B------:R-:W-:Y:S06]  /*15130*/  HMMA.16816.F32.BF16 R156, R164.reuse, R8, R156 ;  /* 0x00000008a49c723c */ /* 0x040fec000004189c */
[----:B------:R-:W-:Y:S01]  /*15140*/  HMMA.16816.F32.BF16 R152, R164, R10, R152 ;  /* 0x0000000aa498723c */ /* 0x000fe20000041898 */
[----:B------:R-:W-:Y:S05]  /*15150*/  LDSM.16.M88.4 R8, [R193+0x9000] ;  /* 0x00900000c108783b */ /* 0x000fea0000000200 */
[----:B------:R-:W-:Y:S01]  /*15160*/  HMMA.16816.F32.BF16 R16, R24, R6, R16 ;  /* 0x000000061810723c */ /* 0x000fe20000041810 */
[----:B------:R-:W1:Y:S05]  /*15170*/  LDSM.16.M88.4 R4, [R183] ;  /* 0x00000000b704783b */ /* 0x000e6a0000000200 */
[----:B--2---:R-:W-:Y:S06]  /*15180*/  HMMA.16816.F32.BF16 R20, R144, R32, R20 ;  /* 0x000000209014723c */ /* 0x004fec0000041814 */
[----:B------:R-:W-:Y:S06]  /*15190*/  HMMA.16816.F32.BF16 R148, R164, R232, R148 ;  /* 0x000000e8a494723c */ /* 0x000fec0000041894 */
[----:B------:R-:W-:Y:S06]  /*151a0*/  HMMA.16816.F32.BF16 R12, R24, R240, R12 ;  /* 0x000000f0180c723c */ /* 0x000fec000004180c */
[----:B------:R-:W-:Y:S01]  /*151b0*/  HMMA.16816.F32.BF16 R228, R164, R234, R228 ;  /* 0x000000eaa4e4723c */ /* 0x000fe200000418e4 */
[----:B------:R-:W-:Y:S04]  /*151c0*/  LDSM.16.M88.4 R164, [R190+0x2000] ;  /* 0x00200000bea4783b */ /* 0x000fe80000000200 */
[----:B------:R-:W-:Y:S01]  /*151d0*/  LDSM.16.M88.4 R232, [R182] ;  /* 0x00000000b6e8783b */ /* 0x000fe20000000200 */
[C---:B------:R-:W-:Y:S03]  /*151e0*/  HMMA.16816.F32.BF16 R160, R24.reuse, R242, R160 ;  /* 0x000000f218a0723c */ /* 0x040fe600000418a0 */
[----:B------:R-:W-:Y:S03]  /*151f0*/  LDSM.16.M88.4 R240, [R180] ;  /* 0x00000000b4f0783b */ /* 0x000fe60000000200 */
[C---:B------:R-:W-:Y:S06]  /*15200*/  HMMA.16816.F32.BF16 R156, R24.reuse, R140, R156 ;  /* 0x0000008c189c723c */ /* 0x040fec000004189c */
[----:B------:R-:W-:Y:S01]  /*15210*/  HMMA.16816.F32.BF16 R152, R24, R142, R152 ;  /* 0x0000008e1898723c */ /* 0x000fe20000041898 */
[----:B------:R-:W-:Y:S05]  /*15220*/  LDSM.16.M88.4 R140, [R181] ;  /* 0x00000000b58c783b */ /* 0x000fea0000000200 */
        /* <DEDUP_REMOVED lines=14> */
[----:B------:R-:W1:Y:S05]  /*15310*/  LDSM.16.M88.4 R4, [R184+0x2000] ;  /* 0x00200000b804783b */ /* 0x000e6a0000000200 */
[----:B--2---:R-:W-:Y:S06]  /*15320*/  HMMA.16816.F32.BF16 R20, R164, R32, R20 ;  /* 0x00000020a414723c */ /* 0x004fec0000041814 */
[C---:B------:R-:W-:Y:S06]  /*15330*/  HMMA.16816.F32.BF16 R12, R28.reuse, R232, R12 ;  /* 0x000000e81c0c723c */ /* 0x040fec000004180c */
[C---:B------:R-:W-:Y:S01]  /*15340*/  HMMA.16816.F32.BF16 R160, R28.reuse, R234, R160 ;  /* 0x000000ea1ca0723c */ /* 0x040fe200000418a0 */
[----:B------:R-:W-:Y:S05]  /*15350*/  LDSM.16.M88.4 R232, [R194+0x4000] ;  /* 0x00400000c2e8783b */ /* 0x000fea0000000200 */
[C---:B------:R-:W-:Y:S06]  /*15360*/  HMMA.16816.F32.BF16 R156, R28.reuse, R140, R156 ;  /* 0x0000008c1c9c723c */ /* 0x040fec000004189c */
[----:B------:R-:W-:Y:S01]  /*15370*/  HMMA.16816.F32.BF16 R152, R28, R142, R152 ;  /* 0x0000008e1c98723c */ /* 0x000fe20000041898 */
[----:B------:R-:W2:Y:S05]  /*15380*/  LDSM.16.M88.4 R140, [R193+0xa000] ;  /* 0x00a00000c18c783b */ /* 0x000eaa0000000200 */
[----:B------:R-:W-:Y:S01]  /*15390*/  HMMA.16816.F32.BF16 R16, R164, R34, R16 ;  /* 0x00000022a410723c */ /* 0x000fe20000041810 */
[----:B------:R-:W-:Y:S05]  /*153a0*/  LDSM.16.M88.4 R32, [R184+0x3800] ;  /* 0x00380000b820783b */ /* 0x000fea0000000200 */
[C---:B------:R-:W-:Y:S06]  /*153b0*/  HMMA.16816.F32.BF16 R148, R144.reuse, R168, R148 ;  /* 0x000000a89094723c */ /* 0x040fec0000041894 */
[----:B------:R-:W-:Y:S01]  /*153c0*/  HMMA.16816.F32.BF16 R228, R144, R170, R228 ;  /* 0x000000aa90e4723c */ /* 0x000fe200000418e4 */
[----:B------:R-:W3:Y:S04]  /*153d0*/  LDSM.16.M88.4 R144, [R184+0x3000] ;  /* 0x00300000b890783b */ /* 0x000ee80000000200 */
[----:B------:R-:W4:Y:S01]  /*153e0*/  LDSM.16.M88.4 R168, [R184+0x2800] ;  /* 0x00280000b8a8783b */ /* 0x000f220000000200 */
[----:B-1----:R-:W-:Y:S06]  /*153f0*/  HMMA.16816.F32.BF16 R20, R24, R4, R20 ;  /* 0x000000041814723c */ /* 0x002fec0000041814 */
[C---:B------:R-:W-:Y:S06]  /*15400*/  HMMA.16816.F32.BF16 R12, R164.reuse, R172, R12 ;  /* 0x000000aca40c723c */ /* 0x040fec000004180c */
[C---:B------:R-:W-:Y:S01]  /*15410*/  HMMA.16816.F32.BF16 R160, R164.reuse, R174, R160 ;  /* 0x000000aea4a0723c */ /* 0x040fe200000418a0 */
[----:B------:R-:W-:Y:S05]  /*15420*/  LDSM.16.M88.4 R172, [R192+0x4000] ;  /* 0x00400000c0ac783b */ /* 0x000fea0000000200 */
[C---:B------:R-:W-:Y:S06]  /*15430*/  HMMA.16816.F32.BF16 R156, R164.reuse, R8, R156 ;  /* 0x00000008a49c723c */ /* 0x040fec000004189c */
[----:B------:R-:W-:Y:S01]  /*15440*/  HMMA.16816.F32.BF16 R152, R164, R10, R152 ;  /* 0x0000000aa498723c */ /* 0x000fe20000041898 */
[----:B------:R-:W-:Y:S05]  /*15450*/  LDSM.16.M88.4 R8, [R193+0xb000] ;  /* 0x00b00000c108783b */ /* 0x000fea0000000200 */
[----:B------:R-:W-:Y:S01]  /*15460*/  HMMA.16816.F32.BF16 R16, R24, R6, R16 ;  /* 0x000000061810723c */ /* 0x000fe20000041810 */
[----:B------:R-:W1:Y:S05]  /*15470*/  LDSM.16.M88.4 R4, [R179] ;  /* 0x00000000b304783b */ /* 0x000e6a0000000200 */
[----:B------:R-:W-:Y:S06]  /*15480*/  HMMA.16816.F32.BF16 R148, R28, R240, R148 ;  /* 0x000000f01c94723c */ /* 0x000fec0000041894 */
[----:B--2---:R-:W-:Y:S06]  /*15490*/  HMMA.16816.F32.BF16 R20, R232, R140, R20 ;  /* 0x0000008ce814723c */ /* 0x004fec0000041814 */
[----:B------:R-:W-:Y:S01]  /*154a0*/  HMMA.16816.F32.BF16 R228, R28, R242, R228 ;  /* 0x000000f21ce4723c */ /* 0x000fe200000418e4 */
[----:B------:R-:W2:Y:S04]  /*154b0*/  LDSM.16.M88.4 R28, [R193+0xa800] ;  /* 0x00a80000c11c783b */ /* 0x000ea80000000200 */
[----:B------:R-:W-:Y:S01]  /*154c0*/  LDSM.16.M88.4 R240, [R193+0xb800] ;  /* 0x00b80000c1f0783b */ /* 0x000fe20000000200 */
[C---:B---3--:R-:W-:Y:S06]  /*154d0*/  HMMA.16816.F32.BF16 R156, R24.reuse, R144, R156 ;  /* 0x00000090189c723c */ /* 0x048fec000004189c */
[----:B------:R-:W-:Y:S01]  /*154e0*/  HMMA.16816.F32.BF16 R152, R24, R146, R152 ;  /* 0x000000921898723c */ /* 0x000fe20000041898 */
[----:B------:R-:W-:Y:S05]  /*154f0*/  LDSM.16.M88.4 R144, [R190+0x4000] ;  /* 0x00400000be90783b */ /* 0x000fea0000000200 */
[----:B------:R-:W-:Y:S01]  /*15500*/  HMMA.16816.F32.BF16 R16, R232, R142, R16 ;  /* 0x0000008ee810723c */ /* 0x000fe20000041810 */
[----:B------:R-:W3:Y:S05]  /*15510*/  LDSM.16.M88.4 R140, [R188+0xa000] ;  /* 0x00a00000bc8c783b */ /* 0x000eea0000000200 */
[----:B------:R-:W-:Y:S06]  /*15520*/  HMMA.16816.F32.BF16 R148, R164, R236, R148 ;  /* 0x000000eca494723c */ /* 0x000fec0000041894 */
[----:B----4-:R-:W-:Y:S06]  /*15530*/  HMMA.16816.F32.BF16 R12, R24, R168, R12 ;  /* 0x000000a8180c723c */ /* 0x010fec000004180c */
[----:B-1----:R-:W-:Y:S06]  /*15540*/  HMMA.16816.F32.BF16 R20, R172, R4, R20 ;  /* 0x00000004ac14723c */ /* 0x002fec0000041814 */
[----:B------:R-:W-:Y:S01]  /*15550*/  HMMA.16816.F32.BF16 R228, R164, R238, R228 ;  /* 0x000000eea4e4723c */ /* 0x000fe200000418e4 */
[----:B------:R-:W1:Y:S04]  /*15560*/  LDSM.16.M88.4 R236, [R178] ;  /* 0x00000000b2ec783b */ /* 0x000e680000000200 */
[----:B------:R-:W-:Y:S01]  /*15570*/  LDSM.16.M88.4 R164, [R176] ;  /* 0x00000000b0a4783b */ /* 0x000fe20000000200 */
[C---:B------:R-:W-:Y:S06]  /*15580*/  HMMA.16816.F32.BF16 R156, R232.reuse, R8, R156 ;  /* 0x00000008e89c723c */ /* 0x040fec000004189c */
[----:B------:R-:W-:Y:S01]  /*15590*/  HMMA.16816.F32.BF16 R152, R232, R10, R152 ;  /* 0x0000000ae898723c */ /* 0x000fe20000041898 */
[----:B------:R-:W-:Y:S05]  /*155a0*/  LDSM.16.M88.4 R8, [R189+0x4000] ;  /* 0x00400000bd08783b */ /* 0x000fea0000000200 */
[----:B------:R-:W-:Y:S01]  /*155b0*/  HMMA.16816.F32.BF16 R16, R172, R6, R16 ;  /* 0x00000006ac10723c */ /* 0x000fe20000041810 */
[----:B------:R-:W4:Y:S05]  /*155c0*/  LDSM.16.M88.4 R4, [R184+0x4000] ;  /* 0x00400000b804783b */ /* 0x000f2a0000000200 */
[C---:B------:R-:W-:Y:S06]  /*155d0*/  HMMA.16816.F32.BF16 R148, R24.reuse, R32, R148 ;  /* 0x000000201894723c */ /* 0x040fec0000041894 */
[----:B------:R-:W-:Y:S01]  /*155e0*/  HMMA.16816.F32.BF16 R160, R24, R170, R160 ;  /* 0x000000aa18a0723c */ /* 0x000fe200000418a0 */
[----:B------:R-:W5:Y:S05]  /*155f0*/  LDSM.16.M88.4 R168, [R177] ;  /* 0x00000000b1a8783b */ /* 0x000f6a0000000200 */
[----:B--2---:R-:W-:Y:S06]  /*15600*/  HMMA.16816.F32.BF16 R12, R232, R28, R12 ;  /* 0x0000001ce80c723c */ /* 0x004fec000004180c */
[----:B---3--:R-:W-:Y:S06]  /*15610*/  HMMA.16816.F32.BF16 R20, R144, R140, R20 ;  /* 0x0000008c9014723c */ /* 0x008fec0000041814 */
[----:B------:R-:W-:Y:S01]  /*15620*/  HMMA.16816.F32.BF16 R228, R24, R34, R228 ;  /* 0x0000002218e4723c */ /* 0x000fe200000418e4 */
[----:B------:R-:W2:Y:S04]  /*15630*/  LDSM.16.M88.4 R32, [R188+0xa800] ;  /* 0x00a80000bc20783b */ /* 0x000ea80000000200 */
[----:B------:R-:W-:Y:S01]  /*15640*/  LDSM.16.M88.4 R24, [R188+0xb800] ;  /* 0x00b80000bc18783b */ /* 0x000fe20000000200 */
[C---:B------:R-:W-:Y:S06]  /*15650*/  HMMA.16816.F32.BF16 R148, R232.reuse, R240, R148 ;  /* 0x000000f0e894723c */ /* 0x040fec0000041894 */
[----:B------:R-:W-:Y:S01]  /*15660*/  HMMA.16816.F32.BF16 R160, R232, R30, R160 ;  /* 0x0000001ee8a0723c */ /* 0x000fe200000418a0 */
[----:B------:R-:W3:Y:S05]  /*15670*/  LDSM.16.M88.4 R28, [R188+0xb000] ;  /* 0x00b00000bc1c783b */ /* 0x000eea0000000200 */
[----:B------:R-:W-:Y:S06]  /*15680*/  HMMA.16816.F32.BF16 R16, R144, R142, R16 ;  /* 0x0000008e9010723c */ /* 0x000fec0000041810 */
[----:B-1----:R-:W-:Y:S06]  /*15690*/  HMMA.16816.F32.BF16 R12, R172, R236, R12 ;  /* 0x000000ecac0c723c */ /* 0x002fec000004180c */
[----:B----4-:R-:W-:Y:S06]  /*156a0*/  HMMA.16816.F32.BF16 R20, R8, R4, R20 ;  /* 0x000000040814723c */ /* 0x010fec0000041814 */
[----:B-----5:R-:W-:Y:S01]  /*156b0*/  HMMA.16816.F32.BF16 R156, R172, R168, R156 ;  /* 0x000000a8ac9c723c */ /* 0x020fe2000004189c */
[----:B------:R-:W-:-:S05]  /*156c0*/  VIADD R4, R0, 0x9 ;  /* 0x0000000900047836 */ /* 0x000fca0000000000 */
[C---:B------:R-:W-:Y:S01]  /*156d0*/  HMMA.16816.F32.BF16 R152, R172.reuse, R170, R152 ;  /* 0x000000aaac98723c */ /* 0x040fe20000041898 */
[----:B------:R-:W1:Y:S05]  /*156e0*/  LDSM.16.M88.4 R168, [R184+0x4800] ;  /* 0x00480000b8a8783b */ /* 0x000e6a0000000200 */
[C---:B------:R-:W-:Y:S06]  /*156f0*/  HMMA.16816.F32.BF16 R148, R172.reuse, R164, R148 ;  /* 0x000000a4ac94723c */ /* 0x040fec0000041894 */
[----:B------:R-:W-:Y:S01]  /*15700*/  HMMA.16816.F32.BF16 R160, R172, R238, R160 ;  /* 0x000000eeaca0723c */ /* 0x000fe200000418a0 */
[----:B------:R-:W-:-:S02]  /*15710*/  FSEL R20, R20, -INF , !P1 ;  /* 0xff80000014147808 */ /* 0x000fc40004800000 */
[----:B------:R-:W-:Y:S02]  /*15720*/  FSEL R2, R21, -INF , !P4 ;  /* 0xff80000015027808 */ /* 0x000fe40006000000 */
[C---:B------:R-:W-:Y:S01]  /*15730*/  ISETP.GE.AND P1, PT, R4.reuse, R217, PT ;  /* 0x000000d90400720c */ /* 0x040fe20003f26270 */
[----:B------:R-:W-:Y:S01]  /*15740*/  HMMA.16816.F32.BF16 R16, R8, R6, R16 ;  /* 0x000000060810723c */ /* 0x000fe20000041810 */
[C---:B------:R-:W-:Y:S02]  /*15750*/  ISETP.GE.AND P4, PT, R4.reuse, R215, PT ;  /* 0x000000d70400720c */ /* 0x040fe40003f86270 */
[C---:B------:R-:W-:Y:S02]  /*15760*/  ISETP.GE.OR P1, PT, R4.reuse, R216, !P1 ;  /* 0x000000d80400720c */ /* 0x040fe40004f26670 */
[----:B------:R-:W-:Y:S01]  /*15770*/  ISETP.GE.OR P4, PT, R4, R211, !P4 ;  /* 0x000000d30400720c */ /* 0x000fe20006786670 */
[----:B--2---:R-:W-:Y:S01]  /*15780*/  HMMA.16816.F32.BF16 R12, R144, R32, R12 ;  /* 0x00000020900c723c */ /* 0x004fe2000004180c */
[----:B------:R-:W-:-:S02]  /*15790*/  VIADD R6, R0, 0x8 ;  /* 0x0000000800067836 */ /* 0x000fc40000000000 */
[----:B------:R-:W-:-:S03]  /*157a0*/  VIADD R4, R0, 0x10 ;  /* 0x0000001000047836 */ /* 0x000fc60000000000 */
[----:B------:R-:W-:Y:S01]  /*157b0*/  HMMA.16816.F32.BF16 R228, R232, R242, R228 ;  /* 0x000000f2e8e4723c */ /* 0x000fe200000418e4 */
[C---:B------:R-:W-:Y:S02]  /*157c0*/  ISETP.GE.AND P2, PT, R6.reuse, R217, PT ;  /* 0x000000d90600720c */ /* 0x040fe40003f46270 */
[C---:B------:R-:W-:Y:S02]  /*157d0*/  ISETP.GE.AND P6, PT, R6.reuse, R215, PT ;  /* 0x000000d70600720c */ /* 0x040fe40003fc6270 */
[C---:B------:R-:W-:Y:S01]  /*157e0*/  ISETP.GE.OR P2, PT, R6.reuse, R216, !P2 ;  /* 0x000000d80600720c */ /* 0x040fe20005746670 */
[----:B---3--:R-:W-:Y:S01]  /*157f0*/  HMMA.16816.F32.BF16 R156, R144, R28, R156 ;  /* 0x0000001c909c723c */ /* 0x008fe2000004189c */
[----:B------:R-:W-:Y:S01]  /*15800*/  ISETP.GE.OR P6, PT, R6, R211, !P6 ;  /* 0x000000d30600720c */ /* 0x000fe200077c6670 */
[----:B------:R-:W-:-:S04]  /*15810*/  VIADD R6, R0, 0x11 ;  /* 0x0000001100067836 */ /* 0x000fc80000000000 */
[C---:B------:R-:W-:Y:S01]  /*15820*/  HMMA.16816.F32.BF16 R152, R144.reuse, R30, R152 ;  /* 0x0000001e9098723c */ /* 0x040fe20000041898 */
[----:B------:R-:W2:Y:S01]  /*15830*/  LDSM.16.M88.4 R28, [R184+0x5000] ;  /* 0x00500000b81c783b */ /* 0x000ea20000000200 */
[----:B------:R-:W-:Y:S02]  /*15840*/  FSEL R32, R17, -INF , !P1 ;  /* 0xff80000011207808 */ /* 0x000fe40004800000 */
[----:B------:R-:W-:Y:S02]  /*15850*/  ISETP.GE.AND P1, PT, R6, R217, PT ;  /* 0x000000d90600720c */ /* 0x000fe40003f26270 */
[----:B------:R-:W-:Y:S01]  /*15860*/  HMMA.16816.F32.BF16 R148, R144, R24, R148 ;  /* 0x000000189094723c */ /* 0x000fe20000041894 */
[----:B------:R-:W-:Y:S02]  /*15870*/  FSEL R18, R18, -INF , !P6 ;  /* 0xff80000012127808 */ /* 0x000fe40007000000 */
[----:B------:R-:W-:-:S03]  /*15880*/  ISETP.GE.OR P1, PT, R6, R216, !P1 ;  /* 0x000000d80600720c */ /* 0x000fc60004f26670 */
[----:B------:R-:W-:Y:S01]  /*15890*/  HMMA.16816.F32.BF16 R160, R144, R34, R160 ;  /* 0x0000002290a0723c */ /* 0x000fe200000418a0 */
[----:B------:R-:W-:Y:S02]  /*158a0*/  FSEL R24, R22, -INF , !P5 ;  /* 0xff80000016187808 */ /* 0x000fe40006800000 */
[----:B------:R-:W-:Y:S02]  /*158b0*/  FSEL R22, R23, -INF , !P3 ;  /* 0xff80000017167808 */ /* 0x000fe40005800000 */
[----:B------:R-:W-:Y:S01]  /*158c0*/  ISETP.GE.AND P3, PT, R4, R217, PT ;  /* 0x000000d90400720c */ /* 0x000fe20003f66270 */
[----:B-1----:R-:W-:Y:S01]  /*158d0*/  HMMA.16816.F32.BF16 R12, R8, R168, R12 ;  /* 0x000000a8080c723c */ /* 0x002fe2000004180c */
[----:B------:R-:W-:Y:S02]  /*158e0*/  FSEL R34, R16, -INF , !P2 ;  /* 0xff80000010227808 */ /* 0x000fe40005000000 */
[-C--:B------:R-:W-:Y:S02]  /*158f0*/  ISETP.GE.AND P5, PT, R4, R215.reuse, PT ;  /* 0x000000d70400720c */ /* 0x080fe40003fa6270 */
[----:B------:R-:W-:Y:S01]  /*15900*/  ISETP.GE.AND P2, PT, R6, R215, PT ;  /* 0x000000d70600720c */ /* 0x000fe20003f46270 */
[----:B------:R-:W-:Y:S01]  /*15910*/  HMMA.16816.F32.BF16 R228, R172, R166, R228 ;  /* 0x000000a6ace4723c */ /* 0x000fe200000418e4 */
[----:B------:R-:W-:-:S02]  /*15920*/  ISETP.GE.OR P3, PT, R4, R216, !P3 ;  /* 0x000000d80400720c */ /* 0x000fc40005f66670 */
[-C--:B------:R-:W-:Y:S02]  /*15930*/  ISETP.GE.OR P5, PT, R4, R211.reuse, !P5 ;  /* 0x000000d30400720c */ /* 0x080fe40006fa6670 */
[----:B------:R-:W-:Y:S02]  /*15940*/  ISETP.GE.OR P2, PT, R6, R211, !P2 ;  /* 0x000000d30600720c */ /* 0x000fe40005746670 */
[----:B------:R-:W1:Y:S01]  /*15950*/  LDSM.16.M88.4 R4, [R184+0x5800] ;  /* 0x00580000b804783b */ /* 0x000e620000000200 */
[----:B------:R-:W-:Y:S01]  /*15960*/  FSEL R16, R19, -INF , !P4 ;  /* 0xff80000013107808 */ /* 0x000fe20006000000 */
[----:B------:R-:W-:-:S04]  /*15970*/  DEPBAR.LE SB0, 0x0 ;  /* 0x000080000000791a */ /* 0x000fc80000000000 */
[C---:B------:R-:W-:Y:S05]  /*15980*/  HMMA.16816.F32.BF16 R160, R8.reuse, R170, R160 ;  /* 0x000000aa08a0723c */ /* 0x040fea00000418a0 */
[----:B------:R-:W-:Y:S01]  /*15990*/  FSEL R248, R12, -INF , !P3 ;  /* 0xff8000000cf87808 */ /* 0x000fe20005800000 */
[C---:B--2---:R-:W-:Y:S01]  /*159a0*/  HMMA.16816.F32.BF16 R156, R8.reuse, R28, R156 ;  /* 0x0000001c089c723c */ /* 0x044fe2000004189c */
[----:B------:R-:W-:Y:S01]  /*159b0*/  VIADD R12, R0, 0x20 ;  /* 0x00000020000c7836 */ /* 0x000fe20000000000 */
[----:B------:R-:W-:Y:S02]  /*159c0*/  ISETP.GE.AND P3, PT, R138, R217, PT ;  /* 0x000000d98a00720c */ /* 0x000fe40003f66270 */
[----:B------:R-:W-:Y:S01]  /*159d0*/  FSEL R142, R14, -INF , !P5 ;  /* 0xff8000000e8e7808 */ /* 0x000fe20006800000 */
[C---:B------:R-:W-:Y:S01]  /*159e0*/  VIADD R14, R0.reuse, 0x21 ;  /* 0x00000021000e7836 */ /* 0x040fe20000000000 */
[----:B------:R-:W-:Y:S01]  /*159f0*/  HMMA.16816.F32.BF16 R152, R8, R30, R152 ;  /* 0x0000001e0898723c */ /* 0x000fe20000041898 */
[----:B------:R-:W-:Y:S01]  /*15a00*/  VIADD R28, R0, 0x18 ;  /* 0x00000018001c7836 */ /* 0x000fe20000000000 */
[----:B------:R-:W-:-:S02]  /*15a10*/  FSEL R140, R15, -INF , !P2 ;  /* 0xff8000000f8c7808 */ /* 0x000fc40005000000 */
[----:B------:R-:W-:Y:S02]  /*15a20*/  FSEL R246, R13, -INF , !P1 ;  /* 0xff8000000df67808 */ /* 0x000fe40004800000 */
[----:B------:R-:W-:Y:S01]  /*15a30*/  HMMA.16816.F32.BF16 R228, R144, R26, R228 ;  /* 0x0000001a90e4723c */ /* 0x000fe200000418e4 */
[-C--:B------:R-:W-:Y:S02]  /*15a40*/  ISETP.GE.AND P4, PT, R28, R217.reuse, PT ;  /* 0x000000d91c00720c */ /* 0x080fe40003f86270 */
[C---:B------:R-:W-:Y:S02]  /*15a50*/  ISETP.GE.AND P2, PT, R12.reuse, R217, PT ;  /* 0x000000d90c00720c */ /* 0x040fe40003f46270 */
[-C--:B------:R-:W-:Y:S02]  /*15a60*/  ISETP.GE.AND P5, PT, R12, R215.reuse, PT ;  /* 0x000000d70c00720c */ /* 0x080fe40003fa6270 */
[----:B------:R-:W-:Y:S02]  /*15a70*/  ISETP.GE.AND P1, PT, R138, R215, PT ;  /* 0x000000d78a00720c */ /* 0x000fe40003f26270 */
[----:B------:R-:W-:-:S02]  /*15a80*/  ISETP.GE.OR P4, PT, R28, R216, !P4 ;  /* 0x000000d81c00720c */ /* 0x000fc40006786670 */
[-C--:B------:R-:W-:Y:S02]  /*15a90*/  ISETP.GE.OR P3, PT, R138, R216.reuse, !P3 ;  /* 0x000000d88a00720c */ /* 0x080fe40005f66670 */
[C---:B------:R-:W-:Y:S02]  /*15aa0*/  ISETP.GE.OR P2, PT, R12.reuse, R216, !P2 ;  /* 0x000000d80c00720c */ /* 0x040fe40005746670 */
[-C--:B------:R-:W-:Y:S01]  /*15ab0*/  ISETP.GE.OR P5, PT, R12, R211.reuse, !P5 ;  /* 0x000000d30c00720c */ /* 0x080fe20006fa6670 */
[----:B-1----:R-:W-:Y:S01]  /*15ac0*/  HMMA.16816.F32.BF16 R148, R8, R4, R148 ;  /* 0x000000040894723c */ /* 0x002fe20000041894 */
[----:B------:R-:W-:Y:S01]  /*15ad0*/  ISETP.GE.OR P1, PT, R138, R211, !P1 ;  /* 0x000000d38a00720c */ /* 0x000fe20004f26670 */
[----:B------:R-:W-:Y:S01]  /*15ae0*/  VIADD R12, R0, 0x28 ;  /* 0x00000028000c7836 */ /* 0x000fe20000000000 */
[----:B------:R-:W-:Y:S02]  /*15af0*/  FSEL R244, R160, -INF , !P4 ;  /* 0xff800000a0f47808 */ /* 0x000fe40006000000 */
[----:B------:R-:W-:-:S02]  /*15b00*/  FSEL R226, R161, -INF , !P3 ;  /* 0xff800000a1e27808 */ /* 0x000fc40005800000 */
[----:B------:R-:W-:Y:S01]  /*15b10*/  ISETP.GE.AND P6, PT, R28, R215, PT ;  /* 0x000000d71c00720c */ /* 0x000fe20003fc6270 */
[----:B------:R-:W-:Y:S01]  /*15b20*/  VIADD R4, R0, 0x30 ;  /* 0x0000003000047836 */ /* 0x000fe20000000000 */
[----:B------:R-:W-:Y:S01]  /*15b30*/  BAR.SYNC.DEFER_BLOCKING 0x0 ;  /* 0x0000000000007b1d */ /* 0x000fe20000010000 */
[C---:B------:R-:W-:Y:S01]  /*15b40*/  ISETP.GE.AND P3, PT, R14.reuse, R217, PT ;  /* 0x000000d90e00720c */ /* 0x040fe20003f66270 */
[----:B------:R-:W-:Y:S01]  /*15b50*/  HMMA.16816.F32.BF16 R228, R8, R6, R228 ;  /* 0x0000000608e4723c */ /* 0x000fe200000418e4 */
[----:B------:R-:W-:Y:S02]  /*15b60*/  ISETP.GE.AND P4, PT, R14, R215, PT ;  /* 0x000000d70e00720c */ /* 0x000fe40003f86270 */
[----:B------:R-:W-:Y:S02]  /*15b70*/  FSEL R240, R163, -INF , !P1 ;  /* 0xff800000a3f07808 */ /* 0x000fe40004800000 */
[----:B------:R-:W-:Y:S02]  /*15b80*/  ISETP.GE.AND P1, PT, R12, R217, PT ;  /* 0x000000d90c00720c */ /* 0x000fe40003f26270 */
[----:B------:R-:W-:-:S02]  /*15b90*/  ISETP.GE.OR P6, PT, R28, R211, !P6 ;  /* 0x000000d31c00720c */ /* 0x000fc400077c6670 */
[CC--:B------:R-:W-:Y:S02]  /*15ba0*/  ISETP.GE.OR P3, PT, R14.reuse, R216.reuse, !P3 ;  /* 0x000000d80e00720c */ /* 0x0c0fe40005f66670 */
[----:B------:R-:W-:Y:S01]  /*15bb0*/  ISETP.GE.OR P4, PT, R14, R211, !P4 ;  /* 0x000000d30e00720c */ /* 0x000fe20006786670 */
[----:B------:R-:W-:Y:S01]  /*15bc0*/  VIADD R14, R0, 0x29 ;  /* 0x00000029000e7836 */ /* 0x000fe20000000000 */
[----:B------:R-:W-:Y:S02]  /*15bd0*/  ISETP.GE.OR P1, PT, R12, R216, !P1 ;  /* 0x000000d80c00720c */ /* 0x000fe40004f26670 */
[----:B------:R-:W-:Y:S02]  /*15be0*/  FSEL R242, R162, -INF , !P6 ;  /* 0xff800000a2f27808 */ /* 0x000fe40007000000 */
[----:B------:R-:W-:Y:S02]  /*15bf0*/  ISETP.GE.AND P6, PT, R12, R215, PT ;  /* 0x000000d70c00720c */ /* 0x000fe40003fc6270 */
[----:B------:R-:W-:-:S02]  /*15c00*/  FSEL R238, R156, -INF , !P2 ;  /* 0xff8000009cee7808 */ /* 0x000fc40005000000 */
[----:B------:R-:W-:Y:S02]  /*15c10*/  ISETP.GE.AND P2, PT, R14, R217, PT ;  /* 0x000000d90e00720c */ /* 0x000fe40003f46270 */
[----:B------:R-:W-:Y:S02]  /*15c20*/  FSEL R236, R152, -INF , !P1 ;  /* 0xff80000098ec7808 */ /* 0x000fe40004800000 */
[----:B------:R-:W-:Y:S02]  /*15c30*/  ISETP.GE.AND P1, PT, R4, R215, PT ;  /* 0x000000d70400720c */ /* 0x000fe40003f26270 */
[----:B------:R-:W-:Y:S01]  /*15c40*/  ISETP.GE.OR P6, PT, R12, R211, !P6 ;  /* 0x000000d30c00720c */ /* 0x000fe200077c6670 */
[----:B------:R-:W-:Y:S01]  /*15c50*/  VIADD R12, R0, 0x31 ;  /* 0x00000031000c7836 */ /* 0x000fe20000000000 */
[----:B------:R-:W-:Y:S02]  /*15c60*/  ISETP.GE.OR P2, PT, R14, R216, !P2 ;  /* 0x000000d80e00720c */ /* 0x000fe40005746670 */
[----:B------:R-:W-:-:S02]  /*15c70*/  FSEL R158, R158, -INF , !P5 ;  /* 0xff8000009e9e7808 */ /* 0x000fc40006800000 */
[C---:B------:R-:W-:Y:S02]  /*15c80*/  ISETP.GE.OR P1, PT, R4.reuse, R211, !P1 ;  /* 0x000000d30400720c */ /* 0x040fe40004f26670 */
[----:B------:R-:W-:Y:S02]  /*15c90*/  ISETP.GE.AND P5, PT, R4, R217, PT ;  /* 0x000000d90400720c */ /* 0x000fe40003fa6270 */
[----:B------:R-:W-:Y:S02]  /*15ca0*/  FSEL R234, R157, -INF , !P3 ;  /* 0xff8000009dea7808 */ /* 0x000fe40005800000 */
[----:B------:R-:W-:Y:S02]  /*15cb0*/  FSEL R232, R153, -INF , !P2 ;  /* 0xff80000099e87808 */ /* 0x000fe40005000000 */
[----:B------:R-:W-:Y:S02]  /*15cc0*/  ISETP.GE.AND P3, PT, R14, R215, PT ;  /* 0x000000d70e00720c */ /* 0x000fe40003f66270 */
[----:B------:R-:W-:-:S02]  /*15cd0*/  ISETP.GE.AND P2, PT, R12, R217, PT ;  /* 0x000000d90c00720c */ /* 0x000fc40003f46270 */
[----:B------:R-:W-:Y:S02]  /*15ce0*/  FSEL R172, R150, -INF , !P1 ;  /* 0xff80000096ac7808 */ /* 0x000fe40004800000 */
[-C--:B------:R-:W-:Y:S01]  /*15cf0*/  ISETP.GE.OR P5, PT, R4, R216.reuse, !P5 ;  /* 0x000000d80400720c */ /* 0x080fe20006fa6670 */
[----:B------:R-:W-:Y:S01]  /*15d00*/  VIADD R4, R0, 0x38 ;  /* 0x0000003800047836 */ /* 0x000fe20000000000 */
[----:B------:R-:W-:Y:S01]  /*15d10*/  ISETP.GT.AND P1, PT, R214, R199, PT ;  /* 0x000000c7d600720c */ /* 0x000fe20003f24270 */
[----:B------:R-:W-:Y:S01]  /*15d20*/  VIADD R0, R0, 0x39 ;  /* 0x0000003900007836 */ /* 0x000fe20000000000 */
[----:B------:R-:W-:Y:S02]  /*15d30*/  ISETP.GE.OR P3, PT, R14, R211, !P3 ;  /* 0x000000d30e00720c */ /* 0x000fe40005f66670 */
[----:B------:R-:W-:Y:S02]  /*15d40*/  ISETP.GE.OR P2, PT, R12, R216, !P2 ;  /* 0x000000d80c00720c */ /* 0x000fe40005746670 */
[----:B------:R-:W-:-:S02]  /*15d50*/  FSEL R156, R159, -INF , !P4 ;  /* 0xff8000009f9c7808 */ /* 0x000fc40006000000 */
[----:B------:R-:W-:Y:S02]  /*15d60*/  FSEL R154, R154, -INF , !P6 ;  /* 0xff8000009a9a7808 */ /* 0x000fe40007000000 */
[----:B------:R-:W-:Y:S02]  /*15d70*/  FSEL R152, R155, -INF , !P3 ;  /* 0xff8000009b987808 */ /* 0x000fe40005800000 */
[----:B------:R-:W-:Y:S02]  /*15d80*/  FSEL R224, R148, -INF , !P5 ;  /* 0xff80000094e07808 */ /* 0x000fe40006800000 */
[----:B------:R-:W-:Y:S02]  /*15d90*/  FSEL R222, R149, -INF , !P2 ;  /* 0xff80000095de7808 */ /* 0x000fe40005000000 */
[----:B------:R-:W-:Y:S02]  /*15da0*/  ISETP.GE.AND P4, PT, R12, R215, PT ;  /* 0x000000d70c00720c */ /* 0x000fe40003f86270 */
[----:B------:R-:W-:-:S02]  /*15db0*/  ISETP.GE.AND P6, PT, R4, R217, PT ;  /* 0x000000d90400720c */ /* 0x000fc40003fc6270 */
[----:B------:R-:W-:Y:S02]  /*15dc0*/  ISETP.GE.AND P3, PT, R4, R215, PT ;  /* 0x000000d70400720c */ /* 0x000fe40003f66270 */
[C---:B------:R-:W-:Y:S02]  /*15dd0*/  ISETP.GE.AND P5, PT, R0.reuse, R217, PT ;  /* 0x000000d90000720c */ /* 0x040fe40003fa6270 */
[----:B------:R-:W-:Y:S02]  /*15de0*/  ISETP.GE.AND P2, PT, R0, R215, PT ;  /* 0x000000d70000720c */ /* 0x000fe40003f46270 */
[-C--:B------:R-:W-:Y:S02]  /*15df0*/  ISETP.GE.OR P4, PT, R12, R211.reuse, !P4 ;  /* 0x000000d30c00720c */ /* 0x080fe40006786670 */
[C---:B------:R-:W-:Y:S02]  /*15e00*/  ISETP.GE.OR P6, PT, R4.reuse, R216, !P6 ;  /* 0x000000d80400720c */ /* 0x040fe400077c6670 */
[----:B------:R-:W-:-:S02]  /*15e10*/  ISETP.GE.OR P3, PT, R4, R211, !P3 ;  /* 0x000000d30400720c */ /* 0x000fc40005f66670 */
[C---:B------:R-:W-:Y:S02]  /*15e20*/  ISETP.GE.OR P5, PT, R0.reuse, R216, !P5 ;  /* 0x000000d80000720c */ /* 0x040fe40006fa6670 */
[----:B------:R-:W-:Y:S02]  /*15e30*/  ISETP.GE.OR P2, PT, R0, R211, !P2 ;  /* 0x000000d30000720c */ /* 0x000fe40005746670 */
[----:B------:R-:W-:Y:S02]  /*15e40*/  FSEL R170, R151, -INF , !P4 ;  /* 0xff80000097aa7808 */ /* 0x000fe40006000000 */
[----:B------:R-:W-:Y:S02]  /*15e50*/  FSEL R174, R228, -INF , !P6 ;  /* 0xff800000e4ae7808 */ /* 0x000fe40007000000 */
        /* <DEDUP_REMOVED lines=9> */
[----:B------:R-:W-:Y:S01]  /*15ef0*/  IMAD.SHL.U32 R0, R214, 0x40, RZ ;  /* 0x00000040d6007824 */ /* 0x000fe200078e00ff */
[----:B------:R-:W-:Y:S02]  /*15f00*/  R2UR UR12, R218 ;  /* 0x00000000da0c72ca */ /* 0x000fe400000e0000 */
[----:B------:R-:W-:Y:S02]  /*15f10*/  R2UR UR13, R219 ;  /* 0x00000000db0d72ca */ /* 0x000fe400000e0000 */
[----:B------:R-:W-:Y:S02]  /*15f20*/  IADD3 R9, R0, -0x40, RZ ;  /* 0xffffffc000097810 */ /* 0x000fe40007ffe0ff */
[----:B------:R-:W-:Y:S02]  /*15f30*/  IABS R6, R0 ;  /* 0x0000000000067213 */ /* 0x000fe40000000000 */
[----:B------:R-:W-:-:S02]  /*15f40*/  R2UR UR10, R218 ;  /* 0x00000000da0a72ca */ /* 0x000fc400000e0000 */
[C---:B------:R-:W-:Y:S02]  /*15f50*/  R2UR UR11, R219.reuse ;  /* 0x00000000db0b72ca */ /* 0x040fe400000e0000 */
[----:B------:R-:W-:Y:S02]  /*15f60*/  R2UR UR8, R218 ;  /* 0x00000000da0872ca */ /* 0x000fe400000e0000 */
[----:B------:R-:W-:Y:S02]  /*15f70*/  R2UR UR9, R219 ;  /* 0x00000000db0972ca */ /* 0x000fe400000e0000 */
[-C--:B--2---:R-:W-:Y:S02]  /*15f80*/  IABS R7, R11.reuse ;  /* 0x0000000b00077213 */ /* 0x084fe40000000000 */
[-C--:B------:R-:W-:Y:S02]  /*15f90*/  IABS R5, R11.reuse ;  /* 0x0000000b00057213 */ /* 0x080fe40000000000 */
[----:B------:R-:W1:Y:S01]  /*15fa0*/  I2F.RP R8, R7 ;  /* 0x0000000700087306 */ /* 0x000e620000209400 */
[----:B------:R-:W-:-:S02]  /*15fb0*/  LOP3.LUT R0, R0, R11, RZ, 0x3c, !PT ;  /* 0x0000000b00007212 */ /* 0x000fc400078e3cff */
[----:B------:R-:W-:Y:S02]  /*15fc0*/  IMAD.MOV R5, RZ, RZ, -R5 ;  /* 0x000000ffff057224 */ /* 0x000fe400078e0a05 */
        /* <DEDUP_REMOVED lines=15> */
[----:B------:R-:W-:Y:S01]  /*160c0*/  IMAD R4, R8, R5, R4 ;  /* 0x0000000508047224 */ /* 0x000fe200078e0204 */
[----:B------:R-:W-:Y:S02]  /*160d0*/  LOP3.LUT R5, RZ, R11, RZ, 0x33, !PT ;  /* 0x0000000bff057212 */ /* 0x000fe400078e33ff */
[C---:B------:R-:W-:Y:S02]  /*160e0*/  ISETP.GT.U32.AND P4, PT, R7.reuse, R6, PT ;  /* 0x000000060700720c */ /* 0x040fe40003f84070 */
[----:B------:R-:W-:-:S11]  /*160f0*/  ISETP.GT.U32.AND P2, PT, R7, R4, PT ;  /* 0x000000040700720c */ /* 0x000fd60003f44070 */
[----:B------:R-:W-:Y:S02]  /*16100*/  @!P4 IMAD.IADD R6, R6, 0x1, -R7 ;  /* 0x000000010606c824 */ /* 0x000fe400078e0a07 */
[-C--:B------:R-:W-:Y:S01]  /*16110*/  @!P2 IADD3 R4, R4, -R7.reuse, RZ ;  /* 0x800000070404a210 */ /* 0x080fe20007ffe0ff */
[----:B------:R-:W-:Y:S02]  /*16120*/  @!P4 VIADD R10, R10, 0x1 ;  /* 0x000000010a0ac836 */ /* 0x000fe40000000000 */
[-C--:B------:R-:W-:Y:S01]  /*16130*/  ISETP.GE.U32.AND P6, PT, R6, R7.reuse, PT ;  /* 0x000000070600720c */ /* 0x080fe20003fc6070 */
[----:B------:R-:W-:Y:S01]  /*16140*/  @!P2 VIADD R8, R8, 0x1 ;  /* 0x000000010808a836 */ /* 0x000fe20000000000 */
[----:B------:R-:W-:Y:S02]  /*16150*/  ISETP.GE.U32.AND P5, PT, R4, R7, PT ;  /* 0x000000070400720c */ /* 0x000fe40003fa6070 */
[----:B------:R-:W-:-:S09]  /*16160*/  ISETP.NE.AND P2, PT, R11, RZ, PT ;  /* 0x000000ff0b00720c */ /* 0x000fd20003f45270 */
[----:B------:R-:W-:Y:S02]  /*16170*/  @P6 IADD3 R10, R10, 0x1, RZ ;  /* 0x000000010a0a6810 */ /* 0x000fe40007ffe0ff */
[----:B------:R-:W-:-:S03]  /*16180*/  @P5 VIADD R8, R8, 0x1 ;  /* 0x0000000108085836 */ /* 0x000fc60000000000 */
[----:B------:R-:W-:Y:S02]  /*16190*/  @!P3 IMAD.MOV R10, RZ, RZ, -R10 ;  /* 0x000000ffff0ab224 */ /* 0x000fe400078e0a0a */
[----:B------:R-:W-:-:S03]  /*161a0*/  @!P0 IADD3 R8, -R8, RZ, RZ ;  /* 0x000000ff08088210 */ /* 0x000fc60007ffe1ff */
[C---:B------:R-:W-:Y:S02]  /*161b0*/  SEL R7, R5.reuse, R10, !P2 ;  /* 0x0000000a05077207 */ /* 0x040fe40005000000 */
[----:B------:R-:W-:Y:S02]  /*161c0*/  SEL R4, R5, R8, !P2 ;  /* 0x0000000805047207 */ /* 0x000fe40005000000 */
[----:B------:R-:W3:Y:S01]  /*161d0*/  LD.E.64 R8, desc[UR4][R220.64+0x38] ;  /* 0x00003804dc087980 */ /* 0x000ee2000c101b00 */
        /* <DEDUP_REMOVED lines=9> */
[----:B------:R-:W-:Y:S02]  /*16270*/  IMAD R4, R8, R7, R4 ;  /* 0x0000000708047224 */ /* 0x000fe400078e0204 */
[----:B----4-:R-:W-:-:S03]  /*16280*/  IMAD.IADD R5, R0, 0x1, -R5 ;  /* 0x0000000100057824 */ /* 0x010fc600078e0a05 */
[----:B------:R-:W-:Y:S01]  /*16290*/  IADD3 R11, R11, R4, RZ ;  /* 0x000000040b0b7210 */ /* 0x000fe20007ffe0ff */
[----:B--2---:R-:W-:Y:S01]  /*162a0*/  IMAD R7, R13, R5, RZ ;  /* 0x000000050d077224 */ /* 0x004fe200078e02ff */
[----:B------:R-:W-:Y:S01]  /*162b0*/  SHF.R.S32.HI R0, RZ, 0x1f, R5 ;  /* 0x0000001fff007819 */ /* 0x000fe20000011405 */
[----:B------:R-:W-:-:S04]  /*162c0*/  IMAD.WIDE.U32 R4, R5, R12, R10 ;  /* 0x0000000c05047225 */ /* 0x000fc800078e000a */
[----:B------:R-:W-:-:S04]  /*162d0*/  IMAD R0, R12, R0, R7 ;  /* 0x000000000c007224 */ /* 0x000fc800078e0207 */
[----:B------:R-:W-:Y:S01]  /*162e0*/  IMAD.IADD R0, R5, 0x1, R0 ;  /* 0x0000000105007824 */ /* 0x000fe200078e0200 */
[----:B------:R-:W-:Y:S05]  /*162f0*/  BRA `(.L_x_5977) ;  /* 0x0000000000147947 */ /* 0x000fea0003800000 */
.L_x_5976:
[----:B------:R-:W-:Y:S02]  /*16300*/  R2UR UR4, R218 ;  /* 0x00000000da0472ca */ /* 0x000fe400000e0000 */
[----:B------:R-:W-:-:S13]  /*16310*/  R2UR UR5, R219 ;  /* 0x00000000db0572ca */ /* 0x000fda00000e0000 */
[----:B------:R-:W2:Y:S02]  /*16320*/  LD.E R4, desc[UR4][R220.64+0x38] ;  /* 0x00003804dc047980 */ /* 0x000ea4000c101900 */
[----:B--2---:R-:W-:-:S05]  /*16330*/  IMAD.U32 R4, R4, -0x40, RZ ;  /* 0xffffffc004047824 */ /* 0x004fca00078e00ff */
[----:B------:R-:W-:Y:S02]  /*16340*/  SHF.R.S32.HI R0, RZ, 0x1f, R4 ;  /* 0x0000001fff007819 */ /* 0x000fe40000011404 */
.L_x_5977:
[----:B------:R-:W-:Y:S05]  /*16350*/  BSYNC B0 ;  /* 0x0000000000007941 */ /* 0x000fea0003800000 */
.L_x_5975:
[----:B------:R-:W-:Y:S01]  /*16360*/  LEA R200, P0, R4, R200, 0x1 ;  /* 0x000000c804c87211 */ /* 0x000fe200078008ff */
[----:B------:R-:W-:Y:S01]  /*16370*/  IMAD.SHL.U32 R5, R134, 0x20, RZ ;  /* 0x0000002086057824 */ /* 0x000fe200078e00ff */
[----:B------:R-:W-:Y:S02]  /*16380*/  R2UR UR10, R218 ;  /* 0x00000000da0a72ca */ /* 0x000fe400000e0000 */
[----:B------:R-:W-:Y:S02]  /*16390*/  LEA.HI.X R201, R4, R201, R0, 0x1, P0 ;  /* 0x000000c904c97211 */ /* 0x000fe400000f0c00 */
[----:B------:R-:W-:Y:S02]  /*163a0*/  R2UR UR11, R219 ;  /* 0x00000000db0b72ca */ /* 0x000fe400000e0000 */
[----:B------:R-:W-:Y:S02]  /*163b0*/  SHF.L.U64.HI R0, R134, 0x5, R135 ;  /* 0x0000000586007819 */ /* 0x000fe40000010287 */
[----:B------:R-:W-:-:S02]  /*163c0*/  IADD3 R8, P0, R200, R5, RZ ;  /* 0x00000005c8087210 */ /* 0x000fc40007f1e0ff */
[C---:B------:R-:W-:Y:S02]  /*163d0*/  R2UR UR8, R218.reuse ;  /* 0x00000000da0872ca */ /* 0x040fe400000e0000 */
[----:B------:R-:W-:Y:S01]  /*163e0*/  R2UR UR9, R219 ;  /* 0x00000000db0972ca */ /* 0x000fe200000e0000 */
[----:B------:R-:W-:Y:S01]  /*163f0*/  IMAD.X R9, R201, 0x1, R0, P0 ;  /* 0x00000001c9097824 */ /* 0x000fe200000e0600 */
[C---:B------:R-:W-:Y:S02]  /*16400*/  R2UR UR4, R218.reuse ;  /* 0x00000000da0472ca */ /* 0x040fe400000e0000 */
[C---:B------:R-:W-:Y:S01]  /*16410*/  R2UR UR5, R219.reuse ;  /* 0x00000000db0572ca */ /* 0x040fe200000e0000 */
[----:B------:R-:W-:Y:S01]  /*16420*/  @!PT LDS RZ, [RZ] ;  /* 0x00000000fffff984 */ /* 0x000fe20000000800 */
[----:B------:R-:W-:Y:S01]  /*16430*/  @!PT LDS RZ, [RZ] ;  /* 0x00000000fffff984 */ /* 0x000fe20000000800 */
[----:B------:R-:W-:Y:S01]  /*16440*/  @!PT LDS RZ, [RZ] ;  /* 0x00000000fffff984 */ /* 0x000fe20000000800 */
[----:B------:R1:W-:Y:S01]  /*16450*/  LDGSTS.E.BYPASS.LTC128B.128 [R209+0x6000], desc[UR10][R200.64] ;  /* 0x06000000c8d17fae */ /* 0x0003e2000b901d4a */
[----:B------:R-:W-:Y:S02]  /*16460*/  R2UR UR22, R218 ;  /* 0x00000000da1672ca */ /* 0x000fe400000e0000 */
[----:B------:R-:W-:-:S02]  /*16470*/  R2UR UR23, R219 ;  /* 0x00000000db1772ca */ /* 0x000fc400000e0000 */
[C---:B------:R-:W-:Y:S02]  /*16480*/  R2UR UR20, R218.reuse ;  /* 0x00000000da1472ca */ /* 0x040fe400000e0000 */
[C---:B------:R-:W-:Y:S01]  /*16490*/  R2UR UR21, R219.reuse ;  /* 0x00000000db1572ca */ /* 0x040fe200000e0000 */
[----:B------:R1:W-:Y:S01]  /*164a0*/  LDGSTS.E.BYPASS.LTC128B.128 [R209+0x8000], desc[UR8][R200.64+0x80] ;  /* 0x08000080c8d17fae */ /* 0x0003e2000b901d48 */
[C---:B------:R-:W-:Y:S02]  /*164b0*/  R2UR UR18, R218.reuse ;  /* 0x00000000da1272ca */ /* 0x040fe400000e0000 */
[C---:B------:R-:W-:Y:S01]  /*164c0*/  R2UR UR19, R219.reuse ;  /* 0x00000000db1372ca */ /* 0x040fe200000e0000 */
[----:B------:R1:W-:Y:S01]  /*164d0*/  LDGSTS.E.BYPASS.LTC128B.128 [R209+0xa000], desc[UR4][R200.64+0x100] ;  /* 0x0a000100c8d17fae */ /* 0x0003e2000b901d44 */
[----:B------:R-:W-:Y:S02]  /*164e0*/  R2UR UR16, R218 ;  /* 0x00000000da1072ca */ /* 0x000fe400000e0000 */
[----:B------:R-:W-:Y:S01]  /*164f0*/  R2UR UR17, R219 ;  /* 0x00000000db1172ca */ /* 0x000fe200000e0000 */
[----:B------:R1:W-:Y:S01]  /*16500*/  LDGSTS.E.BYPASS.LTC128B.128 [R209+0x6800], desc[UR22][R8.64] ;  /* 0x0680000008d17fae */ /* 0x0003e2000b901d56 */
[----:B------:R-:W-:-:S02]  /*16510*/  IADD3 R6, P0, R8, R5, RZ ;  /* 0x0000000508067210 */ /* 0x000fc40007f1e0ff */
[C---:B------:R-:W-:Y:S01]  /*16520*/  R2UR UR14, R218.reuse ;  /* 0x00000000da0e72ca */ /* 0x040fe200000e0000 */
[----:B------:R1:W-:Y:S01]  /*16530*/  LDGSTS.E.BYPASS.LTC128B.128 [R209+0x8800], desc[UR20][R8.64+0x80] ;  /* 0x0880008008d17fae */ /* 0x0003e2000b901d54 */
[----:B------:R-:W-:Y:S01]  /*16540*/  R2UR UR15, R219 ;  /* 0x00000000db0f72ca */ /* 0x000fe200000e0000 */
[--C-:B------:R-:W-:Y:S01]  /*16550*/  IMAD.X R7, R9, 0x1, R0.reuse, P0 ;  /* 0x0000000109077824 */ /* 0x100fe200000e0600 */
[----:B------:R-:W-:Y:S01]  /*16560*/  R2UR UR12, R218 ;  /* 0x00000000da0c72ca */ /* 0x000fe200000e0000 */
[----:B------:R1:W-:Y:S01]  /*16570*/  LDGSTS.E.BYPASS.LTC128B.128 [R209+0xa800], desc[UR18][R8.64+0x100] ;  /* 0x0a80010008d17fae */ /* 0x0003e2000b901d52 */
[----:B------:R-:W-:Y:S02]  /*16580*/  R2UR UR13, R219 ;  /* 0x00000000db0d72ca */ /* 0x000fe400000e0000 */
[----:B------:R-:W-:Y:S01]  /*16590*/  IADD3 R4, P0, R6, R5, RZ ;  /* 0x0000000506047210 */ /* 0x000fe20007f1e0ff */
[----:B------:R1:W-:Y:S04]  /*165a0*/  LDGSTS.E.BYPASS.LTC128B.128 [R209+0x7000], desc[UR16][R6.64] ;  /* 0x0700000006d17fae */ /* 0x0003e8000b901d50 */
[----:B------:R-:W-:-:S02]  /*165b0*/  IMAD.X R5, R7, 0x1, R0, P0 ;  /* 0x0000000107057824 */ /* 0x000fc400000e0600 */
[----:B------:R1:W-:Y:S04]  /*165c0*/  LDGSTS.E.BYPASS.LTC128B.128 [R209+0x9000], desc[UR14][R6.64+0x80] ;  /* 0x0900008006d17fae */ /* 0x0003e8000b901d4e */
[----:B------:R1:W-:Y:S04]  /*165d0*/  LDGSTS.E.BYPASS.LTC128B.128 [R209+0xb000], desc[UR12][R6.64+0x100] ;  /* 0x0b00010006d17fae */ /* 0x0003e8000b901d4c */
[----:B------:R1:W-:Y:S04]  /*165e0*/  LDGSTS.E.BYPASS.LTC128B.128 [R209+0x7800], desc[UR10][R4.64] ;  /* 0x0780000004d17fae */ /* 0x0003e8000b901d4a */
[----:B------:R1:W-:Y:S04]  /*165f0*/  LDGSTS.E.BYPASS.LTC128B.128 [R209+0x9800], desc[UR8][R4.64+0x80] ;  /* 0x0980008004d17fae */ /* 0x0003e8000b901d48 */
[----:B------:R1:W-:Y:S04]  /*16600*/  LDGSTS.E.BYPASS.LTC128B.128 [R209+0xb800], desc[UR4][R4.64+0x100] ;  /* 0x0b80010004d17fae */ /* 0x0003e8000b901d44 */
[----:B------:R-:W0:Y:S02]  /*16610*/  LDGDEPBAR ;  /* 0x00000000000079af */ /* 0x000e240000000000 */
.L_x_5974:
[----:B------:R-:W-:Y:S05]  /*16620*/  BSYNC B1 ;  /* 0x0000000000017941 */ /* 0x000fea0003800000 */
.L_x_5973:
[----:B------:R-:W-:Y:S01]  /*16630*/  R2UR UR4, R218 ;  /* 0x00000000da0472ca */ /* 0x000fe200000e0000 */
[----:B-1----:R-:W-:Y:S01]  /*16640*/  LDSM.16.MT88.4 R8, [R198+0xc000] ;  /* 0x00c00000c608783b */ /* 0x002fe20000004200 */
[----:B------:R-:W-:Y:S02]  /*16650*/  R2UR UR5, R219 ;  /* 0x00000000db0572ca */ /* 0x000fe400000e0000 */
[----:B------:R-:W-:Y:S01]  /*16660*/  FMNMX.FTZ R5, R3, R24, !PT ;  /* 0x0000001803057209 */ /* 0x000fe20007810000 */
[----:B------:R-:W-:Y:S01]  /*16670*/  LDSM.16.MT88.4 R144, [R195+0x10000] ;  /* 0x01000000c390783b */ /* 0x000fe20000004200 */
[----:B------:R-:W-:-:S03]  /*16680*/  FMNMX.FTZ R7, R132, R20, !PT ;  /* 0x0000001484077209 */ /* 0x000fc60007810000 */
[----:B------:R-:W-:Y:S06]  /*16690*/  LDSM.16.MT88.4 R148, [R197+0xf000] ;  /* 0x00f00000c594783b */ /* 0x000fec0000004200 */
[----:B------:R-:W2:Y:S01]  /*166a0*/  LD.E R168, desc[UR4][R220.64+0xdc] ;  /* 0x0000dc04dca87980 */ /* 0x000ea2000c101900 */
        /* <DEDUP_REMOVED lines=36> */
[----:B-1----:R-:W-:-:S04]  /*168f0*/  FMNMX.FTZ R161, R0, R161, !PT ;  /* 0x000000a100a17209 */ /* 0x002fc80007810000 */
[C---:B------:R-:W-:Y:S02]  /*16900*/  FSETP.NEU.FTZ.AND P0, PT, R161.reuse, -INF , PT ;  /* 0xff800000a100780b */ /* 0x040fe40003f1d000 */
[----:B---3--:R-:W-:Y:S02]  /*16910*/  FMNMX.FTZ R163, R4, R163, !PT ;  /* 0x000000a304a37209 */ /* 0x008fe40007810000 */
[----:B------:R-:W-:Y:S02]  /*16920*/  FSEL R4, R161, RZ, P0 ;  /* 0x000000ffa1047208 */ /* 0x000fe40000000000 */
[----:B------:R-:W-:-:S03]  /*16930*/  FSETP.NEU.FTZ.AND P2, PT, R163, -INF , PT ;  /* 0xff800000a300780b */ /* 0x000fc60003f5d000 */
[----:B------:R-:W-:Y:S01]  /*16940*/  FADD.FTZ R3, R3, -R4 ;  /* 0x8000000403037221 */ /* 0x000fe20000010000 */
[----:B------:R-:W-:-:S05]  /*16950*/  FSEL R5, R163, RZ, P2 ;  /* 0x000000ffa3057208 */ /* 0x000fca0001000000 */
[----:B------:R-:W-:Y:S01]  /*16960*/  FADD.FTZ R5, R132, -R5 ;  /* 0x8000000584057221 */ /* 0x000fe20000010000 */
[C---:B--2---:R-:W-:Y:S01]  /*16970*/  FMUL.FTZ R167, R168.reuse, R161 ;  /* 0x000000a1a8a77220 */ /* 0x044fe20000410000 */
[C---:B------:R-:W-:Y:S02]  /*16980*/  FMUL.FTZ R171, R168.reuse, R163 ;  /* 0x000000a3a8ab7220 */ /* 0x040fe40000410000 */
[C---:B------:R-:W-:Y:S01]  /*16990*/  FMUL.FTZ R132, R168.reuse, R5 ;  /* 0x00000005a8847220 */ /* 0x040fe20000410000 */
[----:B------:R-:W-:Y:S01]  /*169a0*/  FMUL.FTZ R3, R168, R3 ;  /* 0x00000003a8037220 */ /* 0x000fe20000410000 */
[----:B------:R-:W-:Y:S02]  /*169b0*/  FSEL R167, R167, RZ, P0 ;  /* 0x000000ffa7a77208 */ /* 0x000fe40000000000 */
[----:B------:R-:W-:Y:S02]  /*169c0*/  FSEL R171, R171, RZ, P2 ;  /* 0x000000ffabab7208 */ /* 0x000fe40001000000 */
[----:B------:R-:W1:Y:S01]  /*169d0*/  MUFU.EX2 R132, R132 ;  /* 0x0000008400847308 */ /* 0x000e620000000800 */
[-CC-:B------:R-:W-:Y:S01]  /*169e0*/  FFMA.FTZ R0, R18, R168.reuse, -R167.reuse ;  /* 0x000000a812007223 */ /* 0x180fe200000108a7 */
[-CC-:B------:R-:W-:Y:S01]  /*169f0*/  FFMA.FTZ R165, R16, R168.reuse, -R167.reuse ;  /* 0x000000a810a57223 */ /* 0x180fe200000108a7 */
[-C--:B------:R-:W-:Y:S01]  /*16a00*/  FFMA.FTZ R138, R24, R168.reuse, -R167 ;  /* 0x000000a8188a7223 */ /* 0x080fe200000108a7 */
[----:B------:R-:W2:Y:S01]  /*16a10*/  LDSM.16.MT88.4 R16, [R197+0xc000] ;  /* 0x00c00000c510783b */ /* 0x000ea20000004200 */
[-CC-:B------:R-:W-:Y:S01]  /*16a20*/  FFMA.FTZ R139, R2, R168.reuse, -R171.reuse ;  /* 0x000000a8028b7223 */ /* 0x180fe200000108ab */
[-CC-:B------:R-:W-:Y:S01]  /*16a30*/  FFMA.FTZ R162, R20, R168.reuse, -R171.reuse ;  /* 0x000000a814a27223 */ /* 0x180fe200000108ab */
[-CC-:B------:R-:W-:Y:S01]  /*16a40*/  FFMA.FTZ R160, R34, R168.reuse, -R171.reuse ;  /* 0x000000a822a07223 */ /* 0x180fe200000108ab */
[----:B------:R-:W3:Y:S01]  /*16a50*/  LDSM.16.MT88.4 R24, [R196+0xc000] ;  /* 0x00c00000c418783b */ /* 0x000ee20000004200 */
[-C--:B------:R-:W-:Y:S01]  /*16a60*/  FFMA.FTZ R133, R32, R168.reuse, -R171 ;  /* 0x000000a820857223 */ /* 0x080fe200000108ab */
[-C--:B------:R-:W-:Y:S01]  /*16a70*/  FFMA.FTZ R2, R22, R168.reuse, -R167 ;  /* 0x000000a816027223 */ /* 0x080fe200000108a7 */
[----:B------:R-:W-:Y:S01]  /*16a80*/  MUFU.EX2 R139, R139 ;  /* 0x0000008b008b7308 */ /* 0x000fe20000000800 */
[----:B------:R-:W4:Y:S01]  /*16a90*/  LDSM.16.MT88.4 R32, [R195+0xc000] ;  /* 0x00c00000c320783b */ /* 0x000f220000004200 */
[-CC-:B------:R-:W-:Y:S01]  /*16aa0*/  FFMA.FTZ R220, R226, R168.reuse, -R171.reuse ;  /* 0x000000a8e2dc7223 */ /* 0x180fe200000108ab */
[-CC-:B------:R-:W-:Y:S01]  /*16ab0*/  FFMA.FTZ R173, R248, R168.reuse, -R171.reuse ;  /* 0x000000a8f8ad7223 */ /* 0x180fe200000108ab */
[--C-:B------:R-:W-:Y:S01]  /*16ac0*/  FFMA.FTZ R218, R246, R168, -R171.reuse ;  /* 0x000000a8f6da7223 */ /* 0x100fe200000108ab */
[-C--:B-1----:R-:W-:Y:S01]  /*16ad0*/  FMUL.FTZ R20, R120, R132.reuse ;  /* 0x0000008478147220 */ /* 0x082fe20000410000 */
[-C--:B------:R-:W-:Y:S01]  /*16ae0*/  FMUL.FTZ R21, R121, R132.reuse ;  /* 0x0000008479157220 */ /* 0x080fe20000410000 */
        /* <DEDUP_REMOVED lines=13> */
[----:B------:R-:W-:Y:S01]  /*16bc0*/  FMUL.FTZ R77, R77, R132 ;  /* 0x000000844d4d7220 */ /* 0x000fe20000410000 */
[-C--:B------:R-:W-:Y:S01]  /*16bd0*/  FFMA.FTZ R175, R244, R168.reuse, -R171 ;  /* 0x000000a8f4af7223 */ /* 0x080fe200000108ab */
[-CC-:B------:R-:W-:Y:S01]  /*16be0*/  FFMA.FTZ R219, R142, R168.reuse, -R167.reuse ;  /* 0x000000a88edb7223 */ /* 0x180fe200000108a7 */
[--C-:B------:R-:W-:Y:S01]  /*16bf0*/  FFMA.FTZ R226, R140, R168, -R167.reuse ;  /* 0x000000a88ce27223 */ /* 0x100fe200000108a7 */
[----:B------:R-:W5:Y:S01]  /*16c00*/  MUFU.EX2 R133, R133 ;  /* 0x0000008500857308 */ /* 0x000f620000000800 */
[----:B-1----:R-:W-:Y:S01]  /*16c10*/  F2FP.BF16.F32.PACK_AB R4, R139, R162 ;  /* 0x000000a28b04723e */ /* 0x002fe200000010ff */
[-CC-:B------:R-:W-:Y:S01]  /*16c20*/  FFMA.FTZ R221, R242, R168.reuse, -R167.reuse ;  /* 0x000000a8f2dd7223 */ /* 0x180fe200000108a7 */
[----:B------:R-:W-:Y:S01]  /*16c30*/  FFMA.FTZ R228, R240, R168, -R167 ;  /* 0x000000a8f0e47223 */ /* 0x000fe200000108a7 */
[----:B------:R-:W-:Y:S01]  /*16c40*/  LDSM.16.MT88.4 R140, [R198+0xc800] ;  /* 0x00c80000c68c783b */ /* 0x000fe20000004200 */
        /* <DEDUP_REMOVED lines=18> */
[-CC-:B------:R-:W-:Y:S01]  /*16d70*/  FFMA.FTZ R170, R170, R168.reuse, -R167.reuse ;  /* 0x000000a8aaaa7223 */ /* 0x180fe200000108a7 */
[----:B------:R-:W-:Y:S01]  /*16d80*/  MUFU.EX2 R0, R0 ;  /* 0x0000000000007308 */ /* 0x000fe20000000800 */
[----:B------:R-:W-:Y:S01]  /*16d90*/  LDSM.16.MT88.4 R156, [R195+0xd000] ;  /* 0x00d00000c39c783b */ /* 0x000fe20000004200 */
[----:B------:R-:W-:-:S06]  /*16da0*/  FFMA.FTZ R166, R166, R168, -R167 ;  /* 0x000000a8a6a67223 */ /* 0x000fcc00000108a7 */
[----:B------:R-:W5:Y:S01]  /*16db0*/  MUFU.EX2 R165, R165 ;  /* 0x000000a500a57308 */ /* 0x000f620000000800 */
[----:B-1----:R-:W-:-:S07]  /*16dc0*/  F2FP.BF16.F32.PACK_AB R5, R2, R138 ;  /* 0x0000008a0205723e */ /* 0x002fce00000010ff */
[----:B------:R-:W1:Y:S08]  /*16dd0*/  MUFU.EX2 R3, R3 ;  /* 0x0000000300037308 */ /* 0x000e700000000800 */
        /* <DEDUP_REMOVED lines=45> */
[C---:B----4-:R-:W-:Y:S01]  /*170b0*/  HMMA.16816.F32.BF16 R100, R4.reuse, R32, R108 ;  /* 0x000000200464723c */ /* 0x050fe2000004186c */
        /* <DEDUP_REMOVED lines=12> */
[----:B------:R-:W4:Y:S01]  /*17180*/  MUFU.EX2 R228, R228 ;  /* 0x000000e400e47308 */ /* 0x000f220000000800 */
        /* <DEDUP_REMOVED lines=75> */
[----:B------:R-:W-:-:S03]  /*17640*/  FADD.FTZ R0, R0, R3 ;  /* 0x0000000300007221 */ /* 0x000fc60000010000 */
[----:B------:R-:W-:Y:S01]  /*17650*/  FADD.FTZ R160, R133, R160 ;  /* 0x000000a085a07221 */ /* 0x000fe20000010000 */
[----:B------:R-:W-:Y:S01]  /*17660*/  FADD.FTZ R0, R165, R0 ;  /* 0x00000000a5007221 */ /* 0x000fe20000010000 */
[C---:B-1----:R-:W-:Y:S01]  /*17670*/  HMMA.16816.F32.BF16 R80, R4.reuse, R104, R80 ;  /* 0x000000680450723c */ /* 0x042fe20000041850 */
[----:B------:R-:W-:Y:S05]  /*17680*/  MUFU.EX2 R166, R166 ;  /* 0x000000a600a67308 */ /* 0x000fea0000000800 */
[----:B------:R-:W-:Y:S01]  /*17690*/  HMMA.16816.F32.BF16 R88, R4, R106, R88 ;  /* 0x0000006a0458723c */ /* 0x000fe20000041858 */
[----:B------:R-:W-:Y:S01]  /*176a0*/  F2FP.BF16.F32.PACK_AB R104, R218, R173 ;  /* 0x000000adda68723e */ /* 0x000fe200000010ff */
[----:B------:R-:W-:Y:S01]  /*176b0*/  FADD.FTZ R173, R173, R160 ;  /* 0x000000a0adad7221 */ /* 0x000fe20000010000 */
[----:B---3--:R-:W-:Y:S01]  /*176c0*/  F2FP.BF16.F32.PACK_AB R105, R226, R219 ;  /* 0x000000dbe269723e */ /* 0x008fe200000010ff */
[----:B------:R-:W-:-:S02]  /*176d0*/  FADD.FTZ R219, R219, R0 ;  /* 0x00000000dbdb7221 */ /* 0x000fc40000010000 */
[----:B------:R-:W-:Y:S01]  /*176e0*/  HMMA.16816.F32.BF16 R4, R4, R146, R96 ;  /* 0x000000920404723c */ /* 0x000fe20000041860 */
[----:B------:R-:W-:Y:S01]  /*176f0*/  F2FP.BF16.F32.PACK_AB R106, R220, R175 ;  /* 0x000000afdc6a723e */ /* 0x000fe200000010ff */
[----:B------:R-:W-:Y:S01]  /*17700*/  LDSM.16.MT88.4 R96, [R196+0x10800] ;  /* 0x01080000c460783b */ /* 0x000fe20000004200 */
[----:B----4-:R-:W-:Y:S01]  /*17710*/  F2FP.BF16.F32.PACK_AB R107, R228, R221 ;  /* 0x000000dde46b723e */ /* 0x010fe200000010ff */
        /* <DEDUP_REMOVED lines=57> */
[C---:B-----5:R-:W-:Y:S06]  /*17ab0*/  HMMA.16816.F32.BF16 R76, R104.reuse, R120, R76 ;  /* 0x00000078684c723c */ /* 0x060fec000004184c */
        /* <DEDUP_REMOVED lines=25> */
[-C--:B------:R-:W-:Y:S01]  /*17c50*/  FFMA.FTZ R159, R169, R168.reuse, -R171 ;  /* 0x000000a8a99f7223 */ /* 0x080fe200000108ab */
[-C--:B------:R-:W-:Y:S01]  /*17c60*/  FFMA.FTZ R169, R172, R168.reuse, -R167 ;  /* 0x000000a8aca97223 */ /* 0x080fe200000108a7 */
[-C--:B------:R-:W-:Y:S01]  /*17c70*/  FFMA.FTZ R158, R174, R168.reuse, -R171 ;  /* 0x000000a8ae9e7223 */ /* 0x080fe200000108ab */
[----:B------:R-:W-:-:S02]  /*17c80*/  FFMA.FTZ R167, R164, R168, -R167 ;  /* 0x000000a8a4a77223 */ /* 0x000fc400000108a7 */
        /* <DEDUP_REMOVED lines=10> */
[----:B------:R-:W2:Y:S08]  /*17d30*/  MUFU.EX2 R157, R157 ;  /* 0x0000009d009d7308 */ /* 0x000eb00000000800 */
[----:B------:R-:W3:Y:S08]  /*17d40*/  MUFU.EX2 R159, R159 ;  /* 0x0000009f009f7308 */ /* 0x000ef00000000800 */
[----:B------:R-:W4:Y:S01]  /*17d50*/  MUFU.EX2 R169, R169 ;  /* 0x000000a900a97308 */ /* 0x000f220000000800 */
[----:B--2---:R-:W-:Y:S01]  /*17d60*/  F2FP.BF16.F32.PACK_AB R96, R157, R156 ;  /* 0x0000009c9d60723e */ /* 0x004fe200000010ff */
[----:B------:R-:W-:Y:S01]  /*17d70*/  FADD.FTZ R156, R156, R3 ;  /* 0x000000039c9c7221 */ /* 0x000fe20000010000 */
[----:B------:R-:W-:-:S03]  /*17d80*/  MOV R3, R161 ;  /* 0x000000a100037202 */ /* 0x000fc60000000f00 */
[----:B------:R-:W-:Y:S02]  /*17d90*/  FADD.FTZ R157, R157, R156 ;  /* 0x0000009c9d9d7221 */ /* 0x000fe40000010000 */
[----:B------:R-:W2:Y:S01]  /*17da0*/  MUFU.EX2 R167, R167 ;  /* 0x000000a700a77308 */ /* 0x000ea20000000800 */
[----:B---3--:R-:W-:Y:S01]  /*17db0*/  F2FP.BF16.F32.PACK_AB R98, R159, R158 ;  /* 0x0000009e9f62723e */ /* 0x008fe200000010ff */
[----:B------:R-:W-:-:S04]  /*17dc0*/  FADD.FTZ R158, R158, R157 ;  /* 0x0000009d9e9e7221 */ /* 0x000fc80000010000 */
[----:B------:R-:W-:Y:S01]  /*17dd0*/  FADD.FTZ R225, R159, R158 ;  /* 0x0000009e9fe17221 */ /* 0x000fe20000010000 */
[----:B----4-:R-:W-:Y:S01]  /*17de0*/  F2FP.BF16.F32.PACK_AB R97, R170, R169 ;  /* 0x000000a9aa61723e */ /* 0x010fe200000010ff */
[----:B------:R-:W-:-:S04]  /*17df0*/  FADD.FTZ R169, R169, R236 ;  /* 0x000000eca9a97221 */ /* 0x000fc80000010000 */
[----:B------:R-:W-:Y:S01]  /*17e00*/  FADD.FTZ R169, R170, R169 ;  /* 0x000000a9aaa97221 */ /* 0x000fe20000010000 */
[----:B--2---:R-:W-:-:S03]  /*17e10*/  F2FP.BF16.F32.PACK_AB R99, R167, R166 ;  /* 0x000000a6a763723e */ /* 0x004fc600000010ff */
        /* <DEDUP_REMOVED lines=22> */
[C---:B------:R-:W-:Y:S06]  /*17f80*/  HMMA.16816.F32.BF16 R72, R96.reuse, R142, R72 ;  /* 0x0000008e6048723c */ /* 0x040fec0000041848 */
[C---:B------:R-:W-:Y:S06]  /*17f90*/  HMMA.16816.F32.BF16 R80, R96.reuse, R82, R8 ;  /* 0x000000526050723c */ /* 0x040fec0000041808 */
[C---:B--2---:R-:W-:Y:S06]  /*17fa0*/  HMMA.16816.F32.BF16 R84, R96.reuse, R144, R84 ;  /* 0x000000906054723c */ /* 0x044fec0000041854 */
[C---:B------:R-:W-:Y:S06]  /*17fb0*/  HMMA.16816.F32.BF16 R88, R96.reuse, R146, R88 ;  /* 0x000000926058723c */ /* 0x040fec0000041858 */
[C---:B---3--:R-:W-:Y:S06]  /*17fc0*/  HMMA.16816.F32.BF16 R92, R96.reuse, R16, R92 ;  /* 0x00000010605c723c */ /* 0x048fec000004185c */
[----:B------:R-:W-:-:S15]  /*17fd0*/  HMMA.16816.F32.BF16 R96, R96, R18, R4 ;  /* 0x000000126060723c */ /* 0x000fde0000041804 */
[----:B------:R-:W-:-:S09]  /*17fe0*/  NOP ;  /* 0x0000000000007918 */ /* 0x000fd20000000000 */
.L_x_5969:
[----:B------:R-:W-:Y:S05]  /*17ff0*/  @!P1 BRA `(.L_x_5978) ;  /* 0x0000003800f09947 */ /* 0x000fea0003800000 */
[C---:B------:R-:W-:Y:S01]  /*18000*/  SHF.L.U64.HI R218, R136.reuse, 0x5, R137 ;  /* 0x0000000588da7819 */ /* 0x040fe20000010289 */
[----:B------:R-:W-:Y:S01]  /*18010*/  IMAD.SHL.U32 R219, R136, 0x20, RZ ;  /* 0x0000002088db7824 */ /* 0x000fe200078e00ff */
[C---:B------:R-:W-:Y:S01]  /*18020*/  SHF.L.U64.HI R220, R134.reuse, 0x5, R135 ;  /* 0x0000000586dc7819 */ /* 0x040fe20000010287 */
[----:B------:R-:W-:Y:S01]  /*18030*/  IMAD.SHL.U32 R221, R134, 0x20, RZ ;  /* 0x0000002086dd7824 */ /* 0x000fe200078e00ff */
[----:B------:R-:W-:Y:S01]  /*18040*/  MOV R2, R3 ;  /* 0x0000000300027202 */ /* 0x000fe20000000f00 */
[----:B------:R-:W-:-:S07]  /*18050*/  IMAD.MOV.U32 R0, RZ, RZ, R132 ;  /* 0x000000ffff007224 */ /* 0x000fce00078e0084 */
.L_x_5987:
        /* <DEDUP_REMOVED lines=82> */
.L_x_5980:
[----:B-1----:R-:W-:Y:S02]  /*18580*/  R2UR UR4, R134 ;  /* 0x00000000860472ca */ /* 0x002fe400000e0000 */
[----:B------:R-:W-:Y:S11]  /*18590*/  R2UR UR5, R135 ;  /* 0x00000000870572ca */ /* 0x000ff600000e0000 */
[----:B------:R-:W-:Y:S02]  /*185a0*/  @!UPT UIADD3 URZ, URZ, URZ, URZ ;  /* 0x0000003f3f3ff290 */ /* 0x000fe4000fffe03f */
[----:B--2---:R-:W2:Y:S02]  /*185b0*/  LD.E R10, desc[UR4][R132.64+0x40] ;  /* 0x00004004840a7980 */ /* 0x004ea4000c101900 */
[----:B--2---:R-:W-:Y:S05]  /*185c0*/  IMAD.U32 R10, R10, -0x40, RZ ;  /* 0xffffffc00a0a7824 */ /* 0x004fea00078e00ff */
[----:B------:R-:W-:Y:S02]  /*185d0*/  SHF.R.S32.HI R5, RZ, 0x1f, R10 ;  /* 0x0000001fff057819 */ /* 0x000fe4000001140a */
.L_x_5981:
[----:B------:R-:W-:Y:S05]  /*185e0*/  BSYNC B0 ;  /* 0x0000000000007941 */ /* 0x000fea0003800000 */
.L_x_5979:
[----:B------:R-:W-:Y:S01]  /*185f0*/  R2UR UR10, R134 ;  /* 0x00000000860a72ca */ /* 0x000fe200000e0000 */
[----:B------:R-:W-:Y:S01]  /*18600*/  BSSY B1, `(.L_x_5982) ;  /* 0x0000148000017945 */ /* 0x000fe20003800000 */
[C---:B------:R-:W-:Y:S02]  /*18610*/  R2UR UR11, R135.reuse ;  /* 0x00000000870b72ca */ /* 0x040fe400000e0000 */
[----:B------:R-:W-:Y:S02]  /*18620*/  LEA R202, P0, R10, R202, 0x1 ;  /* 0x000000ca0aca7211 */ /* 0x000fe400078008ff */
[----:B------:R-:W-:Y:S02]  /*18630*/  R2UR UR8, R134 ;  /* 0x00000000860872ca */ /* 0x000fe400000e0000 */
[C---:B------:R-:W-:Y:S02]  /*18640*/  R2UR UR9, R135.reuse ;  /* 0x00000000870972ca */ /* 0x040fe400000e0000 */
[----:B------:R-:W-:Y:S02]  /*18650*/  LEA.HI.X R203, R10, R203, R5, 0x1, P0 ;  /* 0x000000cb0acb7211 */ /* 0x000fe400000f0c05 */
[C---:B------:R-:W-:Y:S02]  /*18660*/  R2UR UR4, R134.reuse ;  /* 0x00000000860472ca */ /* 0x040fe400000e0000 */
[C---:B------:R-:W-:Y:S01]  /*18670*/  R2UR UR5, R135.reuse ;  /* 0x00000000870572ca */ /* 0x040fe200000e0000 */
[----:B------:R-:W-:Y:S01]  /*18680*/  @!PT LDS RZ, [RZ] ;  /* 0x00000000fffff984 */ /* 0x000fe20000000800 */
[----:B------:R-:W-:Y:S01]  /*18690*/  @!PT LDS RZ, [RZ] ;  /* 0x00000000fffff984 */ /* 0x000fe20000000800 */
[----:B------:R-:W-:Y:S01]  /*186a0*/  @!PT LDS RZ, [RZ] ;  /* 0x00000000fffff984 */ /* 0x000fe20000000800 */
[----:B------:R-:W-:Y:S01]  /*186b0*/  LDGSTS.E.BYPASS.LTC128B.128 [R209+0xc000], desc[UR10][R202.64] ;  /* 0x0c000000cad17fae */ /* 0x000fe2000b901d4a */
[C---:B------:R-:W-:Y:S02]  /*186c0*/  R2UR UR22, R134.reuse ;  /* 0x00000000861672ca */ /* 0x040fe400000e0000 */
[----:B------:R-:W-:Y:S02]  /*186d0*/  R2UR UR23, R135 ;  /* 0x00000000871772ca */ /* 0x000fe400000e0000 */
[----:B------:R-:W-:Y:S01]  /*186e0*/  IADD3 R12, P0, R219, R202, RZ ;  /* 0x000000cadb0c7210 */ /* 0x000fe20007f1e0ff */
[----:B------:R-:W-:Y:S01]  /*186f0*/  LDGSTS.E.BYPASS.LTC128B.128 [R209+0xe000], desc[UR8][R202.64+0x80] ;  /* 0x0e000080cad17fae */ /* 0x000fe2000b901d48 */
[----:B------:R-:W-:Y:S02]  /*18700*/  R2UR UR20, R134 ;  /* 0x00000000861472ca */ /* 0x000fe400000e0000 */
[C---:B------:R-:W-:Y:S01]  /*18710*/  R2UR UR21, R135.reuse ;  /* 0x00000000871572ca */ /* 0x040fe200000e0000 */
[----:B------:R-:W-:Y:S01]  /*18720*/  IMAD.X R13, R218, 0x1, R203, P0 ;  /* 0x00000001da0d7824 */ /* 0x000fe200000e06cb */
[C---:B------:R-:W-:Y:S01]  /*18730*/  R2UR UR18, R134.reuse ;  /* 0x00000000861272ca */ /* 0x040fe200000e0000 */
[----:B------:R-:W-:Y:S01]  /*18740*/  LDGSTS.E.BYPASS.LTC128B.128 [R209+0x10000], desc[UR4][R202.64+0x100] ;  /* 0x10000100cad17fae */ /* 0x000fe2000b901d44 */
[C---:B------:R-:W-:Y:S02]  /*18750*/  R2UR UR19, R135.reuse ;  /* 0x00000000871372ca */ /* 0x040fe400000e0000 */
[C---:B------:R-:W-:Y:S01]  /*18760*/  R2UR UR16, R134.reuse ;  /* 0x00000000861072ca */ /* 0x040fe200000e0000 */
[----:B------:R-:W-:Y:S01]  /*18770*/  LDGSTS.E.BYPASS.LTC128B.128 [R209+0xc800], desc[UR22][R12.64] ;  /* 0x0c8000000cd17fae */ /* 0x000fe2000b901d56 */
[----:B------:R-:W-:Y:S02]  /*18780*/  R2UR UR17, R135 ;  /* 0x00000000871172ca */ /* 0x000fe400000e0000 */
[----:B------:R-:W-:Y:S02]  /*18790*/  IADD3 R6, P0, R219, R12, RZ ;  /* 0x0000000cdb067210 */ /* 0x000fe40007f1e0ff */
[----:B------:R-:W-:Y:S01]  /*187a0*/  R2UR UR14, R134 ;  /* 0x00000000860e72ca */ /* 0x000fe200000e0000 */
[----:B------:R-:W-:Y:S01]  /*187b0*/  LDGSTS.E.BYPASS.LTC128B.128 [R209+0xe800], desc[UR20][R12.64+0x80] ;  /* 0x0e8000800cd17fae */ /* 0x000fe2000b901d54 */
[C---:B------:R-:W-:Y:S01]  /*187c0*/  R2UR UR15, R135.reuse ;  /* 0x00000000870f72ca */ /* 0x040fe200000e0000 */
[----:B------:R-:W-:Y:S01]  /*187d0*/  IMAD.X R7, R218, 0x1, R13, P0 ;  /* 0x00000001da077824 */ /* 0x000fe200000e060d */
[----:B------:R-:W-:Y:S01]  /*187e0*/  R2UR UR12, R134 ;  /* 0x00000000860c72ca */ /* 0x000fe200000e0000 */
[----:B------:R-:W-:Y:S01]  /*187f0*/  LDGSTS.E.BYPASS.LTC128B.128 [R209+0x10800], desc[UR18][R12.64+0x100] ;  /* 0x108001000cd17fae */ /* 0x000fe2000b901d52 */
[----:B------:R-:W-:Y:S02]  /*18800*/  R2UR UR13, R135 ;  /* 0x00000000870d72ca */ /* 0x000fe400000e0000 */
[----:B------:R-:W-:Y:S01]  /*18810*/  IADD3 R4, P0, R219, R6, RZ ;  /* 0x00000006db047210 */ /* 0x000fe20007f1e0ff */
[----:B------:R-:W-:Y:S04]  /*18820*/  LDGSTS.E.BYPASS.LTC128B.128 [R209+0xd000], desc[UR16][R6.64] ;  /* 0x0d00000006d17fae */ /* 0x000fe8000b901d50 */
[----:B------:R-:W-:Y:S01]  /*18830*/  IMAD.X R5, R218, 0x1, R7, P0 ;  /* 0x00000001da057824 */ /* 0x000fe200000e0607 */
[----:B------:R-:W-:Y:S01]  /*18840*/  ISETP.GT.AND P0, PT, R214, R199, PT ;  /* 0x000000c7d600720c */ /* 0x000fe20003f04270 */
[----:B------:R-:W-:Y:S04]  /*18850*/  LDGSTS.E.BYPASS.LTC128B.128 [R209+0xf000], desc[UR14][R6.64+0x80] ;  /* 0x0f00008006d17fae */ /* 0x000fe8000b901d4e */
[----:B------:R-:W-:Y:S04]  /*18860*/  LDGSTS.E.BYPASS.LTC128B.128 [R209+0x11000], desc[UR12][R6.64+0x100] ;  /* 0x1100010006d17fae */ /* 0x000fe8000b901d4c */
[----:B------:R-:W-:Y:S04]  /*18870*/  LDGSTS.E.BYPASS.LTC128B.128 [R209+0xd800], desc[UR10][R4.64] ;  /* 0x0d80000004d17fae */ /* 0x000fe8000b901d4a */
[----:B------:R-:W-:Y:S04]  /*18880*/  LDGSTS.E.BYPASS.LTC128B.128 [R209+0xf800], desc[UR8][R4.64+0x80] ;  /* 0x0f80008004d17fae */ /* 0x000fe8000b901d48 */
[----:B------:R1:W-:Y:S04]  /*18890*/  LDGSTS.E.BYPASS.LTC128B.128 [R209+0x11800], desc[UR4][R4.64+0x100] ;  /* 0x1180010004d17fae */ /* 0x0003e8000b901d44 */
[----:B------:R-:W-:Y:S04]  /*188a0*/  LDSM.16.M88.4 R32, [R194] ;  /* 0x00000000c220783b */ /* 0x000fe80000000200 */
[----:B------:R-:W1:Y:S04]  /*188b0*/  LDSM.16.M88.4 R8, [R193+0x6000] ;  /* 0x00600000c108783b */ /* 0x000e680000000200 */
[----:B------:R-:W2:Y:S04]  /*188c0*/  LDSM.16.M88.4 R16, [R193+0x6800] ;  /* 0x00680000c110783b */ /* 0x000ea80000000200 */
[----:B------:R-:W3:Y:S04]  /*188d0*/  LDSM.16.M88.4 R24, [R193+0x7000] ;  /* 0x00700000c118783b */ /* 0x000ee80000000200 */
[----:B------:R-:W4:Y:S04]  /*188e0*/  LDSM.16.M88.4 R136, [R193+0x7800] ;  /* 0x00780000c188783b */ /* 0x000f280000000200 */
[----:B------:R-:W0:Y:S04]  /*188f0*/  LDGDEPBAR ;  /* 0x00000000000079af */ /* 0x000e280000000000 */
[----:B------:R-:W-:Y:S04]  /*18900*/  LDSM.16.M88.4 R140, [R192] ;  /* 0x00000000c08c783b */ /* 0x000fe80000000200 */
[----:B------:R-:W5:Y:S04]  /*18910*/  LDSM.16.M88.4 R144, [R191] ;  /* 0x00000000bf90783b */ /* 0x000f680000000200 */
[----:B------:R-:W5:Y:S04]  /*18920*/  LDSM.16.M88.4 R148, [R187] ;  /* 0x00000000bb94783b */ /* 0x000f680000000200 */
[----:B------:R-:W5:Y:S04]  /*18930*/  LDSM.16.M88.4 R152, [R186] ;  /* 0x00000000ba98783b */ /* 0x000f680000000200 */
[----:B------:R-:W5:Y:S01]  /*18940*/  LDSM.16.M88.4 R156, [R185] ;  /* 0x00000000b99c783b */ /* 0x000f620000000200 */
[C---:B-1----:R-:W-:Y:S03]  /*18950*/  HMMA.16816.F32.BF16 R4, R32.reuse, R8, RZ ;  /* 0x000000082004723c */ /* 0x042fe600000418ff */
[----:B------:R-:W-:Y:S04]  /*18960*/  LDSM.16.M88.4 R160, [R190] ;  /* 0x00000000bea0783b */ /* 0x000fe80000000200 */
[----:B------:R-:W1:Y:S01]  /*18970*/  LDSM.16.M88.4 R164, [R188+0x6000] ;  /* 0x00600000bca4783b */ /* 0x000e620000000200 */
[C---:B------:R-:W-:Y:S03]  /*18980*/  HMMA.16816.F32.BF16 R8, R32.reuse, R10, RZ ;  /* 0x0000000a2008723c */ /* 0x040fe600000418ff */
[----:B------:R-:W1:Y:S03]  /*18990*/  LDSM.16.M88.4 R168, [R188+0x6800] ;  /* 0x00680000bca8783b */ /* 0x000e660000000200 */
[C---:B--2---:R-:W-:Y:S01]  /*189a0*/  HMMA.16816.F32.BF16 R12, R32.reuse, R16, RZ ;  /* 0x00000010200c723c */ /* 0x044fe200000418ff */
[----:B------:R-:W-:Y:S05]  /*189b0*/  LDSM.16.M88.4 R172, [R188+0x7800] ;  /* 0x00780000bcac783b */ /* 0x000fea0000000200 */
[C---:B------:R-:W-:Y:S06]  /*189c0*/  HMMA.16816.F32.BF16 R16, R32.reuse, R18, RZ ;  /* 0x000000122010723c */ /* 0x040fec00000418ff */
[C---:B---3--:R-:W-:Y:S06]  /*189d0*/  HMMA.16816.F32.BF16 R20, R32.reuse, R24, RZ ;  /* 0x000000182014723c */ /* 0x048fec00000418ff */
[C---:B------:R-:W-:Y:S06]  /*189e0*/  HMMA.16816.F32.BF16 R24, R32.reuse, R26, RZ ;  /* 0x0000001a2018723c */ /* 0x040fec00000418ff */
[C---:B----4-:R-:W-:Y:S06]  /*189f0*/  HMMA.16816.F32.BF16 R28, R32.reuse, R136, RZ ;  /* 0x00000088201c723c */ /* 0x050fec00000418ff */
[----:B------:R-:W-:Y:S01]  /*18a00*/  HMMA.16816.F32.BF16 R32, R32, R138, RZ ;  /* 0x0000008a2020723c */ /* 0x000fe200000418ff */
[----:B------:R-:W2:Y:S05]  /*18a10*/  LDSM.16.M88.4 R136, [R188+0x7000] ;  /* 0x00700000bc88783b */ /* 0x000eaa0000000200 */
[C---:B-----5:R-:W-:Y:S06]  /*18a20*/  HMMA.16816.F32.BF16 R4, R140.reuse, R144, R4 ;  /* 0x000000908c04723c */ /* 0x060fec0000041804 */
[C---:B------:R-:W-:Y:S01]  /*18a30*/  HMMA.16816.F32.BF16 R8, R140.reuse, R146, R8 ;  /* 0x000000928c08723c */ /* 0x040fe20000041808 */
[----:B------:R-:W-:Y:S05]  /*18a40*/  LDSM.16.M88.4 R144, [R189] ;  /* 0x00000000bd90783b */ /* 0x000fea0000000200 */
[C---:B------:R-:W-:Y:S06]  /*18a50*/  HMMA.16816.F32.BF16 R12, R140.reuse, R148, R12 ;  /* 0x000000948c0c723c */ /* 0x040fec000004180c */
[C---:B------:R-:W-:Y:S01]  /*18a60*/  HMMA.16816.F32.BF16 R16, R140.reuse, R150, R16 ;  /* 0x000000968c10723c */ /* 0x040fe20000041810 */
[----:B------:R-:W3:Y:S05]  /*18a70*/  LDSM.16.M88.4 R148, [R184] ;  /* 0x00000000b894783b */ /* 0x000eea0000000200 */
        /* <DEDUP_REMOVED lines=20> */
[C---:B---3--:R-:W-:Y:S06]  /*18bc0*/  HMMA.16816.F32.BF16 R4, R144.reuse, R148, R4 ;  /* 0x000000949004723c */ /* 0x048fec0000041804 */
[C---:B------:R-:W-:Y:S01]  /*18bd0*/  HMMA.16816.F32.BF16 R8, R144.reuse, R150, R8 ;  /* 0x000000969008723c */ /* 0x040fe20000041808 */
[----:B------:R-:W-:Y:S05]  /*18be0*/  LDSM.16.M88.4 R148, [R183] ;  /* 0x00000000b794783b */ /* 0x000fea0000000200 */
[C---:B----4-:R-:W-:Y:S06]  /*18bf0*/  HMMA.16816.F32.BF16 R12, R144.reuse, R152, R12 ;  /* 0x00000098900c723c */ /* 0x050fec000004180c */
[C---:B------:R-:W-:Y:S01]  /*18c00*/  HMMA.16816.F32.BF16 R16, R144.reuse, R154, R16 ;  /* 0x0000009a9010723c */ /* 0x040fe20000041810 */
[----:B------:R-:W-:Y:S05]  /*18c10*/  LDSM.16.M88.4 R152, [R182] ;  /* 0x00000000b698783b */ /* 0x000fea0000000200 */
[C---:B-----5:R-:W-:Y:S06]  /*18c20*/  HMMA.16816.F32.BF16 R20, R144.reuse, R140, R20 ;  /* 0x0000008c9014723c */ /* 0x060fec0000041814 */
[C---:B------:R-:W-:Y:S01]  /*18c30*/  HMMA.16816.F32.BF16 R24, R144.reuse, R142, R24 ;  /* 0x0000008e9018723c */ /* 0x040fe20000041818 */
[----:B------:R-:W3:Y:S05]  /*18c40*/  LDSM.16.M88.4 R140, [R192+0x2000] ;  /* 0x00200000c08c783b */ /* 0x000eea0000000200 */
        /* <DEDUP_REMOVED lines=46> */
[C---:B------:R-:W-:Y:S06]  /*18f30*/  HMMA.16816.F32.BF16 R12, R144.reuse, R152, R12 ;  /* 0x00000098900c723c */ /* 0x040fec000004180c */
[C---:B------:R-:W-:Y:S01]  /*18f40*/  HMMA.16816.F32.BF16 R16, R144.reuse, R154, R16 ;  /* 0x0000009a9010723c */ /* 0x040fe20000041810 */
[----:B------:R-:W-:Y:S05]  /*18f50*/  LDSM.16.M88.4 R152, [R178] ;  /* 0x00000000b298783b */ /* 0x000fea0000000200 */
[C---:B----4-:R-:W-:Y:S06]  /*18f60*/  HMMA.16816.F32.BF16 R20, R144.reuse, R140, R20 ;  /* 0x0000008c9014723c */ /* 0x050fec0000041814 */
[C---:B------:R-:W-:Y:S01]  /*18f70*/  HMMA.16816.F32.BF16 R24, R144.reuse, R142, R24 ;  /* 0x0000008e9018723c */ /* 0x040fe20000041818 */
[----:B------:R-:W3:Y:S05]  /*18f80*/  LDSM.16.M88.4 R140, [R192+0x4000] ;  /* 0x00400000c08c783b */ /* 0x000eea0000000200 */
        /* <DEDUP_REMOVED lines=38> */
[C---:B------:R-:W-:Y:S06]  /*191f0*/  HMMA.16816.F32.BF16 R28, R160.reuse, R172, R28 ;  /* 0x000000aca01c723c */ /* 0x040fec000004181c */
[----:B------:R-:W-:Y:S06]  /*19200*/  HMMA.16816.F32.BF16 R32, R160, R174, R32 ;  /* 0x000000aea020723c */ /* 0x000fec0000041820 */
[C---:B---3--:R-:W-:Y:S06]  /*19210*/  HMMA.16816.F32.BF16 R4, R144.reuse, R148, R4 ;  /* 0x000000949004723c */ /* 0x048fec0000041804 */
        /* <DEDUP_REMOVED lines=40> */
[----:B------:R-:W-:Y:S03]  /*194a0*/  IMAD.HI.U32 R143, R143, R145, R142 ;  /* 0x000000918f8f7227 */ /* 0x000fe600078e008e */
[----:B------:R-:W-:Y:S03]  /*194b0*/  ISETP.GE.AND P0, PT, R141, RZ, PT ;  /* 0x000000ff8d00720c */ /* 0x000fe60003f06270 */
        /* <DEDUP_REMOVED lines=26> */
[C---:B------:R-:W-:Y:S02]  /*19660*/  LEA.HI.X.SX32 R147, R137.reuse, R213, 0x2, P0 ;  /* 0x000000d589937211 */ /* 0x040fe400000f16ff */
[----:B------:R-:W-:Y:S03]  /*19670*/  IADD3 R137, R137, -R139, RZ ;  /* 0x8000008b89897210 */ /* 0x000fe60007ffe0ff */
[----:B------:R-:W4:Y:S02]  /*19680*/  LD.E R3, desc[UR10][R148.64] ;  /* 0x0000000a94037980 */ /* 0x000f24000c101900 */
[----:B------:R-:W-:Y:S02]  /*19690*/  IMAD R144, R144, R137, -0x40 ;  /* 0xffffffc090907424 */ /* 0x000fe400078e0289 */
[----:B------:R-:W4:Y:S03]  /*196a0*/  LD.E R136, desc[UR12][R146.64] ;  /* 0x0000000c92887980 */ /* 0x000f26000c101900 */
        /* <DEDUP_REMOVED lines=12> */
.L_x_5985:
[----:B------:R-:W-:Y:S02]  /*19770*/  R2UR UR4, R134 ;  /* 0x00000000860472ca */ /* 0x000fe400000e0000 */
[----:B------:R-:W-:Y:S11]  /*19780*/  R2UR UR5, R135 ;  /* 0x00000000870572ca */ /* 0x000ff600000e0000 */
[----:B------:R-:W-:Y:S02]  /*19790*/  @!UPT UIADD3 URZ, URZ, URZ, URZ ;  /* 0x0000003f3f3ff290 */ /* 0x000fe4000fffe03f */
[----:B------:R-:W2:Y:S02]  /*197a0*/  LD.E R144, desc[UR4][R132.64+0x38] ;  /* 0x0000380484907980 */ /* 0x000ea4000c101900 */
[----:B--2---:R-:W-:Y:S05]  /*197b0*/  IMAD.U32 R144, R144, -0x40, RZ ;  /* 0xffffffc090907824 */ /* 0x004fea00078e00ff */
[----:B------:R-:W-:Y:S02]  /*197c0*/  SHF.R.S32.HI R137, RZ, 0x1f, R144 ;  /* 0x0000001fff897819 */ /* 0x000fe40000011490 */
.L_x_5986:
[----:B------:R-:W-:Y:S05]  /*197d0*/  BSYNC B0 ;  /* 0x0000000000007941 */ /* 0x000fea0003800000 */
.L_x_5984:
[C---:B------:R-:W-:Y:S02]  /*197e0*/  R2UR UR10, R134.reuse ;  /* 0x00000000860a72ca */ /* 0x040fe400000e0000 */
[C---:B------:R-:W-:Y:S02]  /*197f0*/  R2UR UR11, R135.reuse ;  /* 0x00000000870b72ca */ /* 0x040fe400000e0000 */
[----:B------:R-:W-:Y:S02]  /*19800*/  R2UR UR8, R134 ;  /* 0x00000000860872ca */ /* 0x000fe400000e0000 */
[C---:B------:R-:W-:Y:S02]  /*19810*/  R2UR UR9, R135.reuse ;  /* 0x00000000870972ca */ /* 0x040fe400000e0000 */
[----:B------:R-:W-:Y:S02]  /*19820*/  LEA R200, P0, R144, R200, 0x1 ;  /* 0x000000c890c87211 */ /* 0x000fe400078008ff */
[----:B------:R-:W-:Y:S02]  /*19830*/  R2UR UR4, R134 ;  /* 0x00000000860472ca */ /* 0x000fe400000e0000 */
[C---:B------:R-:W-:Y:S02]  /*19840*/  R2UR UR5, R135.reuse ;  /* 0x00000000870572ca */ /* 0x040fe400000e0000 */
[----:B------:R-:W-:Y:S02]  /*19850*/  LEA.HI.X R201, R144, R201, R137, 0x1, P0 ;  /* 0x000000c990c97211 */ /* 0x000fe400000f0c89 */
[C---:B------:R-:W-:Y:S02]  /*19860*/  R2UR UR22, R134.reuse ;  /* 0x00000000861672ca */ /* 0x040fe400000e0000 */
[----:B------:R-:W-:Y:S01]  /*19870*/  R2UR UR23, R135 ;  /* 0x00000000871772ca */ /* 0x000fe200000e0000 */
[----:B------:R-:W-:Y:S01]  /*19880*/  @!PT LDS RZ, [RZ] ;  /* 0x00000000fffff984 */ /* 0x000fe20000000800 */
[----:B------:R-:W-:Y:S01]  /*19890*/  @!PT LDS RZ, [RZ] ;  /* 0x00000000fffff984 */ /* 0x000fe20000000800 */
[----:B------:R-:W-:Y:S01]  /*198a0*/  @!PT LDS RZ, [RZ] ;  /* 0x00000000fffff984 */ /* 0x000fe20000000800 */
[----:B------:R1:W-:Y:S01]  /*198b0*/  LDGSTS.E.BYPASS.LTC128B.128 [R209+0x6000], desc[UR10][R200.64] ;  /* 0x06000000c8d17fae */ /* 0x0003e2000b901d4a */
[----:B------:R-:W-:Y:S02]  /*198c0*/  IADD3 R140, P0, R221, R200, RZ ;  /* 0x000000c8dd8c7210 */ /* 0x000fe40007f1e0ff */
[----:B------:R-:W-:Y:S01]  /*198d0*/  R2UR UR20, R134 ;  /* 0x00000000861472ca */ /* 0x000fe200000e0000 */
[----:B------:R1:W-:Y:S01]  /*198e0*/  LDGSTS.E.BYPASS.LTC128B.128 [R209+0x8000], desc[UR8][R200.64+0x80] ;  /* 0x08000080c8d17fae */ /* 0x0003e2000b901d48 */
[C---:B------:R-:W-:Y:S01]  /*198f0*/  R2UR UR21, R135.reuse ;  /* 0x00000000871572ca */ /* 0x040fe200000e0000 */
[----:B------:R-:W-:Y:S01]  /*19900*/  IMAD.X R141, R220, 0x1, R201, P0 ;  /* 0x00000001dc8d7824 */ /* 0x000fe200000e06c9 */
[C---:B------:R-:W-:Y:S01]  /*19910*/  R2UR UR18, R134.reuse ;  /* 0x00000000861272ca */ /* 0x040fe200000e0000 */
[----:B------:R1:W-:Y:S01]  /*19920*/  LDGSTS.E.BYPASS.LTC128B.128 [R209+0xa000], desc[UR4][R200.64+0x100] ;  /* 0x0a000100c8d17fae */ /* 0x0003e2000b901d44 */
[C---:B------:R-:W-:Y:S02]  /*19930*/  R2UR UR19, R135.reuse ;  /* 0x00000000871372ca */ /* 0x040fe400000e0000 */
[C---:B------:R-:W-:Y:S01]  /*19940*/  R2UR UR16, R134.reuse ;  /* 0x00000000861072ca */ /* 0x040fe200000e0000 */
[----:B------:R1:W-:Y:S01]  /*19950*/  LDGSTS.E.BYPASS.LTC128B.128 [R209+0x6800], desc[UR22][R140.64] ;  /* 0x068000008cd17fae */ /* 0x0003e2000b901d56 */
[----:B------:R-:W-:Y:S02]  /*19960*/  R2UR UR17, R135 ;  /* 0x00000000871172ca */ /* 0x000fe400000e0000 */
[----:B------:R-:W-:Y:S02]  /*19970*/  IADD3 R138, P0, R221, R140, RZ ;  /* 0x0000008cdd8a7210 */ /* 0x000fe40007f1e0ff */
[----:B------:R-:W-:Y:S01]  /*19980*/  R2UR UR14, R134 ;  /* 0x00000000860e72ca */ /* 0x000fe200000e0000 */
[----:B------:R1:W-:Y:S01]  /*19990*/  LDGSTS.E.BYPASS.LTC128B.128 [R209+0x8800], desc[UR20][R140.64+0x80] ;  /* 0x088000808cd17fae */ /* 0x0003e2000b901d54 */
[C---:B------:R-:W-:Y:S01]  /*199a0*/  R2UR UR15, R135.reuse ;  /* 0x00000000870f72ca */ /* 0x040fe200000e0000 */
[----:B------:R-:W-:Y:S01]  /*199b0*/  IMAD.X R139, R220, 0x1, R141, P0 ;  /* 0x00000001dc8b7824 */ /* 0x000fe200000e068d */
[----:B------:R-:W-:Y:S01]  /*199c0*/  R2UR UR12, R134 ;  /* 0x00000000860c72ca */ /* 0x000fe200000e0000 */
[----:B------:R1:W-:Y:S01]  /*199d0*/  LDGSTS.E.BYPASS.LTC128B.128 [R209+0xa800], desc[UR18][R140.64+0x100] ;  /* 0x0a8001008cd17fae */ /* 0x0003e2000b901d52 */
[----:B------:R-:W-:Y:S02]  /*199e0*/  R2UR UR13, R135 ;  /* 0x00000000870d72ca */ /* 0x000fe400000e0000 */
[----:B------:R-:W-:Y:S01]  /*199f0*/  IADD3 R136, P0, R221, R138, RZ ;  /* 0x0000008add887210 */ /* 0x000fe20007f1e0ff */
[----:B------:R1:W-:Y:S04]  /*19a00*/  LDGSTS.E.BYPASS.LTC128B.128 [R209+0x7000], desc[UR16][R138.64] ;  /* 0x070000008ad17fae */ /* 0x0003e8000b901d50 */
[----:B------:R-:W-:Y:S02]  /*19a10*/  IMAD.X R137, R220, 0x1, R139, P0 ;  /* 0x00000001dc897824 */ /* 0x000fe400000e068b */
[----:B------:R1:W-:Y:S04]  /*19a20*/  LDGSTS.E.BYPASS.LTC128B.128 [R209+0x9000], desc[UR14][R138.64+0x80] ;  /* 0x090000808ad17fae */ /* 0x0003e8000b901d4e */
[----:B------:R1:W-:Y:S04]  /*19a30*/  LDGSTS.E.BYPASS.LTC128B.128 [R209+0xb000], desc[UR12][R138.64+0x100] ;  /* 0x0b0001008ad17fae */ /* 0x0003e8000b901d4c */
[----:B------:R1:W-:Y:S04]  /*19a40*/  LDGSTS.E.BYPASS.LTC128B.128 [R209+0x7800], desc[UR10][R136.64] ;  /* 0x0780000088d17fae */ /* 0x0003e8000b901d4a */
[----:B------:R1:W-:Y:S04]  /*19a50*/  LDGSTS.E.BYPASS.LTC128B.128 [R209+0x9800], desc[UR8][R136.64+0x80] ;  /* 0x0980008088d17fae */ /* 0x0003e8000b901d48 */
[----:B------:R1:W-:Y:S04]  /*19a60*/  LDGSTS.E.BYPASS.LTC128B.128 [R209+0xb800], desc[UR4][R136.64+0x100] ;  /* 0x0b80010088d17fae */ /* 0x0003e8000b901d44 */
[----:B------:R-:W0:Y:S02]  /*19a70*/  LDGDEPBAR ;  /* 0x00000000000079af */ /* 0x000e240000000000 */
.L_x_5983:
[----:B------:R-:W-:Y:S05]  /*19a80*/  BSYNC B1 ;  /* 0x0000000000017941 */ /* 0x000fea0003800000 */
.L_x_5982:
[----:B------:R-:W-:Y:S01]  /*19a90*/  R2UR UR4, R134 ;  /* 0x00000000860472ca */ /* 0x000fe200000e0000 */
[----:B------:R-:W2:Y:S01]  /*19aa0*/  S2R R3, SR_TID.X ;  /* 0x0000000000037919 */ /* 0x000ea20000002100 */
[----:B------:R-:W-:Y:S11]  /*19ab0*/  R2UR UR5, R135 ;  /* 0x00000000870572ca */ /* 0x000ff600000e0000 */
[----:B------:R-:W-:Y:S02]  /*19ac0*/  @!UPT UIADD3 URZ, URZ, URZ, URZ ;  /* 0x0000003f3f3ff290 */ /* 0x000fe4000fffe03f */
[----:B------:R3:W4:Y:S01]  /*19ad0*/  LD.E R133, desc[UR4][R132.64+0xdc] ;  /* 0x0000dc0484857980 */ /* 0x000722000c101900 */
[----:B--2---:R-:W-:Y:S04]  /*19ae0*/  SHF.L.U32 R3, R3, 0x1, RZ ;  /* 0x0000000103037819 */ /* 0x004fe800000006ff */
[----:B------:R-:W-:Y:S04]  /*19af0*/  LOP3.LUT R3, R3, 0x6, RZ, 0xc0, !PT ;  /* 0x0000000603037812 */ /* 0x000fe800078ec0ff */
[----:B-1----:R-:W-:Y:S04]  /*19b00*/  LEA R136, R214, R3, 0x6 ;  /* 0x00000003d6887211 */ /* 0x002fe800078e30ff */
[C---:B------:R-:W-:Y:S01]  /*19b10*/  IADD3 R138, R136.reuse, 0x8, RZ ;  /* 0x00000008888a7810 */ /* 0x040fe20007ffe0ff */
[C---:B------:R-:W-:Y:S01]  /*19b20*/  VIADD R140, R136.reuse, 0x1 ;  /* 0x00000001888c7836 */ /* 0x040fe20000000000 */
[CC--:B------:R-:W-:Y:S01]  /*19b30*/  ISETP.GE.AND P6, PT, R136.reuse, R217.reuse, PT ;  /* 0x000000d98800720c */ /* 0x0c0fe20003fc6270 */
[----:B---3--:R-:W-:Y:S01]  /*19b40*/  VIADD R132, R136, 0x10 ;  /* 0x0000001088847836 */ /* 0x008fe20000000000 */
[C---:B------:R-:W-:Y:S02]  /*19b50*/  ISETP.GE.AND P4, PT, R138.reuse, R217, PT ;  /* 0x000000d98a00720c */ /* 0x040fe40003f86270 */
[C---:B------:R-:W-:Y:S02]  /*19b60*/  ISETP.GE.AND P2, PT, R138.reuse, R215, PT ;  /* 0x000000d78a00720c */ /* 0x040fe40003f46270 */
[CC--:B------:R-:W-:Y:S02]  /*19b70*/  ISETP.GE.OR P4, PT, R138.reuse, R216.reuse, !P4 ;  /* 0x000000d88a00720c */ /* 0x0c0fe40006786670 */
[----:B------:R-:W-:Y:S02]  /*19b80*/  ISETP.GE.OR P2, PT, R138, R211, !P2 ;  /* 0x000000d38a00720c */ /* 0x000fe40005746670 */
[C---:B------:R-:W-:Y:S02]  /*19b90*/  IADD3 R138, R136.reuse, 0x9, RZ ;  /* 0x00000009888a7810 */ /* 0x040fe40007ffe0ff */
[----:B------:R-:W-:Y:S02]  /*19ba0*/  ISETP.GE.AND P5, PT, R136, R215, PT ;  /* 0x000000d78800720c */ /* 0x000fe40003fa6270 */
[-C--:B------:R-:W-:Y:S02]  /*19bb0*/  ISETP.GE.AND P0, PT, R140, R217.reuse, PT ;  /* 0x000000d98c00720c */ /* 0x080fe40003f06270 */
[-C--:B------:R-:W-:Y:S02]  /*19bc0*/  ISETP.GE.OR P6, PT, R136, R216.reuse, !P6 ;  /* 0x000000d88800720c */ /* 0x080fe400077c6670 */
[----:B------:R-:W-:Y:S02]  /*19bd0*/  ISETP.GE.AND P3, PT, R138, R217, PT ;  /* 0x000000d98a00720c */ /* 0x000fe40003f66270 */
[----:B------:R-:W-:Y:S02]  /*19be0*/  ISETP.GE.AND P1, PT, R140, R215, PT ;  /* 0x000000d78c00720c */ /* 0x000fe40003f26270 */
[-C--:B------:R-:W-:Y:S02]  /*19bf0*/  ISETP.GE.OR P5, PT, R136, R211.reuse, !P5 ;  /* 0x000000d38800720c */ /* 0x080fe40006fa6670 */
[-C--:B------:R-:W-:Y:S02]  /*19c00*/  ISETP.GE.OR P0, PT, R140, R216.reuse, !P0 ;  /* 0x000000d88c00720c */ /* 0x080fe40004706670 */
[----:B------:R-:W-:Y:S02]  /*19c10*/  FSEL R157, R4, -INF , !P6 ;  /* 0xff800000049d7808 */ /* 0x000fe40007000000 */
        /* <DEDUP_REMOVED lines=19> */
[CC--:B------:R-:W-:Y:S02]  /*19d50*/  ISETP.GE.OR P3, PT, R6.reuse, R216.reuse, !P3 ;  /* 0x000000d80600720c */ /* 0x0c0fe40005f66670 */
[-C--:B------:R-:W-:Y:S02]  /*19d60*/  ISETP.GE.OR P2, PT, R6, R211.reuse, !P2 ;  /* 0x000000d30600720c */ /* 0x080fe40005746670 */
[-C--:B------:R-:W-:Y:S02]  /*19d70*/  ISETP.GE.OR P0, PT, R132, R211.reuse, !P0 ;  /* 0x000000d38400720c */ /* 0x080fe40004706670 */
[CC--:B------:R-:W-:Y:S02]  /*19d80*/  ISETP.GE.OR P4, PT, R4.reuse, R211.reuse, !P4 ;  /* 0x000000d30400720c */ /* 0x0c0fe40006786670 */
[-C--:B------:R-:W-:Y:S01]  /*19d90*/  ISETP.GE.OR P1, PT, R4, R216.reuse, !P1 ;  /* 0x000000d80400720c */ /* 0x080fe20004f26670 */
[----:B------:R-:W-:Y:S01]  /*19da0*/  VIADD R4, R136, 0x19 ;  /* 0x0000001988047836 */ /* 0x000fe20000000000 */
        /* <DEDUP_REMOVED lines=14> */
[-C--:B------:R-:W-:Y:S01]  /*19e90*/  ISETP.GE.OR P0, PT, R6, R211.reuse, !P0 ;  /* 0x000000d30600720c */ /* 0x080fe20004706670 */
        /* <DEDUP_REMOVED lines=18> */
[CC--:B------:R-:W-:Y:S02]  /*19fc0*/  ISETP.GE.OR P6, PT, R6.reuse, R216.reuse, !P6 ;  /* 0x000000d80600720c */ /* 0x0c0fe400077c6670 */
[-C--:B------:R-:W-:Y:S02]  /*19fd0*/  ISETP.GE.OR P2, PT, R6, R211.reuse, !P2 ;  /* 0x000000d30600720c */ /* 0x080fe40005746670 */
[C---:B------:R-:W-:Y:S02]  /*19fe0*/  ISETP.GE.OR P4, PT, R4.reuse, R216, !P4 ;  /* 0x000000d80400720c */ /* 0x040fe40006786670 */
[----:B------:R-:W-:Y:S02]  /*19ff0*/  ISETP.GE.OR P3, PT, R4, R211, !P3 ;  /* 0x000000d30400720c */ /* 0x000fe40005f66670 */
[----:B------:R-:W-:Y:S02]  /*1a000*/  IADD3 R6, R136, 0x30, RZ ;  /* 0x0000003088067810 */ /* 0x000fe40007ffe0ff */
        /* <DEDUP_REMOVED lines=13> */
[CC--:B------:R-:W-:Y:S02]  /*1a0e0*/  ISETP.GE.OR P4, PT, R6.reuse, R216.reuse, !P4 ;  /* 0x000000d80600720c */ /* 0x0c0fe40006786670 */
[----:B------:R-:W-:Y:S02]  /*1a0f0*/  ISETP.GE.OR P0, PT, R6, R211, !P0 ;  /* 0x000000d30600720c */ /* 0x000fe40004706670 */
[----:B------:R-:W-:Y:S02]  /*1a100*/  FSEL R233, R24, -INF , !P6 ;  /* 0xff80000018e97808 */ /* 0x000fe40007000000 */
[----:B------:R-:W-:Y:S02]  /*1a110*/  ISETP.GE.OR P5, PT, R4, R216, !P5 ;  /* 0x000000d80400720c */ /* 0x000fe40006fa6670 */
        /* <DEDUP_REMOVED lines=16> */
[-C--:B------:R-:W-:Y:S02]  /*1a220*/  ISETP.GE.AND P6, PT, R4, R217.reuse, PT ;  /* 0x000000d90400720c */ /* 0x080fe40003fc6270 */
        /* <DEDUP_REMOVED lines=409> */
.L_x_5978:
        /* <DEDUP_REMOVED lines=14> */
.L_x_6004:
        /* <DEDUP_REMOVED lines=135> */
[----:B------:R-:W-:Y:S01]  /*1c510*/  FMUL.FTZ R54, R0, R54 ;  /* 0x0000003600367220 */ /* 0x000fe20000410000 */
[----:B------:R-:W-:Y:S01]  /*1c520*/  IADD3 R25, R19, R18, RZ ;  /* 0x0000001213197210 */ /* 0x000fe20007ffe0ff */
[----:B------:R-:W-:Y:S01]  /*1c530*/  STS [R19], R120 ;  /* 0x0000007813007388 */ /* 0x000fe20000000800 */
[----:B------:R-:W-:Y:S01]  /*1c540*/  ISETP.NE.AND P0, PT, R210, -0x1, PT ;  /* 0xffffffffd200780c */ /* 0x000fe20003f05270 */
        /* <DEDUP_REMOVED lines=67> */
[----:B------:R-:W-:Y:S01]  /*1c980*/  @!P0 R2UR UR8, R6 ;  /* 0x00000000060882ca */ /* 0x000fe200000e0000 */
[----:B------:R-:W-:Y:S01]  /*1c990*/  STS [R15+0x2000], R48 ;  /* 0x002000300f007388 */ /* 0x000fe20000000800 */
[----:B------:R-:W-:Y:S02]  /*1c9a0*/  @!P0 R2UR UR9, R7 ;  /* 0x00000000070982ca */ /* 0x000fe400000e0000 */
        /* <DEDUP_REMOVED lines=33> */
[----:B-1----:R-:W4:Y:S04]  /*1cbc0*/  LD.E.U8 R9, desc[UR4][R10.64+0x1c8] ;  /* 0x0001c8040a097980 */ /* 0x002f28000c101100 */
[----:B------:R-:W4:Y:S04]  /*1cbd0*/  @!P0 LD.E.64 R28, desc[UR8][R10.64+0x80] ;  /* 0x000080080a1c8980 */ /* 0x000f28000c101b00 */
[----:B------:R-:W4:Y:S01]  /*1cbe0*/  LD.E.64 R60, desc[UR10][R10.64+0x88] ;  /* 0x0000880a0a3c7980 */ /* 0x000f22000c101b00 */
[----:B--2---:R-:W1:Y:S01]  /*1cbf0*/  @P4 MUFU.LG2 R17, R8 ;  /* 0x0000000800114308 */ /* 0x004e620000000c00 */
[----:B------:R-:W-:Y:S01]  /*1cc00*/  @!P0 SHF.R.S32.HI R16, RZ, 0x1f, R206 ;  /* 0x0000001fff108819 */ /* 0x000fe200000114ce */
[----:B------:R-:W-:Y:S01]  /*1cc10*/  BSSY B0, `(.L_x_5989) ;  /* 0x0000026000007945 */ /* 0x000fe20003800000 */
[----:B------:R2:W5:Y:S05]  /*1cc20*/  LD.E.64 R66, desc[UR4][R10.64+0x90] ;  /* 0x000090040a427980 */ /* 0x00056a000c101b00 */
[----:B------:R-:W2:Y:S01]  /*1cc30*/  @P3 MUFU.LG2 R18, R13 ;  /* 0x0000000d00123308 */ /* 0x000ea20000000c00 */
[----:B---3--:R-:W-:Y:S01]  /*1cc40*/  MOV R0, 0x7f800000 ;  /* 0x7f80000000007802 */ /* 0x008fe20000000f00 */
[----:B-1----:R-:W-:-:S04]  /*1cc50*/  @P4 FMUL.FTZ R17, R17, 0.69314718246459960938 ;  /* 0x3f31721811114820 */ /* 0x002fc80000410000 */
[----:B-----5:R-:W-:Y:S01]  /*1cc60*/  @P4 FFMA.FTZ R0, R4, R132, R17 ;  /* 0x0000008404004223 */ /* 0x020fe20000010011 */
[----:B--2---:R-:W-:Y:S01]  /*1cc70*/  @P3 FMUL.FTZ R18, R18, 0.69314718246459960938 ;  /* 0x3f31721812123820 */ /* 0x004fe20000410000 */
[----:B----4-:R-:W-:Y:S01]  /*1cc80*/  ISETP.NE.AND P1, PT, R9, RZ, PT ;  /* 0x000000ff0900720c */ /* 0x010fe20003f25270 */
[----:B------:R-:W-:-:S04]  /*1cc90*/  @!P0 IMAD R15, R29, R206, RZ ;  /* 0x000000ce1d0f8224 */ /* 0x000fc800078e02ff */
[----:B------:R-:W-:Y:S02]  /*1cca0*/  @!P0 IMAD R15, R28, R16, R15 ;  /* 0x000000101c0f8224 */ /* 0x000fe400078e020f */
[-C--:B------:R-:W-:Y:S02]  /*1ccb0*/  @P0 IMAD R16, R61, R210.reuse, RZ ;  /* 0x000000d23d100224 */ /* 0x080fe400078e02ff */
[----:B------:R-:W-:-:S04]  /*1ccc0*/  @P0 IMAD.WIDE.U32 R20, R60, R210, RZ ;  /* 0x000000d23c140225 */ /* 0x000fc800078e00ff */
[----:B------:R-:W-:Y:S01]  /*1ccd0*/  @!P0 IMAD.WIDE.U32 R28, R28, R206, RZ ;  /* 0x000000ce1c1c8225 */ /* 0x000fe200078e00ff */
[----:B------:R-:W-:Y:S02]  /*1cce0*/  @P0 IADD3 R8, R21, R16, RZ ;  /* 0x0000001015080210 */ /* 0x000fe40007ffe0ff */
[----:B------:R-:W-:Y:S01]  /*1ccf0*/  MOV R9, 0x7f800000 ;  /* 0x7f80000000097802 */ /* 0x000fe20000000f00 */
[----:B------:R-:W-:Y:S01]  /*1cd00*/  @P3 FFMA.FTZ R9, R4, R3, R18 ;  /* 0x0000000304093223 */ /* 0x000fe20000010012 */
        /* <DEDUP_REMOVED lines=14> */
.L_x_5990:
        /* <DEDUP_REMOVED lines=8> */
.L_x_5991:
[----:B------:R-:W-:Y:S05]  /*1ce70*/  BSYNC B0 ;  /* 0x0000000000007941 */ /* 0x000fea0003800000 */
.L_x_5989:
[----:B------:R-:W1:Y:S01]  /*1ce80*/  S2R R13, SR_TID.X ;  /* 0x00000000000d7919 */ /* 0x000e620000002100 */
[----:B------:R-:W-:Y:S02]  /*1ce90*/  R2UR UR4, R6 ;  /* 0x00000000060472ca */ /* 0x000fe400000e0000 */
[----:B------:R-:W-:Y:S02]  /*1cea0*/  R2UR UR5, R7 ;  /* 0x00000000070572ca */ /* 0x000fe400000e0000 */
[----:B------:R-:W-:-:S05]  /*1ceb0*/  LOP3.LUT R17, R12, 0xffffffe0, RZ, 0xc0, !PT ;  /* 0xffffffe00c117812 */ /* 0x000fca00078ec0ff */
[----:B------:R-:W-:Y:S01]  /*1cec0*/  IMAD.IADD R12, R2, 0x1, -R17 ;  /* 0x00000001020c7824 */ /* 0x000fe200078e0a11 */
[----:B------:R-:W-:-:S04]  /*1ced0*/  LEA.HI R17, R5, R2, RZ, 0x3 ;  /* 0x0000000205117211 */ /* 0x000fc800078f18ff */
[----:B------:R-:W-:Y:S01]  /*1cee0*/  LOP3.LUT R17, R17, 0xfffffff8, RZ, 0xc0, !PT ;  /* 0xfffffff811117812 */ /* 0x000fe200078ec0ff */
[----:B------:R-:W5:Y:S04]  /*1cef0*/  LD.E.64 R62, desc[UR4][R10.64+0x70] ;  /* 0x000070040a3e7980 */ /* 0x000f68000c101b00 */
[----:B------:R2:W5:Y:S01]  /*1cf00*/  LD.E.64 R64, desc[UR4][R10.64+0xa0] ;  /* 0x0000a0040a407980 */ /* 0x000562000c101b00 */
[----:B------:R-:W-:Y:S01]  /*1cf10*/  IMAD.IADD R18, R2, 0x1, -R17 ;  /* 0x0000000102127824 */ /* 0x000fe200078e0a11 */
[----:B------:R-:W-:Y:S01]  /*1cf20*/  SHF.R.S32.HI R15, RZ, 0x1f, R205 ;  /* 0x0000001fff0f7819 */ /* 0x000fe200000114cd */
[----:B------:R-:W-:Y:S05]  /*1cf30*/  WARPSYNC.ALL ;  /* 0x0000000000007948 */ /* 0x000fea0003800000 */
[----:B------:R-:W-:Y:S01]  /*1cf40*/  IMAD.SHL.U32 R18, R18, 0x8, RZ ;  /* 0x0000000812127824 */ /* 0x000fe200078e00ff */
[----:B------:R-:W-:Y:S01]  /*1cf50*/  BAR.SYNC.DEFER_BLOCKING 0x0 ;  /* 0x0000000000007b1d */ /* 0x000fe20000010000 */
[----:B------:R-:W-:Y:S01]  /*1cf60*/  IMAD R3, R67, R205, RZ ;  /* 0x000000cd43037224 */ /* 0x000fe200078e02ff */
[----:B------:R-:W-:Y:S01]  /*1cf70*/  LOP3.LUT P0, RZ, R12, 0x3, RZ, 0xc0, !PT ;  /* 0x000000030cff7812 */ /* 0x000fe2000780c0ff */
[----:B------:R-:W-:Y:S01]  /*1cf80*/  IMAD.SHL.U32 R5, R207, 0x40, RZ ;  /* 0x00000040cf057824 */ /* 0x000fe200078e00ff */
[----:B-1----:R-:W-:Y:S01]  /*1cf90*/  SHF.R.S32.HI R2, RZ, 0x1f, R13 ;  /* 0x0000001fff027819 */ /* 0x002fe2000001140d */
[----:B------:R-:W-:Y:S01]  /*1cfa0*/  IMAD R3, R66, R15, R3 ;  /* 0x0000000f42037224 */ /* 0x000fe200078e0203 */
[----:B------:R-:W-:Y:S01]  /*1cfb0*/  SHF.R.S32.HI R19, RZ, 0x1f, R18 ;  /* 0x0000001fff137819 */ /* 0x000fe20000011412 */
[----:B------:R-:W-:Y:S01]  /*1cfc0*/  BSSY B0, `(.L_x_5992) ;  /* 0x000003b000007945 */ /* 0x000fe20003800000 */
[----:B------:R-:W-:-:S02]  /*1cfd0*/  LEA.HI R2, R2, R13, RZ, 0x3 ;  /* 0x0000000d02027211 */ /* 0x000fc400078f18ff */
[----:B------:R-:W-:Y:S01]  /*1cfe0*/  SHF.R.S32.HI R15, RZ, 0x1f, R14 ;  /* 0x0000001fff0f7819 */ /* 0x000fe2000001140e */
[-C--:B------:R-:W-:Y:S01]  /*1cff0*/  IMAD.WIDE.U32 R18, R60, R5.reuse, R18 ;  /* 0x000000053c127225 */ /* 0x080fe200078e0012 */
[----:B------:R-:W-:Y:S02]  /*1d000*/  SHF.R.S32.HI R12, RZ, 0x1f, R5 ;  /* 0x0000001fff0c7819 */ /* 0x000fe40000011405 */
[----:B------:R-:W-:Y:S02]  /*1d010*/  SHF.R.S32.HI R2, RZ, 0x3, R2 ;  /* 0x00000003ff027819 */ /* 0x000fe40000011402 */
[----:B--2---:R-:W-:Y:S01]  /*1d020*/  SHF.R.S32.HI R10, RZ, 0x1f, R13 ;  /* 0x0000001fff0a7819 */ /* 0x004fe2000001140d */
[----:B------:R-:W-:Y:S01]  /*1d030*/  IMAD R11, R61, R5, RZ ;  /* 0x000000053d0b7224 */ /* 0x000fe200078e02ff */
[----:B------:R-:W-:Y:S02]  /*1d040*/  LEA.HI R15, R15, R14, RZ, 0x2 ;  /* 0x0000000e0f0f7211 */ /* 0x000fe400078f10ff */
[----:B------:R-:W-:Y:S01]  /*1d050*/  LEA.HI R10, R10, R13, RZ, 0x5 ;  /* 0x0000000d0a0a7211 */ /* 0x000fe200078f28ff */
[----:B------:R-:W-:Y:S01]  /*1d060*/  IMAD R11, R60, R12, R11 ;  /* 0x0000000c3c0b7224 */ /* 0x000fe200078e020b */
[----:B------:R-:W-:Y:S01]  /*1d070*/  LOP3.LUT R15, R15, 0xffffffc, RZ, 0xc0, !PT ;  /* 0x0ffffffc0f0f7812 */ /* 0x000fe200078ec0ff */
[----:B------:R-:W-:Y:S01]  /*1d080*/  VIADD R12, R2, 0x10 ;  /* 0x00000010020c7836 */ /* 0x000fe20000000000 */
[----:B------:R-:W-:Y:S01]  /*1d090*/  LOP3.LUT R10, R10, 0xffffffe0, RZ, 0xc0, !PT ;  /* 0xffffffe00a0a7812 */ /* 0x000fe200078ec0ff */
[----:B------:R1:W2:Y:S01]  /*1d0a0*/  LDS.128 R52, [R209] ;  /* 0x00000000d1347984 */ /* 0x0002a20000000c00 */
[----:B------:R-:W-:Y:S01]  /*1d0b0*/  IADD3 R16, P1, R16, R18, RZ ;  /* 0x0000001210107210 */ /* 0x000fe20007f3e0ff */
[----:B------:R-:W-:-:S02]  /*1d0c0*/  IMAD.IADD R15, R14, 0x1, -R15 ;  /* 0x000000010e0f7824 */ /* 0x000fc400078e0a0f */
[----:B------:R-:W-:Y:S01]  /*1d0d0*/  IMAD.IADD R10, R13, 0x1, -R10 ;  /* 0x000000010d0a7824 */ /* 0x000fe200078e0a0a */
[----:B------:R-:W-:Y:S01]  /*1d0e0*/  IADD3.X R17, R8, R19, R11, P1, !PT ;  /* 0x0000001308117210 */ /* 0x000fe20000ffe40b */
[----:B------:R-:W-:Y:S01]  /*1d0f0*/  IMAD.IADD R13, R208, 0x1, -R5 ;  /* 0x00000001d00d7824 */ /* 0x000fe200078e0a05 */
[----:B------:R1:W3:Y:S01]  /*1d100*/  LDS.128 R48, [R209+0x800] ;  /* 0x00080000d1307984 */ /* 0x0002e20000000c00 */
[----:B------:R-:W-:Y:S01]  /*1d110*/  VIADD R8, R2, 0x30 ;  /* 0x0000003002087836 */ /* 0x000fe20000000000 */
[----:B------:R-:W-:Y:S01]  /*1d120*/  SHF.R.S32.HI R5, RZ, 0x1f, R10 ;  /* 0x0000001fff057819 */ /* 0x000fe2000001140a */
[----:B------:R-:W-:Y:S01]  /*1d130*/  IMAD.WIDE.U32 R66, R66, R205, R16 ;  /* 0x000000cd42427225 */ /* 0x000fe200078e0010 */
[-C--:B------:R-:W-:Y:S01]  /*1d140*/  ISETP.GE.AND P3, PT, R12, R13.reuse, PT ;  /* 0x0000000d0c00720c */ /* 0x080fe20003f66270 */
[----:B------:R1:W4:Y:S01]  /*1d150*/  LDS.128 R44, [R209+0x1000] ;  /* 0x00100000d12c7984 */ /* 0x0003220000000c00 */
[----:B------:R-:W-:Y:S01]  /*1d160*/  LEA.HI R5, R5, R10, RZ, 0x2 ;  /* 0x0000000a05057211 */ /* 0x000fe200078f10ff */
[C---:B------:R-:W-:Y:S01]  /*1d170*/  VIADD R10, R2.reuse, 0x20 ;  /* 0x00000020020a7836 */ /* 0x040fe20000000000 */
[----:B------:R-:W-:Y:S01]  /*1d180*/  ISETP.GE.AND P4, PT, R2, R13, PT ;  /* 0x0000000d0200720c */ /* 0x000fe20003f86270 */
[----:B------:R1:W1:Y:S01]  /*1d190*/  LDS.128 R40, [R209+0x1800] ;  /* 0x00180000d1287984 */ /* 0x0002620000000c00 */
[----:B------:R-:W-:-:S02]  /*1d1a0*/  SHF.R.S32.HI R12, RZ, 0x2, R5 ;  /* 0x00000002ff0c7819 */ /* 0x000fc40000011405 */
[-C--:B------:R-:W-:Y:S01]  /*1d1b0*/  ISETP.GE.AND P2, PT, R10, R13.reuse, PT ;  /* 0x0000000d0a00720c */ /* 0x080fe20003f46270 */
[----:B------:R1:W1:Y:S01]  /*1d1c0*/  LDS.128 R36, [R209+0x2000] ;  /* 0x00200000d1247984 */ /* 0x0002620000000c00 */
[----:B------:R-:W-:Y:S01]  /*1d1d0*/  ISETP.GE.AND P1, PT, R8, R13, PT ;  /* 0x0000000d0800720c */ /* 0x000fe20003f26270 */
[----:B------:R-:W-:Y:S02]  /*1d1e0*/  IMAD R5, R15, 0x10, R12 ;  /* 0x000000100f057824 */ /* 0x000fe400078e020c */
[----:B------:R1:W1:Y:S04]  /*1d1f0*/  LDS.128 R32, [R209+0x2800] ;  /* 0x00280000d1207984 */ /* 0x0002680000000c00 */
[----:B------:R1:W1:Y:S04]  /*1d200*/  LDS.128 R28, [R209+0x3000] ;  /* 0x00300000d11c7984 */ /* 0x0002680000000c00 */
[----:B------:R1:W1:Y:S04]  /*1d210*/  LDS.128 R24, [R209+0x3800] ;  /* 0x00380000d1187984 */ /* 0x0002680000000c00 */
[----:B------:R1:W1:Y:S04]  /*1d220*/  LDS.128 R20, [R209+0x4000] ;  /* 0x00400000d1147984 */ /* 0x0002680000000c00 */
[----:B------:R1:W1:Y:S04]  /*1d230*/  LDS.128 R16, [R209+0x4800] ;  /* 0x00480000d1107984 */ /* 0x0002680000000c00 */
[----:B------:R1:W1:Y:S04]  /*1d240*/  LDS.128 R12, [R209+0x5000] ;  /* 0x00500000d10c7984 */ /* 0x0002680000000c00 */
[----:B------:R1:W1:Y:S01]  /*1d250*/  LDS.128 R56, [R209+0x5800] ;  /* 0x00580000d1387984 */ /* 0x0002620000000c00 */
[----:B--23--:R-:W-:Y:S05]  /*1d260*/  @P0 BRA `(.L_x_5993) ;  /* 0x0000000000400947 */ /* 0x00cfea0003800000 */
        /* <DEDUP_REMOVED lines=16> */
.L_x_5993:
[----:B------:R-:W-:Y:S05]  /*1d370*/  BSYNC B0 ;  /* 0x0000000000007941 */ /* 0x000fea0003800000 */
.L_x_5992:
[----:B------:R-:W-:Y:S01]  /*1d380*/  BSSY B0, `(.L_x_5994) ;  /* 0x0000014000007945 */ /* 0x000fe20003800000 */
[----:B--2---:R-:W-:Y:S02]  /*1d390*/  SHF.R.S32.HI R0, RZ, 0x1f, R2 ;  /* 0x0000001fff007819 */ /* 0x004fe40000011402 */
[----:B------:R-:W-:Y:S01]  /*1d3a0*/  IADD3 R9, R67, R3, RZ ;  /* 0x0000000343097210 */ /* 0x000fe20007ffe0ff */
[----:B------:R-:W-:Y:S06]  /*1d3b0*/  @P4 BRA `(.L_x_5995) ;  /* 0x0000000000404947 */ /* 0x000fec0003800000 */
[----:B------:R-:W-:Y:S01]  /*1d3c0*/  IMAD R3, R61, R2, RZ ;  /* 0x000000023d037224 */ /* 0x000fe200078e02ff */
[----:B------:R-:W-:Y:S01]  /*1d3d0*/  R2UR UR10, R6 ;  /* 0x00000000060a72ca */ /* 0x000fe200000e0000 */
[----:B------:R-:W-:Y:S01]  /*1d3e0*/  IMAD.MOV.U32 R8, RZ, RZ, R66 ;  /* 0x000000ffff087224 */ /* 0x000fe200078e0042 */
[C---:B------:R-:W-:Y:S01]  /*1d3f0*/  R2UR UR11, R7.reuse ;  /* 0x00000000070b72ca */ /* 0x040fe200000e0000 */
[----:B------:R-:W-:Y:S01]  /*1d400*/  IMAD R3, R60, R0, R3 ;  /* 0x000000003c037224 */ /* 0x000fe200078e0203 */
[----:B------:R-:W-:Y:S01]  /*1d410*/  R2UR UR8, R6 ;  /* 0x00000000060872ca */ /* 0x000fe200000e0000 */
[----:B------:R-:W-:Y:S01]  /*1d420*/  IMAD.WIDE.U32 R4, R2, R60, R8 ;  /* 0x0000003c02047225 */ /* 0x000fe200078e0008 */
[----:B------:R-:W-:Y:S02]  /*1d430*/  R2UR UR9, R7 ;  /* 0x00000000070972ca */ /* 0x000fe400000e0000 */
[----:B------:R-:W-:Y:S01]  /*1d440*/  R2UR UR4, R6 ;  /* 0x00000000060472ca */ /* 0x000fe200000e0000 */
[----:B------:R-:W-:Y:S01]  /*1d450*/  IMAD.IADD R3, R5, 0x1, R3 ;  /* 0x0000000105037824 */ /* 0x000fe200078e0203 */
[----:B------:R-:W-:-:S02]  /*1d460*/  R2UR UR5, R7 ;  /* 0x00000000070572ca */ /* 0x000fc400000e0000 */
[----:B-----5:R-:W-:-:S04]  /*1d470*/  LEA R10, P0, R4, R62, 0x1 ;  /* 0x0000003e040a7211 */ /* 0x020fc800078008ff */
[----:B------:R-:W-:-:S05]  /*1d480*/  LEA.HI.X R11, R4, R63, R3, 0x1, P0 ;  /* 0x0000003f040b7211 */ /* 0x000fca00000f0c03 */
[----:B------:R2:W-:Y:S04]  /*1d490*/  ST.E.128 desc[UR10][R10.64], R52 ;  /* 0x000000340a007985 */ /* 0x0005e8000c101d0a */
[----:B-1----:R2:W-:Y:S04]  /*1d4a0*/  ST.E.128 desc[UR8][R10.64+0x80], R36 ;  /* 0x000080240a007985 */ /* 0x0025e8000c101d08 */
[----:B------:R2:W-:Y:S02]  /*1d4b0*/  ST.E.128 desc[UR4][R10.64+0x100], R20 ;  /* 0x000100140a007985 */ /* 0x0005e4000c101d04 */
.L_x_5995:
[----:B------:R-:W-:Y:S05]  /*1d4c0*/  BSYNC B0 ;  /* 0x0000000000007941 */ /* 0x000fea0003800000 */
.L_x_5994:
[----:B------:R-:W-:Y:S04]  /*1d4d0*/  BSSY B0, `(.L_x_5996) ;  /* 0x0000015000007945 */ /* 0x000fe80003800000 */
[----:B------:R-:W-:Y:S05]  /*1d4e0*/  @P3 BRA `(.L_x_5997) ;  /* 0x00000000004c3947 */ /* 0x000fea0003800000 */
[----:B------:R-:W-:Y:S01]  /*1d4f0*/  IADD3 R5, P0, R2, 0x10, RZ ;  /* 0x0000001002057810 */ /* 0x000fe20007f1e0ff */
[----:B--2---:R-:W-:Y:S01]  /*1d500*/  IMAD.MOV.U32 R10, RZ, RZ, R66 ;  /* 0x000000ffff0a7224 */ /* 0x004fe200078e0042 */
[C---:B------:R-:W-:Y:S01]  /*1d510*/  R2UR UR10, R6.reuse ;  /* 0x00000000060a72ca */ /* 0x040fe200000e0000 */
[----:B------:R-:W-:Y:S01]  /*1d520*/  IMAD.MOV.U32 R11, RZ, RZ, R9 ;  /* 0x000000ffff0b7224 */ /* 0x000fe200078e0009 */
[C---:B------:R-:W-:Y:S01]  /*1d530*/  R2UR UR11, R7.reuse ;  /* 0x00000000070b72ca */ /* 0x040fe200000e0000 */
[----:B------:R-:W-:Y:S01]  /*1d540*/  IMAD.X R3, RZ, RZ, R0, P0 ;  /* 0x000000ffff037224 */ /* 0x000fe200000e0600 */
[----:B------:R-:W-:Y:S01]  /*1d550*/  R2UR UR8, R6 ;  /* 0x00000000060872ca */ /* 0x000fe200000e0000 */
[----:B------:R-:W-:Y:S01]  /*1d560*/  IMAD.WIDE.U32 R10, R60, R5, R10 ;  /* 0x000000053c0a7225 */ /* 0x000fe200078e000a */
[----:B------:R-:W-:Y:S02]  /*1d570*/  R2UR UR9, R7 ;  /* 0x00000000070972ca */ /* 0x000fe400000e0000 */
[----:B------:R-:W-:Y:S01]  /*1d580*/  R2UR UR4, R6 ;  /* 0x00000000060472ca */ /* 0x000fe200000e0000 */
[----:B------:R-:W-:Y:S01]  /*1d590*/  IMAD R3, R3, R60, RZ ;  /* 0x0000003c03037224 */ /* 0x000fe200078e02ff */
[----:B------:R-:W-:-:S02]  /*1d5a0*/  R2UR UR5, R7 ;  /* 0x00000000070572ca */ /* 0x000fc400000e0000 */
[----:B-----5:R-:W-:Y:S01]  /*1d5b0*/  LEA R4, P0, R10, R62, 0x1 ;  /* 0x0000003e0a047211 */ /* 0x020fe200078008ff */
[----:B------:R-:W-:-:S04]  /*1d5c0*/  IMAD R3, R61, R5, R3 ;  /* 0x000000053d037224 */ /* 0x000fc800078e0203 */
[----:B------:R-:W-:-:S05]  /*1d5d0*/  IMAD.IADD R3, R11, 0x1, R3 ;  /* 0x000000010b037824 */ /* 0x000fca00078e0203 */
[----:B------:R-:W-:-:S05]  /*1d5e0*/  LEA.HI.X R5, R10, R63, R3, 0x1, P0 ;  /* 0x0000003f0a057211 */ /* 0x000fca00000f0c03 */
[----:B------:R3:W-:Y:S04]  /*1d5f0*/  ST.E.128 desc[UR10][R4.64], R48 ;  /* 0x0000003004007985 */ /* 0x0007e8000c101d0a */
[----:B-1----:R3:W-:Y:S04]  /*1d600*/  ST.E.128 desc[UR8][R4.64+0x80], R32 ;  /* 0x0000802004007985 */ /* 0x0027e8000c101d08 */
[----:B------:R3:W-:Y:S02]  /*1d610*/  ST.E.128 desc[UR4][R4.64+0x100], R16 ;  /* 0x0001001004007985 */ /* 0x0007e4000c101d04 */
.L_x_5997:
[----:B------:R-:W-:Y:S05]  /*1d620*/  BSYNC B0 ;  /* 0x0000000000007941 */ /* 0x000fea0003800000 */
.L_x_5996:
[----:B------:R-:W-:Y:S04]  /*1d630*/  BSSY B0, `(.L_x_5998) ;  /* 0x0000015000007945 */ /* 0x000fe80003800000 */
[----:B------:R-:W-:Y:S05]  /*1d640*/  @P2 BRA `(.L_x_5999) ;  /* 0x00000000004c2947 */ /* 0x000fea0003800000 */
[----:B---3--:R-:W-:Y:S01]  /*1d650*/  IADD3 R5, P0, R2, 0x20, RZ ;  /* 0x0000002002057810 */ /* 0x008fe20007f1e0ff */
        /* <DEDUP_REMOVED lines=15> */
[----:B----4-:R2:W-:Y:S04]  /*1d750*/  ST.E.128 desc[UR10][R4.64], R44 ;  /* 0x0000002c04007985 */ /* 0x0105e8000c101d0a */
[----:B-1----:R2:W-:Y:S04]  /*1d760*/  ST.E.128 desc[UR8][R4.64+0x80], R28 ;  /* 0x0000801c04007985 */ /* 0x0025e8000c101d08 */
[----:B------:R2:W-:Y:S02]  /*1d770*/  ST.E.128 desc[UR4][R4.64+0x100], R12 ;  /* 0x0001000c04007985 */ /* 0x0005e4000c101d04 */
.L_x_5999:
[----:B------:R-:W-:Y:S05]  /*1d780*/  BSYNC B0 ;  /* 0x0000000000007941 */ /* 0x000fea0003800000 */
.L_x_5998:
[----:B------:R-:W-:-:S04]  /*1d790*/  MOV R205, 0x0 ;  /* 0x0000000000cd7802 */ /* 0x000fc80000000f00 */
[----:B-12345:R-:W-:Y:S05]  /*1d7a0*/  @P1 RET.REL.NODEC R204 `(_ZN5flash24flash_fwd_splitkv_kernelI23Flash_fwd_kernel_traitsILi192ELi64ELi64ELi4ELb0ELb0EN7cutlass10bfloat16_tE19Flash_kernel_traitsILi192ELi64ELi64ELi4ES3_EELb0ELb1ELb0ELb0ELb1ELb0ELb0ELb1EEEvNS_16Flash_fwd_paramsE) ;  /* 0xfffffe28cc141950 */ /* 0x03efea0003c3ffff */
[----:B------:R-:W-:Y:S01]  /*1d7b0*/  IADD3 R3, P0, R2, 0x30, RZ ;  /* 0x0000003002037810 */ /* 0x000fe20007f1e0ff */
[----:B------:R-:W-:Y:S01]  /*1d7c0*/  IMAD.MOV.U32 R8, RZ, RZ, R66 ;  /* 0x000000ffff087224 */ /* 0x000fe200078e0042 */
[C---:B------:R-:W-:Y:S01]  /*1d7d0*/  R2UR UR10, R6.reuse ;  /* 0x00000000060a72ca */ /* 0x040fe200000e0000 */
[----:B------:R-:W-:Y:S01]  /*1d7e0*/  IMAD.MOV.U32 R205, RZ, RZ, 0x0 ;  /* 0x00000000ffcd7424 */ /* 0x000fe200078e00ff */
        /* <DEDUP_REMOVED lines=8> */
[----:B------:R-:W-:Y:S01]  /*1d870*/  LEA R2, P0, R8, R62, 0x1 ;  /* 0x0000003e08027211 */ /* 0x000fe200078008ff */
[----:B------:R-:W-:-:S04]  /*1d880*/  IMAD R5, R61, R3, R5 ;  /* 0x000000033d057224 */ /* 0x000fc800078e0205 */
[----:B------:R-:W-:-:S05]  /*1d890*/  IMAD.IADD R5, R9, 0x1, R5 ;  /* 0x0000000109057824 */ /* 0x000fca00078e0205 */
[----:B------:R-:W-:-:S05]  /*1d8a0*/  LEA.HI.X R3, R8, R63, R5, 0x1, P0 ;  /* 0x0000003f08037211 */ /* 0x000fca00000f0c05 */
[----:B------:R-:W-:Y:S04]  /*1d8b0*/  ST.E.128 desc[UR10][R2.64], R40 ;  /* 0x0000002802007985 */ /* 0x000fe8000c101d0a */
[----:B------:R-:W-:Y:S04]  /*1d8c0*/  ST.E.128 desc[UR8][R2.64+0x80], R24 ;  /* 0x0000801802007985 */ /* 0x000fe8000c101d08 */
[----:B------:R1:W-:Y:S02]  /*1d8d0*/  ST.E.128 desc[UR4][R2.64+0x100], R56 ;  /* 0x0001003802007985 */ /* 0x0003e4000c101d04 */
[----:B-1----:R-:W-:Y:S05]  /*1d8e0*/  RET.REL.NODEC R204 `(_ZN5flash24flash_fwd_splitkv_kernelI23Flash_fwd_kernel_traitsILi192ELi64ELi64ELi4ELb0ELb0EN7cutlass10bfloat16_tE19Flash_kernel_traitsILi192ELi64ELi64ELi4ES3_EELb0ELb1ELb0ELb0ELb1ELb0ELb0ELb1EEEvNS_16Flash_fwd_paramsE) ;  /* 0xfffffe24ccc47950 */ /* 0x002fea0003c3ffff */
.L_x_5988:
[----:B------:R-:W-:Y:S01]  /*1d8f0*/  MOV R5, 0x2 ;  /* 0x0000000200057802 */ /* 0x000fe20000000f00 */
[----:B------:R-:W-:Y:S01]  /*1d900*/  IMAD.MOV.U32 R0, RZ, RZ, 0x1f ;  /* 0x0000001fff007424 */ /* 0x000fe200078e00ff */
[----:B------:R-:W-:-:S07]  /*1d910*/  MOV R2, 0xffffffff ;  /* 0xffffffff00027802 */ /* 0x000fce0000000f00 */
[----:B-1---5:R-:W-:Y:S05]  /*1d920*/  WARPSYNC.COLLECTIVE R2, `(.L_x_6000) ;  /* 0x0000000002087348 */ /* 0x022fea0003c00000 */
[----:B------:R2:W3:Y:S02]  /*1d930*/  SHFL.BFLY P0, R13, R225, R5, R0 ;  /* 0x0c000005e10d7389 */ /* 0x0004e40000000000 */
[----:B-123-5:R-:W-:Y:S01]  /*1d940*/  ENDCOLLECTIVE ;  /* 0x000000000000791b */ /* 0x02efe20003800000 */
.L_x_6000:
[----:B------:R-:W-:Y:S02]  /*1d950*/  IMAD.MOV.U32 R8, RZ, RZ, R13 ;  /* 0x000000ffff087224 */ /* 0x000fe400078e000d */
[----:B------:R-:W-:Y:S02]  /*1d960*/  IMAD.MOV.U32 R5, RZ, RZ, 0x1 ;  /* 0x00000001ff057424 */ /* 0x000fe400078e00ff */
[----:B------:R-:W-:-:S05]  /*1d970*/  FADD.FTZ R9, R8, R225 ;  /* 0x000000e108097221 */ /* 0x000fca0000010000 */
[----:B------:R-:W-:-:S07]  /*1d980*/  MOV R225, R9 ;  /* 0x0000000900e17202 */ /* 0x000fce0000000f00 */
[----:B------:R-:W-:Y:S05]  /*1d990*/  WARPSYNC.COLLECTIVE R2, `(.L_x_6001) ;  /* 0x0000000002087348 */ /* 0x000fea0003c00000 */
[----:B------:R1:W2:Y:S02]  /*1d9a0*/  SHFL.BFLY P0, R13, R225, R5, R0 ;  /* 0x0c000005e10d7389 */ /* 0x0002a40000000000 */
[----:B-12---:R-:W-:Y:S01]  /*1d9b0*/  ENDCOLLECTIVE ;  /* 0x000000000000791b */ /* 0x006fe20003800000 */
.L_x_6001:
[----:B------:R-:W-:Y:S01]  /*1d9c0*/  MOV R225, R223 ;  /* 0x000000df00e17202 */ /* 0x000fe20000000f00 */
[----:B------:R-:W-:Y:S01]  /*1d9d0*/  IMAD.MOV.U32 R5, RZ, RZ, 0x2 ;  /* 0x00000002ff057424 */ /* 0x000fe200078e00ff */
[----:B------:R-:W-:-:S07]  /*1d9e0*/  MOV R8, R13 ;  /* 0x0000000d00087202 */ /* 0x000fce0000000f00 */
[----:B------:R-:W-:Y:S05]  /*1d9f0*/  WARPSYNC.COLLECTIVE R2, `(.L_x_6002) ;  /* 0x0000000002087348 */ /* 0x000fea0003c00000 */
[----:B------:R1:W2:Y:S02]  /*1da00*/  SHFL.BFLY P0, R13, R225, R5, R0 ;  /* 0x0c000005e10d7389 */ /* 0x0002a40000000000 */
[----:B-12---:R-:W-:Y:S01]  /*1da10*/  ENDCOLLECTIVE ;  /* 0x000000000000791b */ /* 0x006fe20003800000 */
.L_x_6002:
[----:B------:R-:W-:Y:S01]  /*1da20*/  FADD.FTZ R8, R9, R8 ;  /* 0x0000000809087221 */ /* 0x000fe20000010000 */
[----:B------:R-:W-:Y:S01]  /*1da30*/  FADD.FTZ R12, R13, R223 ;  /* 0x000000df0d0c7221 */ /* 0x000fe20000010000 */
[----:B------:R-:W-:-:S04]  /*1da40*/  MOV R5, 0x1 ;  /* 0x0000000100057802 */ /* 0x000fc80000000f00 */
[----:B------:R-:W-:-:S07]  /*1da50*/  MOV R225, R12 ;  /* 0x0000000c00e17202 */ /* 0x000fce0000000f00 */
[----:B------:R-:W-:Y:S05]  /*1da60*/  WARPSYNC.COLLECTIVE R2, `(.L_x_6003) ;  /* 0x0000000002087348 */ /* 0x000fea0003c00000 */
[----:B------:R1:W2:Y:S02]  /*1da70*/  SHFL.BFLY P0, R13, R225, R5, R0 ;  /* 0x0c000005e10d7389 */ /* 0x0002a40000000000 */
[----:B-12---:R-:W-:Y:S01]  /*1da80*/  ENDCOLLECTIVE ;  /* 0x000000000000791b */ /* 0x006fe20003800000 */
.L_x_6003:
[----:B------:R-:W-:Y:S05]  /*1da90*/  BRA `(.L_x_6004) ;  /* 0xffffffe000807947 */ /* 0x000fea000383ffff */
.L_x_6005:
        /* <DEDUP_REMOVED lines=14> */
.L_x_7910:


//--------------------- .text._ZN5flash24flash_fwd_splitkv_kernelI23Flash_fwd_kernel_traitsILi192ELi64ELi64ELi4ELb0ELb0EN7cutlass10bfloat16_tE19Flash_kernel_traitsILi192ELi64ELi64ELi4ES3_EELb0ELb1ELb0ELb0ELb1ELb1ELb0ELb1EEEvNS_16Flash_fwd_paramsE --------------------------
	.section	.text._ZN5flash24flash_fwd_splitkv_kernelI23Flash_fwd_kernel_traitsILi192ELi64ELi64ELi4ELb0ELb0EN7cutlass10bfloat16_tE19Flash_kernel_traitsILi192ELi64ELi64ELi4ES3_EELb0ELb1ELb0ELb0ELb1ELb1ELb0ELb1EEEvNS_16Flash_fwd_paramsE,"ax",@progbits
	.align	128
        .global         _ZN5flash24flash_fwd_splitkv_kernelI23Flash_fwd_kernel_traitsILi192ELi64ELi64ELi4ELb0ELb0EN7cutlass10bfloat16_tE19Flash_kernel_traitsILi192ELi64ELi64ELi4ES3_EELb0ELb1ELb0ELb0ELb1ELb1ELb0ELb1EEEvNS_16Flash_fwd_paramsE
        .type           _ZN5flash24flash_fwd_splitkv_kernelI23Flash_fwd_kernel_traitsILi192ELi64ELi64ELi4ELb0ELb0EN7cutlass10bfloat16_tE19Flash_kernel_traitsILi192ELi64ELi64ELi4ES3_EELb0ELb1ELb0ELb0ELb1ELb1ELb0ELb1EEEvNS_16Flash_fwd_paramsE,@function
        .size           _ZN5flash24flash_fwd_splitkv_kernelI23Flash_fwd_kernel_traitsILi192ELi64ELi64ELi4ELb0ELb0EN7cutlass10bfloat16_tE19Flash_kernel_traitsILi192ELi64ELi64ELi4ES3_EELb0ELb1ELb0ELb0ELb1ELb1ELb0ELb1EEEvNS_16Flash_fwd_paramsE,(.L_x_7911 - _ZN5flash24flash_fwd_splitkv_kernelI23Flash_fwd_kernel_traitsILi192ELi64ELi64ELi4ELb0ELb0EN7cutlass10bfloat16_tE19Flash_kernel_traitsILi192ELi64ELi64ELi4ES3_EELb0ELb1ELb0ELb0ELb1ELb1ELb0ELb1EEEvNS_16Flash_fwd_paramsE)
        .other          _ZN5flash24flash_fwd_splitkv_kernelI23Flash_fwd_kernel_traitsILi192ELi64ELi64ELi4ELb0ELb0EN7cutlass10bfloat16_tE19Flash_kernel_traitsILi192ELi64ELi64ELi4ES3_EELb0ELb1ELb0ELb0ELb1ELb1ELb0ELb1EEEvNS_16Flash_fwd_paramsE,@"STO_CUDA_ENTRY STV_DEFAULT"
_ZN5flash24flash_fwd_splitkv_kernelI23Flash_fwd_kernel_traitsILi192ELi64ELi64ELi4ELb0ELb0EN7cutlass10bfloat16_tE19Flash_kernel_traitsILi192ELi64ELi64ELi4ES3_EELb0ELb1ELb0ELb0ELb1ELb1ELb0ELb1EEEvNS_16Flash_fwd_paramsE:
.text._ZN5flash24flash_fwd_splitkv_kernelI23Flash_fwd_kernel_traitsILi192ELi64ELi64ELi4ELb0ELb0EN7cutlass10bfloat16_tE19Flash_kernel_traitsILi192ELi64ELi64ELi4ES3_EELb0ELb1ELb0ELb0ELb1ELb1ELb0ELb1EEEvNS_16Flash_fwd_paramsE:
[----:B------:R-:W-:Y:S01]  /*0000*/  LDC R1, c[0x0][0x28] ;  /* 0x00000a00ff017b82 */ /* 0x000fe20000000800 */
[----:B------:R-:W1:Y:S07]  /*0010*/  S2R R215, SR_CTAID.X ;  /* 0x0000000000d77919 */ /* 0x000e6e0000002500 */
[----:B------:R-:W2:Y:S01]  /*0020*/  LDC.64 R20, c[0x0][0x198] ;  /* 0x00006600ff147b82 */ /* 0x000ea20000000a00 */
[----:B------:R-:W-:Y:S01]  /*0030*/  BSSY B3, `(.L_x_6006) ;  /* 0x0000005000037945 */ /* 0x000fe20003800000 */
[----:B------:R-:W-:Y:S01]  /*0040*/  MOV R212, 0x80 ;  /* 0x0000008000d47802 */ /* 0x000fe20000000f00 */
[----:B------:R-:W3:Y:S01]  /*0050*/  S2R R214, SR_CTAID.Y ;  /* 0x0000000000d67919 */ /* 0x000ee20000002600 */
[----:B------:R-:W4:Y:S05]  /*0060*/  S2R R213, SR_CTAID.Z ;  /* 0x0000000000d57919 */ /* 0x000f2a0000002700 */
[----:B-1234-:R-:W-:Y:S05]  /*0070*/  CALL.REL.NOINC `($_ZN5flash24flash_fwd_splitkv_kernelI23Flash_fwd_kernel_traitsILi192ELi64ELi64ELi4ELb0ELb0EN7cutlass10bfloat16_tE19Flash_kernel_traitsILi192ELi64ELi64ELi4ES3_EELb0ELb1ELb0ELb0ELb1ELb1ELb0ELb1EEEvNS_16Flash_fwd_paramsE$_ZN5flash30compute_attn_1rowblock_splitkvI23Flash_fwd_kernel_traitsILi192ELi64ELi64ELi4ELb0ELb0EN7cutlass10bfloat16_tE19Flash_kernel_traitsILi192ELi64ELi64ELi4ES3_EELb0ELb1ELb0ELb0ELb1ELb1ELb0ELb1ENS_16Flash_fwd_paramsEEEvRKT8_iiiii) ;  /* 0x0000000000087944 */ /* 0x01efea0003c00000 */
[----:B------:R-:W-:Y:S05]  /*0080*/  BSYNC B3 ;  /* 0x0000000000037941 */ /* 0x000fea0003800000 */
.L_x_6006:
[----:B------:R-:W-:Y:S05]  /*0090*/  EXIT ;  /* 0x000000000000794d */ /* 0x000fea0003800000 */
        .type           $_ZN5flash24flash_fwd_splitkv_kernelI23Flash_fwd_kernel_traitsILi192ELi64ELi64ELi4ELb0ELb0EN7cutlass10bfloat16_tE19Flash_kernel_traitsILi192ELi64ELi64ELi4ES3_EELb0ELb1ELb0ELb0ELb1ELb1ELb0ELb1EEEvNS_16Flash_fwd_paramsE$_ZN5flash30compute_attn_1rowblock_splitkvI23Flash_fwd_kernel_traitsILi192ELi64ELi64ELi4ELb0ELb0EN7cutlass10bfloat16_tE19Flash_kernel_traitsILi192ELi64ELi64ELi4ES3_EELb0ELb1ELb0ELb0ELb1ELb1ELb0ELb1ENS_16Flash_fwd_paramsEEEvRKT8_iiiii,@function
        .size           $_ZN5flash24flash_fwd_splitkv_kernelI23Flash_fwd_kernel_traitsILi192ELi64ELi64ELi4ELb0ELb0EN7cutlass10bfloat16_tE19Flash_kernel_traitsILi192ELi64ELi64ELi4ES3_EELb0ELb1ELb0ELb0ELb1ELb1ELb0ELb1EEEvNS_16Flash_fwd_paramsE$_ZN5flash30compute_attn_1rowblock_splitkvI23Flash_fwd_kernel_traitsILi192ELi64ELi64ELi4ELb0ELb0EN7cutlass10bfloat16_tE19Flash_kernel_traitsILi192ELi64ELi64ELi4ES3_EELb0ELb1ELb0ELb0ELb1ELb1ELb0ELb1ENS_16Flash_fwd_paramsEEEvRKT8_iiiii,(.L_x_7911 - $_ZN5flash24flash_fwd_splitkv_kernelI23Flash_fwd_kernel_traitsILi192ELi64ELi64ELi4ELb0ELb0EN7cutlass10bfloat16_tE19Flash_kernel_traitsILi192ELi64ELi64ELi4ES3_EELb0ELb1ELb0ELb0ELb1ELb1ELb0ELb1EEEvNS_16Flash_fwd_paramsE$_ZN5flash30compute_attn_1rowblock_splitkvI23Flash_fwd_kernel_traitsILi192ELi64ELi64ELi4ELb0ELb0EN7cutlass10bfloat16_tE19Flash_kernel_traitsILi192ELi64ELi64ELi4ES3_EELb0ELb1ELb0ELb0ELb1ELb1ELb0ELb1ENS_16Flash_fwd_paramsEEEvRKT8_iiiii)
$_ZN5flash24flash_fwd_splitkv_kernelI23Flash_fwd_kernel_traitsILi192ELi64ELi64ELi4ELb0ELb0EN7cutlass10bfloat16_tE19Flash_kernel_traitsILi192ELi64ELi64ELi4ES3_EELb0ELb1ELb0ELb0ELb1ELb1ELb0ELb1EEEvNS_16Flash_fwd_paramsE$_ZN5flash30compute_attn_1rowblock_splitkvI23Flash_fwd_kernel_traitsILi192ELi64ELi64ELi4ELb0ELb0EN7cutlass10bfloat16_tE19Flash_kernel_traitsILi192ELi64ELi64ELi4ES3_EELb0ELb1ELb0ELb0ELb1ELb1ELb0ELb1ENS_16Flash_fwd_paramsEEEvRKT8_iiiii:
        /* <DEDUP_REMOVED lines=28> */
.L_x_6008:
[----:B------:R-:W-:Y:S05]  /*0260*/  BSYNC B0 ;  /* 0x0000000000007941 */ /* 0x000fea0003800000 */
.L_x_6007:
        /* <DEDUP_REMOVED lines=8> */
.L_x_6010:
[----:B------:R3:W5:Y:S02]  /*02f0*/  LD.E R3, desc[UR6][R20.64+0xb8] ;  /* 0x0000b80614037980 */ /* 0x000764000c101900 */
.L_x_6011:
[----:B------:R-:W-:Y:S05]  /*0300*/  BSYNC B0 ;  /* 0x0000000000007941 */ /* 0x000fea0003800000 */
.L_x_6009:
        /* <DEDUP_REMOVED lines=10> */
.L_x_6013:
[----:B------:R-:W2:Y:S01]  /*03b0*/  LD.E.64 R2, desc[UR6][R20.64+0x108] ;  /* 0x0001080614027980 */ /* 0x000ea2000c101b00 */
[----:B------:R-:W-:Y:S01]  /*03c0*/  BSSY B0, `(.L_x_6015) ;  /* 0x0000006000007945 */ /* 0x000fe20003800000 */
[----:B------:R-:W-:Y:S01]  /*03d0*/  IMAD.MOV.U32 R69, RZ, RZ, RZ ;  /* 0x000000ffff457224 */ /* 0x000fe200078e00ff */
[----:B--2---:R-:W-:-:S04]  /*03e0*/  ISETP.NE.U32.AND P1, PT, R2, RZ, PT ;  /* 0x000000ff0200720c */ /* 0x004fc80003f25070 */
[----:B------:R-:W-:-:S13]  /*03f0*/  ISETP.NE.AND.EX P1, PT, R3, RZ, PT, P1 ;  /* 0x000000ff0300720c */ /* 0x000fda0003f25310 */
[----:B------:R-:W-:Y:S05]  /*0400*/  @!P1 BRA `(.L_x_6016) ;  /* 0x0000000000049947 */ /* 0x000fea0003800000 */
[----:B------:R2:W5:Y:S02]  /*0410*/  LD.E R69, desc[UR6][R20.64+0xbc] ;  /* 0x0000bc0614457980 */ /* 0x000564000c101900 */
.L_x_6016:
[----:B------:R-:W-:Y:S05]  /*0420*/  BSYNC B0 ;  /* 0x0000000000007941 */ /* 0x000fea0003800000 */
.L_x_6015:
[----:B-----5:R-:W-:Y:S02]  /*0430*/  IADD3 R69, R80, R69, RZ ;  /* 0x0000004550457210 */ /* 0x020fe40007ffe0ff */
.L_x_6014:
[----:B------:R-:W-:Y:S05]  /*0440*/  BSYNC B1 ;  /* 0x0000000000017941 */ /* 0x000fea0003800000 */
.L_x_6012:
[----:B------:R-:W-:Y:S01]  /*0450*/  IMAD.SHL.U32 R71, R215, 0x40, RZ ;  /* 0x00000040d7477824 */ /* 0x000fe200078e00ff */
[----:B------:R-:W-:Y:S01]  /*0460*/  MOV R2, R212 ;  /* 0x000000d400027202 */ /* 0x000fe20000000f00 */
[----:B------:R-:W-:-:S03]  /*0470*/  IMAD.MOV.U32 R3, RZ, RZ, 0x0 ;  /* 0x00000000ff037424 */ /* 0x000fc600078e00ff */
[----:B------:R-:W-:-:S13]  /*0480*/  ISETP.GT.AND P1, PT, R216, R71, PT ;  /* 0x00000047d800720c */ /* 0x000fda0003f24270 */
[----:B-123--:R-:W-:Y:S05]  /*0490*/  @!P1 RET.REL.NODEC R2 `(_ZN5flash24flash_fwd_splitkv_kernelI23Flash_fwd_kernel_traitsILi192ELi64ELi64ELi4ELb0ELb0EN7cutlass10bfloat16_tE19Flash_kernel_traitsILi192ELi64ELi64ELi4ES3_EELb0ELb1ELb0ELb0ELb1ELb1ELb0ELb1EEEvNS_16Flash_fwd_paramsE) ;  /* 0xfffffff802d89950 */ /* 0x00efea0003c3ffff */
        /* <DEDUP_REMOVED lines=90> */
.L_x_6019:
[----:B------:R-:W-:Y:S05]  /*0a40*/  BSYNC B0 ;  /* 0x0000000000007941 */ /* 0x000fea0003800000 */
.L_x_6018:
        /* <DEDUP_REMOVED lines=20> */
.L_x_6021:
[----:B------:R-:W-:Y:S05]  /*0b90*/  BSYNC B0 ;  /* 0x0000000000007941 */ /* 0x000fea0003800000 */
.L_x_6020:
        /* <DEDUP_REMOVED lines=15> */
.L_x_6023:
[----:B------:R-:W-:Y:S05]  /*0c90*/  BSYNC B0 ;  /* 0x0000000000007941 */ /* 0x000fea0003800000 */
.L_x_6022:
        /* <DEDUP_REMOVED lines=15> */
.L_x_6025:
[----:B------:R-:W-:Y:S05]  /*0d90*/  BSYNC B0 ;  /* 0x0000000000007941 */ /* 0x000fea0003800000 */
.L_x_6024:
[----:B------:R-:W-:Y:S01]  /*0da0*/  MOV R213, 0x0 ;  /* 0x0000000000d57802 */ /* 0x000fe20000000f00 */
[----:B------:R-:W-:Y:S04]  /*0db0*/  @!P6 ST.E desc[UR6][R8.64], R11 ;  /* 0x0000000b0800e985 */ /* 0x000fe8000c101906 */
[----:B------:R-:W-:Y:S04]  /*0dc0*/  @!P5 ST.E desc[UR6][R8.64+0x40], R7 ;  /* 0x000040070800d985 */ /* 0x000fe8000c101906 */
[----:B------:R1:W-:Y:S02]  /*0dd0*/  @!P4 ST.E desc[UR6][R8.64+0x80], R3 ;  /* 0x000080030800c985 */ /* 0x0003e4000c101906 */
[----:B-123-5:R-:W-:Y:S05]  /*0de0*/  @P3 RET.REL.NODEC R212 `(_ZN5flash24flash_fwd_splitkv_kernelI23Flash_fwd_kernel_traitsILi192ELi64ELi64ELi4ELb0ELb0EN7cutlass10bfloat16_tE19Flash_kernel_traitsILi192ELi64ELi64ELi4ES3_EELb0ELb1ELb0ELb0ELb1ELb1ELb0ELb1EEEvNS_16Flash_fwd_paramsE) ;  /* 0xfffffff0d4843950 */ /* 0x02efea0003c3ffff */
[----:B------:R-:W-:Y:S02]  /*0df0*/  MOV R3, 0x7f800000 ;  /* 0x7f80000000037802 */ /* 0x000fe40000000f00 */
[----:B------:R-:W-:-:S03]  /*0e00*/  MOV R213, 0x0 ;  /* 0x0000000000d57802 */ /* 0x000fc60000000f00 */
[----:B------:R1:W-:Y:S02]  /*0e10*/  ST.E desc[UR6][R8.64+0xc0], R3 ;  /* 0x0000c00308007985 */ /* 0x0003e4000c101906 */
[----:B-1----:R-:W-:Y:S05]  /*0e20*/  RET.REL.NODEC R212 `(_ZN5flash24flash_fwd_splitkv_kernelI23Flash_fwd_kernel_traitsILi192ELi64ELi64ELi4ELb0ELb0EN7cutlass10bfloat16_tE19Flash_kernel_traitsILi192ELi64ELi64ELi4ES3_EELb0ELb1ELb0ELb0ELb1ELb1ELb0ELb1EEEvNS_16Flash_fwd_paramsE) ;  /* 0xfffffff0d4747950 */ /* 0x002fea0003c3ffff */
.L_x_6017:
        /* <DEDUP_REMOVED lines=105> */
.L_x_6027:
        /* <DEDUP_REMOVED lines=82> */
.L_x_6028:
[----:B------:R-:W-:Y:S05]  /*19e0*/  BSYNC B0 ;  /* 0x0000000000007941 */ /* 0x000fea0003800000 */
.L_x_6026:
        /* <DEDUP_REMOVED lines=252> */
.L_x_6077:
        /* <DEDUP_REMOVED lines=207> */
.L_x_6034:
[----:B------:R-:W-:Y:S05]  /*36a0*/  BSYNC B0 ;  /* 0x0000000000007941 */ /* 0x000fea0003800000 */
.L_x_6033:
        /* <DEDUP_REMOVED lines=155> */
.L_x_6036:
[----:B------:R-:W-:Y:S05]  /*4060*/  BSYNC B0 ;  /* 0x0000000000007941 */ /* 0x000fea0003800000 */
.L_x_6035:
        /* <DEDUP_REMOVED lines=155> */
.L_x_6038:
[----:B------:R-:W-:Y:S05]  /*4a20*/  BSYNC B0 ;  /* 0x0000000000007941 */ /* 0x000fea0003800000 */
.L_x_6037:
        /* <DEDUP_REMOVED lines=158> */
.L_x_6040:
[----:B------:R-:W-:Y:S05]  /*5410*/  BSYNC B0 ;  /* 0x0000000000007941 */ /* 0x000fea0003800000 */
.L_x_6039:
[----:B------:R-:W5:Y:S02]  /*5420*/  LD.E R3, desc[UR6][R20.64+0xd0] ;  /* 0x0000d00614037980 */ /* 0x000f64000c101900 */
[----:B-----5:R-:W-:Y:S05]  /*5430*/  IMAD.U32 R3, R3, -0x20, RZ ;  /* 0xffffffe003037824 */ /* 0x020fea00078e00ff */
[C---:B------:R-:W-:Y:S02]  /*5440*/  LEA R22, P1, R3.reuse, R22, 0x1 ;  /* 0x0000001603167211 */ /* 0x040fe400078208ff */
[C---:B------:R-:W-:Y:S02]  /*5450*/  LEA R58, P0, R3.reuse, R58, 0x1 ;  /* 0x0000003a033a7211 */ /* 0x040fe400078008ff */
[C---:B------:R-:W-:Y:S02]  /*5460*/  LEA.HI.X.SX32 R23, R3.reuse, R23, 0x1, P1 ;  /* 0x0000001703177211 */ /* 0x040fe400008f0eff */
[----:B------:R-:W-:Y:S01]  /*5470*/  LEA.HI.X.SX32 R59, R3, R59, 0x1, P0 ;  /* 0x0000003b033b7211 */ /* 0x000fe200000f0eff */
[----:B------:R-:W-:Y:S05]  /*5480*/  BRA `(.L_x_6041) ;  /* 0x0000004800207947 */ /* 0x000fea0003800000 */
.L_x_6032:
        /* <DEDUP_REMOVED lines=85> */
.L_x_6045:
[----:B------:R-:W-:Y:S05]  /*59e0*/  BSYNC B0 ;  /* 0x0000000000007941 */ /* 0x000fea0003800000 */
.L_x_6044:
        /* <DEDUP_REMOVED lines=82> */
.L_x_6047:
[----:B------:R-:W-:Y:S05]  /*5f10*/  BSYNC B0 ;  /* 0x0000000000007941 */ /* 0x000fea0003800000 */
.L_x_6046:
        /* <DEDUP_REMOVED lines=83> */
.L_x_6049:
[----:B------:R-:W-:Y:S05]  /*6450*/  BSYNC B0 ;  /* 0x0000000000007941 */ /* 0x000fea0003800000 */
.L_x_6048:
[----:B-----5:R4:W-:Y:S02]  /*6460*/  ST.E.128 desc[UR6][R132.64+0x100], R44 ;  /* 0x0001002c84007985 */ /* 0x0209e4000c101d06 */
.L_x_6043:
[----:B------:R-:W-:Y:S05]  /*6470*/  BSYNC B1 ;  /* 0x0000000000017941 */ /* 0x000fea0003800000 */
.L_x_6042:
        /* <DEDUP_REMOVED lines=95> */
.L_x_6053:
[----:B------:R-:W-:Y:S05]  /*6a70*/  BSYNC B0 ;  /* 0x0000000000007941 */ /* 0x000fea0003800000 */
.L_x_6052:
        /* <DEDUP_REMOVED lines=93> */
.L_x_6055:
[----:B------:R-:W-:Y:S05]  /*7050*/  BSYNC B0 ;  /* 0x0000000000007941 */ /* 0x000fea0003800000 */
.L_x_6054:
        /* <DEDUP_REMOVED lines=89> */
.L_x_6057:
[----:B------:R-:W-:Y:S05]  /*75f0*/  BSYNC B0 ;  /* 0x0000000000007941 */ /* 0x000fea0003800000 */
.L_x_6056:
[----:B-----5:R1:W-:Y:S02]  /*7600*/  ST.E.128 desc[UR6][R180.64], R48 ;  /* 0x00000030b4007985 */ /* 0x0203e4000c101d06 */
.L_x_6051:
[----:B------:R-:W-:Y:S05]  /*7610*/  BSYNC B1 ;  /* 0x0000000000017941 */ /* 0x000fea0003800000 */
.L_x_6050:
        /* <DEDUP_REMOVED lines=95> */
.L_x_6061:
[----:B------:R-:W-:Y:S05]  /*7c10*/  BSYNC B0 ;  /* 0x0000000000007941 */ /* 0x000fea0003800000 */
.L_x_6060:
        /* <DEDUP_REMOVED lines=93> */
.L_x_6063:
[----:B------:R-:W-:Y:S05]  /*81f0*/  BSYNC B0 ;  /* 0x0000000000007941 */ /* 0x000fea0003800000 */
.L_x_6062:
        /* <DEDUP_REMOVED lines=90> */
.L_x_6065:
[----:B------:R-:W-:Y:S05]  /*87a0*/  BSYNC B0 ;  /* 0x0000000000007941 */ /* 0x000fea0003800000 */
.L_x_6064:
[----:B-----5:R4:W-:Y:S02]  /*87b0*/  ST.E.128 desc[UR6][R60.64], R8 ;  /* 0x000000083c007985 */ /* 0x0209e4000c101d06 */
.L_x_6059:
[----:B------:R-:W-:Y:S05]  /*87c0*/  BSYNC B1 ;  /* 0x0000000000017941 */ /* 0x000fea0003800000 */
.L_x_6058:
        /* <DEDUP_REMOVED lines=105> */
.L_x_6069:
[----:B------:R-:W-:Y:S05]  /*8e60*/  BSYNC B0 ;  /* 0x0000000000007941 */ /* 0x000fea0003800000 */
.L_x_6068:
        /* <DEDUP_REMOVED lines=86> */
.L_x_6071:
[----:B------:R-:W-:Y:S05]  /*93d0*/  BSYNC B0 ;  /* 0x0000000000007941 */ /* 0x000fea0003800000 */
.L_x_6070:
        /* <DEDUP_REMOVED lines=90> */
.L_x_6073:
[----:B------:R-:W-:Y:S05]  /*9980*/  BSYNC B0 ;  /* 0x0000000000007941 */ /* 0x000fea0003800000 */
.L_x_6072:
[----:B-----5:R1:W-:Y:S02]  /*9990*/  ST.E.128 desc[UR6][R48.64], R8 ;  /* 0x0000000830007985 */ /* 0x0203e4000c101d06 */
.L_x_6067:
[----:B------:R-:W-:Y:S05]  /*99a0*/  BSYNC B1 ;  /* 0x0000000000017941 */ /* 0x000fea0003800000 */
.L_x_6066:
[----:B------:R-:W5:Y:S02]  /*99b0*/  LD.E R3, desc[UR6][R20.64+0xd0] ;  /* 0x0000d00614037980 */ /* 0x000f64000c101900 */
[----:B-----5:R-:W-:Y:S05]  /*99c0*/  IMAD.U32 R3, R3, -0x20, RZ ;  /* 0xffffffe003037824 */ /* 0x020fea00078e00ff */
[C---:B------:R-:W-:Y:S02]  /*99d0*/  LEA R130, P1, R3.reuse, R130, 0x1 ;  /* 0x0000008203827211 */ /* 0x040fe400078208ff */
[C---:B------:R-:W-:Y:S02]  /*99e0*/  LEA R128, P0, R3.reuse, R128, 0x1 ;  /* 0x0000008003807211 */ /* 0x040fe400078008ff */
[C---:B------:R-:W-:Y:S02]  /*99f0*/  LEA.HI.X.SX32 R131, R3.reuse, R131, 0x1, P1 ;  /* 0x0000008303837211 */ /* 0x040fe400008f0eff */
[----:B------:R-:W-:Y:S01]  /*9a00*/  LEA.HI.X.SX32 R129, R3, R129, 0x1, P0 ;  /* 0x0000008103817211 */ /* 0x000fe200000f0eff */
[----:B------:R-:W-:Y:S05]  /*9a10*/  BRA `(.L_x_6041) ;  /* 0x0000000000bc7947 */ /* 0x000fea0003800000 */
.L_x_6031:
        /* <DEDUP_REMOVED lines=47> */
.L_x_6041:
[----:B------:R-:W-:Y:S05]  /*9d10*/  BSYNC B2 ;  /* 0x0000000000027941 */ /* 0x000fea0003800000 */
.L_x_6030:
        /* <DEDUP_REMOVED lines=88> */
.L_x_6075:
        /* <DEDUP_REMOVED lines=9> */
.L_x_6076:
[----:B------:R-:W-:Y:S05]  /*a330*/  BSYNC B0 ;  /* 0x0000000000007941 */ /* 0x000fea0003800000 */
.L_x_6074:
[----:B------:R-:W-:Y:S04]  /*a340*/  IADD3 R13, R13, -0x1, RZ ;  /* 0xffffffff0d0d7810 */ /* 0x000fe80007ffe0ff */
[----:B------:R-:W-:Y:S11]  /*a350*/  ISETP.GT.AND P0, PT, R13, R102, PT ;  /* 0x000000660d00720c */ /* 0x000ff60003f04270 */
[----:B------:R-:W-:Y:S02]  /*a360*/  @!UPT UIADD3 URZ, URZ, URZ, URZ ;  /* 0x0000003f3f3ff290 */ /* 0x000fe4000fffe03f */
[----:B------:R-:W-:Y:S05]  /*a370*/  @P0 BRA `(.L_x_6077) ;  /* 0xffffff84008c0947 */ /* 0x000fea000383ffff */
.L_x_6029:
        /* <DEDUP_REMOVED lines=107> */
.L_x_6084:
[----:B------:R-:W-:Y:S05]  /*aa30*/  BSYNC B0 ;  /* 0x0000000000007941 */ /* 0x000fea0003800000 */
.L_x_6083:
        /* <DEDUP_REMOVED lines=44> */
.L_x_6086:
[----:B------:R-:W-:Y:S05]  /*ad00*/  BSYNC B0 ;  /* 0x0000000000007941 */ /* 0x000fea0003800000 */
.L_x_6085:
        /* <DEDUP_REMOVED lines=44> */
.L_x_6088:
[----:B------:R-:W-:Y:S05]  /*afd0*/  BSYNC B0 ;  /* 0x0000000000007941 */ /* 0x000fea0003800000 */
.L_x_6087:
[----:B-----5:R2:W-:Y:S02]  /*afe0*/  STS.128 [R217+0x4000], R8 ;  /* 0x00400008d9007388 */ /* 0x0205e40000000c00 */
.L_x_6082:
[----:B------:R-:W-:Y:S05]  /*aff0*/  BSYNC B1 ;  /* 0x0000000000017941 */ /* 0x000fea0003800000 */
.L_x_6081:
        /* <DEDUP_REMOVED lines=58> */
.L_x_6092:
[----:B------:R-:W-:Y:S05]  /*b3a0*/  BSYNC B0 ;  /* 0x0000000000007941 */ /* 0x000fea0003800000 */
.L_x_6091:
        /* <DEDUP_REMOVED lines=43> */
.L_x_6094:
[----:B------:R-:W-:Y:S05]  /*b660*/  BSYNC B0 ;  /* 0x0000000000007941 */ /* 0x000fea0003800000 */
.L_x_6093:
        /* <DEDUP_REMOVED lines=44> */
.L_x_6096:
[----:B------:R-:W-:Y:S05]  /*b930*/  BSYNC B0 ;  /* 0x0000000000007941 */ /* 0x000fea0003800000 */
.L_x_6095:
[----:B-----5:R4:W-:Y:S02]  /*b940*/  STS.128 [R217+0x4800], R44 ;  /* 0x0048002cd9007388 */ /* 0x0209e40000000c00 */
.L_x_6090:
[----:B------:R-:W-:Y:S05]  /*b950*/  BSYNC B1 ;  /* 0x0000000000017941 */ /* 0x000fea0003800000 */
.L_x_6089:
        /* <DEDUP_REMOVED lines=59> */
.L_x_6100:
[----:B------:R-:W-:Y:S05]  /*bd10*/  BSYNC B0 ;  /* 0x0000000000007941 */ /* 0x000fea0003800000 */
.L_x_6099:
        /* <DEDUP_REMOVED lines=43> */
.L_x_6102:
[----:B------:R-:W-:Y:S05]  /*bfd0*/  BSYNC B0 ;  /* 0x0000000000007941 */ /* 0x000fea0003800000 */
.L_x_6101:
        /* <DEDUP_REMOVED lines=45> */
.L_x_6104:
[----:B------:R-:W-:Y:S05]  /*c2b0*/  BSYNC B0 ;  /* 0x0000000000007941 */ /* 0x000fea0003800000 */
.L_x_6103:
[----:B-----5:R3:W-:Y:S02]  /*c2c0*/  STS.128 [R217+0x5000], R12 ;  /* 0x0050000cd9007388 */ /* 0x0207e40000000c00 */
.L_x_6098:
[----:B------:R-:W-:Y:S05]  /*c2d0*/  BSYNC B1 ;  /* 0x0000000000017941 */ /* 0x000fea0003800000 */
.L_x_6097:
        /* <DEDUP_REMOVED lines=57> */
.L_x_6107:
[----:B------:R-:W-:Y:S05]  /*c670*/  BSYNC B0 ;  /* 0x0000000000007941 */ /* 0x000fea0003800000 */
.L_x_6106:
        /* <DEDUP_REMOVED lines=43> */
.L_x_6109:
[----:B------:R-:W-:Y:S05]  /*c930*/  BSYNC B0 ;  /* 0x0000000000007941 */ /* 0x000fea0003800000 */
.L_x_6108:
        /* <DEDUP_REMOVED lines=44> */
.L_x_6111:
[----:B------:R-:W-:Y:S05]  /*cc00*/  BSYNC B0 ;  /* 0x0000000000007941 */ /* 0x000fea0003800000 */
.L_x_6110:
[----:B-----5:R3:W-:Y:S01]  /*cc10*/  STS.128 [R217+0x5800], R40 ;  /* 0x00580028d9007388 */ /* 0x0207e20000000c00 */
[----:B------:R-:W-:Y:S05]  /*cc20*/  BRA `(.L_x_6105) ;  /* 0x00000044007c7947 */ /* 0x000fea0003800000 */
.L_x_6080:
        /* <DEDUP_REMOVED lines=87> */
.L_x_6115:
[----:B------:R-:W-:Y:S05]  /*d1a0*/  BSYNC B0 ;  /* 0x0000000000007941 */ /* 0x000fea0003800000 */
.L_x_6114:
        /* <DEDUP_REMOVED lines=83> */
.L_x_6117:
[----:B------:R-:W-:Y:S05]  /*d6e0*/  BSYNC B0 ;  /* 0x0000000000007941 */ /* 0x000fea0003800000 */
.L_x_6116:
        /* <DEDUP_REMOVED lines=85> */
.L_x_6119:
[----:B------:R-:W-:Y:S05]  /*dc40*/  BSYNC B0 ;  /* 0x0000000000007941 */ /* 0x000fea0003800000 */
.L_x_6118:
[----:B-----5:R2:W-:Y:S02]  /*dc50*/  STS.128 [R217+0x4000], R24 ;  /* 0x00400018d9007388 */ /* 0x0205e40000000c00 */
.L_x_6113:
[----:B------:R-:W-:Y:S05]  /*dc60*/  BSYNC B1 ;  /* 0x0000000000017941 */ /* 0x000fea0003800000 */
.L_x_6112:
        /* <DEDUP_REMOVED lines=92> */
.L_x_6123:
[----:B------:R-:W-:Y:S05]  /*e230*/  BSYNC B0 ;  /* 0x0000000000007941 */ /* 0x000fea0003800000 */
.L_x_6122:
        /* <DEDUP_REMOVED lines=86> */
.L_x_6125:
[----:B------:R-:W-:Y:S05]  /*e7a0*/  BSYNC B0 ;  /* 0x0000000000007941 */ /* 0x000fea0003800000 */
.L_x_6124:
        /* <DEDUP_REMOVED lines=88> */
.L_x_6127:
[----:B------:R-:W-:Y:S05]  /*ed30*/  BSYNC B0 ;  /* 0x0000000000007941 */ /* 0x000fea0003800000 */
.L_x_6126:
[----:B-----5:R1:W-:Y:S02]  /*ed40*/  STS.128 [R217+0x4800], R4 ;  /* 0x00480004d9007388 */ /* 0x0203e40000000c00 */
.L_x_6121:
[----:B------:R-:W-:Y:S05]  /*ed50*/  BSYNC B1 ;  /* 0x0000000000017941 */ /* 0x000fea0003800000 */
.L_x_6120:
        /* <DEDUP_REMOVED lines=93> */
.L_x_6131:
[----:B------:R-:W-:Y:S05]  /*f330*/  BSYNC B0 ;  /* 0x0000000000007941 */ /* 0x000fea0003800000 */
.L_x_6130:
        /* <DEDUP_REMOVED lines=86> */
.L_x_6133:
[----:B------:R-:W-:Y:S05]  /*f8a0*/  BSYNC B0 ;  /* 0x0000000000007941 */ /* 0x000fea0003800000 */
.L_x_6132:
        /* <DEDUP_REMOVED lines=89> */
.L_x_6135:
[----:B------:R-:W-:Y:S05]  /*fe40*/  BSYNC B0 ;  /* 0x0000000000007941 */ /* 0x000fea0003800000 */
.L_x_6134:
[----:B-----5:R1:W-:Y:S02]  /*fe50*/  STS.128 [R217+0x5000], R8 ;  /* 0x00500008d9007388 */ /* 0x0203e40000000c00 */
.L_x_6129:
[----:B------:R-:W-:Y:S05]  /*fe60*/  BSYNC B1 ;  /* 0x0000000000017941 */ /* 0x000fea0003800000 */
.L_x_6128:
        /* <DEDUP_REMOVED lines=92> */
.L_x_6137:
[----:B------:R-:W-:Y:S05]  /*10430*/  BSYNC B0 ;  /* 0x0000000000007941 */ /* 0x000fea0003800000 */
.L_x_6136:
        /* <DEDUP_REMOVED lines=88> */
.L_x_6139:
[----:B------:R-:W-:Y:S05]  /*109c0*/  BSYNC B0 ;  /* 0x0000000000007941 */ /* 0x000fea0003800000 */
.L_x_6138:
        /* <DEDUP_REMOVED lines=90> */
.L_x_6141:
[----:B------:R-:W-:Y:S05]  /*10f70*/  BSYNC B0 ;  /* 0x0000000000007941 */ /* 0x000fea0003800000 */
.L_x_6140:
[----:B-----5:R1:W-:Y:S01]  /*10f80*/  STS.128 [R217+0x5800], R4 ;  /* 0x00580004d9007388 */ /* 0x0203e20000000c00 */
[----:B------:R-:W-:Y:S05]  /*10f90*/  BRA `(.L_x_6105) ;  /* 0x0000000000a07947 */ /* 0x000fea0003800000 */
.L_x_6079:
        /* <DEDUP_REMOVED lines=40> */
.L_x_6105:
[----:B------:R-:W-:Y:S05]  /*11220*/  BSYNC B2 ;  /* 0x0000000000027941 */ /* 0x000fea0003800000 */
.L_x_6078:
[----:B------:R-:W-:Y:S01]  /*11230*/  VIADD R222, R138, 0xffffffff ;  /* 0xffffffff8ade7836 */ /* 0x000fe20000000000 */
[----:B-1----:R-:W-:Y:S01]  /*11240*/  SHF.R.S32.HI R5, RZ, 0x4, R78 ;  /* 0x00000004ff057819 */ /* 0x002fe2000001144e */
[----:B------:R-:W-:Y:S02]  /*11250*/  IMAD.SHL.U32 R201, R162, 0x8, RZ ;  /* 0x00000008a2c97824 */ /* 0x000fe400078e00ff */
[----:B------:R-:W-:Y:S01]  /*11260*/  IMAD.SHL.U32 R2, R222, 0x40, RZ ;  /* 0x00000040de027824 */ /* 0x000fe200078e00ff */
[----:B------:R-:W-:Y:S01]  /*11270*/  LEA.HI R78, R78, R5, RZ, 0x1 ;  /* 0x000000054e4e7211 */ /* 0x000fe200078f08ff */
[----:B------:R-:W-:Y:S02]  /*11280*/  IMAD.SHL.U32 R53, R74, 0x40, RZ ;  /* 0x000000404a357824 */ /* 0x000fe400078e00ff */
[----:B------:R-:W-:Y:S01]  /*11290*/  IMAD.IADD R3, R69, 0x1, -R2 ;  /* 0x0000000145037824 */ /* 0x000fe200078e0a02 */
[----:B------:R-:W-:Y:S02]  /*112a0*/  LOP3.LUT R78, R78, 0xfffffffe, RZ, 0xc0, !PT ;  /* 0xfffffffe4e4e7812 */ /* 0x000fe400078ec0ff */
[----:B------:R-:W-:-:S02]  /*112b0*/  LOP3.LUT R53, R53, 0xfffffe00, RZ, 0xc0, !PT ;  /* 0xfffffe0035357812 */ /* 0x000fc400078ec0ff */
[-C--:B------:R-:W-:Y:S01]  /*112c0*/  ISETP.GE.AND P6, PT, R0, R3.reuse, PT ;  /* 0x000000030000720c */ /* 0x080fe20003fc6270 */
[----:B------:R-:W-:Y:S01]  /*112d0*/  IMAD.IADD R78, R5, 0x1, -R78 ;  /* 0x00000001054e7824 */ /* 0x000fe200078e0a4e */
[-C--:B------:R-:W-:Y:S02]  /*112e0*/  ISETP.GE.AND P5, PT, R16, R3.reuse, PT ;  /* 0x000000031000720c */ /* 0x080fe40003fa6270 */
[-C--:B------:R-:W-:Y:S01]  /*112f0*/  ISETP.GE.AND P1, PT, R162, R3.reuse, PT ;  /* 0x00000003a200720c */ /* 0x080fe20003f26270 */
[----:B------:R-:W-:Y:S01]  /*11300*/  IMAD.SHL.U32 R52, R78, 0x8, RZ ;  /* 0x000000084e347824 */ /* 0x000fe200078e00ff */
        /* <DEDUP_REMOVED lines=23> */
[----:B------:R-:W-:Y:S02]  /*11480*/  LOP3.LUT R0, R0, 0x1c0, RZ, 0xc0, !PT ;  /* 0x000001c000007812 */ /* 0x000fe400078ec0ff */
[----:B------:R-:W-:Y:S01]  /*11490*/  LOP3.LUT R3, R3, 0x1c0, RZ, 0xc0, !PT ;  /* 0x000001c003037812 */ /* 0x000fe200078ec0ff */
[----:B------:R1:W-:Y:S01]  /*114a0*/  @!P6 LDGSTS.E.BYPASS.LTC128B.128 [R217+0xa800], desc[UR6][R6.64+0x100] ;  /* 0x0a80010006d9efae */ /* 0x0003e2000b901d46 */
[----:B------:R-:W-:Y:S02]  /*114b0*/  LOP3.LUT R201, R0, 0x8, R201, 0xf8, !PT ;  /* 0x0000000800c97812 */ /* 0x000fe400078ef8c9 */
[----:B------:R-:W-:Y:S01]  /*114c0*/  @!P1 IMAD R4, R137, 0x60, RZ ;  /* 0x0000006089049824 */ /* 0x000fe200078e02ff */
[----:B------:R-:W-:Y:S01]  /*114d0*/  @!P5 LDGSTS.E.BYPASS.LTC128B.128 [R217+0x7000], desc[UR6][R10.64] ;  /* 0x070000000ad9dfae */ /* 0x000fe2000b901d46 */
[----:B------:R-:W-:Y:S01]  /*114e0*/  @!P1 IMAD.WIDE.U32 R8, R136, 0x60, R210 ;  /* 0x0000006088089825 */ /* 0x000fe200078e00d2 */
[----:B------:R-:W-:-:S02]  /*114f0*/  LOP3.LUT R52, R3, 0x8, R52, 0xf8, !PT ;  /* 0x0000000803347812 */ /* 0x000fc400078ef834 */
[----:B------:R-:W-:Y:S01]  /*11500*/  @!P5 LDGSTS.E.BYPASS.LTC128B.128 [R217+0x9000], desc[UR6][R10.64+0x80] ;  /* 0x090000800ad9dfae */ /* 0x000fe2000b901d46 */
[----:B------:R-:W-:Y:S01]  /*11510*/  SHF.R.U32.HI R0, RZ, 0x3, R0 ;  /* 0x00000003ff007819 */ /* 0x000fe20000011600 */
[----:B------:R-:W-:Y:S01]  /*11520*/  @!P1 IMAD.IADD R5, R4, 0x1, R9 ;  /* 0x0000000104059824 */ /* 0x000fe200078e0209 */
[----:B------:R-:W-:Y:S01]  /*11530*/  SHF.R.U32.HI R3, RZ, 0x3, R3 ;  /* 0x00000003ff037819 */ /* 0x000fe20000011603 */
[----:B------:R-:W-:Y:S01]  /*11540*/  @!P5 LDGSTS.E.BYPASS.LTC128B.128 [R217+0xb000], desc[UR6][R10.64+0x100] ;  /* 0x0b0001000ad9dfae */ /* 0x000fe2000b901d46 */
[----:B------:R-:W-:Y:S01]  /*11550*/  @!P1 IMAD.MOV.U32 R4, RZ, RZ, R8 ;  /* 0x000000ffff049224 */ /* 0x000fe200078e0008 */
[----:B------:R-:W-:Y:S02]  /*11560*/  LOP3.LUT R201, R201, R0, RZ, 0x3c, !PT ;  /* 0x00000000c9c97212 */ /* 0x000fe400078e3cff */
[----:B------:R-:W-:Y:S01]  /*11570*/  @!P4 LDGSTS.E.BYPASS.LTC128B.128 [R217+0x7800], desc[UR6][R12.64] ;  /* 0x078000000cd9cfae */ /* 0x000fe2000b901d46 */
[----:B------:R-:W-:Y:S02]  /*11580*/  LOP3.LUT R52, R52, R3, RZ, 0x3c, !PT ;  /* 0x0000000334347212 */ /* 0x000fe400078e3cff */
[----:B------:R-:W-:Y:S01]  /*11590*/  IMAD R201, R78, 0x200, R201 ;  /* 0x000002004ec97824 */ /* 0x000fe200078e02c9 */
[----:B------:R-:W-:Y:S04]  /*115a0*/  @!P4 LDGSTS.E.BYPASS.LTC128B.128 [R217+0x9800], desc[UR6][R12.64+0x80] ;  /* 0x098000800cd9cfae */ /* 0x000fe8000b901d46 */
[----:B------:R-:W-:Y:S01]  /*115b0*/  @!P4 LDGSTS.E.BYPASS.LTC128B.128 [R217+0xb800], desc[UR6][R12.64+0x100] ;  /* 0x0b8001000cd9cfae */ /* 0x000fe2000b901d46 */
[----:B-1----:R-:W-:-:S03]  /*115c0*/  @!P3 LEA R6, P4, R72, R210, 0x1 ;  /* 0x000000d24806b211 */ /* 0x002fc600078808ff */
[----:B------:R-:W0:Y:S01]  /*115d0*/  LDGDEPBAR ;  /* 0x00000000000079af */ /* 0x000e220000000000 */
[----:B------:R-:W-:-:S03]  /*115e0*/  @!P3 LEA.HI.X R7, R72, R211, R73, 0x1, P4 ;  /* 0x000000d34807b211 */ /* 0x000fc600020f0c49 */
[----:B------:R-:W2:Y:S01]  /*115f0*/  LD.E R22, desc[UR6][R20.64+0x184] ;  /* 0x0001840614167980 */ /* 0x000ea2000c101900 */
[----:B------:R-:W-:-:S03]  /*11600*/  @!P2 LEA R8, P4, R136, R210, 0x6 ;  /* 0x000000d28808a211 */ /* 0x000fc600078830ff */
[----:B------:R-:W3:Y:S01]  /*11610*/  LD.E R23, desc[UR6][R20.64+0x188] ;  /* 0x0001880614177980 */ /* 0x000ee2000c101900 */
        /* <DEDUP_REMOVED lines=43> */
[----:B----4-:R-:W-:Y:S04]  /*118d0*/  LDSM.16.M88.4 R28, [R202] ;  /* 0x00000000ca1c783b */ /* 0x010fe80000000200 */
[----:B------:R-:W4:Y:S01]  /*118e0*/  LDSM.16.M88.4 R32, [R201+0x6000] ;  /* 0x00600000c920783b */ /* 0x000f220000000200 */
[----:B------:R-:W-:Y:S01]  /*118f0*/  R2P PR, R70, 0x6 ;  /* 0x0000000646007804 */ /* 0x000fe20000000000 */
[----:B------:R-:W-:-:S02]  /*11900*/  VIADD R0, R201, 0x6000 ;  /* 0x00006000c9007836 */ /* 0x000fc40000000000 */
[----:B------:R-:W-:Y:S01]  /*11910*/  VIADD R199, R201, 0x6020 ;  /* 0x00006020c9c77836 */ /* 0x000fe20000000000 */
[----:B------:R-:W4:Y:S01]  /*11920*/  LDSM.16.M88.4 R76, [R201+0x6800] ;  /* 0x00680000c94c783b */ /* 0x000f220000000200 */
[--C-:B------:R-:W-:Y:S02]  /*11930*/  IMAD R200, R57, 0x2, R202.reuse ;  /* 0x0000000239c87824 */ /* 0x100fe400078e02ca */
[----:B------:R-:W-:Y:S01]  /*11940*/  IMAD R198, R55, 0x2, R202 ;  /* 0x0000000237c67824 */ /* 0x000fe200078e02ca */
[----:B------:R-:W2:Y:S04]  /*11950*/  LD.E R3, desc[UR6][R20.64+0x18c] ;  /* 0x00018c0614037980 */ /* 0x000ea8000c101900 */
[----:B-1----:R-:W-:Y:S01]  /*11960*/  LDSM.16.M88.4 R8, [R200] ;  /* 0x00000000c808783b */ /* 0x002fe20000000200 */
[----:B------:R-:W-:-:S03]  /*11970*/  @P1 VIADD R199, R0, 0xffffffe0 ;  /* 0xffffffe000c71836 */ /* 0x000fc60000000000 */
[----:B------:R-:W-:Y:S04]  /*11980*/  LDSM.16.M88.4 R92, [R198] ;  /* 0x00000000c65c783b */ /* 0x000fe80000000200 */
[----:B------:R-:W1:Y:S01]  /*11990*/  LDSM.16.M88.4 R80, [R199] ;  /* 0x00000000c750783b */ /* 0x000e620000000200 */
[----:B------:R-:W-:-:S03]  /*119a0*/  IMAD.MOV.U32 R0, RZ, RZ, 0x40 ;  /* 0x00000040ff007424 */ /* 0x000fc600078e00ff */
[----:B------:R-:W1:Y:S02]  /*119b0*/  LDSM.16.M88.4 R64, [R201+0x7000] ;  /* 0x00700000c940783b */ /* 0x000e640000000200 */
[----:B------:R-:W-:Y:S02]  /*119c0*/  SEL R0, R0, 0xffffffc0, !P2 ;  /* 0xffffffc000007807 */ /* 0x000fe40005000000 */
[----:B------:R-:W-:Y:S03]  /*119d0*/  LDSM.16.M88.4 R36, [R201+0x7800] ;  /* 0x00780000c924783b */ /* 0x000fe60000000200 */
[----:B------:R-:W-:Y:S01]  /*119e0*/  IMAD.IADD R196, R201, 0x1, R0 ;  /* 0x00000001c9c47824 */ /* 0x000fe200078e0200 */
[----:B-----5:R-:W-:Y:S04]  /*119f0*/  LDSM.16.M88.4 R4, [R199+0x800] ;  /* 0x00080000c704783b */ /* 0x020fe80000000200 */
[----:B------:R-:W5:Y:S01]  /*11a00*/  LDSM.16.M88.4 R48, [R196+0x6000] ;  /* 0x00600000c430783b */ /* 0x000f620000000200 */
[----:B----4-:R-:W-:Y:S01]  /*11a10*/  HMMA.16816.F32.BF16 R24, R28, R32, RZ ;  /* 0x000000201c18723c */ /* 0x010fe200000418ff */
[----:B------:R-:W-:-:S02]  /*11a20*/  IMAD R197, R55, 0x2, R200 ;  /* 0x0000000237c57824 */ /* 0x000fc400078e02c8 */
[----:B------:R-:W-:Y:S03]  /*11a30*/  LDSM.16.M88.4 R12, [R199+0x1000] ;  /* 0x00100000c70c783b */ /* 0x000fe60000000200 */
[C---:B------:R-:W-:Y:S01]  /*11a40*/  HMMA.16816.F32.BF16 R32, R28.reuse, R34, RZ ;  /* 0x000000221c20723c */ /* 0x040fe200000418ff */
[----:B------:R-:W-:Y:S01]  /*11a50*/  IMAD.IADD R192, R0, 0x1, R199 ;  /* 0x0000000100c07824 */ /* 0x000fe200078e02c7 */
[----:B------:R-:W-:Y:S04]  /*11a60*/  LDSM.16.M88.4 R16, [R197] ;  /* 0x00000000c510783b */ /* 0x000fe80000000200 */
[----:B------:R-:W-:Y:S01]  /*11a70*/  HMMA.16816.F32.BF16 R40, R28, R76, RZ ;  /* 0x0000004c1c28723c */ /* 0x000fe200000418ff */
[----:B------:R-:W4:Y:S04]  /*11a80*/  LDSM.16.M88.4 R88, [R192] ;  /* 0x00000000c058783b */ /* 0x000f280000000200 */
[----:B------:R-:W4:Y:S04]  /*11a90*/  LDSM.16.M88.4 R44, [R199+0x1800] ;  /* 0x00180000c72c783b */ /* 0x000f280000000200 */
[----:B------:R-:W-:Y:S03]  /*11aa0*/  LDSM.16.M88.4 R96, [R196+0x6800] ;  /* 0x00680000c460783b */ /* 0x000fe60000000200 */
        /* <DEDUP_REMOVED lines=8> */
[----:B------:R-:W-:Y:S01]  /*11b30*/  HMMA.16816.F32.BF16 R72, R28, R64, RZ ;  /* 0x000000401c48723c */ /* 0x000fe200000418ff */
[----:B------:R-:W-:-:S02]  /*11b40*/  IMAD.SHL.U32 R133, R56, 0x2, RZ ;  /* 0x0000000238857824 */ /* 0x000fc400078e00ff */
[----:B------:R-:W0:Y:S03]  /*11b50*/  LDGDEPBAR ;  /* 0x00000000000079af */ /* 0x000e260000000000 */
[C---:B-----5:R-:W-:Y:S06]  /*11b60*/  HMMA.16816.F32.BF16 R24, R92.reuse, R48, R24 ;  /* 0x000000305c18723c */ /* 0x060fec0000041818 */
[----:B------:R-:W-:Y:S01]  /*11b70*/  HMMA.16816.F32.BF16 R32, R92, R50, R32 ;  /* 0x000000325c20723c */ /* 0x000fe20000041820 */
[----:B------:R-:W-:Y:S05]  /*11b80*/  LDSM.16.M88.4 R48, [R192+0x1000] ;  /* 0x00100000c030783b */ /* 0x000fea0000000200 */
[C---:B------:R-:W-:Y:S06]  /*11b90*/  HMMA.16816.F32.BF16 R64, R28.reuse, R66, RZ ;  /* 0x000000421c40723c */ /* 0x040fec00000418ff */
[C---:B------:R-:W-:Y:S06]  /*11ba0*/  HMMA.16816.F32.BF16 R60, R28.reuse, R36, RZ ;  /* 0x000000241c3c723c */ /* 0x040fec00000418ff */
[----:B------:R-:W-:Y:S01]  /*11bb0*/  HMMA.16816.F32.BF16 R28, R28, R38, RZ ;  /* 0x000000261c1c723c */ /* 0x000fe200000418ff */
[----:B------:R-:W-:Y:S05]  /*11bc0*/  LDSM.16.M88.4 R36, [R196+0x7000] ;  /* 0x00700000c424783b */ /* 0x000fea0000000200 */
[C---:B------:R-:W-:Y:S06]  /*11bd0*/  HMMA.16816.F32.BF16 R40, R8.reuse, R4, R40 ;  /* 0x000000040828723c */ /* 0x040fec0000041828 */
[----:B------:R-:W-:Y:S01]  /*11be0*/  HMMA.16816.F32.BF16 R76, R8, R6, R76 ;  /* 0x00000006084c723c */ /* 0x000fe2000004184c */
[----:B------:R-:W1:Y:S05]  /*11bf0*/  LDSM.16.M88.4 R4, [R202+0x2000] ;  /* 0x00200000ca04783b */ /* 0x000e6a0000000200 */
[C---:B----4-:R-:W-:Y:S06]  /*11c00*/  HMMA.16816.F32.BF16 R24, R16.reuse, R88, R24 ;  /* 0x000000581018723c */ /* 0x050fec0000041818 */
[----:B------:R-:W-:Y:S01]  /*11c10*/  HMMA.16816.F32.BF16 R32, R16, R90, R32 ;  /* 0x0000005a1020723c */ /* 0x000fe20000041820 */
[----:B------:R-:W-:Y:S05]  /*11c20*/  LDSM.16.M88.4 R88, [R197+0x2000] ;  /* 0x00200000c558783b */ /* 0x000fea0000000200 */
[C---:B------:R-:W-:Y:S06]  /*11c30*/  HMMA.16816.F32.BF16 R72, R8.reuse, R12, R72 ;  /* 0x0000000c0848723c */ /* 0x040fec0000041848 */
[C---:B------:R-:W-:Y:S01]  /*11c40*/  HMMA.16816.F32.BF16 R64, R8.reuse, R14, R64 ;  /* 0x0000000e0840723c */ /* 0x040fe20000041840 */
[----:B------:R-:W-:Y:S05]  /*11c50*/  LDSM.16.M88.4 R12, [R192+0x800] ;  /* 0x00080000c00c783b */ /* 0x000fea0000000200 */
[C---:B------:R-:W-:Y:S06]  /*11c60*/  HMMA.16816.F32.BF16 R60, R8.reuse, R44, R60 ;  /* 0x0000002c083c723c */ /* 0x040fec000004183c */
[----:B------:R-:W-:Y:S01]  /*11c70*/  HMMA.16816.F32.BF16 R8, R8, R46, R28 ;  /* 0x0000002e0808723c */ /* 0x000fe2000004181c */
[----:B------:R-:W-:Y:S04]  /*11c80*/  LDSM.16.M88.4 R28, [R200+0x2000] ;  /* 0x00200000c81c783b */ /* 0x000fe80000000200 */
[----:B------:R-:W4:Y:S01]  /*11c90*/  LDSM.16.M88.4 R44, [R199+0x2000] ;  /* 0x00200000c72c783b */ /* 0x000f220000000200 */
[C---:B-1----:R-:W-:Y:S06]  /*11ca0*/  HMMA.16816.F32.BF16 R24, R4.reuse, R80, R24 ;  /* 0x000000500418723c */ /* 0x042fec0000041818 */
[----:B------:R-:W-:Y:S01]  /*11cb0*/  HMMA.16816.F32.BF16 R32, R4, R82, R32 ;  /* 0x000000520420723c */ /* 0x000fe20000041820 */
[----:B------:R-:W-:Y:S05]  /*11cc0*/  LDSM.16.M88.4 R80, [R192+0x2000] ;  /* 0x00200000c050783b */ /* 0x000fea0000000200 */
[C---:B------:R-:W-:Y:S06]  /*11cd0*/  HMMA.16816.F32.BF16 R40, R92.reuse, R96, R40 ;  /* 0x000000605c28723c */ /* 0x040fec0000041828 */
[C---:B------:R-:W-:Y:S01]  /*11ce0*/  HMMA.16816.F32.BF16 R76, R92.reuse, R98, R76 ;  /* 0x000000625c4c723c */ /* 0x040fe2000004184c */
[----:B------:R-:W1:Y:S05]  /*11cf0*/  LDSM.16.M88.4 R96, [R198+0x2000] ;  /* 0x00200000c660783b */ /* 0x000e6a0000000200 */
[C---:B------:R-:W-:Y:S06]  /*11d00*/  HMMA.16816.F32.BF16 R72, R92.reuse, R36, R72 ;  /* 0x000000245c48723c */ /* 0x040fec0000041848 */
[C---:B------:R-:W-:Y:S01]  /*11d10*/  HMMA.16816.F32.BF16 R64, R92.reuse, R38, R64 ;  /* 0x000000265c40723c */ /* 0x040fe20000041840 */
[----:B------:R-:W5:Y:S05]  /*11d20*/  LDSM.16.M88.4 R36, [R192+0x1800] ;  /* 0x00180000c024783b */ /* 0x000f6a0000000200 */
[C---:B------:R-:W-:Y:S06]  /*11d30*/  HMMA.16816.F32.BF16 R60, R92.reuse, R84, R60 ;  /* 0x000000545c3c723c */ /* 0x040fec000004183c */
[----:B------:R-:W-:Y:S01]  /*11d40*/  HMMA.16816.F32.BF16 R92, R92, R86, R8 ;  /* 0x000000565c5c723c */ /* 0x000fe20000041808 */
[----:B------:R-:W3:Y:S04]  /*11d50*/  LDSM.16.M88.4 R8, [R201+0x8800] ;  /* 0x00880000c908783b */ /* 0x000ee80000000200 */
[----:B------:R-:W3:Y:S01]  /*11d60*/  LDSM.16.M88.4 R84, [R201+0x9800] ;  /* 0x00980000c954783b */ /* 0x000ee20000000200 */
[C---:B----4-:R-:W-:Y:S06]  /*11d70*/  HMMA.16816.F32.BF16 R24, R28.reuse, R44, R24 ;  /* 0x0000002c1c18723c */ /* 0x050fec0000041818 */
[----:B------:R-:W-:Y:S01]  /*11d80*/  HMMA.16816.F32.BF16 R32, R28, R46, R32 ;  /* 0x0000002e1c20723c */ /* 0x000fe20000041820 */
[----:B------:R-:W-:Y:S05]  /*11d90*/  LDSM.16.M88.4 R44, [R199+0x3000] ;  /* 0x00300000c72c783b */ /* 0x000fea0000000200 */
[C---:B------:R-:W-:Y:S06]  /*11da0*/  HMMA.16816.F32.BF16 R40, R16.reuse, R12, R40 ;  /* 0x0000000c1028723c */ /* 0x040fec0000041828 */
[C---:B------:R-:W-:Y:S01]  /*11db0*/  HMMA.16816.F32.BF16 R76, R16.reuse, R14, R76 ;  /* 0x0000000e104c723c */ /* 0x040fe2000004184c */
[----:B------:R-:W4:Y:S05]  /*11dc0*/  LDSM.16.M88.4 R12, [R199+0x2800] ;  /* 0x00280000c70c783b */ /* 0x000f2a0000000200 */
[----:B------:R-:W-:Y:S06]  /*11dd0*/  HMMA.16816.F32.BF16 R72, R16, R48, R72 ;  /* 0x000000301048723c */ /* 0x000fec0000041848 */
[C---:B-1----:R-:W-:Y:S06]  /*11de0*/  HMMA.16816.F32.BF16 R24, R96.reuse, R100, R24 ;  /* 0x000000646018723c */ /* 0x042fec0000041818 */
[----:B------:R-:W-:Y:S01]  /*11df0*/  HMMA.16816.F32.BF16 R32, R96, R102, R32 ;  /* 0x000000666020723c */ /* 0x000fe20000041820 */
[----:B------:R-:W-:Y:S05]  /*11e00*/  LDSM.16.M88.4 R100, [R196+0x9800] ;  /* 0x00980000c464783b */ /* 0x000fea0000000200 */
[C---:B------:R-:W-:Y:S01]  /*11e10*/  HMMA.16816.F32.BF16 R64, R16.reuse, R50, R64 ;  /* 0x000000321040723c */ /* 0x040fe20000041840 */
[----:B------:R-:W-:Y:S05]  /*11e20*/  LDSM.16.M88.4 R48, [R202+0x4000] ;  /* 0x00400000ca30783b */ /* 0x000fea0000000200 */
[C---:B-----5:R-:W-:Y:S06]  /*11e30*/  HMMA.16816.F32.BF16 R60, R16.reuse, R36, R60 ;  /* 0x00000024103c723c */ /* 0x060fec000004183c */
[----:B------:R-:W-:Y:S01]  /*11e40*/  HMMA.16816.F32.BF16 R92, R16, R38, R92 ;  /* 0x00000026105c723c */ /* 0x000fe2000004185c */
[----:B------:R-:W1:Y:S04]  /*11e50*/  LDSM.16.M88.4 R16, [R201+0xa000] ;  /* 0x00a00000c910783b */ /* 0x000e680000000200 */
[----:B------:R-:W5:Y:S01]  /*11e60*/  LDSM.16.M88.4 R36, [R199+0x3800] ;  /* 0x00380000c724783b */ /* 0x000f620000000200 */
[C---:B---3--:R-:W-:Y:S06]  /*11e70*/  HMMA.16816.F32.BF16 R40, R4.reuse, R8, R40 ;  /* 0x000000080428723c */ /* 0x048fec0000041828 */
[C---:B------:R-:W-:Y:S01]  /*11e80*/  HMMA.16816.F32.BF16 R76, R4.reuse, R10, R76 ;  /* 0x0000000a044c723c */ /* 0x040fe2000004184c */
[----:B------:R-:W3:Y:S05]  /*11e90*/  LDSM.16.M88.4 R8, [R196+0x8800] ;  /* 0x00880000c408783b */ /* 0x000eea0000000200 */
[----:B------:R-:W-:Y:S06]  /*11ea0*/  HMMA.16816.F32.BF16 R72, R4, R104, R72 ;  /* 0x000000680448723c */ /* 0x000fec0000041848 */
[C---:B------:R-:W-:Y:S06]  /*11eb0*/  HMMA.16816.F32.BF16 R24, R88.reuse, R80, R24 ;  /* 0x000000505818723c */ /* 0x040fec0000041818 */
[----:B------:R-:W-:Y:S01]  /*11ec0*/  HMMA.16816.F32.BF16 R32, R88, R82, R32 ;  /* 0x000000525820723c */ /* 0x000fe20000041820 */
[----:B------:R-:W-:Y:S05]  /*11ed0*/  LDSM.16.M88.4 R80, [R192+0x3800] ;  /* 0x00380000c050783b */ /* 0x000fea0000000200 */
[C---:B------:R-:W-:Y:S01]  /*11ee0*/  HMMA.16816.F32.BF16 R64, R4.reuse, R106, R64 ;  /* 0x0000006a0440723c */ /* 0x040fe20000041840 */
[----:B------:R-:W-:Y:S05]  /*11ef0*/  LDSM.16.M88.4 R104, [R199+0x4000] ;  /* 0x00400000c768783b */ /* 0x000fea0000000200 */
[C---:B------:R-:W-:Y:S06]  /*11f00*/  HMMA.16816.F32.BF16 R60, R4.reuse, R84, R60 ;  /* 0x00000054043c723c */ /* 0x040fec000004183c */
[----:B------:R-:W-:Y:S01]  /*11f10*/  HMMA.16816.F32.BF16 R92, R4, R86, R92 ;  /* 0x00000056045c723c */ /* 0x000fe2000004185c */
[----:B------:R-:W2:Y:S04]  /*11f20*/  LDSM.16.M88.4 R4, [R196+0x9000] ;  /* 0x00900000c404783b */ /* 0x000ea80000000200 */
[----:B------:R-:W-:Y:S01]  /*11f30*/  LDSM.16.M88.4 R84, [R192+0x3000] ;  /* 0x00300000c054783b */ /* 0x000fe20000000200 */
[C---:B----4-:R-:W-:Y:S06]  /*11f40*/  HMMA.16816.F32.BF16 R40, R28.reuse, R12, R40 ;  /* 0x0000000c1c28723c */ /* 0x050fec0000041828 */
        /* <DEDUP_REMOVED lines=10> */
[----:B------:R-:W-:Y:S04]  /*11ff0*/  LDSM.16.M88.4 R28, [R196+0xa000] ;  /* 0x00a00000c41c783b */ /* 0x000fe80000000200 */
[----:B------:R-:W-:Y:S01]  /*12000*/  LDSM.16.M88.4 R36, [R199+0x4800] ;  /* 0x00480000c724783b */ /* 0x000fe20000000200 */
[C---:B---3--:R-:W-:Y:S06]  /*12010*/  HMMA.16816.F32.BF16 R40, R96.reuse, R8, R40 ;  /* 0x000000086028723c */ /* 0x048fec0000041828 */
[C---:B------:R-:W-:Y:S01]  /*12020*/  HMMA.16816.F32.BF16 R76, R96.reuse, R10, R76 ;  /* 0x0000000a604c723c */ /* 0x040fe2000004184c */
[----:B------:R-:W1:Y:S05]  /*12030*/  LDSM.16.M88.4 R8, [R198+0x4000] ;  /* 0x00400000c608783b */ /* 0x000e6a0000000200 */
[----:B--2---:R-:W-:Y:S06]  /*12040*/  HMMA.16816.F32.BF16 R72, R96, R4, R72 ;  /* 0x000000046048723c */ /* 0x004fec0000041848 */
[C---:B----4-:R-:W-:Y:S06]  /*12050*/  HMMA.16816.F32.BF16 R24, R12.reuse, R104, R24 ;  /* 0x000000680c18723c */ /* 0x050fec0000041818 */
[----:B------:R-:W-:Y:S06]  /*12060*/  HMMA.16816.F32.BF16 R32, R12, R106, R32 ;  /* 0x0000006a0c20723c */ /* 0x000fec0000041820 */
[C---:B------:R-:W-:Y:S01]  /*12070*/  HMMA.16816.F32.BF16 R64, R96.reuse, R6, R64 ;  /* 0x000000066040723c */ /* 0x040fe20000041840 */
[----:B------:R-:W-:Y:S05]  /*12080*/  LDSM.16.M88.4 R4, [R197+0x4000] ;  /* 0x00400000c504783b */ /* 0x000fea0000000200 */
[C---:B------:R-:W-:Y:S06]  /*12090*/  HMMA.16816.F32.BF16 R60, R96.reuse, R100, R60 ;  /* 0x00000064603c723c */ /* 0x040fec000004183c */
[----:B------:R-:W-:Y:S01]  /*120a0*/  HMMA.16816.F32.BF16 R92, R96, R102, R92 ;  /* 0x00000066605c723c */ /* 0x000fe2000004185c */
[----:B------:R-:W2:Y:S04]  /*120b0*/  LDSM.16.M88.4 R96, [R201+0xb000] ;  /* 0x00b00000c960783b */ /* 0x000ea80000000200 */
[----:B------:R-:W3:Y:S01]  /*120c0*/  LDSM.16.M88.4 R100, [R201+0xb800] ;  /* 0x00b80000c964783b */ /* 0x000ee20000000200 */
[----:B------:R-:W-:Y:S03]  /*120d0*/  HMMA.16816.F32.BF16 R104, R88, R84, R72 ;  /* 0x000000545868723c */ /* 0x000fe60000041848 */
[----:B------:R-:W-:Y:S03]  /*120e0*/  LDSM.16.M88.4 R72, [R196+0xa800] ;  /* 0x00a80000c448783b */ /* 0x000fe60000000200 */
[C---:B-1----:R-:W-:Y:S06]  /*120f0*/  HMMA.16816.F32.BF16 R24, R8.reuse, R28, R24 ;  /* 0x0000001c0818723c */ /* 0x042fec0000041818 */
[----:B------:R-:W-:Y:S01]  /*12100*/  HMMA.16816.F32.BF16 R32, R8, R30, R32 ;  /* 0x0000001e0820723c */ /* 0x000fe20000041820 */
[----:B------:R-:W1:Y:S05]  /*12110*/  LDSM.16.M88.4 R28, [R199+0x5000] ;  /* 0x00500000c71c783b */ /* 0x000e6a0000000200 */
[C---:B------:R-:W-:Y:S06]  /*12120*/  HMMA.16816.F32.BF16 R40, R88.reuse, R108, R40 ;  /* 0x0000006c5828723c */ /* 0x040fec0000041828 */
[C---:B------:R-:W-:Y:S06]  /*12130*/  HMMA.16816.F32.BF16 R76, R88.reuse, R110, R76 ;  /* 0x0000006e584c723c */ /* 0x040fec000004184c */
[----:B------:R-:W-:Y:S06]  /*12140*/  HMMA.16816.F32.BF16 R60, R88, R80, R60 ;  /* 0x00000050583c723c */ /* 0x000fec000004183c */
[----:B--2---:R-:W-:Y:S06]  /*12150*/  HMMA.16816.F32.BF16 R104, R48, R96, R104 ;  /* 0x000000603068723c */ /* 0x004fec0000041868 */
[C---:B------:R-:W-:Y:S06]  /*12160*/  HMMA.16816.F32.BF16 R24, R4.reuse, R16, R24 ;  /* 0x000000100418723c */ /* 0x040fec0000041818 */
[----:B------:R-:W-:Y:S01]  /*12170*/  HMMA.16816.F32.BF16 R32, R4, R18, R32 ;  /* 0x000000120420723c */ /* 0x000fe20000041820 */
[----:B------:R-:W2:Y:S05]  /*12180*/  LDSM.16.M88.4 R16, [R199+0x5800] ;  /* 0x00580000c710783b */ /* 0x000eaa0000000200 */
[C---:B------:R-:W-:Y:S06]  /*12190*/  HMMA.16816.F32.BF16 R40, R48.reuse, R44, R40 ;  /* 0x0000002c3028723c */ /* 0x040fec0000041828 */
[----:B------:R-:W-:Y:S01]  /*121a0*/  HMMA.16816.F32.BF16 R76, R48, R46, R76 ;  /* 0x0000002e304c723c */ /* 0x000fe2000004184c */
[----:B------:R-:W-:Y:S05]  /*121b0*/  LDSM.16.M88.4 R44, [R192+0x4800] ;  /* 0x00480000c02c783b */ /* 0x000fea0000000200 */
[C---:B------:R-:W-:Y:S06]  /*121c0*/  HMMA.16816.F32.BF16 R64, R88.reuse, R86, R64 ;  /* 0x000000565840723c */ /* 0x040fec0000041840 */
[----:B------:R-:W-:Y:S06]  /*121d0*/  HMMA.16816.F32.BF16 R92, R88, R82, R92 ;  /* 0x00000052585c723c */ /* 0x000fec000004185c */
[----:B---3--:R-:W-:Y:S06]  /*121e0*/  HMMA.16816.F32.BF16 R60, R48, R100, R60 ;  /* 0x00000064303c723c */ /* 0x008fec000004183c */
[C---:B-1----:R-:W-:Y:S07]  /*121f0*/  HMMA.16816.F32.BF16 R104, R12.reuse, R28, R104 ;  /* 0x0000001c0c68723c */ /* 0x042fee0000041868 */
[----:B------:R-:W-:Y:S01]  /*12200*/  SHF.R.S32.HI R29, RZ, 0x1f, R56 ;  /* 0x0000001fff1d7819 */ /* 0x000fe20000011438 */
[----:B------:R-:W-:Y:S03]  /*12210*/  HMMA.16816.F32.BF16 R40, R12, R36, R40 ;  /* 0x000000240c28723c */ /* 0x000fe60000041828 */
[----:B------:R-:W-:-:S03]  /*12220*/  LEA.HI R29, R29, R56, RZ, 0x5 ;  /* 0x000000381d1d7211 */ /* 0x000fc600078f28ff */
[----:B------:R-:W-:Y:S01]  /*12230*/  HMMA.16816.F32.BF16 R76, R12, R38, R76 ;  /* 0x000000260c4c723c */ /* 0x000fe2000004184c */
[----:B------:R-:W1:Y:S01]  /*12240*/  LDSM.16.M88.4 R36, [R196+0xb000] ;  /* 0x00b00000c424783b */ /* 0x000e620000000200 */
[----:B------:R-:W-:-:S04]  /*12250*/  LOP3.LUT R29, R29, 0xffffffe0, RZ, 0xc0, !PT ;  /* 0xffffffe01d1d7812 */ /* 0x000fc800078ec0ff */
[----:B------:R-:W-:Y:S01]  /*12260*/  HMMA.16816.F32.BF16 R64, R48, R98, R64 ;  /* 0x000000623040723c */ /* 0x000fe20000041840 */
[----:B------:R-:W-:-:S05]  /*12270*/  IMAD.IADD R0, R56, 0x1, -R29 ;  /* 0x0000000138007824 */ /* 0x000fca00078e0a1d */
[----:B------:R-:W-:Y:S06]  /*12280*/  HMMA.16816.F32.BF16 R92, R48, R102, R92 ;  /* 0x00000066305c723c */ /* 0x000fec000004185c */
[----:B--2---:R-:W-:Y:S07]  /*12290*/  HMMA.16816.F32.BF16 R60, R12, R16, R60 ;  /* 0x000000100c3c723c */ /* 0x004fee000004183c */
[----:B------:R-:W-:Y:S01]  /*122a0*/  SHF.R.S32.HI R17, RZ, 0x1f, R0 ;  /* 0x0000001fff117819 */ /* 0x000fe20000011400 */
[----:B------:R-:W-:-:S03]  /*122b0*/  FMUL.FTZ R16, R35, R3 ;  /* 0x0000000323107220 */ /* 0x000fc60000410000 */
[----:B------:R-:W-:-:S04]  /*122c0*/  LEA.HI R35, R17, R0, RZ, 0x2 ;  /* 0x0000000011237211 */ /* 0x000fc800078f10ff */
[----:B------:R-:W-:Y:S01]  /*122d0*/  SHF.R.S32.HI R35, RZ, 0x2, R35 ;  /* 0x00000002ff237819 */ /* 0x000fe20000011423 */
[-C--:B------:R-:W-:Y:S01]  /*122e0*/  FMUL.FTZ R24, R24, R3.reuse ;  /* 0x0000000318187220 */ /* 0x080fe20000410000 */
[-C--:B------:R-:W-:Y:S01]  /*122f0*/  FMUL.FTZ R25, R25, R3.reuse ;  /* 0x0000000319197220 */ /* 0x080fe20000410000 */
[-C--:B------:R-:W-:Y:S01]  /*12300*/  FMUL.FTZ R26, R26, R3.reuse ;  /* 0x000000031a1a7220 */ /* 0x080fe20000410000 */
[C---:B------:R-:W-:Y:S01]  /*12310*/  HMMA.16816.F32.BF16 R64, R12.reuse, R30, R64 ;  /* 0x0000001e0c40723c */ /* 0x040fe20000041840 */
[----:B------:R-:W-:Y:S01]  /*12320*/  IMAD R224, R68, 0x10, R35 ;  /* 0x0000001044e07824 */ /* 0x000fe200078e0223 */
[----:B------:R-:W-:Y:S01]  /*12330*/  MUFU.TANH R48, R24 ;  /* 0x0000001800307308 */ /* 0x000fe20000002400 */
[----:B------:R-:W-:Y:S01]  /*12340*/  FMUL.FTZ R51, R27, R3 ;  /* 0x000000031b337220 */ /* 0x000fe20000410000 */
[----:B------:R-:W-:Y:S02]  /*12350*/  IADD3 R225, -R22, R69, -R216 ;  /* 0x0000004516e17210 */ /* 0x000fe40007ffe9d8 */
[----:B------:R-:W-:Y:S01]  /*12360*/  HMMA.16816.F32.BF16 R92, R12, R18, R92 ;  /* 0x000000120c5c723c */ /* 0x000fe2000004185c */
[----:B------:R-:W-:Y:S01]  /*12370*/  IMAD.IADD R224, R71, 0x1, R224 ;  /* 0x0000000147e07824 */ /* 0x000fe200078e02e0 */
[----:B------:R-:W-:Y:S01]  /*12380*/  LOP3.LUT R133, R133, 0x6, RZ, 0xc0, !PT ;  /* 0x0000000685857812 */ /* 0x000fe200078ec0ff */
[----:B------:R-:W-:Y:S01]  /*12390*/  LDSM.16.M88.4 R28, [R192+0x5000] ;  /* 0x00500000c01c783b */ /* 0x000fe20000000200 */
[----:B------:R-:W-:Y:S03]  /*123a0*/  MUFU.TANH R49, R25 ;  /* 0x0000001900317308 */ /* 0x000fe60000002400 */
[----:B------:R-:W-:-:S05]  /*123b0*/  IADD3 R12, R69, 0x1, -R216 ;  /* 0x00000001450c7810 */ /* 0x000fca0007ffe8d8 */
[----:B------:R2:W-:Y:S01]  /*123c0*/  MUFU.TANH R50, R26 ;  /* 0x0000001a00327308 */ /* 0x0005e20000002400 */
[----:B------:R-:W-:Y:S02]  /*123d0*/  IMAD.IADD R23, R23, 0x1, R12 ;  /* 0x0000000117177824 */ /* 0x000fe400078e020c */
[----:B------:R-:W-:Y:S01]  /*123e0*/  VIADD R12, R224, 0x8 ;  /* 0x00000008e00c7836 */ /* 0x000fe20000000000 */
[----:B-1----:R-:W-:Y:S04]  /*123f0*/  HMMA.16816.F32.BF16 R104, R8, R36, R104 ;  /* 0x000000240868723c */ /* 0x002fe80000041868 */
[----:B------:R-:W-:Y:S01]  /*12400*/  VIADDMNMX R223, R225, R12, RZ, !PT ;  /* 0x0000000ce1df7246 */ /* 0x000fe200078001ff */
[----:B--2---:R-:W1:Y:S01]  /*12410*/  LDSM.16.M88.4 R24, [R196+0xb800] ;  /* 0x00b80000c418783b */ /* 0x004e620000000200 */
[----:B------:R-:W-:Y:S01]  /*12420*/  IADD3 R12, R23, 0x8, R224 ;  /* 0x00000008170c7810 */ /* 0x000fe20007ffe0e0 */
[----:B------:R-:W-:Y:S01]  /*12430*/  IMAD.IADD R36, R2, 0x1, R133 ;  /* 0x0000000102247824 */ /* 0x000fe200078e0285 */
[----:B------:R-:W-:-:S02]  /*12440*/  VIADDMNMX R225, R225, R224, RZ, !PT ;  /* 0x000000e0e1e17246 */ /* 0x000fc400078001ff */
[----:B------:R-:W-:Y:S01]  /*12450*/  VIMNMX R219, R12, R69, PT ;  /* 0x000000450cdb7248 */ /* 0x000fe20003fe0100 */
[C---:B------:R-:W-:Y:S02]  /*12460*/  VIADD R12, R36.reuse, 0x1 ;  /* 0x00000001240c7836 */ /* 0x040fe40000000000 */
[----:B------:R-:W-:Y:S01]  /*12470*/  VIADD R14, R36, 0x8 ;  /* 0x00000008240e7836 */ /* 0x000fe20000000000 */
[C---:B------:R-:W-:Y:S01]  /*12480*/  HMMA.16816.F32.BF16 R40, R8.reuse, R72, R40 ;  /* 0x000000480828723c */ /* 0x040fe20000041828 */
[----:B------:R-:W-:Y:S02]  /*12490*/  VIADDMNMX R224, R23, R224, R69, PT ;  /* 0x000000e017e07246 */ /* 0x000fe40003800145 */
[C---:B------:R-:W-:Y:S02]  /*124a0*/  ISETP.GE.AND P4, PT, R12.reuse, R225, PT ;  /* 0x000000e10c00720c */ /* 0x040fe40003f86270 */
[----:B------:R-:W-:Y:S01]  /*124b0*/  ISETP.GE.AND P1, PT, R12, R223, PT ;  /* 0x000000df0c00720c */ /* 0x000fe20003f26270 */
[----:B------:R-:W-:Y:S01]  /*124c0*/  HMMA.16816.F32.BF16 R76, R8, R74, R76 ;  /* 0x0000004a084c723c */ /* 0x000fe2000004184c */
[----:B------:R-:W-:-:S02]  /*124d0*/  ISETP.GE.AND P0, PT, R14, R225, PT ;  /* 0x000000e10e00720c */ /* 0x000fc40003f06270 */
[----:B------:R-:W-:Y:S02]  /*124e0*/  ISETP.GE.AND P6, PT, R14, R223, PT ;  /* 0x000000df0e00720c */ /* 0x000fe40003fc6270 */
[CC--:B------:R-:W-:Y:S02]  /*124f0*/  ISETP.GE.OR P4, PT, R12.reuse, R224.reuse, !P4 ;  /* 0x000000e00c00720c */ /* 0x0c0fe40006786670 */
[-C--:B------:R-:W-:Y:S02]  /*12500*/  ISETP.GE.OR P1, PT, R12, R219.reuse, !P1 ;  /* 0x000000db0c00720c */ /* 0x080fe40004f26670 */
[C---:B------:R-:W-:Y:S02]  /*12510*/  ISETP.GE.OR P0, PT, R14.reuse, R224, !P0 ;  /* 0x000000e00e00720c */ /* 0x040fe40004706670 */
[----:B------:R-:W-:Y:S02]  /*12520*/  ISETP.GE.OR P6, PT, R14, R219, !P6 ;  /* 0x000000db0e00720c */ /* 0x000fe400077c6670 */
[----:B------:R-:W2:Y:S01]  /*12530*/  LDSM.16.M88.4 R12, [R192+0x5800] ;  /* 0x00580000c00c783b */ /* 0x000ea20000000200 */
[C---:B------:R-:W-:Y:S06]  /*12540*/  HMMA.16816.F32.BF16 R64, R8.reuse, R38, R64 ;  /* 0x000000260840723c */ /* 0x040fec0000041840 */
[----:B-1----:R-:W-:Y:S01]  /*12550*/  HMMA.16816.F32.BF16 R60, R8, R24, R60 ;  /* 0x00000018083c723c */ /* 0x002fe2000004183c */
[-C--:B------:R-:W-:Y:S01]  /*12560*/  FMUL.FTZ R32, R32, R3.reuse ;  /* 0x0000000320207220 */ /* 0x080fe20000410000 */
[-C--:B------:R-:W-:Y:S01]  /*12570*/  FMUL.FTZ R33, R33, R3.reuse ;  /* 0x0000000321217220 */ /* 0x080fe20000410000 */
[----:B------:R-:W-:-:S03]  /*12580*/  FMUL.FTZ R34, R34, R3 ;  /* 0x0000000322227220 */ /* 0x000fc60000410000 */
[C---:B------:R-:W-:Y:S06]  /*12590*/  HMMA.16816.F32.BF16 R104, R4.reuse, R28, R104 ;  /* 0x0000001c0468723c */ /* 0x040fec0000041868 */
[C---:B------:R-:W-:Y:S06]  /*125a0*/  HMMA.16816.F32.BF16 R40, R4.reuse, R44, R40 ;  /* 0x0000002c0428723c */ /* 0x040fec0000041828 */
[----:B------:R-:W-:Y:S01]  /*125b0*/  HMMA.16816.F32.BF16 R76, R4, R46, R76 ;  /* 0x0000002e044c723c */ /* 0x000fe2000004184c */
[----:B------:R-:W1:Y:S05]  /*125c0*/  MUFU.TANH R51, R51 ;  /* 0x0000003300337308 */ /* 0x000e6a0000002400 */
[----:B------:R-:W-:Y:S01]  /*125d0*/  HMMA.16816.F32.BF16 R92, R8, R26, R92 ;  /* 0x0000001a085c723c */ /* 0x000fe2000004185c */
[----:B------:R-:W-:-:S02]  /*125e0*/  ISETP.GE.AND P5, PT, R36, R225, PT ;  /* 0x000000e12400720c */ /* 0x000fc40003fa6270 */
[----:B------:R-:W-:Y:S01]  /*125f0*/  MUFU.TANH R16, R16 ;  /* 0x0000001000107308 */ /* 0x000fe20000002400 */
[C---:B------:R-:W-:Y:S01]  /*12600*/  ISETP.GE.AND P2, PT, R36.reuse, R223, PT ;  /* 0x000000df2400720c */ /* 0x040fe20003f46270 */
[----:B------:R-:W-:Y:S01]  /*12610*/  VIADD R22, R36, 0x10 ;  /* 0x0000001024167836 */ /* 0x000fe20000000000 */
[----:B--2---:R-:W-:Y:S01]  /*12620*/  HMMA.16816.F32.BF16 R60, R4, R12, R60 ;  /* 0x0000000c043c723c */ /* 0x004fe2000004183c */
[----:B------:R-:W-:-:S04]  /*12630*/  DEPBAR.LE SB0, 0x0 ;  /* 0x000080000000791a */ /* 0x000fc80000000000 */
[----:B------:R-:W2:Y:S01]  /*12640*/  MUFU.TANH R32, R32 ;  /* 0x0000002000207308 */ /* 0x000ea20000002400 */
[----:B------:R-:W-:Y:S01]  /*12650*/  FMUL.FTZ R18, R42, R3 ;  /* 0x000000032a127220 */ /* 0x000fe20000410000 */
[----:B------:R-:W-:-:S06]  /*12660*/  VIADD R24, R36, 0x9 ;  /* 0x0000000924187836 */ /* 0x000fcc0000000000 */
[----:B------:R-:W-:Y:S01]  /*12670*/  MUFU.TANH R33, R33 ;  /* 0x0000002100217308 */ /* 0x000fe20000002400 */
[-C--:B------:R-:W-:Y:S01]  /*12680*/  FMUL.FTZ R25, R76, R3.reuse ;  /* 0x000000034c197220 */ /* 0x080fe20000410000 */
[----:B------:R-:W-:-:S06]  /*12690*/  FMUL.FTZ R41, R41, R3 ;  /* 0x0000000329297220 */ /* 0x000fcc0000410000 */
[----:B------:R-:W3:Y:S01]  /*126a0*/  MUFU.TANH R34, R34 ;  /* 0x0000002200227308 */ /* 0x000ee20000002400 */
[----:B------:R-:W-:Y:S01]  /*126b0*/  FMUL.FTZ R40, R40, R3 ;  /* 0x0000000328287220 */ /* 0x000fe20000410000 */
[----:B------:R-:W-:Y:S01]  /*126c0*/  HMMA.16816.F32.BF16 R64, R4, R30, R64 ;  /* 0x0000001e0440723c */ /* 0x000fe20000041840 */
[----:B------:R-:W-:Y:S01]  /*126d0*/  ISETP.GE.AND P3, PT, R24, R225, PT ;  /* 0x000000e11800720c */ /* 0x000fe20003f66270 */
[-C--:B------:R-:W-:Y:S01]  /*126e0*/  FMUL.FTZ R19, R43, R3.reuse ;  /* 0x000000032b137220 */ /* 0x080fe20000410000 */
[-C--:B------:R-:W-:Y:S01]  /*126f0*/  FMUL.FTZ R23, R77, R3.reuse ;  /* 0x000000034d177220 */ /* 0x080fe20000410000 */
[C---:B------:R-:W-:Y:S02]  /*12700*/  VIADD R8, R36.reuse, 0x11 ;  /* 0x0000001124087836 */ /* 0x040fe40000000000 */
[----:B------:R-:W-:Y:S01]  /*12710*/  MUFU.TANH R35, R41 ;  /* 0x0000002900237308 */ /* 0x000fe20000002400 */
[-C--:B------:R-:W-:Y:S01]  /*12720*/  ISETP.GE.OR P5, PT, R36, R224.reuse, !P5 ;  /* 0x000000e02400720c */ /* 0x080fe20006fa6670 */
[----:B------:R-:W-:Y:S01]  /*12730*/  FMUL.FTZ R78, R78, R3 ;  /* 0x000000034e4e7220 */ /* 0x000fe20000410000 */
[----:B------:R-:W-:Y:S01]  /*12740*/  ISETP.GE.OR P3, PT, R24, R224, !P3 ;  /* 0x000000e01800720c */ /* 0x000fe20005f66670 */
[----:B------:R-:W-:-:S04]  /*12750*/  VIADD R10, R36, 0x18 ;  /* 0x00000018240a7836 */ /* 0x000fc80000000000 */
[----:B------:R-:W4:Y:S01]  /*12760*/  MUFU.TANH R18, R18 ;  /* 0x0000001200127308 */ /* 0x000f220000002400 */
[----:B------:R-:W-:Y:S01]  /*12770*/  ISETP.GE.OR P2, PT, R36, R219, !P2 ;  /* 0x000000db2400720c */ /* 0x000fe20005746670 */
[----:B------:R-:W-:Y:S01]  /*12780*/  FMUL.FTZ R107, R107, R3 ;  /* 0x000000036b6b7220 */ /* 0x000fe20000410000 */
[----:B-1----:R-:W-:-:S05]  /*12790*/  FSEL R30, R51, -INF , !P1 ;  /* 0xff800000331e7808 */ /* 0x002fca0004800000 */
[----:B------:R-:W1:Y:S01]  /*127a0*/  MUFU.TANH R17, R40 ;  /* 0x0000002800117308 */ /* 0x000e620000002400 */
[----:B--2---:R-:W-:Y:S01]  /*127b0*/  FSEL R38, R32, -INF , !P0 ;  /* 0xff80000020267808 */ /* 0x004fe20004000000 */
[----:B------:R-:W-:Y:S01]  /*127c0*/  HMMA.16816.F32.BF16 R92, R4, R14, R92 ;  /* 0x0000000e045c723c */ /* 0x000fe2000004185c */
[----:B------:R-:W-:-:S05]  /*127d0*/  FSEL R48, R48, -INF , !P5 ;  /* 0xff80000030307808 */ /* 0x000fca0006800000 */
[----:B------:R-:W2:Y:S01]  /*127e0*/  MUFU.TANH R25, R25 ;  /* 0x0000001900197308 */ /* 0x000ea20000002400 */
[C---:B------:R-:W-:Y:S02]  /*127f0*/  ISETP.GE.AND P1, PT, R8.reuse, R225, PT ;  /* 0x000000e10800720c */ /* 0x040fe40003f26270 */
[-C--:B------:R-:W-:Y:S02]  /*12800*/  ISETP.GE.AND P0, PT, R8, R223.reuse, PT ;  /* 0x000000df0800720c */ /* 0x080fe40003f06270 */
[----:B------:R-:W-:Y:S02]  /*12810*/  ISETP.GE.AND P5, PT, R24, R223, PT ;  /* 0x000000df1800720c */ /* 0x000fe40003fa6270 */
[----:B---3--:R-:W-:Y:S01]  /*12820*/  FSEL R34, R34, -INF , !P6 ;  /* 0xff80000022227808 */ /* 0x008fe20007000000 */
[----:B------:R-:W3:Y:S01]  /*12830*/  MUFU.TANH R19, R19 ;  /* 0x0000001300137308 */ /* 0x000ee20000002400 */
[----:B------:R-:W-:Y:S02]  /*12840*/  FSEL R32, R33, -INF , !P3 ;  /* 0xff80000021207808 */ /* 0x000fe40005800000 */
[----:B------:R-:W-:-:S02]  /*12850*/  FSEL R28, R49, -INF , !P4 ;  /* 0xff800000311c7808 */ /* 0x000fc40006000000 */
[C---:B------:R-:W-:Y:S02]  /*12860*/  ISETP.GE.AND P6, PT, R10.reuse, R225, PT ;  /* 0x000000e10a00720c */ /* 0x040fe40003fc6270 */
[-C--:B------:R-:W-:Y:S01]  /*12870*/  ISETP.GE.AND P3, PT, R10, R223.reuse, PT ;  /* 0x000000df0a00720c */ /* 0x080fe20003f66270 */
[----:B------:R-:W-:Y:S01]  /*12880*/  MUFU.TANH R23, R23 ;  /* 0x0000001700177308 */ /* 0x000fe20000002400 */
[----:B------:R-:W-:Y:S02]  /*12890*/  FSEL R50, R50, -INF , !P2 ;  /* 0xff80000032327808 */ /* 0x000fe40005000000 */
[C---:B------:R-:W-:Y:S01]  /*128a0*/  ISETP.GE.AND P4, PT, R22.reuse, R223, PT ;  /* 0x000000df1600720c */ /* 0x040fe20003f86270 */
[----:B------:R-:W-:Y:S01]  /*128b0*/  FMUL.FTZ R29, R79, R3 ;  /* 0x000000034f1d7220 */ /* 0x000fe20000410000 */
[----:B------:R-:W-:-:S03]  /*128c0*/  ISETP.GE.AND P2, PT, R22, R225, PT ;  /* 0x000000e11600720c */ /* 0x000fc60003f46270 */
[----:B------:R-:W5:Y:S01]  /*128d0*/  MUFU.TANH R31, R78 ;  /* 0x0000004e001f7308 */ /* 0x000f620000002400 */
[CC--:B------:R-:W-:Y:S01]  /*128e0*/  ISETP.GE.OR P1, PT, R8.reuse, R224.reuse, !P1 ;  /* 0x000000e00800720c */ /* 0x0c0fe20004f26670 */
[----:B------:R-:W-:Y:S01]  /*128f0*/  FMUL.FTZ R105, R105, R3 ;  /* 0x0000000369697220 */ /* 0x000fe20000410000 */
[----:B------:R-:W-:Y:S01]  /*12900*/  ISETP.GE.OR P0, PT, R8, R219, !P0 ;  /* 0x000000db0800720c */ /* 0x000fe20004706670 */
[----:B------:R-:W-:Y:S01]  /*12910*/  FMUL.FTZ R106, R106, R3 ;  /* 0x000000036a6a7220 */ /* 0x000fe20000410000 */
[----:B------:R-:W-:Y:S01]  /*12920*/  ISETP.GE.OR P5, PT, R24, R219, !P5 ;  /* 0x000000db1800720c */ /* 0x000fe20006fa6670 */
[----:B------:R-:W-:Y:S02]  /*12930*/  VIADD R8, R36, 0x19 ;  /* 0x0000001924087836 */ /* 0x000fe40000000000 */
[----:B------:R-:W5:Y:S01]  /*12940*/  MUFU.TANH R228, R107 ;  /* 0x0000006b00e47308 */ /* 0x000f620000002400 */
[-C--:B------:R-:W-:Y:S01]  /*12950*/  ISETP.GE.OR P6, PT, R10, R224.reuse, !P6 ;  /* 0x000000e00a00720c */ /* 0x080fe200077c6670 */
[----:B------:R-:W-:Y:S01]  /*12960*/  FMUL.FTZ R104, R104, R3 ;  /* 0x0000000368687220 */ /* 0x000fe20000410000 */
[-C--:B------:R-:W-:Y:S01]  /*12970*/  ISETP.GE.OR P3, PT, R10, R219.reuse, !P3 ;  /* 0x000000db0a00720c */ /* 0x080fe20005f66670 */
[----:B------:R-:W-:Y:S01]  /*12980*/  VIADD R10, R36, 0x20 ;  /* 0x00000020240a7836 */ /* 0x000fe20000000000 */
[----:B------:R-:W-:Y:S01]  /*12990*/  ISETP.GE.OR P4, PT, R22, R219, !P4 ;  /* 0x000000db1600720c */ /* 0x000fe20006786670 */
[----:B------:R-:W-:Y:S01]  /*129a0*/  VIADD R42, R36, 0x21 ;  /* 0x00000021242a7836 */ /* 0x000fe20000000000 */
[----:B------:R-:W-:Y:S01]  /*129b0*/  ISETP.GE.OR P2, PT, R22, R224, !P2 ;  /* 0x000000e01600720c */ /* 0x000fe20005746670 */
[----:B------:R-:W-:Y:S01]  /*129c0*/  MUFU.TANH R232, R105 ;  /* 0x0000006900e87308 */ /* 0x000fe20000002400 */
[----:B------:R-:W-:Y:S01]  /*129d0*/  FSEL R26, R16, -INF , !P5 ;  /* 0xff800000101a7808 */ /* 0x000fe20006800000 */
[----:B------:R-:W-:Y:S01]  /*129e0*/  FMUL.FTZ R61, R61, R3 ;  /* 0x000000033d3d7220 */ /* 0x000fe20000410000 */
[----:B------:R-:W-:-:S02]  /*129f0*/  ISETP.GE.AND P5, PT, R8, R225, PT ;  /* 0x000000e10800720c */ /* 0x000fc40003fa6270 */
[----:B----4-:R-:W-:-:S03]  /*12a00*/  FSEL R12, R18, -INF , !P4 ;  /* 0xff800000120c7808 */ /* 0x010fc60006000000 */
[----:B------:R-:W4:Y:S01]  /*12a10*/  MUFU.TANH R166, R106 ;  /* 0x0000006a00a67308 */ /* 0x000f220000002400 */
[----:B------:R-:W-:Y:S02]  /*12a20*/  FSEL R22, R35, -INF , !P1 ;  /* 0xff80000023167808 */ /* 0x000fe40004800000 */
[----:B-1----:R-:W-:Y:S02]  /*12a30*/  FSEL R24, R17, -INF , !P2 ;  /* 0xff80000011187808 */ /* 0x002fe40005000000 */
[C---:B------:R-:W-:Y:S02]  /*12a40*/  ISETP.GE.AND P4, PT, R10.reuse, R225, PT ;  /* 0x000000e10a00720c */ /* 0x040fe40003f86270 */
[-C--:B------:R-:W-:Y:S01]  /*12a50*/  ISETP.GE.AND P1, PT, R10, R223.reuse, PT ;  /* 0x000000df0a00720c */ /* 0x080fe20003f26270 */
[----:B------:R-:W1:Y:S01]  /*12a60*/  MUFU.TANH R29, R29 ;  /* 0x0000001d001d7308 */ /* 0x000e620000002400 */
[----:B--2---:R-:W-:Y:S01]  /*12a70*/  FSEL R18, R25, -INF , !P6 ;  /* 0xff80000019127808 */ /* 0x004fe20007000000 */
[----:B------:R-:W-:Y:S01]  /*12a80*/  VIADD R40, R36, 0x28 ;  /* 0x0000002824287836 */ /* 0x000fe20000000000 */
[----:B------:R-:W-:-:S02]  /*12a90*/  ISETP.GE.AND P2, PT, R8, R223, PT ;  /* 0x000000df0800720c */ /* 0x000fc40003f46270 */
[----:B------:R-:W-:-:S03]  /*12aa0*/  ISETP.GE.AND P6, PT, R42, R223, PT ;  /* 0x000000df2a00720c */ /* 0x000fc60003fc6270 */
[----:B------:R-:W2:Y:S01]  /*12ab0*/  MUFU.TANH R160, R104 ;  /* 0x0000006800a07308 */ /* 0x000ea20000002400 */
[-C--:B------:R-:W-:Y:S01]  /*12ac0*/  ISETP.GE.OR P5, PT, R8, R224.reuse, !P5 ;  /* 0x000000e00800720c */ /* 0x080fe20006fa6670 */
[-C--:B------:R-:W-:Y:S01]  /*12ad0*/  FMUL.FTZ R64, R64, R3.reuse ;  /* 0x0000000340407220 */ /* 0x080fe20000410000 */
[-C--:B------:R-:W-:Y:S01]  /*12ae0*/  FMUL.FTZ R65, R65, R3.reuse ;  /* 0x0000000341417220 */ /* 0x080fe20000410000 */
[----:B------:R-:W-:Y:S01]  /*12af0*/  ISETP.GE.OR P4, PT, R10, R224, !P4 ;  /* 0x000000e00a00720c */ /* 0x000fe20006786670 */
[----:B------:R-:W-:-:S03]  /*12b00*/  FMUL.FTZ R66, R66, R3 ;  /* 0x0000000342427220 */ /* 0x000fc60000410000 */
[----:B------:R-:W2:Y:S01]  /*12b10*/  MUFU.TANH R180, R61 ;  /* 0x0000003d00b47308 */ /* 0x000ea20000002400 */
[----:B------:R-:W-:Y:S01]  /*12b20*/  ISETP.GE.OR P1, PT, R10, R219, !P1 ;  /* 0x000000db0a00720c */ /* 0x000fe20004f26670 */
[-C--:B------:R-:W-:Y:S01]  /*12b30*/  FMUL.FTZ R67, R67, R3.reuse ;  /* 0x0000000343437220 */ /* 0x080fe20000410000 */
[----:B------:R-:W-:Y:S01]  /*12b40*/  FMUL.FTZ R60, R60, R3 ;  /* 0x000000033c3c7220 */ /* 0x000fe20000410000 */
[-C--:B------:R-:W-:Y:S01]  /*12b50*/  ISETP.GE.OR P2, PT, R8, R219.reuse, !P2 ;  /* 0x000000db0800720c */ /* 0x080fe20005746670 */
[----:B------:R-:W-:Y:S01]  /*12b60*/  VIADD R14, R36, 0x31 ;  /* 0x00000031240e7836 */ /* 0x000fe20000000000 */
[----:B---3--:R-:W-:Y:S02]  /*12b70*/  FSEL R10, R19, -INF , !P0 ;  /* 0xff800000130a7808 */ /* 0x008fe40004000000 */
[C---:B------:R-:W-:Y:S02]  /*12b80*/  ISETP.GE.OR P6, PT, R42.reuse, R219, !P6 ;  /* 0x000000db2a00720c */ /* 0x040fe400077c6670 */
[----:B------:R-:W-:-:S02]  /*12b90*/  ISETP.GE.AND P0, PT, R42, R225, PT ;  /* 0x000000e12a00720c */ /* 0x000fc40003f06270 */
[----:B-----5:R-:W-:Y:S02]  /*12ba0*/  FSEL R8, R31, -INF , !P3 ;  /* 0xff8000001f087808 */ /* 0x020fe40005800000 */
[----:B------:R-:W-:Y:S01]  /*12bb0*/  FSEL R16, R23, -INF , !P5 ;  /* 0xff80000017107808 */ /* 0x000fe20006800000 */
[----:B------:R-:W3:Y:S01]  /*12bc0*/  MUFU.TANH R162, R64 ;  /* 0x0000004000a27308 */ /* 0x000ee20000002400 */
[----:B------:R-:W-:Y:S01]  /*12bd0*/  ISETP.GE.AND P3, PT, R40, R225, PT ;  /* 0x000000e12800720c */ /* 0x000fe20003f66270 */
[----:B------:R-:W-:Y:S01]  /*12be0*/  FMUL.FTZ R62, R62, R3 ;  /* 0x000000033e3e7220 */ /* 0x000fe20000410000 */
[----:B------:R-:W-:Y:S01]  /*12bf0*/  ISETP.GE.AND P5, PT, R40, R223, PT ;  /* 0x000000df2800720c */ /* 0x000fe20003fa6270 */
[----:B------:R-:W-:Y:S01]  /*12c00*/  VIADD R6, R36, 0x30 ;  /* 0x0000003024067836 */ /* 0x000fe20000000000 */
[----:B------:R-:W-:-:S03]  /*12c10*/  FSEL R228, R228, -INF , !P6 ;  /* 0xff800000e4e47808 */ /* 0x000fc60007000000 */
[----:B------:R-:W-:Y:S01]  /*12c20*/  MUFU.TANH R230, R65 ;  /* 0x0000004100e67308 */ /* 0x000fe20000002400 */
[-C--:B------:R-:W-:Y:S02]  /*12c30*/  ISETP.GE.OR P0, PT, R42, R224.reuse, !P0 ;  /* 0x000000e02a00720c */ /* 0x080fe40004706670 */
[----:B------:R-:W-:Y:S02]  /*12c40*/  ISETP.GE.AND P6, PT, R14, R225, PT ;  /* 0x000000e10e00720c */ /* 0x000fe40003fc6270 */
[----:B------:R-:W-:-:S03]  /*12c50*/  ISETP.GE.OR P3, PT, R40, R224, !P3 ;  /* 0x000000e02800720c */ /* 0x000fc60005f66670 */
[----:B------:R-:W5:Y:S01]  /*12c60*/  MUFU.TANH R226, R66 ;  /* 0x0000004200e27308 */ /* 0x000f620000002400 */
[----:B------:R-:W-:Y:S01]  /*12c70*/  ISETP.GE.OR P5, PT, R40, R219, !P5 ;  /* 0x000000db2800720c */ /* 0x000fe20006fa6670 */
[----:B------:R-:W-:Y:S02]  /*12c80*/  VIADD R40, R36, 0x29 ;  /* 0x0000002924287836 */ /* 0x000fe40000000000 */
[----:B------:R-:W-:-:S04]  /*12c90*/  FMUL.FTZ R63, R63, R3 ;  /* 0x000000033f3f7220 */ /* 0x000fc80000410000 */
[----:B------:R-:W5:Y:S01]  /*12ca0*/  MUFU.TANH R174, R67 ;  /* 0x0000004300ae7308 */ /* 0x000f620000002400 */
[-C--:B------:R-:W-:Y:S01]  /*12cb0*/  FMUL.FTZ R92, R92, R3.reuse ;  /* 0x000000035c5c7220 */ /* 0x080fe20000410000 */
[-C--:B------:R-:W-:Y:S01]  /*12cc0*/  FMUL.FTZ R93, R93, R3.reuse ;  /* 0x000000035d5d7220 */ /* 0x080fe20000410000 */
[----:B------:R-:W-:-:S05]  /*12cd0*/  FMUL.FTZ R94, R94, R3 ;  /* 0x000000035e5e7220 */ /* 0x000fca0000410000 */
[----:B------:R-:W5:Y:S01]  /*12ce0*/  MUFU.TANH R182, R60 ;  /* 0x0000003c00b67308 */ /* 0x000f620000002400 */
[----:B------:R-:W-:Y:S01]  /*12cf0*/  FMUL.FTZ R95, R95, R3 ;  /* 0x000000035f5f7220 */ /* 0x000fe20000410000 */
[----:B----4-:R-:W-:Y:S02]  /*12d00*/  FSEL R166, R166, -INF , !P1 ;  /* 0xff800000a6a67808 */ /* 0x010fe40004800000 */
[----:B------:R-:W-:Y:S02]  /*12d10*/  FSEL R232, R232, -INF , !P0 ;  /* 0xff800000e8e87808 */ /* 0x000fe40004000000 */
[----:B------:R-:W-:Y:S02]  /*12d20*/  ISETP.GE.OR P6, PT, R14, R224, !P6 ;  /* 0x000000e00e00720c */ /* 0x000fe400077c6670 */
[----:B------:R-:W4:Y:S01]  /*12d30*/  MUFU.TANH R176, R62 ;  /* 0x0000003e00b07308 */ /* 0x000f220000002400 */
[C---:B------:R-:W-:Y:S02]  /*12d40*/  ISETP.GE.AND P1, PT, R6.reuse, R225, PT ;  /* 0x000000e10600720c */ /* 0x040fe40003f26270 */
[----:B------:R-:W-:-:S02]  /*12d50*/  ISETP.GE.AND P0, PT, R6, R223, PT ;  /* 0x000000df0600720c */ /* 0x000fc40003f06270 */
[----:B-1----:R-:W-:Y:S02]  /*12d60*/  FSEL R4, R29, -INF , !P2 ;  /* 0xff8000001d047808 */ /* 0x002fe40005000000 */
[----:B--2---:R-:W-:Y:S01]  /*12d70*/  FSEL R160, R160, -INF , !P4 ;  /* 0xff800000a0a07808 */ /* 0x004fe20006000000 */
[----:B------:R-:W1:Y:S01]  /*12d80*/  MUFU.TANH R172, R63 ;  /* 0x0000003f00ac7308 */ /* 0x000e620000002400 */
[C---:B------:R-:W-:Y:S02]  /*12d90*/  ISETP.GE.AND P2, PT, R40.reuse, R225, PT ;  /* 0x000000e12800720c */ /* 0x040fe40003f46270 */
[----:B------:R-:W-:Y:S02]  /*12da0*/  ISETP.GE.AND P4, PT, R40, R223, PT ;  /* 0x000000df2800720c */ /* 0x000fe40003f86270 */
[----:B------:R-:W-:-:S03]  /*12db0*/  FSEL R180, R180, -INF , !P6 ;  /* 0xff800000b4b47808 */ /* 0x000fc60007000000 */
[----:B------:R-:W2:Y:S01]  /*12dc0*/  MUFU.TANH R178, R92 ;  /* 0x0000005c00b27308 */ /* 0x000ea20000002400 */
[C---:B------:R-:W-:Y:S02]  /*12dd0*/  ISETP.GE.OR P1, PT, R6.reuse, R224, !P1 ;  /* 0x000000e00600720c */ /* 0x040fe40004f26670 */
[----:B------:R-:W-:Y:S01]  /*12de0*/  ISETP.GE.OR P0, PT, R6, R219, !P0 ;  /* 0x000000db0600720c */ /* 0x000fe20004706670 */
[----:B------:R-:W-:Y:S01]  /*12df0*/  VIADD R6, R36, 0x38 ;  /* 0x0000003824067836 */ /* 0x000fe20000000000 */
[----:B------:R-:W-:-:S03]  /*12e00*/  ISETP.GT.AND P6, PT, R222, R207, PT ;  /* 0x000000cfde00720c */ /* 0x000fc60003fc4270 */
[----:B------:R-:W-:Y:S01]  /*12e10*/  MUFU.TANH R173, R93 ;  /* 0x0000005d00ad7308 */ /* 0x000fe20000002400 */
[----:B------:R-:W-:Y:S01]  /*12e20*/  ISETP.GE.OR P2, PT, R40, R224, !P2 ;  /* 0x000000e02800720c */ /* 0x000fe20005746670 */
[----:B------:R-:W-:Y:S01]  /*12e30*/  VIADD R36, R36, 0x39 ;  /* 0x0000003924247836 */ /* 0x000fe20000000000 */
[----:B------:R-:W-:-:S05]  /*12e40*/  ISETP.GE.OR P4, PT, R40, R219, !P4 ;  /* 0x000000db2800720c */ /* 0x000fca0006786670 */
[----:B------:R-:W2:Y:S08]  /*12e50*/  MUFU.TANH R170, R94 ;  /* 0x0000005e00aa7308 */ /* 0x000eb00000002400 */
[----:B------:R-:W2:Y:S01]  /*12e60*/  MUFU.TANH R164, R95 ;  /* 0x0000005f00a47308 */ /* 0x000ea20000002400 */
[----:B---3--:R-:W-:Y:S02]  /*12e70*/  FSEL R162, R162, -INF , !P3 ;  /* 0xff800000a2a27808 */ /* 0x008fe40005800000 */
[----:B-----5:R-:W-:-:S02]  /*12e80*/  FSEL R226, R226, -INF , !P5 ;  /* 0xff800000e2e27808 */ /* 0x020fc40006800000 */
[----:B------:R-:W-:Y:S02]  /*12e90*/  FSEL R230, R230, -INF , !P2 ;  /* 0xff800000e6e67808 */ /* 0x000fe40005000000 */
[----:B------:R-:W-:Y:S02]  /*12ea0*/  FSEL R174, R174, -INF , !P4 ;  /* 0xff800000aeae7808 */ /* 0x000fe40006000000 */
[----:B------:R-:W-:Y:S02]  /*12eb0*/  FSEL R182, R182, -INF , !P1 ;  /* 0xff800000b6b67808 */ /* 0x000fe40004800000 */
[----:B------:R-:W-:Y:S02]  /*12ec0*/  ISETP.GE.AND P3, PT, R14, R223, PT ;  /* 0x000000df0e00720c */ /* 0x000fe40003f66270 */
[C---:B------:R-:W-:Y:S02]  /*12ed0*/  ISETP.GE.AND P5, PT, R6.reuse, R225, PT ;  /* 0x000000e10600720c */ /* 0x040fe40003fa6270 */
[----:B------:R-:W-:-:S02]  /*12ee0*/  ISETP.GE.AND P2, PT, R6, R223, PT ;  /* 0x000000df0600720c */ /* 0x000fc40003f46270 */
[C---:B------:R-:W-:Y:S02]  /*12ef0*/  ISETP.GE.AND P4, PT, R36.reuse, R225, PT ;  /* 0x000000e12400720c */ /* 0x040fe40003f86270 */
[----:B------:R-:W-:Y:S02]  /*12f00*/  ISETP.GE.AND P1, PT, R36, R223, PT ;  /* 0x000000df2400720c */ /* 0x000fe40003f26270 */
[----:B----4-:R-:W-:Y:S01]  /*12f10*/  FSEL R176, R176, -INF , !P0 ;  /* 0xff800000b0b07808 */ /* 0x010fe20004000000 */
[----:B------:R-:W-:Y:S01]  /*12f20*/  BSSY B1, `(.L_x_6142) ;  /* 0x0000077000017945 */ /* 0x000fe20003800000 */
[-C--:B------:R-:W-:Y:S02]  /*12f30*/  ISETP.GE.OR P3, PT, R14, R219.reuse, !P3 ;  /* 0x000000db0e00720c */ /* 0x080fe40005f66670 */
[C---:B------:R-:W-:Y:S02]  /*12f40*/  ISETP.GE.OR P5, PT, R6.reuse, R224, !P5 ;  /* 0x000000e00600720c */ /* 0x040fe40006fa6670 */
[----:B------:R-:W-:-:S02]  /*12f50*/  ISETP.GE.OR P2, PT, R6, R219, !P2 ;  /* 0x000000db0600720c */ /* 0x000fc40005746670 */
[----:B------:R-:W-:Y:S02]  /*12f60*/  ISETP.NE.U32.AND P0, PT, R220, RZ, PT ;  /* 0x000000ffdc00720c */ /* 0x000fe40003f05070 */
[C---:B------:R-:W-:Y:S02]  /*12f70*/  ISETP.GE.OR P4, PT, R36.reuse, R224, !P4 ;  /* 0x000000e02400720c */ /* 0x040fe40006786670 */
[----:B------:R-:W-:Y:S01]  /*12f80*/  ISETP.GE.OR P1, PT, R36, R219, !P1 ;  /* 0x000000db2400720c */ /* 0x000fe20004f26670 */
[C---:B------:R-:W-:Y:S01]  /*12f90*/  VIADD R195, R199.reuse, 0x800 ;  /* 0x00000800c7c37836 */ /* 0x040fe20000000000 */
[----:B------:R-:W-:Y:S01]  /*12fa0*/  LOP3.LUT R0, R52, R53, RZ, 0xfc, !PT ;  /* 0x0000003534007212 */ /* 0x000fe200078efcff */
[----:B------:R-:W-:Y:S01]  /*12fb0*/  VIADD R194, R199, 0x1000 ;  /* 0x00001000c7c27836 */ /* 0x000fe20000000000 */
[----:B------:R-:W-:Y:S01]  /*12fc0*/  ISETP.NE.AND.EX P0, PT, R221, RZ, PT, P0 ;  /* 0x000000ffdd00720c */ /* 0x000fe20003f05300 */
[C---:B------:R-:W-:Y:S01]  /*12fd0*/  VIADD R193, R199.reuse, 0x1800 ;  /* 0x00001800c7c17836 */ /* 0x040fe20000000000 */
[----:B-1----:R-:W-:Y:S01]  /*12fe0*/  FSEL R172, R172, -INF , !P3 ;  /* 0xff800000acac7808 */ /* 0x002fe20005800000 */
[C---:B------:R-:W-:Y:S01]  /*12ff0*/  VIADD R191, R199.reuse, 0x2000 ;  /* 0x00002000c7bf7836 */ /* 0x040fe20000000000 */
[----:B--2---:R-:W-:Y:S01]  /*13000*/  FSEL R178, R178, -INF , !P5 ;  /* 0xff800000b2b27808 */ /* 0x004fe20006800000 */
[C---:B------:R-:W-:Y:S01]  /*13010*/  VIADD R190, R199.reuse, 0x2800 ;  /* 0x00002800c7be7836 */ /* 0x040fe20000000000 */
[----:B------:R-:W-:Y:S01]  /*13020*/  FSEL R170, R170, -INF , !P2 ;  /* 0xff800000aaaa7808 */ /* 0x000fe20005000000 */
[----:B------:R-:W-:Y:S01]  /*13030*/  VIADD R189, R199, 0x3000 ;  /* 0x00003000c7bd7836 */ /* 0x000fe20000000000 */
[----:B------:R-:W-:Y:S01]  /*13040*/  FSEL R173, R173, -INF , !P4 ;  /* 0xff800000adad7808 */ /* 0x000fe20006000000 */
[C---:B------:R-:W-:Y:S01]  /*13050*/  VIADD R188, R199.reuse, 0x3800 ;  /* 0x00003800c7bc7836 */ /* 0x040fe20000000000 */
[----:B------:R-:W-:Y:S01]  /*13060*/  FSEL R164, R164, -INF , !P1 ;  /* 0xff800000a4a47808 */ /* 0x000fe20004800000 */
[----:B------:R-:W-:-:S02]  /*13070*/  VIADD R187, R199, 0x4000 ;  /* 0x00004000c7bb7836 */ /* 0x000fc40000000000 */
[C---:B------:R-:W-:Y:S02]  /*13080*/  VIADD R186, R199.reuse, 0x4800 ;  /* 0x00004800c7ba7836 */ /* 0x040fe40000000000 */
[C---:B------:R-:W-:Y:S02]  /*13090*/  VIADD R185, R199.reuse, 0x5000 ;  /* 0x00005000c7b97836 */ /* 0x040fe40000000000 */
[----:B------:R-:W-:Y:S01]  /*130a0*/  VIADD R184, R199, 0x5800 ;  /* 0x00005800c7b87836 */ /* 0x000fe20000000000 */
[----:B------:R-:W-:Y:S06]  /*130b0*/  BAR.SYNC.DEFER_BLOCKING 0x0 ;  /* 0x0000000000007b1d */ /* 0x000fec0000010000 */
[----:B------:R-:W-:Y:S05]  /*130c0*/  @!P6 BRA `(.L_x_6143) ;  /* 0x000000040070e947 */ /* 0x000fea0003800000 */
        /* <DEDUP_REMOVED lines=11> */
[----:B------:R-:W-:Y:S02]  /*13180*/  LOP3.LUT R11, R11, R14, RZ, 0x3c, !PT ;  /* 0x0000000e0b0b7212 */ /* 0x000fe400078e3cff */
[----:B------:R-:W-:Y:S01]  /*13190*/  ISETP.GE.AND P3, PT, R2, RZ, PT ;  /* 0x000000ff0200720c */ /* 0x000fe20003f66270 */
        /* <DEDUP_REMOVED lines=49> */
.L_x_6145:
[----:B------:R-:W2:Y:S02]  /*134b0*/  LD.E R5, desc[UR6][R20.64+0x38] ;  /* 0x0000380614057980 */ /* 0x000ea4000c101900 */
[----:B--2---:R-:W-:-:S04]  /*134c0*/  LEA R5, -R5, RZ, 0x6 ;  /* 0x000000ff05057211 */ /* 0x004fc800078e31ff */
[----:B------:R-:W-:Y:S02]  /*134d0*/  SHF.R.S32.HI R6, RZ, 0x1f, R5 ;  /* 0x0000001fff067819 */ /* 0x000fe40000011405 */
.L_x_6146:
[----:B------:R-:W-:Y:S05]  /*134e0*/  BSYNC B0 ;  /* 0x0000000000007941 */ /* 0x000fea0003800000 */
.L_x_6144:
        /* <DEDUP_REMOVED lines=26> */
.L_x_6143:
[----:B------:R-:W-:Y:S05]  /*13690*/  BSYNC B1 ;  /* 0x0000000000017941 */ /* 0x000fea0003800000 */
.L_x_6142:
        /* <DEDUP_REMOVED lines=73> */
[-C--:B------:R-:W-:Y:S01]  /*13b30*/  FFMA.FTZ R139, R8, R168.reuse, -R167 ;  /* 0x000000a8088b7223 */ /* 0x080fe200000108a7 */
[----:B------:R-:W1:Y:S01]  /*13b40*/  LDSM.16.MT88.4 R12, [R205+0xc800] ;  /* 0x00c80000cd0c783b */ /* 0x000e620000004200 */
[-CC-:B------:R-:W-:Y:S01]  /*13b50*/  FFMA.FTZ R150, R22, R168.reuse, -R175.reuse ;  /* 0x000000a816967223 */ /* 0x180fe200000108af */
[-CC-:B------:R-:W-:Y:S01]  /*13b60*/  FFMA.FTZ R149, R18, R168.reuse, -R175.reuse ;  /* 0x000000a812957223 */ /* 0x180fe200000108af */
[-C--:B------:R-:W-:Y:S01]  /*13b70*/  FFMA.FTZ R0, R16, R168.reuse, -R175 ;  /* 0x000000a810007223 */ /* 0x080fe200000108af */
        /* <DEDUP_REMOVED lines=304> */
.L_x_6149:
[----:B-1----:R-:W-:Y:S02]  /*14e80*/  R2UR UR4, R228 ;  /* 0x00000000e40472ca */ /* 0x002fe400000e0000 */
[----:B------:R-:W-:-:S13]  /*14e90*/  R2UR UR5, R229 ;  /* 0x00000000e50572ca */ /* 0x000fda00000e0000 */
[----:B--2---:R-:W2:Y:S02]  /*14ea0*/  LD.E R2, desc[UR4][R226.64+0x40] ;  /* 0x00004004e2027980 */ /* 0x004ea4000c101900 */
[----:B--2---:R-:W-:-:S05]  /*14eb0*/  IMAD.U32 R2, R2, -0x40, RZ ;  /* 0xffffffc002027824 */ /* 0x004fca00078e00ff */
[----:B------:R-:W-:Y:S02]  /*14ec0*/  SHF.R.S32.HI R0, RZ, 0x1f, R2 ;  /* 0x0000001fff007819 */ /* 0x000fe40000011402 */
.L_x_6150:
[----:B------:R-:W-:Y:S05]  /*14ed0*/  BSYNC B0 ;  /* 0x0000000000007941 */ /* 0x000fea0003800000 */
.L_x_6148:
[----:B------:R-:W-:Y:S01]  /*14ee0*/  LEA R210, P1, R2, R210, 0x1 ;  /* 0x000000d202d27211 */ /* 0x000fe200078208ff */
[----:B------:R-:W-:Y:S01]  /*14ef0*/  IMAD.SHL.U32 R5, R136, 0x20, RZ ;  /* 0x0000002088057824 */ /* 0x000fe200078e00ff */
[----:B------:R-:W-:Y:S02]  /*14f00*/  R2UR UR10, R228 ;  /* 0x00000000e40a72ca */ /* 0x000fe400000e0000 */
        /* <DEDUP_REMOVED lines=34> */
[----:B------:R-:W-:-:S02]  /*15130*/  IMAD.X R25, R0, 0x1, R13, P1 ;  /* 0x0000000100197824 */ /* 0x000fc400008e060d */
[----:B------:R-:W-:Y:S04]  /*15140*/  LDGSTS.E.BYPASS.LTC128B.128 [R217+0xf000], desc[UR14][R12.64+0x80] ;  /* 0x0f0000800cd97fae */ /* 0x000fe8000b901d4e */
[----:B------:R1:W-:Y:S04]  /*15150*/  LDGSTS.E.BYPASS.LTC128B.128 [R217+0x11000], desc[UR12][R12.64+0x100] ;  /* 0x110001000cd97fae */ /* 0x0003e8000b901d4c */
[----:B------:R-:W-:Y:S04]  /*15160*/  LDGSTS.E.BYPASS.LTC128B.128 [R217+0xd800], desc[UR10][R24.64] ;  /* 0x0d80000018d97fae */ /* 0x000fe8000b901d4a */
[----:B------:R-:W-:Y:S04]  /*15170*/  LDGSTS.E.BYPASS.LTC128B.128 [R217+0xf800], desc[UR8][R24.64+0x80] ;  /* 0x0f80008018d97fae */ /* 0x000fe8000b901d48 */
[----:B------:R2:W-:Y:S04]  /*15180*/  LDGSTS.E.BYPASS.LTC128B.128 [R217+0x11800], desc[UR4][R24.64+0x100] ;  /* 0x1180010018d97fae */ /* 0x0005e8000b901d44 */
[----:B------:R-:W-:Y:S04]  /*15190*/  LDSM.16.M88.4 R176, [R202] ;  /* 0x00000000cab0783b */ /* 0x000fe80000000200 */
[----:B------:R-:W3:Y:S04]  /*151a0*/  LDSM.16.M88.4 R4, [R201+0x6000] ;  /* 0x00600000c904783b */ /* 0x000ee80000000200 */
[----:B------:R-:W-:Y:S04]  /*151b0*/  LDSM.16.M88.4 R20, [R200] ;  /* 0x00000000c814783b */ /* 0x000fe80000000200 */
[----:B------:R-:W-:Y:S04]  /*151c0*/  LDSM.16.M88.4 R16, [R199] ;  /* 0x00000000c710783b */ /* 0x000fe80000000200 */
[----:B------:R-:W4:Y:S01]  /*151d0*/  LD.E R0, desc[UR4][R226.64+0x18c] ;  /* 0x00018c04e2007980 */ /* 0x000f22000c101900 */
[----:B------:R-:W-:Y:S03]  /*151e0*/  BSSY B1, `(.L_x_6151) ;  /* 0x00001c7000017945 */ /* 0x000fe60003800000 */
[----:B------:R-:W5:Y:S04]  /*151f0*/  LDSM.16.M88.4 R28, [R201+0x6800] ;  /* 0x00680000c91c783b */ /* 0x000f680000000200 */
[----:B-1----:R-:W-:Y:S04]  /*15200*/  LDSM.16.M88.4 R12, [R198] ;  /* 0x00000000c60c783b */ /* 0x002fe80000000200 */
[----:B--2---:R-:W-:Y:S04]  /*15210*/  LDSM.16.M88.4 R24, [R196+0x6000] ;  /* 0x00600000c418783b */ /* 0x004fe80000000200 */
[----:B------:R-:W1:Y:S04]  /*15220*/  LDSM.16.M88.4 R144, [R195] ;  /* 0x00000000c390783b */ /* 0x000e680000000200 */
[----:B------:R-:W-:Y:S04]  /*15230*/  LDSM.16.M88.4 R168, [R197] ;  /* 0x00000000c5a8783b */ /* 0x000fe80000000200 */
[----:B------:R-:W-:Y:S01]  /*15240*/  LDSM.16.M88.4 R140, [R192] ;  /* 0x00000000c08c783b */ /* 0x000fe20000000200 */
[C---:B---3--:R-:W-:Y:S03]  /*15250*/  HMMA.16816.F32.BF16 R8, R176.reuse, R4, RZ ;  /* 0x00000004b008723c */ /* 0x048fe600000418ff */
[----:B------:R-:W2:Y:S04]  /*15260*/  LDSM.16.M88.4 R156, [R201+0x7000] ;  /* 0x00700000c99c783b */ /* 0x000ea80000000200 */
[----:B------:R-:W-:Y:S01]  /*15270*/  LDSM.16.M88.4 R152, [R196+0x6800] ;  /* 0x00680000c498783b */ /* 0x000fe20000000200 */
[C---:B------:R-:W-:Y:S03]  /*15280*/  HMMA.16816.F32.BF16 R4, R176.reuse, R6, RZ ;  /* 0x00000006b004723c */ /* 0x040fe600000418ff */
[----:B------:R-:W-:Y:S04]  /*15290*/  LDSM.16.M88.4 R148, [R202+0x2000] ;  /* 0x00200000ca94783b */ /* 0x000fe80000000200 */
[----:B------:R-:W-:Y:S01]  /*152a0*/  LDSM.16.M88.4 R240, [R194] ;  /* 0x00000000c2f0783b */ /* 0x000fe20000000200 */
[C---:B-----5:R-:W-:Y:S03]  /*152b0*/  HMMA.16816.F32.BF16 R32, R176.reuse, R28, RZ ;  /* 0x0000001cb020723c */ /* 0x060fe600000418ff */
[----:B------:R-:W-:Y:S04]  /*152c0*/  LDSM.16.M88.4 R236, [R193] ;  /* 0x00000000c1ec783b */ /* 0x000fe80000000200 */
[----:B------:R-:W-:Y:S01]  /*152d0*/  LDSM.16.M88.4 R172, [R196+0x7000] ;  /* 0x00700000c4ac783b */ /* 0x000fe20000000200 */
[----:B------:R-:W-:Y:S03]  /*152e0*/  HMMA.16816.F32.BF16 R28, R176, R30, RZ ;  /* 0x0000001eb01c723c */ /* 0x000fe600000418ff */
[----:B------:R-:W-:Y:S03]  /*152f0*/  LDSM.16.M88.4 R164, [R196+0x7800] ;  /* 0x00780000c4a4783b */ /* 0x000fe60000000200 */
[C---:B------:R-:W-:Y:S01]  /*15300*/  HMMA.16816.F32.BF16 R8, R20.reuse, R16, R8 ;  /* 0x000000101408723c */ /* 0x040fe20000041808 */
[----:B------:R-:W0:Y:S05]  /*15310*/  LDGDEPBAR ;  /* 0x00000000000079af */ /* 0x000e2a0000000000 */
[C---:B------:R-:W-:Y:S01]  /*15320*/  HMMA.16816.F32.BF16 R4, R20.reuse, R18, R4 ;  /* 0x000000121404723c */ /* 0x040fe20000041804 */
[----:B------:R-:W3:Y:S05]  /*15330*/  LDSM.16.M88.4 R16, [R201+0x7800] ;  /* 0x00780000c910783b */ /* 0x000eea0000000200 */
[C---:B-1----:R-:W-:Y:S06]  /*15340*/  HMMA.16816.F32.BF16 R32, R20.reuse, R144, R32 ;  /* 0x000000901420723c */ /* 0x042fec0000041820 */
[----:B------:R-:W-:Y:S01]  /*15350*/  HMMA.16816.F32.BF16 R28, R20, R146, R28 ;  /* 0x00000092141c723c */ /* 0x000fe2000004181c */
[----:B------:R-:W-:Y:S05]  /*15360*/  LDSM.16.M88.4 R144, [R192+0x800] ;  /* 0x00080000c090783b */ /* 0x000fea0000000200 */
[C---:B------:R-:W-:Y:S06]  /*15370*/  HMMA.16816.F32.BF16 R8, R12.reuse, R24, R8 ;  /* 0x000000180c08723c */ /* 0x040fec0000041808 */
[----:B------:R-:W-:Y:S01]  /*15380*/  HMMA.16816.F32.BF16 R4, R12, R26, R4 ;  /* 0x0000001a0c04723c */ /* 0x000fe20000041804 */
[----:B------:R-:W1:Y:S05]  /*15390*/  LDSM.16.M88.4 R24, [R201+0x8000] ;  /* 0x00800000c918783b */ /* 0x000e6a0000000200 */
[C---:B--2---:R-:W-:Y:S06]  /*153a0*/  HMMA.16816.F32.BF16 R160, R176.reuse, R156, RZ ;  /* 0x0000009cb0a0723c */ /* 0x044fec00000418ff */
[----:B------:R-:W-:Y:S06]  /*153b0*/  HMMA.16816.F32.BF16 R156, R176, R158, RZ ;  /* 0x0000009eb09c723c */ /* 0x000fec00000418ff */
[C---:B------:R-:W-:Y:S06]  /*153c0*/  HMMA.16816.F32.BF16 R8, R168.reuse, R140, R8 ;  /* 0x0000008ca808723c */ /* 0x040fec0000041808 */
[----:B------:R-:W-:Y:S01]  /*153d0*/  HMMA.16816.F32.BF16 R4, R168, R142, R4 ;  /* 0x0000008ea804723c */ /* 0x000fe20000041804 */
[----:B------:R-:W-:Y:S05]  /*153e0*/  LDSM.16.M88.4 R140, [R191] ;  /* 0x00000000bf8c783b */ /* 0x000fea0000000200 */
[C---:B---3--:R-:W-:Y:S06]  /*153f0*/  HMMA.16816.F32.BF16 R180, R176.reuse, R16, RZ ;  /* 0x00000010b0b4723c */ /* 0x048fec00000418ff */
[----:B------:R-:W-:Y:S01]  /*15400*/  HMMA.16816.F32.BF16 R176, R176, R18, RZ ;  /* 0x00000012b0b0723c */ /* 0x000fe200000418ff */
[----:B------:R-:W2:Y:S05]  /*15410*/  LDSM.16.M88.4 R16, [R200+0x2000] ;  /* 0x00200000c810783b */ /* 0x000eaa0000000200 */
[C---:B------:R-:W-:Y:S06]  /*15420*/  HMMA.16816.F32.BF16 R32, R12.reuse, R152, R32 ;  /* 0x000000980c20723c */ /* 0x040fec0000041820 */
[----:B------:R-:W-:Y:S01]  /*15430*/  HMMA.16816.F32.BF16 R28, R12, R154, R28 ;  /* 0x0000009a0c1c723c */ /* 0x000fe2000004181c */
[----:B------:R-:W-:Y:S05]  /*15440*/  LDSM.16.M88.4 R152, [R192+0x1000] ;  /* 0x00100000c098783b */ /* 0x000fea0000000200 */
[C---:B-1----:R-:W-:Y:S06]  /*15450*/  HMMA.16816.F32.BF16 R8, R148.reuse, R24, R8 ;  /* 0x000000189408723c */ /* 0x042fec0000041808 */
[----:B------:R-:W-:Y:S01]  /*15460*/  HMMA.16816.F32.BF16 R4, R148, R26, R4 ;  /* 0x0000001a9404723c */ /* 0x000fe20000041804 */
[----:B------:R-:W1:Y:S05]  /*15470*/  LDSM.16.M88.4 R24, [R201+0x8800] ;  /* 0x00880000c918783b */ /* 0x000e6a0000000200 */
[C---:B------:R-:W-:Y:S06]  /*15480*/  HMMA.16816.F32.BF16 R160, R20.reuse, R240, R160 ;  /* 0x000000f014a0723c */ /* 0x040fec00000418a0 */
[C---:B------:R-:W-:Y:S01]  /*15490*/  HMMA.16816.F32.BF16 R156, R20.reuse, R242, R156 ;  /* 0x000000f2149c723c */ /* 0x040fe2000004189c */
[----:B------:R-:W-:Y:S05]  /*154a0*/  LDSM.16.M88.4 R240, [R198+0x2000] ;  /* 0x00200000c6f0783b */ /* 0x000fea0000000200 */
[C---:B------:R-:W-:Y:S06]  /*154b0*/  HMMA.16816.F32.BF16 R180, R20.reuse, R236, R180 ;  /* 0x000000ec14b4723c */ /* 0x040fec00000418b4 */
[----:B------:R-:W-:Y:S01]  /*154c0*/  HMMA.16816.F32.BF16 R176, R20, R238, R176 ;  /* 0x000000ee14b0723c */ /* 0x000fe200000418b0 */
[----:B------:R-:W3:Y:S04]  /*154d0*/  LDSM.16.M88.4 R20, [R196+0x8000] ;  /* 0x00800000c414783b */ /* 0x000ee80000000200 */
[----:B------:R-:W-:Y:S01]  /*154e0*/  LDSM.16.M88.4 R236, [R192+0x1800] ;  /* 0x00180000c0ec783b */ /* 0x000fe20000000200 */
[C---:B------:R-:W-:Y:S06]  /*154f0*/  HMMA.16816.F32.BF16 R32, R168.reuse, R144, R32 ;  /* 0x00000090a820723c */ /* 0x040fec0000041820 */
[----:B------:R-:W-:Y:S01]  /*15500*/  HMMA.16816.F32.BF16 R28, R168, R146, R28 ;  /* 0x00000092a81c723c */ /* 0x000fe2000004181c */
[----:B------:R-:W-:Y:S05]  /*15510*/  LDSM.16.M88.4 R144, [R201+0x9000] ;  /* 0x00900000c990783b */ /* 0x000fea0000000200 */
[C---:B--2---:R-:W-:Y:S06]  /*15520*/  HMMA.16816.F32.BF16 R8, R16.reuse, R140, R8 ;  /* 0x0000008c1008723c */ /* 0x044fec0000041808 */
[----:B------:R-:W-:Y:S01]  /*15530*/  HMMA.16816.F32.BF16 R4, R16, R142, R4 ;  /* 0x0000008e1004723c */ /* 0x000fe20000041804 */
[----:B------:R-:W2:Y:S05]  /*15540*/  LDSM.16.M88.4 R140, [R190] ;  /* 0x00000000be8c783b */ /* 0x000eaa0000000200 */
[C---:B------:R-:W-:Y:S06]  /*15550*/  HMMA.16816.F32.BF16 R160, R12.reuse, R172, R160 ;  /* 0x000000ac0ca0723c */ /* 0x040fec00000418a0 */
[C---:B------:R-:W-:Y:S01]  /*15560*/  HMMA.16816.F32.BF16 R156, R12.reuse, R174, R156 ;  /* 0x000000ae0c9c723c */ /* 0x040fe2000004189c */
[----:B------:R-:W-:Y:S05]  /*15570*/  LDSM.16.M88.4 R172, [R197+0x2000] ;  /* 0x00200000c5ac783b */ /* 0x000fea0000000200 */
[C---:B------:R-:W-:Y:S06]  /*15580*/  HMMA.16816.F32.BF16 R180, R12.reuse, R164, R180 ;  /* 0x000000a40cb4723c */ /* 0x040fec00000418b4 */
[----:B------:R-:W-:Y:S01]  /*15590*/  HMMA.16816.F32.BF16 R176, R12, R166, R176 ;  /* 0x000000a60cb0723c */ /* 0x000fe200000418b0 */
[----:B------:R-:W5:Y:S04]  /*155a0*/  LDSM.16.M88.4 R12, [R192+0x2000] ;  /* 0x00200000c00c783b */ /* 0x000f680000000200 */
[----:B------:R-:W-:Y:S01]  /*155b0*/  LDSM.16.M88.4 R164, [R201+0x9800] ;  /* 0x00980000c9a4783b */ /* 0x000fe20000000200 */
[C---:B-1----:R-:W-:Y:S06]  /*155c0*/  HMMA.16816.F32.BF16 R32, R148.reuse, R24, R32 ;  /* 0x000000189420723c */ /* 0x042fec0000041820 */
[----:B------:R-:W-:Y:S01]  /*155d0*/  HMMA.16816.F32.BF16 R28, R148, R26, R28 ;  /* 0x0000001a941c723c */ /* 0x000fe2000004181c */
[----:B------:R-:W1:Y:S05]  /*155e0*/  LDSM.16.M88.4 R24, [R196+0x8800] ;  /* 0x00880000c418783b */ /* 0x000e6a0000000200 */
[C---:B---3--:R-:W-:Y:S06]  /*155f0*/  HMMA.16816.F32.BF16 R8, R240.reuse, R20, R8 ;  /* 0x00000014f008723c */ /* 0x048fec0000041808 */
[----:B------:R-:W-:Y:S01]  /*15600*/  HMMA.16816.F32.BF16 R4, R240, R22, R4 ;  /* 0x00000016f004723c */ /* 0x000fe20000041804 */
[----:B------:R-:W-:Y:S05]  /*15610*/  LDSM.16.M88.4 R20, [R201+0xa000] ;  /* 0x00a00000c914783b */ /* 0x000fea0000000200 */
[C---:B------:R-:W-:Y:S06]  /*15620*/  HMMA.16816.F32.BF16 R160, R168.reuse, R152, R160 ;  /* 0x00000098a8a0723c */ /* 0x040fec00000418a0 */
[----:B------:R-:W-:Y:S01]  /*15630*/  HMMA.16816.F32.BF16 R156, R168, R154, R156 ;  /* 0x0000009aa89c723c */ /* 0x000fe2000004189c */
[----:B------:R-:W3:Y:S05]  /*15640*/  LDSM.16.M88.4 R152, [R202+0x4000] ;  /* 0x00400000ca98783b */ /* 0x000eea0000000200 */
[C---:B--2---:R-:W-:Y:S06]  /*15650*/  HMMA.16816.F32.BF16 R32, R16.reuse, R140, R32 ;  /* 0x0000008c1020723c */ /* 0x044fec0000041820 */
[----:B------:R-:W-:Y:S01]  /*15660*/  HMMA.16816.F32.BF16 R28, R16, R142, R28 ;  /* 0x0000008e101c723c */ /* 0x000fe2000004181c */
[----:B------:R-:W-:Y:S05]  /*15670*/  LDSM.16.M88.4 R140, [R188] ;  /* 0x00000000bc8c783b */ /* 0x000fea0000000200 */
[C---:B------:R-:W-:Y:S06]  /*15680*/  HMMA.16816.F32.BF16 R180, R168.reuse, R236, R180 ;  /* 0x000000eca8b4723c */ /* 0x040fec00000418b4 */
[----:B------:R-:W-:Y:S01]  /*15690*/  HMMA.16816.F32.BF16 R176, R168, R238, R176 ;  /* 0x000000eea8b0723c */ /* 0x000fe200000418b0 */
[----:B------:R-:W2:Y:S04]  /*156a0*/  LDSM.16.M88.4 R236, [R189] ;  /* 0x00000000bdec783b */ /* 0x000ea80000000200 */
[----:B------:R-:W-:Y:S01]  /*156b0*/  LDSM.16.M88.4 R168, [R187] ;  /* 0x00000000bba8783b */ /* 0x000fe20000000200 */
[C---:B-----5:R-:W-:Y:S06]  /*156c0*/  HMMA.16816.F32.BF16 R8, R172.reuse, R12, R8 ;  /* 0x0000000cac08723c */ /* 0x060fec0000041808 */
[----:B------:R-:W-:Y:S01]  /*156d0*/  HMMA.16816.F32.BF16 R4, R172, R14, R4 ;  /* 0x0000000eac04723c */ /* 0x000fe20000041804 */
[----:B------:R-:W5:Y:S05]  /*156e0*/  LDSM.16.M88.4 R12, [R192+0x2800] ;  /* 0x00280000c00c783b */ /* 0x000f6a0000000200 */
        /* <DEDUP_REMOVED lines=10> */
[C---:B---3--:R-:W-:Y:S06]  /*15790*/  HMMA.16816.F32.BF16 R8, R152.reuse, R20, R8 ;  /* 0x000000149808723c */ /* 0x048fec0000041808 */
[----:B------:R-:W-:Y:S01]  /*157a0*/  HMMA.16816.F32.BF16 R4, R152, R22, R4 ;  /* 0x000000169804723c */ /* 0x000fe20000041804 */
[----:B------:R-:W3:Y:S05]  /*157b0*/  LDSM.16.M88.4 R20, [R201+0xa800] ;  /* 0x00a80000c914783b */ /* 0x000eea0000000200 */
[----:B--2---:R-:W-:Y:S06]  /*157c0*/  HMMA.16816.F32.BF16 R160, R16, R236, R160 ;  /* 0x000000ec10a0723c */ /* 0x004fec00000418a0 */
[C---:B-----5:R-:W-:Y:S06]  /*157d0*/  HMMA.16816.F32.BF16 R32, R172.reuse, R12, R32 ;  /* 0x0000000cac20723c */ /* 0x060fec0000041820 */
[----:B------:R-:W-:Y:S01]  /*157e0*/  HMMA.16816.F32.BF16 R28, R172, R14, R28 ;  /* 0x0000000eac1c723c */ /* 0x000fe2000004181c */
[----:B------:R-:W-:Y:S05]  /*157f0*/  LDSM.16.M88.4 R12, [R192+0x4000] ;  /* 0x00400000c00c783b */ /* 0x000fea0000000200 */
[C---:B------:R-:W-:Y:S06]  /*15800*/  HMMA.16816.F32.BF16 R180, R16.reuse, R140, R180 ;  /* 0x0000008c10b4723c */ /* 0x040fec00000418b4 */
[----:B------:R-:W-:Y:S01]  /*15810*/  HMMA.16816.F32.BF16 R176, R16, R142, R176 ;  /* 0x0000008e10b0723c */ /* 0x000fe200000418b0 */
[----:B------:R-:W2:Y:S05]  /*15820*/  LDSM.16.M88.4 R140, [R186] ;  /* 0x00000000ba8c783b */ /* 0x000eaa0000000200 */
[C---:B----4-:R-:W-:Y:S06]  /*15830*/  HMMA.16816.F32.BF16 R8, R144.reuse, R168, R8 ;  /* 0x000000a89008723c */ /* 0x050fec0000041808 */
[----:B------:R-:W-:Y:S01]  /*15840*/  HMMA.16816.F32.BF16 R4, R144, R170, R4 ;  /* 0x000000aa9004723c */ /* 0x000fe20000041804 */
[----:B------:R-:W4:Y:S05]  /*15850*/  LDSM.16.M88.4 R168, [R192+0x3000] ;  /* 0x00300000c0a8783b */ /* 0x000f2a0000000200 */
[----:B------:R-:W-:Y:S01]  /*15860*/  HMMA.16816.F32.BF16 R156, R16, R238, R156 ;  /* 0x000000ee109c723c */ /* 0x000fe2000004189c */
[----:B------:R-:W5:Y:S04]  /*15870*/  LDSM.16.M88.4 R16, [R197+0x4000] ;  /* 0x00400000c510783b */ /* 0x000f680000000200 */
[----:B------:R-:W5:Y:S01]  /*15880*/  LDSM.16.M88.4 R236, [R196+0x9800] ;  /* 0x00980000c4ec783b */ /* 0x000f620000000200 */
[----:B-1----:R-:W-:Y:S06]  /*15890*/  HMMA.16816.F32.BF16 R160, R240, R164, R160 ;  /* 0x000000a4f0a0723c */ /* 0x002fec00000418a0 */
[C---:B---3--:R-:W-:Y:S06]  /*158a0*/  HMMA.16816.F32.BF16 R32, R152.reuse, R20, R32 ;  /* 0x000000149820723c */ /* 0x048fec0000041820 */
[----:B------:R-:W-:Y:S01]  /*158b0*/  HMMA.16816.F32.BF16 R28, R152, R22, R28 ;  /* 0x00000016981c723c */ /* 0x000fe2000004181c */
[----:B------:R-:W-:Y:S05]  /*158c0*/  LDSM.16.M88.4 R20, [R196+0xa800] ;  /* 0x00a80000c414783b */ /* 0x000fea0000000200 */
[C---:B------:R-:W-:Y:S06]  /*158d0*/  HMMA.16816.F32.BF16 R8, R24.reuse, R148, R8 ;  /* 0x000000941808723c */ /* 0x040fec0000041808 */
[----:B------:R-:W-:Y:S01]  /*158e0*/  HMMA.16816.F32.BF16 R4, R24, R150, R4 ;  /* 0x000000961804723c */ /* 0x000fe20000041804 */
[----:B------:R-:W1:Y:S05]  /*158f0*/  LDSM.16.M88.4 R148, [R201+0xb000] ;  /* 0x00b00000c994783b */ /* 0x000e6a0000000200 */
[----:B--2---:R-:W-:Y:S06]  /*15900*/  HMMA.16816.F32.BF16 R32, R144, R140, R32 ;  /* 0x0000008c9020723c */ /* 0x004fec0000041820 */
[----:B----4-:R-:W-:Y:S06]  /*15910*/  HMMA.16816.F32.BF16 R160, R172, R168, R160 ;  /* 0x000000a8aca0723c */ /* 0x010fec00000418a0 */
[----:B------:R-:W-:Y:S01]  /*15920*/  HMMA.16816.F32.BF16 R156, R240, R166, R156 ;  /* 0x000000a6f09c723c */ /* 0x000fe2000004189c */
[----:B------:R-:W2:Y:S05]  /*15930*/  LDSM.16.M88.4 R164, [R192+0x3800] ;  /* 0x00380000c0a4783b */ /* 0x000eaa0000000200 */
[----:B------:R-:W-:Y:S01]  /*15940*/  HMMA.16816.F32.BF16 R140, R144, R142, R28 ;  /* 0x0000008e908c723c */ /* 0x000fe2000004181c */
[----:B------:R-:W-:Y:S05]  /*15950*/  LDSM.16.M88.4 R28, [R192+0x4800] ;  /* 0x00480000c01c783b */ /* 0x000fea0000000200 */
[C---:B-----5:R-:W-:Y:S06]  /*15960*/  HMMA.16816.F32.BF16 R8, R16.reuse, R12, R8 ;  /* 0x0000000c1008723c */ /* 0x060fec0000041808 */
[----:B------:R-:W-:Y:S01]  /*15970*/  HMMA.16816.F32.BF16 R4, R16, R14, R4 ;  /* 0x0000000e1004723c */ /* 0x000fe20000041804 */
[----:B------:R-:W3:Y:S05]  /*15980*/  LDSM.16.M88.4 R12, [R185] ;  /* 0x00000000b90c783b */ /* 0x000eea0000000200 */
[C---:B------:R-:W-:Y:S06]  /*15990*/  HMMA.16816.F32.BF16 R180, R240.reuse, R236, R180 ;  /* 0x000000ecf0b4723c */ /* 0x040fec00000418b4 */
[----:B------:R-:W-:Y:S06]  /*159a0*/  HMMA.16816.F32.BF16 R176, R240, R238, R176 ;  /* 0x000000eef0b0723c */ /* 0x000fec00000418b0 */
[----:B-1----:R-:W-:Y:S01]  /*159b0*/  HMMA.16816.F32.BF16 R160, R152, R148, R160 ;  /* 0x0000009498a0723c */ /* 0x002fe200000418a0 */
[-C--:B------:R-:W-:Y:S01]  /*159c0*/  FMUL.FTZ R9, R9, R0.reuse ;  /* 0x0000000009097220 */ /* 0x080fe20000410000 */
[----:B------:R-:W-:-:S03]  /*159d0*/  FMUL.FTZ R2, R8, R0 ;  /* 0x0000000008027220 */ /* 0x000fc60000410000 */
[----:B------:R1:W-:Y:S01]  /*159e0*/  MUFU.TANH R138, R9 ;  /* 0x00000009008a7308 */ /* 0x0003e20000002400 */
[C---:B------:R-:W-:Y:S01]  /*159f0*/  HMMA.16816.F32.BF16 R32, R24.reuse, R20, R32 ;  /* 0x000000141820723c */ /* 0x040fe20000041820 */
[-C--:B------:R-:W-:Y:S01]  /*15a00*/  FMUL.FTZ R149, R10, R0.reuse ;  /* 0x000000000a957220 */ /* 0x080fe20000410000 */
[-C--:B------:R-:W-:Y:S01]  /*15a10*/  FMUL.FTZ R4, R4, R0.reuse ;  /* 0x0000000004047220 */ /* 0x080fe20000410000 */
[-C--:B------:R-:W-:Y:S01]  /*15a20*/  FMUL.FTZ R5, R5, R0.reuse ;  /* 0x0000000005057220 */ /* 0x080fe20000410000 */
[-C--:B------:R-:W-:Y:S02]  /*15a30*/  FMUL.FTZ R6, R6, R0.reuse ;  /* 0x0000000006067220 */ /* 0x080fe40000410000 */
[----:B------:R-:W-:Y:S01]  /*15a40*/  HMMA.16816.F32.BF16 R140, R24, R22, R140 ;  /* 0x00000016188c723c */ /* 0x000fe2000004188c */
[----:B------:R-:W4:Y:S01]  /*15a50*/  LDSM.16.M88.4 R20, [R201+0xb800] ;  /* 0x00b80000c914783b */ /* 0x000f220000000200 */
[----:B------:R-:W-:Y:S04]  /*15a60*/  MUFU.TANH R139, R4 ;  /* 0x00000004008b7308 */ /* 0x000fe80000002400 */
[C---:B------:R-:W-:Y:S01]  /*15a70*/  HMMA.16816.F32.BF16 R156, R172.reuse, R170, R156 ;  /* 0x000000aaac9c723c */ /* 0x040fe2000004189c */
[----:B------:R-:W5:Y:S03]  /*15a80*/  LDSM.16.M88.4 R168, [R196+0xb000] ;  /* 0x00b00000c4a8783b */ /* 0x000f660000000200 */
[----:B------:R-:W-:Y:S02]  /*15a90*/  MUFU.TANH R148, R5 ;  /* 0x0000000500947308 */ /* 0x000fe40000002400 */
[C---:B--2---:R-:W-:Y:S06]  /*15aa0*/  HMMA.16816.F32.BF16 R180, R172.reuse, R164, R180 ;  /* 0x000000a4acb4723c */ /* 0x044fec00000418b4 */
[----:B------:R-:W-:Y:S01]  /*15ab0*/  HMMA.16816.F32.BF16 R176, R172, R166, R176 ;  /* 0x000000a6acb0723c */ /* 0x000fe200000418b0 */
[----:B------:R-:W2:Y:S05]  /*15ac0*/  MUFU.TANH R2, R2 ;  /* 0x0000000200027308 */ /* 0x000eaa0000002400 */
[----:B---3--:R-:W-:Y:S03]  /*15ad0*/  HMMA.16816.F32.BF16 R160, R144, R12, R160 ;  /* 0x0000000c90a0723c */ /* 0x008fe600000418a0 */
[----:B------:R3:W-:Y:S03]  /*15ae0*/  MUFU.TANH R13, R6 ;  /* 0x00000006000d7308 */ /* 0x0007e60000002400 */
[----:B------:R-:W-:Y:S01]  /*15af0*/  HMMA.16816.F32.BF16 R156, R152, R150, R156 ;  /* 0x00000096989c723c */ /* 0x000fe2000004189c */
[----:B------:R-:W-:-:S02]  /*15b00*/  FMUL.FTZ R12, R11, R0 ;  /* 0x000000000b0c7220 */ /* 0x000fc40000410000 */
[----:B-1----:R-:W1:Y:S02]  /*15b10*/  LDSM.16.M88.4 R8, [R184] ;  /* 0x00000000b808783b */ /* 0x002e640000000200 */
[----:B------:R-:W-:Y:S01]  /*15b20*/  MUFU.TANH R149, R149 ;  /* 0x0000009500957308 */ /* 0x000fe20000002400 */
[----:B------:R-:W-:Y:S06]  /*15b30*/  HMMA.16816.F32.BF16 R32, R16, R28, R32 ;  /* 0x0000001c1020723c */ /* 0x000fec0000041820 */
[C---:B----4-:R-:W-:Y:S01]  /*15b40*/  HMMA.16816.F32.BF16 R180, R152.reuse, R20, R180 ;  /* 0x0000001498b4723c */ /* 0x050fe200000418b4 */
[----:B------:R-:W4:Y:S05]  /*15b50*/  MUFU.TANH R12, R12 ;  /* 0x0000000c000c7308 */ /* 0x000f2a0000002400 */
[----:B------:R-:W-:Y:S06]  /*15b60*/  HMMA.16816.F32.BF16 R176, R152, R22, R176 ;  /* 0x0000001698b0723c */ /* 0x000fec00000418b0 */
[----:B------:R-:W-:Y:S01]  /*15b70*/  HMMA.16816.F32.BF16 R156, R144, R14, R156 ;  /* 0x0000000e909c723c */ /* 0x000fe2000004189c */
[----:B------:R-:W-:-:S05]  /*15b80*/  IMAD R22, R222, 0x40, R133 ;  /* 0x00000040de167824 */ /* 0x000fca00078e0285 */
[----:B------:R-:W-:Y:S01]  /*15b90*/  HMMA.16816.F32.BF16 R140, R16, R30, R140 ;  /* 0x0000001e108c723c */ /* 0x000fe2000004188c */
[-C--:B------:R-:W-:Y:S01]  /*15ba0*/  FMUL.FTZ R14, R7, R0.reuse ;  /* 0x00000000070e7220 */ /* 0x080fe20000410000 */
[----:B------:R-:W4:Y:S01]  /*15bb0*/  LDSM.16.M88.4 R28, [R192+0x5000] ;  /* 0x00500000c01c783b */ /* 0x000f220000000200 */
[----:B------:R-:W-:Y:S01]  /*15bc0*/  ISETP.GE.AND P5, PT, R22, R225, PT ;  /* 0x000000e11600720c */ /* 0x000fe20003fa6270 */
[-C--:B------:R-:W-:Y:S01]  /*15bd0*/  FMUL.FTZ R32, R32, R0.reuse ;  /* 0x0000000020207220 */ /* 0x080fe20000410000 */
[----:B------:R-:W-:Y:S01]  /*15be0*/  FMUL.FTZ R15, R33, R0 ;  /* 0x00000000210f7220 */ /* 0x000fe20000410000 */
[----:B---3--:R-:W3:Y:S01]  /*15bf0*/  LDSM.16.M88.4 R4, [R196+0xb800] ;  /* 0x00b80000c404783b */ /* 0x008ee20000000200 */
[----:B-----5:R-:W-:Y:S01]  /*15c00*/  HMMA.16816.F32.BF16 R160, R24, R168, R160 ;  /* 0x000000a818a0723c */ /* 0x020fe200000418a0 */
[----:B------:R-:W-:Y:S01]  /*15c10*/  ISETP.GE.OR P5, PT, R22, R224, !P5 ;  /* 0x000000e01600720c */ /* 0x000fe20006fa6670 */
[----:B------:R-:W5:Y:S01]  /*15c20*/  MUFU.TANH R240, R32 ;  /* 0x0000002000f07308 */ /* 0x000f620000002400 */
[-C--:B------:R-:W-:Y:S01]  /*15c30*/  FMUL.FTZ R21, R34, R0.reuse ;  /* 0x0000000022157220 */ /* 0x080fe20000410000 */
[----:B------:R-:W-:Y:S01]  /*15c40*/  FMUL.FTZ R35, R35, R0 ;  /* 0x0000000023237220 */ /* 0x000fe20000410000 */
[----:B--2---:R-:W-:Y:S01]  /*15c50*/  FSEL R2, R2, -INF , !P5 ;  /* 0xff80000002027808 */ /* 0x004fe20006800000 */
[C---:B-1----:R-:W-:Y:S04]  /*15c60*/  HMMA.16816.F32.BF16 R180, R144.reuse, R8, R180 ;  /* 0x0000000890b4723c */ /* 0x042fe800000418b4 */
[----:B------:R-:W-:Y:S02]  /*15c70*/  MUFU.TANH R15, R15 ;  /* 0x0000000f000f7308 */ /* 0x000fe40000002400 */
[----:B------:R-:W-:Y:S01]  /*15c80*/  HMMA.16816.F32.BF16 R176, R144, R10, R176 ;  /* 0x0000000a90b0723c */ /* 0x000fe200000418b0 */
[----:B------:R-:W-:-:S04]  /*15c90*/  VIADD R8, R22, 0x1 ;  /* 0x0000000116087836 */ /* 0x000fc80000000000 */
[-C--:B------:R-:W-:Y:S01]  /*15ca0*/  FMUL.FTZ R238, R140, R0.reuse ;  /* 0x000000008cee7220 */ /* 0x080fe20000410000 */
[C---:B------:R-:W-:Y:S01]  /*15cb0*/  ISETP.GE.AND P6, PT, R8.reuse, R225, PT ;  /* 0x000000e10800720c */ /* 0x040fe20003fc6270 */
[----:B------:R-:W-:Y:S01]  /*15cc0*/  HMMA.16816.F32.BF16 R156, R24, R170, R156 ;  /* 0x000000aa189c723c */ /* 0x000fe2000004189c */
[C---:B------:R-:W-:Y:S01]  /*15cd0*/  ISETP.GE.AND P3, PT, R8.reuse, R223, PT ;  /* 0x000000df0800720c */ /* 0x040fe20003f66270 */
[----:B------:R-:W-:Y:S01]  /*15ce0*/  FMUL.FTZ R20, R141, R0 ;  /* 0x000000008d147220 */ /* 0x000fe20000410000 */
[C---:B------:R-:W-:Y:S01]  /*15cf0*/  ISETP.GE.OR P6, PT, R8.reuse, R224, !P6 ;  /* 0x000000e00800720c */ /* 0x040fe200077c6670 */
[----:B------:R-:W1:Y:S01]  /*15d00*/  MUFU.TANH R238, R238 ;  /* 0x000000ee00ee7308 */ /* 0x000e620000002400 */
[----:B------:R-:W-:Y:S01]  /*15d10*/  ISETP.GE.OR P3, PT, R8, R219, !P3 ;  /* 0x000000db0800720c */ /* 0x000fe20005f66670 */
[-C--:B------:R-:W-:Y:S01]  /*15d20*/  FMUL.FTZ R143, R143, R0.reuse ;  /* 0x000000008f8f7220 */ /* 0x080fe20000410000 */
[----:B------:R-:W2:Y:S01]  /*15d30*/  LDSM.16.M88.4 R8, [R192+0x5800] ;  /* 0x00580000c008783b */ /* 0x000ea20000000200 */
[----:B------:R-:W-:Y:S01]  /*15d40*/  FSEL R138, R138, -INF , !P6 ;  /* 0xff8000008a8a7808 */ /* 0x000fe20007000000 */
[----:B------:R-:W-:Y:S01]  /*15d50*/  FMUL.FTZ R142, R142, R0 ;  /* 0x000000008e8e7220 */ /* 0x000fe20000410000 */
[----:B------:R-:W-:Y:S01]  /*15d60*/  ISETP.GE.AND P6, PT, R22, R223, PT ;  /* 0x000000df1600720c */ /* 0x000fe20003fc6270 */
[----:B------:R-:W-:-:S04]  /*15d70*/  DEPBAR.LE SB0, 0x0 ;  /* 0x000080000000791a */ /* 0x000fc80000000000 */
[----:B------:R-:W-:Y:S01]  /*15d80*/  ISETP.GE.OR P6, PT, R22, R219, !P6 ;  /* 0x000000db1600720c */ /* 0x000fe200077c6670 */
[----:B----4-:R-:W-:Y:S01]  /*15d90*/  HMMA.16816.F32.BF16 R160, R16, R28, R160 ;  /* 0x0000001c10a0723c */ /* 0x010fe200000418a0 */
[----:B------:R-:W-:Y:S01]  /*15da0*/  FSEL R12, R12, -INF , !P3 ;  /* 0xff8000000c0c7808 */ /* 0x000fe20005800000 */
[----:B------:R-:W4:Y:S04]  /*15db0*/  MUFU.TANH R20, R20 ;  /* 0x0000001400147308 */ /* 0x000f280000002400 */
[----:B---3--:R-:W-:Y:S01]  /*15dc0*/  HMMA.16816.F32.BF16 R176, R24, R6, R176 ;  /* 0x0000000618b0723c */ /* 0x008fe200000418b0 */
[----:B------:R-:W-:-:S03]  /*15dd0*/  VIADD R28, R22, 0x8 ;  /* 0x00000008161c7836 */ /* 0x000fc60000000000 */
[----:B------:R-:W3:Y:S02]  /*15de0*/  MUFU.TANH R21, R21 ;  /* 0x0000001500157308 */ /* 0x000ee40000002400 */
[----:B------:R-:W-:Y:S01]  /*15df0*/  HMMA.16816.F32.BF16 R180, R24, R4, R180 ;  /* 0x0000000418b4723c */ /* 0x000fe200000418b4 */
[C---:B------:R-:W-:Y:S02]  /*15e00*/  ISETP.GE.AND P1, PT, R28.reuse, R225, PT ;  /* 0x000000e11c00720c */ /* 0x040fe40003f26270 */
[C---:B------:R-:W-:Y:S02]  /*15e10*/  ISETP.GE.AND P4, PT, R28.reuse, R223, PT ;  /* 0x000000df1c00720c */ /* 0x040fe40003f86270 */
[----:B------:R-:W-:Y:S01]  /*15e20*/  ISETP.GE.OR P1, PT, R28, R224, !P1 ;  /* 0x000000e01c00720c */ /* 0x000fe20004f26670 */
[C---:B------:R-:W-:Y:S01]  /*15e30*/  HMMA.16816.F32.BF16 R156, R16.reuse, R30, R156 ;  /* 0x0000001e109c723c */ /* 0x040fe2000004189c */
[----:B------:R-:W-:Y:S01]  /*15e40*/  VIADD R4, R22, 0x9 ;  /* 0x0000000916047836 */ /* 0x000fe20000000000 */
[----:B------:R-:W-:Y:S01]  /*15e50*/  ISETP.GE.OR P4, PT, R28, R219, !P4 ;  /* 0x000000db1c00720c */ /* 0x000fe20006786670 */
[C---:B------:R-:W-:Y:S01]  /*15e60*/  VIADD R28, R22.reuse, 0x10 ;  /* 0x00000010161c7836 */ /* 0x040fe20000000000 */
[----:B------:R-:W-:Y:S01]  /*15e70*/  FSEL R24, R139, -INF , !P1 ;  /* 0xff8000008b187808 */ /* 0x000fe20004800000 */
[----:B------:R-:W-:Y:S01]  /*15e80*/  VIADD R26, R22, 0x11 ;  /* 0x00000011161a7836 */ /* 0x000fe20000000000 */
[C---:B------:R-:W-:Y:S01]  /*15e90*/  ISETP.GE.AND P2, PT, R4.reuse, R225, PT ;  /* 0x000000e10400720c */ /* 0x040fe20003f46270 */
[----:B------:R-:W3:Y:S01]  /*15ea0*/  MUFU.TANH R140, R35 ;  /* 0x00000023008c7308 */ /* 0x000ee20000002400 */
[----:B------:R-:W-:Y:S01]  /*15eb0*/  ISETP.GE.AND P5, PT, R4, R223, PT ;  /* 0x000000df0400720c */ /* 0x000fe20003fa6270 */
[----:B------:R-:W-:Y:S01]  /*15ec0*/  FMUL.FTZ R160, R160, R0 ;  /* 0x00000000a0a07220 */ /* 0x000fe20000410000 */
[C---:B------:R-:W-:Y:S01]  /*15ed0*/  ISETP.GE.OR P2, PT, R4.reuse, R224, !P2 ;  /* 0x000000e00400720c */ /* 0x040fe20005746670 */
[-C--:B------:R-:W-:Y:S01]  /*15ee0*/  FMUL.FTZ R161, R161, R0.reuse ;  /* 0x00000000a1a17220 */ /* 0x080fe20000410000 */
[----:B------:R-:W-:Y:S01]  /*15ef0*/  ISETP.GE.OR P5, PT, R4, R219, !P5 ;  /* 0x000000db0400720c */ /* 0x000fe20006fa6670 */
[C---:B--2---:R-:W-:Y:S01]  /*15f00*/  HMMA.16816.F32.BF16 R176, R16.reuse, R10, R176 ;  /* 0x0000000a10b0723c */ /* 0x044fe200000418b0 */
[----:B------:R-:W-:Y:S01]  /*15f10*/  FSEL R6, R148, -INF , !P2 ;  /* 0xff80000094067808 */ /* 0x000fe20005000000 */
[----:B------:R-:W2:Y:S01]  /*15f20*/  MUFU.TANH R14, R14 ;  /* 0x0000000e000e7308 */ /* 0x000ea20000002400 */
[----:B------:R-:W-:Y:S01]  /*15f30*/  FSEL R4, R149, -INF , !P6 ;  /* 0xff80000095047808 */ /* 0x000fe20007000000 */
[-C--:B------:R-:W-:Y:S01]  /*15f40*/  FMUL.FTZ R154, R162, R0.reuse ;  /* 0x00000000a29a7220 */ /* 0x080fe20000410000 */
[C---:B------:R-:W-:Y:S01]  /*15f50*/  ISETP.GE.AND P1, PT, R28.reuse, R225, PT ;  /* 0x000000e11c00720c */ /* 0x040fe20003f26270 */
[----:B------:R-:W-:Y:S01]  /*15f60*/  HMMA.16816.F32.BF16 R180, R16, R8, R180 ;  /* 0x0000000810b4723c */ /* 0x000fe200000418b4 */
[----:B------:R-:W-:Y:S01]  /*15f70*/  ISETP.GE.AND P2, PT, R28, R223, PT ;  /* 0x000000df1c00720c */ /* 0x000fe20003f46270 */
[----:B------:R-:W-:Y:S01]  /*15f80*/  VIADD R10, R22, 0x21 ;  /* 0x00000021160a7836 */ /* 0x000fe20000000000 */
[C---:B------:R-:W-:Y:S01]  /*15f90*/  ISETP.GE.AND P6, PT, R26.reuse, R225, PT ;  /* 0x000000e11a00720c */ /* 0x040fe20003fc6270 */
[----:B------:R-:W2:Y:S01]  /*15fa0*/  MUFU.TANH R234, R143 ;  /* 0x0000008f00ea7308 */ /* 0x000ea20000002400 */
[----:B------:R-:W-:Y:S01]  /*15fb0*/  ISETP.GE.AND P3, PT, R26, R223, PT ;  /* 0x000000df1a00720c */ /* 0x000fe20003f66270 */
[----:B------:R-:W-:Y:S01]  /*15fc0*/  FMUL.FTZ R150, R158, R0 ;  /* 0x000000009e967220 */ /* 0x000fe20000410000 */
[-C--:B------:R-:W-:Y:S01]  /*15fd0*/  ISETP.GE.OR P1, PT, R28, R224.reuse, !P1 ;  /* 0x000000e01c00720c */ /* 0x080fe20004f26670 */
[----:B------:R-:W-:Y:S01]  /*15fe0*/  VIADD R16, R22, 0x20 ;  /* 0x0000002016107836 */ /* 0x000fe20000000000 */
[-C--:B------:R-:W-:Y:S01]  /*15ff0*/  ISETP.GE.OR P2, PT, R28, R219.reuse, !P2 ;  /* 0x000000db1c00720c */ /* 0x080fe20005746670 */
[----:B------:R-:W-:Y:S01]  /*16000*/  VIADD R28, R22, 0x19 ;  /* 0x00000019161c7836 */ /* 0x000fe20000000000 */
[C---:B------:R-:W-:Y:S01]  /*16010*/  ISETP.GE.OR P6, PT, R26.reuse, R224, !P6 ;  /* 0x000000e01a00720c */ /* 0x040fe200077c6670 */
[----:B------:R3:W2:Y:S01]  /*16020*/  MUFU.TANH R236, R142 ;  /* 0x0000008e00ec7308 */ /* 0x0006a20000002400 */
[----:B------:R-:W-:Y:S01]  /*16030*/  ISETP.GE.OR P3, PT, R26, R219, !P3 ;  /* 0x000000db1a00720c */ /* 0x000fe20005f66670 */
[----:B------:R-:W-:Y:S01]  /*16040*/  VIADD R26, R22, 0x18 ;  /* 0x00000018161a7836 */ /* 0x000fe20000000000 */
[----:B------:R-:W-:Y:S01]  /*16050*/  FSEL R8, R13, -INF , !P4 ;  /* 0xff8000000d087808 */ /* 0x000fe20006000000 */
[-C--:B------:R-:W-:Y:S01]  /*16060*/  FMUL.FTZ R5, R156, R0.reuse ;  /* 0x000000009c057220 */ /* 0x080fe20000410000 */
[----:B-----5:R-:W-:Y:S01]  /*16070*/  FSEL R240, R240, -INF , !P1 ;  /* 0xff800000f0f07808 */ /* 0x020fe20004800000 */
[-C--:B------:R-:W-:Y:S01]  /*16080*/  FMUL.FTZ R174, R176, R0.reuse ;  /* 0x00000000b0ae7220 */ /* 0x080fe20000410000 */
[-C--:B------:R-:W-:Y:S01]  /*16090*/  ISETP.GE.AND P4, PT, R26, R225.reuse, PT ;  /* 0x000000e11a00720c */ /* 0x080fe20003f86270 */
[----:B------:R-:W5:Y:S01]  /*160a0*/  MUFU.TANH R232, R160 ;  /* 0x000000a000e87308 */ /* 0x000f620000002400 */
[-C--:B------:R-:W-:Y:S01]  /*160b0*/  ISETP.GE.AND P1, PT, R28, R225.reuse, PT ;  /* 0x000000e11c00720c */ /* 0x080fe20003f26270 */
[----:B------:R-:W-:Y:S01]  /*160c0*/  FMUL.FTZ R156, R157, R0 ;  /* 0x000000009d9c7220 */ /* 0x000fe20000410000 */
[----:B------:R-:W-:Y:S01]  /*160d0*/  ISETP.GE.OR P4, PT, R26, R224, !P4 ;  /* 0x000000e01a00720c */ /* 0x000fe20006786670 */
[----:B------:R-:W-:Y:S01]  /*160e0*/  FMUL.FTZ R152, R163, R0 ;  /* 0x00000000a3987220 */ /* 0x000fe20000410000 */
[----:B------:R-:W-:Y:S01]  /*160f0*/  ISETP.GE.OR P1, PT, R28, R224, !P1 ;  /* 0x000000e01c00720c */ /* 0x000fe20004f26670 */
[-C--:B------:R-:W-:Y:S01]  /*16100*/  FMUL.FTZ R148, R159, R0.reuse ;  /* 0x000000009f947220 */ /* 0x080fe20000410000 */
[----:B-1----:R-:W-:Y:S01]  /*16110*/  FSEL R238, R238, -INF , !P4 ;  /* 0xff800000eeee7808 */ /* 0x002fe20006000000 */
[----:B------:R-:W1:Y:S01]  /*16120*/  MUFU.TANH R230, R161 ;  /* 0x000000a100e67308 */ /* 0x000e620000002400 */
[----:B----4-:R-:W-:Y:S01]  /*16130*/  FSEL R146, R20, -INF , !P1 ;  /* 0xff80000014927808 */ /* 0x010fe20004800000 */
[-C--:B------:R-:W-:Y:S01]  /*16140*/  FMUL.FTZ R7, R180, R0.reuse ;  /* 0x00000000b4077220 */ /* 0x080fe20000410000 */
[----:B------:R-:W-:Y:S01]  /*16150*/  FSEL R144, R15, -INF , !P6 ;  /* 0xff8000000f907808 */ /* 0x000fe20007000000 */
[-C--:B------:R-:W-:Y:S01]  /*16160*/  FMUL.FTZ R9, R181, R0.reuse ;  /* 0x00000000b5097220 */ /* 0x080fe20000410000 */
[----:B------:R-:W-:Y:S01]  /*16170*/  ISETP.GE.AND P4, PT, R16, R225, PT ;  /* 0x000000e11000720c */ /* 0x000fe20003f86270 */
[-C--:B------:R-:W-:Y:S01]  /*16180*/  FMUL.FTZ R172, R182, R0.reuse ;  /* 0x00000000b6ac7220 */ /* 0x080fe20000410000 */
[-C--:B------:R-:W-:Y:S01]  /*16190*/  ISETP.GE.AND P1, PT, R16, R223.reuse, PT ;  /* 0x000000df1000720c */ /* 0x080fe20003f26270 */
[----:B------:R-:W4:Y:S01]  /*161a0*/  MUFU.TANH R150, R150 ;  /* 0x0000009600967308 */ /* 0x000f220000002400 */
[----:B------:R-:W-:Y:S01]  /*161b0*/  ISETP.GE.AND P6, PT, R28, R223, PT ;  /* 0x000000df1c00720c */ /* 0x000fe20003fc6270 */
[----:B------:R-:W-:Y:S01]  /*161c0*/  FMUL.FTZ R170, R183, R0 ;  /* 0x00000000b7aa7220 */ /* 0x000fe20000410000 */
[----:B------:R-:W-:Y:S01]  /*161d0*/  ISETP.GE.OR P4, PT, R16, R224, !P4 ;  /* 0x000000e01000720c */ /* 0x000fe20006786670 */
[-C--:B------:R-:W-:Y:S01]  /*161e0*/  FMUL.FTZ R166, R178, R0.reuse ;  /* 0x00000000b2a67220 */ /* 0x080fe20000410000 */
[-C--:B------:R-:W-:Y:S01]  /*161f0*/  ISETP.GE.OR P1, PT, R16, R219.reuse, !P1 ;  /* 0x000000db1000720c */ /* 0x080fe20004f26670 */
[----:B------:R-:W-:Y:S01]  /*16200*/  VIADD R16, R22, 0x28 ;  /* 0x0000002816107836 */ /* 0x000fe20000000000 */
[----:B------:R-:W-:Y:S01]  /*16210*/  ISETP.GE.OR P6, PT, R28, R219, !P6 ;  /* 0x000000db1c00720c */ /* 0x000fe200077c6670 */
[----:B------:R-:W4:Y:S01]  /*16220*/  MUFU.TANH R5, R5 ;  /* 0x0000000500057308 */ /* 0x000f220000002400 */
[----:B---3--:R-:W-:Y:S01]  /*16230*/  FSEL R142, R21, -INF , !P2 ;  /* 0xff800000158e7808 */ /* 0x008fe20005000000 */
[-C--:B------:R-:W-:Y:S01]  /*16240*/  FMUL.FTZ R169, R177, R0.reuse ;  /* 0x00000000b1a97220 */ /* 0x080fe20000410000 */
[----:B------:R-:W-:Y:S01]  /*16250*/  FSEL R140, R140, -INF , !P3 ;  /* 0xff8000008c8c7808 */ /* 0x000fe20005800000 */
[----:B------:R-:W-:Y:S01]  /*16260*/  FMUL.FTZ R164, R179, R0 ;  /* 0x00000000b3a47220 */ /* 0x000fe20000410000 */
[----:B--2---:R-:W-:Y:S01]  /*16270*/  FSEL R14, R14, -INF , !P5 ;  /* 0xff8000000e0e7808 */ /* 0x004fe20006800000 */
[----:B------:R-:W-:Y:S01]  /*16280*/  VIADD R0, R22, 0x38 ;  /* 0x0000003816007836 */ /* 0x000fe20000000000 */
[C---:B------:R-:W-:Y:S01]  /*16290*/  ISETP.GE.AND P2, PT, R10.reuse, R225, PT ;  /* 0x000000e10a00720c */ /* 0x040fe20003f46270 */
[----:B------:R-:W2:Y:S01]  /*162a0*/  MUFU.TANH R154, R154 ;  /* 0x0000009a009a7308 */ /* 0x000ea20000002400 */
[----:B------:R-:W-:-:S02]  /*162b0*/  ISETP.GE.AND P3, PT, R10, R223, PT ;  /* 0x000000df0a00720c */ /* 0x000fc40003f66270 */
[----:B------:R-:W-:Y:S02]  /*162c0*/  ISETP.GE.AND P5, PT, R26, R223, PT ;  /* 0x000000df1a00720c */ /* 0x000fe40003fa6270 */
[----:B------:R-:W-:Y:S02]  /*162d0*/  FSEL R234, R234, -INF , !P6 ;  /* 0xff800000eaea7808 */ /* 0x000fe40007000000 */
[C---:B------:R-:W-:Y:S01]  /*162e0*/  ISETP.GE.OR P2, PT, R10.reuse, R224, !P2 ;  /* 0x000000e00a00720c */ /* 0x040fe20005746670 */
[----:B------:R-:W3:Y:S01]  /*162f0*/  MUFU.TANH R174, R174 ;  /* 0x000000ae00ae7308 */ /* 0x000ee20000002400 */
[----:B------:R-:W-:Y:S01]  /*16300*/  ISETP.GE.OR P3, PT, R10, R219, !P3 ;  /* 0x000000db0a00720c */ /* 0x000fe20005f66670 */
[----:B------:R-:W-:Y:S01]  /*16310*/  VIADD R10, R22, 0x29 ;  /* 0x00000029160a7836 */ /* 0x000fe20000000000 */
[----:B------:R-:W-:Y:S02]  /*16320*/  ISETP.GE.AND P6, PT, R16, R223, PT ;  /* 0x000000df1000720c */ /* 0x000fe40003fc6270 */
[----:B------:R-:W-:-:S02]  /*16330*/  ISETP.GE.OR P5, PT, R26, R219, !P5 ;  /* 0x000000db1a00720c */ /* 0x000fc40006fa6670 */
[----:B------:R-:W-:Y:S01]  /*16340*/  ISETP.GE.OR P6, PT, R16, R219, !P6 ;  /* 0x000000db1000720c */ /* 0x000fe200077c6670 */
[----:B------:R-:W3:Y:S01]  /*16350*/  MUFU.TANH R156, R156 ;  /* 0x0000009c009c7308 */ /* 0x000ee20000002400 */
[----:B------:R-:W-:Y:S02]  /*16360*/  FSEL R236, R236, -INF , !P5 ;  /* 0xff800000ecec7808 */ /* 0x000fe40006800000 */
[----:B-----5:R-:W-:Y:S02]  /*16370*/  FSEL R232, R232, -INF , !P4 ;  /* 0xff800000e8e87808 */ /* 0x020fe40006000000 */
[----:B-1----:R-:W-:Y:S02]  /*16380*/  FSEL R230, R230, -INF , !P2 ;  /* 0xff800000e6e67808 */ /* 0x002fe40005000000 */
[-C--:B------:R-:W-:Y:S01]  /*16390*/  ISETP.GE.AND P5, PT, R16, R225.reuse, PT ;  /* 0x000000e11000720c */ /* 0x080fe20003fa6270 */
[----:B------:R-:W1:Y:S01]  /*163a0*/  MUFU.TANH R152, R152 ;  /* 0x0000009800987308 */ /* 0x000e620000002400 */
[----:B------:R-:W-:-:S02]  /*163b0*/  ISETP.GE.AND P4, PT, R10, R225, PT ;  /* 0x000000e10a00720c */ /* 0x000fc40003f86270 */
[----:B------:R-:W-:Y:S02]  /*163c0*/  ISETP.GE.AND P2, PT, R10, R223, PT ;  /* 0x000000df0a00720c */ /* 0x000fe40003f46270 */
[----:B----4-:R-:W-:Y:S02]  /*163d0*/  FSEL R150, R150, -INF , !P6 ;  /* 0xff80000096967808 */ /* 0x010fe40007000000 */
[----:B------:R-:W-:Y:S01]  /*163e0*/  ISETP.GE.AND P6, PT, R0, R225, PT ;  /* 0x000000e10000720c */ /* 0x000fe20003fc6270 */
[----:B------:R-:W4:Y:S01]  /*163f0*/  MUFU.TANH R148, R148 ;  /* 0x0000009400947308 */ /* 0x000f220000002400 */
[-C--:B------:R-:W-:Y:S01]  /*16400*/  ISETP.GE.OR P5, PT, R16, R224.reuse, !P5 ;  /* 0x000000e01000720c */ /* 0x080fe20006fa6670 */
[----:B------:R-:W-:Y:S01]  /*16410*/  VIADD R16, R22, 0x31 ;  /* 0x0000003116107836 */ /* 0x000fe20000000000 */
[CC--:B------:R-:W-:Y:S02]  /*16420*/  ISETP.GE.OR P4, PT, R10.reuse, R224.reuse, !P4 ;  /* 0x000000e00a00720c */ /* 0x0c0fe40006786670 */
[----:B------:R-:W-:Y:S01]  /*16430*/  ISETP.GE.OR P2, PT, R10, R219, !P2 ;  /* 0x000000db0a00720c */ /* 0x000fe20005746670 */
[----:B------:R-:W-:Y:S01]  /*16440*/  VIADD R10, R22, 0x30 ;  /* 0x00000030160a7836 */ /* 0x000fe20000000000 */
[----:B------:R-:W-:Y:S01]  /*16450*/  ISETP.GE.OR P6, PT, R0, R224, !P6 ;  /* 0x000000e00000720c */ /* 0x000fe200077c6670 */
[----:B------:R-:W5:Y:S01]  /*16460*/  MUFU.TANH R7, R7 ;  /* 0x0000000700077308 */ /* 0x000f620000002400 */
[----:B------:R-:W-:Y:S01]  /*16470*/  FSEL R158, R5, -INF , !P5 ;  /* 0xff800000059e7808 */ /* 0x000fe20006800000 */
[----:B------:R-:W-:Y:S01]  /*16480*/  VIADD R22, R22, 0x39 ;  /* 0x0000003916167836 */ /* 0x000fe20000000000 */
[----:B--2---:R-:W-:-:S02]  /*16490*/  FSEL R154, R154, -INF , !P1 ;  /* 0xff8000009a9a7808 */ /* 0x004fc40004800000 */
[-C--:B------:R-:W-:Y:S02]  /*164a0*/  ISETP.GE.AND P5, PT, R10, R225.reuse, PT ;  /* 0x000000e10a00720c */ /* 0x080fe40003fa6270 */
[----:B------:R-:W-:Y:S01]  /*164b0*/  ISETP.GE.AND P1, PT, R16, R225, PT ;  /* 0x000000e11000720c */ /* 0x000fe20003f26270 */
[----:B------:R-:W2:Y:S01]  /*164c0*/  MUFU.TANH R9, R9 ;  /* 0x0000000900097308 */ /* 0x000ea20000002400 */
[----:B---3--:R-:W-:Y:S02]  /*164d0*/  FSEL R174, R174, -INF , !P6 ;  /* 0xff800000aeae7808 */ /* 0x008fe40007000000 */
[----:B------:R-:W-:Y:S02]  /*164e0*/  ISETP.GT.AND P6, PT, R222, R207, PT ;  /* 0x000000cfde00720c */ /* 0x000fe40003fc4270 */
[-C--:B------:R-:W-:Y:S02]  /*164f0*/  ISETP.GE.OR P5, PT, R10, R224.reuse, !P5 ;  /* 0x000000e00a00720c */ /* 0x080fe40006fa6670 */
[----:B------:R-:W-:Y:S01]  /*16500*/  ISETP.GE.OR P1, PT, R16, R224, !P1 ;  /* 0x000000e01000720c */ /* 0x000fe20004f26670 */
[----:B------:R-:W3:Y:S01]  /*16510*/  MUFU.TANH R172, R172 ;  /* 0x000000ac00ac7308 */ /* 0x000ee20000002400 */
[----:B------:R-:W-:-:S02]  /*16520*/  FSEL R156, R156, -INF , !P4 ;  /* 0xff8000009c9c7808 */ /* 0x000fc40006000000 */
[----:B-1----:R-:W-:Y:S02]  /*16530*/  FSEL R152, R152, -INF , !P3 ;  /* 0xff80000098987808 */ /* 0x002fe40005800000 */
[----:B----4-:R-:W-:Y:S02]  /*16540*/  FSEL R148, R148, -INF , !P2 ;  /* 0xff80000094947808 */ /* 0x010fe40005000000 */
[----:B-----5:R-:W-:Y:S01]  /*16550*/  FSEL R178, R7, -INF , !P5 ;  /* 0xff80000007b27808 */ /* 0x020fe20006800000 */
[----:B------:R-:W1:Y:S01]  /*16560*/  MUFU.TANH R170, R170 ;  /* 0x000000aa00aa7308 */ /* 0x000e620000002400 */
[----:B--2---:R-:W-:Y:S02]  /*16570*/  FSEL R176, R9, -INF , !P1 ;  /* 0xff80000009b07808 */ /* 0x004fe40004800000 */
[-C--:B------:R-:W-:Y:S02]  /*16580*/  ISETP.GE.AND P4, PT, R10, R223.reuse, PT ;  /* 0x000000df0a00720c */ /* 0x080fe40003f86270 */
[----:B------:R-:W-:-:S02]  /*16590*/  ISETP.GE.AND P3, PT, R16, R223, PT ;  /* 0x000000df1000720c */ /* 0x000fc40003f66270 */
[----:B------:R-:W-:Y:S01]  /*165a0*/  ISETP.GE.AND P2, PT, R0, R223, PT ;  /* 0x000000df0000720c */ /* 0x000fe20003f46270 */
[----:B------:R-:W2:Y:S01]  /*165b0*/  MUFU.TANH R166, R166 ;  /* 0x000000a600a67308 */ /* 0x000ea20000002400 */
[----:B------:R-:W-:Y:S01]  /*165c0*/  BAR.SYNC.DEFER_BLOCKING 0x0 ;  /* 0x0000000000007b1d */ /* 0x000fe20000010000 */
[C---:B------:R-:W-:Y:S02]  /*165d0*/  ISETP.GE.AND P5, PT, R22.reuse, R225, PT ;  /* 0x000000e11600720c */ /* 0x040fe40003fa6270 */
[----:B------:R-:W-:Y:S02]  /*165e0*/  ISETP.GE.AND P1, PT, R22, R223, PT ;  /* 0x000000df1600720c */ /* 0x000fe40003f26270 */
[-C--:B------:R-:W-:Y:S02]  /*165f0*/  ISETP.GE.OR P4, PT, R10, R219.reuse, !P4 ;  /* 0x000000db0a00720c */ /* 0x080fe40006786670 */
[----:B------:R-:W4:Y:S01]  /*16600*/  MUFU.TANH R169, R169 ;  /* 0x000000a900a97308 */ /* 0x000f220000002400 */
[----:B------:R-:W-:-:S02]  /*16610*/  ISETP.GE.OR P3, PT, R16, R219, !P3 ;  /* 0x000000db1000720c */ /* 0x000fc40005f66670 */
[-C--:B------:R-:W-:Y:S02]  /*16620*/  ISETP.GE.OR P2, PT, R0, R219.reuse, !P2 ;  /* 0x000000db0000720c */ /* 0x080fe40005746670 */
[C---:B------:R-:W-:Y:S02]  /*16630*/  ISETP.GE.OR P5, PT, R22.reuse, R224, !P5 ;  /* 0x000000e01600720c */ /* 0x040fe40006fa6670 */
[----:B------:R-:W-:Y:S01]  /*16640*/  ISETP.GE.OR P1, PT, R22, R219, !P1 ;  /* 0x000000db1600720c */ /* 0x000fe20004f26670 */
[----:B------:R-:W5:Y:S01]  /*16650*/  MUFU.TANH R164, R164 ;  /* 0x000000a400a47308 */ /* 0x000f620000002400 */
[----:B---3--:R-:W-:Y:S02]  /*16660*/  FSEL R172, R172, -INF , !P4 ;  /* 0xff800000acac7808 */ /* 0x008fe40006000000 */
[----:B-1----:R-:W-:Y:S02]  /*16670*/  FSEL R170, R170, -INF , !P3 ;  /* 0xff800000aaaa7808 */ /* 0x002fe40005800000 */
[----:B--2---:R-:W-:-:S02]  /*16680*/  FSEL R166, R166, -INF , !P2 ;  /* 0xff800000a6a67808 */ /* 0x004fc40005000000 */
[----:B----4-:R-:W-:Y:S02]  /*16690*/  FSEL R169, R169, -INF , !P5 ;  /* 0xff800000a9a97808 */ /* 0x010fe40006800000 */
[----:B-----5:R-:W-:Y:S01]  /*166a0*/  FSEL R164, R164, -INF , !P1 ;  /* 0xff800000a4a47808 */ /* 0x020fe20004800000 */
        /* <DEDUP_REMOVED lines=45> */
[----:B------:R-:W-:Y:S02]  /*16980*/  ISETP.GE.U32.AND P5, PT, R18, R9, PT ;  /* 0x000000091200720c */ /* 0x000fe40003fa6070 */
[----:B------:R-:W3:Y:S09]  /*16990*/  LD.E.64 R18, desc[UR4][R226.64+0x38] ;  /* 0x00003804e2127980 */ /* 0x000ef2000c101b00 */
[----:B------:R-:W-:-:S02]  /*169a0*/  @P4 IADD3 R11, R11, 0x1, RZ ;  /* 0x000000010b0b4810 */ /* 0x000fc40007ffe0ff */
[----:B------:R-:W-:-:S03]  /*169b0*/  @P5 VIADD R15, R15, 0x1 ;  /* 0x000000010f0f5836 */ /* 0x000fc60000000000 */
[----:B------:R-:W-:Y:S02]  /*169c0*/  @!P0 IMAD.MOV R11, RZ, RZ, -R11 ;  /* 0x000000ffff0b8224 */ /* 0x000fe400078e0a0b */
[----:B------:R-:W-:-:S03]  /*169d0*/  @!P2 IMAD.MOV R15, RZ, RZ, -R15 ;  /* 0x000000ffff0fa224 */ /* 0x000fc600078e0a0f */
[C---:B------:R-:W-:Y:S02]  /*169e0*/  SEL R9, R0.reuse, R11, !P1 ;  /* 0x0000000b00097207 */ /* 0x040fe40004800000 */
[----:B------:R-:W-:-:S03]  /*169f0*/  SEL R7, R0, R15, !P1 ;  /* 0x0000000f00077207 */ /* 0x000fc60004800000 */
        /* <DEDUP_REMOVED lines=19> */
.L_x_6154:
[----:B------:R-:W-:Y:S02]  /*16b30*/  R2UR UR4, R228 ;  /* 0x00000000e40472ca */ /* 0x000fe400000e0000 */
[----:B------:R-:W-:-:S13]  /*16b40*/  R2UR UR5, R229 ;  /* 0x00000000e50572ca */ /* 0x000fda00000e0000 */
[----:B------:R-:W2:Y:S02]  /*16b50*/  LD.E R5, desc[UR4][R226.64+0x38] ;  /* 0x00003804e2057980 */ /* 0x000ea4000c101900 */
[----:B--2---:R-:W-:-:S05]  /*16b60*/  IMAD.U32 R5, R5, -0x40, RZ ;  /* 0xffffffc005057824 */ /* 0x004fca00078e00ff */
[----:B------:R-:W-:Y:S02]  /*16b70*/  SHF.R.S32.HI R0, RZ, 0x1f, R5 ;  /* 0x0000001fff007819 */ /* 0x000fe40000011405 */
.L_x_6155:
[----:B------:R-:W-:Y:S05]  /*16b80*/  BSYNC B0 ;  /* 0x0000000000007941 */ /* 0x000fea0003800000 */
.L_x_6153:
[C---:B------:R-:W-:Y:S02]  /*16b90*/  LEA R208, P0, R5.reuse, R208, 0x1 ;  /* 0x000000d005d07211 */ /* 0x040fe400078008ff */
[----:B------:R-:W-:Y:S02]  /*16ba0*/  R2UR UR10, R228 ;  /* 0x00000000e40a72ca */ /* 0x000fe400000e0000 */
[----:B------:R-:W-:Y:S01]  /*16bb0*/  LEA.HI.X R209, R5, R209, R0, 0x1, P0 ;  /* 0x000000d105d17211 */ /* 0x000fe200000f0c00 */
[C---:B------:R-:W-:Y:S01]  /*16bc0*/  IMAD.SHL.U32 R5, R134.reuse, 0x20, RZ ;  /* 0x0000002086057824 */ /* 0x040fe200078e00ff */
        /* <DEDUP_REMOVED lines=40> */
.L_x_6152:
[----:B------:R-:W-:Y:S05]  /*16e50*/  BSYNC B1 ;  /* 0x0000000000017941 */ /* 0x000fea0003800000 */
.L_x_6151:
        /* <DEDUP_REMOVED lines=48> */
[----:B------:R-:W-:Y:S01]  /*17160*/  FADD.FTZ R5, R132, -R5 ;  /* 0x8000000584057221 */ /* 0x000fe20000010000 */
[C---:B--2---:R-:W-:Y:S01]  /*17170*/  FMUL.FTZ R171, R168.reuse, R163 ;  /* 0x000000a3a8ab7220 */ /* 0x044fe20000410000 */
[C---:B------:R-:W-:Y:S02]  /*17180*/  FMUL.FTZ R167, R168.reuse, R161 ;  /* 0x000000a1a8a77220 */ /* 0x040fe40000410000 */
[----:B------:R-:W-:Y:S02]  /*17190*/  FMUL.FTZ R132, R168, R5 ;  /* 0x00000005a8847220 */ /* 0x000fe40000410000 */
[----:B------:R-:W-:Y:S02]  /*171a0*/  FSEL R171, R171, RZ, P1 ;  /* 0x000000ffabab7208 */ /* 0x000fe40000800000 */
[----:B------:R-:W-:Y:S02]  /*171b0*/  FSEL R167, R167, RZ, P0 ;  /* 0x000000ffa7a77208 */ /* 0x000fe40000000000 */
[----:B------:R-:W1:Y:S01]  /*171c0*/  MUFU.EX2 R132, R132 ;  /* 0x0000008400847308 */ /* 0x000e620000000800 */
[-CC-:B------:R-:W-:Y:S01]  /*171d0*/  FFMA.FTZ R139, R138, R168.reuse, -R171.reuse ;  /* 0x000000a88a8b7223 */ /* 0x180fe200000108ab */
[-C--:B------:R-:W-:Y:S01]  /*171e0*/  FFMA.FTZ R160, R24, R168.reuse, -R171 ;  /* 0x000000a818a07223 */ /* 0x080fe200000108ab */
[-C--:B------:R-:W-:Y:S01]  /*171f0*/  FFMA.FTZ R138, R4, R168.reuse, -R167 ;  /* 0x000000a8048a7223 */ /* 0x080fe200000108a7 */
[----:B------:R-:W-:Y:S01]  /*17200*/  FSEL R4, R161, RZ, P0 ;  /* 0x000000ffa1047208 */ /* 0x000fe20000000000 */
[-CC-:B------:R-:W-:Y:S01]  /*17210*/  FFMA.FTZ R162, R2, R168.reuse, -R171.reuse ;  /* 0x000000a802a27223 */ /* 0x180fe200000108ab */
[----:B------:R-:W2:Y:S01]  /*17220*/  LDSM.16.MT88.4 R24, [R204+0xc000] ;  /* 0x00c00000cc18783b */ /* 0x000ea20000004200 */
[-C--:B------:R-:W-:Y:S01]  /*17230*/  FFMA.FTZ R133, R6, R168.reuse, -R171 ;  /* 0x000000a806857223 */ /* 0x080fe200000108ab */
[-CC-:B------:R-:W-:Y:S01]  /*17240*/  FFMA.FTZ R2, R12, R168.reuse, -R167.reuse ;  /* 0x000000a80c027223 */ /* 0x180fe200000108a7 */
[----:B------:R-:W-:Y:S01]  /*17250*/  FADD.FTZ R3, R3, -R4 ;  /* 0x8000000403037221 */ /* 0x000fe20000010000 */
[-CC-:B------:R-:W-:Y:S01]  /*17260*/  FFMA.FTZ R0, R8, R168.reuse, -R167.reuse ;  /* 0x000000a808007223 */ /* 0x180fe200000108a7 */
[-C--:B------:R-:W-:Y:S01]  /*17270*/  FFMA.FTZ R165, R14, R168.reuse, -R167 ;  /* 0x000000a80ea57223 */ /* 0x080fe200000108a7 */
[----:B------:R-:W-:Y:S01]  /*17280*/  MUFU.EX2 R162, R162 ;  /* 0x000000a200a27308 */ /* 0x000fe20000000800 */
[----:B------:R-:W-:Y:S01]  /*17290*/  FMUL.FTZ R3, R168, R3 ;  /* 0x00000003a8037220 */ /* 0x000fe20000410000 */
[----:B------:R-:W3:Y:S01]  /*172a0*/  LDSM.16.MT88.4 R8, [R206+0xc000] ;  /* 0x00c00000ce08783b */ /* 0x000ee20000004200 */
[--C-:B------:R-:W-:Y:S01]  /*172b0*/  FFMA.FTZ R180, R144, R168, -R171.reuse ;  /* 0x000000a890b47223 */ /* 0x100fe200000108ab */
[-C--:B-1----:R-:W-:Y:S01]  /*172c0*/  FMUL.FTZ R20, R120, R132.reuse ;  /* 0x0000008478147220 */ /* 0x082fe20000410000 */
[-C--:B------:R-:W-:Y:S01]  /*172d0*/  FMUL.FTZ R21, R121, R132.reuse ;  /* 0x0000008479157220 */ /* 0x080fe20000410000 */
[-C--:B------:R-:W-:Y:S01]  /*172e0*/  FMUL.FTZ R116, R116, R132.reuse ;  /* 0x0000008474747220 */ /* 0x080fe20000410000 */
[-C--:B------:R-:W-:Y:S01]  /*172f0*/  FMUL.FTZ R117, R117, R132.reuse ;  /* 0x0000008475757220 */ /* 0x080fe20000410000 */
[----:B------:R-:W1:Y:S01]  /*17300*/  MUFU.EX2 R139, R139 ;  /* 0x0000008b008b7308 */ /* 0x000e620000000800 */
[-C--:B------:R-:W-:Y:S01]  /*17310*/  FMUL.FTZ R28, R112, R132.reuse ;  /* 0x00000084701c7220 */ /* 0x080fe20000410000 */
[-C--:B------:R-:W-:Y:S01]  /*17320*/  FMUL.FTZ R29, R113, R132.reuse ;  /* 0x00000084711d7220 */ /* 0x080fe20000410000 */
[-C--:B------:R-:W-:Y:S01]  /*17330*/  FMUL.FTZ R108, R108, R132.reuse ;  /* 0x000000846c6c7220 */ /* 0x080fe20000410000 */
[----:B------:R-:W-:Y:S01]  /*17340*/  FMUL.FTZ R109, R109, R132 ;  /* 0x000000846d6d7220 */ /* 0x000fe20000410000 */
[--C-:B------:R-:W-:Y:S01]  /*17350*/  FFMA.FTZ R182, R146, R168, -R171.reuse ;  /* 0x000000a892b67223 */ /* 0x100fe200000108ab */
[-C--:B------:R-:W-:Y:S01]  /*17360*/  FMUL.FTZ R12, R128, R132.reuse ;  /* 0x00000084800c7220 */ /* 0x080fe20000410000 */
[-C--:B------:R-:W-:Y:S01]  /*17370*/  FMUL.FTZ R13, R129, R132.reuse ;  /* 0x00000084810d7220 */ /* 0x080fe20000410000 */
[----:B------:R-:W-:Y:S01]  /*17380*/  MUFU.EX2 R160, R160 ;  /* 0x000000a000a07308 */ /* 0x000fe20000000800 */
[----:B------:R-:W4:Y:S01]  /*17390*/  LDSM.16.MT88.4 R144, [R203+0x10000] ;  /* 0x01000000cb90783b */ /* 0x000f220000004200 */
[-C--:B------:R-:W-:Y:S01]  /*173a0*/  FMUL.FTZ R124, R124, R132.reuse ;  /* 0x000000847c7c7220 */ /* 0x080fe20000410000 */
[-C--:B------:R-:W-:Y:S01]  /*173b0*/  FMUL.FTZ R125, R125, R132.reuse ;  /* 0x000000847d7d7220 */ /* 0x080fe20000410000 */
[-C--:B------:R-:W-:Y:S01]  /*173c0*/  FMUL.FTZ R76, R76, R132.reuse ;  /* 0x000000844c4c7220 */ /* 0x080fe20000410000 */
[----:B------:R-:W-:Y:S01]  /*173d0*/  FMUL.FTZ R77, R77, R132 ;  /* 0x000000844d4d7220 */ /* 0x000fe20000410000 */
[-CC-:B------:R-:W-:Y:S01]  /*173e0*/  FFMA.FTZ R173, R240, R168.reuse, -R171.reuse ;  /* 0x000000a8f0ad7223 */ /* 0x180fe200000108ab */
[----:B------:R-:W-:Y:S01]  /*173f0*/  FFMA.FTZ R175, R238, R168, -R171 ;  /* 0x000000a8eeaf7223 */ /* 0x000fe200000108ab */
[----:B------:R-:W5:Y:S01]  /*17400*/  MUFU.EX2 R133, R133 ;  /* 0x0000008500857308 */ /* 0x000f620000000800 */
[----:B-1----:R-:W-:Y:S01]  /*17410*/  F2FP.BF16.F32.PACK_AB R4, R139, R162 ;  /* 0x000000a28b04723e */ /* 0x002fe200000010ff */
[-CC-:B------:R-:W-:Y:S01]  /*17420*/  FFMA.FTZ R177, R142, R168.reuse, -R167.reuse ;  /* 0x000000a88eb17223 */ /* 0x180fe200000108a7 */
[-CC-:B------:R-:W-:Y:S01]  /*17430*/  FFMA.FTZ R226, R140, R168.reuse, -R167.reuse ;  /* 0x000000a88ce27223 */ /* 0x180fe200000108a7 */
[-CC-:B------:R-:W-:Y:S01]  /*17440*/  FFMA.FTZ R179, R236, R168.reuse, -R167.reuse ;  /* 0x000000a8ecb37223 */ /* 0x180fe200000108a7 */
[--C-:B------:R-:W-:Y:S01]  /*17450*/  FFMA.FTZ R228, R234, R168, -R167.reuse ;  /* 0x000000a8eae47223 */ /* 0x100fe200000108a7 */
[----:B------:R-:W-:Y:S01]  /*17460*/  LDSM.16.MT88.4 R140, [R206+0xc800] ;  /* 0x00c80000ce8c783b */ /* 0x000fe20000004200 */
[-C--:B------:R-:W-:Y:S01]  /*17470*/  FMUL.FTZ R88, R88, R132.reuse ;  /* 0x0000008458587220 */ /* 0x080fe20000410000 */
[----:B------:R-:W-:Y:S01]  /*17480*/  MUFU.EX2 R138, R138 ;  /* 0x0000008a008a7308 */ /* 0x000fe20000000800 */
[-C--:B------:R-:W-:Y:S01]  /*17490*/  FMUL.FTZ R89, R89, R132.reuse ;  /* 0x0000008459597220 */ /* 0x080fe20000410000 */
[-C--:B------:R-:W-:Y:S01]  /*174a0*/  FMUL.FTZ R92, R92, R132.reuse ;  /* 0x000000845c5c7220 */ /* 0x080fe20000410000 */
[-C--:B------:R-:W-:Y:S01]  /*174b0*/  FMUL.FTZ R93, R93, R132.reuse ;  /* 0x000000845d5d7220 */ /* 0x080fe20000410000 */
[-C--:B------:R-:W-:Y:S01]  /*174c0*/  FMUL.FTZ R96, R96, R132.reuse ;  /* 0x0000008460607220 */ /* 0x080fe20000410000 */
[----:B------:R-:W-:Y:S01]  /*174d0*/  FMUL.FTZ R97, R97, R132 ;  /* 0x0000008461617220 */ /* 0x000fe20000410000 */
[-CC-:B------:R-:W-:Y:S01]  /*174e0*/  FFMA.FTZ R227, R154, R168.reuse, -R167.reuse ;  /* 0x000000a89ae37223 */ /* 0x180fe200000108a7 */
[----:B------:R-:W-:Y:S01]  /*174f0*/  FFMA.FTZ R234, R152, R168, -R167 ;  /* 0x000000a898ea7223 */ /* 0x000fe200000108a7 */
[----:B------:R-:W1:Y:S01]  /*17500*/  MUFU.EX2 R2, R2 ;  /* 0x0000000200027308 */ /* 0x000e620000000800 */
[----:B-----5:R-:W-:Y:S01]  /*17510*/  F2FP.BF16.F32.PACK_AB R6, R133, R160 ;  /* 0x000000a08506723e */ /* 0x020fe200000010ff */
        /* <DEDUP_REMOVED lines=8> */
[----:B------:R-:W-:Y:S01]  /*175a0*/  LDSM.16.MT88.4 R156, [R203+0xd000] ;  /* 0x00d00000cb9c783b */ /* 0x000fe20000004200 */
[-CC-:B------:R-:W-:Y:S01]  /*175b0*/  FFMA.FTZ R170, R170, R168.reuse, -R167.reuse ;  /* 0x000000a8aaaa7223 */ /* 0x180fe200000108a7 */
[----:B------:R-:W-:-:S02]  /*175c0*/  FFMA.FTZ R166, R166, R168, -R167 ;  /* 0x000000a8a6a67223 */ /* 0x000fc400000108a7 */
[----:B------:R-:W-:Y:S02]  /*175d0*/  LDSM.16.MT88.4 R148, [R205+0xf000] ;  /* 0x00f00000cd94783b */ /* 0x000fe40000004200 */
        /* <DEDUP_REMOVED lines=26> */
[C---:B--2---:R-:W-:Y:S01]  /*17780*/  HMMA.16816.F32.BF16 R28, R4.reuse, R24, R28 ;  /* 0x00000018041c723c */ /* 0x044fe2000004181c */
        /* <DEDUP_REMOVED lines=103> */
[----:B------:R-:W4:Y:S01]  /*17e00*/  LDSM.16.MT88.4 R112, [R205+0xe800] ;  /* 0x00e80000cd70783b */ /* 0x000f220000004200 */
        /* <DEDUP_REMOVED lines=71> */
[----:B------:R-:W3:Y:S05]  /*18280*/  LDSM.16.MT88.4 R8, [R206+0x11000] ;  /* 0x01100000ce08783b */ /* 0x000eea0000004200 */
[C---:B--2---:R-:W-:Y:S06]  /*18290*/  HMMA.16816.F32.BF16 R112, R96.reuse, R108, R28 ;  /* 0x0000006c6070723c */ /* 0x044fec000004181c */
[C---:B------:R-:W-:Y:S06]  /*182a0*/  HMMA.16816.F32.BF16 R28, R96.reuse, R152, R40 ;  /* 0x00000098601c723c */ /* 0x040fec0000041828 */
[----:B------:R-:W-:Y:S01]  /*182b0*/  HMMA.16816.F32.BF16 R40, R96, R154, R36 ;  /* 0x0000009a6028723c */ /* 0x000fe20000041824 */
[----:B------:R-:W2:Y:S04]  /*182c0*/  LDSM.16.MT88.4 R36, [R205+0x11000] ;  /* 0x01100000cd24783b */ /* 0x000ea80000004200 */
        /* <DEDUP_REMOVED lines=9> */
[C---:B---3--:R-:W-:Y:S06]  /*18360*/  HMMA.16816.F32.BF16 R12, R96.reuse, R8, R72 ;  /* 0x00000008600c723c */ /* 0x048fec0000041848 */
        /* <DEDUP_REMOVED lines=75> */
.L_x_6147:
[----:B------:R-:W-:Y:S05]  /*18820*/  @!P6 BRA `(.L_x_6156) ;  /* 0x0000003c00ece947 */ /* 0x000fea0003800000 */
[C---:B------:R-:W-:Y:S01]  /*18830*/  SHF.L.U64.HI R226, R136.reuse, 0x5, R137 ;  /* 0x0000000588e27819 */ /* 0x040fe20000010289 */
[----:B------:R-:W-:Y:S01]  /*18840*/  IMAD.SHL.U32 R227, R136, 0x20, RZ ;  /* 0x0000002088e37824 */ /* 0x000fe200078e00ff */
[C---:B------:R-:W-:Y:S01]  /*18850*/  SHF.L.U64.HI R228, R134.reuse, 0x5, R135 ;  /* 0x0000000586e47819 */ /* 0x040fe20000010287 */
[----:B------:R-:W-:Y:S01]  /*18860*/  IMAD.SHL.U32 R229, R134, 0x20, RZ ;  /* 0x0000002086e57824 */ /* 0x000fe200078e00ff */
[----:B------:R-:W-:Y:S01]  /*18870*/  MOV R2, R3 ;  /* 0x0000000300027202 */ /* 0x000fe20000000f00 */
[----:B------:R-:W-:-:S07]  /*18880*/  IMAD.MOV.U32 R0, RZ, RZ, R132 ;  /* 0x000000ffff007224 */ /* 0x000fce00078e0084 */
.L_x_6165:
        /* <DEDUP_REMOVED lines=82> */
.L_x_6158:
[----:B--2---:R-:W-:Y:S02]  /*18db0*/  R2UR UR4, R132 ;  /* 0x00000000840472ca */ /* 0x004fe400000e0000 */
[----:B------:R-:W-:Y:S11]  /*18dc0*/  R2UR UR5, R133 ;  /* 0x00000000850572ca */ /* 0x000ff600000e0000 */
[----:B------:R-:W-:Y:S02]  /*18dd0*/  @!UPT UIADD3 URZ, URZ, URZ, URZ ;  /* 0x0000003f3f3ff290 */ /* 0x000fe4000fffe03f */
[----:B-1----:R-:W2:Y:S02]  /*18de0*/  LD.E R10, desc[UR4][R134.64+0x40] ;  /* 0x00004004860a7980 */ /* 0x002ea4000c101900 */
[----:B--2---:R-:W-:Y:S05]  /*18df0*/  IMAD.U32 R10, R10, -0x40, RZ ;  /* 0xffffffc00a0a7824 */ /* 0x004fea00078e00ff */
[----:B------:R-:W-:Y:S02]  /*18e00*/  SHF.R.S32.HI R5, RZ, 0x1f, R10 ;  /* 0x0000001fff057819 */ /* 0x000fe4000001140a */
.L_x_6159:
[----:B------:R-:W-:Y:S05]  /*18e10*/  BSYNC B0 ;  /* 0x0000000000007941 */ /* 0x000fea0003800000 */
.L_x_6157:
[----:B------:R-:W-:Y:S01]  /*18e20*/  R2UR UR10, R132 ;  /* 0x00000000840a72ca */ /* 0x000fe200000e0000 */
[----:B------:R-:W-:Y:S01]  /*18e30*/  BSSY B1, `(.L_x_6160) ;  /* 0x0000188000017945 */ /* 0x000fe20003800000 */
[C---:B------:R-:W-:Y:S02]  /*18e40*/  R2UR UR11, R133.reuse ;  /* 0x00000000850b72ca */ /* 0x040fe400000e0000 */
[----:B------:R-:W-:Y:S02]  /*18e50*/  LEA R210, P0, R10, R210, 0x1 ;  /* 0x000000d20ad27211 */ /* 0x000fe400078008ff */
[C---:B------:R-:W-:Y:S02]  /*18e60*/  R2UR UR8, R132.reuse ;  /* 0x00000000840872ca */ /* 0x040fe400000e0000 */
[C---:B------:R-:W-:Y:S02]  /*18e70*/  R2UR UR9, R133.reuse ;  /* 0x00000000850972ca */ /* 0x040fe400000e0000 */
        /* <DEDUP_REMOVED lines=8> */
[----:B------:R-:W-:Y:S01]  /*18f00*/  LDGSTS.E.BYPASS.LTC128B.128 [R217+0xc000], desc[UR10][R210.64] ;  /* 0x0c000000d2d97fae */ /* 0x000fe2000b901d4a */
[----:B------:R-:W-:Y:S02]  /*18f10*/  IADD3 R6, P0, R227, R210, RZ ;  /* 0x000000d2e3067210 */ /* 0x000fe40007f1e0ff */
[----:B------:R-:W-:Y:S02]  /*18f20*/  R2UR UR20, R132 ;  /* 0x00000000841472ca */ /* 0x000fe400000e0000 */
[----:B------:R-:W-:Y:S01]  /*18f30*/  LDGSTS.E.BYPASS.LTC128B.128 [R217+0xe000], desc[UR8][R210.64+0x80] ;  /* 0x0e000080d2d97fae */ /* 0x000fe2000b901d48 */
[C---:B------:R-:W-:Y:S02]  /*18f40*/  R2UR UR21, R133.reuse ;  /* 0x00000000851572ca */ /* 0x040fe400000e0000 */
[----:B------:R-:W-:Y:S02]  /*18f50*/  IADD3.X R7, R226, R211, RZ, P0, !PT ;  /* 0x000000d3e2077210 */ /* 0x000fe400007fe4ff */
[----:B------:R-:W-:Y:S01]  /*18f60*/  LDGSTS.E.BYPASS.LTC128B.128 [R217+0x10000], desc[UR4][R210.64+0x100] ;  /* 0x10000100d2d97fae */ /* 0x000fe2000b901d44 */
[C---:B------:R-:W-:Y:S02]  /*18f70*/  R2UR UR18, R132.reuse ;  /* 0x00000000841272ca */ /* 0x040fe400000e0000 */
[C---:B------:R-:W-:Y:S02]  /*18f80*/  R2UR UR19, R133.reuse ;  /* 0x00000000851372ca */ /* 0x040fe400000e0000 */
[----:B------:R-:W-:Y:S01]  /*18f90*/  LDGSTS.E.BYPASS.LTC128B.128 [R217+0xc800], desc[UR22][R6.64] ;  /* 0x0c80000006d97fae */ /* 0x000fe2000b901d56 */
[C---:B------:R-:W-:Y:S02]  /*18fa0*/  R2UR UR16, R132.reuse ;  /* 0x00000000841072ca */ /* 0x040fe400000e0000 */
[----:B------:R-:W-:Y:S02]  /*18fb0*/  R2UR UR17, R133 ;  /* 0x00000000851172ca */ /* 0x000fe400000e0000 */
[----:B------:R-:W-:Y:S01]  /*18fc0*/  IADD3 R4, P0, R227, R6, RZ ;  /* 0x00000006e3047210 */ /* 0x000fe20007f1e0ff */
[----:B------:R-:W-:Y:S01]  /*18fd0*/  LDGSTS.E.BYPASS.LTC128B.128 [R217+0xe800], desc[UR20][R6.64+0x80] ;  /* 0x0e80008006d97fae */ /* 0x000fe2000b901d54 */
[----:B------:R-:W-:Y:S02]  /*18fe0*/  R2UR UR14, R132 ;  /* 0x00000000840e72ca */ /* 0x000fe400000e0000 */
[C---:B------:R-:W-:Y:S02]  /*18ff0*/  R2UR UR15, R133.reuse ;  /* 0x00000000850f72ca */ /* 0x040fe400000e0000 */
[----:B------:R-:W-:Y:S01]  /*19000*/  IADD3.X R5, R226, R7, RZ, P0, !PT ;  /* 0x00000007e2057210 */ /* 0x000fe200007fe4ff */
[----:B------:R-:W-:Y:S01]  /*19010*/  LDGSTS.E.BYPASS.LTC128B.128 [R217+0x10800], desc[UR18][R6.64+0x100] ;  /* 0x1080010006d97fae */ /* 0x000fe2000b901d52 */
[----:B------:R-:W-:Y:S02]  /*19020*/  R2UR UR12, R132 ;  /* 0x00000000840c72ca */ /* 0x000fe400000e0000 */
[----:B------:R-:W-:Y:S02]  /*19030*/  R2UR UR13, R133 ;  /* 0x00000000850d72ca */ /* 0x000fe400000e0000 */
[----:B------:R-:W-:Y:S01]  /*19040*/  LDGSTS.E.BYPASS.LTC128B.128 [R217+0xd000], desc[UR16][R4.64] ;  /* 0x0d00000004d97fae */ /* 0x000fe2000b901d50 */
[----:B------:R-:W-:Y:S04]  /*19050*/  IADD3 R12, P0, R227, R4, RZ ;  /* 0x00000004e30c7210 */ /* 0x000fe80007f1e0ff */
[----:B------:R-:W-:Y:S01]  /*19060*/  IADD3.X R13, R226, R5, RZ, P0, !PT ;  /* 0x00000005e20d7210 */ /* 0x000fe200007fe4ff */
[----:B------:R-:W-:Y:S01]  /*19070*/  LDGSTS.E.BYPASS.LTC128B.128 [R217+0xf000], desc[UR14][R4.64+0x80] ;  /* 0x0f00008004d97fae */ /* 0x000fe2000b901d4e */
[----:B------:R-:W-:Y:S04]  /*19080*/  ISETP.GT.AND P0, PT, R222, R207, PT ;  /* 0x000000cfde00720c */ /* 0x000fe80003f04270 */
[----:B------:R1:W-:Y:S05]  /*19090*/  LDGSTS.E.BYPASS.LTC128B.128 [R217+0x11000], desc[UR12][R4.64+0x100] ;  /* 0x1100010004d97fae */ /* 0x0003ea000b901d4c */
[----:B------:R-:W-:Y:S05]  /*190a0*/  LDGSTS.E.BYPASS.LTC128B.128 [R217+0xd800], desc[UR10][R12.64] ;  /* 0x0d8000000cd97fae */ /* 0x000fea000b901d4a */
[----:B------:R-:W-:Y:S05]  /*190b0*/  LDGSTS.E.BYPASS.LTC128B.128 [R217+0xf800], desc[UR8][R12.64+0x80] ;  /* 0x0f8000800cd97fae */ /* 0x000fea000b901d48 */
[----:B------:R2:W-:Y:S05]  /*190c0*/  LDGSTS.E.BYPASS.LTC128B.128 [R217+0x11800], desc[UR4][R12.64+0x100] ;  /* 0x118001000cd97fae */ /* 0x0005ea000b901d44 */
[----:B------:R-:W-:Y:S05]  /*190d0*/  LDSM.16.M88.4 R32, [R202] ;  /* 0x00000000ca20783b */ /* 0x000fea0000000200 */
[----:B------:R-:W1:Y:S05]  /*190e0*/  LDSM.16.M88.4 R8, [R201+0x6000] ;  /* 0x00600000c908783b */ /* 0x000e6a0000000200 */
[----:B------:R-:W2:Y:S05]  /*190f0*/  LDSM.16.M88.4 R16, [R201+0x6800] ;  /* 0x00680000c910783b */ /* 0x000eaa0000000200 */
[----:B------:R-:W3:Y:S05]  /*19100*/  LDSM.16.M88.4 R24, [R201+0x7000] ;  /* 0x00700000c918783b */ /* 0x000eea0000000200 */
[----:B------:R-:W4:Y:S05]  /*19110*/  LDSM.16.M88.4 R136, [R201+0x7800] ;  /* 0x00780000c988783b */ /* 0x000f2a0000000200 */
        /* <DEDUP_REMOVED lines=17> */
[C---:B----4-:R-:W-:Y:S01]  /*19230*/  HMMA.16816.F32.BF16 R28, R32.reuse, R136, RZ ;  /* 0x00000088201c723c */ /* 0x050fe200000418ff */
[----:B------:R-:W-:Y:S05]  /*19240*/  LDSM.16.M88.4 R180, [R192] ;  /* 0x00000000c0b4783b */ /* 0x000fea0000000200 */
[----:B------:R-:W-:Y:S01]  /*19250*/  HMMA.16816.F32.BF16 R32, R32, R138, RZ ;  /* 0x0000008a2020723c */ /* 0x000fe200000418ff */
[----:B------:R-:W3:Y:S05]  /*19260*/  LDSM.16.M88.4 R136, [R196+0x6800] ;  /* 0x00680000c488783b */ /* 0x000eea0000000200 */
[C---:B-----5:R-:W-:Y:S01]  /*19270*/  HMMA.16816.F32.BF16 R4, R140.reuse, R144, R4 ;  /* 0x000000908c04723c */ /* 0x060fe20000041804 */
[----:B------:R-:W4:Y:S05]  /*19280*/  LD.E R3, desc[UR4][R134.64+0x18c] ;  /* 0x00018c0486037980 */ /* 0x000f2a000c101900 */
        /* <DEDUP_REMOVED lines=20> */
[----:B------:R-:W-:Y:S05]  /*193d0*/  LDSM.16.M88.4 R168, [R200+0x2000] ;  /* 0x00200000c8a8783b */ /* 0x000fea0000000200 */
[C---:B------:R-:W-:Y:S06]  /*193e0*/  HMMA.16816.F32.BF16 R28, R160.reuse, R172, R28 ;  /* 0x000000aca01c723c */ /* 0x040fec000004181c */
[----:B------:R-:W-:Y:S01]  /*193f0*/  HMMA.16816.F32.BF16 R32, R160, R174, R32 ;  /* 0x000000aea020723c */ /* 0x000fe20000041820 */
[----:B------:R-:W5:Y:S05]  /*19400*/  LDSM.16.M88.4 R160, [R201+0x9000] ;  /* 0x00900000c9a0783b */ /* 0x000f6a0000000200 */
        /* <DEDUP_REMOVED lines=20> */
[C---:B-----5:R-:W-:Y:S06]  /*19550*/  HMMA.16816.F32.BF16 R20, R152.reuse, R160, R20 ;  /* 0x000000a09814723c */ /* 0x060fec0000041814 */
[C---:B------:R-:W-:Y:S01]  /*19560*/  HMMA.16816.F32.BF16 R24, R152.reuse, R162, R24 ;  /* 0x000000a29818723c */ /* 0x040fe20000041818 */
[----:B------:R-:W-:Y:S05]  /*19570*/  LDSM.16.M88.4 R160, [R197+0x2000] ;  /* 0x00200000c5a0783b */ /* 0x000fea0000000200 */
[C---:B------:R-:W-:Y:S06]  /*19580*/  HMMA.16816.F32.BF16 R28, R152.reuse, R164, R28 ;  /* 0x000000a4981c723c */ /* 0x040fec000004181c */
[----:B------:R-:W-:Y:S01]  /*19590*/  HMMA.16816.F32.BF16 R32, R152, R166, R32 ;  /* 0x000000a69820723c */ /* 0x000fe20000041820 */
[----:B------:R-:W5:Y:S05]  /*195a0*/  LDSM.16.M88.4 R152, [R196+0x9000] ;  /* 0x00900000c498783b */ /* 0x000f6a0000000200 */
[C---:B------:R-:W-:Y:S01]  /*195b0*/  HMMA.16816.F32.BF16 R4, R168.reuse, R172, R4 ;  /* 0x000000aca804723c */ /* 0x040fe20000041804 */
        /* <DEDUP_REMOVED lines=19> */
[C---:B-----5:R-:W-:Y:S06]  /*196f0*/  HMMA.16816.F32.BF16 R20, R176.reuse, R152, R20 ;  /* 0x00000098b014723c */ /* 0x060fec0000041814 */
[C---:B------:R-:W-:Y:S01]  /*19700*/  HMMA.16816.F32.BF16 R24, R176.reuse, R154, R24 ;  /* 0x0000009ab018723c */ /* 0x040fe20000041818 */
[----:B------:R-:W5:Y:S05]  /*19710*/  LDSM.16.M88.4 R152, [R201+0xb000] ;  /* 0x00b00000c998783b */ /* 0x000f6a0000000200 */
[C---:B------:R-:W-:Y:S06]  /*19720*/  HMMA.16816.F32.BF16 R28, R176.reuse, R156, R28 ;  /* 0x0000009cb01c723c */ /* 0x040fec000004181c */
[----:B------:R-:W-:Y:S01]  /*19730*/  HMMA.16816.F32.BF16 R32, R176, R158, R32 ;  /* 0x0000009eb020723c */ /* 0x000fe20000041820 */
[----:B------:R-:W4:Y:S05]  /*19740*/  LDSM.16.M88.4 R156, [R201+0xb800] ;  /* 0x00b80000c99c783b */ /* 0x000f2a0000000200 */
[C---:B------:R-:W-:Y:S01]  /*19750*/  HMMA.16816.F32.BF16 R4, R160.reuse, R164, R4 ;  /* 0x000000a4a004723c */ /* 0x040fe20000041804 */
[----:B------:R-:W4:Y:S05]  /*19760*/  LDSM.16.M88.4 R176, [R200+0x4000] ;  /* 0x00400000c8b0783b */ /* 0x000f2a0000000200 */
        /* <DEDUP_REMOVED lines=20> */
[----:B------:R-:W5:Y:S05]  /*198b0*/  LDSM.16.M88.4 R152, [R196+0xb000] ;  /* 0x00b00000c498783b */ /* 0x000f6a0000000200 */
[C---:B----4-:R-:W-:Y:S06]  /*198c0*/  HMMA.16816.F32.BF16 R28, R168.reuse, R156, R28 ;  /* 0x0000009ca81c723c */ /* 0x050fec000004181c */
[----:B------:R-:W-:Y:S01]  /*198d0*/  HMMA.16816.F32.BF16 R32, R168, R158, R32 ;  /* 0x0000009ea820723c */ /* 0x000fe20000041820 */
[----:B------:R-:W4:Y:S05]  /*198e0*/  LDSM.16.M88.4 R156, [R196+0xb800] ;  /* 0x00b80000c49c783b */ /* 0x000f2a0000000200 */
[----:B------:R-:W4:Y:S01]  /*198f0*/  LDSM.16.M88.4 R168, [R197+0x4000] ;  /* 0x00400000c5a8783b */ /* 0x000f220000000200 */
[C---:B------:R-:W-:Y:S06]  /*19900*/  HMMA.16816.F32.BF16 R4, R176.reuse, R180, R4 ;  /* 0x000000b4b004723c */ /* 0x040fec0000041804 */
        /* <DEDUP_REMOVED lines=12> */
[C---:B-----5:R-:W-:Y:S06]  /*199d0*/  HMMA.16816.F32.BF16 R20, R160.reuse, R152, R20 ;  /* 0x00000098a014723c */ /* 0x060fec0000041814 */
[C---:B------:R-:W-:Y:S06]  /*199e0*/  HMMA.16816.F32.BF16 R24, R160.reuse, R154, R24 ;  /* 0x0000009aa018723c */ /* 0x040fec0000041818 */
[C---:B----4-:R-:W-:Y:S06]  /*199f0*/  HMMA.16816.F32.BF16 R28, R160.reuse, R156, R28 ;  /* 0x0000009ca01c723c */ /* 0x050fec000004181c */
        /* <DEDUP_REMOVED lines=20> */
[-C--:B------:R-:W-:Y:S07]  /*19b40*/  FMUL.FTZ R16, R16, R3.reuse ;  /* 0x0000000310107220 */ /* 0x080fee0000410000 */
[----:B------:R-:W4:Y:S10]  /*19b50*/  MUFU.TANH R144, R9 ;  /* 0x0000000900907308 */ /* 0x000f340000002400 */
[----:B------:R-:W1:Y:S10]  /*19b60*/  MUFU.TANH R137, R10 ;  /* 0x0000000a00897308 */ /* 0x000e740000002400 */
[----:B------:R5:W1:Y:S10]  /*19b70*/  MUFU.TANH R138, R11 ;  /* 0x0000000b008a7308 */ /* 0x000a740000002400 */
[----:B------:R3:W1:Y:S01]  /*19b80*/  MUFU.TANH R241, R12 ;  /* 0x0000000c00f17308 */ /* 0x0006620000002400 */
[C---:B--2---:R-:W-:Y:S06]  /*19b90*/  HMMA.16816.F32.BF16 R20, R168.reuse, R4, R20 ;  /* 0x00000004a814723c */ /* 0x044fec0000041814 */
[C---:B------:R-:W-:Y:S03]  /*19ba0*/  HMMA.16816.F32.BF16 R24, R168.reuse, R6, R24 ;  /* 0x00000006a818723c */ /* 0x040fe60000041818 */
[----:B------:R2:W1:Y:S01]  /*19bb0*/  MUFU.TANH R136, R145 ;  /* 0x0000009100887308 */ /* 0x0004620000002400 */
[----:B-----5:R-:W5:Y:S01]  /*19bc0*/  LDSM.16.M88.4 R8, [R192+0x5800] ;  /* 0x00580000c008783b */ /* 0x020f620000000200 */
[-C--:B------:R-:W-:Y:S01]  /*19bd0*/  FMUL.FTZ R5, R18, R3.reuse ;  /* 0x0000000312057220 */ /* 0x080fe20000410000 */
[----:B------:R-:W-:Y:S07]  /*19be0*/  DEPBAR.LE SB0, 0x0 ;  /* 0x000080000000791a */ /* 0x000fee0000000000 */
[----:B------:R-:W1:Y:S01]  /*19bf0*/  MUFU.TANH R141, R141 ;  /* 0x0000008d008d7308 */ /* 0x000e620000002400 */
[----:B------:R-:W-:Y:S01]  /*19c00*/  BAR.SYNC.DEFER_BLOCKING 0x0 ;  /* 0x0000000000007b1d */ /* 0x000fe20000010000 */
[-C--:B---3--:R-:W-:Y:S01]  /*19c10*/  FMUL.FTZ R12, R17, R3.reuse ;  /* 0x00000003110c7220 */ /* 0x088fe20000410000 */
[-C--:B------:R-:W-:Y:S07]  /*19c20*/  FMUL.FTZ R4, R19, R3.reuse ;  /* 0x0000000313047220 */ /* 0x080fee0000410000 */
[----:B------:R-:W3:Y:S01]  /*19c30*/  MUFU.TANH R142, R142 ;  /* 0x0000008e008e7308 */ /* 0x000ee20000002400 */
        /* <DEDUP_REMOVED lines=14> */
[----:B------:R-:W1:Y:S10]  /*19d20*/  MUFU.TANH R12, R12 ;  /* 0x0000000c000c7308 */ /* 0x000e740000002400 */
[----:B------:R-:W1:Y:S01]  /*19d30*/  MUFU.TANH R5, R5 ;  /* 0x0000000500057308 */ /* 0x000e620000002400 */
[-C--:B------:R-:W-:Y:S01]  /*19d40*/  FMUL.FTZ R28, R28, R3.reuse ;  /* 0x000000031c1c7220 */ /* 0x080fe20000410000 */
[-C--:B------:R-:W-:Y:S01]  /*19d50*/  FMUL.FTZ R29, R29, R3.reuse ;  /* 0x000000031d1d7220 */ /* 0x080fe20000410000 */
[-C--:B------:R-:W-:Y:S01]  /*19d60*/  FMUL.FTZ R30, R30, R3.reuse ;  /* 0x000000031e1e7220 */ /* 0x080fe20000410000 */
[-C--:B------:R-:W-:Y:S01]  /*19d70*/  FMUL.FTZ R31, R31, R3.reuse ;  /* 0x000000031f1f7220 */ /* 0x080fe20000410000 */
[-C--:B------:R-:W-:Y:S05]  /*19d80*/  FMUL.FTZ R32, R32, R3.reuse ;  /* 0x0000000320207220 */ /* 0x080fea0000410000 */
[----:B------:R-:W1:Y:S01]  /*19d90*/  MUFU.TANH R4, R4 ;  /* 0x0000000400047308 */ /* 0x000e620000002400 */
        /* <DEDUP_REMOVED lines=18> */
[----:B------:R-:W1:Y:S01]  /*19ec0*/  MUFU.TANH R3, R3 ;  /* 0x0000000300037308 */ /* 0x000e620000002400 */
[----:B---34-:R-:W-:Y:S05]  /*19ed0*/  @!P0 BRA `(.L_x_6161) ;  /* 0x0000000400f48947 */ /* 0x018fea0003800000 */
        /* <DEDUP_REMOVED lines=18> */
[----:B------:R-:W2:Y:S03]  /*1a000*/  I2F.RP R9, R10 ;  /* 0x0000000a00097306 */ /* 0x000ea60000209400 */
[----:B------:R-:W-:Y:S07]  /*1a010*/  IMAD.MOV R8, RZ, RZ, -R8 ;  /* 0x000000ffff087224 */ /* 0x000fee00078e0a08 */
[----:B--2---:R-:W2:Y:S02]  /*1a020*/  MUFU.RCP R6, R9 ;  /* 0x0000000900067308 */ /* 0x004ea40000001000 */
[----:B--2---:R-:W-:Y:S02]  /*1a030*/  VIADD R16, R6, 0xffffffe ;  /* 0x0ffffffe06107836 */ /* 0x004fe40000000000 */
[----:B------:R-:W-:Y:S06]  /*1a040*/  IMAD.SHL.U32 R6, R222, 0x40, RZ ;  /* 0x00000040de067824 */ /* 0x000fec00078e00ff */
[----:B------:R-:W2:Y:S01]  /*1a050*/  F2I.FTZ.U32.TRUNC.NTZ R17, R16 ;  /* 0x0000001000117305 */ /* 0x000ea2000021f000 */
[C---:B------:R-:W-:Y:S01]  /*1a060*/  VIADD R13, R6.reuse, 0xffffffc0 ;  /* 0xffffffc0060d7836 */ /* 0x040fe20000000000 */
[----:B------:R-:W-:Y:S02]  /*1a070*/  IABS R9, R6 ;  /* 0x0000000600097213 */ /* 0x000fe40000000000 */
[----:B------:R-:W-:Y:S01]  /*1a080*/  LOP3.LUT R6, R6, R15, RZ, 0x3c, !PT ;  /* 0x0000000f06067212 */ /* 0x000fe200078e3cff */
[--C-:B--2---:R-:W-:Y:S02]  /*1a090*/  IMAD.MOV R7, RZ, RZ, -R17.reuse ;  /* 0x000000ffff077224 */ /* 0x104fe400078e0a11 */
        /* <DEDUP_REMOVED lines=20> */
[----:B------:R-:W-:Y:S02]  /*1a1e0*/  ISETP.NE.AND P2, PT, R15, RZ, PT ;  /* 0x000000ff0f00720c */ /* 0x000fe40003f45270 */
[----:B------:R-:W-:Y:S05]  /*1a1f0*/  LOP3.LUT R9, RZ, R15, RZ, 0x33, !PT ;  /* 0x0000000fff097212 */ /* 0x000fea00078e33ff */
        /* <DEDUP_REMOVED lines=26> */
.L_x_6163:
[----:B------:R-:W-:Y:S02]  /*1a3a0*/  R2UR UR4, R132 ;  /* 0x00000000840472ca */ /* 0x000fe400000e0000 */
[----:B------:R-:W-:Y:S11]  /*1a3b0*/  R2UR UR5, R133 ;  /* 0x00000000850572ca */ /* 0x000ff600000e0000 */
[----:B------:R-:W-:Y:S02]  /*1a3c0*/  @!UPT UIADD3 URZ, URZ, URZ, URZ ;  /* 0x0000003f3f3ff290 */ /* 0x000fe4000fffe03f */
[----:B------:R-:W3:Y:S02]  /*1a3d0*/  LD.E R10, desc[UR4][R134.64+0x38] ;  /* 0x00003804860a7980 */ /* 0x000ee4000c101900 */
[----:B---3--:R-:W-:Y:S05]  /*1a3e0*/  IMAD.U32 R10, R10, -0x40, RZ ;  /* 0xffffffc00a0a7824 */ /* 0x008fea00078e00ff */
[----:B------:R-:W-:Y:S02]  /*1a3f0*/  SHF.R.S32.HI R9, RZ, 0x1f, R10 ;  /* 0x0000001fff097819 */ /* 0x000fe4000001140a */
.L_x_6164:
[----:B------:R-:W-:Y:S05]  /*1a400*/  BSYNC B0 ;  /* 0x0000000000007941 */ /* 0x000fea0003800000 */
.L_x_6162:
        /* <DEDUP_REMOVED lines=42> */
.L_x_6161:
[----:B------:R-:W-:Y:S05]  /*1a6b0*/  BSYNC B1 ;  /* 0x0000000000017941 */ /* 0x000fea0003800000 */
.L_x_6160:
[----:B------:R-:W-:Y:S01]  /*1a6c0*/  R2UR UR4, R132 ;  /* 0x00000000840472ca */ /* 0x000fe200000e0000 */
[----:B---3--:R-:W3:Y:S01]  /*1a6d0*/  S2R R7, SR_TID.X ;  /* 0x0000000000077919 */ /* 0x008ee20000002100 */
[----:B------:R-:W-:Y:S01]  /*1a6e0*/  R2UR UR5, R133 ;  /* 0x00000000850572ca */ /* 0x000fe200000e0000 */
[----:B--2---:R-:W-:Y:S08]  /*1a6f0*/  LDSM.16.MT88.4 R24, [R205+0xc000] ;  /* 0x00c00000cd18783b */ /* 0x004ff00000004200 */
[----:B------:R-:W-:Y:S08]  /*1a700*/  LDSM.16.MT88.4 R28, [R204+0xc000] ;  /* 0x00c00000cc1c783b */ /* 0x000ff00000004200 */
[----:B------:R2:W4:Y:S01]  /*1a710*/  LD.E R133, desc[UR4][R134.64+0xdc] ;  /* 0x0000dc0486857980 */ /* 0x000522000c101900 */
[----:B---3--:R-:W-:Y:S04]  /*1a720*/  SHF.L.U32 R7, R7, 0x1, RZ ;  /* 0x0000000107077819 */ /* 0x008fe800000006ff */
[----:B------:R-:W-:Y:S04]  /*1a730*/  LOP3.LUT R7, R7, 0x6, RZ, 0xc0, !PT ;  /* 0x0000000607077812 */ /* 0x000fe800078ec0ff */
[----:B------:R-:W-:Y:S04]  /*1a740*/  LEA R6, R222, R7, 0x6 ;  /* 0x00000007de067211 */ /* 0x000fe800078e30ff */
[CC--:B------:R-:W-:Y:S01]  /*1a750*/  ISETP.GE.AND P5, PT, R6.reuse, R225.reuse, PT ;  /* 0x000000e10600720c */ /* 0x0c0fe20003fa6270 */
[C---:B------:R-:W-:Y:S01]  /*1a760*/  VIADD R10, R6.reuse, 0x1 ;  /* 0x00000001060a7836 */ /* 0x040fe20000000000 */
[C---:B------:R-:W-:Y:S01]  /*1a770*/  IADD3 R8, R6.reuse, 0x8, RZ ;  /* 0x0000000806087810 */ /* 0x040fe20007ffe0ff */
[C---:B------:R-:W-:Y:S01]  /*1a780*/  VIADD R14, R6.reuse, 0x19 ;  /* 0x00000019060e7836 */ /* 0x040fe20000000000 */
[-C--:B------:R-:W-:Y:S02]  /*1a790*/  ISETP.GE.OR P5, PT, R6, R224.reuse, !P5 ;  /* 0x000000e00600720c */ /* 0x080fe40006fa6670 */
[C---:B------:R-:W-:Y:S02]  /*1a7a0*/  ISETP.GE.AND P2, PT, R10.reuse, R225, PT ;  /* 0x000000e10a00720c */ /* 0x040fe40003f46270 */
[C---:B------:R-:W-:Y:S02]  /*1a7b0*/  ISETP.GE.AND P3, PT, R10.reuse, R223, PT ;  /* 0x000000df0a00720c */ /* 0x040fe40003f66270 */
[CC--:B------:R-:W-:Y:S02]  /*1a7c0*/  ISETP.GE.OR P2, PT, R10.reuse, R224.reuse, !P2 ;  /* 0x000000e00a00720c */ /* 0x0c0fe40005746670 */
[----:B------:R-:W-:Y:S02]  /*1a7d0*/  ISETP.GE.OR P3, PT, R10, R219, !P3 ;  /* 0x000000db0a00720c */ /* 0x000fe40005f66670 */
[----:B------:R-:W-:Y:S02]  /*1a7e0*/  IADD3 R10, R6, 0x9, RZ ;  /* 0x00000009060a7810 */ /* 0x000fe40007ffe0ff */
[C---:B------:R-:W-:Y:S02]  /*1a7f0*/  ISETP.GE.AND P6, PT, R8.reuse, R225, PT ;  /* 0x000000e10800720c */ /* 0x040fe40003fc6270 */
[-C--:B------:R-:W-:Y:S02]  /*1a800*/  ISETP.GE.AND P4, PT, R8, R223.reuse, PT ;  /* 0x000000df0800720c */ /* 0x080fe40003f86270 */
[----:B-1----:R-:W-:Y:S02]  /*1a810*/  FSEL R19, R140, -INF , !P5 ;  /* 0xff8000008c137808 */ /* 0x002fe40006800000 */
[----:B------:R-:W-:Y:S02]  /*1a820*/  ISETP.GE.AND P0, PT, R6, R223, PT ;  /* 0x000000df0600720c */ /* 0x000fe40003f06270 */
[C---:B------:R-:W-:Y:S02]  /*1a830*/  ISETP.GE.AND P1, PT, R10.reuse, R225, PT ;  /* 0x000000e10a00720c */ /* 0x040fe40003f26270 */
[----:B------:R-:W-:Y:S02]  /*1a840*/  ISETP.GE.AND P5, PT, R10, R223, PT ;  /* 0x000000df0a00720c */ /* 0x000fe40003fa6270 */
[CC--:B------:R-:W-:Y:S02]  /*1a850*/  ISETP.GE.OR P6, PT, R8.reuse, R224.reuse, !P6 ;  /* 0x000000e00800720c */ /* 0x0c0fe400077c6670 */
[-C--:B------:R-:W-:Y:S01]  /*1a860*/  ISETP.GE.OR P4, PT, R8, R219.reuse, !P4 ;  /* 0x000000db0800720c */ /* 0x080fe20006786670 */
[C---:B------:R-:W-:Y:S01]  /*1a870*/  VIADD R8, R6.reuse, 0x10 ;  /* 0x0000001006087836 */ /* 0x040fe20000000000 */
[-C--:B------:R-:W-:Y:S02]  /*1a880*/  ISETP.GE.OR P0, PT, R6, R219.reuse, !P0 ;  /* 0x000000db0600720c */ /* 0x080fe40004706670 */
[CC--:B------:R-:W-:Y:S02]  /*1a890*/  ISETP.GE.OR P1, PT, R10.reuse, R224.reuse, !P1 ;  /* 0x000000e00a00720c */ /* 0x0c0fe40004f26670 */
[----:B------:R-:W-:Y:S02]  /*1a8a0*/  ISETP.GE.OR P5, PT, R10, R219, !P5 ;  /* 0x000000db0a00720c */ /* 0x000fe40006fa6670 */
[----:B------:R-:W-:Y:S02]  /*1a8b0*/  IADD3 R10, R6, 0x11, RZ ;  /* 0x00000011060a7810 */ /* 0x000fe40007ffe0ff */
[----:B------:R-:W-:Y:S02]  /*1a8c0*/  FSEL R7, R142, -INF , !P0 ;  /* 0xff8000008e077808 */ /* 0x000fe40004000000 */
[----:B------:R-:W-:Y:S02]  /*1a8d0*/  FSEL R17, R141, -INF , !P2 ;  /* 0xff8000008d117808 */ /* 0x000fe40005000000 */
[----:B------:R-:W-:Y:S02]  /*1a8e0*/  FSEL R15, R143, -INF , !P6 ;  /* 0xff8000008f0f7808 */ /* 0x000fe40007000000 */
[C---:B------:R-:W-:Y:S02]  /*1a8f0*/  ISETP.GE.AND P0, PT, R8.reuse, R225, PT ;  /* 0x000000e10800720c */ /* 0x040fe40003f06270 */
[----:B------:R-:W-:Y:S02]  /*1a900*/  ISETP.GE.AND P2, PT, R8, R223, PT ;  /* 0x000000df0800720c */ /* 0x000fe40003f46270 */
[----:B------:R-:W-:Y:S02]  /*1a910*/  ISETP.GE.AND P6, PT, R10, R225, PT ;  /* 0x000000e10a00720c */ /* 0x000fe40003fc6270 */
[C---:B------:R-:W-:Y:S02]  /*1a920*/  ISETP.GE.OR P2, PT, R8.reuse, R219, !P2 ;  /* 0x000000db0800720c */ /* 0x040fe40005746670 */
[-C--:B------:R-:W-:Y:S02]  /*1a930*/  ISETP.GE.OR P0, PT, R8, R224.reuse, !P0 ;  /* 0x000000e00800720c */ /* 0x080fe40004706670 */
[----:B------:R-:W-:Y:S02]  /*1a940*/  IADD3 R8, R6, 0x18, RZ ;  /* 0x0000001806087810 */ /* 0x000fe40007ffe0ff */
[-C--:B------:R-:W-:Y:S02]  /*1a950*/  ISETP.GE.OR P6, PT, R10, R224.reuse, !P6 ;  /* 0x000000e00a00720c */ /* 0x080fe400077c6670 */
[----:B------:R-:W-:Y:S02]  /*1a960*/  FSEL R13, R136, -INF , !P3 ;  /* 0xff800000880d7808 */ /* 0x000fe40005800000 */
[----:B------:R-:W-:Y:S02]  /*1a970*/  FSEL R241, R241, -INF , !P0 ;  /* 0xff800000f1f17808 */ /* 0x000fe40004000000 */
[-C--:B------:R-:W-:Y:S02]  /*1a980*/  ISETP.GE.AND P3, PT, R14, R225.reuse, PT ;  /* 0x000000e10e00720c */ /* 0x080fe40003f66270 */
[----:B------:R-:W-:Y:S02]  /*1a990*/  FSEL R165, R165, -INF , !P6 ;  /* 0xff800000a5a57808 */ /* 0x000fe40007000000 */
[C---:B------:R-:W-:Y:S02]  /*1a9a0*/  ISETP.GE.AND P0, PT, R8.reuse, R225, PT ;  /* 0x000000e10800720c */ /* 0x040fe40003f06270 */
[----:B------:R-:W-:Y:S02]  /*1a9b0*/  ISETP.GE.AND P6, PT, R8, R223, PT ;  /* 0x000000df0800720c */ /* 0x000fe40003fc6270 */
[-C--:B------:R-:W-:Y:S02]  /*1a9c0*/  ISETP.GE.OR P3, PT, R14, R224.reuse, !P3 ;  /* 0x000000e00e00720c */ /* 0x080fe40005f66670 */
[C---:B------:R-:W-:Y:S02]  /*1a9d0*/  ISETP.GE.OR P0, PT, R8.reuse, R224, !P0 ;  /* 0x000000e00800720c */ /* 0x040fe40004706670 */
[----:B------:R-:W-:Y:S02]  /*1a9e0*/  ISETP.GE.OR P6, PT, R8, R219, !P6 ;  /* 0x000000db0800720c */ /* 0x000fe400077c6670 */
[----:B------:R-:W-:Y:S02]  /*1a9f0*/  IADD3 R8, R6, 0x21, RZ ;  /* 0x0000002106087810 */ /* 0x000fe40007ffe0ff */
[----:B------:R-:W-:Y:S02]  /*1aa00*/  FSEL R171, R12, -INF , !P3 ;  /* 0xff8000000cab7808 */ /* 0x000fe40005800000 */
[----:B------:R-:W-:Y:S02]  /*1aa10*/  FMNMX.FTZ R12, R19, R0, !PT ;  /* 0x00000000130c7209 */ /* 0x000fe40007810000 */
[----:B------:R-:W-:Y:S02]  /*1aa20*/  FSEL R239, R239, -INF , !P0 ;  /* 0xff800000efef7808 */ /* 0x000fe40004000000 */
[----:B------:R-:W-:Y:S02]  /*1aa30*/  ISETP.GE.AND P0, PT, R14, R223, PT ;  /* 0x000000df0e00720c */ /* 0x000fe40003f06270 */
[----:B------:R-:W-:Y:S02]  /*1aa40*/  ISETP.GE.AND P3, PT, R8, R225, PT ;  /* 0x000000e10800720c */ /* 0x000fe40003f66270 */
[----:B------:R-:W-:Y:S02]  /*1aa50*/  FMNMX.FTZ R12, R17, R12, !PT ;  /* 0x0000000c110c7209 */ /* 0x000fe40007810000 */
[----:B------:R-:W-:Y:S01]  /*1aa60*/  ISETP.GE.OR P0, PT, R14, R219, !P0 ;  /* 0x000000db0e00720c */ /* 0x000fe20004706670 */
[----:B------:R-:W-:Y:S01]  /*1aa70*/  VIADD R14, R6, 0x28 ;  /* 0x00000028060e7836 */ /* 0x000fe20000000000 */
[----:B------:R-:W-:Y:S02]  /*1aa80*/  FSEL R11, R144, -INF , !P1 ;  /* 0xff800000900b7808 */ /* 0x000fe40004800000 */
[----:B------:R-:W-:Y:S02]  /*1aa90*/  ISETP.GE.OR P3, PT, R8, R224, !P3 ;  /* 0x000000e00800720c */ /* 0x000fe40005f66670 */
[-C--:B------:R-:W-:Y:S02]  /*1aaa0*/  ISETP.GE.AND P1, PT, R10, R223.reuse, PT ;  /* 0x000000df0a00720c */ /* 0x080fe40003f26270 */
[----:B------:R-:W-:Y:S02]  /*1aab0*/  FMNMX.FTZ R12, R15, R12, !PT ;  /* 0x0000000c0f0c7209 */ /* 0x000fe40007810000 */
[----:B------:R-:W-:Y:S02]  /*1aac0*/  FSEL R175, R175, -INF , !P2 ;  /* 0xff800000afaf7808 */ /* 0x000fe40005000000 */
[----:B------:R-:W-:Y:S02]  /*1aad0*/  FSEL R235, R235, -INF , !P3 ;  /* 0xff800000ebeb7808 */ /* 0x000fe40005800000 */
[----:B------:R-:W-:Y:S02]  /*1aae0*/  ISETP.GE.AND P3, PT, R14, R223, PT ;  /* 0x000000df0e00720c */ /* 0x000fe40003f66270 */
[----:B------:R-:W-:Y:S02]  /*1aaf0*/  ISETP.GE.OR P1, PT, R10, R219, !P1 ;  /* 0x000000db0a00720c */ /* 0x000fe40004f26670 */
[----:B------:R-:W-:Y:S02]  /*1ab00*/  ISETP.GE.AND P2, PT, R14, R225, PT ;  /* 0x000000e10e00720c */ /* 0x000fe40003f46270 */
[----:B------:R-:W-:Y:S02]  /*1ab10*/  FMNMX.FTZ R12, R11, R12, !PT ;  /* 0x0000000c0b0c7209 */ /* 0x000fe40007810000 */
[----:B------:R-:W-:Y:S02]  /*1ab20*/  IADD3 R10, R6, 0x20, RZ ;  /* 0x00000020060a7810 */ /* 0x000fe40007ffe0ff */
[----:B------:R-:W-:Y:S02]  /*1ab30*/  FSEL R137, R137, -INF , !P4 ;  /* 0xff80000089897808 */ /* 0x000fe40006000000 */
[----:B------:R-:W-:Y:S02]  /*1ab40*/  FSEL R9, R138, -INF , !P5 ;  /* 0xff8000008a097808 */ /* 0x000fe40006800000 */
[C---:B------:R-:W-:Y:S02]  /*1ab50*/  ISETP.GE.OR P3, PT, R14.reuse, R219, !P3 ;  /* 0x000000db0e00720c */ /* 0x040fe40005f66670 */
[----:B------:R-:W-:Y:S02]  /*1ab60*/  ISETP.GE.OR P2, PT, R14, R224, !P2 ;  /* 0x000000e00e00720c */ /* 0x000fe40005746670 */
[----:B------:R-:W-:Y:S02]  /*1ab70*/  FMNMX.FTZ R14, R241, R12, !PT ;  /* 0x0000000cf10e7209 */ /* 0x000fe40007810000 */
[C---:B------:R-:W-:Y:S02]  /*1ab80*/  ISETP.GE.AND P4, PT, R10.reuse, R225, PT ;  /* 0x000000e10a00720c */ /* 0x040fe40003f86270 */
[C---:B------:R-:W-:Y:S02]  /*1ab90*/  ISETP.GE.AND P5, PT, R10.reuse, R223, PT ;  /* 0x000000df0a00720c */ /* 0x040fe40003fa6270 */
[----:B------:R-:W-:Y:S02]  /*1aba0*/  FMNMX.FTZ R12, R7, R2, !PT ;  /* 0x00000002070c7209 */ /* 0x000fe40007810000 */
[C---:B------:R-:W-:Y:S02]  /*1abb0*/  ISETP.GE.OR P4, PT, R10.reuse, R224, !P4 ;  /* 0x000000e00a00720c */ /* 0x040fe40006786670 */
        /* <DEDUP_REMOVED lines=8> */
[----:B------:R-:W-:Y:S02]  /*1ac40*/  ISETP.GE.AND P1, PT, R10, R225, PT ;  /* 0x000000e10a00720c */ /* 0x000fe40003f26270 */
[----:B------:R-:W-:Y:S02]  /*1ac50*/  ISETP.GE.AND P4, PT, R8, R223, PT ;  /* 0x000000df0800720c */ /* 0x000fe40003f86270 */
[----:B------:R-:W-:Y:S02]  /*1ac60*/  FSEL R141, R4, -INF , !P0 ;  /* 0xff800000048d7808 */ /* 0x000fe40004000000 */
[----:B------:R-:W-:Y:S02]  /*1ac70*/  FMNMX.FTZ R14, R171, R14, !PT ;  /* 0x0000000eab0e7209 */ /* 0x000fe40007810000 */
[----:B------:R-:W-:Y:S02]  /*1ac80*/  FMNMX.FTZ R4, R9, R12, !PT ;  /* 0x0000000c09047209 */ /* 0x000fe40007810000 */
[----:B------:R-:W-:Y:S02]  /*1ac90*/  ISETP.GE.OR P1, PT, R10, R224, !P1 ;  /* 0x000000e00a00720c */ /* 0x000fe40004f26670 */
[----:B------:R-:W-:Y:S02]  /*1aca0*/  ISETP.GE.OR P4, PT, R8, R219, !P4 ;  /* 0x000000db0800720c */ /* 0x000fe40006786670 */
[----:B------:R-:W-:Y:S02]  /*1acb0*/  FSEL R183, R183, -INF , !P2 ;  /* 0xff800000b7b77808 */ /* 0x000fe40005000000 */
[----:B------:R-:W-:Y:S02]  /*1acc0*/  IADD3 R8, R6, 0x30, RZ ;  /* 0x0000003006087810 */ /* 0x000fe40007ffe0ff */
[-C--:B------:R-:W-:Y:S02]  /*1acd0*/  ISETP.GE.AND P2, PT, R10, R223.reuse, PT ;  /* 0x000000df0a00720c */ /* 0x080fe40003f46270 */
[----:B------:R-:W-:Y:S02]  /*1ace0*/  FMNMX.FTZ R12, R237, R14, !PT ;  /* 0x0000000eed0c7209 */ /* 0x000fe40007810000 */
[----:B------:R-:W-:Y:S02]  /*1acf0*/  FSEL R143, R5, -INF , !P6 ;  /* 0xff800000058f7808 */ /* 0x000fe40007000000 */
[----:B------:R-:W-:Y:S02]  /*1ad00*/  FMNMX.FTZ R4, R175, R4, !PT ;  /* 0x00000004af047209 */ /* 0x000fe40007810000 */
[----:B------:R-:W-:Y:S02]  /*1ad10*/  FSEL R181, R181, -INF , !P1 ;  /* 0xff800000b5b57808 */ /* 0x000fe40004800000 */
[C---:B------:R-:W-:Y:S02]  /*1ad20*/  ISETP.GE.AND P1, PT, R8.reuse, R223, PT ;  /* 0x000000df0800720c */ /* 0x040fe40003f26270 */
[----:B------:R-:W-:Y:S02]  /*1ad30*/  ISETP.GE.AND P6, PT, R8, R225, PT ;  /* 0x000000e10800720c */ /* 0x000fe40003fc6270 */
[-C--:B------:R-:W-:Y:S02]  /*1ad40*/  ISETP.GE.OR P2, PT, R10, R219.reuse, !P2 ;  /* 0x000000db0a00720c */ /* 0x080fe40005746670 */
[----:B------:R-:W-:Y:S02]  /*1ad50*/  IADD3 R10, R6, 0x31, RZ ;  /* 0x00000031060a7810 */ /* 0x000fe40007ffe0ff */
[----:B------:R-:W-:Y:S02]  /*1ad60*/  FMNMX.FTZ R12, R235, R12, !PT ;  /* 0x0000000ceb0c7209 */ /* 0x000fe40007810000 */
[----:B------:R-:W-:Y:S02]  /*1ad70*/  FMNMX.FTZ R4, R173, R4, !PT ;  /* 0x00000004ad047209 */ /* 0x000fe40007810000 */
[C---:B------:R-:W-:Y:S02]  /*1ad80*/  ISETP.GE.OR P1, PT, R8.reuse, R219, !P1 ;  /* 0x000000db0800720c */ /* 0x040fe40004f26670 */
[----:B------:R-:W-:Y:S01]  /*1ad90*/  ISETP.GE.OR P6, PT, R8, R224, !P6 ;  /* 0x000000e00800720c */ /* 0x000fe200077c6670 */
[----:B------:R-:W-:Y:S01]  /*1ada0*/  VIADD R8, R6, 0x38 ;  /* 0x0000003806087836 */ /* 0x000fe20000000000 */
[CC--:B------:R-:W-:Y:S02]  /*1adb0*/  ISETP.GE.AND P0, PT, R10.reuse, R225.reuse, PT ;  /* 0x000000e10a00720c */ /* 0x0c0fe40003f06270 */
[----:B------:R-:W-:Y:S02]  /*1adc0*/  FMNMX.FTZ R12, R183, R12, !PT ;  /* 0x0000000cb70c7209 */ /* 0x000fe40007810000 */
[----:B------:R-:W-:Y:S02]  /*1add0*/  FMNMX.FTZ R4, R143, R4, !PT ;  /* 0x000000048f047209 */ /* 0x000fe40007810000 */
[----:B------:R-:W-:Y:S02]  /*1ade0*/  FSEL R169, R169, -INF , !P6 ;  /* 0xff800000a9a97808 */ /* 0x000fe40007000000 */
[----:B------:R-:W-:Y:S02]  /*1adf0*/  ISETP.GE.OR P0, PT, R10, R224, !P0 ;  /* 0x000000e00a00720c */ /* 0x000fe40004706670 */
[CC--:B------:R-:W-:Y:S02]  /*1ae00*/  ISETP.GE.AND P6, PT, R8.reuse, R225.reuse, PT ;  /* 0x000000e10800720c */ /* 0x0c0fe40003fc6270 */
[----:B------:R-:W-:Y:S02]  /*1ae10*/  FMNMX.FTZ R12, R181, R12, !PT ;  /* 0x0000000cb50c7209 */ /* 0x000fe40007810000 */
[----:B------:R-:W-:Y:S02]  /*1ae20*/  FMNMX.FTZ R4, R141, R4, !PT ;  /* 0x000000048d047209 */ /* 0x000fe40007810000 */
[----:B------:R-:W-:Y:S02]  /*1ae30*/  FSEL R179, R179, -INF , !P5 ;  /* 0xff800000b3b37808 */ /* 0x000fe40006800000 */
[----:B------:R-:W-:Y:S02]  /*1ae40*/  FSEL R167, R167, -INF , !P0 ;  /* 0xff800000a7a77808 */ /* 0x000fe40004000000 */
[----:B------:R-:W-:Y:S02]  /*1ae50*/  ISETP.GE.OR P6, PT, R8, R224, !P6 ;  /* 0x000000e00800720c */ /* 0x000fe400077c6670 */
[----:B------:R-:W-:Y:S02]  /*1ae60*/  FMNMX.FTZ R12, R169, R12, !PT ;  /* 0x0000000ca90c7209 */ /* 0x000fe40007810000 */
[----:B------:R-:W-:Y:S02]  /*1ae70*/  FMNMX.FTZ R4, R179, R4, !PT ;  /* 0x00000004b3047209 */ /* 0x000fe40007810000 */
[----:B------:R-:W-:Y:S02]  /*1ae80*/  IADD3 R6, R6, 0x39, RZ ;  /* 0x0000003906067810 */ /* 0x000fe40007ffe0ff */
[----:B------:R-:W-:Y:S02]  /*1ae90*/  FSEL R177, R177, -INF , !P4 ;  /* 0xff800000b1b17808 */ /* 0x000fe40006000000 */
[----:B------:R-:W-:Y:S02]  /*1aea0*/  FSEL R155, R155, -INF , !P6 ;  /* 0xff8000009b9b7808 */ /* 0x000fe40007000000 */
[----:B------:R-:W-:Y:S02]  /*1aeb0*/  FMNMX.FTZ R12, R167, R12, !PT ;  /* 0x0000000ca70c7209 */ /* 0x000fe40007810000 */
[----:B------:R-:W-:Y:S02]  /*1aec0*/  FSEL R147, R147, -INF , !P3 ;  /* 0xff80000093937808 */ /* 0x000fe40005800000 */
[----:B------:R-:W-:Y:S02]  /*1aed0*/  FMNMX.FTZ R14, R177, R4, !PT ;  /* 0x00000004b10e7209 */ /* 0x000fe40007810000 */
[----:B------:R-:W-:Y:S02]  /*1aee0*/  ISETP.GE.AND P5, PT, R6, R225, PT ;  /* 0x000000e10600720c */ /* 0x000fe40003fa6270 */
[----:B------:R-:W-:Y:S02]  /*1aef0*/  FMNMX.FTZ R5, R155, R12, !PT ;  /* 0x0000000c9b057209 */ /* 0x000fe40007810000 */
[----:B------:R-:W-:Y:S02]  /*1af00*/  ISETP.GE.AND P0, PT, R10, R223, PT ;  /* 0x000000df0a00720c */ /* 0x000fe40003f06270 */
[----:B------:R-:W-:Y:S02]  /*1af10*/  FSEL R145, R145, -INF , !P2 ;  /* 0xff80000091917808 */ /* 0x000fe40005000000 */
[----:B------:R-:W-:Y:S02]  /*1af20*/  FMNMX.FTZ R12, R147, R14, !PT ;  /* 0x0000000e930c7209 */ /* 0x000fe40007810000 */
[----:B------:R-:W-:Y:S02]  /*1af30*/  ISETP.GE.OR P5, PT, R6, R224, !P5 ;  /* 0x000000e00600720c */ /* 0x000fe40006fa6670 */
[----:B------:R-:W-:Y:S02]  /*1af40*/  ISETP.GE.OR P0, PT, R10, R219, !P0 ;  /* 0x000000db0a00720c */ /* 0x000fe40004706670 */
[----:B------:R-:W-:Y:S02]  /*1af50*/  FSEL R150, R150, -INF , !P5 ;  /* 0xff80000096967808 */ /* 0x000fe40006800000 */
[----:B------:R-:W-:Y:S02]  /*1af60*/  FSEL R153, R153, -INF , !P1 ;  /* 0xff80000099997808 */ /* 0x000fe40004800000 */
[----:B------:R-:W-:Y:S02]  /*1af70*/  FMNMX.FTZ R10, R145, R12, !PT ;  /* 0x0000000c910a7209 */ /* 0x000fe40007810000 */
[-C--:B------:R-:W-:Y:S02]  /*1af80*/  ISETP.GE.AND P3, PT, R8, R223.reuse, PT ;  /* 0x000000df0800720c */ /* 0x080fe40003f66270 */
[----:B------:R-:W-:Y:S02]  /*1af90*/  ISETP.GE.AND P1, PT, R6, R223, PT ;  /* 0x000000df0600720c */ /* 0x000fe40003f26270 */
[----:B------:R-:W-:Y:S02]  /*1afa0*/  FMNMX.FTZ R4, R150, R5, !PT ;  /* 0x0000000596047209 */ /* 0x000fe40007810000 */
[----:B------:R-:W-:Y:S02]  /*1afb0*/  FSEL R151, R151, -INF , !P0 ;  /* 0xff80000097977808 */ /* 0x000fe40004000000 */
[----:B------:R-:W-:Y:S01]  /*1afc0*/  FMNMX.FTZ R10, R153, R10, !PT ;  /* 0x0000000a990a7209 */ /* 0x000fe20007810000 */
[----:B------:R-:W1:Y:S01]  /*1afd0*/  SHFL.BFLY PT, R5, R4, 0x2, 0x1f ;  /* 0x0c401f0004057f89 */ /* 0x000e6200000e0000 */
[-C--:B------:R-:W-:Y:S02]  /*1afe0*/  ISETP.GE.OR P3, PT, R8, R219.reuse, !P3 ;  /* 0x000000db0800720c */ /* 0x080fe40005f66670 */
[----:B------:R-:W-:Y:S02]  /*1aff0*/  ISETP.GE.OR P1, PT, R6, R219, !P1 ;  /* 0x000000db0600720c */ /* 0x000fe40004f26670 */
[----:B------:R-:W-:Y:S02]  /*1b000*/  FSEL R149, R149, -INF , !P3 ;  /* 0xff80000095957808 */ /* 0x000fe40005800000 */
[----:B------:R-:W-:Y:S02]  /*1b010*/  FMNMX.FTZ R10, R151, R10, !PT ;  /* 0x0000000a970a7209 */ /* 0x000fe40007810000 */
[----:B--2---:R-:W-:Y:S02]  /*1b020*/  FSEL R134, R3, -INF , !P1 ;  /* 0xff80000003867808 */ /* 0x004fe40004800000 */
[----:B------:R-:W-:Y:S04]  /*1b030*/  FMNMX.FTZ R3, R149, R10, !PT ;  /* 0x0000000a95037209 */ /* 0x000fe80007810000 */
[----:B------:R-:W-:Y:S05]  /*1b040*/  FMNMX.FTZ R6, R134, R3, !PT ;  /* 0x0000000386067209 */ /* 0x000fea0007810000 */
[----:B------:R-:W2:Y:S01]  /*1b050*/  SHFL.BFLY PT, R3, R6, 0x2, 0x1f ;  /* 0x0c401f0006037f89 */ /* 0x000ea200000e0000 */
[----:B-1----:R-:W-:Y:S07]  /*1b060*/  FMNMX.FTZ R8, R4, R5, !PT ;  /* 0x0000000504087209 */ /* 0x002fee0007810000 */
[----:B------:R-:W1:Y:S01]  /*1b070*/  SHFL.BFLY PT, R5, R8, 0x1, 0x1f ;  /* 0x0c201f0008057f89 */ /* 0x000e6200000e0000 */
[----:B--2---:R-:W-:Y:S07]  /*1b080*/  FMNMX.FTZ R4, R6, R3, !PT ;  /* 0x0000000306047209 */ /* 0x004fee0007810000 */
[----:B------:R-:W2:Y:S01]  /*1b090*/  SHFL.BFLY PT, R3, R4, 0x1, 0x1f ;  /* 0x0c201f0004037f89 */ /* 0x000ea200000e0000 */
[----:B-1----:R-:W-:Y:S04]  /*1b0a0*/  FMNMX.FTZ R132, R8, R5, !PT ;  /* 0x0000000508847209 */ /* 0x002fe80007810000 */
[C---:B------:R-:W-:Y:S01]  /*1b0b0*/  FSETP.NEU.FTZ.AND P1, PT, R132.reuse, -INF , PT ;  /* 0xff8000008400780b */ /* 0x040fe20003f3d000 */
[----:B----4-:R-:W-:Y:S03]  /*1b0c0*/  FMUL.FTZ R152, R133, R132 ;  /* 0x0000008485987220 */ /* 0x010fe60000410000 */
[----:B------:R-:W-:Y:S02]  /*1b0d0*/  FSEL R5, R132, RZ, P1 ;  /* 0x000000ff84057208 */ /* 0x000fe40000800000 */
[----:B------:R-:W-:Y:S03]  /*1b0e0*/  FSEL R152, R152, RZ, P1 ;  /* 0x000000ff98987208 */ /* 0x000fe60000800000 */
[----:B------:R-:W-:Y:S02]  /*1b0f0*/  FADD.FTZ R0, -R5, R0 ;  /* 0x0000000005007221 */ /* 0x000fe40000010100 */
[-CC-:B------:R-:W-:Y:S01]  /*1b100*/  FFMA.FTZ R161, R19, R133.reuse, -R152.reuse ;  /* 0x0000008513a17223 */ /* 0x180fe20000010898 */
[-CC-:B------:R-:W-:Y:S01]  /*1b110*/  FFMA.FTZ R159, R17, R133.reuse, -R152.reuse ;  /* 0x00000085119f7223 */ /* 0x180fe20000010898 */
[----:B------:R-:W-:Y:S01]  /*1b120*/  FMUL.FTZ R6, R133, R0 ;  /* 0x0000000085067220 */ /* 0x000fe20000410000 */
[----:B------:R-:W1:Y:S01]  /*1b130*/  LDSM.16.MT88.4 R16, [R206+0xc000] ;  /* 0x00c00000ce10783b */ /* 0x000e620000004200 */
[--C-:B------:R-:W-:Y:S01]  /*1b140*/  FFMA.FTZ R158, R15, R133, -R152.reuse ;  /* 0x000000850f9e7223 */ /* 0x100fe20000010898 */
[----:B--2---:R-:W-:Y:S01]  /*1b150*/  FMNMX.FTZ R3, R4, R3, !PT ;  /* 0x0000000304037209 */ /* 0x004fe20007810000 */
[-CC-:B------:R-:W-:Y:S01]  /*1b160*/  FFMA.FTZ R157, R11, R133.reuse, -R152.reuse ;  /* 0x000000850b9d7223 */ /* 0x180fe20000010898 */
[----:B------:R-:W-:Y:S01]  /*1b170*/  MUFU.EX2 R161, R161 ;  /* 0x000000a100a17308 */ /* 0x000fe20000000800 */
[--C-:B------:R-:W-:Y:S01]  /*1b180*/  FFMA.FTZ R162, R241, R133, -R152.reuse ;  /* 0x00000085f1a27223 */ /* 0x100fe20000010898 */
[----:B------:R-:W-:Y:S01]  /*1b190*/  FSETP.NEU.FTZ.AND P0, PT, R3, -INF , PT ;  /* 0xff8000000300780b */ /* 0x000fe20003f1d000 */
[----:B------:R-:W-:Y:S01]  /*1b1a0*/  FMUL.FTZ R148, R133, R3 ;  /* 0x0000000385947220 */ /* 0x000fe20000410000 */
[-CC-:B------:R-:W-:Y:S01]  /*1b1b0*/  FFMA.FTZ R165, R165, R133.reuse, -R152.reuse ;  /* 0x00000085a5a57223 */ /* 0x180fe20000010898 */
[-CC-:B------:R-:W-:Y:S01]  /*1b1c0*/  FFMA.FTZ R164, R239, R133.reuse, -R152.reuse ;  /* 0x00000085efa47223 */ /* 0x180fe20000010898 */
[----:B------:R-:W-:Y:S01]  /*1b1d0*/  FSEL R5, R3, RZ, P0 ;  /* 0x000000ff03057208 */ /* 0x000fe20000000000 */
[-CC-:B------:R-:W-:Y:S01]  /*1b1e0*/  FFMA.FTZ R171, R171, R133.reuse, -R152.reuse ;  /* 0x00000085abab7223 */ /* 0x180fe20000010898 */
[----:B------:R-:W-:Y:S02]  /*1b1f0*/  FSEL R148, R148, RZ, P0 ;  /* 0x000000ff94947208 */ /* 0x000fe40000000000 */
[----:B------:R-:W2:Y:S01]  /*1b200*/  MUFU.EX2 R159, R159 ;  /* 0x0000009f009f7308 */ /* 0x000ea20000000800 */
        /* <DEDUP_REMOVED lines=8> */
[----:B------:R-:W-:Y:S01]  /*1b290*/  MUFU.EX2 R158, R158 ;  /* 0x0000009e009e7308 */ /* 0x000fe20000000800 */
[-CC-:B------:R-:W-:Y:S01]  /*1b2a0*/  FFMA.FTZ R168, R141, R133.reuse, -R148.reuse ;  /* 0x000000858da87223 */ /* 0x180fe20000010894 */
[-CC-:B------:R-:W-:Y:S01]  /*1b2b0*/  FFMA.FTZ R176, R147, R133.reuse, -R148.reuse ;  /* 0x0000008593b07223 */ /* 0x180fe20000010894 */
[-CC-:B------:R-:W-:Y:S01]  /*1b2c0*/  FFMA.FTZ R182, R153, R133.reuse, -R148.reuse ;  /* 0x0000008599b67223 */ /* 0x180fe20000010894 */
[-CC-:B------:R-:W-:Y:S01]  /*1b2d0*/  FFMA.FTZ R230, R149, R133.reuse, -R148.reuse ;  /* 0x0000008595e67223 */ /* 0x180fe20000010894 */
[-CC-:B------:R-:W-:Y:S01]  /*1b2e0*/  FFMA.FTZ R166, R175, R133.reuse, -R148.reuse ;  /* 0x00000085afa67223 */ /* 0x180fe20000010894 */
[-CC-:B------:R-:W-:Y:S01]  /*1b2f0*/  FFMA.FTZ R175, R143, R133.reuse, -R148.reuse ;  /* 0x000000858faf7223 */ /* 0x180fe20000010894 */
[--C-:B------:R-:W-:Y:S03]  /*1b300*/  FFMA.FTZ R173, R173, R133, -R148.reuse ;  /* 0x00000085adad7223 */ /* 0x100fe60000010894 */
[----:B------:R-:W3:Y:S01]  /*1b310*/  MUFU.EX2 R157, R157 ;  /* 0x0000009d009d7308 */ /* 0x000ee20000000800 */
[----:B--2---:R-:W-:Y:S01]  /*1b320*/  F2FP.BF16.F32.PACK_AB R136, R159, R161 ;  /* 0x000000a19f88723e */ /* 0x004fe200000010ff */
[----:B------:R-:W-:Y:S01]  /*1b330*/  LDSM.16.MT88.4 R140, [R204+0xe800] ;  /* 0x00e80000cc8c783b */ /* 0x000fe20000004200 */
[-CC-:B------:R-:W-:Y:S01]  /*1b340*/  FFMA.FTZ R174, R179, R133.reuse, -R148.reuse ;  /* 0x00000085b3ae7223 */ /* 0x180fe20000010894 */
[-C--:B------:R-:W-:Y:S01]  /*1b350*/  FFMA.FTZ R179, R145, R133.reuse, -R148 ;  /* 0x0000008591b37223 */ /* 0x080fe20000010894 */
[-C--:B------:R-:W-:Y:S01]  /*1b360*/  FFMA.FTZ R172, R183, R133.reuse, -R152 ;  /* 0x00000085b7ac7223 */ /* 0x080fe20000010898 */
[-C--:B------:R-:W-:Y:S01]  /*1b370*/  FFMA.FTZ R183, R151, R133.reuse, -R148 ;  /* 0x0000008597b77223 */ /* 0x080fe20000010894 */
[-C--:B------:R-:W-:Y:S03]  /*1b380*/  FFMA.FTZ R181, R181, R133.reuse, -R152 ;  /* 0x00000085b5b57223 */ /* 0x080fe60000010898 */
[----:B------:R-:W-:Y:S01]  /*1b390*/  MUFU.EX2 R163, R163 ;  /* 0x000000a300a37308 */ /* 0x000fe20000000800 */
[-CC-:B------:R-:W-:Y:S01]  /*1b3a0*/  FFMA.FTZ R177, R177, R133.reuse, -R148.reuse ;  /* 0x00000085b1b17223 */ /* 0x180fe20000010894 */
[----:B------:R-:W-:Y:S01]  /*1b3b0*/  LDSM.16.MT88.4 R144, [R203+0xf000] ;  /* 0x00f00000cb90783b */ /* 0x000fe20000004200 */
[-C--:B------:R-:W-:Y:S01]  /*1b3c0*/  FFMA.FTZ R148, R134, R133.reuse, -R148 ;  /* 0x0000008586947223 */ /* 0x080fe20000010894 */
[-CC-:B------:R-:W-:Y:S01]  /*1b3d0*/  FFMA.FTZ R178, R167, R133.reuse, -R152.reuse ;  /* 0x00000085a7b27223 */ /* 0x180fe20000010898 */
[-CC-:B------:R-:W-:Y:S01]  /*1b3e0*/  FFMA.FTZ R167, R155, R133.reuse, -R152.reuse ;  /* 0x000000859ba77223 */ /* 0x180fe20000010898 */
[-CC-:B------:R-:W-:Y:S01]  /*1b3f0*/  FFMA.FTZ R169, R169, R133.reuse, -R152.reuse ;  /* 0x00000085a9a97223 */ /* 0x180fe20000010898 */
[----:B------:R-:W-:Y:S03]  /*1b400*/  FFMA.FTZ R152, R150, R133, -R152 ;  /* 0x0000008596987223 */ /* 0x000fe60000010898 */
[----:B------:R-:W2:Y:S01]  /*1b410*/  MUFU.EX2 R156, R156 ;  /* 0x0000009c009c7308 */ /* 0x000ea20000000800 */
[----:B---3--:R-:W-:Y:S02]  /*1b420*/  F2FP.BF16.F32.PACK_AB R138, R157, R158 ;  /* 0x0000009e9d8a723e */ /* 0x008fe400000010ff */
[----:B------:R-:W-:Y:S07]  /*1b430*/  ISETP.GT.AND P0, PT, R222, R207, PT ;  /* 0x000000cfde00720c */ /* 0x000fee0003f04270 */
        /* <DEDUP_REMOVED lines=314> */
.L_x_6156:
        /* <DEDUP_REMOVED lines=14> */
.L_x_6182:
        /* <DEDUP_REMOVED lines=243> */
[----:B--2---:R-:W2:Y:S04]  /*1d7f0*/  @!P0 LD.E.64 R18, desc[UR8][R6.64+0x80] ;  /* 0x0000800806128980 */ /* 0x004ea8000c101b00 */
[----:B------:R-:W2:Y:S01]  /*1d800*/  LD.E.64 R60, desc[UR10][R6.64+0x88] ;  /* 0x0000880a063c7980 */ /* 0x000ea2000c101b00 */
[----:B------:R-:W1:Y:S08]  /*1d810*/  @P4 MUFU.LG2 R17, R8 ;  /* 0x0000000800114308 */ /* 0x000e700000000c00 */
[----:B------:R-:W1:Y:S01]  /*1d820*/  @P3 MUFU.LG2 R13, R13 ;  /* 0x0000000d000d3308 */ /* 0x000e620000000c00 */
[----:B------:R-:W-:Y:S01]  /*1d830*/  @!P0 SHF.R.S32.HI R16, RZ, 0x1f, R214 ;  /* 0x0000001fff108819 */ /* 0x000fe200000114d6 */
[----:B------:R2:W5:Y:S01]  /*1d840*/  LD.E.64 R66, desc[UR4][R6.64+0x90] ;  /* 0x0000900406427980 */ /* 0x000562000c101b00 */
[----:B------:R-:W-:Y:S01]  /*1d850*/  BSSY B0, `(.L_x_6167) ;  /* 0x0000024000007945 */ /* 0x000fe20003800000 */
[----:B---3--:R-:W-:Y:S01]  /*1d860*/  MOV R0, 0x7f800000 ;  /* 0x7f80000000007802 */ /* 0x008fe20000000f00 */
[----:B-1----:R-:W-:-:S04]  /*1d870*/  @P4 FMUL.FTZ R17, R17, 0.69314718246459960938 ;  /* 0x3f31721811114820 */ /* 0x002fc80000410000 */
[----:B-----5:R-:W-:Y:S01]  /*1d880*/  @P4 FFMA.FTZ R0, R4, R132, R17 ;  /* 0x0000008404004223 */ /* 0x020fe20000010011 */
[----:B------:R-:W-:Y:S01]  /*1d890*/  @P3 FMUL.FTZ R8, R13, 0.69314718246459960938 ;  /* 0x3f3172180d083820 */ /* 0x000fe20000410000 */
[----:B----4-:R-:W-:Y:S01]  /*1d8a0*/  ISETP.NE.AND P1, PT, R9, RZ, PT ;  /* 0x000000ff0900720c */ /* 0x010fe20003f25270 */
[----:B--2---:R-:W-:-:S04]  /*1d8b0*/  @!P0 IMAD R15, R19, R214, RZ ;  /* 0x000000d6130f8224 */ /* 0x004fc800078e02ff */
        /* <DEDUP_REMOVED lines=21> */
.L_x_6168:
        /* <DEDUP_REMOVED lines=8> */
.L_x_6169:
[----:B------:R-:W-:Y:S05]  /*1da90*/  BSYNC B0 ;  /* 0x0000000000007941 */ /* 0x000fea0003800000 */
.L_x_6167:
[----:B------:R-:W1:Y:S01]  /*1daa0*/  S2R R4, SR_TID.X ;  /* 0x0000000000047919 */ /* 0x000e620000002100 */
[----:B------:R-:W-:Y:S02]  /*1dab0*/  R2UR UR4, R10 ;  /* 0x000000000a0472ca */ /* 0x000fe400000e0000 */
[----:B------:R-:W-:Y:S02]  /*1dac0*/  R2UR UR5, R11 ;  /* 0x000000000b0572ca */ /* 0x000fe400000e0000 */
[----:B------:R-:W-:-:S05]  /*1dad0*/  LOP3.LUT R17, R12, 0xffffffe0, RZ, 0xc0, !PT ;  /* 0xffffffe00c117812 */ /* 0x000fca00078ec0ff */
[----:B------:R-:W-:Y:S01]  /*1dae0*/  IMAD.IADD R12, R2, 0x1, -R17 ;  /* 0x00000001020c7824 */ /* 0x000fe200078e0a11 */
[----:B------:R-:W-:-:S04]  /*1daf0*/  LEA.HI R17, R5, R2, RZ, 0x3 ;  /* 0x0000000205117211 */ /* 0x000fc800078f18ff */
[----:B------:R-:W-:Y:S01]  /*1db00*/  LOP3.LUT R17, R17, 0xfffffff8, RZ, 0xc0, !PT ;  /* 0xfffffff811117812 */ /* 0x000fe200078ec0ff */
[----:B------:R-:W5:Y:S01]  /*1db10*/  LD.E.64 R62, desc[UR4][R6.64+0x70] ;  /* 0x00007004063e7980 */ /* 0x000f62000c101b00 */
[----:B------:R-:W-:-:S03]  /*1db20*/  SHF.R.S32.HI R15, RZ, 0x1f, R213 ;  /* 0x0000001fff0f7819 */ /* 0x000fc600000114d5 */
[----:B------:R2:W5:Y:S01]  /*1db30*/  LD.E.64 R64, desc[UR4][R6.64+0xa0] ;  /* 0x0000a00406407980 */ /* 0x000562000c101b00 */
[----:B------:R-:W-:Y:S01]  /*1db40*/  IMAD R3, R67, R213, RZ ;  /* 0x000000d543037224 */ /* 0x000fe200078e02ff */
[----:B------:R-:W-:Y:S05]  /*1db50*/  WARPSYNC.ALL ;  /* 0x0000000000007948 */ /* 0x000fea0003800000 */
[----:B------:R-:W-:Y:S01]  /*1db60*/  IMAD.IADD R2, R2, 0x1, -R17 ;  /* 0x0000000102027824 */ /* 0x000fe200078e0a11 */
[----:B------:R-:W-:Y:S01]  /*1db70*/  BAR.SYNC.DEFER_BLOCKING 0x0 ;  /* 0x0000000000007b1d */ /* 0x000fe20000010000 */
[----:B------:R-:W-:Y:S01]  /*1db80*/  IMAD R3, R66, R15, R3 ;  /* 0x0000000f42037224 */ /* 0x000fe200078e0203 */
[----:B------:R-:W-:Y:S01]  /*1db90*/  SHF.R.S32.HI R15, RZ, 0x1f, R14 ;  /* 0x0000001fff0f7819 */ /* 0x000fe2000001140e */
[----:B------:R-:W-:Y:S01]  /*1dba0*/  IMAD.SHL.U32 R5, R215, 0x40, RZ ;  /* 0x00000040d7057824 */ /* 0x000fe200078e00ff */
[----:B-1----:R-:W-:Y:S01]  /*1dbb0*/  SHF.R.S32.HI R17, RZ, 0x1f, R4 ;  /* 0x0000001fff117819 */ /* 0x002fe20000011404 */
[----:B------:R-:W-:Y:S01]  /*1dbc0*/  IMAD.SHL.U32 R18, R2, 0x8, RZ ;  /* 0x0000000802127824 */ /* 0x000fe200078e00ff */
[----:B------:R-:W-:Y:S01]  /*1dbd0*/  LOP3.LUT P0, RZ, R12, 0x3, RZ, 0xc0, !PT ;  /* 0x000000030cff7812 */ /* 0x000fe2000780c0ff */
[----:B------:R-:W-:Y:S01]  /*1dbe0*/  BSSY B0, `(.L_x_6170) ;  /* 0x000003b000007945 */ /* 0x000fe20003800000 */
[----:B------:R-:W-:-:S02]  /*1dbf0*/  LEA.HI R2, R17, R4, RZ, 0x3 ;  /* 0x0000000411027211 */ /* 0x000fc400078f18ff */
[----:B------:R-:W-:Y:S01]  /*1dc00*/  LEA.HI R12, R15, R14, RZ, 0x2 ;  /* 0x0000000e0f0c7211 */ /* 0x000fe200078f10ff */
[-C--:B------:R-:W-:Y:S01]  /*1dc10*/  IMAD R15, R61, R5.reuse, RZ ;  /* 0x000000053d0f7224 */ /* 0x080fe200078e02ff */
[----:B------:R-:W-:Y:S02]  /*1dc20*/  SHF.R.S32.HI R19, RZ, 0x1f, R18 ;  /* 0x0000001fff137819 */ /* 0x000fe40000011412 */
[----:B------:R-:W-:Y:S02]  /*1dc30*/  SHF.R.S32.HI R2, RZ, 0x3, R2 ;  /* 0x00000003ff027819 */ /* 0x000fe40000011402 */
[----:B--2---:R-:W-:Y:S01]  /*1dc40*/  SHF.R.S32.HI R7, RZ, 0x1f, R4 ;  /* 0x0000001fff077819 */ /* 0x004fe20000011404 */
[----:B------:R-:W-:Y:S01]  /*1dc50*/  IMAD.WIDE.U32 R18, R60, R5, R18 ;  /* 0x000000053c127225 */ /* 0x000fe200078e0012 */
[----:B------:R-:W-:Y:S02]  /*1dc60*/  SHF.R.S32.HI R6, RZ, 0x1f, R5 ;  /* 0x0000001fff067819 */ /* 0x000fe40000011405 */
[----:B------:R-:W-:-:S02]  /*1dc70*/  LEA.HI R7, R7, R4, RZ, 0x5 ;  /* 0x0000000407077211 */ /* 0x000fc400078f28ff */
[----:B------:R-:W-:Y:S01]  /*1dc80*/  IADD3 R16, P1, R16, R18, RZ ;  /* 0x0000001210107210 */ /* 0x000fe20007f3e0ff */
[----:B------:R-:W-:Y:S01]  /*1dc90*/  IMAD R6, R60, R6, R15 ;  /* 0x000000063c067224 */ /* 0x000fe200078e020f */
[----:B------:R-:W-:Y:S01]  /*1dca0*/  LOP3.LUT R7, R7, 0xffffffe0, RZ, 0xc0, !PT ;  /* 0xffffffe007077812 */ /* 0x000fe200078ec0ff */
[----:B------:R1:W2:Y:S01]  /*1dcb0*/  LDS.128 R48, [R217] ;  /* 0x00000000d9307984 */ /* 0x0002a20000000c00 */
[----:B------:R-:W-:Y:S01]  /*1dcc0*/  LOP3.LUT R15, R12, 0xffffffc, RZ, 0xc0, !PT ;  /* 0x0ffffffc0c0f7812 */ /* 0x000fe200078ec0ff */
[----:B------:R-:W-:Y:S01]  /*1dcd0*/  IMAD.IADD R12, R216, 0x1, -R5 ;  /* 0x00000001d80c7824 */ /* 0x000fe200078e0a05 */
[----:B------:R-:W-:Y:S01]  /*1dce0*/  IADD3.X R17, R13, R19, R6, P1, !PT ;  /* 0x000000130d117210 */ /* 0x000fe20000ffe406 */
[----:B------:R-:W-:Y:S01]  /*1dcf0*/  IMAD.IADD R7, R4, 0x1, -R7 ;  /* 0x0000000104077824 */ /* 0x000fe200078e0a07 */
[----:B------:R1:W3:Y:S01]  /*1dd00*/  LDS.128 R44, [R217+0x800] ;  /* 0x00080000d92c7984 */ /* 0x0002e20000000c00 */
[C---:B------:R-:W-:Y:S01]  /*1dd10*/  VIADD R5, R2.reuse, 0x10 ;  /* 0x0000001002057836 */ /* 0x040fe20000000000 */
[-C--:B------:R-:W-:Y:S01]  /*1dd20*/  ISETP.GE.AND P4, PT, R2, R12.reuse, PT ;  /* 0x0000000c0200720c */ /* 0x080fe20003f86270 */
[----:B------:R-:W-:Y:S01]  /*1dd30*/  IMAD.IADD R15, R14, 0x1, -R15 ;  /* 0x000000010e0f7824 */ /* 0x000fe200078e0a0f */
[----:B------:R-:W-:Y:S01]  /*1dd40*/  SHF.R.S32.HI R4, RZ, 0x1f, R7 ;  /* 0x0000001fff047819 */ /* 0x000fe20000011407 */
[----:B------:R-:W-:Y:S01]  /*1dd50*/  IMAD.WIDE.U32 R66, R66, R213, R16 ;  /* 0x000000d542427225 */ /* 0x000fe200078e0010 */
[----:B------:R-:W-:Y:S01]  /*1dd60*/  ISETP.GE.AND P3, PT, R5, R12, PT ;  /* 0x0000000c0500720c */ /* 0x000fe20003f66270 */
[----:B------:R1:W4:Y:S01]  /*1dd70*/  LDS.128 R40, [R217+0x1000] ;  /* 0x00100000d9287984 */ /* 0x0003220000000c00 */
[----:B------:R-:W-:Y:S01]  /*1dd80*/  LEA.HI R4, R4, R7, RZ, 0x2 ;  /* 0x0000000704047211 */ /* 0x000fe200078f10ff */
[----:B------:R-:W-:-:S02]  /*1dd90*/  VIADD R5, R2, 0x20 ;  /* 0x0000002002057836 */ /* 0x000fc40000000000 */
[----:B------:R-:W-:Y:S01]  /*1dda0*/  VIADD R7, R2, 0x30 ;  /* 0x0000003002077836 */ /* 0x000fe20000000000 */
[----:B------:R-:W-:Y:S01]  /*1ddb0*/  SHF.R.S32.HI R4, RZ, 0x2, R4 ;  /* 0x00000002ff047819 */ /* 0x000fe20000011404 */
[----:B------:R1:W1:Y:S01]  /*1ddc0*/  LDS.128 R36, [R217+0x1800] ;  /* 0x00180000d9247984 */ /* 0x0002620000000c00 */
[-C--:B------:R-:W-:Y:S02]  /*1ddd0*/  ISETP.GE.AND P2, PT, R5, R12.reuse, PT ;  /* 0x0000000c0500720c */ /* 0x080fe40003f46270 */
[----:B------:R-:W-:Y:S01]  /*1dde0*/  ISETP.GE.AND P1, PT, R7, R12, PT ;  /* 0x0000000c0700720c */ /* 0x000fe20003f26270 */
        /* <DEDUP_REMOVED lines=9> */
[----:B--234-:R-:W-:Y:S05]  /*1de80*/  @P0 BRA `(.L_x_6171) ;  /* 0x0000000000400947 */ /* 0x01cfea0003800000 */
[C---:B------:R-:W-:Y:S02]  /*1de90*/  IMAD R57, R215.reuse, -0x40, R216 ;  /* 0xffffffc0d7397824 */ /* 0x040fe400078e02d8 */
[C---:B------:R-:W-:Y:S02]  /*1dea0*/  VIADD R58, R56.reuse, 0x8 ;  /* 0x00000008383a7836 */ /* 0x040fe40000000000 */
        /* <DEDUP_REMOVED lines=14> */
.L_x_6171:
[----:B------:R-:W-:Y:S05]  /*1df90*/  BSYNC B0 ;  /* 0x0000000000007941 */ /* 0x000fea0003800000 */
.L_x_6170:
        /* <DEDUP_REMOVED lines=20> */
.L_x_6173:
[----:B------:R-:W-:Y:S05]  /*1e0e0*/  BSYNC B0 ;  /* 0x0000000000007941 */ /* 0x000fea0003800000 */
.L_x_6172:
[----:B------:R-:W-:Y:S04]  /*1e0f0*/  BSSY B0, `(.L_x_6174) ;  /* 0x0000015000007945 */ /* 0x000fe80003800000 */
[----:B------:R-:W-:Y:S05]  /*1e100*/  @P3 BRA `(.L_x_6175) ;  /* 0x00000000004c3947 */ /* 0x000fea0003800000 */
[----:B------:R-:W-:Y:S01]  /*1e110*/  IADD3 R9, P0, R2, 0x10, RZ ;  /* 0x0000001002097810 */ /* 0x000fe20007f1e0ff */
[----:B-12---:R-:W-:Y:S01]  /*1e120*/  IMAD.MOV.U32 R16, RZ, RZ, R66 ;  /* 0x000000ffff107224 */ /* 0x006fe200078e0042 */
        /* <DEDUP_REMOVED lines=15> */
[----:B------:R3:W-:Y:S04]  /*1e220*/  ST.E.128 desc[UR8][R8.64+0x80], R28 ;  /* 0x0000801c08007985 */ /* 0x0007e8000c101d08 */
[----:B------:R3:W-:Y:S02]  /*1e230*/  ST.E.128 desc[UR4][R8.64+0x100], R12 ;  /* 0x0001000c08007985 */ /* 0x0007e4000c101d04 */
.L_x_6175:
[----:B------:R-:W-:Y:S05]  /*1e240*/  BSYNC B0 ;  /* 0x0000000000007941 */ /* 0x000fea0003800000 */
.L_x_6174:
[----:B------:R-:W-:Y:S04]  /*1e250*/  BSSY B0, `(.L_x_6176) ;  /* 0x0000015000007945 */ /* 0x000fe80003800000 */
[----:B------:R-:W-:Y:S05]  /*1e260*/  @P2 BRA `(.L_x_6177) ;  /* 0x00000000004c2947 */ /* 0x000fea0003800000 */
[----:B---3--:R-:W-:Y:S01]  /*1e270*/  IADD3 R9, P0, R2, 0x20, RZ ;  /* 0x0000002002097810 */ /* 0x008fe20007f1e0ff */
[----:B-1----:R-:W-:Y:S01]  /*1e280*/  IMAD.MOV.U32 R12, RZ, RZ, R66 ;  /* 0x000000ffff0c7224 */ /* 0x002fe200078e0042 */
        /* <DEDUP_REMOVED lines=17> */
.L_x_6177:
[----:B------:R-:W-:Y:S05]  /*1e3a0*/  BSYNC B0 ;  /* 0x0000000000007941 */ /* 0x000fea0003800000 */
.L_x_6176:
[----:B------:R-:W-:-:S04]  /*1e3b0*/  MOV R213, 0x0 ;  /* 0x0000000000d57802 */ /* 0x000fc80000000f00 */
[----:B-12345:R-:W-:Y:S05]  /*1e3c0*/  @P1 RET.REL.NODEC R212 `(_ZN5flash24flash_fwd_splitkv_kernelI23Flash_fwd_kernel_traitsILi192ELi64ELi64ELi4ELb0ELb0EN7cutlass10bfloat16_tE19Flash_kernel_traitsILi192ELi64ELi64ELi4ES3_EELb0ELb1ELb0ELb0ELb1ELb1ELb0ELb1EEEvNS_16Flash_fwd_paramsE) ;  /* 0xfffffe1cd40c1950 */ /* 0x03efea0003c3ffff */
[----:B------:R-:W-:Y:S01]  /*1e3d0*/  IADD3 R3, P0, R2, 0x30, RZ ;  /* 0x0000003002037810 */ /* 0x000fe20007f1e0ff */
[----:B------:R-:W-:Y:S01]  /*1e3e0*/  IMAD.MOV.U32 R6, RZ, RZ, R66 ;  /* 0x000000ffff067224 */ /* 0x000fe200078e0042 */
[C---:B------:R-:W-:Y:S01]  /*1e3f0*/  R2UR UR10, R10.reuse ;  /* 0x000000000a0a72ca */ /* 0x040fe200000e0000 */
[----:B------:R-:W-:Y:S01]  /*1e400*/  IMAD.MOV.U32 R7, RZ, RZ, R57 ;  /* 0x000000ffff077224 */ /* 0x000fe200078e0039 */
[C---:B------:R-:W-:Y:S01]  /*1e410*/  R2UR UR11, R11.reuse ;  /* 0x000000000b0b72ca */ /* 0x040fe200000e0000 */
[----:B------:R-:W-:Y:S01]  /*1e420*/  IMAD.X R5, RZ, RZ, R0, P0 ;  /* 0x000000ffff057224 */ /* 0x000fe200000e0600 */
[----:B------:R-:W-:Y:S01]  /*1e430*/  R2UR UR8, R10 ;  /* 0x000000000a0872ca */ /* 0x000fe200000e0000 */
[-C--:B------:R-:W-:Y:S01]  /*1e440*/  IMAD.WIDE.U32 R6, R60, R3.reuse, R6 ;  /* 0x000000033c067225 */ /* 0x080fe200078e0006 */
[----:B------:R-:W-:Y:S02]  /*1e450*/  R2UR UR9, R11 ;  /* 0x000000000b0972ca */ /* 0x000fe400000e0000 */
[----:B------:R-:W-:Y:S01]  /*1e460*/  R2UR UR4, R10 ;  /* 0x000000000a0472ca */ /* 0x000fe200000e0000 */
[----:B------:R-:W-:Y:S01]  /*1e470*/  IMAD R5, R5, R60, RZ ;  /* 0x0000003c05057224 */ /* 0x000fe200078e02ff */
[----:B------:R-:W-:Y:S01]  /*1e480*/  R2UR UR5, R11 ;  /* 0x000000000b0572ca */ /* 0x000fe200000e0000 */
[----:B------:R-:W-:Y:S01]  /*1e490*/  IMAD.MOV.U32 R213, RZ, RZ, 0x0 ;  /* 0x00000000ffd57424 */ /* 0x000fe200078e00ff */
[----:B------:R-:W-:Y:S01]  /*1e4a0*/  LEA R2, P0, R6, R62, 0x1 ;  /* 0x0000003e06027211 */ /* 0x000fe200078008ff */
[----:B------:R-:W-:-:S04]  /*1e4b0*/  IMAD R5, R61, R3, R5 ;  /* 0x000000033d057224 */ /* 0x000fc800078e0205 */
[----:B------:R-:W-:-:S05]  /*1e4c0*/  IMAD.IADD R5, R7, 0x1, R5 ;  /* 0x0000000107057824 */ /* 0x000fca00078e0205 */
[----:B------:R-:W-:-:S05]  /*1e4d0*/  LEA.HI.X R3, R6, R63, R5, 0x1, P0 ;  /* 0x0000003f06037211 */ /* 0x000fca00000f0c05 */
[----:B------:R-:W-:Y:S04]  /*1e4e0*/  ST.E.128 desc[UR10][R2.64], R36 ;  /* 0x0000002402007985 */ /* 0x000fe8000c101d0a */
[----:B------:R-:W-:Y:S04]  /*1e4f0*/  ST.E.128 desc[UR8][R2.64+0x80], R20 ;  /* 0x0000801402007985 */ /* 0x000fe8000c101d08 */
[----:B------:R1:W-:Y:S02]  /*1e500*/  ST.E.128 desc[UR4][R2.64+0x100], R52 ;  /* 0x0001003402007985 */ /* 0x0003e4000c101d04 */
[----:B-1----:R-:W-:Y:S05]  /*1e510*/  RET.REL.NODEC R212 `(_ZN5flash24flash_fwd_splitkv_kernelI23Flash_fwd_kernel_traitsILi192ELi64ELi64ELi4ELb0ELb0EN7cutlass10bfloat16_tE19Flash_kernel_traitsILi192ELi64ELi64ELi4ES3_EELb0ELb1ELb0ELb0ELb1ELb1ELb0ELb1EEEvNS_16Flash_fwd_paramsE) ;  /* 0xfffffe18d4b87950 */ /* 0x002fea0003c3ffff */
.L_x_6166:
[----:B------:R-:W-:Y:S01]  /*1e520*/  MOV R5, 0x2 ;  /* 0x0000000200057802 */ /* 0x000fe20000000f00 */
[----:B------:R-:W-:Y:S01]  /*1e530*/  IMAD.MOV.U32 R0, RZ, RZ, 0x1f ;  /* 0x0000001fff007424 */ /* 0x000fe200078e00ff */
[----:B------:R-:W-:-:S07]  /*1e540*/  MOV R2, 0xffffffff ;  /* 0xffffffff00027802 */ /* 0x000fce0000000f00 */
[----:B-1---5:R-:W-:Y:S05]  /*1e550*/  WARPSYNC.COLLECTIVE R2, `(.L_x_6178) ;  /* 0x0000000002087348 */ /* 0x022fea0003c00000 */
[----:B------:R2:W3:Y:S02]  /*1e560*/  SHFL.BFLY P0, R13, R233, R5, R0 ;  /* 0x0c000005e90d7389 */ /* 0x0004e40000000000 */
[----:B-123-5:R-:W-:Y:S01]  /*1e570*/  ENDCOLLECTIVE ;  /* 0x000000000000791b */ /* 0x02efe20003800000 */
.L_x_6178:
[----:B------:R-:W-:Y:S02]  /*1e580*/  IMAD.MOV.U32 R8, RZ, RZ, R13 ;  /* 0x000000ffff087224 */ /* 0x000fe400078e000d */
[----:B------:R-:W-:Y:S02]  /*1e590*/  IMAD.MOV.U32 R5, RZ, RZ, 0x1 ;  /* 0x00000001ff057424 */ /* 0x000fe400078e00ff */
[----:B------:R-:W-:-:S05]  /*1e5a0*/  FADD.FTZ R9, R8, R233 ;  /* 0x000000e908097221 */ /* 0x000fca0000010000 */
[----:B------:R-:W-:-:S07]  /*1e5b0*/  MOV R233, R9 ;  /* 0x0000000900e97202 */ /* 0x000fce0000000f00 */
[----:B------:R-:W-:Y:S05]  /*1e5c0*/  WARPSYNC.COLLECTIVE R2, `(.L_x_6179) ;  /* 0x0000000002087348 */ /* 0x000fea0003c00000 */
[----:B------:R1:W2:Y:S02]  /*1e5d0*/  SHFL.BFLY P0, R13, R233, R5, R0 ;  /* 0x0c000005e90d7389 */ /* 0x0002a40000000000 */
[----:B-12---:R-:W-:Y:S01]  /*1e5e0*/  ENDCOLLECTIVE ;  /* 0x000000000000791b */ /* 0x006fe20003800000 */
.L_x_6179:
[----:B------:R-:W-:Y:S01]  /*1e5f0*/  MOV R233, R231 ;  /* 0x000000e700e97202 */ /* 0x000fe20000000f00 */
[----:B------:R-:W-:Y:S01]  /*1e600*/  IMAD.MOV.U32 R5, RZ, RZ, 0x2 ;  /* 0x00000002ff057424 */ /* 0x000fe200078e00ff */
[----:B------:R-:W-:-:S07]  /*1e610*/  MOV R8, R13 ;  /* 0x0000000d00087202 */ /* 0x000fce0000000f00 */
[----:B------:R-:W-:Y:S05]  /*1e620*/  WARPSYNC.COLLECTIVE R2, `(.L_x_6180) ;  /* 0x0000000002087348 */ /* 0x000fea0003c00000 */
[----:B------:R1:W2:Y:S02]  /*1e630*/  SHFL.BFLY P0, R13, R233, R5, R0 ;  /* 0x0c000005e90d7389 */ /* 0x0002a40000000000 */
[----:B-12---:R-:W-:Y:S01]  /*1e640*/  ENDCOLLECTIVE ;  /* 0x000000000000791b */ /* 0x006fe20003800000 */
.L_x_6180:
[----:B------:R-:W-:Y:S01]  /*1e650*/  FADD.FTZ R8, R9, R8 ;  /* 0x0000000809087221 */ /* 0x000fe20000010000 */
[----:B------:R-:W-:Y:S01]  /*1e660*/  FADD.FTZ R12, R13, R231 ;  /* 0x000000e70d0c7221 */ /* 0x000fe20000010000 */
[----:B------:R-:W-:-:S04]  /*1e670*/  MOV R5, 0x1 ;  /* 0x0000000100057802 */ /* 0x000fc80000000f00 */
[----:B------:R-:W-:-:S07]  /*1e680*/  MOV R233, R12 ;  /* 0x0000000c00e97202 */ /* 0x000fce0000000f00 */
[----:B------:R-:W-:Y:S05]  /*1e690*/  WARPSYNC.COLLECTIVE R2, `(.L_x_6181) ;  /* 0x0000000002087348 */ /* 0x000fea0003c00000 */
[----:B------:R1:W2:Y:S02]  /*1e6a0*/  SHFL.BFLY P0, R13, R233, R5, R0 ;  /* 0x0c000005e90d7389 */ /* 0x0002a40000000000 */
[----:B-12---:R-:W-:Y:S01]  /*1e6b0*/  ENDCOLLECTIVE ;  /* 0x000000000000791b */ /* 0x006fe20003800000 */
.L_x_6181:
[----:B------:R-:W-:Y:S05]  /*1e6c0*/  BRA `(.L_x_6182) ;  /* 0xffffffe0007c7947 */ /* 0x000fea000383ffff */
.L_x_6183:
        /* <DEDUP_REMOVED lines=11> */
.L_x_7911:


//--------------------- .text._ZN5flash24flash_fwd_splitkv_kernelI23Flash_fwd_kernel_traitsILi192ELi64ELi64ELi4ELb0ELb0EN7cutlass10bfloat16_tE19Flash_kernel_traitsILi192ELi64ELi64ELi4ES3_EELb0ELb1ELb1ELb0ELb0ELb0ELb0ELb1EEEvNS_16Flash_fwd_paramsE --------------------------
	.section	.text._ZN5flash24flash_fwd_splitkv_kernelI23Flash_fwd_kernel_traitsILi192ELi64ELi64ELi4ELb0ELb0EN7cutlass10bfloat16_tE19Flash_kernel_traitsILi192ELi64ELi64ELi4ES3_EELb0ELb1ELb1ELb0ELb0ELb0ELb0ELb1EEEvNS_16Flash_fwd_paramsE,"ax",@progbits
	.align	128
        .global         _ZN5flash24flash_fwd_splitkv_kernelI23Flash_fwd_kernel_traitsILi192ELi64ELi64ELi4ELb0ELb0EN7cutlass10bfloat16_tE19Flash_kernel_traitsILi192ELi64ELi64ELi4ES3_EELb0ELb1ELb1ELb0ELb0ELb0ELb0ELb1EEEvNS_16Flash_fwd_paramsE
        .type           _ZN5flash24flash_fwd_splitkv_kernelI23Flash_fwd_kernel_traitsILi192ELi64ELi64ELi4ELb0ELb0EN7cutlass10bfloat16_tE19Flash_kernel_traitsILi192ELi64ELi64ELi4ES3_EELb0ELb1ELb1ELb0ELb0ELb0ELb0ELb1EEEvNS_16Flash_fwd_paramsE,@function
        .size           _ZN5flash24flash_fwd_splitkv_kernelI23Flash_fwd_kernel_traitsILi192ELi64ELi64ELi4ELb0ELb0EN7cutlass10bfloat16_tE19Flash_kernel_traitsILi192ELi64ELi64ELi4ES3_EELb0ELb1ELb1ELb0ELb0ELb0ELb0ELb1EEEvNS_16Flash_fwd_paramsE,(.L_x_7912 - _ZN5flash24flash_fwd_splitkv_kernelI23Flash_fwd_kernel_traitsILi192ELi64ELi64ELi4ELb0ELb0EN7cutlass10bfloat16_tE19Flash_kernel_traitsILi192ELi64ELi64ELi4ES3_EELb0ELb1ELb1ELb0ELb0ELb0ELb0ELb1EEEvNS_16Flash_fwd_paramsE)
        .other          _ZN5flash24flash_fwd_splitkv_kernelI23Flash_fwd_kernel_traitsILi192ELi64ELi64ELi4ELb0ELb0EN7cutlass10bfloat16_tE19Flash_kernel_traitsILi192ELi64ELi64ELi4ES3_EELb0ELb1ELb1ELb0ELb0ELb0ELb0ELb1EEEvNS_16Flash_fwd_paramsE,@"STO_CUDA_ENTRY STV_DEFAULT"
_ZN5flash24flash_fwd_splitkv_kernelI23Flash_fwd_kernel_traitsILi192ELi64ELi64ELi4ELb0ELb0EN7cutlass10bfloat16_tE19Flash_kernel_traitsILi192ELi64ELi64ELi4ES3_EELb0ELb1ELb1ELb0ELb0ELb0ELb0ELb1EEEvNS_16Flash_fwd_paramsE:
.text._ZN5flash24flash_fwd_splitkv_kernelI23Flash_fwd_kernel_traitsILi192ELi64ELi64ELi4ELb0ELb0EN7cutlass10bfloat16_tE19Flash_kernel_traitsILi192ELi64ELi64ELi4ES3_EELb0ELb1ELb1ELb0ELb0ELb0ELb0ELb1EEEvNS_16Flash_fwd_paramsE:
[----:B------:R-:W-:Y:S01]  /*0000*/  LDC R1, c[0x0][0x28] ;  /* 0x00000a00ff017b82 */ /* 0x000fe20000000800 */
[----:B------:R-:W1:Y:S07]  /*0010*/  S2R R209, SR_CTAID.X ;  /* 0x0000000000d17919 */ /* 0x000e6e0000002500 */
[----:B------:R-:W2:Y:S01]  /*0020*/  LDC.64 R16, c[0x0][0x198] ;  /* 0x00006600ff107b82 */ /* 0x000ea20000000a00 */
[----:B------:R-:W-:Y:S01]  /*0030*/  BSSY B4, `(.L_x_6184) ;  /* 0x0000005000047945 */ /* 0x000fe20003800000 */
[----:B------:R-:W-:Y:S01]  /*0040*/  MOV R206, 0x80 ;  /* 0x0000008000ce7802 */ /* 0x000fe20000000f00 */
[----:B------:R-:W3:Y:S01]  /*0050*/  S2R R207, SR_CTAID.Y ;  /* 0x0000000000cf7919 */ /* 0x000ee20000002600 */
[----:B------:R-:W4:Y:S05]  /*0060*/  S2R R208, SR_CTAID.Z ;  /* 0x0000000000d07919 */ /* 0x000f2a0000002700 */
[----:B-1234-:R-:W-:Y:S05]  /*0070*/  CALL.REL.NOINC `($_ZN5flash24flash_fwd_splitkv_kernelI23Flash_fwd_kernel_traitsILi192ELi64ELi64ELi4ELb0ELb0EN7cutlass10bfloat16_tE19Flash_kernel_traitsILi192ELi64ELi64ELi4ES3_EELb0ELb1ELb1ELb0ELb0ELb0ELb0ELb1EEEvNS_16Flash_fwd_paramsE$_ZN5flash30compute_attn_1rowblock_splitkvI23Flash_fwd_kernel_traitsILi192ELi64ELi64ELi4ELb0ELb0EN7cutlass10bfloat16_tE19Flash_kernel_traitsILi192ELi64ELi64ELi4ES3_EELb0ELb1ELb1ELb0ELb0ELb0ELb0ELb1ENS_16Flash_fwd_paramsEEEvRKT8_iiiii) ;  /* 0x0000000000087944 */ /* 0x01efea0003c00000 */
[----:B------:R-:W-:Y:S05]  /*0080*/  BSYNC B4 ;  /* 0x0000000000047941 */ /* 0x000fea0003800000 */
.L_x_6184:
[----:B------:R-:W-:Y:S05]  /*0090*/  EXIT ;  /* 0x000000000000794d */ /* 0x000fea0003800000 */
        .type           $_ZN5flash24flash_fwd_splitkv_kernelI23Flash_fwd_kernel_traitsILi192ELi64ELi64ELi4ELb0ELb0EN7cutlass10bfloat16_tE19Flash_kernel_traitsILi192ELi64ELi64ELi4ES3_EELb0ELb1ELb1ELb0ELb0ELb0ELb0ELb1EEEvNS_16Flash_fwd_paramsE$_ZN5flash30compute_attn_1rowblock_splitkvI23Flash_fwd_kernel_traitsILi192ELi64ELi64ELi4ELb0ELb0EN7cutlass10bfloat16_tE19Flash_kernel_traitsILi192ELi64ELi64ELi4ES3_EELb0ELb1ELb1ELb0ELb0ELb0ELb0ELb1ENS_16Flash_fwd_paramsEEEvRKT8_iiiii,@function
        .size           $_ZN5flash24flash_fwd_splitkv_kernelI23Flash_fwd_kernel_traitsILi192ELi64ELi64ELi4ELb0ELb0EN7cutlass10bfloat16_tE19Flash_kernel_traitsILi192ELi64ELi64ELi4ES3_EELb0ELb1ELb1ELb0ELb0ELb0ELb0ELb1EEEvNS_16Flash_fwd_paramsE$_ZN5flash30compute_attn_1rowblock_splitkvI23Flash_fwd_kernel_traitsILi192ELi64ELi64ELi4ELb0ELb0EN7cutlass10bfloat16_tE19Flash_kernel_traitsILi192ELi64ELi64ELi4ES3_EELb0ELb1ELb1ELb0ELb0ELb0ELb0ELb1ENS_16Flash_fwd_paramsEEEvRKT8_iiiii,(.L_x_7912 - $_ZN5flash24flash_fwd_splitkv_kernelI23Flash_fwd_kernel_traitsILi192ELi64ELi64ELi4ELb0ELb0EN7cutlass10bfloat16_tE19Flash_kernel_traitsILi192ELi64ELi64ELi4ES3_EELb0ELb1ELb1ELb0ELb0ELb0ELb0ELb1EEEvNS_16Flash_fwd_paramsE$_ZN5flash30compute_attn_1rowblock_splitkvI23Flash_fwd_kernel_traitsILi192ELi64ELi64ELi4ELb0ELb0EN7cutlass10bfloat16_tE19Flash_kernel_traitsILi192ELi64ELi64ELi4ES3_EELb0ELb1ELb1ELb0ELb0ELb0ELb0ELb1ENS_16Flash_fwd_paramsEEEvRKT8_iiiii)
$_ZN5flash24flash_fwd_splitkv_kernelI23Flash_fwd_kernel_traitsILi192ELi64ELi64ELi4ELb0ELb0EN7cutlass10bfloat16_tE19Flash_kernel_traitsILi192ELi64ELi64ELi4ES3_EELb0ELb1ELb1ELb0ELb0ELb0ELb0ELb1EEEvNS_16Flash_fwd_paramsE$_ZN5flash30compute_attn_1rowblock_splitkvI23Flash_fwd_kernel_traitsILi192ELi64ELi64ELi4ELb0ELb0EN7cutlass10bfloat16_tE19Flash_kernel_traitsILi192ELi64ELi64ELi4ES3_EELb0ELb1ELb1ELb0ELb0ELb0ELb0ELb1ENS_16Flash_fwd_paramsEEEvRKT8_iiiii:
        /* <DEDUP_REMOVED lines=27> */
.L_x_6186:
[----:B------:R-:W-:Y:S05]  /*0250*/  BSYNC B0 ;  /* 0x0000000000007941 */ /* 0x000fea0003800000 */
.L_x_6185:
        /* <DEDUP_REMOVED lines=8> */
.L_x_6188:
[----:B------:R3:W5:Y:S02]  /*02e0*/  LD.E R76, desc[UR6][R16.64+0xb8] ;  /* 0x0000b806104c7980 */ /* 0x000764000c101900 */
.L_x_6189:
[----:B------:R-:W-:Y:S05]  /*02f0*/  BSYNC B0 ;  /* 0x0000000000007941 */ /* 0x000fea0003800000 */
.L_x_6187:
        /* <DEDUP_REMOVED lines=10> */
.L_x_6191:
[----:B------:R-:W2:Y:S01]  /*03a0*/  LD.E.64 R2, desc[UR6][R16.64+0x108] ;  /* 0x0001080610027980 */ /* 0x000ea2000c101b00 */
[----:B------:R-:W-:Y:S01]  /*03b0*/  BSSY B0, `(.L_x_6193) ;  /* 0x0000006000007945 */ /* 0x000fe20003800000 */
[----:B------:R-:W-:Y:S01]  /*03c0*/  IMAD.MOV.U32 R69, RZ, RZ, RZ ;  /* 0x000000ffff457224 */ /* 0x000fe200078e00ff */
[----:B--2---:R-:W-:-:S04]  /*03d0*/  ISETP.NE.U32.AND P0, PT, R2, RZ, PT ;  /* 0x000000ff0200720c */ /* 0x004fc80003f05070 */
[----:B------:R-:W-:-:S13]  /*03e0*/  ISETP.NE.AND.EX P0, PT, R3, RZ, PT, P0 ;  /* 0x000000ff0300720c */ /* 0x000fda0003f05300 */
[----:B------:R-:W-:Y:S05]  /*03f0*/  @!P0 BRA `(.L_x_6194) ;  /* 0x0000000000048947 */ /* 0x000fea0003800000 */
[----:B------:R2:W5:Y:S02]  /*0400*/  LD.E R69, desc[UR6][R16.64+0xbc] ;  /* 0x0000bc0610457980 */ /* 0x000564000c101900 */
.L_x_6194:
[----:B------:R-:W-:Y:S05]  /*0410*/  BSYNC B0 ;  /* 0x0000000000007941 */ /* 0x000fea0003800000 */
.L_x_6193:
[----:B-----5:R-:W-:Y:S02]  /*0420*/  IADD3 R69, R76, R69, RZ ;  /* 0x000000454c457210 */ /* 0x020fe40007ffe0ff */
.L_x_6192:
[----:B------:R-:W-:Y:S05]  /*0430*/  BSYNC B1 ;  /* 0x0000000000017941 */ /* 0x000fea0003800000 */
.L_x_6190:
[----:B------:R-:W-:Y:S01]  /*0440*/  IMAD.SHL.U32 R73, R209, 0x40, RZ ;  /* 0x00000040d1497824 */ /* 0x000fe200078e00ff */
[----:B------:R-:W-:Y:S01]  /*0450*/  MOV R2, R206 ;  /* 0x000000ce00027202 */ /* 0x000fe20000000f00 */
[----:B------:R-:W-:-:S03]  /*0460*/  IMAD.MOV.U32 R3, RZ, RZ, 0x0 ;  /* 0x00000000ff037424 */ /* 0x000fc600078e00ff */
[----:B------:R-:W-:-:S13]  /*0470*/  ISETP.GT.AND P0, PT, R210, R73, PT ;  /* 0x00000049d200720c */ /* 0x000fda0003f04270 */
[----:B-1234-:R-:W-:Y:S05]  /*0480*/  @!P0 RET.REL.NODEC R2 `(_ZN5flash24flash_fwd_splitkv_kernelI23Flash_fwd_kernel_traitsILi192ELi64ELi64ELi4ELb0ELb0EN7cutlass10bfloat16_tE19Flash_kernel_traitsILi192ELi64ELi64ELi4ES3_EELb0ELb1ELb1ELb0ELb0ELb0ELb0ELb1EEEvNS_16Flash_fwd_paramsE) ;  /* 0xfffffff802dc8950 */ /* 0x01efea0003c3ffff */
        /* <DEDUP_REMOVED lines=48> */
[----:B--2---:R-:W-:-:S04]  /*0790*/  @P0 IMAD.WIDE.U32 R18, R6, R211, RZ ;  /* 0x000000d306120225 */ /* 0x004fc800078e00ff */
[----:B------:R-:W-:Y:S02]  /*07a0*/  @P0 IMAD R11, R7, R211, RZ ;  /* 0x000000d3070b0224 */ /* 0x000fe400078e02ff */
        /* <DEDUP_REMOVED lines=38> */
.L_x_6197:
[----:B------:R-:W-:Y:S05]  /*0a10*/  BSYNC B0 ;  /* 0x0000000000007941 */ /* 0x000fea0003800000 */
.L_x_6196:
        /* <DEDUP_REMOVED lines=19> */
.L_x_6199:
[----:B------:R-:W-:Y:S05]  /*0b50*/  BSYNC B0 ;  /* 0x0000000000007941 */ /* 0x000fea0003800000 */
.L_x_6198:
        /* <DEDUP_REMOVED lines=21> */
.L_x_6201:
[----:B------:R-:W-:Y:S05]  /*0cb0*/  BSYNC B0 ;  /* 0x0000000000007941 */ /* 0x000fea0003800000 */
.L_x_6200:
        /* <DEDUP_REMOVED lines=29> */
.L_x_6203:
[----:B------:R-:W-:Y:S05]  /*0e90*/  BSYNC B0 ;  /* 0x0000000000007941 */ /* 0x000fea0003800000 */
.L_x_6202:
[----:B------:R-:W-:Y:S01]  /*0ea0*/  MOV R207, 0x0 ;  /* 0x0000000000cf7802 */ /* 0x000fe20000000f00 */
[----:B------:R-:W-:Y:S04]  /*0eb0*/  @!P6 ST.E desc[UR6][R10.64], R4 ;  /* 0x000000040a00e985 */ /* 0x000fe8000c101906 */
[----:B------:R-:W-:Y:S04]  /*0ec0*/  @!P5 ST.E desc[UR6][R10.64+0x40], R3 ;  /* 0x000040030a00d985 */ /* 0x000fe8000c101906 */
[----:B------:R1:W-:Y:S02]  /*0ed0*/  @!P4 ST.E desc[UR6][R10.64+0x80], R0 ;  /* 0x000080000a00c985 */ /* 0x0003e4000c101906 */
[----:B-12---:R-:W-:Y:S05]  /*0ee0*/  @P3 RET.REL.NODEC R206 `(_ZN5flash24flash_fwd_splitkv_kernelI23Flash_fwd_kernel_traitsILi192ELi64ELi64ELi4ELb0ELb0EN7cutlass10bfloat16_tE19Flash_kernel_traitsILi192ELi64ELi64ELi4ES3_EELb0ELb1ELb1ELb0ELb0ELb0ELb0ELb1EEEvNS_16Flash_fwd_paramsE) ;  /* 0xfffffff0ce443950 */ /* 0x006fea0003c3ffff */
[----:B------:R-:W-:Y:S02]  /*0ef0*/  MOV R3, 0x7f800000 ;  /* 0x7f80000000037802 */ /* 0x000fe40000000f00 */
[----:B------:R-:W-:-:S03]  /*0f00*/  MOV R207, 0x0 ;  /* 0x0000000000cf7802 */ /* 0x000fc60000000f00 */
[----:B------:R1:W-:Y:S02]  /*0f10*/  ST.E desc[UR6][R10.64+0xc0], R3 ;  /* 0x0000c0030a007985 */ /* 0x0003e4000c101906 */
[----:B-1----:R-:W-:Y:S05]  /*0f20*/  RET.REL.NODEC R206 `(_ZN5flash24flash_fwd_splitkv_kernelI23Flash_fwd_kernel_traitsILi192ELi64ELi64ELi4ELb0ELb0EN7cutlass10bfloat16_tE19Flash_kernel_traitsILi192ELi64ELi64ELi4ES3_EELb0ELb1ELb1ELb0ELb0ELb0ELb0ELb1EEEvNS_16Flash_fwd_paramsE) ;  /* 0xfffffff0ce347950 */ /* 0x002fea0003c3ffff */
.L_x_6195:
        /* <DEDUP_REMOVED lines=36> */
[----:B------:R-:W1:Y:S01]  /*1170*/  F2I.FTZ.U32.TRUNC.NTZ R9, R8 ;  /* 0x0000000800097305 */ /* 0x000e62000021f000 */
[----:B------:R-:W-:Y:S02]  /*1180*/  IABS R0, R6 ;  /* 0x0000000600007213 */ /* 0x000fe40000000000 */
[----:B-1----:R-:W-:Y:S01]  /*1190*/  IADD3 R7, RZ, -R9, RZ ;  /* 0x80000009ff077210 */ /* 0x002fe20007ffe0ff */
[----:B------:R-:W-:-:S04]  /*11a0*/  IMAD.MOV.U32 R8, RZ, RZ, RZ ;  /* 0x000000ffff087224 */ /* 0x000fc800078e00ff */
[----:B------:R-:W-:-:S04]  /*11b0*/  IMAD R7, R7, R4, RZ ;  /* 0x0000000407077224 */ /* 0x000fc800078e02ff */
[----:B------:R-:W-:Y:S01]  /*11c0*/  IMAD.HI.U32 R7, R9, R7, R8 ;  /* 0x0000000709077227 */ /* 0x000fe200078e0008 */
[----:B------:R-:W-:-:S05]  /*11d0*/  IADD3 R0, RZ, -R0, RZ ;  /* 0x80000000ff007210 */ /* 0x000fca0007ffe0ff */
        /* <DEDUP_REMOVED lines=29> */
[----:B------:R-:W-:-:S11]  /*13b0*/  LOP3.LUT R4, R208, R3, RZ, 0x3c, !PT ;  /* 0x00000003d0047212 */ /* 0x000fd600078e3cff */
[----:B------:R-:W-:Y:S01]  /*13c0*/  @!P2 IMAD.IADD R0, R0, 0x1, -R7 ;  /* 0x000000010000a824 */ /* 0x000fe200078e0a07 */
[----:B------:R-:W-:-:S04]  /*13d0*/  ISETP.GE.AND P0, PT, R4, RZ, PT ;  /* 0x000000ff0400720c */ /* 0x000fc80003f06270 */
[----:B------:R-:W-:Y:S01]  /*13e0*/  ISETP.GE.U32.AND P3, PT, R0, R7, PT ;  /* 0x000000070000720c */ /* 0x000fe20003f66070 */
[----:B------:R-:W-:Y:S01]  /*13f0*/  @!P2 VIADD R11, R11, 0x1 ;  /* 0x000000010b0ba836 */ /* 0x000fe20000000000 */
[----:B------:R-:W-:Y:S02]  /*1400*/  IADD3 R9, -R9, RZ, RZ ;  /* 0x000000ff09097210 */ /* 0x000fe40007ffe1ff */
[----:B------:R-:W-:-:S03]  /*1410*/  ISETP.NE.AND P2, PT, R3, RZ, PT ;  /* 0x000000ff0300720c */ /* 0x000fc60003f45270 */
[----:B------:R-:W-:-:S06]  /*1420*/  IMAD R6, R6, R9, R5 ;  /* 0x0000000906067224 */ /* 0x000fcc00078e0205 */
[----:B------:R-:W-:Y:S01]  /*1430*/  @P3 IADD3 R11, R11, 0x1, RZ ;  /* 0x000000010b0b3810 */ /* 0x000fe20007ffe0ff */
[----:B----4-:R-:W-:Y:S01]  /*1440*/  IMAD R4, R65, R6, RZ ;  /* 0x0000000641047224 */ /* 0x010fe200078e02ff */
[----:B------:R-:W-:Y:S02]  /*1450*/  SHF.R.S32.HI R27, RZ, 0x1f, R6 ;  /* 0x0000001fff1b7819 */ /* 0x000fe40000011406 */
[----:B------:R-:W-:Y:S02]  /*1460*/  @!P0 IADD3 R11, -R11, RZ, RZ ;  /* 0x000000ff0b0b8210 */ /* 0x000fe40007ffe1ff */
[----:B------:R-:W-:Y:S01]  /*1470*/  @!P2 LOP3.LUT R11, RZ, R3, RZ, 0x33, !PT ;  /* 0x00000003ff0ba212 */ /* 0x000fe200078e33ff */
[----:B------:R-:W-:-:S03]  /*1480*/  IMAD R4, R64, R27, R4 ;  /* 0x0000001b40047224 */ /* 0x000fc600078e0204 */
[----:B------:R-:W-:Y:S02]  /*1490*/  SHF.R.S32.HI R8, RZ, 0x1f, R11 ;  /* 0x0000001fff087819 */ /* 0x000fe4000001140b */
[----:B--2---:R-:W-:Y:S01]  /*14a0*/  SHF.R.S32.HI R0, RZ, 0x1f, R2 ;  /* 0x0000001fff007819 */ /* 0x004fe20000011402 */
[----:B------:R-:W-:-:S04]  /*14b0*/  IMAD R7, R19, R2, RZ ;  /* 0x0000000213077224 */ /* 0x000fc800078e02ff */
[C---:B------:R-:W-:Y:S02]  /*14c0*/  IMAD R7, R18.reuse, R0, R7 ;  /* 0x0000000012077224 */ /* 0x040fe400078e0207 */
[----:B------:R-:W-:-:S04]  /*14d0*/  IMAD.WIDE.U32 R18, R18, R2, RZ ;  /* 0x0000000212127225 */ /* 0x000fc800078e00ff */
[----:B------:R-:W-:Y:S02]  /*14e0*/  IMAD.IADD R19, R19, 0x1, R7 ;  /* 0x0000000113137824 */ /* 0x000fe400078e0207 */
[----:B------:R-:W-:-:S04]  /*14f0*/  IMAD.WIDE.U32 R18, R6, R64, R18 ;  /* 0x0000004006127225 */ /* 0x000fc800078e0012 */
[----:B------:R-:W-:Y:S02]  /*1500*/  IMAD R7, R15, R11, RZ ;  /* 0x0000000b0f077224 */ /* 0x000fe400078e02ff */
[----:B------:R-:W-:Y:S02]  /*1510*/  IMAD R3, R13, R2, RZ ;  /* 0x000000020d037224 */ /* 0x000fe400078e02ff */
[----:B------:R-:W-:Y:S02]  /*1520*/  IMAD.IADD R19, R19, 0x1, R4 ;  /* 0x0000000113137824 */ /* 0x000fe400078e0204 */
        /* <DEDUP_REMOVED lines=9> */
.L_x_6205:
        /* <DEDUP_REMOVED lines=35> */
[----:B------:R-:W-:Y:S01]  /*17f0*/  @P4 IMAD.WIDE.U32 R26, R64, R6, RZ ;  /* 0x00000006401a4225 */ /* 0x000fe200078e00ff */
[----:B------:R-:W-:-:S03]  /*1800*/  @!P0 IADD3 R2, R2, 0x1, RZ ;  /* 0x0000000102028810 */ /* 0x000fc60007ffe0ff */
[C---:B------:R-:W-:Y:S02]  /*1810*/  @!P4 IMAD R4, R20.reuse, R5, R4 ;  /* 0x000000051404c224 */ /* 0x040fe400078e0204 */
[----:B------:R-:W-:Y:S01]  /*1820*/  @!P4 IMAD.WIDE.U32 R20, R20, R10, R22 ;  /* 0x0000000a1414c225 */ /* 0x000fe200078e0016 */
[----:B------:R-:W-:Y:S02]  /*1830*/  ISETP.GE.AND P2, PT, R0, RZ, PT ;  /* 0x000000ff0000720c */ /* 0x000fe40003f46270 */
[----:B------:R-:W-:Y:S01]  /*1840*/  ISETP.NE.AND P0, PT, R7, RZ, PT ;  /* 0x000000ff0700720c */ /* 0x000fe20003f05270 */
[----:B------:R-:W-:Y:S01]  /*1850*/  @P4 IMAD.IADD R9, R27, 0x1, R9 ;  /* 0x000000011b094824 */ /* 0x000fe200078e0209 */
[----:B------:R-:W-:Y:S01]  /*1860*/  @!P4 SHF.R.S32.HI R3, RZ, 0x1f, R11 ;  /* 0x0000001fff03c819 */ /* 0x000fe2000001140b */
[----:B------:R-:W-:Y:S01]  /*1870*/  @!P4 IMAD.IADD R9, R21, 0x1, R4 ;  /* 0x000000011509c824 */ /* 0x000fe200078e0204 */
[----:B------:R-:W-:Y:S01]  /*1880*/  LEA R5, R134, 0xffffffc0, 0x6 ;  /* 0xffffffc086057811 */ /* 0x000fe200078e30ff */
[-C--:B------:R-:W-:Y:S01]  /*1890*/  @!P4 IMAD R4, R67, R11.reuse, RZ ;  /* 0x0000000b4304c224 */ /* 0x080fe200078e02ff */
[----:B------:R-:W-:Y:S01]  /*18a0*/  @P4 MOV R8, R26 ;  /* 0x0000001a00084202 */ /* 0x000fe20000000f00 */
[----:B------:R-:W-:Y:S01]  /*18b0*/  @P3 VIADD R2, R2, 0x1 ;  /* 0x0000000102023836 */ /* 0x000fe20000000000 */
[----:B------:R-:W-:Y:S01]  /*18c0*/  @!P4 MOV R8, R20 ;  /* 0x000000140008c202 */ /* 0x000fe20000000f00 */
[----:B------:R-:W-:Y:S01]  /*18d0*/  @!P4 IMAD R3, R3, R66, R4 ;  /* 0x000000420303c224 */ /* 0x000fe200078e0204 */
[----:B------:R-:W-:Y:S01]  /*18e0*/  SHF.R.S32.HI R27, RZ, 0x1f, R5 ;  /* 0x0000001fff1b7819 */ /* 0x000fe20000011405 */
[----:B------:R-:W-:-:S04]  /*18f0*/  @!P4 IMAD.WIDE.U32 R20, R66, R11, RZ ;  /* 0x0000000b4214c225 */ /* 0x000fc800078e00ff */
[----:B------:R-:W-:Y:S02]  /*1900*/  IMAD R6, R65, R5, RZ ;  /* 0x0000000541067224 */ /* 0x000fe400078e02ff */
[----:B------:R-:W-:Y:S01]  /*1910*/  IMAD.MOV.U32 R4, RZ, RZ, R2 ;  /* 0x000000ffff047224 */ /* 0x000fe200078e0002 */
[----:B------:R-:W-:Y:S01]  /*1920*/  @!P4 IADD3 R21, R21, R3, RZ ;  /* 0x000000031515c210 */ /* 0x000fe20007ffe0ff */
[----:B------:R-:W-:Y:S01]  /*1930*/  IMAD R6, R27, R64, R6 ;  /* 0x000000401b067224 */ /* 0x000fe200078e0206 */
[----:B------:R-:W-:Y:S01]  /*1940*/  @!P4 SHF.R.S32.HI R3, RZ, 0x1f, R10 ;  /* 0x0000001fff03c819 */ /* 0x000fe2000001140a */
[----:B------:R-:W-:Y:S01]  /*1950*/  IMAD.WIDE.U32 R8, R64, R5, R8 ;  /* 0x0000000540087225 */ /* 0x000fe200078e0008 */
[----:B------:R-:W-:-:S03]  /*1960*/  @P4 IADD3 R11, R11, R12, RZ ;  /* 0x0000000c0b0b4210 */ /* 0x000fc60007ffe0ff */
[----:B------:R-:W-:Y:S01]  /*1970*/  @!P2 IMAD.MOV R4, RZ, RZ, -R4 ;  /* 0x000000ffff04a224 */ /* 0x000fe200078e0a04 */
[----:B------:R-:W-:Y:S01]  /*1980*/  @!P0 LOP3.LUT R4, RZ, R7, RZ, 0x33, !PT ;  /* 0x00000007ff048212 */ /* 0x000fe200078e33ff */
[----:B------:R-:W-:Y:S01]  /*1990*/  @!P4 IMAD R2, R19, R10, RZ ;  /* 0x0000000a1302c224 */ /* 0x000fe200078e02ff */
[----:B------:R-:W-:Y:S02]  /*19a0*/  IADD3 R13, R9, R6, RZ ;  /* 0x00000006090d7210 */ /* 0x000fe40007ffe0ff */
[----:B------:R-:W-:Y:S01]  /*19b0*/  MOV R12, R8 ;  /* 0x00000008000c7202 */ /* 0x000fe20000000f00 */
[----:B------:R-:W-:Y:S01]  /*19c0*/  @!P4 IMAD R2, R18, R3, R2 ;  /* 0x000000031202c224 */ /* 0x000fe200078e0202 */
[----:B------:R-:W-:Y:S01]  /*19d0*/  SHF.R.S32.HI R8, RZ, 0x1f, R4 ;  /* 0x0000001fff087819 */ /* 0x000fe20000011404 */
[----:B------:R-:W-:Y:S02]  /*19e0*/  IMAD R3, R15, R4, RZ ;  /* 0x000000040f037224 */ /* 0x000fe400078e02ff */
[----:B------:R-:W-:-:S02]  /*19f0*/  @P4 IMAD R9, R67, R11, RZ ;  /* 0x0000000b43094224 */ /* 0x000fc400078e02ff */
        /* <DEDUP_REMOVED lines=12> */
.L_x_6206:
[----:B------:R-:W-:Y:S05]  /*1ac0*/  BSYNC B0 ;  /* 0x0000000000007941 */ /* 0x000fea0003800000 */
.L_x_6204:
[----:B------:R-:W-:Y:S01]  /*1ad0*/  ISETP.NE.AND P0, PT, R211, -0x1, PT ;  /* 0xffffffffd300780c */ /* 0x000fe20003f05270 */
[----:B------:R-:W2:Y:S04]  /*1ae0*/  LD.E.64 R172, desc[UR6][R16.64+0x30] ;  /* 0x0000300610ac7980 */ /* 0x000ea8000c101b00 */
[----:B------:R-:W3:Y:S04]  /*1af0*/  LD.E.64 R22, desc[UR6][R16.64+0x48] ;  /* 0x0000480610167980 */ /* 0x000ee8000c101b00 */
[----:B------:R-:W4:Y:S04]  /*1b00*/  LD.E R79, desc[UR6][R16.64+0xc0] ;  /* 0x0000c006104f7980 */ /* 0x000f28000c101900 */
[----:B------:R-:W3:Y:S04]  /*1b10*/  @!P0 LD.E.64 R18, desc[UR6][R16.64+0x18] ;  /* 0x0000180610128980 */ /* 0x000ee8000c101b00 */
[----:B------:R-:W4:Y:S04]  /*1b20*/  LD.E.64 R14, desc[UR6][R16.64+0x10] ;  /* 0x00001006100e7980 */ /* 0x000f28000c101b00 */
[----:B------:R1:W5:Y:S04]  /*1b30*/  @P1 LD.E R20, desc[UR6][R28.64] ;  /* 0x000000061c141980 */ /* 0x000368000c101900 */
[----:B------:R-:W4:Y:S04]  /*1b40*/  LD.E.64 R166, desc[UR6][R16.64+0x8] ;  /* 0x0000080610a67980 */ /* 0x000f28000c101b00 */
[----:B------:R1:W5:Y:S01]  /*1b50*/  LD.E.64 R174, desc[UR6][R16.64] ;  /* 0x0000000610ae7980 */ /* 0x000362000c101b00 */
[----:B------:R-:W-:-:S04]  /*1b60*/  SHF.R.S32.HI R71, RZ, 0x1f, R72 ;  /* 0x0000001fff477819 */ /* 0x000fc80000011448 */
[----:B------:R-:W-:-:S04]  /*1b70*/  LEA.HI R158, R71, R72, RZ, 0x3 ;  /* 0x00000048479e7211 */ /* 0x000fc800078f18ff */
[----:B------:R-:W-:-:S05]  /*1b80*/  LOP3.LUT R7, R158, 0xfffffff8, RZ, 0xc0, !PT ;  /* 0xfffffff89e077812 */ /* 0x000fca00078ec0ff */
[----:B------:R-:W-:Y:S01]  /*1b90*/  IMAD.IADD R56, R72, 0x1, -R7 ;  /* 0x0000000148387824 */ /* 0x000fe200078e0a07 */
[----:B------:R-:W-:-:S04]  /*1ba0*/  LEA.HI R7, R71, R72, RZ, 0x4 ;  /* 0x0000004847077211 */ /* 0x000fc800078f20ff */
[----:B------:R-:W-:Y:S01]  /*1bb0*/  LOP3.LUT R21, R7, 0xfffffff0, RZ, 0xc0, !PT ;  /* 0xfffffff007157812 */ /* 0x000fe200078ec0ff */
[----:B------:R-:W-:Y:S01]  /*1bc0*/  IMAD.SHL.U32 R12, R56, 0x8, RZ ;  /* 0x00000008380c7824 */ /* 0x000fe200078e00ff */
[----:B------:R-:W-:-:S03]  /*1bd0*/  SHF.R.S32.HI R158, RZ, 0x3, R158 ;  /* 0x00000003ff9e7819 */ /* 0x000fc6000001149e */
[----:B------:R-:W-:Y:S01]  /*1be0*/  IMAD.IADD R21, R72, 0x1, -R21 ;  /* 0x0000000148157824 */ /* 0x000fe200078e0a15 */
[----:B------:R-:W-:Y:S01]  /*1bf0*/  IADD3 R30, P2, R12, R0, RZ ;  /* 0x000000000c1e7210 */ /* 0x000fe20007f5e0ff */
[----:B-1----:R-:W-:Y:S01]  /*1c00*/  IMAD.SHL.U32 R29, R158, 0x40, RZ ;  /* 0x000000409e1d7824 */ /* 0x002fe200078e00ff */
[----:B------:R-:W-:Y:S02]  /*1c10*/  SHF.R.S32.HI R13, RZ, 0x1f, R12 ;  /* 0x0000001fff0d7819 */ /* 0x000fe4000001140c */
[----:B------:R-:W-:Y:S02]  /*1c20*/  SHF.R.S32.HI R4, RZ, 0x1f, R21 ;  /* 0x0000001fff047819 */ /* 0x000fe40000011415 */
[----:B------:R-:W-:Y:S01]  /*1c30*/  SHF.R.S32.HI R68, RZ, 0x4, R7 ;  /* 0x00000004ff447819 */ /* 0x000fe20000011407 */
[----:B------:R-:W-:Y:S01]  /*1c40*/  IMAD.X R31, R13, 0x1, R9, P2 ;  /* 0x000000010d1f7824 */ /* 0x000fe200010e0609 */
[----:B------:R-:W-:Y:S02]  /*1c50*/  LOP3.LUT R29, R29, 0x1c0, RZ, 0xc0, !PT ;  /* 0x000001c01d1d7812 */ /* 0x000fe400078ec0ff */
[----:B------:R-:W-:-:S02]  /*1c60*/  LEA.HI R9, R4, R21, RZ, 0x3 ;  /* 0x0000001504097211 */ /* 0x000fc400078f18ff */
[----:B------:R-:W-:Y:S01]  /*1c70*/  LEA.HI R4, R7, R68, RZ, 0x1 ;  /* 0x0000004407047211 */ /* 0x000fe200078f08ff */
[----:B------:R-:W-:Y:S01]  /*1c80*/  IMAD R0, R27, R66, RZ ;  /* 0x000000421b007224 */ /* 0x000fe200078e02ff */
[----:B------:R-:W-:Y:S02]  /*1c90*/  LEA.HI R7, R71, R72, RZ, 0x6 ;  /* 0x0000004847077211 */ /* 0x000fe400078f30ff */
[----:B------:R-:W-:Y:S02]  /*1ca0*/  LOP3.LUT R27, R29, 0x38, R12, 0xf8, !PT ;  /* 0x000000381d1b7812 */ /* 0x000fe400078ef80c */
[----:B------:R-:W-:Y:S01]  /*1cb0*/  SHF.R.U32.HI R156, RZ, 0x3, R29 ;  /* 0x00000003ff9c7819 */ /* 0x000fe2000001161d */
[----:B------:R-:W-:-:S03]  /*1cc0*/  IMAD.SHL.U32 R7, R7, 0x8, RZ ;  /* 0x0000000807077824 */ /* 0x000fc600078e00ff */
[----:B------:R-:W-:Y:S01]  /*1cd0*/  LOP3.LUT R156, R27, R156, RZ, 0x3c, !PT ;  /* 0x0000009c1b9c7212 */ /* 0x000fe200078e3cff */
[C---:B------:R-:W-:Y:S02]  /*1ce0*/  IMAD R0, R6.reuse, R67, R0 ;  /* 0x0000004306007224 */ /* 0x040fe400078e0200 */
[----:B------:R-:W-:Y:S01]  /*1cf0*/  IMAD.WIDE.U32 R30, R6, R66, R30 ;  /* 0x00000042061e7225 */ /* 0x000fe200078e001e */
[----:B------:R-:W-:Y:S02]  /*1d00*/  LOP3.LUT R156, R156, 0xfffffe00, R7, 0xf8, !PT ;  /* 0xfffffe009c9c7812 */ /* 0x000fe400078ef807 */
[----:B------:R-:W-:Y:S01]  /*1d10*/  LOP3.LUT R6, R9, 0xfffffff8, RZ, 0xc0, !PT ;  /* 0xfffffff809067812 */ /* 0x000fe200078ec0ff */
[----:B------:R-:W-:Y:S01]  /*1d20*/  IMAD R7, R25, R11, RZ ;  /* 0x0000000b19077224 */ /* 0x000fe200078e02ff */
[----:B------:R-:W-:Y:S01]  /*1d30*/  SHF.R.S32.HI R70, RZ, 0x1f, R207 ;  /* 0x0000001fff467819 */ /* 0x000fe200000114cf */
[----:B------:R-:W-:Y:S02]  /*1d40*/  IMAD.IADD R27, R31, 0x1, R0 ;  /* 0x000000011f1b7824 */ /* 0x000fe400078e0200 */
[----:B------:R-:W-:-:S02]  /*1d50*/  IMAD.MOV.U32 R26, RZ, RZ, R30 ;  /* 0x000000ffff1a7224 */ /* 0x000fc400078e001e */
[-C--:B------:R-:W-:Y:S02]  /*1d60*/  IMAD R0, R8, R24.reuse, R7 ;  /* 0x0000001808007224 */ /* 0x080fe400078e0207 */
[----:B------:R-:W-:Y:S01]  /*1d70*/  IMAD.IADD R6, R21, 0x1, -R6 ;  /* 0x0000000115067824 */ /* 0x000fe200078e0a06 */
[----:B------:R-:W-:Y:S01]  /*1d80*/  LOP3.LUT R21, R4, 0xfffffffe, RZ, 0xc0, !PT ;  /* 0xfffffffe04157812 */ /* 0x000fe200078ec0ff */
[----:B------:R-:W-:-:S03]  /*1d90*/  IMAD.WIDE.U32 R24, R11, R24, R26 ;  /* 0x000000180b187225 */ /* 0x000fc600078e001a */
[C---:B------:R-:W-:Y:S01]  /*1da0*/  LOP3.LUT P5, RZ, R6.reuse, 0x4, RZ, 0xc0, !PT ;  /* 0x0000000406ff7812 */ /* 0x040fe200078ac0ff */
[C---:B------:R-:W-:Y:S01]  /*1db0*/  IMAD.SHL.U32 R54, R6.reuse, 0x40, RZ ;  /* 0x0000004006367824 */ /* 0x040fe200078e00ff */
[----:B------:R-:W-:Y:S01]  /*1dc0*/  LOP3.LUT P4, RZ, R6, 0x2, RZ, 0xc0, !PT ;  /* 0x0000000206ff7812 */ /* 0x000fe2000788c0ff */
[----:B------:R-:W-:Y:S01]  /*1dd0*/  VIADD R10, R12, 0x40 ;  /* 0x000000400c0a7836 */ /* 0x000fe20000000000 */
[----:B------:R-:W-:Y:S01]  /*1de0*/  SHF.R.S32.HI R157, RZ, 0x1f, R208 ;  /* 0x0000001fff9d7819 */ /* 0x000fe200000114d0 */
[----:B------:R-:W-:Y:S01]  /*1df0*/  IMAD R161, R67, R158, RZ ;  /* 0x0000009e43a17224 */ /* 0x000fe200078e02ff */
[----:B------:R-:W-:Y:S02]  /*1e00*/  IADD3 R25, R25, R0, RZ ;  /* 0x0000000019197210 */ /* 0x000fe40007ffe0ff */
[----:B------:R-:W-:-:S05]  /*1e10*/  SHF.R.S32.HI R159, RZ, 0x1f, R158 ;  /* 0x0000001fff9f7819 */ /* 0x000fca000001149e */
[----:B------:R-:W-:Y:S02]  /*1e20*/  IMAD R161, R159, R66, R161 ;  /* 0x000000429fa17224 */ /* 0x000fe400078e02a1 */
[----:B------:R-:W-:Y:S01]  /*1e30*/  IMAD.IADD R68, R68, 0x1, -R21 ;  /* 0x0000000144447824 */ /* 0x000fe200078e0a15 */
[----:B------:R-:W-:Y:S01]  /*1e40*/  LOP3.LUT R54, R54, 0x1c0, RZ, 0xc0, !PT ;  /* 0x000001c036367812 */ /* 0x000fe200078ec0ff */
[----:B------:R-:W-:-:S04]  /*1e50*/  IMAD.WIDE R168, R209, 0x40, R158 ;  /* 0x00000040d1a87825 */ /* 0x000fc800078e029e */
[----:B------:R-:W-:Y:S02]  /*1e60*/  IMAD.SHL.U32 R21, R68, 0x8, RZ ;  /* 0x0000000844157824 */ /* 0x000fe400078e00ff */
[----:B------:R-:W-:Y:S01]  /*1e70*/  IMAD R165, R65, R158, RZ ;  /* 0x0000009e41a57224 */ /* 0x000fe200078e02ff */
[----:B------:R-:W-:Y:S02]  /*1e80*/  LEA.HI R71, R71, R72, RZ, 0x5 ;  /* 0x0000004847477211 */ /* 0x000fe400078f28ff */
[----:B------:R-:W-:Y:S01]  /*1e90*/  LOP3.LUT R21, R54, 0x8, R21, 0xf8, !PT ;  /* 0x0000000836157812 */ /* 0x000fe200078ef815 */
[----:B------:R-:W-:Y:S01]  /*1ea0*/  IMAD R165, R159, R64, R165 ;  /* 0x000000409fa57224 */ /* 0x000fe200078e02a5 */
[----:B------:R-:W-:Y:S01]  /*1eb0*/  SHF.R.U32.HI R54, RZ, 0x3, R54 ;  /* 0x00000003ff367819 */ /* 0x000fe20000011636 */
[----:B------:R-:W-:Y:S02]  /*1ec0*/  IMAD.MOV.U32 R57, RZ, RZ, 0x10 ;  /* 0x00000010ff397424 */ /* 0x000fe400078e00ff */
[----:B------:R-:W-:Y:S01]  /*1ed0*/  IMAD.MOV.U32 R55, RZ, RZ, 0x20 ;  /* 0x00000020ff377424 */ /* 0x000fe200078e00ff */
[----:B------:R-:W-:Y:S01]  /*1ee0*/  LOP3.LUT R54, R21, R54, RZ, 0x3c, !PT ;  /* 0x0000003615367212 */ /* 0x000fe200078e3cff */
[----:B------:R-:W-:Y:S01]  /*1ef0*/  IMAD.SHL.U32 R199, R66, 0x10, RZ ;  /* 0x0000001042c77824 */ /* 0x000fe200078e00ff */
[----:B------:R-:W-:Y:S01]  /*1f00*/  SHF.L.U64.HI R202, R64, 0x4, R65 ;  /* 0x0000000440ca7819 */ /* 0x000fe20000010241 */
[----:B------:R-:W-:Y:S01]  /*1f10*/  IMAD.SHL.U32 R77, R56, 0x4, RZ ;  /* 0x00000004384d7824 */ /* 0x000fe200078e00ff */
[----:B------:R-:W-:-:S02]  /*1f20*/  SHF.L.U32 R201, R64, 0x4, RZ ;  /* 0x0000000440c97819 */ /* 0x000fc400000006ff */
[----:B------:R-:W-:Y:S02]  /*1f30*/  SHF.L.U64.HI R200, R66, 0x4, R67 ;  /* 0x0000000442c87819 */ /* 0x000fe40000010243 */
[----:B------:R-:W-:Y:S02]  /*1f40*/  SEL R57, R57, 0xfffffff0, !P4 ;  /* 0xfffffff039397807 */ /* 0x000fe40006000000 */
[----:B------:R-:W-:Y:S01]  /*1f50*/  SEL R55, R55, 0xffffffe0, !P5 ;  /* 0xffffffe037377807 */ /* 0x000fe20006800000 */
[----:B--2---:R-:W-:-:S04]  /*1f60*/  @P0 IMAD.WIDE.U32 R28, R172, R211, RZ ;  /* 0x000000d3ac1c0225 */ /* 0x004fc800078e00ff */
[----:B------:R-:W-:Y:S02]  /*1f70*/  @P0 IMAD R7, R173, R211, RZ ;  /* 0x000000d3ad070224 */ /* 0x000fe400078e02ff */
[-C--:B---3--:R-:W-:Y:S02]  /*1f80*/  @!P0 IMAD R19, R19, R207.reuse, RZ ;  /* 0x000000cf13138224 */ /* 0x088fe400078e02ff */
[----:B------:R-:W-:-:S04]  /*1f90*/  @!P0 IMAD.WIDE.U32 R26, R18, R207, RZ ;  /* 0x000000cf121a8225 */ /* 0x000fc800078e00ff */
[----:B------:R-:W-:Y:S02]  /*1fa0*/  @!P0 IMAD R4, R18, R70, R19 ;  /* 0x0000004612048224 */ /* 0x000fe400078e0213 */
[----:B------:R-:W-:Y:S02]  /*1fb0*/  IMAD.SHL.U32 R19, R9, 0x40, RZ ;  /* 0x0000004009137824 */ /* 0x000fe400078e00ff */
[----:B------:R-:W-:Y:S02]  /*1fc0*/  @P0 IMAD.MOV.U32 R9, RZ, RZ, R28 ;  /* 0x000000ffff090224 */ /* 0x000fe400078e001c */
[----:B------:R-:W-:Y:S02]  /*1fd0*/  @!P0 IMAD.MOV.U32 R9, RZ, RZ, R26 ;  /* 0x000000ffff098224 */ /* 0x000fe400078e001a */
[----:B------:R-:W-:Y:S02]  /*1fe0*/  @P0 IMAD.IADD R7, R29, 0x1, R7 ;  /* 0x000000011d070824 */ /* 0x000fe400078e0207 */
[----:B------:R-:W-:Y:S01]  /*1ff0*/  @!P0 IMAD.IADD R7, R27, 0x1, R4 ;  /* 0x000000011b078824 */ /* 0x000fe200078e0204 */
[----:B------:R-:W-:Y:S01]  /*2000*/  IADD3 R6, P2, R12, R9, RZ ;  /* 0x000000090c067210 */ /* 0x000fe20007f5e0ff */
[----:B------:R-:W-:Y:S01]  /*2010*/  IMAD R9, R23, R208, RZ ;  /* 0x000000d017097224 */ /* 0x000fe200078e02ff */
[----:B----4-:R-:W-:-:S03]  /*2020*/  ISETP.GE.AND P0, PT, R10, R79, PT ;  /* 0x0000004f0a00720c */ /* 0x010fc60003f06270 */
[----:B------:R-:W-:Y:S01]  /*2030*/  IMAD.X R7, R13, 0x1, R7, P2 ;  /* 0x000000010d077824 */ /* 0x000fe200010e0607 */
[----:B------:R-:W-:Y:S01]  /*2040*/  SEL R4, RZ, 0xffffffff, P0 ;  /* 0xffffffffff047807 */ /* 0x000fe20000000000 */
[----:B------:R-:W-:Y:S02]  /*2050*/  IMAD R0, R22, R157, R9 ;  /* 0x0000009d16007224 */ /* 0x000fe400078e0209 */
[----:B------:R-:W-:Y:S01]  /*2060*/  IMAD.WIDE.U32 R22, R208, R22, R6 ;  /* 0x00000016d0167225 */ /* 0x000fe200078e0006 */
[----:B------:R-:W-:-:S03]  /*2070*/  ISETP.GE.AND P3, PT, R12, R79, PT ;  /* 0x0000004f0c00720c */ /* 0x000fc60003f66270 */
[----:B------:R-:W-:-:S04]  /*2080*/  IMAD.WIDE.U32 R6, R158, R66, R24 ;  /* 0x000000429e067225 */ /* 0x000fc800078e0018 */
[----:B------:R-:W-:Y:S01]  /*2090*/  IMAD.IADD R161, R7, 0x1, R161 ;  /* 0x0000000107a17824 */ /* 0x000fe200078e02a1 */
[----:B------:R-:W-:Y:S01]  /*20a0*/  SEL R7, RZ, 0x1, P3 ;  /* 0x00000001ff077807 */ /* 0x000fe20001800000 */
[----:B------:R-:W-:-:S05]  /*20b0*/  IMAD.SHL.U32 R4, R4, 0x2, RZ ;  /* 0x0000000204047824 */ /* 0x000fca00078e00ff */
[----:B------:R-:W-:Y:S02]  /*20c0*/  LOP3.LUT R4, R4, 0x2, R7, 0xe2, !PT ;  /* 0x0000000204047812 */ /* 0x000fe400078ee207 */
[----:B------:R-:W-:Y:S01]  /*20d0*/  SHF.R.S32.HI R7, RZ, 0x1f, R76 ;  /* 0x0000001fff077819 */ /* 0x000fe2000001144c */
[----:B------:R-:W-:-:S03]  /*20e0*/  IMAD.IADD R23, R23, 0x1, R0 ;  /* 0x0000000117177824 */ /* 0x000fc600078e0200 */
[----:B------:R-:W-:Y:S02]  /*20f0*/  LEA.HI R0, R7, R76, RZ, 0x6 ;  /* 0x0000004c07007211 */ /* 0x000fe400078f30ff */
[C---:B------:R-:W-:Y:S02]  /*2100*/  LEA R160, P0, R6.reuse, R14, 0x1 ;  /* 0x0000000e06a07211 */ /* 0x040fe400078008ff */
[----:B------:R-:W-:Y:S02]  /*2110*/  SHF.R.S32.HI R0, RZ, 0x6, R0 ;  /* 0x00000006ff007819 */ /* 0x000fe40000011400 */
[----:B------:R-:W-:Y:S02]  /*2120*/  LEA.HI.X R161, R6, R15, R161, 0x1, P0 ;  /* 0x0000000f06a17211 */ /* 0x000fe400000f0ca1 */
[----:B------:R-:W-:Y:S02]  /*2130*/  VIMNMX R99, R203, R0, !PT ;  /* 0x00000000cb637248 */ /* 0x000fe40007fe0100 */
[----:B------:R-:W-:Y:S01]  /*2140*/  IADD3 R162, P0, R12, R2, RZ ;  /* 0x000000020ca27210 */ /* 0x000fe20007f1e0ff */
[----:B------:R-:W-:Y:S01]  /*2150*/  @!P1 IMAD.MOV.U32 R20, RZ, RZ, RZ ;  /* 0x000000ffff149224 */ /* 0x000fe200078e00ff */
[----:B------:R-:W-:Y:S01]  /*2160*/  ISETP.GT.AND P1, PT, R134, R99, PT ;  /* 0x000000638600720c */ /* 0x000fe20003f24270 */
[----:B------:R-:W-:-:S02]  /*2170*/  VIADD R9, R12, 0x80 ;  /* 0x000000800c097836 */ /* 0x000fc40000000000 */
[----:B------:R-:W-:Y:S02]  /*2180*/  IMAD.X R163, R13, 0x1, R3, P0 ;  /* 0x000000010da37824 */ /* 0x000fe400000e0603 */
[----:B------:R-:W-:Y:S01]  /*2190*/  IMAD R171, R169, R172, RZ ;  /* 0x000000aca9ab7224 */ /* 0x000fe200078e02ff */
[----:B------:R-:W-:Y:S01]  /*21a0*/  ISETP.GE.AND P2, PT, R9, R79, PT ;  /* 0x0000004f0900720c */ /* 0x000fe20003f46270 */
[----:B------:R-:W-:Y:S01]  /*21b0*/  IMAD.WIDE.U32 R162, R158, R64, R162 ;  /* 0x000000409ea27225 */ /* 0x000fe200078e00a2 */
[----:B------:R-:W-:Y:S02]  /*21c0*/  LOP3.LUT R3, R71, 0xffffffe0, RZ, 0xc0, !PT ;  /* 0xffffffe047037812 */ /* 0x000fe400078ec0ff */
[----:B------:R-:W-:Y:S01]  /*21d0*/  SEL R75, RZ, 0x4, P2 ;  /* 0x00000004ff4b7807 */ /* 0x000fe20001000000 */
[----:B------:R-:W-:Y:S01]  /*21e0*/  IMAD R171, R168, R173, R171 ;  /* 0x000000ada8ab7224 */ /* 0x000fe200078e02ab */
[----:B------:R-:W-:Y:S01]  /*21f0*/  LEA R204, P0, R162, R166, 0x1 ;  /* 0x000000a6a2cc7211 */ /* 0x000fe200078008ff */
[----:B------:R-:W-:-:S02]  /*2200*/  IMAD.IADD R165, R163, 0x1, R165 ;  /* 0x00000001a3a57824 */ /* 0x000fc400078e02a5 */
[----:B------:R-:W-:Y:S01]  /*2210*/  IMAD.WIDE.U32 R168, R168, R172, R22 ;  /* 0x000000aca8a87225 */ /* 0x000fe200078e0016 */
[----:B------:R-:W-:Y:S02]  /*2220*/  LOP3.LUT R54, R54, 0xfffffe00, R19, 0xf8, !PT ;  /* 0xfffffe0036367812 */ /* 0x000fe400078ef813 */
[----:B------:R-:W-:Y:S01]  /*2230*/  LOP3.LUT R75, R4, R75, RZ, 0xfc, !PT ;  /* 0x0000004b044b7212 */ /* 0x000fe200078efcff */
[----:B------:R-:W-:Y:S01]  /*2240*/  IMAD.IADD R74, R72, 0x1, -R3 ;  /* 0x00000001484a7824 */ /* 0x000fe200078e0a03 */
[----:B------:R-:W-:Y:S01]  /*2250*/  SHF.R.S32.HI R71, RZ, 0x5, R71 ;  /* 0x00000005ff477819 */ /* 0x000fe20000011447 */
        /* <DEDUP_REMOVED lines=15> */
[----:B-----5:R-:W-:-:S02]  /*2350*/  IMAD.IADD R20, R20, 0x1, R5 ;  /* 0x0000000114147824 */ /* 0x020fc400078e0205 */
[C---:B------:R-:W-:Y:S01]  /*2360*/  IMAD.WIDE.U32 R176, R66.reuse, 0x60, RZ ;  /* 0x0000006042b07825 */ /* 0x040fe200078e00ff */
        /* <DEDUP_REMOVED lines=19> */
[----:B---3--:R-:W-:Y:S02]  /*24a0*/  IMAD R3, R35, R207, RZ ;  /* 0x000000cf23037224 */ /* 0x008fe400078e02ff */
[----:B------:R-:W-:-:S04]  /*24b0*/  IMAD.WIDE.U32 R32, R207, R32, R12 ;  /* 0x00000020cf207225 */ /* 0x000fc800078e000c */
[----:B------:R-:W-:-:S04]  /*24c0*/  IMAD.WIDE.U32 R30, R207, R34, R12 ;  /* 0x00000022cf1e7225 */ /* 0x000fc800078e000c */
[----:B------:R-:W-:Y:S01]  /*24d0*/  IMAD R2, R34, R70, R3 ;  /* 0x0000004622027224 */ /* 0x000fe200078e0203 */
[----:B------:R-:W-:Y:S01]  /*24e0*/  SHF.R.S32.HI R3, RZ, 0x1f, R5 ;  /* 0x0000001fff037819 */ /* 0x000fe20000011405 */
        /* <DEDUP_REMOVED lines=114> */
.L_x_6301:
[----:B------:R-:W-:Y:S01]  /*2c10*/  IMAD.SHL.U32 R15, R11, 0x40, RZ ;  /* 0x000000400b0f7824 */ /* 0x000fe200078e00ff */
[----:B------:R-:W-:Y:S01]  /*2c20*/  BSSY B0, `(.L_x_6208) ;  /* 0x0000017000007945 */ /* 0x000fe20003800000 */
[----:B-----5:R-:W-:Y:S02]  /*2c30*/  IMAD.MOV.U32 R123, RZ, RZ, R121 ;  /* 0x000000ffff7b7224 */ /* 0x020fe400078e0079 */
[----:B------:R-:W-:Y:S04]  /*2c40*/  VIADD R14, R15, 0xffffffc0 ;  /* 0xffffffc00f0e7836 */ /* 0x000fe80000000000 */
[--C-:B------:R-:W-:Y:S02]  /*2c50*/  IMAD.IADD R185, R69, 0x1, -R14.reuse ;  /* 0x0000000145b97824 */ /* 0x100fe400078e0a0e */
[----:B---3--:R-:W-:Y:S03]  /*2c60*/  IMAD.IADD R183, R76, 0x1, -R14 ;  /* 0x000000014cb77824 */ /* 0x008fe600078e0a0e */
        /* <DEDUP_REMOVED lines=8> */
[----:B------:R-:W-:Y:S10]  /*2cf0*/  @!P2 BRA `(.L_x_6209) ;  /* 0x000000000024a947 */ /* 0x000ff40003800000 */
        /* <DEDUP_REMOVED lines=9> */
.L_x_6209:
[----:B------:R-:W-:Y:S05]  /*2d90*/  BSYNC B0 ;  /* 0x0000000000007941 */ /* 0x000fea0003800000 */
.L_x_6208:
        /* <DEDUP_REMOVED lines=15> */
.L_x_6211:
[----:B------:R-:W-:Y:S05]  /*2e90*/  BSYNC B0 ;  /* 0x0000000000007941 */ /* 0x000fea0003800000 */
.L_x_6210:
        /* <DEDUP_REMOVED lines=15> */
.L_x_6213:
[----:B------:R-:W-:Y:S05]  /*2f90*/  BSYNC B0 ;  /* 0x0000000000007941 */ /* 0x000fea0003800000 */
.L_x_6212:
        /* <DEDUP_REMOVED lines=15> */
.L_x_6215:
[----:B------:R-:W-:Y:S05]  /*3090*/  BSYNC B0 ;  /* 0x0000000000007941 */ /* 0x000fea0003800000 */
.L_x_6214:
        /* <DEDUP_REMOVED lines=66> */
.L_x_6222:
[----:B------:R-:W-:Y:S05]  /*34c0*/  BSYNC B0 ;  /* 0x0000000000007941 */ /* 0x000fea0003800000 */
.L_x_6221:
        /* <DEDUP_REMOVED lines=48> */
.L_x_6224:
[----:B------:R-:W-:Y:S05]  /*37d0*/  BSYNC B0 ;  /* 0x0000000000007941 */ /* 0x000fea0003800000 */
.L_x_6223:
        /* <DEDUP_REMOVED lines=47> */
.L_x_6220:
[----:B------:R-:W-:Y:S05]  /*3ad0*/  BSYNC B1 ;  /* 0x0000000000017941 */ /* 0x000fea0003800000 */
.L_x_6219:
        /* <DEDUP_REMOVED lines=65> */
.L_x_6228:
[----:B------:R-:W-:Y:S05]  /*3ef0*/  BSYNC B0 ;  /* 0x0000000000007941 */ /* 0x000fea0003800000 */
.L_x_6227:
        /* <DEDUP_REMOVED lines=51> */
.L_x_6230:
[----:B------:R-:W-:Y:S05]  /*4230*/  BSYNC B0 ;  /* 0x0000000000007941 */ /* 0x000fea0003800000 */
.L_x_6229:
        /* <DEDUP_REMOVED lines=50> */
.L_x_6226:
[----:B------:R-:W-:Y:S05]  /*4560*/  BSYNC B1 ;  /* 0x0000000000017941 */ /* 0x000fea0003800000 */
.L_x_6225:
        /* <DEDUP_REMOVED lines=65> */
.L_x_6234:
[----:B------:R-:W-:Y:S05]  /*4980*/  BSYNC B0 ;  /* 0x0000000000007941 */ /* 0x000fea0003800000 */
.L_x_6233:
        /* <DEDUP_REMOVED lines=51> */
.L_x_6236:
[----:B------:R-:W-:Y:S05]  /*4cc0*/  BSYNC B0 ;  /* 0x0000000000007941 */ /* 0x000fea0003800000 */
.L_x_6235:
        /* <DEDUP_REMOVED lines=50> */
.L_x_6232:
[----:B------:R-:W-:Y:S05]  /*4ff0*/  BSYNC B1 ;  /* 0x0000000000017941 */ /* 0x000fea0003800000 */
.L_x_6231:
        /* <DEDUP_REMOVED lines=67> */
.L_x_6240:
[----:B------:R-:W-:Y:S05]  /*5430*/  BSYNC B0 ;  /* 0x0000000000007941 */ /* 0x000fea0003800000 */
.L_x_6239:
        /* <DEDUP_REMOVED lines=51> */
.L_x_6242:
[----:B------:R-:W-:Y:S05]  /*5770*/  BSYNC B0 ;  /* 0x0000000000007941 */ /* 0x000fea0003800000 */
.L_x_6241:
        /* <DEDUP_REMOVED lines=50> */
.L_x_6238:
[----:B------:R-:W-:Y:S05]  /*5aa0*/  BSYNC B1 ;  /* 0x0000000000017941 */ /* 0x000fea0003800000 */
.L_x_6237:
[----:B------:R-:W2:Y:S02]  /*5ab0*/  LD.E R3, desc[UR6][R16.64+0xd0] ;  /* 0x0000d00610037980 */ /* 0x000ea4000c101900 */
[----:B--2---:R-:W-:Y:S05]  /*5ac0*/  IMAD.U32 R3, R3, -0x20, RZ ;  /* 0xffffffe003037824 */ /* 0x004fea00078e00ff */
[C---:B------:R-:W-:Y:S02]  /*5ad0*/  LEA R18, P1, R3.reuse, R18, 0x1 ;  /* 0x0000001203127211 */ /* 0x040fe400078208ff */
[C---:B------:R-:W-:Y:S02]  /*5ae0*/  LEA R58, P0, R3.reuse, R58, 0x1 ;  /* 0x0000003a033a7211 */ /* 0x040fe400078008ff */
[C---:B------:R-:W-:Y:S02]  /*5af0*/  LEA.HI.X.SX32 R19, R3.reuse, R19, 0x1, P1 ;  /* 0x0000001303137211 */ /* 0x040fe400008f0eff */
[----:B------:R-:W-:Y:S01]  /*5b00*/  LEA.HI.X.SX32 R59, R3, R59, 0x1, P0 ;  /* 0x0000003b033b7211 */ /* 0x000fe200000f0eff */
[----:B------:R-:W-:Y:S05]  /*5b10*/  BRA `(.L_x_6243) ;  /* 0x0000004c00a87947 */ /* 0x000fea0003800000 */
.L_x_6218:
        /* <DEDUP_REMOVED lines=89> */
.L_x_6249:
[----:B------:R-:W-:Y:S05]  /*60b0*/  BSYNC B0 ;  /* 0x0000000000007941 */ /* 0x000fea0003800000 */
.L_x_6248:
[----:B-----5:R2:W-:Y:S02]  /*60c0*/  ST.E.128 desc[UR6][R130.64], R48 ;  /* 0x0000003082007985 */ /* 0x0205e4000c101d06 */
.L_x_6247:
[----:B------:R-:W-:Y:S05]  /*60d0*/  BSYNC B1 ;  /* 0x0000000000017941 */ /* 0x000fea0003800000 */
.L_x_6246:
        /* <DEDUP_REMOVED lines=87> */
.L_x_6253:
[----:B------:R-:W-:Y:S05]  /*6650*/  BSYNC B0 ;  /* 0x0000000000007941 */ /* 0x000fea0003800000 */
.L_x_6252:
[----:B-----5:R3:W-:Y:S02]  /*6660*/  ST.E.128 desc[UR6][R130.64+0x80], R48 ;  /* 0x0000803082007985 */ /* 0x0207e4000c101d06 */
.L_x_6251:
[----:B------:R-:W-:Y:S05]  /*6670*/  BSYNC B1 ;  /* 0x0000000000017941 */ /* 0x000fea0003800000 */
.L_x_6250:
        /* <DEDUP_REMOVED lines=86> */
.L_x_6255:
[----:B------:R-:W-:Y:S05]  /*6be0*/  BSYNC B0 ;  /* 0x0000000000007941 */ /* 0x000fea0003800000 */
.L_x_6254:
[----:B-----5:R4:W-:Y:S02]  /*6bf0*/  ST.E.128 desc[UR6][R130.64+0x100], R48 ;  /* 0x0001003082007985 */ /* 0x0209e4000c101d06 */
.L_x_6245:
[----:B------:R-:W-:Y:S05]  /*6c00*/  BSYNC B2 ;  /* 0x0000000000027941 */ /* 0x000fea0003800000 */
.L_x_6244:
        /* <DEDUP_REMOVED lines=99> */
.L_x_6261:
[----:B------:R-:W-:Y:S05]  /*7240*/  BSYNC B0 ;  /* 0x0000000000007941 */ /* 0x000fea0003800000 */
.L_x_6260:
[----:B-----5:R3:W-:Y:S02]  /*7250*/  ST.E.128 desc[UR6][R186.64], R48 ;  /* 0x00000030ba007985 */ /* 0x0207e4000c101d06 */
.L_x_6259:
[----:B------:R-:W-:Y:S05]  /*7260*/  BSYNC B1 ;  /* 0x0000000000017941 */ /* 0x000fea0003800000 */
.L_x_6258:
        /* <DEDUP_REMOVED lines=94> */
.L_x_6265:
[----:B------:R-:W-:Y:S05]  /*7850*/  BSYNC B0 ;  /* 0x0000000000007941 */ /* 0x000fea0003800000 */
.L_x_6264:
[----:B-----5:R3:W-:Y:S02]  /*7860*/  ST.E.128 desc[UR6][R186.64], R48 ;  /* 0x00000030ba007985 */ /* 0x0207e4000c101d06 */
.L_x_6263:
[----:B------:R-:W-:Y:S05]  /*7870*/  BSYNC B1 ;  /* 0x0000000000017941 */ /* 0x000fea0003800000 */
.L_x_6262:
        /* <DEDUP_REMOVED lines=93> */
.L_x_6267:
[----:B------:R-:W-:Y:S05]  /*7e50*/  BSYNC B0 ;  /* 0x0000000000007941 */ /* 0x000fea0003800000 */
.L_x_6266:
[----:B-----5:R3:W-:Y:S02]  /*7e60*/  ST.E.128 desc[UR6][R186.64], R48 ;  /* 0x00000030ba007985 */ /* 0x0207e4000c101d06 */
.L_x_6257:
[----:B------:R-:W-:Y:S05]  /*7e70*/  BSYNC B2 ;  /* 0x0000000000027941 */ /* 0x000fea0003800000 */
.L_x_6256:
        /* <DEDUP_REMOVED lines=99> */
.L_x_6273:
[----:B------:R-:W-:Y:S05]  /*84b0*/  BSYNC B0 ;  /* 0x0000000000007941 */ /* 0x000fea0003800000 */
.L_x_6272:
[----:B-----5:R3:W-:Y:S02]  /*84c0*/  ST.E.128 desc[UR6][R186.64], R48 ;  /* 0x00000030ba007985 */ /* 0x0207e4000c101d06 */
.L_x_6271:
[----:B------:R-:W-:Y:S05]  /*84d0*/  BSYNC B1 ;  /* 0x0000000000017941 */ /* 0x000fea0003800000 */
.L_x_6270:
        /* <DEDUP_REMOVED lines=94> */
.L_x_6277:
[----:B------:R-:W-:Y:S05]  /*8ac0*/  BSYNC B0 ;  /* 0x0000000000007941 */ /* 0x000fea0003800000 */
.L_x_6276:
[----:B-----5:R3:W-:Y:S02]  /*8ad0*/  ST.E.128 desc[UR6][R186.64], R48 ;  /* 0x00000030ba007985 */ /* 0x0207e4000c101d06 */
.L_x_6275:
[----:B------:R-:W-:Y:S05]  /*8ae0*/  BSYNC B1 ;  /* 0x0000000000017941 */ /* 0x000fea0003800000 */
.L_x_6274:
        /* <DEDUP_REMOVED lines=93> */
.L_x_6279:
[----:B------:R-:W-:Y:S05]  /*90c0*/  BSYNC B0 ;  /* 0x0000000000007941 */ /* 0x000fea0003800000 */
.L_x_6278:
[----:B-----5:R3:W-:Y:S02]  /*90d0*/  ST.E.128 desc[UR6][R186.64], R48 ;  /* 0x00000030ba007985 */ /* 0x0207e4000c101d06 */
.L_x_6269:
[----:B------:R-:W-:Y:S05]  /*90e0*/  BSYNC B2 ;  /* 0x0000000000027941 */ /* 0x000fea0003800000 */
.L_x_6268:
        /* <DEDUP_REMOVED lines=11> */
[----:B------:R-:W-:Y:S01]  /*91a0*/  IMAD.WIDE.U32 R188, R180, 0x60, R124 ;  /* 0x00000060b4bc7825 */ /* 0x000fe200078e007c */
[----:B------:R-:W-:Y:S03]  /*91b0*/  BSSY B0, `(.L_x_6284) ;  /* 0x0000059000007945 */ /* 0x000fe60003800000 */
[----:B------:R-:W-:Y:S01]  /*91c0*/  IMAD R3, R65, 0x60, RZ ;  /* 0x0000006041037824 */ /* 0x000fe200078e02ff */
[----:B------:R-:W-:Y:S01]  /*91d0*/  IADD3 R189, R189, R0, RZ ;  /* 0x00000000bdbd7210 */ /* 0x000fe20007ffe0ff */
[----:B------:R-:W-:Y:S04]  /*91e0*/  IMAD.WIDE.U32 R182, R64, 0x60, R130 ;  /* 0x0000006040b67825 */ /* 0x000fe800078e0082 */
[----:B--234-:R2:W5:Y:S01]  /*91f0*/  LD.E.128 R48, desc[UR6][R188.64] ;  /* 0x00000006bc307980 */ /* 0x01c562000c101d00 */
        /* <DEDUP_REMOVED lines=84> */
.L_x_6285:
[----:B------:R-:W-:Y:S05]  /*9740*/  BSYNC B0 ;  /* 0x0000000000007941 */ /* 0x000fea0003800000 */
.L_x_6284:
[----:B-----5:R3:W-:Y:S02]  /*9750*/  ST.E.128 desc[UR6][R182.64], R48 ;  /* 0x00000030b6007985 */ /* 0x0207e4000c101d06 */
.L_x_6283:
[----:B------:R-:W-:Y:S05]  /*9760*/  BSYNC B1 ;  /* 0x0000000000017941 */ /* 0x000fea0003800000 */
.L_x_6282:
        /* <DEDUP_REMOVED lines=94> */
.L_x_6289:
[----:B------:R-:W-:Y:S05]  /*9d50*/  BSYNC B0 ;  /* 0x0000000000007941 */ /* 0x000fea0003800000 */
.L_x_6288:
[----:B-----5:R3:W-:Y:S02]  /*9d60*/  ST.E.128 desc[UR6][R182.64], R48 ;  /* 0x00000030b6007985 */ /* 0x0207e4000c101d06 */
.L_x_6287:
[----:B------:R-:W-:Y:S05]  /*9d70*/  BSYNC B1 ;  /* 0x0000000000017941 */ /* 0x000fea0003800000 */
.L_x_6286:
[----:B------:R-:W-:Y:S11]  /*9d80*/  ISETP.GE.AND P0, PT, R9, R123, PT ;  /* 0x0000007b0900720c */ /* 0x000ff60003f06270 */
[----:B------:R-:W-:Y:S02]  /*9d90*/  @!UPT UIADD3 URZ, URZ, URZ, URZ ;  /* 0x0000003f3f3ff290 */ /* 0x000fe4000fffe03f */
[----:B------:R-:W-:Y:S05]  /*9da0*/  @P0 BRA `(.L_x_6281) ;  /* 0x0000000400700947 */ /* 0x000fea0003800000 */
[----:B---3--:R-:W-:Y:S01]  /*9db0*/  LEA R186, P0, R115, R124, 0x1 ;  /* 0x0000007c73ba7211 */ /* 0x008fe200078008ff */
[----:B------:R-:W-:Y:S01]  /*9dc0*/  BSSY B0, `(.L_x_6290) ;  /* 0x0000059000007945 */ /* 0x000fe20003800000 */
[----:B------:R-:W-:Y:S02]  /*9dd0*/  ISETP.GE.AND P1, PT, R9, R21, PT ;  /* 0x000000150900720c */ /* 0x000fe40003f26270 */
[----:B------:R-:W-:Y:S02]  /*9de0*/  LEA.HI.X R187, R115, R125, R114, 0x1, P0 ;  /* 0x0000007d73bb7211 */ /* 0x000fe400000f0c72 */
[C---:B------:R-:W-:Y:S03]  /*9df0*/  LEA R182, P0, R86.reuse, R130, 0x1 ;  /* 0x0000008256b67211 */ /* 0x040fe600078008ff */
        /* <DEDUP_REMOVED lines=85> */
.L_x_6291:
[----:B------:R-:W-:Y:S05]  /*a350*/  BSYNC B0 ;  /* 0x0000000000007941 */ /* 0x000fea0003800000 */
.L_x_6290:
[----:B-----5:R3:W-:Y:S02]  /*a360*/  ST.E.128 desc[UR6][R182.64], R48 ;  /* 0x00000030b6007985 */ /* 0x0207e4000c101d06 */
.L_x_6281:
[----:B------:R-:W-:Y:S05]  /*a370*/  BSYNC B2 ;  /* 0x0000000000027941 */ /* 0x000fea0003800000 */
.L_x_6280:
[----:B------:R-:W4:Y:S02]  /*a380*/  LD.E R3, desc[UR6][R16.64+0xd0] ;  /* 0x0000d00610037980 */ /* 0x000f24000c101900 */
[----:B----4-:R-:W-:Y:S05]  /*a390*/  IMAD.U32 R3, R3, -0x20, RZ ;  /* 0xffffffe003037824 */ /* 0x010fea00078e00ff */
[C---:B------:R-:W-:Y:S02]  /*a3a0*/  LEA R128, P1, R3.reuse, R128, 0x1 ;  /* 0x0000008003807211 */ /* 0x040fe400078208ff */
[C---:B------:R-:W-:Y:S02]  /*a3b0*/  LEA R126, P0, R3.reuse, R126, 0x1 ;  /* 0x0000007e037e7211 */ /* 0x040fe400078008ff */
[C---:B------:R-:W-:Y:S02]  /*a3c0*/  LEA.HI.X.SX32 R129, R3.reuse, R129, 0x1, P1 ;  /* 0x0000008103817211 */ /* 0x040fe400008f0eff */
[----:B------:R-:W-:Y:S01]  /*a3d0*/  LEA.HI.X.SX32 R127, R3, R127, 0x1, P0 ;  /* 0x0000007f037f7211 */ /* 0x000fe200000f0eff */
[----:B------:R-:W-:Y:S05]  /*a3e0*/  BRA `(.L_x_6243) ;  /* 0x0000000400747947 */ /* 0x000fea0003800000 */
.L_x_6217:
        /* <DEDUP_REMOVED lines=18> */
.L_x_6293:
[----:B------:R-:W-:Y:S05]  /*a510*/  BSYNC B0 ;  /* 0x0000000000007941 */ /* 0x000fea0003800000 */
.L_x_6292:
        /* <DEDUP_REMOVED lines=24> */
.L_x_6295:
[----:B------:R-:W-:Y:S05]  /*a6a0*/  BSYNC B0 ;  /* 0x0000000000007941 */ /* 0x000fea0003800000 */
.L_x_6294:
        /* <DEDUP_REMOVED lines=24> */
.L_x_6297:
[----:B------:R-:W-:Y:S05]  /*a830*/  BSYNC B0 ;  /* 0x0000000000007941 */ /* 0x000fea0003800000 */
.L_x_6296:
        /* <DEDUP_REMOVED lines=24> */
.L_x_6243:
[----:B------:R-:W-:Y:S05]  /*a9c0*/  BSYNC B3 ;  /* 0x0000000000037941 */ /* 0x000fea0003800000 */
.L_x_6216:
        /* <DEDUP_REMOVED lines=89> */
.L_x_6299:
        /* <DEDUP_REMOVED lines=8> */
.L_x_6300:
[----:B------:R-:W-:Y:S05]  /*afe0*/  BSYNC B0 ;  /* 0x0000000000007941 */ /* 0x000fea0003800000 */
.L_x_6298:
[----:B------:R-:W-:Y:S04]  /*aff0*/  IADD3 R11, R11, -0x1, RZ ;  /* 0xffffffff0b0b7810 */ /* 0x000fe80007ffe0ff */
[----:B------:R-:W-:Y:S11]  /*b000*/  ISETP.GT.AND P0, PT, R11, R99, PT ;  /* 0x000000630b00720c */ /* 0x000ff60003f04270 */
[----:B------:R-:W-:Y:S02]  /*b010*/  @!UPT UIADD3 URZ, URZ, URZ, URZ ;  /* 0x0000003f3f3ff290 */ /* 0x000fe4000fffe03f */
[----:B------:R-:W-:Y:S05]  /*b020*/  @P0 BRA `(.L_x_6301) ;  /* 0xffffff7800f80947 */ /* 0x000fea000383ffff */
.L_x_6207:
        /* <DEDUP_REMOVED lines=110> */
.L_x_6310:
[----:B------:R-:W-:Y:S05]  /*b710*/  BSYNC B0 ;  /* 0x0000000000007941 */ /* 0x000fea0003800000 */
.L_x_6309:
[----:B-----5:R3:W-:Y:S02]  /*b720*/  STS.128 [R214], R20 ;  /* 0x00000014d6007388 */ /* 0x0207e40000000c00 */
.L_x_6308:
[----:B------:R-:W-:Y:S05]  /*b730*/  BSYNC B1 ;  /* 0x0000000000017941 */ /* 0x000fea0003800000 */
.L_x_6307:
        /* <DEDUP_REMOVED lines=46> */
.L_x_6314:
[----:B------:R-:W-:Y:S05]  /*ba20*/  BSYNC B0 ;  /* 0x0000000000007941 */ /* 0x000fea0003800000 */
.L_x_6313:
[----:B-----5:R1:W-:Y:S02]  /*ba30*/  STS.128 [R214+0x2000], R20 ;  /* 0x00200014d6007388 */ /* 0x0203e40000000c00 */
.L_x_6312:
[----:B------:R-:W-:Y:S05]  /*ba40*/  BSYNC B1 ;  /* 0x0000000000017941 */ /* 0x000fea0003800000 */
.L_x_6311:
        /* <DEDUP_REMOVED lines=45> */
.L_x_6316:
[----:B------:R-:W-:Y:S05]  /*bd20*/  BSYNC B0 ;  /* 0x0000000000007941 */ /* 0x000fea0003800000 */
.L_x_6315:
[----:B-----5:R3:W-:Y:S02]  /*bd30*/  STS.128 [R214+0x4000], R20 ;  /* 0x00400014d6007388 */ /* 0x0207e40000000c00 */
.L_x_6306:
[----:B------:R-:W-:Y:S05]  /*bd40*/  BSYNC B2 ;  /* 0x0000000000027941 */ /* 0x000fea0003800000 */
.L_x_6305:
        /* <DEDUP_REMOVED lines=59> */
.L_x_6322:
[----:B------:R-:W-:Y:S05]  /*c100*/  BSYNC B0 ;  /* 0x0000000000007941 */ /* 0x000fea0003800000 */
.L_x_6321:
[----:B-----5:R3:W-:Y:S02]  /*c110*/  STS.128 [R214+0x800], R20 ;  /* 0x00080014d6007388 */ /* 0x0207e40000000c00 */
.L_x_6320:
[----:B------:R-:W-:Y:S05]  /*c120*/  BSYNC B1 ;  /* 0x0000000000017941 */ /* 0x000fea0003800000 */
.L_x_6319:
        /* <DEDUP_REMOVED lines=46> */
.L_x_6326:
[----:B------:R-:W-:Y:S05]  /*c410*/  BSYNC B0 ;  /* 0x0000000000007941 */ /* 0x000fea0003800000 */
.L_x_6325:
[----:B-----5:R3:W-:Y:S02]  /*c420*/  STS.128 [R214+0x2800], R20 ;  /* 0x00280014d6007388 */ /* 0x0207e40000000c00 */
.L_x_6324:
[----:B------:R-:W-:Y:S05]  /*c430*/  BSYNC B1 ;  /* 0x0000000000017941 */ /* 0x000fea0003800000 */
.L_x_6323:
        /* <DEDUP_REMOVED lines=45> */
.L_x_6328:
[----:B------:R-:W-:Y:S05]  /*c710*/  BSYNC B0 ;  /* 0x0000000000007941 */ /* 0x000fea0003800000 */
.L_x_6327:
[----:B-----5:R1:W-:Y:S02]  /*c720*/  STS.128 [R214+0x4800], R44 ;  /* 0x0048002cd6007388 */ /* 0x0203e40000000c00 */
.L_x_6318:
[----:B------:R-:W-:Y:S05]  /*c730*/  BSYNC B2 ;  /* 0x0000000000027941 */ /* 0x000fea0003800000 */
.L_x_6317:
        /* <DEDUP_REMOVED lines=60> */
.L_x_6334:
[----:B------:R-:W-:Y:S05]  /*cb00*/  BSYNC B0 ;  /* 0x0000000000007941 */ /* 0x000fea0003800000 */
.L_x_6333:
[----:B-----5:R1:W-:Y:S02]  /*cb10*/  STS.128 [R214+0x1000], R20 ;  /* 0x00100014d6007388 */ /* 0x0203e40000000c00 */
.L_x_6332:
[----:B------:R-:W-:Y:S05]  /*cb20*/  BSYNC B1 ;  /* 0x0000000000017941 */ /* 0x000fea0003800000 */
.L_x_6331:
        /* <DEDUP_REMOVED lines=46> */
.L_x_6338:
[----:B------:R-:W-:Y:S05]  /*ce10*/  BSYNC B0 ;  /* 0x0000000000007941 */ /* 0x000fea0003800000 */
.L_x_6337:
[----:B-----5:R3:W-:Y:S02]  /*ce20*/  STS.128 [R214+0x3000], R20 ;  /* 0x00300014d6007388 */ /* 0x0207e40000000c00 */
.L_x_6336:
[----:B------:R-:W-:Y:S05]  /*ce30*/  BSYNC B1 ;  /* 0x0000000000017941 */ /* 0x000fea0003800000 */
.L_x_6335:
        /* <DEDUP_REMOVED lines=45> */
.L_x_6340:
[----:B------:R-:W-:Y:S05]  /*d110*/  BSYNC B0 ;  /* 0x0000000000007941 */ /* 0x000fea0003800000 */
.L_x_6339:
[----:B-----5:R3:W-:Y:S02]  /*d120*/  STS.128 [R214+0x5000], R20 ;  /* 0x00500014d6007388 */ /* 0x0207e40000000c00 */
.L_x_6330:
[----:B------:R-:W-:Y:S05]  /*d130*/  BSYNC B2 ;  /* 0x0000000000027941 */ /* 0x000fea0003800000 */
.L_x_6329:
        /* <DEDUP_REMOVED lines=59> */
.L_x_6345:
[----:B------:R-:W-:Y:S05]  /*d4f0*/  BSYNC B0 ;  /* 0x0000000000007941 */ /* 0x000fea0003800000 */
.L_x_6344:
[----:B-----5:R3:W-:Y:S02]  /*d500*/  STS.128 [R214+0x1800], R20 ;  /* 0x00180014d6007388 */ /* 0x0207e40000000c00 */
.L_x_6343:
[----:B------:R-:W-:Y:S05]  /*d510*/  BSYNC B1 ;  /* 0x0000000000017941 */ /* 0x000fea0003800000 */
.L_x_6342:
        /* <DEDUP_REMOVED lines=47> */
.L_x_6349:
[----:B------:R-:W-:Y:S05]  /*d810*/  BSYNC B0 ;  /* 0x0000000000007941 */ /* 0x000fea0003800000 */
.L_x_6348:
[----:B-----5:R3:W-:Y:S02]  /*d820*/  STS.128 [R214+0x3800], R20 ;  /* 0x00380014d6007388 */ /* 0x0207e40000000c00 */
.L_x_6347:
[----:B------:R-:W-:Y:S05]  /*d830*/  BSYNC B1 ;  /* 0x0000000000017941 */ /* 0x000fea0003800000 */
.L_x_6346:
        /* <DEDUP_REMOVED lines=45> */
.L_x_6351:
[----:B------:R-:W-:Y:S05]  /*db10*/  BSYNC B0 ;  /* 0x0000000000007941 */ /* 0x000fea0003800000 */
.L_x_6350:
[----:B-----5:R1:W-:Y:S01]  /*db20*/  STS.128 [R214+0x5800], R40 ;  /* 0x00580028d6007388 */ /* 0x0203e20000000c00 */
[----:B------:R-:W-:Y:S05]  /*db30*/  BRA `(.L_x_6341) ;  /* 0x0000004c00707947 */ /* 0x000fea0003800000 */
.L_x_6304:
        /* <DEDUP_REMOVED lines=89> */
.L_x_6357:
[----:B------:R-:W-:Y:S05]  /*e0d0*/  BSYNC B0 ;  /* 0x0000000000007941 */ /* 0x000fea0003800000 */
.L_x_6356:
[----:B-----5:R3:W-:Y:S02]  /*e0e0*/  STS.128 [R214], R32 ;  /* 0x00000020d6007388 */ /* 0x0207e40000000c00 */
.L_x_6355:
[----:B------:R-:W-:Y:S05]  /*e0f0*/  BSYNC B1 ;  /* 0x0000000000017941 */ /* 0x000fea0003800000 */
.L_x_6354:
        /* <DEDUP_REMOVED lines=87> */
.L_x_6361:
[----:B------:R-:W-:Y:S05]  /*e670*/  BSYNC B0 ;  /* 0x0000000000007941 */ /* 0x000fea0003800000 */
.L_x_6360:
[----:B-----5:R1:W-:Y:S02]  /*e680*/  STS.128 [R214+0x2000], R32 ;  /* 0x00200020d6007388 */ /* 0x0203e40000000c00 */
.L_x_6359:
[----:B------:R-:W-:Y:S05]  /*e690*/  BSYNC B1 ;  /* 0x0000000000017941 */ /* 0x000fea0003800000 */
.L_x_6358:
        /* <DEDUP_REMOVED lines=86> */
.L_x_6363:
[----:B------:R-:W-:Y:S05]  /*ec00*/  BSYNC B0 ;  /* 0x0000000000007941 */ /* 0x000fea0003800000 */
.L_x_6362:
[----:B-----5:R3:W-:Y:S02]  /*ec10*/  STS.128 [R214+0x4000], R32 ;  /* 0x00400020d6007388 */ /* 0x0207e40000000c00 */
.L_x_6353:
[----:B------:R-:W-:Y:S05]  /*ec20*/  BSYNC B2 ;  /* 0x0000000000027941 */ /* 0x000fea0003800000 */
.L_x_6352:
        /* <DEDUP_REMOVED lines=94> */
.L_x_6369:
[----:B------:R-:W-:Y:S05]  /*f210*/  BSYNC B0 ;  /* 0x0000000000007941 */ /* 0x000fea0003800000 */
.L_x_6368:
[----:B-----5:R3:W-:Y:S02]  /*f220*/  STS.128 [R214+0x800], R32 ;  /* 0x00080020d6007388 */ /* 0x0207e40000000c00 */
.L_x_6367:
[----:B------:R-:W-:Y:S05]  /*f230*/  BSYNC B1 ;  /* 0x0000000000017941 */ /* 0x000fea0003800000 */
.L_x_6366:
        /* <DEDUP_REMOVED lines=90> */
.L_x_6373:
[----:B------:R-:W-:Y:S05]  /*f7e0*/  BSYNC B0 ;  /* 0x0000000000007941 */ /* 0x000fea0003800000 */
.L_x_6372:
[----:B-----5:R3:W-:Y:S02]  /*f7f0*/  STS.128 [R214+0x2800], R32 ;  /* 0x00280020d6007388 */ /* 0x0207e40000000c00 */
.L_x_6371:
[----:B------:R-:W-:Y:S05]  /*f800*/  BSYNC B1 ;  /* 0x0000000000017941 */ /* 0x000fea0003800000 */
.L_x_6370:
        /* <DEDUP_REMOVED lines=90> */
.L_x_6375:
[----:B------:R-:W-:Y:S05]  /*fdb0*/  BSYNC B0 ;  /* 0x0000000000007941 */ /* 0x000fea0003800000 */
.L_x_6374:
[----:B-----5:R1:W-:Y:S02]  /*fdc0*/  STS.128 [R214+0x4800], R20 ;  /* 0x00480014d6007388 */ /* 0x0203e40000000c00 */
.L_x_6365:
[----:B------:R-:W-:Y:S05]  /*fdd0*/  BSYNC B2 ;  /* 0x0000000000027941 */ /* 0x000fea0003800000 */
.L_x_6364:
        /* <DEDUP_REMOVED lines=95> */
.L_x_6381:
[----:B------:R-:W-:Y:S05]  /*103d0*/  BSYNC B0 ;  /* 0x0000000000007941 */ /* 0x000fea0003800000 */
.L_x_6380:
[----:B-----5:R3:W-:Y:S02]  /*103e0*/  STS.128 [R214+0x1000], R32 ;  /* 0x00100020d6007388 */ /* 0x0207e40000000c00 */
.L_x_6379:
[----:B------:R-:W-:Y:S05]  /*103f0*/  BSYNC B1 ;  /* 0x0000000000017941 */ /* 0x000fea0003800000 */
.L_x_6378:
        /* <DEDUP_REMOVED lines=90> */
.L_x_6385:
[----:B------:R-:W-:Y:S05]  /*109a0*/  BSYNC B0 ;  /* 0x0000000000007941 */ /* 0x000fea0003800000 */
.L_x_6384:
[----:B-----5:R3:W-:Y:S02]  /*109b0*/  STS.128 [R214+0x3000], R32 ;  /* 0x00300020d6007388 */ /* 0x0207e40000000c00 */
.L_x_6383:
[----:B------:R-:W-:Y:S05]  /*109c0*/  BSYNC B1 ;  /* 0x0000000000017941 */ /* 0x000fea0003800000 */
.L_x_6382:
        /* <DEDUP_REMOVED lines=89> */
.L_x_6387:
[----:B------:R-:W-:Y:S05]  /*10f60*/  BSYNC B0 ;  /* 0x0000000000007941 */ /* 0x000fea0003800000 */
.L_x_6386:
[----:B-----5:R3:W-:Y:S02]  /*10f70*/  STS.128 [R214+0x5000], R32 ;  /* 0x00500020d6007388 */ /* 0x0207e40000000c00 */
.L_x_6377:
[----:B------:R-:W-:Y:S05]  /*10f80*/  BSYNC B2 ;  /* 0x0000000000027941 */ /* 0x000fea0003800000 */
.L_x_6376:
        /* <DEDUP_REMOVED lines=94> */
.L_x_6391:
[----:B------:R-:W-:Y:S05]  /*11570*/  BSYNC B0 ;  /* 0x0000000000007941 */ /* 0x000fea0003800000 */
.L_x_6390:
[----:B-----5:R1:W-:Y:S02]  /*11580*/  STS.128 [R214+0x1800], R20 ;  /* 0x00180014d6007388 */ /* 0x0203e40000000c00 */
.L_x_6389:
[----:B------:R-:W-:Y:S05]  /*11590*/  BSYNC B1 ;  /* 0x0000000000017941 */ /* 0x000fea0003800000 */
.L_x_6388:
        /* <DEDUP_REMOVED lines=92> */
.L_x_6395:
[----:B------:R-:W-:Y:S05]  /*11b60*/  BSYNC B0 ;  /* 0x0000000000007941 */ /* 0x000fea0003800000 */
.L_x_6394:
[----:B-----5:R1:W-:Y:S02]  /*11b70*/  STS.128 [R214+0x3800], R20 ;  /* 0x00380014d6007388 */ /* 0x0203e40000000c00 */
.L_x_6393:
[----:B------:R-:W-:Y:S05]  /*11b80*/  BSYNC B1 ;  /* 0x0000000000017941 */ /* 0x000fea0003800000 */
.L_x_6392:
        /* <DEDUP_REMOVED lines=92> */
.L_x_6397:
[----:B------:R-:W-:Y:S05]  /*12150*/  BSYNC B0 ;  /* 0x0000000000007941 */ /* 0x000fea0003800000 */
.L_x_6396:
[----:B-----5:R1:W-:Y:S01]  /*12160*/  STS.128 [R214+0x5800], R20 ;  /* 0x00580014d6007388 */ /* 0x0203e20000000c00 */
[----:B------:R-:W-:Y:S05]  /*12170*/  BRA `(.L_x_6341) ;  /* 0x0000000400e07947 */ /* 0x000fea0003800000 */
.L_x_6303:
        /* <DEDUP_REMOVED lines=35> */
.L_x_6399:
[----:B------:R-:W-:Y:S05]  /*123b0*/  BSYNC B0 ;  /* 0x0000000000007941 */ /* 0x000fea0003800000 */
.L_x_6398:
        /* <DEDUP_REMOVED lines=27> */
.L_x_6401:
[----:B------:R-:W-:Y:S05]  /*12570*/  BSYNC B0 ;  /* 0x0000000000007941 */ /* 0x000fea0003800000 */
.L_x_6400:
        /* <DEDUP_REMOVED lines=27> */
.L_x_6403:
[----:B------:R-:W-:Y:S05]  /*12730*/  BSYNC B0 ;  /* 0x0000000000007941 */ /* 0x000fea0003800000 */
.L_x_6402:
        /* <DEDUP_REMOVED lines=28> */
.L_x_6341:
[----:B------:R-:W-:Y:S05]  /*12900*/  BSYNC B3 ;  /* 0x0000000000037941 */ /* 0x000fea0003800000 */
.L_x_6302:
        /* <DEDUP_REMOVED lines=28> */
.L_x_6406:
[----:B------:R4:W-:Y:S02]  /*12ad0*/  STS.128 [R214+0xa000], RZ ;  /* 0x00a000ffd6007388 */ /* 0x0009e40000000c00 */
.L_x_6405:
[----:B------:R-:W-:Y:S05]  /*12ae0*/  BSYNC B0 ;  /* 0x0000000000007941 */ /* 0x000fea0003800000 */
.L_x_6404:
        /* <DEDUP_REMOVED lines=31> */
.L_x_6409:
[----:B------:R3:W-:Y:S02]  /*12ce0*/  STS.128 [R214+0xa800], RZ ;  /* 0x00a800ffd6007388 */ /* 0x0007e40000000c00 */
.L_x_6408:
[----:B------:R-:W-:Y:S05]  /*12cf0*/  BSYNC B0 ;  /* 0x0000000000007941 */ /* 0x000fea0003800000 */
.L_x_6407:
        /* <DEDUP_REMOVED lines=33> */
.L_x_6412:
[----:B------:R3:W-:Y:S02]  /*12f10*/  STS.128 [R214+0xb000], RZ ;  /* 0x00b000ffd6007388 */ /* 0x0007e40000000c00 */
.L_x_6411:
[----:B------:R-:W-:Y:S05]  /*12f20*/  BSYNC B0 ;  /* 0x0000000000007941 */ /* 0x000fea0003800000 */
.L_x_6410:
        /* <DEDUP_REMOVED lines=33> */
.L_x_6414:
[----:B------:R-:W-:Y:S05]  /*13140*/  BSYNC B0 ;  /* 0x0000000000007941 */ /* 0x000fea0003800000 */
.L_x_6413:
[----:B-1----:R-:W2:Y:S04]  /*13150*/  LD.E.64 R12, desc[UR6][R16.64+0x1c0] ;  /* 0x0001c006100c7980 */ /* 0x002ea8000c101b00 */
[----:B---3--:R-:W3:Y:S01]  /*13160*/  LD.E.64 R8, desc[UR6][R16.64+0x1b8] ;  /* 0x0001b80610087980 */ /* 0x008ee2000c101b00 */
[----:B------:R-:W-:-:S03]  /*13170*/  IMAD.MOV.U32 R156, RZ, RZ, R208 ;  /* 0x000000ffff9c7224 */ /* 0x000fc600078e00d0 */
[----:B------:R-:W4:Y:S04]  /*13180*/  LD.E R7, desc[UR6][R16.64+0xd8] ;  /* 0x0000d80610077980 */ /* 0x000f28000c101900 */
[----:B------:R-:W0:Y:S04]  /*13190*/  LDGDEPBAR ;  /* 0x00000000000079af */ /* 0x000e280000000000 */
[----:B------:R1:W5:Y:S01]  /*131a0*/  LD.E R18, desc[UR6][R16.64+0x188] ;  /* 0x0001880610127980 */ /* 0x000362000c101900 */
[----:B--2---:R-:W-:Y:S02]  /*131b0*/  IMAD R3, R13, R207, RZ ;  /* 0x000000cf0d037224 */ /* 0x004fe400078e02ff */
[----:B------:R-:W-:-:S04]  /*131c0*/  IMAD.WIDE.U32 R10, R207, R12, R156 ;  /* 0x0000000ccf0a7225 */ /* 0x000fc800078e009c */
[----:B------:R-:W-:Y:S01]  /*131d0*/  IMAD R3, R12, R70, R3 ;  /* 0x000000460c037224 */ /* 0x000fe200078e0203 */
[----:B---3--:R-:W-:-:S03]  /*131e0*/  LEA R12, P0, R10, R8, 0x2 ;  /* 0x000000080a0c7211 */ /* 0x008fc600078010ff */
[----:B------:R-:W-:-:S05]  /*131f0*/  IMAD.IADD R3, R11, 0x1, R3 ;  /* 0x000000010b037824 */ /* 0x000fca00078e0203 */
[----:B------:R-:W-:Y:S02]  /*13200*/  LEA.HI.X R13, R10, R9, R3, 0x2, P0 ;  /* 0x000000090a0d7211 */ /* 0x000fe400000f1403 */
[----:B------:R1:W5:Y:S04]  /*13210*/  LD.E R3, desc[UR6][R16.64+0x184] ;  /* 0x0001840610037980 */ /* 0x000368000c101900 */
[----:B------:R-:W2:Y:S01]  /*13220*/  LD.E R217, desc[UR6][R12.64] ;  /* 0x000000060cd97980 */ /* 0x000ea2000c101900 */
[----:B------:R-:W-:-:S04]  /*13230*/  DEPBAR.LE SB0, 0x0 ;  /* 0x000080000000791a */ /* 0x000fc80000000000 */
[----:B------:R-:W-:Y:S01]  /*13240*/  BAR.SYNC.DEFER_BLOCKING 0x0 ;  /* 0x0000000000007b1d */ /* 0x000fe20000010000 */
[----:B------:R-:W-:-:S05]  /*13250*/  ISETP.GE.AND P0, PT, R158, R5, PT ;  /* 0x000000059e00720c */ /* 0x000fca0003f06270 */
[----:B----4-:R-:W2:Y:S01]  /*13260*/  MUFU.RCP R8, R7 ;  /* 0x0000000700087308 */ /* 0x010ea20000001000 */
[----:B------:R-:W-:Y:S01]  /*13270*/  SHF.R.S32.HI R9, RZ, 0x1f, R74 ;  /* 0x0000001fff097819 */ /* 0x000fe2000001144a */
[----:B------:R-:W-:-:S06]  /*13280*/  IMAD.SHL.U32 R133, R72, 0x2, RZ ;  /* 0x0000000248857824 */ /* 0x000fcc00078e00ff */
[----:B------:R1:W-:Y:S04]  /*13290*/  @P0 STS.128 [R214+0xc000], RZ ;  /* 0x00c000ffd6000388 */ /* 0x0003e80000000c00 */
[----:B------:R1:W-:Y:S04]  /*132a0*/  @P0 STS.128 [R214+0xe000], RZ ;  /* 0x00e000ffd6000388 */ /* 0x0003e80000000c00 */
[----:B------:R1:W-:Y:S01]  /*132b0*/  @P0 STS.128 [R214+0x10000], RZ ;  /* 0x010000ffd6000388 */ /* 0x0003e20000000c00 */
[----:B------:R-:W-:Y:S01]  /*132c0*/  LEA.HI R52, R9, R74, RZ, 0x2 ;  /* 0x0000004a09347211 */ /* 0x000fe200078f10ff */
[----:B------:R-:W-:Y:S01]  /*132d0*/  BSSY B0, `(.L_x_6415) ;  /* 0x000001b000007945 */ /* 0x000fe20003800000 */
[----:B------:R-:W-:-:S02]  /*132e0*/  LOP3.LUT R133, R133, 0x6, RZ, 0xc0, !PT ;  /* 0x0000000685857812 */ /* 0x000fc400078ec0ff */
[----:B------:R-:W-:Y:S01]  /*132f0*/  SHF.R.S32.HI R52, RZ, 0x2, R52 ;  /* 0x00000002ff347819 */ /* 0x000fe20000011434 */
        /* <DEDUP_REMOVED lines=23> */
.L_x_6417:
[----:B------:R2:W-:Y:S02]  /*13470*/  STS.128 [R214+0x10000], RZ ;  /* 0x010000ffd6007388 */ /* 0x0005e40000000c00 */
.L_x_6416:
[----:B------:R-:W-:Y:S05]  /*13480*/  BSYNC B0 ;  /* 0x0000000000007941 */ /* 0x000fea0003800000 */
.L_x_6415:
        /* <DEDUP_REMOVED lines=9> */
[CC--:B-1----:R-:W-:Y:S02]  /*13520*/  @P1 LEA R8, P0, R199.reuse, R160.reuse, 0x1 ;  /* 0x000000a0c7081211 */ /* 0x0c2fe400078008ff */
        /* <DEDUP_REMOVED lines=22> */
.L_x_6420:
[----:B------:R1:W-:Y:S02]  /*13690*/  STS.128 [R214+0x10800], RZ ;  /* 0x010800ffd6007388 */ /* 0x0003e40000000c00 */
.L_x_6419:
[----:B------:R-:W-:Y:S05]  /*136a0*/  BSYNC B0 ;  /* 0x0000000000007941 */ /* 0x000fea0003800000 */
.L_x_6418:
        /* <DEDUP_REMOVED lines=34> */
.L_x_6423:
[----:B------:R1:W-:Y:S02]  /*138d0*/  STS.128 [R214+0x11000], RZ ;  /* 0x011000ffd6007388 */ /* 0x0003e40000000c00 */
.L_x_6422:
[----:B------:R-:W-:Y:S05]  /*138e0*/  BSYNC B0 ;  /* 0x0000000000007941 */ /* 0x000fea0003800000 */
.L_x_6421:
        /* <DEDUP_REMOVED lines=11> */
[----:B-1----:R-:W-:-:S04]  /*139a0*/  @!P0 IMAD.WIDE.U32 R8, R66, 0x60, R160 ;  /* 0x0000006042088825 */ /* 0x002fc800078e00a0 */
        /* <DEDUP_REMOVED lines=23> */
.L_x_6426:
[----:B------:R1:W-:Y:S02]  /*13b20*/  STS.128 [R214+0x11800], RZ ;  /* 0x011800ffd6007388 */ /* 0x0003e40000000c00 */
.L_x_6425:
[----:B------:R-:W-:Y:S05]  /*13b30*/  BSYNC B0 ;  /* 0x0000000000007941 */ /* 0x000fea0003800000 */
.L_x_6424:
        /* <DEDUP_REMOVED lines=12> */
[----:B------:R-:W-:Y:S01]  /*13c00*/  IADD3 R221, R69, 0x1, -R210 ;  /* 0x0000000145dd7810 */ /* 0x000fe20007ffe8d2 */
[----:B------:R-:W-:Y:S01]  /*13c10*/  LDSM.16.M88.4 R84, [R194] ;  /* 0x00000000c254783b */ /* 0x000fe20000000200 */
[--C-:B------:R-:W-:Y:S01]  /*13c20*/  IMAD R192, R57, 0x2, R194.reuse ;  /* 0x0000000239c07824 */ /* 0x100fe200078e02c2 */
[----:B------:R-:W-:Y:S01]  /*13c30*/  ISETP.NE.U32.AND P0, PT, R212, RZ, PT ;  /* 0x000000ffd400720c */ /* 0x000fe20003f05070 */
[----:B------:R-:W-:Y:S01]  /*13c40*/  IMAD R193, R68, 0x200, R193 ;  /* 0x0000020044c17824 */ /* 0x000fe200078e02c1 */
[----:B-----5:R-:W-:Y:S01]  /*13c50*/  IADD3 R221, R18, R221, RZ ;  /* 0x000000dd12dd7210 */ /* 0x020fe20007ffe0ff */
[C---:B------:R-:W-:Y:S01]  /*13c60*/  IMAD R190, R55.reuse, 0x2, R194 ;  /* 0x0000000237be7824 */ /* 0x040fe200078e02c2 */
[----:B------:R-:W-:Y:S01]  /*13c70*/  LDSM.16.M88.4 R20, [R192] ;  /* 0x00000000c014783b */ /* 0x000fe20000000200 */
[----:B------:R-:W-:Y:S01]  /*13c80*/  IMAD R189, R55, 0x2, R192 ;  /* 0x0000000237bd7824 */ /* 0x000fe200078e02c0 */
[----:B------:R-:W-:-:S02]  /*13c90*/  LEA R193, R193, UR4, 0x1 ;  /* 0x00000004c1c17c11 */ /* 0x000fc4000f8e08ff */
[----:B------:R-:W-:Y:S01]  /*13ca0*/  LDSM.16.M88.4 R4, [R190] ;  /* 0x00000000be04783b */ /* 0x000fe20000000200 */
[----:B------:R-:W-:Y:S02]  /*13cb0*/  ISETP.NE.AND.EX P0, PT, R213, RZ, PT, P0 ;  /* 0x000000ffd500720c */ /* 0x000fe40003f05300 */
[C---:B------:R-:W-:Y:S01]  /*13cc0*/  IADD3 R0, R193.reuse, 0x6000, RZ ;  /* 0x00006000c1007810 */ /* 0x040fe20007ffe0ff */
[----:B------:R-:W1:Y:S01]  /*13cd0*/  LDSM.16.M88.4 R40, [R193+0x6000] ;  /* 0x00600000c128783b */ /* 0x000e620000000200 */
[----:B------:R-:W-:-:S03]  /*13ce0*/  VIADD R191, R193, 0x6020 ;  /* 0x00006020c1bf7836 */ /* 0x000fc60000000000 */
[----:B------:R-:W2:Y:S01]  /*13cf0*/  LDSM.16.M88.4 R32, [R193+0x6800] ;  /* 0x00680000c120783b */ /* 0x000ea20000000200 */
[----:B------:R-:W-:Y:S01]  /*13d00*/  @P1 VIADD R191, R0, 0xffffffe0 ;  /* 0xffffffe000bf1836 */ /* 0x000fe20000000000 */
[----:B------:R-:W-:Y:S02]  /*13d10*/  MOV R0, 0x40 ;  /* 0x0000004000007802 */ /* 0x000fe40000000f00 */
[----:B------:R-:W3:Y:S01]  /*13d20*/  LDSM.16.M88.4 R24, [R193+0x7000] ;  /* 0x00700000c118783b */ /* 0x000ee20000000200 */
[C---:B------:R-:W-:Y:S01]  /*13d30*/  VIADD R187, R191.reuse, 0x800 ;  /* 0x00000800bfbb7836 */ /* 0x040fe20000000000 */
[----:B------:R-:W-:Y:S01]  /*13d40*/  SEL R0, R0, 0xffffffc0, !P2 ;  /* 0xffffffc000007807 */ /* 0x000fe20005000000 */
[C---:B------:R-:W-:Y:S01]  /*13d50*/  VIADD R186, R191.reuse, 0x1000 ;  /* 0x00001000bfba7836 */ /* 0x040fe20000000000 */
[----:B------:R-:W4:Y:S01]  /*13d60*/  LDSM.16.M88.4 R80, [R193+0x7800] ;  /* 0x00780000c150783b */ /* 0x000f220000000200 */
[C---:B------:R-:W-:Y:S01]  /*13d70*/  IADD3 R185, R191.reuse, 0x1800, RZ ;  /* 0x00001800bfb97810 */ /* 0x040fe20007ffe0ff */
[----:B------:R-:W-:Y:S01]  /*13d80*/  VIADD R183, R191, 0x2000 ;  /* 0x00002000bfb77836 */ /* 0x000fe20000000000 */
[----:B------:R-:W-:Y:S01]  /*13d90*/  IADD3 R184, R0, R191, RZ ;  /* 0x000000bf00b87210 */ /* 0x000fe20007ffe0ff */
[----:B------:R-:W4:Y:S01]  /*13da0*/  LDSM.16.M88.4 R76, [R191] ;  /* 0x00000000bf4c783b */ /* 0x000f220000000200 */
[----:B------:R-:W-:Y:S01]  /*13db0*/  IMAD.IADD R188, R193, 0x1, R0 ;  /* 0x00000001c1bc7824 */ /* 0x000fe200078e0200 */
[----:B------:R-:W-:Y:S01]  /*13dc0*/  IADD3 R180, R191, 0x3800, RZ ;  /* 0x00003800bfb47810 */ /* 0x000fe20007ffe0ff */
[----:B------:R-:W-:Y:S01]  /*13dd0*/  IMAD R0, R71, 0x10, R52 ;  /* 0x0000001047007824 */ /* 0x000fe200078e0234 */
[----:B------:R-:W4:Y:S01]  /*13de0*/  LDSM.16.M88.4 R64, [R191+0x800] ;  /* 0x00080000bf40783b */ /* 0x000f220000000200 */
[C---:B------:R-:W-:Y:S01]  /*13df0*/  VIADD R182, R191.reuse, 0x2800 ;  /* 0x00002800bfb67836 */ /* 0x040fe20000000000 */
[----:B------:R-:W-:Y:S01]  /*13e00*/  IADD3 R177, R191, 0x5000, RZ ;  /* 0x00005000bfb17810 */ /* 0x000fe20007ffe0ff */
[----:B------:R-:W-:Y:S01]  /*13e10*/  IMAD.IADD R0, R73, 0x1, R0 ;  /* 0x0000000149007824 */ /* 0x000fe200078e0200 */
[----:B------:R-:W4:Y:S01]  /*13e20*/  LDSM.16.M88.4 R60, [R191+0x1000] ;  /* 0x00100000bf3c783b */ /* 0x000f220000000200 */
[----:B------:R-:W-:-:S02]  /*13e30*/  VIADD R181, R191, 0x3000 ;  /* 0x00003000bfb57836 */ /* 0x000fc40000000000 */
[----:B------:R-:W-:Y:S01]  /*13e40*/  VIADD R179, R191, 0x4000 ;  /* 0x00004000bfb37836 */ /* 0x000fe20000000000 */
[----:B------:R-:W4:Y:S01]  /*13e50*/  LDSM.16.M88.4 R48, [R191+0x1800] ;  /* 0x00180000bf30783b */ /* 0x000f220000000200 */
[----:B------:R-:W-:Y:S01]  /*13e60*/  IADD3 R218, R221, 0x8, R0 ;  /* 0x00000008ddda7810 */ /* 0x000fe20007ffe000 */
[----:B------:R-:W-:Y:S01]  /*13e70*/  VIADD R178, R191, 0x4800 ;  /* 0x00004800bfb27836 */ /* 0x000fe20000000000 */
[----:B------:R-:W-:Y:S01]  /*13e80*/  VIADDMNMX R221, R221, R0, R69, PT ;  /* 0x00000000dddd7246 */ /* 0x000fe20003800145 */
[----:B------:R-:W4:Y:S01]  /*13e90*/  LDSM.16.M88.4 R12, [R188+0x6000] ;  /* 0x00600000bc0c783b */ /* 0x000f220000000200 */
[----:B------:R-:W-:Y:S01]  /*13ea0*/  VIMNMX R218, R218, R69, PT ;  /* 0x00000045dada7248 */ /* 0x000fe20003fe0100 */
[----:B------:R-:W-:Y:S02]  /*13eb0*/  VIADD R176, R191, 0x5800 ;  /* 0x00005800bfb07836 */ /* 0x000fe40000000000 */
[----:B------:R-:W4:Y:S01]  /*13ec0*/  LDSM.16.M88.4 R8, [R188+0x6800] ;  /* 0x00680000bc08783b */ /* 0x000f220000000200 */
[C---:B-1----:R-:W-:Y:S03]  /*13ed0*/  HMMA.16816.F32.BF16 R44, R84.reuse, R40, RZ ;  /* 0x00000028542c723c */ /* 0x042fe600000418ff */
[----:B------:R-:W1:Y:S04]  /*13ee0*/  LDSM.16.M88.4 R96, [R188+0x7000] ;  /* 0x00700000bc60783b */ /* 0x000e680000000200 */
[----:B------:R-:W1:Y:S01]  /*13ef0*/  LDSM.16.M88.4 R92, [R188+0x7800] ;  /* 0x00780000bc5c783b */ /* 0x000e620000000200 */
[C---:B------:R-:W-:Y:S06]  /*13f00*/  HMMA.16816.F32.BF16 R40, R84.reuse, R42, RZ ;  /* 0x0000002a5428723c */ /* 0x040fec00000418ff */
[C---:B--2---:R-:W-:Y:S06]  /*13f10*/  HMMA.16816.F32.BF16 R36, R84.reuse, R32, RZ ;  /* 0x000000205424723c */ /* 0x044fec00000418ff */
[C---:B------:R-:W-:Y:S06]  /*13f20*/  HMMA.16816.F32.BF16 R32, R84.reuse, R34, RZ ;  /* 0x000000225420723c */ /* 0x040fec00000418ff */
[C---:B---3--:R-:W-:Y:S06]  /*13f30*/  HMMA.16816.F32.BF16 R28, R84.reuse, R24, RZ ;  /* 0x00000018541c723c */ /* 0x048fec00000418ff */
        /* <DEDUP_REMOVED lines=131> */
[----:B------:R-:W-:-:S04]  /*14770*/  IMAD.IADD R5, R69, 0x1, -R210 ;  /* 0x0000000145057824 */ /* 0x000fc800078e0ad2 */
[----:B------:R-:W-:Y:S01]  /*14780*/  IMAD.IADD R223, R0, 0x1, R5 ;  /* 0x0000000100df7824 */ /* 0x000fe200078e0205 */
[----:B------:R-:W-:Y:S01]  /*14790*/  IADD3 R220, R5, 0x8, R0 ;  /* 0x0000000805dc7810 */ /* 0x000fe20007ffe000 */
[C---:B------:R-:W-:Y:S03]  /*147a0*/  HMMA.16816.F32.BF16 R36, R24.reuse, R48, R36 ;  /* 0x000000301824723c */ /* 0x040fe60000041824 */
[-C--:B------:R-:W-:Y:S02]  /*147b0*/  VIADDMNMX R222, R223, -R3.reuse, RZ, !PT ;  /* 0x80000003dfde7246 */ /* 0x080fe400078001ff */
[----:B------:R-:W-:Y:S01]  /*147c0*/  VIADDMNMX R219, R220, -R3, RZ, !PT ;  /* 0x80000003dcdb7246 */ /* 0x000fe200078001ff */
        /* <DEDUP_REMOVED lines=70> */
.L_x_6430:
[----:B------:R-:W2:Y:S02]  /*14c30*/  LD.E R0, desc[UR6][R16.64+0x38] ;  /* 0x0000380610007980 */ /* 0x000ea4000c101900 */
[----:B--2---:R-:W-:-:S04]  /*14c40*/  LEA R0, -R0, RZ, 0x6 ;  /* 0x000000ff00007211 */ /* 0x004fc800078e31ff */
[----:B------:R-:W-:Y:S02]  /*14c50*/  SHF.R.S32.HI R3, RZ, 0x1f, R0 ;  /* 0x0000001fff037819 */ /* 0x000fe40000011400 */
.L_x_6431:
[----:B------:R-:W-:Y:S05]  /*14c60*/  BSYNC B0 ;  /* 0x0000000000007941 */ /* 0x000fea0003800000 */
.L_x_6429:
        /* <DEDUP_REMOVED lines=96> */
.L_x_6428:
[----:B------:R-:W-:Y:S05]  /*15270*/  BSYNC B1 ;  /* 0x0000000000017941 */ /* 0x000fea0003800000 */
.L_x_6427:
[----:B------:R2:W3:Y:S01]  /*15280*/  LD.E R165, desc[UR6][R16.64+0xdc] ;  /* 0x0000dc0610a57980 */ /* 0x0004e2000c101900 */
[----:B------:R-:W-:-:S04]  /*15290*/  IMAD.IADD R0, R2, 0x1, R133 ;  /* 0x0000000102007824 */ /* 0x000fc800078e0285 */
[C---:B-1----:R-:W-:Y:S02]  /*152a0*/  VIADD R8, R0.reuse, 0x9 ;  /* 0x0000000900087836 */ /* 0x042fe40000000000 */
[C---:B------:R-:W-:Y:S02]  /*152b0*/  VIADD R20, R0.reuse, 0x1 ;  /* 0x0000000100147836 */ /* 0x040fe40000000000 */
[C---:B------:R-:W-:Y:S02]  /*152c0*/  IMAD.IADD R4, R223.reuse, 0x1, -R8 ;  /* 0x00000001df047824 */ /* 0x040fe400078e0a08 */
[C---:B------:R-:W-:Y:S02]  /*152d0*/  IMAD.IADD R10, R223.reuse, 0x1, -R20 ;  /* 0x00000001df0a7824 */ /* 0x040fe400078e0a14 */
[C---:B------:R-:W-:Y:S01]  /*152e0*/  VIADD R9, R0.reuse, 0x19 ;  /* 0x0000001900097836 */ /* 0x040fe20000000000 */
[----:B------:R-:W-:Y:S01]  /*152f0*/  IABS R4, R4 ;  /* 0x0000000400047213 */ /* 0x000fe20000000000 */
[C---:B------:R-:W-:Y:S01]  /*15300*/  VIADD R6, R0.reuse, 0x11 ;  /* 0x0000001100067836 */ /* 0x040fe20000000000 */
[----:B------:R-:W-:Y:S01]  /*15310*/  IABS R10, R10 ;  /* 0x0000000a000a7213 */ /* 0x000fe20000000000 */
[C---:B------:R-:W-:Y:S01]  /*15320*/  IMAD.IADD R12, R223.reuse, 0x1, -R9 ;  /* 0x00000001df0c7824 */ /* 0x040fe200078e0a09 */
[----:B------:R-:W-:Y:S01]  /*15330*/  I2FP.F32.S32 R4, R4 ;  /* 0x0000000400047245 */ /* 0x000fe20000201400 */
[C---:B------:R-:W-:Y:S01]  /*15340*/  IMAD.IADD R2, R223.reuse, 0x1, -R6 ;  /* 0x00000001df027824 */ /* 0x040fe200078e0a06 */
[----:B------:R-:W-:Y:S01]  /*15350*/  I2FP.F32.S32 R10, R10 ;  /* 0x0000000a000a7245 */ /* 0x000fe20000201400 */
[----:B------:R-:W-:Y:S01]  /*15360*/  IMAD.IADD R3, R223, 0x1, -R0 ;  /* 0x00000001df037824 */ /* 0x000fe200078e0a00 */
[----:B------:R-:W-:Y:S01]  /*15370*/  IABS R12, R12 ;  /* 0x0000000c000c7213 */ /* 0x000fe20000000000 */
[----:B------:R-:W-:Y:S01]  /*15380*/  VIADD R7, R0, 0x10 ;  /* 0x0000001000077836 */ /* 0x000fe20000000000 */
[----:B------:R-:W-:Y:S01]  /*15390*/  ISETP.GE.AND P4, PT, R20, R222, PT ;  /* 0x000000de1400720c */ /* 0x000fe20003f86270 */
[C---:B------:R-:W-:Y:S01]  /*153a0*/  FFMA.FTZ R29, -R217.reuse, R4, R41 ;  /* 0x00000004d91d7223 */ /* 0x040fe20000010129 */
[----:B------:R-:W-:Y:S01]  /*153b0*/  I2FP.F32.S32 R12, R12 ;  /* 0x0000000c000c7245 */ /* 0x000fe20000201400 */
[----:B------:R-:W-:Y:S01]  /*153c0*/  FFMA.FTZ R45, -R217, R10, R45 ;  /* 0x0000000ad92d7223 */ /* 0x000fe2000001012d */
[----:B------:R-:W-:Y:S01]  /*153d0*/  IABS R2, R2 ;  /* 0x0000000200027213 */ /* 0x000fe20000000000 */
[----:B------:R-:W-:Y:S01]  /*153e0*/  VIADD R4, R0, 0x21 ;  /* 0x0000002100047836 */ /* 0x000fe20000000000 */
[----:B------:R-:W-:Y:S01]  /*153f0*/  ISETP.GE.OR P4, PT, R20, R221, !P4 ;  /* 0x000000dd1400720c */ /* 0x000fe20006786670 */
[----:B------:R-:W-:Y:S01]  /*15400*/  VIADD R5, R0, 0x20 ;  /* 0x0000002000057836 */ /* 0x000fe20000000000 */
[----:B------:R-:W-:Y:S01]  /*15410*/  IABS R3, R3 ;  /* 0x0000000300037213 */ /* 0x000fe20000000000 */
[----:B------:R-:W-:Y:S01]  /*15420*/  IMAD.IADD R10, R223, 0x1, -R4 ;  /* 0x00000001df0a7824 */ /* 0x000fe200078e0a04 */
[----:B------:R-:W-:Y:S01]  /*15430*/  I2FP.F32.S32 R2, R2 ;  /* 0x0000000200027245 */ /* 0x000fe20000201400 */
[----:B------:R-:W-:Y:S01]  /*15440*/  FFMA.FTZ R13, -R217, R12, R33 ;  /* 0x0000000cd90d7223 */ /* 0x000fe20000010121 */
[----:B------:R-:W-:Y:S01]  /*15450*/  FSEL R33, R45, -INF , !P4 ;  /* 0xff8000002d217808 */ /* 0x000fe20006000000 */
[----:B------:R-:W-:Y:S01]  /*15460*/  IMAD.IADD R19, R223, 0x1, -R7 ;  /* 0x00000001df137824 */ /* 0x000fe200078e0a07 */
[----:B------:R-:W-:-:S02]  /*15470*/  I2FP.F32.S32 R3, R3 ;  /* 0x0000000300037245 */ /* 0x000fc40000201400 */
[CC--:B------:R-:W-:Y:S01]  /*15480*/  ISETP.GE.AND P2, PT, R0.reuse, R222.reuse, PT ;  /* 0x000000de0000720c */ /* 0x0c0fe20003f46270 */
[----:B------:R-:W-:Y:S01]  /*15490*/  VIADD R18, R0, 0x8 ;  /* 0x0000000800127836 */ /* 0x000fe20000000000 */
[----:B------:R-:W-:Y:S01]  /*154a0*/  ISETP.GE.AND P4, PT, R6, R222, PT ;  /* 0x000000de0600720c */ /* 0x000fe20003f86270 */
[----:B--2---:R-:W-:Y:S01]  /*154b0*/  FFMA.FTZ R17, -R217, R2, R37 ;  /* 0x00000002d9117223 */ /* 0x004fe20000010125 */
[----:B------:R-:W-:Y:S01]  /*154c0*/  IMAD.IADD R23, R223, 0x1, -R5 ;  /* 0x00000001df177824 */ /* 0x000fe200078e0a05 */
[----:B------:R-:W-:Y:S01]  /*154d0*/  IABS R10, R10 ;  /* 0x0000000a000a7213 */ /* 0x000fe20000000000 */
[----:B------:R-:W-:Y:S01]  /*154e0*/  VIADD R12, R0, 0x31 ;  /* 0x00000031000c7836 */ /* 0x000fe20000000000 */
[----:B------:R-:W-:Y:S01]  /*154f0*/  ISETP.GE.OR P4, PT, R6, R221, !P4 ;  /* 0x000000dd0600720c */ /* 0x000fe20006786670 */
[----:B------:R-:W-:Y:S01]  /*15500*/  FFMA.FTZ R3, -R217, R3, R44 ;  /* 0x00000003d9037223 */ /* 0x000fe2000001012c */
[----:B------:R-:W-:Y:S01]  /*15510*/  IABS R19, R19 ;  /* 0x0000001300137213 */ /* 0x000fe20000000000 */
[C---:B------:R-:W-:Y:S01]  /*15520*/  VIADD R2, R0.reuse, 0x28 ;  /* 0x0000002800027836 */ /* 0x040fe20000000000 */
[----:B------:R-:W-:Y:S01]  /*15530*/  ISETP.GE.OR P2, PT, R0, R221, !P2 ;  /* 0x000000dd0000720c */ /* 0x000fe20005746670 */
[----:B------:R-:W-:Y:S01]  /*15540*/  IMAD.IADD R24, R223, 0x1, -R12 ;  /* 0x00000001df187824 */ /* 0x000fe200078e0a0c */
[----:B------:R-:W-:Y:S01]  /*15550*/  I2FP.F32.S32 R10, R10 ;  /* 0x0000000a000a7245 */ /* 0x000fe20000201400 */
[----:B------:R-:W-:Y:S01]  /*15560*/  IMAD.IADD R27, R220, 0x1, -R0 ;  /* 0x00000001dc1b7824 */ /* 0x000fe200078e0a00 */
[----:B------:R-:W-:-:S02]  /*15570*/  IABS R23, R23 ;  /* 0x0000001700177213 */ /* 0x000fc40000000000 */
[----:B------:R-:W-:Y:S02]  /*15580*/  FSEL R17, R17, -INF , !P4 ;  /* 0xff80000011117808 */ /* 0x000fe40006000000 */
[----:B------:R-:W-:Y:S02]  /*15590*/  I2FP.F32.S32 R19, R19 ;  /* 0x0000001300137245 */ /* 0x000fe40000201400 */
[-C--:B------:R-:W-:Y:S01]  /*155a0*/  ISETP.GE.AND P4, PT, R4, R222.reuse, PT ;  /* 0x000000de0400720c */ /* 0x080fe20003f86270 */
[----:B------:R-:W-:Y:S01]  /*155b0*/  IMAD.IADD R21, R223, 0x1, -R2 ;  /* 0x00000001df157824 */ /* 0x000fe200078e0a02 */
[----:B------:R-:W-:Y:S01]  /*155c0*/  FSEL R3, R3, -INF , !P2 ;  /* 0xff80000003037808 */ /* 0x000fe20005000000 */
[----:B------:R-:W-:Y:S01]  /*155d0*/  IMAD.IADD R31, R223, 0x1, -R18 ;  /* 0x00000001df1f7824 */ /* 0x000fe200078e0a12 */
[----:B------:R-:W-:Y:S01]  /*155e0*/  ISETP.GE.AND P2, PT, R7, R222, PT ;  /* 0x000000de0700720c */ /* 0x000fe20003f46270 */
[----:B------:R-:W-:Y:S01]  /*155f0*/  FFMA.FTZ R93, -R217, R10, R93 ;  /* 0x0000000ad95d7223 */ /* 0x000fe2000001015d */
[----:B------:R-:W-:-:S02]  /*15600*/  I2FP.F32.S32 R23, R23 ;  /* 0x0000001700177245 */ /* 0x000fc40000201400 */
[----:B------:R-:W-:Y:S01]  /*15610*/  IABS R24, R24 ;  /* 0x0000001800187213 */ /* 0x000fe20000000000 */
[----:B------:R-:W-:Y:S01]  /*15620*/  FFMA.FTZ R19, -R217, R19, R36 ;  /* 0x00000013d9137223 */ /* 0x000fe20000010124 */
[-C--:B------:R-:W-:Y:S01]  /*15630*/  ISETP.GE.OR P4, PT, R4, R221.reuse, !P4 ;  /* 0x000000dd0400720c */ /* 0x080fe20006786670 */
[----:B------:R-:W-:Y:S01]  /*15640*/  VIADD R14, R0, 0x30 ;  /* 0x00000030000e7836 */ /* 0x000fe20000000000 */
[----:B------:R-:W-:Y:S02]  /*15650*/  ISETP.GE.AND P6, PT, R8, R222, PT ;  /* 0x000000de0800720c */ /* 0x000fe40003fc6270 */
[----:B------:R-:W-:Y:S01]  /*15660*/  ISETP.GE.OR P2, PT, R7, R221, !P2 ;  /* 0x000000dd0700720c */ /* 0x000fe20005746670 */
[C---:B------:R-:W-:Y:S01]  /*15670*/  VIADD R11, R0.reuse, 0x18 ;  /* 0x00000018000b7836 */ /* 0x040fe20000000000 */
[----:B------:R-:W-:Y:S01]  /*15680*/  IABS R21, R21 ;  /* 0x0000001500157213 */ /* 0x000fe20000000000 */
[----:B------:R-:W-:Y:S01]  /*15690*/  FFMA.FTZ R92, -R217, R23, R92 ;  /* 0x00000017d95c7223 */ /* 0x000fe2000001015c */
[----:B------:R-:W-:Y:S01]  /*156a0*/  I2FP.F32.S32 R24, R24 ;  /* 0x0000001800187245 */ /* 0x000fe20000201400 */
[----:B------:R-:W-:Y:S01]  /*156b0*/  VIADD R16, R0, 0x29 ;  /* 0x0000002900107836 */ /* 0x000fe20000000000 */
[----:B------:R-:W-:Y:S01]  /*156c0*/  IABS R31, R31 ;  /* 0x0000001f001f7213 */ /* 0x000fe20000000000 */
[----:B------:R-:W-:Y:S01]  /*156d0*/  IMAD.IADD R23, R223, 0x1, -R14 ;  /* 0x00000001df177824 */ /* 0x000fe200078e0a0e */
[----:B------:R-:W-:-:S02]  /*156e0*/  FSEL R159, R93, -INF , !P4 ;  /* 0xff8000005d9f7808 */ /* 0x000fc40006000000 */
[----:B------:R-:W-:Y:S02]  /*156f0*/  IABS R27, R27 ;  /* 0x0000001b001b7213 */ /* 0x000fe40000000000 */
[----:B------:R-:W-:Y:S02]  /*15700*/  ISETP.GE.AND P1, PT, R0, R219, PT ;  /* 0x000000db0000720c */ /* 0x000fe40003f26270 */
[----:B------:R-:W-:Y:S02]  /*15710*/  ISETP.GE.OR P6, PT, R8, R221, !P6 ;  /* 0x000000dd0800720c */ /* 0x000fe400077c6670 */
[-C--:B------:R-:W-:Y:S02]  /*15720*/  ISETP.GE.AND P4, PT, R12, R222.reuse, PT ;  /* 0x000000de0c00720c */ /* 0x080fe40003f86270 */
[----:B------:R-:W-:Y:S01]  /*15730*/  FSEL R19, R19, -INF , !P2 ;  /* 0xff80000013137808 */ /* 0x000fe20005000000 */
[C---:B------:R-:W-:Y:S01]  /*15740*/  IMAD.IADD R15, R223.reuse, 0x1, -R11 ;  /* 0x00000001df0f7824 */ /* 0x040fe200078e0a0b */
[----:B------:R-:W-:Y:S01]  /*15750*/  I2FP.F32.S32 R21, R21 ;  /* 0x0000001500157245 */ /* 0x000fe20000201400 */
[----:B------:R-:W-:Y:S01]  /*15760*/  IMAD.IADD R26, R223, 0x1, -R16 ;  /* 0x00000001df1a7824 */ /* 0x000fe200078e0a10 */
[----:B------:R-:W-:Y:S01]  /*15770*/  ISETP.GE.AND P2, PT, R5, R222, PT ;  /* 0x000000de0500720c */ /* 0x000fe20003f46270 */
[----:B------:R-:W-:Y:S01]  /*15780*/  FFMA.FTZ R89, -R217, R24, R89 ;  /* 0x00000018d9597223 */ /* 0x000fe20000010159 */
[----:B------:R-:W-:Y:S01]  /*15790*/  I2FP.F32.S32 R31, R31 ;  /* 0x0000001f001f7245 */ /* 0x000fe20000201400 */
[----:B------:R-:W-:Y:S01]  /*157a0*/  VIADD R10, R0, 0x38 ;  /* 0x00000038000a7836 */ /* 0x000fe20000000000 */
[----:B------:R-:W-:-:S02]  /*157b0*/  I2FP.F32.S32 R27, R27 ;  /* 0x0000001b001b7245 */ /* 0x000fc40000201400 */
[C---:B------:R-:W-:Y:S01]  /*157c0*/  ISETP.GE.OR P1, PT, R0.reuse, R218, !P1 ;  /* 0x000000da0000720c */ /* 0x040fe20004f26670 */
[----:B------:R-:W-:Y:S01]  /*157d0*/  VIADD R0, R0, 0x39 ;  /* 0x0000003900007836 */ /* 0x000fe20000000000 */
[----:B------:R-:W-:Y:S02]  /*157e0*/  FSEL R29, R29, -INF , !P6 ;  /* 0xff8000001d1d7808 */ /* 0x000fe40007000000 */
[----:B------:R-:W-:Y:S02]  /*157f0*/  ISETP.GE.OR P4, PT, R12, R221, !P4 ;  /* 0x000000dd0c00720c */ /* 0x000fe40006786670 */
[----:B------:R-:W-:Y:S02]  /*15800*/  IABS R23, R23 ;  /* 0x0000001700177213 */ /* 0x000fe40000000000 */
[-C--:B------:R-:W-:Y:S02]  /*15810*/  ISETP.GE.AND P3, PT, R18, R222.reuse, PT ;  /* 0x000000de1200720c */ /* 0x080fe40003f66270 */
[----:B------:R-:W-:Y:S01]  /*15820*/  ISETP.GE.AND P6, PT, R9, R222, PT ;  /* 0x000000de0900720c */ /* 0x000fe20003fc6270 */
[----:B------:R-:W-:Y:S01]  /*15830*/  FFMA.FTZ R76, -R217, R21, R76 ;  /* 0x00000015d94c7223 */ /* 0x000fe2000001014c */
[----:B------:R-:W-:Y:S01]  /*15840*/  ISETP.GE.OR P2, PT, R5, R221, !P2 ;  /* 0x000000dd0500720c */ /* 0x000fe20005746670 */
[----:B------:R-:W-:Y:S01]  /*15850*/  FFMA.FTZ R31, -R217, R31, R40 ;  /* 0x0000001fd91f7223 */ /* 0x000fe20000010128 */
[----:B------:R-:W-:Y:S01]  /*15860*/  IABS R15, R15 ;  /* 0x0000000f000f7213 */ /* 0x000fe20000000000 */
[----:B------:R-:W-:Y:S01]  /*15870*/  IMAD.IADD R21, R223, 0x1, -R10 ;  /* 0x00000001df157824 */ /* 0x000fe200078e0a0a */
[----:B------:R-:W-:Y:S01]  /*15880*/  IABS R26, R26 ;  /* 0x0000001a001a7213 */ /* 0x000fe20000000000 */
[----:B------:R-:W-:Y:S01]  /*15890*/  FFMA.FTZ R27, -R217, R27, R46 ;  /* 0x0000001bd91b7223 */ /* 0x000fe2000001012e */
[----:B------:R-:W-:Y:S01]  /*158a0*/  FSEL R231, R89, -INF , !P4 ;  /* 0xff80000059e77808 */ /* 0x000fe20006000000 */
[----:B------:R-:W-:Y:S01]  /*158b0*/  IMAD.IADD R22, R223, 0x1, -R0 ;  /* 0x00000001df167824 */ /* 0x000fe200078e0a00 */
[----:B------:R-:W-:-:S02]  /*158c0*/  I2FP.F32.S32 R23, R23 ;  /* 0x0000001700177245 */ /* 0x000fc40000201400 */
[CC--:B------:R-:W-:Y:S02]  /*158d0*/  ISETP.GE.OR P3, PT, R18.reuse, R221.reuse, !P3 ;  /* 0x000000dd1200720c */ /* 0x0c0fe40005f66670 */
[----:B------:R-:W-:Y:S02]  /*158e0*/  ISETP.GE.OR P6, PT, R9, R221, !P6 ;  /* 0x000000dd0900720c */ /* 0x000fe400077c6670 */
[----:B------:R-:W-:Y:S02]  /*158f0*/  ISETP.GE.AND P4, PT, R18, R219, PT ;  /* 0x000000db1200720c */ /* 0x000fe40003f86270 */
[----:B------:R-:W-:Y:S02]  /*15900*/  FSEL R241, R92, -INF , !P2 ;  /* 0xff8000005cf17808 */ /* 0x000fe40005000000 */
[----:B------:R-:W-:Y:S02]  /*15910*/  ISETP.GE.AND P2, PT, R14, R222, PT ;  /* 0x000000de0e00720c */ /* 0x000fe40003f46270 */
[----:B------:R-:W-:-:S02]  /*15920*/  I2FP.F32.S32 R15, R15 ;  /* 0x0000000f000f7245 */ /* 0x000fc40000201400 */
[----:B------:R-:W-:Y:S01]  /*15930*/  I2FP.F32.S32 R26, R26 ;  /* 0x0000001a001a7245 */ /* 0x000fe20000201400 */
[----:B------:R-:W-:Y:S01]  /*15940*/  FFMA.FTZ R88, -R217, R23, R88 ;  /* 0x00000017d9587223 */ /* 0x000fe20000010158 */
[----:B------:R-:W-:Y:S02]  /*15950*/  IABS R21, R21 ;  /* 0x0000001500157213 */ /* 0x000fe40000000000 */
[----:B------:R-:W-:Y:S02]  /*15960*/  FSEL R31, R31, -INF , !P3 ;  /* 0xff8000001f1f7808 */ /* 0x000fe40005800000 */
[----:B------:R-:W-:Y:S02]  /*15970*/  FSEL R13, R13, -INF , !P6 ;  /* 0xff8000000d0d7808 */ /* 0x000fe40007000000 */
[----:B------:R-:W-:Y:S01]  /*15980*/  ISETP.GE.OR P4, PT, R18, R218, !P4 ;  /* 0x000000da1200720c */ /* 0x000fe20006786670 */
[----:B------:R-:W-:Y:S01]  /*15990*/  IMAD.IADD R18, R220, 0x1, -R18 ;  /* 0x00000001dc127824 */ /* 0x000fe200078e0a12 */
[----:B------:R-:W-:-:S02]  /*159a0*/  IABS R22, R22 ;  /* 0x0000001600167213 */ /* 0x000fc40000000000 */
[-C--:B------:R-:W-:Y:S02]  /*159b0*/  ISETP.GE.AND P3, PT, R11, R222.reuse, PT ;  /* 0x000000de0b00720c */ /* 0x080fe40003f66270 */
[----:B------:R-:W-:Y:S02]  /*159c0*/  ISETP.GE.AND P6, PT, R16, R222, PT ;  /* 0x000000de1000720c */ /* 0x000fe40003fc6270 */
[----:B------:R-:W-:Y:S02]  /*159d0*/  FSEL R27, R27, -INF , !P1 ;  /* 0xff8000001b1b7808 */ /* 0x000fe40004800000 */
[----:B------:R-:W-:Y:S02]  /*159e0*/  ISETP.GE.OR P2, PT, R14, R221, !P2 ;  /* 0x000000dd0e00720c */ /* 0x000fe40005746670 */
[----:B------:R-:W-:Y:S01]  /*159f0*/  ISETP.GE.AND P1, PT, R6, R219, PT ;  /* 0x000000db0600720c */ /* 0x000fe20003f26270 */
[C---:B------:R-:W-:Y:S01]  /*15a00*/  FFMA.FTZ R15, -R217.reuse, R15, R32 ;  /* 0x0000000fd90f7223 */ /* 0x040fe20000010120 */
[----:B------:R-:W-:Y:S01]  /*15a10*/  I2FP.F32.S32 R21, R21 ;  /* 0x0000001500157245 */ /* 0x000fe20000201400 */
[----:B------:R-:W-:Y:S01]  /*15a20*/  FFMA.FTZ R77, -R217, R26, R77 ;  /* 0x0000001ad94d7223 */ /* 0x000fe2000001014d */
[----:B------:R-:W-:-:S02]  /*15a30*/  I2FP.F32.S32 R22, R22 ;  /* 0x0000001600167245 */ /* 0x000fc40000201400 */
[-C--:B------:R-:W-:Y:S02]  /*15a40*/  ISETP.GE.OR P3, PT, R11, R221.reuse, !P3 ;  /* 0x000000dd0b00720c */ /* 0x080fe40005f66670 */
[----:B------:R-:W-:Y:S02]  /*15a50*/  ISETP.GE.OR P6, PT, R16, R221, !P6 ;  /* 0x000000dd1000720c */ /* 0x000fe400077c6670 */
[----:B------:R-:W-:Y:S02]  /*15a60*/  FSEL R233, R88, -INF , !P2 ;  /* 0xff80000058e97808 */ /* 0x000fe40005000000 */
[----:B------:R-:W-:Y:S01]  /*15a70*/  ISETP.GE.OR P1, PT, R6, R218, !P1 ;  /* 0x000000da0600720c */ /* 0x000fe20004f26670 */
[----:B------:R-:W-:Y:S01]  /*15a80*/  IMAD.IADD R6, R220, 0x1, -R6 ;  /* 0x00000001dc067824 */ /* 0x000fe200078e0a06 */
[----:B------:R-:W-:Y:S02]  /*15a90*/  IABS R18, R18 ;  /* 0x0000001200127213 */ /* 0x000fe40000000000 */
[----:B------:R-:W-:Y:S01]  /*15aa0*/  ISETP.GE.AND P2, PT, R0, R222, PT ;  /* 0x000000de0000720c */ /* 0x000fe20003f46270 */
[----:B------:R-:W-:Y:S01]  /*15ab0*/  FFMA.FTZ R84, -R217, R21, R84 ;  /* 0x00000015d9547223 */ /* 0x000fe20000010154 */
[----:B------:R-:W-:Y:S01]  /*15ac0*/  FSEL R15, R15, -INF , !P3 ;  /* 0xff8000000f0f7808 */ /* 0x000fe20005800000 */
[----:B------:R-:W-:Y:S01]  /*15ad0*/  FFMA.FTZ R85, -R217, R22, R85 ;  /* 0x00000016d9557223 */ /* 0x000fe20000010155 */
[----:B------:R-:W-:-:S02]  /*15ae0*/  FSEL R163, R77, -INF , !P6 ;  /* 0xff8000004da37808 */ /* 0x000fc40007000000 */
[----:B------:R-:W-:Y:S02]  /*15af0*/  ISETP.GE.AND P3, PT, R2, R222, PT ;  /* 0x000000de0200720c */ /* 0x000fe40003f66270 */
[----:B------:R-:W-:Y:S02]  /*15b00*/  ISETP.GE.AND P6, PT, R20, R219, PT ;  /* 0x000000db1400720c */ /* 0x000fe40003fc6270 */
[----:B------:R-:W-:Y:S02]  /*15b10*/  I2FP.F32.S32 R21, R18 ;  /* 0x0000001200157245 */ /* 0x000fe40000201400 */
[----:B------:R-:W-:Y:S02]  /*15b20*/  ISETP.GE.OR P2, PT, R0, R221, !P2 ;  /* 0x000000dd0000720c */ /* 0x000fe40005746670 */
[----:B------:R-:W-:Y:S01]  /*15b30*/  IABS R6, R6 ;  /* 0x0000000600067213 */ /* 0x000fe20000000000 */
[----:B------:R-:W-:Y:S01]  /*15b40*/  FFMA.FTZ R21, -R217, R21, R42 ;  /* 0x00000015d9157223 */ /* 0x000fe2000001012a */
[----:B------:R-:W-:-:S02]  /*15b50*/  ISETP.GE.OR P3, PT, R2, R221, !P3 ;  /* 0x000000dd0200720c */ /* 0x000fc40005f66670 */
[----:B------:R-:W-:Y:S01]  /*15b60*/  ISETP.GE.OR P6, PT, R20, R218, !P6 ;  /* 0x000000da1400720c */ /* 0x000fe200077c6670 */
[----:B------:R-:W-:Y:S01]  /*15b70*/  IMAD.IADD R20, R220, 0x1, -R20 ;  /* 0x00000001dc147824 */ /* 0x000fe200078e0a14 */
[----:B------:R-:W-:Y:S02]  /*15b80*/  FSEL R227, R85, -INF , !P2 ;  /* 0xff80000055e37808 */ /* 0x000fe40005000000 */
[----:B------:R-:W-:Y:S02]  /*15b90*/  ISETP.GE.AND P2, PT, R7, R219, PT ;  /* 0x000000db0700720c */ /* 0x000fe40003f46270 */
[----:B------:R-:W-:Y:S02]  /*15ba0*/  I2FP.F32.S32 R6, R6 ;  /* 0x0000000600067245 */ /* 0x000fe40000201400 */
[----:B------:R-:W-:Y:S02]  /*15bb0*/  FSEL R239, R76, -INF , !P3 ;  /* 0xff8000004cef7808 */ /* 0x000fe40005800000 */
[----:B------:R-:W-:Y:S01]  /*15bc0*/  ISETP.GE.AND P3, PT, R10, R222, PT ;  /* 0x000000de0a00720c */ /* 0x000fe20003f66270 */
[----:B------:R-:W-:Y:S01]  /*15bd0*/  FFMA.FTZ R39, -R217, R6, R39 ;  /* 0x00000006d9277223 */ /* 0x000fe20000010127 */
[----:B------:R-:W-:Y:S01]  /*15be0*/  ISETP.GE.OR P2, PT, R7, R218, !P2 ;  /* 0x000000da0700720c */ /* 0x000fe20005746670 */
[----:B------:R-:W-:Y:S01]  /*15bf0*/  IMAD.IADD R7, R220, 0x1, -R7 ;  /* 0x00000001dc077824 */ /* 0x000fe200078e0a07 */
[----:B------:R-:W-:-:S02]  /*15c00*/  IABS R20, R20 ;  /* 0x0000001400147213 */ /* 0x000fc40000000000 */
[----:B------:R-:W-:Y:S02]  /*15c10*/  FSEL R23, R21, -INF , !P4 ;  /* 0xff80000015177808 */ /* 0x000fe40006000000 */
[C---:B------:R-:W-:Y:S02]  /*15c20*/  ISETP.GE.AND P4, PT, R9.reuse, R219, PT ;  /* 0x000000db0900720c */ /* 0x040fe40003f86270 */
[----:B------:R-:W-:Y:S01]  /*15c30*/  ISETP.GE.OR P3, PT, R10, R221, !P3 ;  /* 0x000000dd0a00720c */ /* 0x000fe20005f66670 */
[----:B------:R-:W-:Y:S01]  /*15c40*/  IMAD.IADD R18, R220, 0x1, -R9 ;  /* 0x00000001dc127824 */ /* 0x000fe200078e0a09 */
[----:B------:R-:W-:Y:S02]  /*15c50*/  I2FP.F32.S32 R20, R20 ;  /* 0x0000001400147245 */ /* 0x000fe40000201400 */
[----:B------:R-:W-:Y:S02]  /*15c60*/  ISETP.GE.OR P4, PT, R9, R218, !P4 ;  /* 0x000000da0900720c */ /* 0x000fe40006786670 */
[----:B------:R-:W-:-:S02]  /*15c70*/  IABS R7, R7 ;  /* 0x0000000700077213 */ /* 0x000fc40000000000 */
[----:B------:R-:W-:Y:S02]  /*15c80*/  FSEL R9, R39, -INF , !P1 ;  /* 0xff80000027097808 */ /* 0x000fe40004800000 */
[----:B------:R-:W-:Y:S02]  /*15c90*/  FSEL R229, R84, -INF , !P3 ;  /* 0xff80000054e57808 */ /* 0x000fe40005800000 */
[-C--:B------:R-:W-:Y:S01]  /*15ca0*/  ISETP.GE.AND P1, PT, R2, R219.reuse, PT ;  /* 0x000000db0200720c */ /* 0x080fe20003f26270 */
[C---:B------:R-:W-:Y:S01]  /*15cb0*/  FFMA.FTZ R20, -R217.reuse, R20, R47 ;  /* 0x00000014d9147223 */ /* 0x040fe2000001012f */
[----:B------:R-:W-:Y:S02]  /*15cc0*/  ISETP.GE.AND P3, PT, R8, R219, PT ;  /* 0x000000db0800720c */ /* 0x000fe40003f66270 */
[----:B------:R-:W-:Y:S02]  /*15cd0*/  I2FP.F32.S32 R7, R7 ;  /* 0x0000000700077245 */ /* 0x000fe40000201400 */
[-C--:B------:R-:W-:Y:S01]  /*15ce0*/  ISETP.GE.OR P1, PT, R2, R218.reuse, !P1 ;  /* 0x000000da0200720c */ /* 0x080fe20004f26670 */
[----:B------:R-:W-:Y:S01]  /*15cf0*/  IMAD.IADD R2, R220, 0x1, -R2 ;  /* 0x00000001dc027824 */ /* 0x000fe200078e0a02 */
[----:B------:R-:W-:Y:S01]  /*15d00*/  ISETP.GE.OR P3, PT, R8, R218, !P3 ;  /* 0x000000da0800720c */ /* 0x000fe20005f66670 */
[----:B------:R-:W-:Y:S01]  /*15d10*/  IMAD.IADD R8, R220, 0x1, -R8 ;  /* 0x00000001dc087824 */ /* 0x000fe200078e0a08 */
[----:B------:R-:W-:Y:S01]  /*15d20*/  FSEL R25, R20, -INF , !P6 ;  /* 0xff80000014197808 */ /* 0x000fe20007000000 */
[----:B------:R-:W-:Y:S01]  /*15d30*/  FFMA.FTZ R7, -R217, R7, R38 ;  /* 0x00000007d9077223 */ /* 0x000fe20000010126 */
[----:B------:R-:W-:Y:S01]  /*15d40*/  ISETP.GE.AND P6, PT, R11, R219, PT ;  /* 0x000000db0b00720c */ /* 0x000fe20003fc6270 */
[----:B------:R-:W-:Y:S01]  /*15d50*/  IMAD.IADD R6, R220, 0x1, -R11 ;  /* 0x00000001dc067824 */ /* 0x000fe200078e0a0b */
[----:B------:R-:W-:-:S02]  /*15d60*/  IABS R2, R2 ;  /* 0x0000000200027213 */ /* 0x000fc40000000000 */
[----:B------:R-:W-:Y:S02]  /*15d70*/  IABS R8, R8 ;  /* 0x0000000800087213 */ /* 0x000fe40000000000 */
[----:B------:R-:W-:Y:S02]  /*15d80*/  ISETP.GE.OR P6, PT, R11, R218, !P6 ;  /* 0x000000da0b00720c */ /* 0x000fe400077c6670 */
[----:B------:R-:W-:Y:S02]  /*15d90*/  FSEL R11, R7, -INF , !P2 ;  /* 0xff800000070b7808 */ /* 0x000fe40005000000 */
[----:B------:R-:W-:Y:S02]  /*15da0*/  I2FP.F32.S32 R7, R2 ;  /* 0x0000000200077245 */ /* 0x000fe40000201400 */
[----:B------:R-:W-:Y:S02]  /*15db0*/  I2FP.F32.S32 R8, R8 ;  /* 0x0000000800087245 */ /* 0x000fe40000201400 */
[----:B------:R-:W-:-:S02]  /*15dc0*/  FMNMX.FTZ R2, R3, R33, !PT ;  /* 0x0000002103027209 */ /* 0x000fc40007810000 */
[----:B------:R-:W-:Y:S01]  /*15dd0*/  IABS R6, R6 ;  /* 0x0000000600067213 */ /* 0x000fe20000000000 */
[----:B------:R-:W-:Y:S01]  /*15de0*/  FFMA.FTZ R8, -R217, R8, R43 ;  /* 0x00000008d9087223 */ /* 0x000fe2000001012b */
[----:B------:R-:W-:Y:S02]  /*15df0*/  FMNMX.FTZ R2, R31, R2, !PT ;  /* 0x000000021f027209 */ /* 0x000fe40007810000 */
[----:B------:R-:W-:Y:S02]  /*15e00*/  I2FP.F32.S32 R6, R6 ;  /* 0x0000000600067245 */ /* 0x000fe40000201400 */
[----:B------:R-:W-:Y:S02]  /*15e10*/  FMNMX.FTZ R2, R29, R2, !PT ;  /* 0x000000021d027209 */ /* 0x000fe40007810000 */
[----:B------:R-:W-:Y:S01]  /*15e20*/  FSEL R21, R8, -INF , !P3 ;  /* 0xff80000008157808 */ /* 0x000fe20005800000 */
[----:B------:R-:W-:Y:S01]  /*15e30*/  FFMA.FTZ R6, -R217, R6, R34 ;  /* 0x00000006d9067223 */ /* 0x000fe20000010122 */
[----:B------:R-:W-:-:S02]  /*15e40*/  ISETP.GE.AND P3, PT, R5, R219, PT ;  /* 0x000000db0500720c */ /* 0x000fc40003f66270 */
[----:B------:R-:W-:Y:S01]  /*15e50*/  FMNMX.FTZ R2, R19, R2, !PT ;  /* 0x0000000213027209 */ /* 0x000fe20007810000 */
[----:B------:R-:W-:Y:S01]  /*15e60*/  FFMA.FTZ R78, -R217, R7, R78 ;  /* 0x00000007d94e7223 */ /* 0x000fe2000001014e */
[----:B------:R-:W-:Y:S01]  /*15e70*/  ISETP.GE.OR P3, PT, R5, R218, !P3 ;  /* 0x000000da0500720c */ /* 0x000fe20005f66670 */
[----:B------:R-:W-:Y:S01]  /*15e80*/  IMAD.IADD R5, R220, 0x1, -R5 ;  /* 0x00000001dc057824 */ /* 0x000fe200078e0a05 */
[----:B------:R-:W-:Y:S02]  /*15e90*/  FSEL R7, R6, -INF , !P6 ;  /* 0xff80000006077808 */ /* 0x000fe40007000000 */
[----:B------:R-:W-:Y:S02]  /*15ea0*/  FMNMX.FTZ R2, R17, R2, !PT ;  /* 0x0000000211027209 */ /* 0x000fe40007810000 */
[----:B------:R-:W-:Y:S02]  /*15eb0*/  FMNMX.FTZ R6, R27, R25, !PT ;  /* 0x000000191b067209 */ /* 0x000fe40007810000 */
[----:B------:R-:W-:-:S02]  /*15ec0*/  IABS R18, R18 ;  /* 0x0000001200127213 */ /* 0x000fc40000000000 */
[C---:B------:R-:W-:Y:S02]  /*15ed0*/  ISETP.GE.AND P2, PT, R4.reuse, R219, PT ;  /* 0x000000db0400720c */ /* 0x040fe40003f46270 */
[----:B------:R-:W-:Y:S02]  /*15ee0*/  FMNMX.FTZ R2, R15, R2, !PT ;  /* 0x000000020f027209 */ /* 0x000fe40007810000 */
[----:B------:R-:W-:Y:S02]  /*15ef0*/  FMNMX.FTZ R6, R23, R6, !PT ;  /* 0x0000000617067209 */ /* 0x000fe40007810000 */
[----:B------:R-:W-:Y:S02]  /*15f00*/  IABS R5, R5 ;  /* 0x0000000500057213 */ /* 0x000fe40000000000 */
[----:B------:R-:W-:Y:S02]  /*15f10*/  I2FP.F32.S32 R18, R18 ;  /* 0x0000001200127245 */ /* 0x000fe40000201400 */
[----:B------:R-:W-:Y:S01]  /*15f20*/  ISETP.GE.OR P2, PT, R4, R218, !P2 ;  /* 0x000000da0400720c */ /* 0x000fe20005746670 */
[----:B------:R-:W-:Y:S01]  /*15f30*/  IMAD.IADD R4, R220, 0x1, -R4 ;  /* 0x00000001dc047824 */ /* 0x000fe200078e0a04 */
[----:B------:R-:W-:-:S02]  /*15f40*/  FMNMX.FTZ R2, R13, R2, !PT ;  /* 0x000000020d027209 */ /* 0x000fc40007810000 */
[----:B------:R-:W-:Y:S01]  /*15f50*/  FMNMX.FTZ R6, R21, R6, !PT ;  /* 0x0000000615067209 */ /* 0x000fe20007810000 */
[----:B------:R-:W-:Y:S01]  /*15f60*/  FFMA.FTZ R18, -R217, R18, R35 ;  /* 0x00000012d9127223 */ /* 0x000fe20000010123 */
[----:B------:R-:W-:Y:S02]  /*15f70*/  I2FP.F32.S32 R5, R5 ;  /* 0x0000000500057245 */ /* 0x000fe40000201400 */
[----:B------:R-:W-:Y:S02]  /*15f80*/  ISETP.GE.AND P6, PT, R16, R219, PT ;  /* 0x000000db1000720c */ /* 0x000fe40003fc6270 */
[----:B------:R-:W-:Y:S02]  /*15f90*/  FMNMX.FTZ R2, R241, R2, !PT ;  /* 0x00000002f1027209 */ /* 0x000fe40007810000 */
[----:B------:R-:W-:Y:S01]  /*15fa0*/  FMNMX.FTZ R6, R11, R6, !PT ;  /* 0x000000060b067209 */ /* 0x000fe20007810000 */
[----:B------:R-:W-:Y:S01]  /*15fb0*/  FFMA.FTZ R94, -R217, R5, R94 ;  /* 0x00000005d95e7223 */ /* 0x000fe2000001015e */
[----:B------:R-:W-:-:S02]  /*15fc0*/  IABS R4, R4 ;  /* 0x0000000400047213 */ /* 0x000fc40000000000 */
[----:B------:R-:W-:Y:S02]  /*15fd0*/  FSEL R5, R18, -INF , !P4 ;  /* 0xff80000012057808 */ /* 0x000fe40006000000 */
[----:B------:R-:W-:Y:S02]  /*15fe0*/  ISETP.GE.AND P4, PT, R14, R219, PT ;  /* 0x000000db0e00720c */ /* 0x000fe40003f86270 */
[----:B------:R-:W-:Y:S01]  /*15ff0*/  ISETP.GE.OR P6, PT, R16, R218, !P6 ;  /* 0x000000da1000720c */ /* 0x000fe200077c6670 */
[----:B------:R-:W-:Y:S01]  /*16000*/  IMAD.IADD R16, R220, 0x1, -R16 ;  /* 0x00000001dc107824 */ /* 0x000fe200078e0a10 */
[----:B------:R-:W-:Y:S02]  /*16010*/  FMNMX.FTZ R2, R159, R2, !PT ;  /* 0x000000029f027209 */ /* 0x000fe40007810000 */
[----:B------:R-:W-:Y:S02]  /*16020*/  FMNMX.FTZ R6, R9, R6, !PT ;  /* 0x0000000609067209 */ /* 0x000fe40007810000 */
[----:B------:R-:W-:-:S02]  /*16030*/  I2FP.F32.S32 R4, R4 ;  /* 0x0000000400047245 */ /* 0x000fc40000201400 */
[----:B------:R-:W-:Y:S02]  /*16040*/  FSEL R237, R94, -INF , !P3 ;  /* 0xff8000005eed7808 */ /* 0x000fe40005800000 */
[----:B------:R-:W-:Y:S01]  /*16050*/  ISETP.GE.OR P4, PT, R14, R218, !P4 ;  /* 0x000000da0e00720c */ /* 0x000fe20006786670 */
[----:B------:R-:W-:Y:S01]  /*16060*/  IMAD.IADD R14, R220, 0x1, -R14 ;  /* 0x00000001dc0e7824 */ /* 0x000fe200078e0a0e */
[----:B------:R-:W-:Y:S02]  /*16070*/  ISETP.GE.AND P3, PT, R12, R219, PT ;  /* 0x000000db0c00720c */ /* 0x000fe40003f66270 */
[----:B------:R-:W-:Y:S02]  /*16080*/  FMNMX.FTZ R2, R239, R2, !PT ;  /* 0x00000002ef027209 */ /* 0x000fe40007810000 */
[----:B------:R-:W-:Y:S01]  /*16090*/  FMNMX.FTZ R6, R7, R6, !PT ;  /* 0x0000000607067209 */ /* 0x000fe20007810000 */
[----:B------:R-:W-:Y:S01]  /*160a0*/  FFMA.FTZ R4, -R217, R4, R95 ;  /* 0x00000004d9047223 */ /* 0x000fe2000001015f */
[----:B------:R-:W-:-:S02]  /*160b0*/  IABS R16, R16 ;  /* 0x0000001000107213 */ /* 0x000fc40000000000 */
[----:B------:R-:W-:Y:S01]  /*160c0*/  ISETP.GE.OR P3, PT, R12, R218, !P3 ;  /* 0x000000da0c00720c */ /* 0x000fe20005f66670 */
[C---:B------:R-:W-:Y:S01]  /*160d0*/  IMAD.IADD R12, R220.reuse, 0x1, -R12 ;  /* 0x00000001dc0c7824 */ /* 0x040fe200078e0a0c */
[----:B------:R-:W-:Y:S02]  /*160e0*/  FMNMX.FTZ R2, R163, R2, !PT ;  /* 0x00000002a3027209 */ /* 0x000fe40007810000 */
[----:B------:R-:W-:Y:S02]  /*160f0*/  FMNMX.FTZ R6, R5, R6, !PT ;  /* 0x0000000605067209 */ /* 0x000fe40007810000 */
[----:B------:R-:W-:Y:S02]  /*16100*/  IABS R14, R14 ;  /* 0x0000000e000e7213 */ /* 0x000fe40000000000 */
[----:B------:R-:W-:Y:S01]  /*16110*/  I2FP.F32.S32 R16, R16 ;  /* 0x0000001000107245 */ /* 0x000fe20000201400 */
[----:B------:R-:W-:Y:S01]  /*16120*/  IMAD.IADD R8, R220, 0x1, -R10 ;  /* 0x00000001dc087824 */ /* 0x000fe200078e0a0a */
[----:B------:R-:W-:-:S02]  /*16130*/  FSEL R169, R4, -INF , !P2 ;  /* 0xff80000004a97808 */ /* 0x000fc40005000000 */
[----:B------:R-:W-:Y:S02]  /*16140*/  FMNMX.FTZ R2, R233, R2, !PT ;  /* 0x00000002e9027209 */ /* 0x000fe40007810000 */
[----:B------:R-:W-:Y:S01]  /*16150*/  FMNMX.FTZ R6, R237, R6, !PT ;  /* 0x00000006ed067209 */ /* 0x000fe20007810000 */
[----:B------:R-:W-:Y:S01]  /*16160*/  FFMA.FTZ R16, -R217, R16, R79 ;  /* 0x00000010d9107223 */ /* 0x000fe2000001014f */
[----:B------:R-:W-:Y:S02]  /*16170*/  IABS R12, R12 ;  /* 0x0000000c000c7213 */ /* 0x000fe40000000000 */
[----:B------:R-:W-:Y:S01]  /*16180*/  I2FP.F32.S32 R14, R14 ;  /* 0x0000000e000e7245 */ /* 0x000fe20000201400 */
[----:B------:R-:W-:Y:S01]  /*16190*/  IMAD.IADD R4, R220, 0x1, -R0 ;  /* 0x00000001dc047824 */ /* 0x000fe200078e0a00 */
[----:B------:R-:W-:Y:S02]  /*161a0*/  FSEL R235, R78, -INF , !P1 ;  /* 0xff8000004eeb7808 */ /* 0x000fe40004800000 */
[----:B------:R-:W-:-:S02]  /*161b0*/  FMNMX.FTZ R2, R231, R2, !PT ;  /* 0x00000002e7027209 */ /* 0x000fc40007810000 */
[----:B------:R-:W-:Y:S01]  /*161c0*/  FMNMX.FTZ R6, R169, R6, !PT ;  /* 0x00000006a9067209 */ /* 0x000fe20007810000 */
[----:B------:R-:W-:Y:S01]  /*161d0*/  FFMA.FTZ R14, -R217, R14, R90 ;  /* 0x0000000ed90e7223 */ /* 0x000fe2000001015a */
[----:B------:R-:W-:Y:S02]  /*161e0*/  I2FP.F32.S32 R12, R12 ;  /* 0x0000000c000c7245 */ /* 0x000fe40000201400 */
[----:B------:R-:W-:Y:S02]  /*161f0*/  IABS R8, R8 ;  /* 0x0000000800087213 */ /* 0x000fe40000000000 */
[----:B------:R-:W-:Y:S02]  /*16200*/  FMNMX.FTZ R2, R229, R2, !PT ;  /* 0x00000002e5027209 */ /* 0x000fe40007810000 */
[----:B------:R-:W-:Y:S02]  /*16210*/  FSEL R175, R16, -INF , !P6 ;  /* 0xff80000010af7808 */ /* 0x000fe40007000000 */
[----:B------:R-:W-:Y:S01]  /*16220*/  FMNMX.FTZ R6, R235, R6, !PT ;  /* 0x00000006eb067209 */ /* 0x000fe20007810000 */
[----:B------:R-:W-:Y:S01]  /*16230*/  FFMA.FTZ R91, -R217, R12, R91 ;  /* 0x0000000cd95b7223 */ /* 0x000fe2000001015b */
[----:B------:R-:W-:-:S02]  /*16240*/  IABS R4, R4 ;  /* 0x0000000400047213 */ /* 0x000fc40000000000 */
[----:B------:R-:W-:Y:S02]  /*16250*/  I2FP.F32.S32 R8, R8 ;  /* 0x0000000800087245 */ /* 0x000fe40000201400 */
[----:B------:R-:W-:Y:S02]  /*16260*/  ISETP.GE.AND P2, PT, R10, R219, PT ;  /* 0x000000db0a00720c */ /* 0x000fe40003f46270 */
[----:B------:R-:W-:Y:S02]  /*16270*/  FMNMX.FTZ R2, R227, R2, !PT ;  /* 0x00000002e3027209 */ /* 0x000fe40007810000 */
[----:B------:R-:W-:Y:S02]  /*16280*/  FSEL R225, R14, -INF , !P4 ;  /* 0xff8000000ee17808 */ /* 0x000fe40006000000 */
[----:B------:R-:W-:Y:S01]  /*16290*/  FMNMX.FTZ R6, R175, R6, !PT ;  /* 0x00000006af067209 */ /* 0x000fe20007810000 */
[----:B------:R-:W-:Y:S01]  /*162a0*/  FFMA.FTZ R8, -R217, R8, R86 ;  /* 0x00000008d9087223 */ /* 0x000fe20000010156 */
[----:B------:R-:W-:Y:S01]  /*162b0*/  I2FP.F32.S32 R4, R4 ;  /* 0x0000000400047245 */ /* 0x000fe20000201400 */
[----:B------:R-:W1:Y:S01]  /*162c0*/  SHFL.BFLY PT, R35, R2, 0x2, 0x1f ;  /* 0x0c401f0002237f89 */ /* 0x000e6200000e0000 */
[----:B------:R-:W-:-:S02]  /*162d0*/  ISETP.GE.OR P2, PT, R10, R218, !P2 ;  /* 0x000000da0a00720c */ /* 0x000fc40005746670 */
[C---:B------:R-:W-:Y:S02]  /*162e0*/  ISETP.GE.AND P1, PT, R0.reuse, R219, PT ;  /* 0x000000db0000720c */ /* 0x040fe40003f26270 */
[----:B------:R-:W-:Y:S02]  /*162f0*/  FSEL R173, R91, -INF , !P3 ;  /* 0xff8000005bad7808 */ /* 0x000fe40005800000 */
[----:B------:R-:W-:Y:S01]  /*16300*/  FMNMX.FTZ R6, R225, R6, !PT ;  /* 0x00000006e1067209 */ /* 0x000fe20007810000 */
[----:B------:R-:W-:Y:S01]  /*16310*/  FFMA.FTZ R4, -R217, R4, R87 ;  /* 0x00000004d9047223 */ /* 0x000fe20000010157 */
[----:B------:R-:W-:Y:S02]  /*16320*/  ISETP.GE.OR P1, PT, R0, R218, !P1 ;  /* 0x000000da0000720c */ /* 0x000fe40004f26670 */
[----:B------:R-:W-:Y:S02]  /*16330*/  FSEL R171, R8, -INF , !P2 ;  /* 0xff80000008ab7808 */ /* 0x000fe40005000000 */
[----:B------:R-:W-:-:S02]  /*16340*/  FMNMX.FTZ R6, R173, R6, !PT ;  /* 0x00000006ad067209 */ /* 0x000fc40007810000 */
        /* <DEDUP_REMOVED lines=8> */
[----:B-1----:R-:W-:-:S04]  /*163d0*/  FMNMX.FTZ R132, R37, R132, !PT ;  /* 0x0000008425847209 */ /* 0x002fc80007810000 */
[----:B------:R-:W-:Y:S01]  /*163e0*/  FSETP.NEU.FTZ.AND P1, PT, R132, -INF , PT ;  /* 0xff8000008400780b */ /* 0x000fe20003f3d000 */
[----:B---3--:R-:W-:Y:S01]  /*163f0*/  FMUL.FTZ R168, R165, R132 ;  /* 0x00000084a5a87220 */ /* 0x008fe20000410000 */
[----:B------:R-:W-:-:S04]  /*16400*/  LEA R198, R54, UR4, 0x1 ;  /* 0x0000000436c67c11 */ /* 0x000fc8000f8e08ff */
[----:B------:R-:W-:Y:S01]  /*16410*/  FSEL R168, R168, RZ, P1 ;  /* 0x000000ffa8a87208 */ /* 0x000fe20000800000 */
[----:B------:R-:W-:Y:S01]  /*16420*/  IMAD R197, R57, 0x2, R198 ;  /* 0x0000000239c57824 */ /* 0x000fe200078e02c6 */
[----:B------:R-:W-:Y:S03]  /*16430*/  LDSM.16.MT88.4 R40, [R198+0xe000] ;  /* 0x00e00000c628783b */ /* 0x000fe60000004200 */
[-CC-:B------:R-:W-:Y:S01]  /*16440*/  FFMA.FTZ R155, R3, R165.reuse, -R168.reuse ;  /* 0x000000a5039b7223 */ /* 0x180fe200000108a8 */
[----:B------:R-:W1:Y:S01]  /*16450*/  LDSM.16.MT88.4 R116, [R197+0xc000] ;  /* 0x00c00000c574783b */ /* 0x000e620000004200 */
[-CC-:B------:R-:W-:Y:S01]  /*16460*/  FFMA.FTZ R152, R33, R165.reuse, -R168.reuse ;  /* 0x000000a521987223 */ /* 0x180fe200000108a8 */
[-CC-:B------:R-:W-:Y:S01]  /*16470*/  FFMA.FTZ R151, R31, R165.reuse, -R168.reuse ;  /* 0x000000a51f977223 */ /* 0x180fe200000108a8 */
[-CC-:B------:R-:W-:Y:S01]  /*16480*/  FFMA.FTZ R148, R29, R165.reuse, -R168.reuse ;  /* 0x000000a51d947223 */ /* 0x180fe200000108a8 */
[----:B------:R-:W-:Y:S01]  /*16490*/  FFMA.FTZ R135, R15, R165, -R168 ;  /* 0x000000a50f877223 */ /* 0x000fe200000108a8 */
[----:B------:R-:W-:-:S02]  /*164a0*/  IMAD R196, R55, 0x2, R198 ;  /* 0x0000000237c47824 */ /* 0x000fc400078e02c6 */
[--C-:B------:R-:W-:Y:S01]  /*164b0*/  FFMA.FTZ R149, R19, R165, -R168.reuse ;  /* 0x000000a513957223 */ /* 0x100fe200000108a8 */
[----:B--2---:R-:W-:Y:S01]  /*164c0*/  FMNMX.FTZ R3, R35, R0, !PT ;  /* 0x0000000023037209 */ /* 0x004fe20007810000 */
[----:B------:R-:W-:Y:S01]  /*164d0*/  MUFU.EX2 R155, R155 ;  /* 0x0000009b009b7308 */ /* 0x000fe20000000800 */
[----:B------:R-:W-:Y:S01]  /*164e0*/  IMAD R195, R55, 0x2, R197 ;  /* 0x0000000237c37824 */ /* 0x000fe200078e02c5 */
[----:B------:R-:W-:Y:S01]  /*164f0*/  LDSM.16.MT88.4 R56, [R196+0xe000] ;  /* 0x00e00000c438783b */ /* 0x000fe20000004200 */
[----:B------:R-:W-:Y:S01]  /*16500*/  FSETP.NEU.FTZ.AND P1, PT, R3, -INF , PT ;  /* 0xff8000000300780b */ /* 0x000fe20003f3d000 */
[----:B------:R-:W-:Y:S01]  /*16510*/  FMUL.FTZ R164, R165, R3 ;  /* 0x00000003a5a47220 */ /* 0x000fe20000410000 */
[-C--:B------:R-:W-:Y:S01]  /*16520*/  FFMA.FTZ R144, R17, R165.reuse, -R168 ;  /* 0x000000a511907223 */ /* 0x080fe200000108a8 */
[----:B------:R-:W-:Y:S03]  /*16530*/  LDSM.16.MT88.4 R72, [R198+0x10000] ;  /* 0x01000000c648783b */ /* 0x000fe60000004200 */
[----:B------:R-:W-:Y:S01]  /*16540*/  FSEL R164, R164, RZ, P1 ;  /* 0x000000ffa4a47208 */ /* 0x000fe20000800000 */
[----:B------:R-:W2:Y:S01]  /*16550*/  MUFU.EX2 R152, R152 ;  /* 0x0000009800987308 */ /* 0x000ea20000000800 */
[----:B------:R-:W-:Y:S03]  /*16560*/  LDSM.16.MT88.4 R80, [R197+0x10000] ;  /* 0x01000000c550783b */ /* 0x000fe60000004200 */
[-CC-:B------:R-:W-:Y:S01]  /*16570*/  FFMA.FTZ R154, R27, R165.reuse, -R164.reuse ;  /* 0x000000a51b9a7223 */ /* 0x180fe200000108a4 */
[-CC-:B------:R-:W-:Y:S01]  /*16580*/  FFMA.FTZ R157, R25, R165.reuse, -R164.reuse ;  /* 0x000000a5199d7223 */ /* 0x180fe200000108a4 */
[-CC-:B------:R-:W-:Y:S01]  /*16590*/  FFMA.FTZ R153, R23, R165.reuse, -R164.reuse ;  /* 0x000000a517997223 */ /* 0x180fe200000108a4 */
[-C--:B------:R-:W-:Y:S01]  /*165a0*/  FFMA.FTZ R150, R21, R165.reuse, -R164 ;  /* 0x000000a515967223 */ /* 0x080fe200000108a4 */
[----:B------:R-:W-:Y:S01]  /*165b0*/  MUFU.EX2 R151, R151 ;  /* 0x0000009700977308 */ /* 0x000fe20000000800 */
[----:B------:R-:W-:Y:S04]  /*165c0*/  LDSM.16.MT88.4 R124, [R198+0xc000] ;  /* 0x00c00000c67c783b */ /* 0x000fe80000004200 */
[----:B------:R-:W-:Y:S03]  /*165d0*/  LDSM.16.MT88.4 R48, [R197+0xe000] ;  /* 0x00e00000c530783b */ /* 0x000fe60000004200 */
[----:B------:R-:W3:Y:S01]  /*165e0*/  MUFU.EX2 R148, R148 ;  /* 0x0000009400947308 */ /* 0x000ee20000000800 */
[-C--:B------:R-:W-:Y:S01]  /*165f0*/  FFMA.FTZ R0, R13, R165.reuse, -R168 ;  /* 0x000000a50d007223 */ /* 0x080fe200000108a8 */
[-CC-:B------:R-:W-:Y:S01]  /*16600*/  FFMA.FTZ R147, R11, R165.reuse, -R164.reuse ;  /* 0x000000a50b937223 */ /* 0x180fe200000108a4 */
[--C-:B------:R-:W-:Y:S01]  /*16610*/  FFMA.FTZ R2, R9, R165, -R164.reuse ;  /* 0x000000a509027223 */ /* 0x100fe200000108a4 */
[----:B------:R-:W4:Y:S04]  /*16620*/  LDSM.16.MT88.4 R12, [R197+0xc800] ;  /* 0x00c80000c50c783b */ /* 0x000f280000004200 */
[----:B------:R-:W-:Y:S01]  /*16630*/  MUFU.EX2 R154, R154 ;  /* 0x0000009a009a7308 */ /* 0x000fe20000000800 */
[----:B------:R-:W5:Y:S01]  /*16640*/  LDSM.16.MT88.4 R8, [R198+0xe800] ;  /* 0x00e80000c608783b */ /* 0x000f620000004200 */
[----:B--2---:R-:W-:Y:S01]  /*16650*/  F2FP.BF16.F32.PACK_AB R96, R152, R155 ;  /* 0x0000009b9860723e */ /* 0x004fe200000010ff */
[----:B------:R-:W-:-:S02]  /*16660*/  FFMA.FTZ R146, R7, R165, -R164 ;  /* 0x000000a507927223 */ /* 0x000fc400000108a4 */
[----:B------:R-:W2:Y:S03]  /*16670*/  LDSM.16.MT88.4 R64, [R195+0xe000] ;  /* 0x00e00000c340783b */ /* 0x000ea60000004200 */
[----:B------:R-:W1:Y:S01]  /*16680*/  MUFU.EX2 R157, R157 ;  /* 0x0000009d009d7308 */ /* 0x000e620000000800 */
[----:B------:R-:W-:Y:S01]  /*16690*/  FFMA.FTZ R145, R5, R165, -R164 ;  /* 0x000000a505917223 */ /* 0x000fe200000108a4 */
[----:B------:R-:W2:Y:S04]  /*166a0*/  LDSM.16.MT88.4 R108, [R196+0xc000] ;  /* 0x00c00000c46c783b */ /* 0x000ea80000004200 */
[----:B------:R-:W2:Y:S02]  /*166b0*/  LDSM.16.MT88.4 R20, [R196+0xe800] ;  /* 0x00e80000c414783b */ /* 0x000ea40000004200 */
[----:B------:R-:W-:Y:S02]  /*166c0*/  MUFU.EX2 R153, R153 ;  /* 0x0000009900997308 */ /* 0x000fe40000000800 */
[----:B------:R-:W2:Y:S04]  /*166d0*/  LDSM.16.MT88.4 R16, [R195+0xe800] ;  /* 0x00e80000c310783b */ /* 0x000ea80000004200 */
[----:B------:R-:W-:Y:S02]  /*166e0*/  LDSM.16.MT88.4 R100, [R195+0xc000] ;  /* 0x00c00000c364783b */ /* 0x000fe40000004200 */
[----:B------:R-:W4:Y:S01]  /*166f0*/  MUFU.EX2 R150, R150 ;  /* 0x0000009600967308 */ /* 0x000f220000000800 */
[----:B---3--:R-:W-:Y:S01]  /*16700*/  F2FP.BF16.F32.PACK_AB R98, R148, R151 ;  /* 0x000000979462723e */ /* 0x008fe200000010ff */
[----:B------:R-:W-:Y:S01]  /*16710*/  LDSM.16.MT88.4 R88, [R196+0x10000] ;  /* 0x01000000c458783b */ /* 0x000fe20000004200 */
[----:B-1----:R-:W-:-:S03]  /*16720*/  F2FP.BF16.F32.PACK_AB R97, R157, R154 ;  /* 0x0000009a9d61723e */ /* 0x002fc600000010ff */
[----:B------:R-:W-:Y:S02]  /*16730*/  LDSM.16.MT88.4 R140, [R195+0x10000] ;  /* 0x01000000c38c783b */ /* 0x000fe40000004200 */
[----:B------:R-:W-:Y:S02]  /*16740*/  MUFU.EX2 R149, R149 ;  /* 0x0000009500957308 */ /* 0x000fe40000000800 */
[----:B------:R-:W-:Y:S04]  /*16750*/  LDSM.16.MT88.4 R32, [R196+0xc800] ;  /* 0x00c80000c420783b */ /* 0x000fe80000004200 */
[----:B------:R-:W-:Y:S01]  /*16760*/  LDSM.16.MT88.4 R136, [R198+0xc800] ;  /* 0x00c80000c688783b */ /* 0x000fe20000004200 */
[----:B----4-:R-:W-:Y:S01]  /*16770*/  F2FP.BF16.F32.PACK_AB R99, R150, R153 ;  /* 0x000000999663723e */ /* 0x010fe200000010ff */
[----:B------:R-:W1:Y:S02]  /*16780*/  MUFU.EX2 R144, R144 ;  /* 0x0000009000907308 */ /* 0x000e640000000800 */
[----:B------:R-:W-:Y:S04]  /*16790*/  LDSM.16.MT88.4 R28, [R195+0xc800] ;  /* 0x00c80000c31c783b */ /* 0x000fe80000004200 */
[----:B------:R-:W-:Y:S01]  /*167a0*/  LDSM.16.MT88.4 R24, [R197+0xe800] ;  /* 0x00e80000c518783b */ /* 0x000fe20000004200 */
[C---:B------:R-:W-:Y:S01]  /*167b0*/  HMMA.16816.F32.BF16 R120, R96.reuse, R116, RZ ;  /* 0x000000746078723c */ /* 0x040fe200000418ff */
[----:B------:R-:W-:Y:S05]  /*167c0*/  MUFU.EX2 R135, R135 ;  /* 0x0000008700877308 */ /* 0x000fea0000000800 */
[C---:B------:R-:W-:Y:S03]  /*167d0*/  HMMA.16816.F32.BF16 R36, R96.reuse, R40, RZ ;  /* 0x000000286024723c */ /* 0x040fe600000418ff */
[----:B------:R-:W3:Y:S03]  /*167e0*/  MUFU.EX2 R0, R0 ;  /* 0x0000000000007308 */ /* 0x000ee60000000800 */
[C---:B------:R-:W-:Y:S06]  /*167f0*/  HMMA.16816.F32.BF16 R116, R96.reuse, R118, RZ ;  /* 0x000000766074723c */ /* 0x040fec00000418ff */
[----:B------:R-:W-:Y:S01]  /*16800*/  HMMA.16816.F32.BF16 R40, R96, R42, RZ ;  /* 0x0000002a6028723c */ /* 0x000fe200000418ff */
[----:B------:R-:W-:Y:S08]  /*16810*/  MUFU.EX2 R147, R147 ;  /* 0x0000009300937308 */ /* 0x000ff00000000800 */
[----:B------:R-:W4:Y:S08]  /*16820*/  MUFU.EX2 R2, R2 ;  /* 0x0000000200027308 */ /* 0x000f300000000800 */
[----:B------:R-:W-:Y:S08]  /*16830*/  MUFU.EX2 R146, R146 ;  /* 0x0000009200927308 */ /* 0x000ff00000000800 */
[----:B------:R-:W5:Y:S01]  /*16840*/  MUFU.EX2 R145, R145 ;  /* 0x0000009100917308 */ /* 0x000f620000000800 */
[----:B-1----:R-:W-:-:S02]  /*16850*/  F2FP.BF16.F32.PACK_AB R4, R144, R149 ;  /* 0x000000959004723e */ /* 0x002fc400000010ff */
[----:B---3--:R-:W-:Y:S02]  /*16860*/  F2FP.BF16.F32.PACK_AB R6, R0, R135 ;  /* 0x000000870006723e */ /* 0x008fe400000010ff */
[----:B----4-:R-:W-:Y:S02]  /*16870*/  F2FP.BF16.F32.PACK_AB R5, R2, R147 ;  /* 0x000000930205723e */ /* 0x010fe400000010ff */
[----:B-----5:R-:W-:-:S07]  /*16880*/  F2FP.BF16.F32.PACK_AB R7, R145, R146 ;  /* 0x000000929107723e */ /* 0x020fce00000010ff */
[C---:B------:R-:W-:Y:S06]  /*16890*/  HMMA.16816.F32.BF16 R120, R4.reuse, R12, R120 ;  /* 0x0000000c0478723c */ /* 0x040fec0000041878 */
[C---:B------:R-:W-:Y:S01]  /*168a0*/  HMMA.16816.F32.BF16 R116, R4.reuse, R14, R116 ;  /* 0x0000000e0474723c */ /* 0x040fe20000041874 */
[----:B------:R-:W1:Y:S05]  /*168b0*/  LDSM.16.MT88.4 R12, [R198+0x10800] ;  /* 0x01080000c60c783b */ /* 0x000e6a0000004200 */
[C---:B------:R-:W-:Y:S06]  /*168c0*/  HMMA.16816.F32.BF16 R36, R4.reuse, R8, R36 ;  /* 0x000000080424723c */ /* 0x040fec0000041824 */
[----:B------:R-:W-:Y:S01]  /*168d0*/  HMMA.16816.F32.BF16 R40, R4, R10, R40 ;  /* 0x0000000a0428723c */ /* 0x000fe20000041828 */
[----:B------:R-:W3:Y:S05]  /*168e0*/  LDSM.16.MT88.4 R8, [R197+0x10800] ;  /* 0x01080000c508783b */ /* 0x000eea0000004200 */
[C---:B------:R-:W-:Y:S06]  /*168f0*/  HMMA.16816.F32.BF16 R52, R96.reuse, R56, RZ ;  /* 0x000000386034723c */ /* 0x040fec00000418ff */
[C---:B--2---:R-:W-:Y:S06]  /*16900*/  HMMA.16816.F32.BF16 R60, R96.reuse, R64, RZ ;  /* 0x00000040603c723c */ /* 0x044fec00000418ff */
        /* <DEDUP_REMOVED lines=9> */
[----:B------:R-:W2:Y:S05]  /*169a0*/  LDSM.16.MT88.4 R20, [R196+0x10800] ;  /* 0x01080000c414783b */ /* 0x000eaa0000004200 */
[C---:B------:R-:W-:Y:S06]  /*169b0*/  HMMA.16816.F32.BF16 R60, R4.reuse, R16, R60 ;  /* 0x00000010043c723c */ /* 0x040fec000004183c */
[----:B------:R-:W-:Y:S01]  /*169c0*/  HMMA.16816.F32.BF16 R64, R4, R18, R64 ;  /* 0x000000120440723c */ /* 0x000fe20000041840 */
[----:B------:R-:W4:Y:S05]  /*169d0*/  LDSM.16.MT88.4 R16, [R195+0x10800] ;  /* 0x01080000c310783b */ /* 0x000f2a0000004200 */
[----:B------:R-:W-:Y:S06]  /*169e0*/  HMMA.16816.F32.BF16 R108, R96, R110, RZ ;  /* 0x0000006e606c723c */ /* 0x000fec00000418ff */
[C---:B-1----:R-:W-:Y:S06]  /*169f0*/  HMMA.16816.F32.BF16 R68, R4.reuse, R12, R68 ;  /* 0x0000000c0444723c */ /* 0x042fec0000041844 */
[C---:B------:R-:W-:Y:S01]  /*16a00*/  HMMA.16816.F32.BF16 R72, R4.reuse, R14, R72 ;  /* 0x0000000e0448723c */ /* 0x040fe20000041848 */
[----:B------:R-:W1:Y:S05]  /*16a10*/  LDSM.16.MT88.4 R12, [R196+0xd000] ;  /* 0x00d00000c40c783b */ /* 0x000e6a0000004200 */
        /* <DEDUP_REMOVED lines=48> */
[----:B-----5:R-:W-:-:S02]  /*16d20*/  F2FP.BF16.F32.PACK_AB R4, R159, R156 ;  /* 0x0000009c9f04723e */ /* 0x020fc400000010ff */
[----:B-1----:R-:W-:Y:S02]  /*16d30*/  F2FP.BF16.F32.PACK_AB R6, R163, R158 ;  /* 0x0000009ea306723e */ /* 0x002fe400000010ff */
[----:B---3--:R-:W-:Y:S02]  /*16d40*/  F2FP.BF16.F32.PACK_AB R5, R169, R162 ;  /* 0x000000a2a905723e */ /* 0x008fe400000010ff */
[----:B------:R-:W-:-:S07]  /*16d50*/  F2FP.BF16.F32.PACK_AB R7, R175, R166 ;  /* 0x000000a6af07723e */ /* 0x000fce00000010ff */
[C---:B------:R-:W-:Y:S06]  /*16d60*/  HMMA.16816.F32.BF16 R112, R4.reuse, R12, R112 ;  /* 0x0000000c0470723c */ /* 0x040fec0000041870 */
[C---:B------:R-:W-:Y:S01]  /*16d70*/  HMMA.16816.F32.BF16 R108, R4.reuse, R14, R108 ;  /* 0x0000000e046c723c */ /* 0x040fe2000004186c */
[----:B------:R-:W1:Y:S05]  /*16d80*/  LDSM.16.MT88.4 R12, [R197+0x11000] ;  /* 0x01100000c50c783b */ /* 0x000e6a0000004200 */
[C---:B------:R-:W-:Y:S06]  /*16d90*/  HMMA.16816.F32.BF16 R52, R4.reuse, R8, R52 ;  /* 0x000000080434723c */ /* 0x040fec0000041834 */
        /* <DEDUP_REMOVED lines=32> */
[----:B------:R-:W4:Y:S08]  /*16fa0*/  MUFU.EX2 R227, R227 ;  /* 0x000000e300e37308 */ /* 0x000f300000000800 */
[----:B------:R-:W-:Y:S08]  /*16fb0*/  MUFU.EX2 R168, R168 ;  /* 0x000000a800a87308 */ /* 0x000ff00000000800 */
[----:B------:R-:W1:Y:S08]  /*16fc0*/  MUFU.EX2 R173, R173 ;  /* 0x000000ad00ad7308 */ /* 0x000e700000000800 */
        /* <DEDUP_REMOVED lines=14> */
[C---:B--2---:R-:W-:Y:S06]  /*170b0*/  HMMA.16816.F32.BF16 R92, R4.reuse, R20, R92 ;  /* 0x00000014045c723c */ /* 0x044fec000004185c */
[----:B------:R-:W-:Y:S01]  /*170c0*/  HMMA.16816.F32.BF16 R96, R4, R22, R96 ;  /* 0x000000160460723c */ /* 0x000fe20000041860 */
[----:B------:R-:W-:Y:S01]  /*170d0*/  FADD.FTZ R149, R149, R148 ;  /* 0x0000009495957221 */ /* 0x000fe20000010000 */
[----:B------:R-:W-:Y:S01]  /*170e0*/  FADD.FTZ R147, R147, R150 ;  /* 0x0000009693937221 */ /* 0x000fe20000010000 */
[----:B------:R-:W2:Y:S04]  /*170f0*/  LDSM.16.MT88.4 R28, [R197+0xf800] ;  /* 0x00f80000c51c783b */ /* 0x000ea80000004200 */
[----:B-----5:R-:W-:Y:S01]  /*17100*/  F2FP.BF16.F32.PACK_AB R4, R231, R170 ;  /* 0x000000aae704723e */ /* 0x020fe200000010ff */
[----:B------:R-:W5:Y:S01]  /*17110*/  LDSM.16.MT88.4 R24, [R195+0xf800] ;  /* 0x00f80000c318783b */ /* 0x000f620000004200 */
[----:B----4-:R-:W-:-:S02]  /*17120*/  F2FP.BF16.F32.PACK_AB R6, R227, R172 ;  /* 0x000000ace306723e */ /* 0x010fc400000010ff */
[----:B-1----:R-:W-:Y:S01]  /*17130*/  F2FP.BF16.F32.PACK_AB R5, R173, R168 ;  /* 0x000000a8ad05723e */ /* 0x002fe200000010ff */
[----:B------:R-:W1:Y:S01]  /*17140*/  LDSM.16.MT88.4 R20, [R198+0x11800] ;  /* 0x01180000c614783b */ /* 0x000e620000004200 */
[----:B---3--:R-:W-:Y:S01]  /*17150*/  F2FP.BF16.F32.PACK_AB R7, R164, R171 ;  /* 0x000000aba407723e */ /* 0x008fe200000010ff */
[----:B------:R-:W-:Y:S01]  /*17160*/  FADD.FTZ R144, R144, R149 ;  /* 0x0000009590907221 */ /* 0x000fe20000010000 */
[----:B------:R-:W-:-:S05]  /*17170*/  FADD.FTZ R147, R2, R147 ;  /* 0x0000009302937221 */ /* 0x000fca0000010000 */
[C---:B------:R-:W-:Y:S06]  /*17180*/  HMMA.16816.F32.BF16 R128, R4.reuse, R16, R128 ;  /* 0x000000100480723c */ /* 0x040fec0000041880 */
[C---:B------:R-:W-:Y:S01]  /*17190*/  HMMA.16816.F32.BF16 R124, R4.reuse, R18, R124 ;  /* 0x00000012047c723c */ /* 0x040fe2000004187c */
[----:B------:R-:W3:Y:S05]  /*171a0*/  LDSM.16.MT88.4 R16, [R197+0x11800] ;  /* 0x01180000c510783b */ /* 0x000eea0000004200 */
[C---:B------:R-:W-:Y:S06]  /*171b0*/  HMMA.16816.F32.BF16 R120, R4.reuse, R12, R120 ;  /* 0x0000000c0478723c */ /* 0x040fec0000041878 */
[C---:B------:R-:W-:Y:S01]  /*171c0*/  HMMA.16816.F32.BF16 R116, R4.reuse, R14, R116 ;  /* 0x0000000e0474723c */ /* 0x040fe20000041874 */
[----:B------:R-:W4:Y:S05]  /*171d0*/  LDSM.16.MT88.4 R12, [R196+0x11800] ;  /* 0x01180000c40c783b */ /* 0x000f2a0000004200 */
[C---:B------:R-:W-:Y:S06]  /*171e0*/  HMMA.16816.F32.BF16 R52, R4.reuse, R8, R52 ;  /* 0x000000080434723c */ /* 0x040fec0000041834 */
[----:B------:R-:W-:Y:S01]  /*171f0*/  HMMA.16816.F32.BF16 R56, R4, R10, R56 ;  /* 0x0000000a0438723c */ /* 0x000fe20000041838 */
[----:B------:R-:W4:Y:S01]  /*17200*/  LDSM.16.MT88.4 R8, [R195+0x11800] ;  /* 0x01180000c308783b */ /* 0x000f220000004200 */
        /* <DEDUP_REMOVED lines=26> */
[C---:B--2---:R-:W-:Y:S06]  /*173b0*/  HMMA.16816.F32.BF16 R44, R4.reuse, R28, R44 ;  /* 0x0000001c042c723c */ /* 0x044fec000004182c */
[C---:B------:R-:W-:Y:S06]  /*173c0*/  HMMA.16816.F32.BF16 R48, R4.reuse, R30, R48 ;  /* 0x0000001e0430723c */ /* 0x040fec0000041830 */
[C---:B-----5:R-:W-:Y:S06]  /*173d0*/  HMMA.16816.F32.BF16 R60, R4.reuse, R24, R60 ;  /* 0x00000018043c723c */ /* 0x060fec000004183c */
        /* <DEDUP_REMOVED lines=87> */
.L_x_6434:
[----:B--2---:R-:W-:Y:S02]  /*17950*/  R2UR UR4, R232 ;  /* 0x00000000e80472ca */ /* 0x004fe400000e0000 */
[----:B------:R-:W-:-:S13]  /*17960*/  R2UR UR5, R233 ;  /* 0x00000000e90572ca */ /* 0x000fda00000e0000 */
[----:B-1----:R-:W2:Y:S02]  /*17970*/  LD.E R4, desc[UR4][R234.64+0x40] ;  /* 0x00004004ea047980 */ /* 0x002ea4000c101900 */
[----:B--2---:R-:W-:-:S05]  /*17980*/  IMAD.U32 R4, R4, -0x40, RZ ;  /* 0xffffffc004047824 */ /* 0x004fca00078e00ff */
[----:B------:R-:W-:Y:S02]  /*17990*/  SHF.R.S32.HI R0, RZ, 0x1f, R4 ;  /* 0x0000001fff007819 */ /* 0x000fe40000011404 */
.L_x_6435:
[----:B------:R-:W-:Y:S05]  /*179a0*/  BSYNC B0 ;  /* 0x0000000000007941 */ /* 0x000fea0003800000 */
.L_x_6433:
        /* <DEDUP_REMOVED lines=84> */
[----:B------:R-:W-:Y:S01]  /*17ef0*/  @P4 R2UR UR8, R232 ;  /* 0x00000000e80842ca */ /* 0x000fe200000e0000 */
[----:B------:R-:W-:Y:S01]  /*17f00*/  VIADD R0, R133, 0x1 ;  /* 0x0000000185007836 */ /* 0x000fe20000000000 */
[----:B------:R-:W-:Y:S01]  /*17f10*/  @P4 R2UR UR9, R233 ;  /* 0x00000000e90942ca */ /* 0x000fe200000e0000 */
[----:B------:R-:W-:Y:S01]  /*17f20*/  @!P3 STS.128 [R214+0x10800], RZ ;  /* 0x010800ffd600b388 */ /* 0x000fe20000000c00 */
[----:B------:R-:W-:Y:S01]  /*17f30*/  ISETP.GE.AND P2, PT, R133, R222, PT ;  /* 0x000000de8500720c */ /* 0x000fe20003f46270 */
[----:B------:R-:W-:Y:S01]  /*17f40*/  IMAD.IADD R2, R223, 0x1, -R0 ;  /* 0x00000001df027824 */ /* 0x000fe200078e0a00 */
[----:B------:R-:W-:Y:S01]  /*17f50*/  ISETP.GE.AND P1, PT, R0, R219, PT ;  /* 0x000000db0000720c */ /* 0x000fe20003f26270 */
[----:B------:R-:W-:Y:S01]  /*17f60*/  @!PT LDS RZ, [RZ] ;  /* 0x00000000fffff984 */ /* 0x000fe20000000800 */
[----:B------:R-:W-:Y:S01]  /*17f70*/  @!PT LDS RZ, [RZ] ;  /* 0x00000000fffff984 */ /* 0x000fe20000000800 */
[----:B------:R-:W-:Y:S01]  /*17f80*/  @!PT LDS RZ, [RZ] ;  /* 0x00000000fffff984 */ /* 0x000fe20000000800 */
[----:B------:R-:W-:Y:S01]  /*17f90*/  @P5 LDGSTS.E.BYPASS.LTC128B.128 [R214+0xd000], desc[UR4][R14.64] ;  /* 0x0d0000000ed65fae */ /* 0x000fe2000b901d44 */
[----:B------:R-:W-:-:S02]  /*17fa0*/  @P3 R2UR UR4, R232 ;  /* 0x00000000e80432ca */ /* 0x000fc400000e0000 */
[----:B------:R-:W-:Y:S01]  /*17fb0*/  @P3 R2UR UR5, R233 ;  /* 0x00000000e90532ca */ /* 0x000fe200000e0000 */
[----:B------:R-:W-:Y:S01]  /*17fc0*/  @!P5 STS.128 [R214+0xd000], RZ ;  /* 0x00d000ffd600d388 */ /* 0x000fe20000000c00 */
[----:B------:R-:W-:Y:S02]  /*17fd0*/  IABS R2, R2 ;  /* 0x0000000200027213 */ /* 0x000fe40000000000 */
[----:B------:R-:W-:Y:S01]  /*17fe0*/  ISETP.GE.OR P2, PT, R133, R221, !P2 ;  /* 0x000000dd8500720c */ /* 0x000fe20005746670 */
[----:B------:R-:W-:Y:S01]  /*17ff0*/  @!PT LDS RZ, [RZ] ;  /* 0x00000000fffff984 */ /* 0x000fe20000000800 */
[----:B------:R-:W-:Y:S01]  /*18000*/  @!PT LDS RZ, [RZ] ;  /* 0x00000000fffff984 */ /* 0x000fe20000000800 */
[----:B------:R-:W-:Y:S01]  /*18010*/  @!PT LDS RZ, [RZ] ;  /* 0x00000000fffff984 */ /* 0x000fe20000000800 */
[----:B------:R2:W-:Y:S01]  /*18020*/  @P4 LDGSTS.E.BYPASS.LTC128B.128 [R214+0xf000], desc[UR14][R12.64+0x80] ;  /* 0x0f0000800cd64fae */ /* 0x0005e2000b901d4e */
[----:B------:R-:W-:Y:S02]  /*18030*/  I2FP.F32.S32 R2, R2 ;  /* 0x0000000200027245 */ /* 0x000fe40000201400 */
[C---:B------:R-:W-:Y:S01]  /*18040*/  ISETP.GE.OR P1, PT, R0.reuse, R218, !P1 ;  /* 0x000000da0000720c */ /* 0x040fe20004f26670 */
        /* <DEDUP_REMOVED lines=15> */
[----:B------:R-:W-:Y:S01]  /*18140*/  @P4 LDGSTS.E.BYPASS.LTC128B.128 [R214+0xf800], desc[UR8][R16.64+0x80] ;  /* 0x0f80008010d64fae */ /* 0x000fe2000b901d48 */
[----:B------:R-:W-:Y:S01]  /*18150*/  ISETP.GE.OR P5, PT, R0, R221, !P5 ;  /* 0x000000dd0000720c */ /* 0x000fe20006fa6670 */
[----:B------:R-:W-:Y:S02]  /*18160*/  IMAD.IADD R0, R220, 0x1, -R0 ;  /* 0x00000001dc007824 */ /* 0x000fe400078e0a00 */
[----:B------:R-:W-:Y:S03]  /*18170*/  @!P4 STS.128 [R214+0xf800], RZ ;  /* 0x00f800ffd600c388 */ /* 0x000fe60000000c00 */
[----:B------:R-:W-:Y:S01]  /*18180*/  IABS R0, R0 ;  /* 0x0000000000007213 */ /* 0x000fe20000000000 */
[----:B------:R-:W-:Y:S01]  /*18190*/  @!PT LDS RZ, [RZ] ;  /* 0x00000000fffff984 */ /* 0x000fe20000000800 */
[----:B------:R-:W-:Y:S01]  /*181a0*/  @!PT LDS RZ, [RZ] ;  /* 0x00000000fffff984 */ /* 0x000fe20000000800 */
[----:B------:R-:W-:Y:S01]  /*181b0*/  @!PT LDS RZ, [RZ] ;  /* 0x00000000fffff984 */ /* 0x000fe20000000800 */
[----:B------:R3:W-:Y:S03]  /*181c0*/  @P3 LDGSTS.E.BYPASS.LTC128B.128 [R214+0x11800], desc[UR4][R24.64+0x100] ;  /* 0x1180010018d63fae */ /* 0x0007e6000b901d44 */
[----:B------:R-:W-:Y:S01]  /*181d0*/  I2FP.F32.S32 R0, R0 ;  /* 0x0000000000007245 */ /* 0x000fe20000201400 */
[----:B------:R-:W-:Y:S04]  /*181e0*/  @!P3 STS.128 [R214+0x11800], RZ ;  /* 0x011800ffd600b388 */ /* 0x000fe80000000c00 */
[----:B------:R-:W-:Y:S04]  /*181f0*/  LDSM.16.M88.4 R148, [R194] ;  /* 0x00000000c294783b */ /* 0x000fe80000000200 */
[----:B-1----:R-:W3:Y:S04]  /*18200*/  LDSM.16.M88.4 R20, [R193+0x6000] ;  /* 0x00600000c114783b */ /* 0x002ee80000000200 */
[----:B--2---:R-:W1:Y:S04]  /*18210*/  LDSM.16.M88.4 R12, [R193+0x6800] ;  /* 0x00680000c10c783b */ /* 0x004e680000000200 */
[----:B------:R-:W2:Y:S04]  /*18220*/  LDSM.16.M88.4 R156, [R193+0x7000] ;  /* 0x00700000c19c783b */ /* 0x000ea80000000200 */
[----:B------:R-:W4:Y:S04]  /*18230*/  LDSM.16.M88.4 R140, [R193+0x7800] ;  /* 0x00780000c18c783b */ /* 0x000f280000000200 */
[----:B------:R-:W-:Y:S04]  /*18240*/  LDSM.16.M88.4 R28, [R192] ;  /* 0x00000000c01c783b */ /* 0x000fe80000000200 */
[----:B------:R-:W5:Y:S04]  /*18250*/  LDSM.16.M88.4 R136, [R191] ;  /* 0x00000000bf88783b */ /* 0x000f680000000200 */
[----:B------:R-:W5:Y:S04]  /*18260*/  LDSM.16.M88.4 R32, [R187] ;  /* 0x00000000bb20783b */ /* 0x000f680000000200 */
[----:B------:R-:W5:Y:S04]  /*18270*/  LDSM.16.M88.4 R172, [R186] ;  /* 0x00000000baac783b */ /* 0x000f680000000200 */
[----:B------:R-:W5:Y:S04]  /*18280*/  LDSM.16.M88.4 R164, [R185] ;  /* 0x00000000b9a4783b */ /* 0x000f680000000200 */
[----:B------:R-:W-:Y:S01]  /*18290*/  LDSM.16.M88.4 R8, [R190] ;  /* 0x00000000be08783b */ /* 0x000fe20000000200 */
[C---:B---3--:R-:W-:Y:S03]  /*182a0*/  HMMA.16816.F32.BF16 R24, R148.reuse, R20, RZ ;  /* 0x000000149418723c */ /* 0x048fe600000418ff */
[----:B------:R-:W3:Y:S04]  /*182b0*/  LDSM.16.M88.4 R4, [R188+0x6800] ;  /* 0x00680000bc04783b */ /* 0x000ee80000000200 */
[----:B------:R-:W3:Y:S01]  /*182c0*/  LDSM.16.M88.4 R144, [R188+0x6000] ;  /* 0x00600000bc90783b */ /* 0x000ee20000000200 */
[C---:B-1----:R-:W-:Y:S03]  /*182d0*/  HMMA.16816.F32.BF16 R16, R148.reuse, R12, RZ ;  /* 0x0000000c9410723c */ /* 0x042fe600000418ff */
[----:B------:R-:W-:Y:S03]  /*182e0*/  LDSM.16.M88.4 R168, [R189] ;  /* 0x00000000bda8783b */ /* 0x000fe60000000200 */
[C---:B------:R-:W-:Y:S01]  /*182f0*/  HMMA.16816.F32.BF16 R20, R148.reuse, R22, RZ ;  /* 0x000000169414723c */ /* 0x040fe200000418ff */
[----:B------:R-:W-:Y:S04]  /*18300*/  LDSM.16.M88.4 R228, [R184+0x1800] ;  /* 0x00180000b8e4783b */ /* 0x000fe80000000200 */
[----:B------:R-:W0:Y:S01]  /*18310*/  LDGDEPBAR ;  /* 0x00000000000079af */ /* 0x000e220000000000 */
[C---:B------:R-:W-:Y:S06]  /*18320*/  HMMA.16816.F32.BF16 R12, R148.reuse, R14, RZ ;  /* 0x0000000e940c723c */ /* 0x040fec00000418ff */
[C---:B--2---:R-:W-:Y:S06]  /*18330*/  HMMA.16816.F32.BF16 R160, R148.reuse, R156, RZ ;  /* 0x0000009c94a0723c */ /* 0x044fec00000418ff */
[C---:B------:R-:W-:Y:S06]  /*18340*/  HMMA.16816.F32.BF16 R156, R148.reuse, R158, RZ ;  /* 0x0000009e949c723c */ /* 0x040fec00000418ff */
[C---:B----4-:R-:W-:Y:S06]  /*18350*/  HMMA.16816.F32.BF16 R152, R148.reuse, R140, RZ ;  /* 0x0000008c9498723c */ /* 0x050fec00000418ff */
[----:B------:R-:W-:Y:S01]  /*18360*/  HMMA.16816.F32.BF16 R148, R148, R142, RZ ;  /* 0x0000008e9494723c */ /* 0x000fe200000418ff */
[----:B------:R-:W1:Y:S05]  /*18370*/  LDSM.16.M88.4 R140, [R188+0x7000] ;  /* 0x00700000bc8c783b */ /* 0x000e6a0000000200 */
[C---:B-----5:R-:W-:Y:S06]  /*18380*/  HMMA.16816.F32.BF16 R24, R28.reuse, R136, R24 ;  /* 0x000000881c18723c */ /* 0x060fec0000041818 */
[C---:B------:R-:W-:Y:S01]  /*18390*/  HMMA.16816.F32.BF16 R20, R28.reuse, R138, R20 ;  /* 0x0000008a1c14723c */ /* 0x040fe20000041814 */
[----:B------:R-:W2:Y:S05]  /*183a0*/  LDSM.16.M88.4 R136, [R188+0x7800] ;  /* 0x00780000bc88783b */ /* 0x000eaa0000000200 */
[C---:B------:R-:W-:Y:S06]  /*183b0*/  HMMA.16816.F32.BF16 R16, R28.reuse, R32, R16 ;  /* 0x000000201c10723c */ /* 0x040fec0000041810 */
[C---:B------:R-:W-:Y:S01]  /*183c0*/  HMMA.16816.F32.BF16 R12, R28.reuse, R34, R12 ;  /* 0x000000221c0c723c */ /* 0x040fe2000004180c */
[----:B------:R-:W4:Y:S05]  /*183d0*/  LDSM.16.M88.4 R32, [R184] ;  /* 0x00000000b820783b */ /* 0x000f2a0000000200 */
[C---:B------:R-:W-:Y:S06]  /*183e0*/  HMMA.16816.F32.BF16 R160, R28.reuse, R172, R160 ;  /* 0x000000ac1ca0723c */ /* 0x040fec00000418a0 */
[C---:B------:R-:W-:Y:S01]  /*183f0*/  HMMA.16816.F32.BF16 R156, R28.reuse, R174, R156 ;  /* 0x000000ae1c9c723c */ /* 0x040fe2000004189c */
[----:B------:R-:W-:Y:S05]  /*18400*/  LDSM.16.M88.4 R172, [R192+0x2000] ;  /* 0x00200000c0ac783b */ /* 0x000fea0000000200 */
[C---:B------:R-:W-:Y:S06]  /*18410*/  HMMA.16816.F32.BF16 R152, R28.reuse, R164, R152 ;  /* 0x000000a41c98723c */ /* 0x040fec0000041898 */
[----:B------:R-:W-:Y:S01]  /*18420*/  HMMA.16816.F32.BF16 R148, R28, R166, R148 ;  /* 0x000000a61c94723c */ /* 0x000fe20000041894 */
[----:B------:R-:W5:Y:S04]  /*18430*/  LDSM.16.M88.4 R28, [R184+0x800] ;  /* 0x00080000b81c783b */ /* 0x000f680000000200 */
[----:B------:R-:W-:Y:S01]  /*18440*/  LDSM.16.M88.4 R164, [R193+0x8000] ;  /* 0x00800000c1a4783b */ /* 0x000fe20000000200 */
[C---:B---3--:R-:W-:Y:S06]  /*18450*/  HMMA.16816.F32.BF16 R16, R8.reuse, R4, R16 ;  /* 0x000000040810723c */ /* 0x048fec0000041810 */
[C---:B------:R-:W-:Y:S01]  /*18460*/  HMMA.16816.F32.BF16 R12, R8.reuse, R6, R12 ;  /* 0x00000006080c723c */ /* 0x040fe2000004180c */
[----:B------:R-:W3:Y:S05]  /*18470*/  LDSM.16.M88.4 R4, [R184+0x1000] ;  /* 0x00100000b804783b */ /* 0x000eea0000000200 */
[C---:B------:R-:W-:Y:S06]  /*18480*/  HMMA.16816.F32.BF16 R24, R8.reuse, R144, R24 ;  /* 0x000000900818723c */ /* 0x040fec0000041818 */
[C---:B------:R-:W-:Y:S01]  /*18490*/  HMMA.16816.F32.BF16 R20, R8.reuse, R146, R20 ;  /* 0x000000920814723c */ /* 0x040fe20000041814 */
[----:B------:R-:W-:Y:S05]  /*184a0*/  LDSM.16.M88.4 R144, [R193+0x9800] ;  /* 0x00980000c190783b */ /* 0x000fea0000000200 */
[C---:B-1----:R-:W-:Y:S06]  /*184b0*/  HMMA.16816.F32.BF16 R160, R8.reuse, R140, R160 ;  /* 0x0000008c08a0723c */ /* 0x042fec00000418a0 */
[C---:B------:R-:W-:Y:S01]  /*184c0*/  HMMA.16816.F32.BF16 R156, R8.reuse, R142, R156 ;  /* 0x0000008e089c723c */ /* 0x040fe2000004189c */
[----:B------:R-:W-:Y:S05]  /*184d0*/  LDSM.16.M88.4 R140, [R193+0x8800] ;  /* 0x00880000c18c783b */ /* 0x000fea0000000200 */
[C---:B--2---:R-:W-:Y:S06]  /*184e0*/  HMMA.16816.F32.BF16 R152, R8.reuse, R136, R152 ;  /* 0x000000880898723c */ /* 0x044fec0000041898 */
[----:B------:R-:W-:Y:S01]  /*184f0*/  HMMA.16816.F32.BF16 R148, R8, R138, R148 ;  /* 0x0000008a0894723c */ /* 0x000fe20000041894 */
[----:B------:R-:W1:Y:S04]  /*18500*/  LDSM.16.M88.4 R8, [R194+0x2000] ;  /* 0x00200000c208783b */ /* 0x000e680000000200 */
[----:B------:R-:W2:Y:S01]  /*18510*/  LDSM.16.M88.4 R136, [R193+0x9000] ;  /* 0x00900000c188783b */ /* 0x000ea20000000200 */
[C---:B----4-:R-:W-:Y:S06]  /*18520*/  HMMA.16816.F32.BF16 R24, R168.reuse, R32, R24 ;  /* 0x00000020a818723c */ /* 0x050fec0000041818 */
[C---:B------:R-:W-:Y:S01]  /*18530*/  HMMA.16816.F32.BF16 R20, R168.reuse, R34, R20 ;  /* 0x00000022a814723c */ /* 0x040fe20000041814 */
[----:B------:R-:W4:Y:S05]  /*18540*/  LDSM.16.M88.4 R32, [R183] ;  /* 0x00000000b720783b */ /* 0x000f2a0000000200 */
[C---:B-----5:R-:W-:Y:S06]  /*18550*/  HMMA.16816.F32.BF16 R16, R168.reuse, R28, R16 ;  /* 0x0000001ca810723c */ /* 0x060fec0000041810 */
[C---:B------:R-:W-:Y:S01]  /*18560*/  HMMA.16816.F32.BF16 R12, R168.reuse, R30, R12 ;  /* 0x0000001ea80c723c */ /* 0x040fe2000004180c */
[----:B------:R-:W5:Y:S05]  /*18570*/  LDSM.16.M88.4 R28, [R182] ;  /* 0x00000000b61c783b */ /* 0x000f6a0000000200 */
[C---:B---3--:R-:W-:Y:S06]  /*18580*/  HMMA.16816.F32.BF16 R160, R168.reuse, R4, R160 ;  /* 0x00000004a8a0723c */ /* 0x048fec00000418a0 */
[C---:B------:R-:W-:Y:S01]  /*18590*/  HMMA.16816.F32.BF16 R156, R168.reuse, R6, R156 ;  /* 0x00000006a89c723c */ /* 0x040fe2000004189c */
[----:B------:R-:W3:Y:S05]  /*185a0*/  LDSM.16.M88.4 R4, [R181] ;  /* 0x00000000b504783b */ /* 0x000eea0000000200 */
[C---:B------:R-:W-:Y:S06]  /*185b0*/  HMMA.16816.F32.BF16 R152, R168.reuse, R228, R152 ;  /* 0x000000e4a898723c */ /* 0x040fec0000041898 */
[----:B------:R-:W-:Y:S01]  /*185c0*/  HMMA.16816.F32.BF16 R148, R168, R230, R148 ;  /* 0x000000e6a894723c */ /* 0x000fe20000041894 */
[----:B------:R-:W-:Y:S04]  /*185d0*/  LDSM.16.M88.4 R228, [R180] ;  /* 0x00000000b4e4783b */ /* 0x000fe80000000200 */
[----:B------:R-:W-:Y:S01]  /*185e0*/  LDSM.16.M88.4 R168, [R188+0x9800] ;  /* 0x00980000bca8783b */ /* 0x000fe20000000200 */
        /* <DEDUP_REMOVED lines=13> */
[C---:B----4-:R-:W-:Y:S06]  /*186c0*/  HMMA.16816.F32.BF16 R24, R172.reuse, R32, R24 ;  /* 0x00000020ac18723c */ /* 0x050fec0000041818 */
[C---:B------:R-:W-:Y:S01]  /*186d0*/  HMMA.16816.F32.BF16 R20, R172.reuse, R34, R20 ;  /* 0x00000022ac14723c */ /* 0x040fe20000041814 */
[----:B------:R-:W4:Y:S05]  /*186e0*/  LDSM.16.M88.4 R32, [R184+0x2000] ;  /* 0x00200000b820783b */ /* 0x000f2a0000000200 */
[C---:B-----5:R-:W-:Y:S06]  /*186f0*/  HMMA.16816.F32.BF16 R16, R172.reuse, R28, R16 ;  /* 0x0000001cac10723c */ /* 0x060fec0000041810 */
[C---:B------:R-:W-:Y:S01]  /*18700*/  HMMA.16816.F32.BF16 R12, R172.reuse, R30, R12 ;  /* 0x0000001eac0c723c */ /* 0x040fe2000004180c */
[----:B------:R-:W-:Y:S05]  /*18710*/  LDSM.16.M88.4 R28, [R184+0x2800] ;  /* 0x00280000b81c783b */ /* 0x000fea0000000200 */
[C---:B---3--:R-:W-:Y:S06]  /*18720*/  HMMA.16816.F32.BF16 R160, R172.reuse, R4, R160 ;  /* 0x00000004aca0723c */ /* 0x048fec00000418a0 */
[----:B------:R-:W-:Y:S01]  /*18730*/  HMMA.16816.F32.BF16 R156, R172, R6, R156 ;  /* 0x00000006ac9c723c */ /* 0x000fe2000004189c */
[----:B------:R-:W3:Y:S05]  /*18740*/  LDSM.16.M88.4 R4, [R184+0x3000] ;  /* 0x00300000b804783b */ /* 0x000eea0000000200 */
[----:B-1----:R-:W-:Y:S06]  /*18750*/  HMMA.16816.F32.BF16 R24, R136, R164, R24 ;  /* 0x000000a48818723c */ /* 0x002fec0000041818 */
[C---:B------:R-:W-:Y:S06]  /*18760*/  HMMA.16816.F32.BF16 R152, R172.reuse, R228, R152 ;  /* 0x000000e4ac98723c */ /* 0x040fec0000041898 */
[----:B------:R-:W-:Y:S01]  /*18770*/  HMMA.16816.F32.BF16 R148, R172, R230, R148 ;  /* 0x000000e6ac94723c */ /* 0x000fe20000041894 */
[----:B------:R-:W-:Y:S04]  /*18780*/  LDSM.16.M88.4 R172, [R192+0x4000] ;  /* 0x00400000c0ac783b */ /* 0x000fe80000000200 */
[----:B------:R-:W-:Y:S01]  /*18790*/  LDSM.16.M88.4 R228, [R178] ;  /* 0x00000000b2e4783b */ /* 0x000fe20000000200 */
[C---:B------:R-:W-:Y:S03]  /*187a0*/  HMMA.16816.F32.BF16 R20, R136.reuse, R166, R20 ;  /* 0x000000a68814723c */ /* 0x040fe60000041814 */
[----:B------:R-:W-:Y:S03]  /*187b0*/  LDSM.16.M88.4 R164, [R184+0x3800] ;  /* 0x00380000b8a4783b */ /* 0x000fe60000000200 */
[C---:B------:R-:W-:Y:S06]  /*187c0*/  HMMA.16816.F32.BF16 R16, R136.reuse, R140, R16 ;  /* 0x0000008c8810723c */ /* 0x040fec0000041810 */
[C---:B------:R-:W-:Y:S01]  /*187d0*/  HMMA.16816.F32.BF16 R12, R136.reuse, R142, R12 ;  /* 0x0000008e880c723c */ /* 0x040fe2000004180c */
[----:B------:R-:W-:Y:S05]  /*187e0*/  LDSM.16.M88.4 R140, [R193+0xa000] ;  /* 0x00a00000c18c783b */ /* 0x000fea0000000200 */
[C---:B--2---:R-:W-:Y:S06]  /*187f0*/  HMMA.16816.F32.BF16 R160, R136.reuse, R8, R160 ;  /* 0x0000000888a0723c */ /* 0x044fec00000418a0 */
[----:B------:R-:W-:Y:S01]  /*18800*/  HMMA.16816.F32.BF16 R156, R136, R10, R156 ;  /* 0x0000000a889c723c */ /* 0x000fe2000004189c */
[----:B------:R-:W1:Y:S05]  /*18810*/  LDSM.16.M88.4 R8, [R194+0x4000] ;  /* 0x00400000c208783b */ /* 0x000e6a0000000200 */
[----:B----4-:R-:W-:Y:S06]  /*18820*/  HMMA.16816.F32.BF16 R24, R144, R32, R24 ;  /* 0x000000209018723c */ /* 0x010fec0000041818 */
[C---:B------:R-:W-:Y:S06]  /*18830*/  HMMA.16816.F32.BF16 R152, R136.reuse, R168, R152 ;  /* 0x000000a88898723c */ /* 0x040fec0000041898 */
[----:B------:R-:W-:Y:S01]  /*18840*/  HMMA.16816.F32.BF16 R148, R136, R170, R148 ;  /* 0x000000aa8894723c */ /* 0x000fe20000041894 */
[----:B------:R-:W-:Y:S04]  /*18850*/  LDSM.16.M88.4 R136, [R193+0xa800] ;  /* 0x00a80000c188783b */ /* 0x000fe80000000200 */
[----:B------:R-:W-:Y:S01]  /*18860*/  LDSM.16.M88.4 R168, [R177] ;  /* 0x00000000b1a8783b */ /* 0x000fe20000000200 */
[C---:B------:R-:W-:Y:S03]  /*18870*/  HMMA.16816.F32.BF16 R20, R144.reuse, R34, R20 ;  /* 0x000000229014723c */ /* 0x040fe60000041814 */
[----:B------:R-:W-:Y:S03]  /*18880*/  LDSM.16.M88.4 R32, [R193+0xb000] ;  /* 0x00b00000c120783b */ /* 0x000fe60000000200 */
[C---:B---3--:R-:W-:Y:S06]  /*18890*/  HMMA.16816.F32.BF16 R160, R144.reuse, R4, R160 ;  /* 0x0000000490a0723c */ /* 0x048fec00000418a0 */
[C---:B------:R-:W-:Y:S01]  /*188a0*/  HMMA.16816.F32.BF16 R156, R144.reuse, R6, R156 ;  /* 0x00000006909c723c */ /* 0x040fe2000004189c */
[----:B------:R-:W2:Y:S05]  /*188b0*/  LDSM.16.M88.4 R4, [R179] ;  /* 0x00000000b304783b */ /* 0x000eaa0000000200 */
[C---:B------:R-:W-:Y:S06]  /*188c0*/  HMMA.16816.F32.BF16 R16, R144.reuse, R28, R16 ;  /* 0x0000001c9010723c */ /* 0x040fec0000041810 */
[----:B------:R-:W-:Y:S01]  /*188d0*/  HMMA.16816.F32.BF16 R12, R144, R30, R12 ;  /* 0x0000001e900c723c */ /* 0x000fe2000004180c */
[----:B------:R-:W3:Y:S05]  /*188e0*/  LDSM.16.M88.4 R28, [R193+0xb800] ;  /* 0x00b80000c11c783b */ /* 0x000eea0000000200 */
[----:B-1----:R-:W-:Y:S06]  /*188f0*/  HMMA.16816.F32.BF16 R24, R8, R140, R24 ;  /* 0x0000008c0818723c */ /* 0x002fec0000041818 */
[C---:B------:R-:W-:Y:S06]  /*18900*/  HMMA.16816.F32.BF16 R152, R144.reuse, R164, R152 ;  /* 0x000000a49098723c */ /* 0x040fec0000041898 */
[----:B------:R-:W-:Y:S01]  /*18910*/  HMMA.16816.F32.BF16 R148, R144, R166, R148 ;  /* 0x000000a69094723c */ /* 0x000fe20000041894 */
[----:B------:R-:W-:Y:S04]  /*18920*/  LDSM.16.M88.4 R144, [R190+0x4000] ;  /* 0x00400000be90783b */ /* 0x000fe80000000200 */
[----:B------:R-:W-:Y:S01]  /*18930*/  LDSM.16.M88.4 R164, [R176] ;  /* 0x00000000b0a4783b */ /* 0x000fe20000000200 */
        /* <DEDUP_REMOVED lines=14> */
[----:B------:R-:W3:Y:S03]  /*18a20*/  LDSM.16.M88.4 R4, [R184+0x4000] ;  /* 0x00400000b804783b */ /* 0x000ee60000000200 */
[----:B-1----:R-:W-:Y:S06]  /*18a30*/  HMMA.16816.F32.BF16 R24, R144, R140, R24 ;  /* 0x0000008c9018723c */ /* 0x002fec0000041818 */
[C---:B------:R-:W-:Y:S06]  /*18a40*/  HMMA.16816.F32.BF16 R16, R172.reuse, R228, R16 ;  /* 0x000000e4ac10723c */ /* 0x040fec0000041810 */
[----:B------:R-:W-:Y:S06]  /*18a50*/  HMMA.16816.F32.BF16 R152, R172, R164, R152 ;  /* 0x000000a4ac98723c */ /* 0x000fec0000041898 */
[----:B------:R-:W-:Y:S01]  /*18a60*/  HMMA.16816.F32.BF16 R20, R144, R142, R20 ;  /* 0x0000008e9014723c */ /* 0x000fe20000041814 */
[----:B------:R-:W-:Y:S05]  /*18a70*/  LDSM.16.M88.4 R140, [R184+0x5000] ;  /* 0x00500000b88c783b */ /* 0x000fea0000000200 */
[C---:B------:R-:W-:Y:S06]  /*18a80*/  HMMA.16816.F32.BF16 R12, R172.reuse, R230, R12 ;  /* 0x000000e6ac0c723c */ /* 0x040fec000004180c */
[----:B------:R-:W-:Y:S01]  /*18a90*/  HMMA.16816.F32.BF16 R164, R172, R166, R148 ;  /* 0x000000a6aca4723c */ /* 0x000fe20000041894 */
[----:B------:R-:W1:Y:S05]  /*18aa0*/  LDSM.16.M88.4 R148, [R184+0x4800] ;  /* 0x00480000b894783b */ /* 0x000e6a0000000200 */
[----:B--2---:R-:W-:Y:S06]  /*18ab0*/  HMMA.16816.F32.BF16 R16, R144, R136, R16 ;  /* 0x000000889010723c */ /* 0x004fec0000041810 */
[C---:B---3--:R-:W-:Y:S06]  /*18ac0*/  HMMA.16816.F32.BF16 R24, R8.reuse, R4, R24 ;  /* 0x000000040818723c */ /* 0x048fec0000041818 */
[----:B------:R-:W-:Y:S01]  /*18ad0*/  HMMA.16816.F32.BF16 R20, R8, R6, R20 ;  /* 0x000000060814723c */ /* 0x000fe20000041814 */
[----:B------:R-:W-:-:S02]  /*18ae0*/  IMAD.IADD R4, R223, 0x1, -R133 ;  /* 0x00000001df047824 */ /* 0x000fc400078e0a85 */
[----:B------:R-:W-:-:S03]  /*18af0*/  VIADD R5, R133, 0x9 ;  /* 0x0000000985057836 */ /* 0x000fc60000000000 */
[----:B------:R-:W-:Y:S01]  /*18b00*/  IABS R4, R4 ;  /* 0x0000000400047213 */ /* 0x000fe20000000000 */
[C---:B------:R-:W-:Y:S01]  /*18b10*/  VIADD R7, R133.reuse, 0x8 ;  /* 0x0000000885077836 */ /* 0x040fe20000000000 */
[C---:B------:R-:W-:Y:S01]  /*18b20*/  HMMA.16816.F32.BF16 R12, R144.reuse, R138, R12 ;  /* 0x0000008a900c723c */ /* 0x040fe2000004180c */
[----:B------:R-:W-:Y:S01]  /*18b30*/  VIADD R6, R133, 0x11 ;  /* 0x0000001185067836 */ /* 0x000fe20000000000 */
[----:B------:R-:W-:Y:S02]  /*18b40*/  I2FP.F32.S32 R4, R4 ;  /* 0x0000000400047245 */ /* 0x000fe40000201400 */
[C---:B------:R-:W-:Y:S02]  /*18b50*/  ISETP.GE.AND P6, PT, R7.reuse, R222, PT ;  /* 0x000000de0700720c */ /* 0x040fe40003fc6270 */
[----:B------:R-:W-:Y:S02]  /*18b60*/  HMMA.16816.F32.BF16 R152, R144, R28, R152 ;  /* 0x0000001c9098723c */ /* 0x000fe40000041898 */
[----:B------:R-:W-:-:S02]  /*18b70*/  ISETP.GE.OR P6, PT, R7, R221, !P6 ;  /* 0x000000dd0700720c */ /* 0x000fc400077c6670 */
[----:B------:R-:W-:Y:S01]  /*18b80*/  FFMA.FTZ R24, -R217, R4, R24 ;  /* 0x00000004d9187223 */ /* 0x000fe20000010118 */
[----:B------:R-:W-:Y:S02]  /*18b90*/  IMAD.IADD R4, R223, 0x1, -R7 ;  /* 0x00000001df047824 */ /* 0x000fe400078e0a07 */
[----:B------:R-:W-:Y:S01]  /*18ba0*/  FFMA.FTZ R25, -R217, R2, R25 ;  /* 0x00000002d9197223 */ /* 0x000fe20000010119 */
[----:B------:R-:W-:Y:S02]  /*18bb0*/  IMAD.IADD R2, R223, 0x1, -R5 ;  /* 0x00000001df027824 */ /* 0x000fe400078e0a05 */
[----:B------:R-:W-:Y:S01]  /*18bc0*/  FFMA.FTZ R0, -R217, R0, R27 ;  /* 0x00000000d9007223 */ /* 0x000fe2000001011b */
[----:B------:R-:W-:Y:S01]  /*18bd0*/  FSEL R24, R24, -INF , !P2 ;  /* 0xff80000018187808 */ /* 0x000fe20005000000 */
[C---:B------:R-:W-:Y:S01]  /*18be0*/  IMAD.IADD R29, R220.reuse, 0x1, -R133 ;  /* 0x00000001dc1d7824 */ /* 0x040fe200078e0a85 */
[----:B------:R-:W-:Y:S01]  /*18bf0*/  ISETP.GE.AND P2, PT, R7, R219, PT ;  /* 0x000000db0700720c */ /* 0x000fe20003f46270 */
[C---:B-1----:R-:W-:Y:S01]  /*18c00*/  HMMA.16816.F32.BF16 R16, R8.reuse, R148, R16 ;  /* 0x000000940810723c */ /* 0x042fe20000041810 */
[----:B------:R-:W-:Y:S01]  /*18c10*/  IABS R4, R4 ;  /* 0x0000000400047213 */ /* 0x000fe20000000000 */
[----:B------:R-:W-:Y:S01]  /*18c20*/  IMAD.IADD R27, R223, 0x1, -R6 ;  /* 0x00000001df1b7824 */ /* 0x000fe200078e0a06 */
[----:B------:R-:W-:Y:S01]  /*18c30*/  ISETP.GE.OR P2, PT, R7, R218, !P2 ;  /* 0x000000da0700720c */ /* 0x000fe20005746670 */
[----:B------:R-:W-:Y:S01]  /*18c40*/  IMAD.IADD R7, R220, 0x1, -R7 ;  /* 0x00000001dc077824 */ /* 0x000fe200078e0a07 */
[----:B------:R-:W-:Y:S01]  /*18c50*/  IABS R2, R2 ;  /* 0x0000000200027213 */ /* 0x000fe20000000000 */
[----:B------:R-:W-:Y:S01]  /*18c60*/  HMMA.16816.F32.BF16 R12, R8, R150, R12 ;  /* 0x00000096080c723c */ /* 0x000fe2000004180c */
[----:B------:R-:W-:-:S02]  /*18c70*/  IABS R29, R29 ;  /* 0x0000001d001d7213 */ /* 0x000fc40000000000 */
[----:B------:R-:W-:Y:S02]  /*18c80*/  IABS R7, R7 ;  /* 0x0000000700077213 */ /* 0x000fe40000000000 */
[----:B------:R-:W-:Y:S01]  /*18c90*/  I2FP.F32.S32 R4, R4 ;  /* 0x0000000400047245 */ /* 0x000fe20000201400 */
[----:B------:R-:W-:Y:S01]  /*18ca0*/  HMMA.16816.F32.BF16 R164, R144, R30, R164 ;  /* 0x0000001e90a4723c */ /* 0x000fe200000418a4 */
[----:B------:R-:W-:Y:S02]  /*18cb0*/  I2FP.F32.S32 R2, R2 ;  /* 0x0000000200027245 */ /* 0x000fe40000201400 */
[----:B------:R-:W-:Y:S01]  /*18cc0*/  I2FP.F32.S32 R29, R29 ;  /* 0x0000001d001d7245 */ /* 0x000fe20000201400 */
[C---:B------:R-:W-:Y:S01]  /*18cd0*/  FFMA.FTZ R4, -R217.reuse, R4, R20 ;  /* 0x00000004d9047223 */ /* 0x040fe20000010114 */
[----:B------:R-:W-:Y:S01]  /*18ce0*/  I2FP.F32.S32 R7, R7 ;  /* 0x0000000700077245 */ /* 0x000fe20000201400 */
[----:B------:R-:W-:Y:S01]  /*18cf0*/  FFMA.FTZ R20, -R217, R2, R21 ;  /* 0x00000002d9147223 */ /* 0x000fe20000010115 */
[----:B------:R-:W-:-:S02]  /*18d00*/  IMAD.IADD R21, R220, 0x1, -R5 ;  /* 0x00000001dc157824 */ /* 0x000fc400078e0a05 */
[----:B------:R-:W-:Y:S01]  /*18d10*/  FFMA.FTZ R2, -R217, R29, R26 ;  /* 0x0000001dd9027223 */ /* 0x000fe2000001011a */
[----:B------:R-:W-:Y:S01]  /*18d20*/  FSEL R26, R25, -INF , !P5 ;  /* 0xff800000191a7808 */ /* 0x000fe20006800000 */
[----:B------:R-:W-:Y:S01]  /*18d30*/  FFMA.FTZ R7, -R217, R7, R22 ;  /* 0x00000007d9077223 */ /* 0x000fe20000010116 */
[----:B------:R-:W-:Y:S01]  /*18d40*/  ISETP.GE.AND P5, PT, R5, R222, PT ;  /* 0x000000de0500720c */ /* 0x000fe20003fa6270 */
[C---:B------:R-:W-:Y:S01]  /*18d50*/  VIADD R25, R133.reuse, 0x10 ;  /* 0x0000001085197836 */ /* 0x040fe20000000000 */
[----:B------:R-:W-:Y:S01]  /*18d60*/  FSEL R22, R4, -INF , !P6 ;  /* 0xff80000004167808 */ /* 0x000fe20007000000 */
[C---:B------:R-:W-:Y:S01]  /*18d70*/  VIADD R4, R133.reuse, 0x18 ;  /* 0x0000001885047836 */ /* 0x040fe20000000000 */
[----:B------:R-:W-:Y:S01]  /*18d80*/  ISETP.GE.AND P6, PT, R133, R219, PT ;  /* 0x000000db8500720c */ /* 0x000fe20003fc6270 */
[----:B------:R-:W-:Y:S01]  /*18d90*/  IMAD.IADD R28, R223, 0x1, -R25 ;  /* 0x00000001df1c7824 */ /* 0x000fe200078e0a19 */
[----:B------:R-:W-:Y:S01]  /*18da0*/  ISETP.GE.OR P5, PT, R5, R221, !P5 ;  /* 0x000000dd0500720c */ /* 0x000fe20006fa6670 */
[----:B------:R-:W-:Y:S01]  /*18db0*/  HMMA.16816.F32.BF16 R160, R172, R168, R160 ;  /* 0x000000a8aca0723c */ /* 0x000fe200000418a0 */
[----:B------:R-:W-:-:S02]  /*18dc0*/  ISETP.GE.OR P6, PT, R133, R218, !P6 ;  /* 0x000000da8500720c */ /* 0x000fc400077c6670 */
[----:B------:R-:W-:Y:S02]  /*18dd0*/  FSEL R20, R20, -INF , !P5 ;  /* 0xff80000014147808 */ /* 0x000fe40006800000 */
[-C--:B------:R-:W-:Y:S01]  /*18de0*/  ISETP.GE.AND P5, PT, R5, R219.reuse, PT ;  /* 0x000000db0500720c */ /* 0x080fe20003fa6270 */
[----:B------:R-:W-:Y:S01]  /*18df0*/  HMMA.16816.F32.BF16 R156, R172, R170, R156 ;  /* 0x000000aaac9c723c */ /* 0x000fe2000004189c */
[----:B------:R-:W-:Y:S02]  /*18e00*/  FSEL R2, R2, -INF , !P6 ;  /* 0xff80000002027808 */ /* 0x000fe40007000000 */
[----:B------:R-:W-:Y:S02]  /*18e10*/  FSEL R0, R0, -INF , !P1 ;  /* 0xff80000000007808 */ /* 0x000fe40004800000 */
[C---:B------:R-:W-:Y:S02]  /*18e20*/  ISETP.GE.AND P6, PT, R25.reuse, R222, PT ;  /* 0x000000de1900720c */ /* 0x040fe40003fc6270 */
[----:B------:R-:W-:-:S02]  /*18e30*/  ISETP.GE.AND P1, PT, R25, R219, PT ;  /* 0x000000db1900720c */ /* 0x000fc40003f26270 */
[----:B------:R-:W-:Y:S02]  /*18e40*/  IABS R21, R21 ;  /* 0x0000001500157213 */ /* 0x000fe40000000000 */
[----:B------:R-:W-:Y:S01]  /*18e50*/  ISETP.GE.OR P5, PT, R5, R218, !P5 ;  /* 0x000000da0500720c */ /* 0x000fe20006fa6670 */
[----:B------:R-:W-:Y:S01]  /*18e60*/  IMAD.IADD R5, R220, 0x1, -R25 ;  /* 0x00000001dc057824 */ /* 0x000fe200078e0a19 */
[----:B------:R-:W-:Y:S02]  /*18e70*/  IABS R28, R28 ;  /* 0x0000001c001c7213 */ /* 0x000fe40000000000 */
[C---:B------:R-:W-:Y:S02]  /*18e80*/  ISETP.GE.OR P6, PT, R25.reuse, R221, !P6 ;  /* 0x000000dd1900720c */ /* 0x040fe400077c6670 */
[----:B------:R-:W-:Y:S01]  /*18e90*/  ISETP.GE.OR P1, PT, R25, R218, !P1 ;  /* 0x000000da1900720c */ /* 0x000fe20004f26670 */
[----:B------:R-:W-:Y:S01]  /*18ea0*/  IMAD.IADD R25, R223, 0x1, -R4 ;  /* 0x00000001df197824 */ /* 0x000fe200078e0a04 */
[----:B------:R-:W-:Y:S01]  /*18eb0*/  I2FP.F32.S32 R30, R21 ;  /* 0x00000015001e7245 */ /* 0x000fe20000201400 */
[----:B------:R-:W-:Y:S01]  /*18ec0*/  HMMA.16816.F32.BF16 R160, R144, R32, R160 ;  /* 0x0000002090a0723c */ /* 0x000fe200000418a0 */
[----:B------:R-:W-:-:S02]  /*18ed0*/  I2FP.F32.S32 R21, R28 ;  /* 0x0000001c00157245 */ /* 0x000fc40000201400 */
[----:B------:R-:W-:Y:S01]  /*18ee0*/  IABS R25, R25 ;  /* 0x0000001900197213 */ /* 0x000fe20000000000 */
[C---:B------:R-:W-:Y:S01]  /*18ef0*/  FFMA.FTZ R23, -R217.reuse, R30, R23 ;  /* 0x0000001ed9177223 */ /* 0x040fe20000010117 */
[----:B------:R-:W-:Y:S01]  /*18f00*/  IABS R5, R5 ;  /* 0x0000000500057213 */ /* 0x000fe20000000000 */
[C---:B------:R-:W-:Y:S01]  /*18f10*/  FFMA.FTZ R21, -R217.reuse, R21, R16 ;  /* 0x00000015d9157223 */ /* 0x040fe20000010110 */
[----:B------:R-:W-:Y:S01]  /*18f20*/  IABS R27, R27 ;  /* 0x0000001b001b7213 */ /* 0x000fe20000000000 */
[----:B------:R-:W-:Y:S01]  /*18f30*/  HMMA.16816.F32.BF16 R156, R144, R34, R156 ;  /* 0x00000022909c723c */ /* 0x000fe2000004189c */
[----:B------:R-:W-:Y:S02]  /*18f40*/  I2FP.F32.S32 R25, R25 ;  /* 0x0000001900197245 */ /* 0x000fe40000201400 */
[----:B------:R-:W-:Y:S02]  /*18f50*/  I2FP.F32.S32 R28, R27 ;  /* 0x0000001b001c7245 */ /* 0x000fe40000201400 */
[----:B------:R-:W-:Y:S01]  /*18f60*/  I2FP.F32.S32 R5, R5 ;  /* 0x0000000500057245 */ /* 0x000fe20000201400 */
[----:B------:R-:W-:Y:S01]  /*18f70*/  FFMA.FTZ R25, -R217, R25, R12 ;  /* 0x00000019d9197223 */ /* 0x000fe2000001010c */
[----:B------:R-:W-:Y:S01]  /*18f80*/  FSEL R16, R7, -INF , !P2 ;  /* 0xff80000007107808 */ /* 0x000fe20005000000 */
[----:B------:R-:W-:Y:S01]  /*18f90*/  FFMA.FTZ R17, -R217, R28, R17 ;  /* 0x0000001cd9117223 */ /* 0x000fe20000010111 */
[----:B------:R-:W-:Y:S01]  /*18fa0*/  FSEL R242, R21, -INF , !P6 ;  /* 0xff80000015f27808 */ /* 0x000fe20007000000 */
[----:B------:R-:W-:Y:S01]  /*18fb0*/  FFMA.FTZ R5, -R217, R5, R18 ;  /* 0x00000005d9057223 */ /* 0x000fe20000010112 */
[-C--:B------:R-:W-:Y:S01]  /*18fc0*/  ISETP.GE.AND P2, PT, R6, R222.reuse, PT ;  /* 0x000000de0600720c */ /* 0x080fe20003f46270 */
[----:B------:R-:W-:Y:S01]  /*18fd0*/  VIADD R7, R133, 0x19 ;  /* 0x0000001985077836 */ /* 0x000fe20000000000 */
[----:B------:R-:W-:Y:S01]  /*18fe0*/  ISETP.GE.AND P6, PT, R4, R222, PT ;  /* 0x000000de0400720c */ /* 0x000fe20003fc6270 */
[----:B------:R-:W-:Y:S01]  /*18ff0*/  IMAD.IADD R21, R220, 0x1, -R4 ;  /* 0x00000001dc157824 */ /* 0x000fe200078e0a04 */
[----:B------:R-:W-:Y:S01]  /*19000*/  FSEL R12, R23, -INF , !P5 ;  /* 0xff800000170c7808 */ /* 0x000fe20006800000 */
[----:B------:R-:W-:Y:S01]  /*19010*/  IMAD.IADD R28, R223, 0x1, -R7 ;  /* 0x00000001df1c7824 */ /* 0x000fe200078e0a07 */
[C---:B------:R-:W-:Y:S01]  /*19020*/  ISETP.GE.AND P5, PT, R6.reuse, R219, PT ;  /* 0x000000db0600720c */ /* 0x040fe20003fa6270 */
[----:B------:R-:W-:Y:S01]  /*19030*/  HMMA.16816.F32.BF16 R160, R8, R140, R160 ;  /* 0x0000008c08a0723c */ /* 0x000fe200000418a0 */
[----:B------:R-:W-:-:S02]  /*19040*/  ISETP.GE.OR P2, PT, R6, R221, !P2 ;  /* 0x000000dd0600720c */ /* 0x000fc40005746670 */
[----:B------:R-:W-:Y:S02]  /*19050*/  ISETP.GE.OR P6, PT, R4, R221, !P6 ;  /* 0x000000dd0400720c */ /* 0x000fe400077c6670 */
[----:B------:R-:W-:Y:S01]  /*19060*/  ISETP.GE.OR P5, PT, R6, R218, !P5 ;  /* 0x000000da0600720c */ /* 0x000fe20006fa6670 */
[C---:B------:R-:W-:Y:S01]  /*19070*/  IMAD.IADD R6, R220.reuse, 0x1, -R6 ;  /* 0x00000001dc067824 */ /* 0x040fe200078e0a06 */
[----:B------:R-:W-:Y:S01]  /*19080*/  FSEL R224, R17, -INF , !P2 ;  /* 0xff80000011e07808 */ /* 0x000fe20005000000 */
[----:B------:R-:W-:Y:S01]  /*19090*/  IMAD.IADD R17, R220, 0x1, -R7 ;  /* 0x00000001dc117824 */ /* 0x000fe200078e0a07 */
[----:B------:R-:W-:Y:S01]  /*190a0*/  FSEL R136, R25, -INF , !P6 ;  /* 0xff80000019887808 */ /* 0x000fe20007000000 */
[----:B------:R-:W-:Y:S01]  /*190b0*/  HMMA.16816.F32.BF16 R156, R8, R142, R156 ;  /* 0x0000008e089c723c */ /* 0x000fe2000004189c */
[----:B------:R-:W-:Y:S02]  /*190c0*/  FSEL R226, R5, -INF , !P1 ;  /* 0xff80000005e27808 */ /* 0x000fe40004800000 */
[----:B------:R-:W-:-:S02]  /*190d0*/  ISETP.GE.AND P2, PT, R4, R219, PT ;  /* 0x000000db0400720c */ /* 0x000fc40003f46270 */
[C---:B------:R-:W-:Y:S02]  /*190e0*/  ISETP.GE.AND P6, PT, R7.reuse, R222, PT ;  /* 0x000000de0700720c */ /* 0x040fe40003fc6270 */
[C---:B------:R-:W-:Y:S02]  /*190f0*/  ISETP.GE.AND P1, PT, R7.reuse, R219, PT ;  /* 0x000000db0700720c */ /* 0x040fe40003f26270 */
[-C--:B------:R-:W-:Y:S02]  /*19100*/  ISETP.GE.OR P2, PT, R4, R218.reuse, !P2 ;  /* 0x000000da0400720c */ /* 0x080fe40005746670 */
[C---:B------:R-:W-:Y:S02]  /*19110*/  ISETP.GE.OR P6, PT, R7.reuse, R221, !P6 ;  /* 0x000000dd0700720c */ /* 0x040fe400077c6670 */
[----:B------:R-:W-:Y:S02]  /*19120*/  ISETP.GE.OR P1, PT, R7, R218, !P1 ;  /* 0x000000da0700720c */ /* 0x000fe40004f26670 */
[----:B------:R-:W-:-:S02]  /*19130*/  IABS R18, R6 ;  /* 0x0000000600127213 */ /* 0x000fc40000000000 */
[----:B------:R-:W1:Y:S01]  /*19140*/  LDSM.16.M88.4 R4, [R184+0x5800] ;  /* 0x00580000b804783b */ /* 0x000e620000000200 */
[----:B------:R-:W-:Y:S01]  /*19150*/  IABS R21, R21 ;  /* 0x0000001500157213 */ /* 0x000fe20000000000 */
[----:B------:R-:W-:-:S04]  /*19160*/  DEPBAR.LE SB0, 0x0 ;  /* 0x000080000000791a */ /* 0x000fc80000000000 */
[----:B------:R-:W-:Y:S02]  /*19170*/  IABS R28, R28 ;  /* 0x0000001c001c7213 */ /* 0x000fe40000000000 */
[----:B------:R-:W-:Y:S02]  /*19180*/  IABS R17, R17 ;  /* 0x0000001100117213 */ /* 0x000fe40000000000 */
[----:B------:R-:W-:Y:S02]  /*19190*/  I2FP.F32.S32 R18, R18 ;  /* 0x0000001200127245 */ /* 0x000fe40000201400 */
[----:B------:R-:W-:Y:S02]  /*191a0*/  I2FP.F32.S32 R21, R21 ;  /* 0x0000001500157245 */ /* 0x000fe40000201400 */
[----:B------:R-:W-:Y:S01]  /*191b0*/  I2FP.F32.S32 R28, R28 ;  /* 0x0000001c001c7245 */ /* 0x000fe20000201400 */
[C---:B------:R-:W-:Y:S01]  /*191c0*/  FFMA.FTZ R18, -R217.reuse, R18, R19 ;  /* 0x00000012d9127223 */ /* 0x040fe20000010113 */
[----:B------:R-:W-:Y:S01]  /*191d0*/  I2FP.F32.S32 R30, R17 ;  /* 0x00000011001e7245 */ /* 0x000fe20000201400 */
[----:B------:R-:W-:Y:S01]  /*191e0*/  FFMA.FTZ R21, -R217, R21, R14 ;  /* 0x00000015d9157223 */ /* 0x000fe2000001010e */
[----:B------:R-:W-:-:S02]  /*191f0*/  VIADD R14, R133, 0x20 ;  /* 0x00000020850e7836 */ /* 0x000fc40000000000 */
[----:B------:R-:W-:Y:S01]  /*19200*/  FFMA.FTZ R28, -R217, R28, R13 ;  /* 0x0000001cd91c7223 */ /* 0x000fe2000001010d */
[----:B------:R-:W-:Y:S02]  /*19210*/  VIADD R13, R133, 0x21 ;  /* 0x00000021850d7836 */ /* 0x000fe40000000000 */
[----:B------:R-:W-:Y:S01]  /*19220*/  FFMA.FTZ R15, -R217, R30, R15 ;  /* 0x0000001ed90f7223 */ /* 0x000fe2000001010f */
[----:B------:R-:W-:Y:S01]  /*19230*/  FSEL R230, R18, -INF , !P5 ;  /* 0xff80000012e67808 */ /* 0x000fe20006800000 */
[----:B------:R-:W-:Y:S01]  /*19240*/  IMAD.IADD R17, R223, 0x1, -R14 ;  /* 0x00000001df117824 */ /* 0x000fe200078e0a0e */
[----:B------:R-:W-:Y:S01]  /*19250*/  FSEL R228, R21, -INF , !P2 ;  /* 0xff80000015e47808 */ /* 0x000fe20005000000 */
[----:B------:R-:W-:Y:S01]  /*19260*/  BAR.SYNC.DEFER_BLOCKING 0x0 ;  /* 0x0000000000007b1d */ /* 0x000fe20000010000 */
[C---:B------:R-:W-:Y:S02]  /*19270*/  ISETP.GE.AND P5, PT, R14.reuse, R222, PT ;  /* 0x000000de0e00720c */ /* 0x040fe40003fa6270 */
[----:B------:R-:W-:-:S02]  /*19280*/  ISETP.GE.AND P2, PT, R14, R219, PT ;  /* 0x000000db0e00720c */ /* 0x000fc40003f46270 */
[----:B------:R-:W-:Y:S02]  /*19290*/  FSEL R138, R28, -INF , !P6 ;  /* 0xff8000001c8a7808 */ /* 0x000fe40007000000 */
[----:B------:R-:W-:Y:S01]  /*192a0*/  FSEL R240, R15, -INF , !P1 ;  /* 0xff8000000ff07808 */ /* 0x000fe20004800000 */
[----:B------:R-:W-:Y:S01]  /*192b0*/  IMAD.IADD R15, R220, 0x1, -R14 ;  /* 0x00000001dc0f7824 */ /* 0x000fe200078e0a0e */
[C---:B------:R-:W-:Y:S02]  /*192c0*/  ISETP.GE.AND P6, PT, R13.reuse, R222, PT ;  /* 0x000000de0d00720c */ /* 0x040fe40003fc6270 */
[----:B------:R-:W-:Y:S02]  /*192d0*/  ISETP.GE.AND P1, PT, R13, R219, PT ;  /* 0x000000db0d00720c */ /* 0x000fe40003f26270 */
[CC--:B------:R-:W-:Y:S02]  /*192e0*/  ISETP.GE.OR P5, PT, R14.reuse, R221.reuse, !P5 ;  /* 0x000000dd0e00720c */ /* 0x0c0fe40006fa6670 */
[-C--:B------:R-:W-:Y:S01]  /*192f0*/  ISETP.GE.OR P2, PT, R14, R218.reuse, !P2 ;  /* 0x000000da0e00720c */ /* 0x080fe20005746670 */
[--C-:B------:R-:W-:Y:S01]  /*19300*/  IMAD.IADD R14, R223, 0x1, -R13.reuse ;  /* 0x00000001df0e7824 */ /* 0x100fe200078e0a0d */
[C---:B------:R-:W-:Y:S01]  /*19310*/  ISETP.GE.OR P6, PT, R13.reuse, R221, !P6 ;  /* 0x000000dd0d00720c */ /* 0x040fe200077c6670 */
[----:B-1----:R-:W-:Y:S01]  /*19320*/  HMMA.16816.F32.BF16 R152, R8, R4, R152 ;  /* 0x000000040898723c */ /* 0x002fe20000041898 */
[----:B------:R-:W-:Y:S01]  /*19330*/  ISETP.GE.OR P1, PT, R13, R218, !P1 ;  /* 0x000000da0d00720c */ /* 0x000fe20004f26670 */
[----:B------:R-:W-:Y:S01]  /*19340*/  IMAD.IADD R13, R220, 0x1, -R13 ;  /* 0x00000001dc0d7824 */ /* 0x000fe200078e0a0d */
[----:B------:R-:W-:-:S02]  /*19350*/  IABS R14, R14 ;  /* 0x0000000e000e7213 */ /* 0x000fc40000000000 */
[----:B------:R-:W-:Y:S02]  /*19360*/  IABS R17, R17 ;  /* 0x0000001100117213 */ /* 0x000fe40000000000 */
[----:B------:R-:W-:Y:S02]  /*19370*/  IABS R13, R13 ;  /* 0x0000000d000d7213 */ /* 0x000fe40000000000 */
[----:B------:R-:W-:Y:S02]  /*19380*/  IABS R15, R15 ;  /* 0x0000000f000f7213 */ /* 0x000fe40000000000 */
[----:B------:R-:W-:Y:S02]  /*19390*/  I2FP.F32.S32 R14, R14 ;  /* 0x0000000e000e7245 */ /* 0x000fe40000201400 */
[----:B------:R-:W-:Y:S01]  /*193a0*/  I2FP.F32.S32 R4, R13 ;  /* 0x0000000d00047245 */ /* 0x000fe20000201400 */
[----:B------:R-:W-:Y:S01]  /*193b0*/  VIADD R13, R133, 0x29 ;  /* 0x00000029850d7836 */ /* 0x000fe20000000000 */
[----:B------:R-:W-:Y:S01]  /*193c0*/  I2FP.F32.S32 R17, R17 ;  /* 0x0000001100117245 */ /* 0x000fe20000201400 */
[C---:B------:R-:W-:Y:S01]  /*193d0*/  FFMA.FTZ R14, -R217.reuse, R14, R161 ;  /* 0x0000000ed90e7223 */ /* 0x040fe200000101a1 */
[----:B------:R-:W-:Y:S01]  /*193e0*/  I2FP.F32.S32 R15, R15 ;  /* 0x0000000f000f7245 */ /* 0x000fe20000201400 */
[----:B------:R-:W-:Y:S01]  /*193f0*/  FFMA.FTZ R4, -R217, R4, R163 ;  /* 0x00000004d9047223 */ /* 0x000fe200000101a3 */
[----:B------:R-:W-:-:S02]  /*19400*/  IMAD.MOV.U32 R161, RZ, RZ, R135 ;  /* 0x000000ffffa17224 */ /* 0x000fc400078e0087 */
[C---:B------:R-:W-:Y:S01]  /*19410*/  FFMA.FTZ R17, -R217.reuse, R17, R160 ;  /* 0x00000011d9117223 */ /* 0x040fe200000101a0 */
[----:B------:R-:W-:Y:S01]  /*19420*/  FSEL R148, R14, -INF , !P6 ;  /* 0xff8000000e947808 */ /* 0x000fe20007000000 */
[----:B------:R-:W-:Y:S01]  /*19430*/  FFMA.FTZ R146, -R217, R15, R162 ;  /* 0x0000000fd9927223 */ /* 0x000fe200000101a2 */
[----:B------:R-:W-:Y:S01]  /*19440*/  VIADD R15, R133, 0x28 ;  /* 0x00000028850f7836 */ /* 0x000fe20000000000 */
[----:B------:R-:W-:Y:S01]  /*19450*/  FSEL R144, R4, -INF , !P1 ;  /* 0xff80000004907808 */ /* 0x000fe20004800000 */
[----:B------:R-:W-:Y:S01]  /*19460*/  IMAD.IADD R14, R223, 0x1, -R13 ;  /* 0x00000001df0e7824 */ /* 0x000fe200078e0a0d */
[----:B------:R-:W-:Y:S01]  /*19470*/  FSEL R238, R17, -INF , !P5 ;  /* 0xff80000011ee7808 */ /* 0x000fe20006800000 */
[----:B------:R-:W-:Y:S01]  /*19480*/  IMAD.IADD R17, R223, 0x1, -R15 ;  /* 0x00000001df117824 */ /* 0x000fe200078e0a0f */
[----:B------:R-:W-:Y:S01]  /*19490*/  FSEL R146, R146, -INF , !P2 ;  /* 0xff80000092927808 */ /* 0x000fe20005000000 */
[----:B------:R-:W-:Y:S01]  /*194a0*/  HMMA.16816.F32.BF16 R4, R8, R6, R164 ;  /* 0x000000060804723c */ /* 0x000fe200000418a4 */
[C---:B------:R-:W-:Y:S01]  /*194b0*/  ISETP.GE.AND P6, PT, R13.reuse, R222, PT ;  /* 0x000000de0d00720c */ /* 0x040fe20003fc6270 */
[----:B------:R-:W-:Y:S01]  /*194c0*/  IMAD.MOV.U32 R160, RZ, RZ, R134 ;  /* 0x000000ffffa07224 */ /* 0x000fe200078e0086 */
[----:B------:R-:W-:-:S02]  /*194d0*/  ISETP.GE.AND P1, PT, R13, R219, PT ;  /* 0x000000db0d00720c */ /* 0x000fc40003f26270 */
[C---:B------:R-:W-:Y:S02]  /*194e0*/  ISETP.GE.AND P5, PT, R15.reuse, R222, PT ;  /* 0x000000de0f00720c */ /* 0x040fe40003fa6270 */
[----:B------:R-:W-:Y:S01]  /*194f0*/  ISETP.GE.AND P2, PT, R15, R219, PT ;  /* 0x000000db0f00720c */ /* 0x000fe20003f46270 */
[----:B------:R-:W-:Y:S01]  /*19500*/  VIADD R9, R133, 0x31 ;  /* 0x0000003185097836 */ /* 0x000fe20000000000 */
[-C--:B------:R-:W-:Y:S01]  /*19510*/  ISETP.GE.OR P6, PT, R13, R221.reuse, !P6 ;  /* 0x000000dd0d00720c */ /* 0x080fe200077c6670 */
[----:B------:R-:W-:Y:S01]  /*19520*/  VIADD R10, R133, 0x30 ;  /* 0x00000030850a7836 */ /* 0x000fe20000000000 */
[-C--:B------:R-:W-:Y:S01]  /*19530*/  ISETP.GE.OR P1, PT, R13, R218.reuse, !P1 ;  /* 0x000000da0d00720c */ /* 0x080fe20004f26670 */
[C---:B------:R-:W-:Y:S01]  /*19540*/  IMAD.IADD R13, R220.reuse, 0x1, -R13 ;  /* 0x00000001dc0d7824 */ /* 0x040fe200078e0a0d */
[----:B------:R-:W-:Y:S01]  /*19550*/  ISETP.GE.OR P5, PT, R15, R221, !P5 ;  /* 0x000000dd0f00720c */ /* 0x000fe20006fa6670 */
[----:B------:R-:W-:Y:S01]  /*19560*/  IMAD.IADD R11, R223, 0x1, -R9 ;  /* 0x00000001df0b7824 */ /* 0x000fe200078e0a09 */
        /* <DEDUP_REMOVED lines=8> */
[----:B------:R-:W-:Y:S01]  /*195f0*/  IMAD.IADD R13, R223, 0x1, -R10 ;  /* 0x00000001df0d7824 */ /* 0x000fe200078e0a0a */
[----:B------:R-:W-:Y:S01]  /*19600*/  I2FP.F32.S32 R17, R17 ;  /* 0x0000001100117245 */ /* 0x000fe20000201400 */
[C---:B------:R-:W-:Y:S01]  /*19610*/  FFMA.FTZ R14, -R217.reuse, R14, R157 ;  /* 0x0000000ed90e7223 */ /* 0x040fe2000001019d */
[----:B------:R-:W-:Y:S01]  /*19620*/  I2FP.F32.S32 R15, R15 ;  /* 0x0000000f000f7245 */ /* 0x000fe20000201400 */
[C---:B------:R-:W-:Y:S01]  /*19630*/  FFMA.FTZ R8, -R217.reuse, R8, R159 ;  /* 0x00000008d9087223 */ /* 0x040fe2000001019f */
[----:B------:R-:W-:Y:S01]  /*19640*/  IABS R13, R13 ;  /* 0x0000000d000d7213 */ /* 0x000fe20000000000 */
[C---:B------:R-:W-:Y:S01]  /*19650*/  FFMA.FTZ R17, -R217.reuse, R17, R156 ;  /* 0x00000011d9117223 */ /* 0x040fe2000001019c */
[----:B------:R-:W-:Y:S01]  /*19660*/  FSEL R150, R14, -INF , !P6 ;  /* 0xff8000000e967808 */ /* 0x000fe20007000000 */
[----:B------:R-:W-:Y:S01]  /*19670*/  FFMA.FTZ R15, -R217, R15, R158 ;  /* 0x0000000fd90f7223 */ /* 0x000fe2000001019e */
[----:B------:R-:W-:Y:S01]  /*19680*/  FSEL R140, R8, -INF , !P1 ;  /* 0xff800000088c7808 */ /* 0x000fe20004800000 */
[----:B------:R-:W-:Y:S01]  /*19690*/  VIADD R8, R133, 0x38 ;  /* 0x0000003885087836 */ /* 0x000fe20000000000 */
[----:B------:R-:W-:Y:S01]  /*196a0*/  FSEL R236, R17, -INF , !P5 ;  /* 0xff80000011ec7808 */ /* 0x000fe20006800000 */
[----:B------:R-:W-:Y:S01]  /*196b0*/  VIADD R133, R133, 0x39 ;  /* 0x0000003985857836 */ /* 0x000fe20000000000 */
[----:B------:R-:W-:-:S02]  /*196c0*/  FSEL R142, R15, -INF , !P2 ;  /* 0xff8000000f8e7808 */ /* 0x000fc40005000000 */
[CC--:B------:R-:W-:Y:S02]  /*196d0*/  ISETP.GE.AND P6, PT, R9.reuse, R222.reuse, PT ;  /* 0x000000de0900720c */ /* 0x0c0fe40003fc6270 */
[CC--:B------:R-:W-:Y:S02]  /*196e0*/  ISETP.GE.AND P1, PT, R9.reuse, R219.reuse, PT ;  /* 0x000000db0900720c */ /* 0x0c0fe40003f26270 */
[C---:B------:R-:W-:Y:S02]  /*196f0*/  ISETP.GE.AND P5, PT, R10.reuse, R222, PT ;  /* 0x000000de0a00720c */ /* 0x040fe40003fa6270 */
[----:B------:R-:W-:Y:S02]  /*19700*/  ISETP.GE.AND P2, PT, R10, R219, PT ;  /* 0x000000db0a00720c */ /* 0x000fe40003f46270 */
[CC--:B------:R-:W-:Y:S02]  /*19710*/  ISETP.GE.OR P6, PT, R9.reuse, R221.reuse, !P6 ;  /* 0x000000dd0900720c */ /* 0x0c0fe400077c6670 */
[----:B------:R-:W-:Y:S01]  /*19720*/  ISETP.GE.OR P1, PT, R9, R218, !P1 ;  /* 0x000000da0900720c */ /* 0x000fe20004f26670 */
[----:B------:R-:W-:Y:S01]  /*19730*/  IMAD.IADD R9, R220, 0x1, -R9 ;  /* 0x00000001dc097824 */ /* 0x000fe200078e0a09 */
[----:B------:R-:W-:-:S02]  /*19740*/  ISETP.GE.OR P5, PT, R10, R221, !P5 ;  /* 0x000000dd0a00720c */ /* 0x000fc40006fa6670 */
[----:B------:R-:W-:Y:S01]  /*19750*/  ISETP.GE.OR P2, PT, R10, R218, !P2 ;  /* 0x000000da0a00720c */ /* 0x000fe20005746670 */
[----:B------:R-:W-:Y:S01]  /*19760*/  IMAD.IADD R10, R220, 0x1, -R10 ;  /* 0x00000001dc0a7824 */ /* 0x000fe200078e0a0a */
[----:B------:R-:W-:Y:S02]  /*19770*/  IABS R9, R9 ;  /* 0x0000000900097213 */ /* 0x000fe40000000000 */
[----:B------:R-:W-:Y:S02]  /*19780*/  I2FP.F32.S32 R13, R13 ;  /* 0x0000000d000d7245 */ /* 0x000fe40000201400 */
[----:B------:R-:W-:Y:S02]  /*19790*/  IABS R10, R10 ;  /* 0x0000000a000a7213 */ /* 0x000fe40000000000 */
[----:B------:R-:W-:Y:S01]  /*197a0*/  I2FP.F32.S32 R14, R9 ;  /* 0x00000009000e7245 */ /* 0x000fe20000201400 */
[----:B------:R-:W-:Y:S01]  /*197b0*/  IMAD.IADD R9, R223, 0x1, -R8 ;  /* 0x00000001df097824 */ /* 0x000fe200078e0a08 */
[----:B------:R-:W-:Y:S01]  /*197c0*/  I2FP.F32.S32 R15, R10 ;  /* 0x0000000a000f7245 */ /* 0x000fe20000201400 */
[C---:B------:R-:W-:Y:S01]  /*197d0*/  FFMA.FTZ R13, -R217.reuse, R13, R152 ;  /* 0x0000000dd90d7223 */ /* 0x040fe20000010198 */
[----:B------:R-:W-:Y:S01]  /*197e0*/  IABS R11, R11 ;  /* 0x0000000b000b7213 */ /* 0x000fe20000000000 */
[C---:B------:R-:W-:Y:S01]  /*197f0*/  FFMA.FTZ R14, -R217.reuse, R14, R155 ;  /* 0x0000000ed90e7223 */ /* 0x040fe2000001019b */
[----:B------:R-:W-:Y:S01]  /*19800*/  IABS R9, R9 ;  /* 0x0000000900097213 */ /* 0x000fe20000000000 */
[----:B------:R-:W-:Y:S01]  /*19810*/  FFMA.FTZ R15, -R217, R15, R154 ;  /* 0x0000000fd90f7223 */ /* 0x000fe2000001019a */
[----:B------:R-:W-:-:S02]  /*19820*/  FSEL R174, R13, -INF , !P5 ;  /* 0xff8000000dae7808 */ /* 0x000fc40006800000 */
[----:B------:R-:W-:Y:S01]  /*19830*/  I2FP.F32.S32 R13, R9 ;  /* 0x00000009000d7245 */ /* 0x000fe20000201400 */
[----:B------:R-:W-:Y:S01]  /*19840*/  IMAD.IADD R9, R220, 0x1, -R8 ;  /* 0x00000001dc097824 */ /* 0x000fe200078e0a08 */
[----:B------:R-:W-:Y:S02]  /*19850*/  FSEL R168, R15, -INF , !P2 ;  /* 0xff8000000fa87808 */ /* 0x000fe40005000000 */
[C---:B------:R-:W-:Y:S01]  /*19860*/  ISETP.GE.AND P5, PT, R8.reuse, R222, PT ;  /* 0x000000de0800720c */ /* 0x040fe20003fa6270 */
[----:B------:R-:W-:Y:S01]  /*19870*/  FFMA.FTZ R4, -R217, R13, R4 ;  /* 0x0000000dd9047223 */ /* 0x000fe20000010104 */
[C---:B------:R-:W-:Y:S02]  /*19880*/  ISETP.GE.AND P2, PT, R8.reuse, R219, PT ;  /* 0x000000db0800720c */ /* 0x040fe40003f46270 */
[----:B------:R-:W-:Y:S01]  /*19890*/  I2FP.F32.S32 R10, R11 ;  /* 0x0000000b000a7245 */ /* 0x000fe20000201400 */
[----:B------:R-:W-:Y:S01]  /*198a0*/  IMAD.IADD R11, R223, 0x1, -R133 ;  /* 0x00000001df0b7824 */ /* 0x000fe200078e0a85 */
[----:B------:R-:W-:-:S02]  /*198b0*/  ISETP.GE.OR P5, PT, R8, R221, !P5 ;  /* 0x000000dd0800720c */ /* 0x000fc40006fa6670 */
[----:B------:R-:W-:Y:S01]  /*198c0*/  ISETP.GE.OR P2, PT, R8, R218, !P2 ;  /* 0x000000da0800720c */ /* 0x000fe20005746670 */
[----:B------:R-:W-:Y:S02]  /*198d0*/  IMAD.IADD R8, R220, 0x1, -R133 ;  /* 0x00000001dc087824 */ /* 0x000fe400078e0a85 */
[----:B------:R-:W-:Y:S01]  /*198e0*/  FFMA.FTZ R10, -R217, R10, R153 ;  /* 0x0000000ad90a7223 */ /* 0x000fe20000010199 */
[----:B------:R-:W-:Y:S02]  /*198f0*/  FSEL R170, R4, -INF , !P5 ;  /* 0xff80000004aa7808 */ /* 0x000fe40006800000 */
[----:B------:R-:W-:Y:S02]  /*19900*/  ISETP.GT.AND P5, PT, R216, R203, PT ;  /* 0x000000cbd800720c */ /* 0x000fe40003fa4270 */
[----:B------:R-:W-:Y:S02]  /*19910*/  IABS R9, R9 ;  /* 0x0000000900097213 */ /* 0x000fe40000000000 */
[----:B------:R-:W-:-:S02]  /*19920*/  IABS R11, R11 ;  /* 0x0000000b000b7213 */ /* 0x000fc40000000000 */
[----:B------:R-:W-:Y:S02]  /*19930*/  IABS R8, R8 ;  /* 0x0000000800087213 */ /* 0x000fe40000000000 */
[----:B------:R-:W-:Y:S02]  /*19940*/  FSEL R172, R10, -INF , !P6 ;  /* 0xff8000000aac7808 */ /* 0x000fe40007000000 */
[----:B------:R-:W-:Y:S02]  /*19950*/  I2FP.F32.S32 R9, R9 ;  /* 0x0000000900097245 */ /* 0x000fe40000201400 */
[----:B------:R-:W-:Y:S02]  /*19960*/  I2FP.F32.S32 R10, R11 ;  /* 0x0000000b000a7245 */ /* 0x000fe40000201400 */
[----:B------:R-:W-:Y:S01]  /*19970*/  I2FP.F32.S32 R8, R8 ;  /* 0x0000000800087245 */ /* 0x000fe20000201400 */
[C---:B------:R-:W-:Y:S01]  /*19980*/  FFMA.FTZ R6, -R217.reuse, R9, R6 ;  /* 0x00000009d9067223 */ /* 0x040fe20000010106 */
[----:B------:R-:W-:Y:S01]  /*19990*/  FSEL R166, R14, -INF , !P1 ;  /* 0xff8000000ea67808 */ /* 0x000fe20004800000 */
[----:B------:R-:W-:Y:S01]  /*199a0*/  FFMA.FTZ R5, -R217, R10, R5 ;  /* 0x0000000ad9057223 */ /* 0x000fe20000010105 */
[----:B------:R-:W-:Y:S01]  /*199b0*/  ISETP.GE.AND P6, PT, R133, R222, PT ;  /* 0x000000de8500720c */ /* 0x000fe20003fc6270 */
[----:B------:R-:W-:Y:S01]  /*199c0*/  FFMA.FTZ R7, -R217, R8, R7 ;  /* 0x00000008d9077223 */ /* 0x000fe20000010107 */
[----:B------:R-:W-:-:S02]  /*199d0*/  ISETP.GE.AND P1, PT, R133, R219, PT ;  /* 0x000000db8500720c */ /* 0x000fc40003f26270 */
[C---:B------:R-:W-:Y:S02]  /*199e0*/  ISETP.GE.OR P6, PT, R133.reuse, R221, !P6 ;  /* 0x000000dd8500720c */ /* 0x040fe400077c6670 */
[----:B------:R-:W-:Y:S02]  /*199f0*/  ISETP.GE.OR P1, PT, R133, R218, !P1 ;  /* 0x000000da8500720c */ /* 0x000fe40004f26670 */
[----:B------:R-:W-:Y:S02]  /*19a00*/  FSEL R164, R6, -INF , !P2 ;  /* 0xff80000006a47808 */ /* 0x000fe40005000000 */
[----:B------:R-:W-:Y:S02]  /*19a10*/  FSEL R167, R5, -INF , !P6 ;  /* 0xff80000005a77808 */ /* 0x000fe40007000000 */
        /* <DEDUP_REMOVED lines=11> */
[C---:B------:R-:W-:Y:S02]  /*19ad0*/  R2UR UR10, R232.reuse ;  /* 0x00000000e80a72ca */ /* 0x040fe400000e0000 */
[----:B------:R-:W-:Y:S02]  /*19ae0*/  R2UR UR11, R233 ;  /* 0x00000000e90b72ca */ /* 0x000fe400000e0000 */
[----:B------:R-:W-:-:S02]  /*19af0*/  R2UR UR8, R232 ;  /* 0x00000000e80872ca */ /* 0x000fc400000e0000 */
[----:B------:R-:W-:Y:S02]  /*19b00*/  R2UR UR9, R233 ;  /* 0x00000000e90972ca */ /* 0x000fe400000e0000 */
[-C--:B--2---:R-:W-:Y:S02]  /*19b10*/  IABS R8, R18.reuse ;  /* 0x0000001200087213 */ /* 0x084fe40000000000 */
[----:B------:R-:W-:Y:S02]  /*19b20*/  IABS R6, R18 ;  /* 0x0000001200067213 */ /* 0x000fe40000000000 */
[----:B------:R-:W1:Y:S03]  /*19b30*/  I2F.RP R4, R8 ;  /* 0x0000000800047306 */ /* 0x000e660000209400 */
        /* <DEDUP_REMOVED lines=8> */
[----:B------:R-:W-:Y:S01]  /*19bc0*/  IMAD R14, R7, R8, RZ ;  /* 0x00000008070e7224 */ /* 0x000fe200078e02ff */
[----:B------:R-:W-:Y:S02]  /*19bd0*/  IABS R7, R5 ;  /* 0x0000000500077213 */ /* 0x000fe40000000000 */
[----:B------:R-:W-:Y:S01]  /*19be0*/  LOP3.LUT R5, R5, R18, RZ, 0x3c, !PT ;  /* 0x0000001205057212 */ /* 0x000fe200078e3cff */
[----:B------:R-:W-:-:S06]  /*19bf0*/  IMAD.HI.U32 R14, R11, R14, R10 ;  /* 0x0000000e0b0e7227 */ /* 0x000fcc00078e000a */
[----:B------:R-:W-:-:S04]  /*19c00*/  IMAD.HI.U32 R10, R14, R7, RZ ;  /* 0x000000070e0a7227 */ /* 0x000fc800078e00ff */
[----:B------:R-:W-:Y:S02]  /*19c10*/  IMAD R7, R10, R6, R7 ;  /* 0x000000060a077224 */ /* 0x000fe400078e0207 */
[----:B------:R-:W-:-:S03]  /*19c20*/  IMAD.HI.U32 R11, R14, R4, RZ ;  /* 0x000000040e0b7227 */ /* 0x000fc600078e00ff */
[----:B------:R-:W-:Y:S01]  /*19c30*/  ISETP.GT.U32.AND P2, PT, R8, R7, PT ;  /* 0x000000070800720c */ /* 0x000fe20003f44070 */
[----:B------:R-:W-:Y:S01]  /*19c40*/  IMAD R13, R11, R6, R4 ;  /* 0x000000060b0d7224 */ /* 0x000fe200078e0204 */
[----:B------:R-:W-:-:S04]  /*19c50*/  LOP3.LUT R6, RZ, R18, RZ, 0x33, !PT ;  /* 0x00000012ff067212 */ /* 0x000fc800078e33ff */
[----:B------:R-:W-:-:S07]  /*19c60*/  ISETP.GT.U32.AND P1, PT, R8, R13, PT ;  /* 0x0000000d0800720c */ /* 0x000fce0003f24070 */
[----:B------:R-:W-:Y:S02]  /*19c70*/  @!P2 IMAD.IADD R7, R7, 0x1, -R8 ;  /* 0x000000010707a824 */ /* 0x000fe400078e0a08 */
[----:B------:R-:W-:Y:S01]  /*19c80*/  @!P2 VIADD R10, R10, 0x1 ;  /* 0x000000010a0aa836 */ /* 0x000fe20000000000 */
[----:B------:R-:W-:Y:S02]  /*19c90*/  ISETP.GE.AND P2, PT, R5, RZ, PT ;  /* 0x000000ff0500720c */ /* 0x000fe40003f46270 */
[-C--:B------:R-:W-:Y:S02]  /*19ca0*/  ISETP.GE.U32.AND P0, PT, R7, R8.reuse, PT ;  /* 0x000000080700720c */ /* 0x080fe40003f06070 */
[-C--:B------:R-:W-:Y:S02]  /*19cb0*/  @!P1 IADD3 R13, R13, -R8.reuse, RZ ;  /* 0x800000080d0d9210 */ /* 0x080fe40007ffe0ff */
[----:B------:R-:W-:Y:S02]  /*19cc0*/  @!P1 IADD3 R11, R11, 0x1, RZ ;  /* 0x000000010b0b9810 */ /* 0x000fe40007ffe0ff */
[----:B------:R-:W-:-:S02]  /*19cd0*/  ISETP.GE.U32.AND P6, PT, R13, R8, PT ;  /* 0x000000080d00720c */ /* 0x000fc40003fc6070 */
[----:B------:R-:W-:-:S05]  /*19ce0*/  ISETP.NE.AND P1, PT, R18, RZ, PT ;  /* 0x000000ff1200720c */ /* 0x000fca0003f25270 */
[----:B------:R-:W-:Y:S01]  /*19cf0*/  @P0 VIADD R10, R10, 0x1 ;  /* 0x000000010a0a0836 */ /* 0x000fe20000000000 */
[----:B------:R-:W-:Y:S02]  /*19d00*/  ISETP.GE.AND P0, PT, R9, RZ, PT ;  /* 0x000000ff0900720c */ /* 0x000fe40003f06270 */
[----:B------:R-:W2:Y:S01]  /*19d10*/  LD.E.64 R8, desc[UR4][R234.64+0x38] ;  /* 0x00003804ea087980 */ /* 0x000ea2000c101b00 */
[----:B------:R-:W-:Y:S02]  /*19d20*/  @!P2 IMAD.MOV R10, RZ, RZ, -R10 ;  /* 0x000000ffff0aa224 */ /* 0x000fe400078e0a0a */
[----:B------:R-:W-:-:S03]  /*19d30*/  @P6 VIADD R11, R11, 0x1 ;  /* 0x000000010b0b6836 */ /* 0x000fc60000000000 */
[----:B------:R-:W-:-:S05]  /*19d40*/  SEL R7, R6, R10, !P1 ;  /* 0x0000000a06077207 */ /* 0x000fca0004800000 */
[----:B------:R-:W-:Y:S01]  /*19d50*/  @!P0 IADD3 R11, -R11, RZ, RZ ;  /* 0x000000ff0b0b8210 */ /* 0x000fe20007ffe1ff */
[----:B------:R-:W-:-:S03]  /*19d60*/  IMAD.WIDE R28, R7, 0x4, R212 ;  /* 0x00000004071c7825 */ /* 0x000fc600078e02d4 */
[----:B------:R-:W-:Y:S02]  /*19d70*/  SEL R6, R6, R11, !P1 ;  /* 0x0000000b06067207 */ /* 0x000fe40004800000 */
[----:B------:R-:W3:Y:S03]  /*19d80*/  LD.E R5, desc[UR12][R28.64] ;  /* 0x0000000c1c057980 */ /* 0x000ee6000c101900 */
[----:B------:R-:W-:Y:S01]  /*19d90*/  IMAD.WIDE R14, R6, 0x4, R212 ;  /* 0x00000004060e7825 */ /* 0x000fe200078e02d4 */
[----:B------:R-:W4:Y:S04]  /*19da0*/  LD.E.64 R10, desc[UR8][R234.64+0x20] ;  /* 0x00002008ea0a7980 */ /* 0x000f28000c101b00 */
[----:B------:R-:W3:Y:S01]  /*19db0*/  LD.E R4, desc[UR10][R14.64] ;  /* 0x0000000a0e047980 */ /* 0x000ee2000c101900 */
[----:B------:R-:W-:-:S04]  /*19dc0*/  IMAD.IADD R7, R7, 0x1, -R6 ;  /* 0x0000000107077824 */ /* 0x000fc800078e0a06 */
[----:B------:R-:W-:-:S05]  /*19dd0*/  IMAD R18, R18, R7, -0x40 ;  /* 0xffffffc012127424 */ /* 0x000fca00078e0207 */
[----:B------:R-:W-:Y:S01]  /*19de0*/  SHF.R.S32.HI R7, RZ, 0x1f, R18 ;  /* 0x0000001fff077819 */ /* 0x000fe20000011412 */
[-C--:B--2---:R-:W-:Y:S02]  /*19df0*/  IMAD R6, R9, R18.reuse, RZ ;  /* 0x0000001209067224 */ /* 0x084fe400078e02ff */
[----:B------:R-:W-:-:S04]  /*19e00*/  IMAD.WIDE.U32 R18, R8, R18, RZ ;  /* 0x0000001208127225 */ /* 0x000fc800078e00ff */
[----:B------:R-:W-:-:S05]  /*19e10*/  IMAD R6, R8, R7, R6 ;  /* 0x0000000708067224 */ /* 0x000fca00078e0206 */
[----:B------:R-:W-:Y:S01]  /*19e20*/  IADD3 R19, R19, R6, RZ ;  /* 0x0000000613137210 */ /* 0x000fe20007ffe0ff */
[----:B---3--:R-:W-:-:S04]  /*19e30*/  IMAD.IADD R5, R4, 0x1, -R5 ;  /* 0x0000000104057824 */ /* 0x008fc800078e0a05 */
[----:B----4-:R-:W-:Y:S01]  /*19e40*/  IMAD R7, R11, R5, RZ ;  /* 0x000000050b077224 */ /* 0x010fe200078e02ff */
[----:B------:R-:W-:Y:S01]  /*19e50*/  SHF.R.S32.HI R4, RZ, 0x1f, R5 ;  /* 0x0000001fff047819 */ /* 0x000fe20000011405 */
[----:B------:R-:W-:-:S04]  /*19e60*/  IMAD.WIDE.U32 R8, R5, R10, R18 ;  /* 0x0000000a05087225 */ /* 0x000fc800078e0012 */
[----:B------:R-:W-:-:S04]  /*19e70*/  IMAD R4, R10, R4, R7 ;  /* 0x000000040a047224 */ /* 0x000fc800078e0207 */
[----:B------:R-:W-:Y:S01]  /*19e80*/  IMAD.IADD R9, R9, 0x1, R4 ;  /* 0x0000000109097824 */ /* 0x000fe200078e0204 */
[----:B------:R-:W-:Y:S05]  /*19e90*/  BRA `(.L_x_6440) ;  /* 0x0000000000147947 */ /* 0x000fea0003800000 */
.L_x_6439:
[----:B------:R-:W-:Y:S02]  /*19ea0*/  R2UR UR4, R232 ;  /* 0x00000000e80472ca */ /* 0x000fe400000e0000 */
[----:B------:R-:W-:-:S13]  /*19eb0*/  R2UR UR5, R233 ;  /* 0x00000000e90572ca */ /* 0x000fda00000e0000 */
[----:B------:R-:W2:Y:S02]  /*19ec0*/  LD.E R8, desc[UR4][R234.64+0x38] ;  /* 0x00003804ea087980 */ /* 0x000ea4000c101900 */
[----:B--2---:R-:W-:-:S05]  /*19ed0*/  IMAD.U32 R8, R8, -0x40, RZ ;  /* 0xffffffc008087824 */ /* 0x004fca00078e00ff */
[----:B------:R-:W-:Y:S02]  /*19ee0*/  SHF.R.S32.HI R9, RZ, 0x1f, R8 ;  /* 0x0000001fff097819 */ /* 0x000fe40000011408 */
.L_x_6440:
[----:B------:R-:W-:Y:S05]  /*19ef0*/  BSYNC B0 ;  /* 0x0000000000007941 */ /* 0x000fea0003800000 */
.L_x_6438:
        /* <DEDUP_REMOVED lines=123> */
.L_x_6437:
[----:B------:R-:W-:Y:S05]  /*1a6b0*/  BSYNC B1 ;  /* 0x0000000000017941 */ /* 0x000fea0003800000 */
.L_x_6436:
        /* <DEDUP_REMOVED lines=45> */
[----:B---3--:R-:W-:Y:S02]  /*1a990*/  FMNMX.FTZ R158, R5, R158, !PT ;  /* 0x0000009e059e7209 */ /* 0x008fe40007810000 */
[----:B------:R-:W-:Y:S02]  /*1a9a0*/  FSEL R4, R157, RZ, P0 ;  /* 0x000000ff9d047208 */ /* 0x000fe40000000000 */
[----:B------:R-:W-:-:S03]  /*1a9b0*/  FSETP.NEU.FTZ.AND P1, PT, R158, -INF , PT ;  /* 0xff8000009e00780b */ /* 0x000fc60003f3d000 */
[----:B------:R-:W-:Y:S01]  /*1a9c0*/  FADD.FTZ R3, R3, -R4 ;  /* 0x8000000403037221 */ /* 0x000fe20000010000 */
[----:B------:R-:W-:-:S05]  /*1a9d0*/  FSEL R5, R158, RZ, P1 ;  /* 0x000000ff9e057208 */ /* 0x000fca0000800000 */
[----:B------:R-:W-:Y:S02]  /*1a9e0*/  FADD.FTZ R5, R132, -R5 ;  /* 0x8000000584057221 */ /* 0x000fe40000010000 */
        /* <DEDUP_REMOVED lines=9> */
[-CC-:B------:R-:W-:Y:S01]  /*1aa80*/  FFMA.FTZ R2, R0, R234.reuse, -R165.reuse ;  /* 0x000000ea00027223 */ /* 0x180fe200000108a5 */
[-C--:B------:R-:W-:Y:S01]  /*1aa90*/  FFMA.FTZ R0, R16, R234.reuse, -R165 ;  /* 0x000000ea10007223 */ /* 0x080fe200000108a5 */
[-CC-:B------:R-:W-:Y:S01]  /*1aaa0*/  FFMA.FTZ R156, R24, R234.reuse, -R169.reuse ;  /* 0x000000ea189c7223 */ /* 0x180fe200000108a9 */
[----:B------:R-:W2:Y:S01]  /*1aab0*/  LDSM.16.MT88.4 R16, [R197+0xc000] ;  /* 0x00c00000c510783b */ /* 0x000ea20000004200 */
[-CC-:B------:R-:W-:Y:S01]  /*1aac0*/  FFMA.FTZ R155, R26, R234.reuse, -R169.reuse ;  /* 0x000000ea1a9b7223 */ /* 0x180fe200000108a9 */
[-CC-:B------:R-:W-:Y:S01]  /*1aad0*/  FFMA.FTZ R154, R22, R234.reuse, -R169.reuse ;  /* 0x000000ea169a7223 */ /* 0x180fe200000108a9 */
[-C--:B------:R-:W-:Y:S01]  /*1aae0*/  FFMA.FTZ R153, R20, R234.reuse, -R169 ;  /* 0x000000ea14997223 */ /* 0x080fe200000108a9 */
[-C--:B------:R-:W-:Y:S01]  /*1aaf0*/  FFMA.FTZ R159, R12, R234.reuse, -R165 ;  /* 0x000000ea0c9f7223 */ /* 0x080fe200000108a5 */
[----:B------:R-:W3:Y:S01]  /*1ab00*/  LDSM.16.MT88.4 R24, [R196+0xc000] ;  /* 0x00c00000c418783b */ /* 0x000ee20000004200 */
[----:B------:R-:W-:Y:S01]  /*1ab10*/  MUFU.EX2 R156, R156 ;  /* 0x0000009c009c7308 */ /* 0x000fe20000000800 */
[-C--:B------:R-:W-:Y:S01]  /*1ab20*/  FFMA.FTZ R173, R136, R234.reuse, -R169 ;  /* 0x000000ea88ad7223 */ /* 0x080fe200000108a9 */
[-C--:B------:R-:W-:Y:S01]  /*1ab30*/  FFMA.FTZ R175, R226, R234.reuse, -R165 ;  /* 0x000000eae2af7223 */ /* 0x080fe200000108a5 */
[-CC-:B------:R-:W-:Y:S01]  /*1ab40*/  FFMA.FTZ R171, R242, R234.reuse, -R169.reuse ;  /* 0x000000eaf2ab7223 */ /* 0x180fe200000108a9 */
[----:B------:R-:W-:Y:S01]  /*1ab50*/  FFMA.FTZ R224, R224, R234, -R169 ;  /* 0x000000eae0e07223 */ /* 0x000fe200000108a9 */
        /* <DEDUP_REMOVED lines=17> */
[-CC-:B------:R-:W-:Y:S01]  /*1ac70*/  FFMA.FTZ R228, R228, R234.reuse, -R165.reuse ;  /* 0x000000eae4e47223 */ /* 0x180fe200000108a5 */
[----:B------:R-:W-:Y:S01]  /*1ac80*/  FFMA.FTZ R229, R240, R234, -R165 ;  /* 0x000000eaf0e57223 */ /* 0x000fe200000108a5 */
[----:B------:R-:W4:Y:S01]  /*1ac90*/  MUFU.EX2 R153, R153 ;  /* 0x0000009900997308 */ /* 0x000f220000000800 */
[----:B-1----:R-:W-:Y:S01]  /*1aca0*/  F2FP.BF16.F32.PACK_AB R4, R155, R156 ;  /* 0x0000009c9b04723e */ /* 0x002fe200000010ff */
[-C--:B------:R-:W-:Y:S01]  /*1acb0*/  FMUL.FTZ R88, R88, R162.reuse ;  /* 0x000000a258587220 */ /* 0x080fe20000410000 */
[-C--:B------:R-:W-:Y:S01]  /*1acc0*/  FMUL.FTZ R89, R89, R162.reuse ;  /* 0x000000a259597220 */ /* 0x080fe20000410000 */
[-C--:B------:R-:W-:Y:S01]  /*1acd0*/  FMUL.FTZ R92, R92, R162.reuse ;  /* 0x000000a25c5c7220 */ /* 0x080fe20000410000 */
[-C--:B------:R-:W-:Y:S01]  /*1ace0*/  FMUL.FTZ R93, R93, R162.reuse ;  /* 0x000000a25d5d7220 */ /* 0x080fe20000410000 */
[-C--:B------:R-:W-:Y:S01]  /*1acf0*/  FMUL.FTZ R96, R96, R162.reuse ;  /* 0x000000a260607220 */ /* 0x080fe20000410000 */
[----:B------:R-:W-:Y:S01]  /*1ad00*/  FMUL.FTZ R97, R97, R162 ;  /* 0x000000a261617220 */ /* 0x000fe20000410000 */
[----:B------:R-:W-:Y:S01]  /*1ad10*/  MUFU.EX2 R152, R152 ;  /* 0x0000009800987308 */ /* 0x000fe20000000800 */
[-C--:B------:R-:W-:Y:S01]  /*1ad20*/  FFMA.FTZ R231, R238, R234.reuse, -R169 ;  /* 0x000000eaeee77223 */ /* 0x080fe200000108a9 */
[-CC-:B------:R-:W-:Y:S01]  /*1ad30*/  FFMA.FTZ R235, R146, R234.reuse, -R165.reuse ;  /* 0x000000ea92eb7223 */ /* 0x180fe200000108a5 */
[-C--:B------:R-:W-:Y:S01]  /*1ad40*/  FFMA.FTZ R238, R144, R234.reuse, -R165 ;  /* 0x000000ea90ee7223 */ /* 0x080fe200000108a5 */
[-CC-:B------:R-:W-:Y:S01]  /*1ad50*/  FFMA.FTZ R233, R236, R234.reuse, -R169.reuse ;  /* 0x000000eaece97223 */ /* 0x180fe200000108a9 */
[----:B------:R-:W-:Y:S01]  /*1ad60*/  LDSM.16.MT88.4 R144, [R198+0xf000] ;  /* 0x00f00000c690783b */ /* 0x000fe20000004200 */
[-CC-:B------:R-:W-:Y:S01]  /*1ad70*/  FFMA.FTZ R232, R148, R234.reuse, -R169.reuse ;  /* 0x000000ea94e87223 */ /* 0x180fe200000108a9 */
[----:B------:R-:W-:Y:S01]  /*1ad80*/  FFMA.FTZ R236, R150, R234, -R169 ;  /* 0x000000ea96ec7223 */ /* 0x000fe200000108a9 */
[----:B------:R-:W1:Y:S01]  /*1ad90*/  MUFU.EX2 R2, R2 ;  /* 0x0000000200027308 */ /* 0x000e620000000800 */
[----:B----4-:R-:W-:Y:S01]  /*1ada0*/  F2FP.BF16.F32.PACK_AB R6, R153, R154 ;  /* 0x0000009a9906723e */ /* 0x010fe200000010ff */
[-CC-:B------:R-:W-:Y:S01]  /*1adb0*/  FFMA.FTZ R237, R142, R234.reuse, -R165.reuse ;  /* 0x000000ea8eed7223 */ /* 0x180fe200000108a5 */
[-CC-:B------:R-:W-:Y:S01]  /*1adc0*/  FFMA.FTZ R240, R140, R234.reuse, -R165.reuse ;  /* 0x000000ea8cf07223 */ /* 0x180fe200000108a5 */
[----:B------:R-:W-:Y:S01]  /*1add0*/  LDSM.16.MT88.4 R148, [R195+0xd000] ;  /* 0x00d00000c394783b */ /* 0x000fe20000004200 */
[-CC-:B------:R-:W-:Y:S01]  /*1ade0*/  FFMA.FTZ R166, R166, R234.reuse, -R165.reuse ;  /* 0x000000eaa6a67223 */ /* 0x180fe200000108a5 */
[-CC-:B------:R-:W-:Y:S01]  /*1adf0*/  FFMA.FTZ R164, R164, R234.reuse, -R165.reuse ;  /* 0x000000eaa4a47223 */ /* 0x180fe200000108a5 */
[----:B------:R-:W-:Y:S01]  /*1ae00*/  FFMA.FTZ R163, R163, R234, -R165 ;  /* 0x000000eaa3a37223 */ /* 0x000fe200000108a5 */
[----:B------:R-:W-:Y:S01]  /*1ae10*/  MUFU.EX2 R0, R0 ;  /* 0x0000000000007308 */ /* 0x000fe20000000800 */
[----:B------:R-:W-:Y:S01]  /*1ae20*/  LDSM.16.MT88.4 R140, [R197+0xf000] ;  /* 0x00f00000c58c783b */ /* 0x000fe20000004200 */
[----:B------:R-:W-:-:S04]  /*1ae30*/  FFMA.FTZ R156, R227, R162, R156 ;  /* 0x000000a2e39c7223 */ /* 0x000fc8000001009c */
[----:B------:R-:W-:Y:S02]  /*1ae40*/  FADD.FTZ R155, R155, R156 ;  /* 0x0000009c9b9b7221 */ /* 0x000fe40000010000 */
[----:B------:R-:W4:Y:S01]  /*1ae50*/  MUFU.EX2 R159, R159 ;  /* 0x0000009f009f7308 */ /* 0x000f220000000800 */
[----:B-1----:R-:W-:Y:S01]  /*1ae60*/  F2FP.BF16.F32.PACK_AB R5, R2, R152 ;  /* 0x000000980205723e */ /* 0x002fe200000010ff */
[----:B------:R-:W-:-:S04]  /*1ae70*/  FADD.FTZ R154, R154, R155 ;  /* 0x0000009b9a9a7221 */ /* 0x000fc80000010000 */
[----:B------:R-:W-:Y:S02]  /*1ae80*/  FADD.FTZ R154, R153, R154 ;  /* 0x0000009a999a7221 */ /* 0x000fe40000010000 */
[----:B------:R-:W1:Y:S08]  /*1ae90*/  MUFU.EX2 R3, R3 ;  /* 0x0000000300037308 */ /* 0x000e700000000800 */
[----:B------:R-:W-:Y:S01]  /*1aea0*/  MUFU.EX2 R171, R171 ;  /* 0x000000ab00ab7308 */ /* 0x000fe20000000800 */
[----:B----4-:R-:W-:-:S07]  /*1aeb0*/  F2FP.BF16.F32.PACK_AB R7, R159, R0 ;  /* 0x000000009f07723e */ /* 0x010fce00000010ff */
[----:B------:R-:W4:Y:S01]  /*1aec0*/  MUFU.EX2 R224, R224 ;  /* 0x000000e000e07308 */ /* 0x000f220000000800 */
        /* <DEDUP_REMOVED lines=125> */
[----:B----4-:R-:W4:Y:S01]  /*1b6a0*/  LDSM.16.MT88.4 R116, [R197+0xc800] ;  /* 0x00c80000c574783b */ /* 0x010f220000004200 */
        /* <DEDUP_REMOVED lines=14> */
[----:B-----5:R-:W-:Y:S01]  /*1b790*/  HMMA.16816.F32.BF16 R92, R4, R136, R92 ;  /* 0x00000088045c723c */ /* 0x020fe2000004185c */
        /* <DEDUP_REMOVED lines=12> */
[C---:B----4-:R-:W-:Y:S06]  /*1b860*/  HMMA.16816.F32.BF16 R20, R104.reuse, R116, R20 ;  /* 0x000000746814723c */ /* 0x050fec0000041814 */
        /* <DEDUP_REMOVED lines=129> */
.L_x_6432:
[----:B------:R-:W-:Y:S05]  /*1c080*/  @!P5 BRA `(.L_x_6441) ;  /* 0x0000004c0024d947 */ /* 0x000fea0003800000 */
[----:B------:R-:W-:Y:S02]  /*1c090*/  MOV R2, R3 ;  /* 0x0000000300027202 */ /* 0x000fe40000000f00 */
[----:B------:R-:W-:-:S07]  /*1c0a0*/  MOV R0, R132 ;  /* 0x0000008400007202 */ /* 0x000fce0000000f00 */
.L_x_6450:
        /* <DEDUP_REMOVED lines=82> */
.L_x_6443:
[----:B-1----:R-:W-:Y:S02]  /*1c5d0*/  R2UR UR4, R134 ;  /* 0x00000000860472ca */ /* 0x002fe400000e0000 */
[----:B------:R-:W-:Y:S11]  /*1c5e0*/  R2UR UR5, R135 ;  /* 0x00000000870572ca */ /* 0x000ff600000e0000 */
[----:B------:R-:W-:Y:S02]  /*1c5f0*/  @!UPT UIADD3 URZ, URZ, URZ, URZ ;  /* 0x0000003f3f3ff290 */ /* 0x000fe4000fffe03f */
[----:B--2---:R-:W2:Y:S02]  /*1c600*/  LD.E R10, desc[UR4][R132.64+0x40] ;  /* 0x00004004840a7980 */ /* 0x004ea4000c101900 */
[----:B--2---:R-:W-:Y:S05]  /*1c610*/  IMAD.U32 R10, R10, -0x40, RZ ;  /* 0xffffffc00a0a7824 */ /* 0x004fea00078e00ff */
[----:B------:R-:W-:Y:S02]  /*1c620*/  SHF.R.S32.HI R5, RZ, 0x1f, R10 ;  /* 0x0000001fff057819 */ /* 0x000fe4000001140a */
.L_x_6444:
[----:B------:R-:W-:Y:S05]  /*1c630*/  BSYNC B0 ;  /* 0x0000000000007941 */ /* 0x000fea0003800000 */
.L_x_6442:
        /* <DEDUP_REMOVED lines=354> */
.L_x_6448:
[----:B------:R-:W-:Y:S02]  /*1dc60*/  R2UR UR4, R134 ;  /* 0x00000000860472ca */ /* 0x000fe400000e0000 */
[----:B------:R-:W-:Y:S11]  /*1dc70*/  R2UR UR5, R135 ;  /* 0x00000000870572ca */ /* 0x000ff600000e0000 */
[----:B------:R-:W-:Y:S02]  /*1dc80*/  @!UPT UIADD3 URZ, URZ, URZ, URZ ;  /* 0x0000003f3f3ff290 */ /* 0x000fe4000fffe03f */
[----:B------:R-:W2:Y:S02]  /*1dc90*/  LD.E R3, desc[UR4][R132.64+0x38] ;  /* 0x0000380484037980 */ /* 0x000ea4000c101900 */
[----:B--2---:R-:W-:Y:S05]  /*1dca0*/  IMAD.U32 R3, R3, -0x40, RZ ;  /* 0xffffffc003037824 */ /* 0x004fea00078e00ff */
[----:B------:R-:W-:Y:S02]  /*1dcb0*/  SHF.R.S32.HI R136, RZ, 0x1f, R3 ;  /* 0x0000001fff887819 */ /* 0x000fe40000011403 */
.L_x_6449:
[----:B------:R-:W-:Y:S05]  /*1dcc0*/  BSYNC B0 ;  /* 0x0000000000007941 */ /* 0x000fea0003800000 */
.L_x_6447:
        /* <DEDUP_REMOVED lines=113> */
.L_x_6446:
[----:B------:R-:W-:Y:S05]  /*1e3e0*/  BSYNC B1 ;  /* 0x0000000000017941 */ /* 0x000fea0003800000 */
.L_x_6445:
[----:B------:R-:W-:Y:S01]  /*1e3f0*/  R2UR UR4, R134 ;  /* 0x00000000860472ca */ /* 0x000fe200000e0000 */
[----:B------:R-:W2:Y:S01]  /*1e400*/  S2R R3, SR_TID.X ;  /* 0x0000000000037919 */ /* 0x000ea20000002100 */
[----:B------:R-:W-:Y:S11]  /*1e410*/  R2UR UR5, R135 ;  /* 0x00000000870572ca */ /* 0x000ff600000e0000 */
[----:B------:R-:W-:Y:S02]  /*1e420*/  @!UPT UIADD3 URZ, URZ, URZ, URZ ;  /* 0x0000003f3f3ff290 */ /* 0x000fe4000fffe03f */
[----:B------:R3:W4:Y:S01]  /*1e430*/  LD.E R133, desc[UR4][R132.64+0xdc] ;  /* 0x0000dc0484857980 */ /* 0x000722000c101900 */
[----:B--2---:R-:W-:Y:S05]  /*1e440*/  IMAD.SHL.U32 R3, R3, 0x2, RZ ;  /* 0x0000000203037824 */ /* 0x004fea00078e00ff */
[----:B------:R-:W-:Y:S05]  /*1e450*/  LOP3.LUT R3, R3, 0x6, RZ, 0xc0, !PT ;  /* 0x0000000603037812 */ /* 0x000fea00078ec0ff */
[----:B------:R-:W-:Y:S04]  /*1e460*/  IMAD R3, R216, 0x40, R3 ;  /* 0x00000040d8037824 */ /* 0x000fe800078e0203 */
[----:B------:R-:W-:Y:S01]  /*1e470*/  IMAD.IADD R136, R223, 0x1, -R3 ;  /* 0x00000001df887824 */ /* 0x000fe200078e0a03 */
[C---:B-1----:R-:W-:Y:S01]  /*1e480*/  IADD3 R140, R220.reuse, -R3, RZ ;  /* 0x80000003dc8c7210 */ /* 0x042fe20007ffe0ff */
[C---:B------:R-:W-:Y:S01]  /*1e490*/  VIADD R135, R3.reuse, 0x1 ;  /* 0x0000000103877836 */ /* 0x040fe20000000000 */
[C---:B------:R-:W-:Y:S01]  /*1e4a0*/  ISETP.GE.AND P0, PT, R3.reuse, R222, PT ;  /* 0x000000de0300720c */ /* 0x040fe20003f06270 */
[----:B------:R-:W-:Y:S01]  /*1e4b0*/  VIADD R141, R3, 0x9 ;  /* 0x00000009038d7836 */ /* 0x000fe20000000000 */
[----:B------:R-:W-:Y:S01]  /*1e4c0*/  IABS R136, R136 ;  /* 0x0000008800887213 */ /* 0x000fe20000000000 */
[C---:B------:R-:W-:Y:S01]  /*1e4d0*/  IMAD.IADD R138, R223.reuse, 0x1, -R135 ;  /* 0x00000001df8a7824 */ /* 0x040fe200078e0a87 */
[----:B------:R-:W-:Y:S01]  /*1e4e0*/  IABS R140, R140 ;  /* 0x0000008c008c7213 */ /* 0x000fe20000000000 */
[----:B------:R-:W-:Y:S01]  /*1e4f0*/  IMAD.IADD R142, R223, 0x1, -R141 ;  /* 0x00000001df8e7824 */ /* 0x000fe200078e0a8d */
[----:B------:R-:W-:Y:S02]  /*1e500*/  I2FP.F32.S32 R134, R136 ;  /* 0x0000008800867245 */ /* 0x000fe40000201400 */
[----:B------:R-:W-:Y:S02]  /*1e510*/  IADD3 R136, R3, 0x10, RZ ;  /* 0x0000001003887810 */ /* 0x000fe40007ffe0ff */
[----:B------:R-:W-:Y:S01]  /*1e520*/  IABS R138, R138 ;  /* 0x0000008a008a7213 */ /* 0x000fe20000000000 */
[----:B------:R-:W-:Y:S01]  /*1e530*/  FFMA.FTZ R4, -R217, R134, R4 ;  /* 0x00000086d9047223 */ /* 0x000fe20000010104 */
[----:B------:R-:W-:Y:S01]  /*1e540*/  VIADD R134, R3, 0x8 ;  /* 0x0000000803867836 */ /* 0x000fe20000000000 */
[C---:B------:R-:W-:Y:S02]  /*1e550*/  IADD3 R137, R223.reuse, -R136, RZ ;  /* 0x80000088df897210 */ /* 0x040fe40007ffe0ff */
[----:B------:R-:W-:Y:S01]  /*1e560*/  I2FP.F32.S32 R138, R138 ;  /* 0x0000008a008a7245 */ /* 0x000fe20000201400 */
[----:B------:R-:W-:Y:S01]  /*1e570*/  IMAD.IADD R139, R223, 0x1, -R134 ;  /* 0x00000001df8b7824 */ /* 0x000fe200078e0a86 */
[----:B------:R-:W-:Y:S02]  /*1e580*/  IABS R137, R137 ;  /* 0x0000008900897213 */ /* 0x000fe40000000000 */
[----:B---3--:R-:W-:Y:S01]  /*1e590*/  IABS R132, R142 ;  /* 0x0000008e00847213 */ /* 0x008fe20000000000 */
[----:B------:R-:W-:Y:S01]  /*1e5a0*/  FFMA.FTZ R5, -R217, R138, R5 ;  /* 0x0000008ad9057223 */ /* 0x000fe20000010105 */
[----:B------:R-:W-:Y:S01]  /*1e5b0*/  I2FP.F32.S32 R137, R137 ;  /* 0x0000008900897245 */ /* 0x000fe20000201400 */
[C---:B------:R-:W-:Y:S01]  /*1e5c0*/  VIADD R138, R3.reuse, 0x19 ;  /* 0x00000019038a7836 */ /* 0x040fe20000000000 */
[----:B------:R-:W-:Y:S01]  /*1e5d0*/  I2FP.F32.S32 R140, R140 ;  /* 0x0000008c008c7245 */ /* 0x000fe20000201400 */
[----:B------:R-:W-:Y:S01]  /*1e5e0*/  VIADD R142, R3, 0x11 ;  /* 0x00000011038e7836 */ /* 0x000fe20000000000 */
[----:B------:R-:W-:Y:S01]  /*1e5f0*/  IABS R139, R139 ;  /* 0x0000008b008b7213 */ /* 0x000fe20000000000 */
[----:B------:R-:W-:Y:S01]  /*1e600*/  FFMA.FTZ R12, -R217, R137, R12 ;  /* 0x00000089d90c7223 */ /* 0x000fe2000001010c */
[----:B------:R-:W-:Y:S01]  /*1e610*/  ISETP.GE.AND P2, PT, R135, R222, PT ;  /* 0x000000de8700720c */ /* 0x000fe20003f46270 */
[----:B------:R-:W-:Y:S01]  /*1e620*/  FFMA.FTZ R6, -R217, R140, R6 ;  /* 0x0000008cd9067223 */ /* 0x000fe20000010106 */
[----:B------:R-:W-:Y:S01]  /*1e630*/  ISETP.GE.AND P5, PT, R135, R219, PT ;  /* 0x000000db8700720c */ /* 0x000fe20003fa6270 */
[----:B------:R-:W-:Y:S01]  /*1e640*/  VIADD R140, R3, 0x18 ;  /* 0x00000018038c7836 */ /* 0x000fe20000000000 */
[----:B------:R-:W-:Y:S01]  /*1e650*/  I2FP.F32.S32 R132, R132 ;  /* 0x0000008400847245 */ /* 0x000fe20000201400 */
[----:B------:R-:W-:Y:S01]  /*1e660*/  IMAD.IADD R144, R223, 0x1, -R142 ;  /* 0x00000001df907824 */ /* 0x000fe200078e0a8e */
[----:B------:R-:W-:Y:S02]  /*1e670*/  I2FP.F32.S32 R139, R139 ;  /* 0x0000008b008b7245 */ /* 0x000fe40000201400 */
[----:B------:R-:W-:Y:S01]  /*1e680*/  ISETP.GE.OR P2, PT, R135, R221, !P2 ;  /* 0x000000dd8700720c */ /* 0x000fe20005746670 */
[----:B------:R-:W-:Y:S01]  /*1e690*/  FFMA.FTZ R9, -R217, R132, R9 ;  /* 0x00000084d9097223 */ /* 0x000fe20000010109 */
[----:B------:R-:W-:Y:S01]  /*1e6a0*/  ISETP.GE.OR P5, PT, R135, R218, !P5 ;  /* 0x000000da8700720c */ /* 0x000fe20006fa6670 */
[----:B------:R-:W-:Y:S01]  /*1e6b0*/  FFMA.FTZ R8, -R217, R139, R8 ;  /* 0x0000008bd9087223 */ /* 0x000fe20000010108 */
[C---:B------:R-:W-:Y:S01]  /*1e6c0*/  IADD3 R137, R220.reuse, -R135, RZ ;  /* 0x80000087dc897210 */ /* 0x040fe20007ffe0ff */
[----:B------:R-:W-:Y:S01]  /*1e6d0*/  IMAD.IADD R135, R220, 0x1, -R134 ;  /* 0x00000001dc877824 */ /* 0x000fe200078e0a86 */
[C---:B------:R-:W-:Y:S01]  /*1e6e0*/  IADD3 R132, R223.reuse, -R138, RZ ;  /* 0x8000008adf847210 */ /* 0x040fe20007ffe0ff */
[----:B------:R-:W-:Y:S01]  /*1e6f0*/  IMAD.IADD R139, R223, 0x1, -R140 ;  /* 0x00000001df8b7824 */ /* 0x000fe200078e0a8c */
[C---:B------:R-:W-:Y:S02]  /*1e700*/  ISETP.GE.AND P4, PT, R134.reuse, R222, PT ;  /* 0x000000de8600720c */ /* 0x040fe40003f86270 */
[C---:B------:R-:W-:Y:S02]  /*1e710*/  ISETP.GE.AND P6, PT, R134.reuse, R219, PT ;  /* 0x000000db8600720c */ /* 0x040fe40003fc6270 */
[----:B------:R-:W-:Y:S02]  /*1e720*/  IABS R135, R135 ;  /* 0x0000008700877213 */ /* 0x000fe40000000000 */
[C---:B------:R-:W-:Y:S02]  /*1e730*/  ISETP.GE.OR P4, PT, R134.reuse, R221, !P4 ;  /* 0x000000dd8600720c */ /* 0x040fe40006786670 */
[----:B------:R-:W-:Y:S02]  /*1e740*/  ISETP.GE.OR P6, PT, R134, R218, !P6 ;  /* 0x000000da8600720c */ /* 0x000fe400077c6670 */
[C---:B------:R-:W-:Y:S02]  /*1e750*/  ISETP.GE.AND P1, PT, R3.reuse, R219, PT ;  /* 0x000000db0300720c */ /* 0x040fe40003f26270 */
[C---:B------:R-:W-:Y:S02]  /*1e760*/  ISETP.GE.OR P0, PT, R3.reuse, R221, !P0 ;  /* 0x000000dd0300720c */ /* 0x040fe40004706670 */
[----:B------:R-:W-:Y:S02]  /*1e770*/  IABS R132, R132 ;  /* 0x0000008400847213 */ /* 0x000fe40000000000 */
[----:B------:R-:W-:Y:S02]  /*1e780*/  IABS R134, R137 ;  /* 0x0000008900867213 */ /* 0x000fe40000000000 */
[----:B------:R-:W-:Y:S02]  /*1e790*/  IABS R137, R139 ;  /* 0x0000008b00897213 */ /* 0x000fe40000000000 */
[----:B------:R-:W-:Y:S02]  /*1e7a0*/  I2FP.F32.S32 R135, R135 ;  /* 0x0000008700877245 */ /* 0x000fe40000201400 */
[----:B------:R-:W-:Y:S02]  /*1e7b0*/  FSEL R139, R4, -INF , !P0 ;  /* 0xff800000048b7808 */ /* 0x000fe40004000000 */
[----:B------:R-:W-:Y:S01]  /*1e7c0*/  ISETP.GE.OR P1, PT, R3, R218, !P1 ;  /* 0x000000da0300720c */ /* 0x000fe20004f26670 */
[C---:B------:R-:W-:Y:S01]  /*1e7d0*/  FFMA.FTZ R10, -R217.reuse, R135, R10 ;  /* 0x00000087d90a7223 */ /* 0x040fe2000001010a */
[----:B------:R-:W-:Y:S02]  /*1e7e0*/  I2FP.F32.S32 R132, R132 ;  /* 0x0000008400847245 */ /* 0x000fe40000201400 */
[----:B------:R-:W-:Y:S02]  /*1e7f0*/  IADD3 R4, R220, -R142, RZ ;  /* 0x8000008edc047210 */ /* 0x000fe40007ffe0ff */
[----:B------:R-:W-:Y:S01]  /*1e800*/  I2FP.F32.S32 R137, R137 ;  /* 0x0000008900897245 */ /* 0x000fe20000201400 */
[----:B------:R-:W-:Y:S01]  /*1e810*/  FFMA.FTZ R17, -R217, R132, R17 ;  /* 0x00000084d9117223 */ /* 0x000fe20000010111 */
[----:B------:R-:W-:Y:S01]  /*1e820*/  FSEL R135, R6, -INF , !P1 ;  /* 0xff80000006877808 */ /* 0x000fe20004800000 */
[----:B------:R-:W-:Y:S01]  /*1e830*/  VIADD R132, R3, 0x21 ;  /* 0x0000002103847836 */ /* 0x000fe20000000000 */
[----:B------:R-:W-:Y:S01]  /*1e840*/  IABS R144, R144 ;  /* 0x0000009000907213 */ /* 0x000fe20000000000 */
[----:B------:R-:W-:Y:S01]  /*1e850*/  FFMA.FTZ R16, -R217, R137, R16 ;  /* 0x00000089d9107223 */ /* 0x000fe20000010110 */
[----:B------:R-:W-:Y:S01]  /*1e860*/  ISETP.GE.AND P1, PT, R136, R222, PT ;  /* 0x000000de8800720c */ /* 0x000fe20003f26270 */
[----:B------:R-:W-:Y:S01]  /*1e870*/  IMAD.IADD R6, R223, 0x1, -R132 ;  /* 0x00000001df067824 */ /* 0x000fe200078e0a84 */
[----:B------:R-:W-:Y:S02]  /*1e880*/  IABS R4, R4 ;  /* 0x0000000400047213 */ /* 0x000fe40000000000 */
[C---:B------:R-:W-:Y:S02]  /*1e890*/  ISETP.GE.AND P3, PT, R141.reuse, R222, PT ;  /* 0x000000de8d00720c */ /* 0x040fe40003f66270 */
[----:B------:R-:W-:Y:S02]  /*1e8a0*/  ISETP.GE.AND P0, PT, R141, R219, PT ;  /* 0x000000db8d00720c */ /* 0x000fe40003f06270 */
[----:B------:R-:W-:Y:S02]  /*1e8b0*/  FSEL R137, R5, -INF , !P2 ;  /* 0xff80000005897808 */ /* 0x000fe40005000000 */
[----:B------:R-:W-:Y:S02]  /*1e8c0*/  I2FP.F32.S32 R144, R144 ;  /* 0x0000009000907245 */ /* 0x000fe40000201400 */
[----:B------:R-:W-:Y:S02]  /*1e8d0*/  FSEL R5, R8, -INF , !P4 ;  /* 0xff80000008057808 */ /* 0x000fe40006000000 */
[-C--:B------:R-:W-:Y:S01]  /*1e8e0*/  ISETP.GE.OR P1, PT, R136, R221.reuse, !P1 ;  /* 0x000000dd8800720c */ /* 0x080fe20004f26670 */
[----:B------:R-:W-:Y:S01]  /*1e8f0*/  FFMA.FTZ R13, -R217, R144, R13 ;  /* 0x00000090d90d7223 */ /* 0x000fe2000001010d */
[----:B------:R-:W-:Y:S02]  /*1e900*/  I2FP.F32.S32 R4, R4 ;  /* 0x0000000400047245 */ /* 0x000fe40000201400 */
[C---:B------:R-:W-:Y:S02]  /*1e910*/  ISETP.GE.OR P3, PT, R141.reuse, R221, !P3 ;  /* 0x000000dd8d00720c */ /* 0x040fe40005f66670 */
[----:B------:R-:W-:Y:S01]  /*1e920*/  ISETP.GE.OR P0, PT, R141, R218, !P0 ;  /* 0x000000da8d00720c */ /* 0x000fe20004706670 */
[----:B------:R-:W-:Y:S01]  /*1e930*/  FFMA.FTZ R15, -R217, R4, R15 ;  /* 0x00000004d90f7223 */ /* 0x000fe2000001010f */
[C---:B------:R-:W-:Y:S01]  /*1e940*/  IADD3 R8, R220.reuse, -R141, RZ ;  /* 0x8000008ddc087210 */ /* 0x040fe20007ffe0ff */
[----:B------:R-:W-:Y:S01]  /*1e950*/  IMAD.IADD R141, R220, 0x1, -R136 ;  /* 0x00000001dc8d7824 */ /* 0x000fe200078e0a88 */
[-C--:B------:R-:W-:Y:S01]  /*1e960*/  ISETP.GE.AND P4, PT, R142, R222.reuse, PT ;  /* 0x000000de8e00720c */ /* 0x080fe20003f86270 */
[C---:B------:R-:W-:Y:S01]  /*1e970*/  VIADD R4, R3.reuse, 0x30 ;  /* 0x0000003003047836 */ /* 0x040fe20000000000 */
[----:B------:R-:W-:Y:S02]  /*1e980*/  FSEL R245, R12, -INF , !P1 ;  /* 0xff8000000cf57808 */ /* 0x000fe40004800000 */
[----:B------:R-:W-:Y:S02]  /*1e990*/  ISETP.GE.AND P2, PT, R136, R219, PT ;  /* 0x000000db8800720c */ /* 0x000fe40003f46270 */
[----:B------:R-:W-:Y:S02]  /*1e9a0*/  ISETP.GE.AND P1, PT, R140, R222, PT ;  /* 0x000000de8c00720c */ /* 0x000fe40003f26270 */
[----:B------:R-:W-:Y:S02]  /*1e9b0*/  ISETP.GE.OR P4, PT, R142, R221, !P4 ;  /* 0x000000dd8e00720c */ /* 0x000fe40006786670 */
[----:B------:R-:W-:Y:S02]  /*1e9c0*/  IABS R6, R6 ;  /* 0x0000000600067213 */ /* 0x000fe40000000000 */
[----:B------:R-:W-:Y:S02]  /*1e9d0*/  IABS R141, R141 ;  /* 0x0000008d008d7213 */ /* 0x000fe40000000000 */
[----:B------:R-:W-:Y:S01]  /*1e9e0*/  ISETP.GE.OR P2, PT, R136, R218, !P2 ;  /* 0x000000da8800720c */ /* 0x000fe20005746670 */
[----:B------:R-:W-:Y:S01]  /*1e9f0*/  VIADD R136, R3, 0x28 ;  /* 0x0000002803887836 */ /* 0x000fe20000000000 */
[----:B------:R-:W-:Y:S02]  /*1ea00*/  ISETP.GE.OR P1, PT, R140, R221, !P1 ;  /* 0x000000dd8c00720c */ /* 0x000fe40004f26670 */
[----:B------:R-:W-:Y:S02]  /*1ea10*/  FSEL R167, R13, -INF , !P4 ;  /* 0xff8000000da77808 */ /* 0x000fe40006000000 */
[----:B------:R-:W-:Y:S02]  /*1ea20*/  I2FP.F32.S32 R6, R6 ;  /* 0x0000000600067245 */ /* 0x000fe40000201400 */
[----:B------:R-:W-:Y:S02]  /*1ea30*/  I2FP.F32.S32 R141, R141 ;  /* 0x0000008d008d7245 */ /* 0x000fe40000201400 */
[----:B------:R-:W-:Y:S01]  /*1ea40*/  I2FP.F32.S32 R134, R134 ;  /* 0x0000008600867245 */ /* 0x000fe20000201400 */
[----:B------:R-:W-:Y:S01]  /*1ea50*/  FFMA.FTZ R21, -R217, R6, R21 ;  /* 0x00000006d9157223 */ /* 0x000fe20000010115 */
[----:B------:R-:W-:Y:S01]  /*1ea60*/  IADD3 R13, R223, -R4, RZ ;  /* 0x80000004df0d7210 */ /* 0x000fe20007ffe0ff */
[C---:B------:R-:W-:Y:S01]  /*1ea70*/  FFMA.FTZ R14, -R217.reuse, R141, R14 ;  /* 0x0000008dd90e7223 */ /* 0x040fe2000001010e */
[----:B------:R-:W-:Y:S01]  /*1ea80*/  IABS R8, R8 ;  /* 0x0000000800087213 */ /* 0x000fe20000000000 */
[----:B------:R-:W-:Y:S01]  /*1ea90*/  FFMA.FTZ R7, -R217, R134, R7 ;  /* 0x00000086d9077223 */ /* 0x000fe20000010107 */
[----:B------:R-:W-:Y:S01]  /*1eaa0*/  FSEL R243, R16, -INF , !P1 ;  /* 0xff80000010f37808 */ /* 0x000fe20004800000 */
[C---:B------:R-:W-:Y:S01]  /*1eab0*/  IMAD.IADD R141, R220.reuse, 0x1, -R140 ;  /* 0x00000001dc8d7824 */ /* 0x040fe200078e0a8c */
[----:B------:R-:W-:Y:S01]  /*1eac0*/  IADD3 R16, R223, -R136, RZ ;  /* 0x80000088df107210 */ /* 0x000fe20007ffe0ff */
[----:B------:R-:W-:Y:S01]  /*1ead0*/  VIADD R134, R3, 0x20 ;  /* 0x0000002003867836 */ /* 0x000fe20000000000 */
[----:B------:R-:W-:Y:S02]  /*1eae0*/  IABS R13, R13 ;  /* 0x0000000d000d7213 */ /* 0x000fe40000000000 */
[----:B------:R-:W-:Y:S01]  /*1eaf0*/  I2FP.F32.S32 R8, R8 ;  /* 0x0000000800087245 */ /* 0x000fe20000201400 */
[----:B------:R-:W-:Y:S01]  /*1eb00*/  IMAD.IADD R143, R223, 0x1, -R134 ;  /* 0x00000001df8f7824 */ /* 0x000fe200078e0a86 */
[----:B------:R-:W-:Y:S02]  /*1eb10*/  IADD3 R6, R3, 0x29, RZ ;  /* 0x0000002903067810 */ /* 0x000fe40007ffe0ff */
[----:B------:R-:W-:Y:S01]  /*1eb20*/  IABS R16, R16 ;  /* 0x0000001000107213 */ /* 0x000fe20000000000 */
[----:B------:R-:W-:Y:S01]  /*1eb30*/  FFMA.FTZ R11, -R217, R8, R11 ;  /* 0x00000008d90b7223 */ /* 0x000fe2000001010b */
[----:B------:R-:W-:Y:S01]  /*1eb40*/  I2FP.F32.S32 R13, R13 ;  /* 0x0000000d000d7245 */ /* 0x000fe20000201400 */
[----:B------:R-:W-:Y:S01]  /*1eb50*/  IMAD.IADD R12, R223, 0x1, -R6 ;  /* 0x00000001df0c7824 */ /* 0x000fe200078e0a06 */
[----:B------:R-:W-:Y:S01]  /*1eb60*/  FSEL R9, R9, -INF , !P3 ;  /* 0xff80000009097808 */ /* 0x000fe20005800000 */
[----:B------:R-:W-:Y:S01]  /*1eb70*/  IMAD.IADD R8, R220, 0x1, -R138 ;  /* 0x00000001dc087824 */ /* 0x000fe200078e0a8a */
[----:B------:R-:W-:Y:S01]  /*1eb80*/  I2FP.F32.S32 R16, R16 ;  /* 0x0000001000107245 */ /* 0x000fe20000201400 */
[C---:B------:R-:W-:Y:S01]  /*1eb90*/  FFMA.FTZ R28, -R217.reuse, R13, R28 ;  /* 0x0000000dd91c7223 */ /* 0x040fe2000001011c */
[----:B------:R-:W-:Y:S02]  /*1eba0*/  IABS R141, R141 ;  /* 0x0000008d008d7213 */ /* 0x000fe40000000000 */
[----:B------:R-:W-:Y:S01]  /*1ebb0*/  ISETP.GE.AND P3, PT, R142, R219, PT ;  /* 0x000000db8e00720c */ /* 0x000fe20003f66270 */
[C---:B------:R-:W-:Y:S01]  /*1ebc0*/  FFMA.FTZ R24, -R217.reuse, R16, R24 ;  /* 0x00000010d9187223 */ /* 0x040fe20000010118 */
[----:B------:R-:W-:Y:S02]  /*1ebd0*/  FSEL R229, R14, -INF , !P2 ;  /* 0xff8000000ee57808 */ /* 0x000fe40005000000 */
[----:B------:R-:W-:Y:S02]  /*1ebe0*/  ISETP.GE.AND P2, PT, R136, R222, PT ;  /* 0x000000de8800720c */ /* 0x000fe40003f46270 */
[----:B------:R-:W-:Y:S01]  /*1ebf0*/  FSEL R13, R10, -INF , !P6 ;  /* 0xff8000000a0d7808 */ /* 0x000fe20007000000 */
[----:B------:R-:W-:Y:S01]  /*1ec00*/  IMAD.IADD R10, R220, 0x1, -R132 ;  /* 0x00000001dc0a7824 */ /* 0x000fe200078e0a84 */
[----:B------:R-:W-:Y:S02]  /*1ec10*/  I2FP.F32.S32 R141, R141 ;  /* 0x0000008d008d7245 */ /* 0x000fe40000201400 */
[----:B------:R-:W-:Y:S02]  /*1ec20*/  IABS R143, R143 ;  /* 0x0000008f008f7213 */ /* 0x000fe40000000000 */
[----:B------:R-:W-:Y:S01]  /*1ec30*/  IABS R12, R12 ;  /* 0x0000000c000c7213 */ /* 0x000fe20000000000 */
[C---:B------:R-:W-:Y:S01]  /*1ec40*/  FFMA.FTZ R18, -R217.reuse, R141, R18 ;  /* 0x0000008dd9127223 */ /* 0x040fe20000010112 */
[----:B------:R-:W-:Y:S02]  /*1ec50*/  ISETP.GE.OR P3, PT, R142, R218, !P3 ;  /* 0x000000da8e00720c */ /* 0x000fe40005f66670 */
[----:B------:R-:W-:Y:S02]  /*1ec60*/  IABS R8, R8 ;  /* 0x0000000800087213 */ /* 0x000fe40000000000 */
[----:B------:R-:W-:Y:S02]  /*1ec70*/  ISETP.GE.AND P4, PT, R140, R219, PT ;  /* 0x000000db8c00720c */ /* 0x000fe40003f86270 */
[----:B------:R-:W-:Y:S02]  /*1ec80*/  ISETP.GE.OR P2, PT, R136, R221, !P2 ;  /* 0x000000dd8800720c */ /* 0x000fe40005746670 */
[----:B------:R-:W-:Y:S02]  /*1ec90*/  I2FP.F32.S32 R143, R143 ;  /* 0x0000008f008f7245 */ /* 0x000fe40000201400 */
[----:B------:R-:W-:Y:S02]  /*1eca0*/  I2FP.F32.S32 R12, R12 ;  /* 0x0000000c000c7245 */ /* 0x000fe40000201400 */
[----:B------:R-:W-:Y:S01]  /*1ecb0*/  I2FP.F32.S32 R8, R8 ;  /* 0x0000000800087245 */ /* 0x000fe20000201400 */
[----:B------:R-:W-:Y:S01]  /*1ecc0*/  FFMA.FTZ R20, -R217, R143, R20 ;  /* 0x0000008fd9147223 */ /* 0x000fe20000010114 */
[----:B------:R-:W-:Y:S01]  /*1ecd0*/  FSEL R175, R15, -INF , !P3 ;  /* 0xff8000000faf7808 */ /* 0x000fe20005800000 */
[C---:B------:R-:W-:Y:S01]  /*1ece0*/  FFMA.FTZ R25, -R217.reuse, R12, R25 ;  /* 0x0000000cd9197223 */ /* 0x040fe20000010119 */
[----:B------:R-:W-:Y:S01]  /*1ecf0*/  IABS R10, R10 ;  /* 0x0000000a000a7213 */ /* 0x000fe20000000000 */
[----:B------:R-:W-:Y:S01]  /*1ed00*/  FFMA.FTZ R19, -R217, R8, R19 ;  /* 0x00000008d9137223 */ /* 0x000fe20000010113 */
[----:B------:R-:W-:Y:S01]  /*1ed10*/  ISETP.GE.OR P4, PT, R140, R218, !P4 ;  /* 0x000000da8c00720c */ /* 0x000fe20006786670 */
[C---:B------:R-:W-:Y:S01]  /*1ed20*/  VIADD R12, R3.reuse, 0x31 ;  /* 0x00000031030c7836 */ /* 0x040fe20000000000 */
[----:B------:R-:W-:Y:S01]  /*1ed30*/  FSEL R239, R24, -INF , !P2 ;  /* 0xff80000018ef7808 */ /* 0x000fe20005000000 */
[C---:B------:R-:W-:Y:S01]  /*1ed40*/  VIADD R8, R3.reuse, 0x38 ;  /* 0x0000003803087836 */ /* 0x040fe20000000000 */
[-C--:B------:R-:W-:Y:S01]  /*1ed50*/  ISETP.GE.AND P3, PT, R6, R222.reuse, PT ;  /* 0x000000de0600720c */ /* 0x080fe20003f66270 */
[----:B------:R-:W-:Y:S01]  /*1ed60*/  VIADD R3, R3, 0x39 ;  /* 0x0000003903037836 */ /* 0x000fe20000000000 */
[----:B------:R-:W-:Y:S01]  /*1ed70*/  ISETP.GE.AND P1, PT, R138, R219, PT ;  /* 0x000000db8a00720c */ /* 0x000fe20003f26270 */
[----:B------:R-:W-:Y:S01]  /*1ed80*/  IMAD.IADD R15, R220, 0x1, -R4 ;  /* 0x00000001dc0f7824 */ /* 0x000fe200078e0a04 */
[----:B------:R-:W-:Y:S01]  /*1ed90*/  ISETP.GE.AND P2, PT, R4, R222, PT ;  /* 0x000000de0400720c */ /* 0x000fe20003f46270 */
[----:B------:R-:W-:Y:S01]  /*1eda0*/  IMAD.IADD R14, R223, 0x1, -R12 ;  /* 0x00000001df0e7824 */ /* 0x000fe200078e0a0c */
[----:B------:R-:W-:Y:S02]  /*1edb0*/  I2FP.F32.S32 R10, R10 ;  /* 0x0000000a000a7245 */ /* 0x000fe40000201400 */
[----:B------:R-:W-:Y:S02]  /*1edc0*/  FSEL R143, R18, -INF , !P4 ;  /* 0xff800000128f7808 */ /* 0x000fe40006000000 */
[-C--:B------:R-:W-:Y:S01]  /*1edd0*/  ISETP.GE.OR P3, PT, R6, R221.reuse, !P3 ;  /* 0x000000dd0600720c */ /* 0x080fe20005f66670 */
[----:B------:R-:W-:Y:S01]  /*1ede0*/  FFMA.FTZ R23, -R217, R10, R23 ;  /* 0x0000000ad9177223 */ /* 0x000fe20000010117 */
[-C--:B------:R-:W-:Y:S02]  /*1edf0*/  ISETP.GE.OR P1, PT, R138, R218.reuse, !P1 ;  /* 0x000000da8a00720c */ /* 0x080fe40004f26670 */
[----:B------:R-:W-:Y:S02]  /*1ee00*/  ISETP.GE.OR P2, PT, R4, R221, !P2 ;  /* 0x000000dd0400720c */ /* 0x000fe40005746670 */
[-C--:B------:R-:W-:Y:S02]  /*1ee10*/  ISETP.GE.AND P4, PT, R6, R219.reuse, PT ;  /* 0x000000db0600720c */ /* 0x080fe40003f86270 */
[----:B------:R-:W-:Y:S02]  /*1ee20*/  FSEL R235, R25, -INF , !P3 ;  /* 0xff80000019eb7808 */ /* 0x000fe40005800000 */
[----:B------:R-:W-:Y:S02]  /*1ee30*/  FSEL R141, R19, -INF , !P1 ;  /* 0xff800000138d7808 */ /* 0x000fe40004800000 */
[----:B------:R-:W-:Y:S02]  /*1ee40*/  FSEL R171, R28, -INF , !P2 ;  /* 0xff8000001cab7808 */ /* 0x000fe40005000000 */
[----:B------:R-:W-:Y:S02]  /*1ee50*/  ISETP.GE.OR P4, PT, R6, R218, !P4 ;  /* 0x000000da0600720c */ /* 0x000fe40006786670 */
[-C--:B------:R-:W-:Y:S02]  /*1ee60*/  ISETP.GE.AND P3, PT, R4, R219.reuse, PT ;  /* 0x000000db0400720c */ /* 0x080fe40003f66270 */
[----:B------:R-:W-:Y:S01]  /*1ee70*/  IADD3 R10, R220, -R6, RZ ;  /* 0x80000006dc0a7210 */ /* 0x000fe20007ffe0ff */
[----:B------:R-:W-:Y:S01]  /*1ee80*/  IMAD.IADD R6, R223, 0x1, -R3 ;  /* 0x00000001df067824 */ /* 0x000fe200078e0a03 */
[C---:B------:R-:W-:Y:S02]  /*1ee90*/  ISETP.GE.AND P1, PT, R12.reuse, R222, PT ;  /* 0x000000de0c00720c */ /* 0x040fe40003f26270 */
[----:B------:R-:W-:Y:S02]  /*1eea0*/  ISETP.GE.AND P2, PT, R12, R219, PT ;  /* 0x000000db0c00720c */ /* 0x000fe40003f46270 */
[-C--:B------:R-:W-:Y:S02]  /*1eeb0*/  ISETP.GE.OR P3, PT, R4, R218.reuse, !P3 ;  /* 0x000000da0400720c */ /* 0x080fe40005f66670 */
[CC--:B------:R-:W-:Y:S02]  /*1eec0*/  ISETP.GE.OR P1, PT, R12.reuse, R221.reuse, !P1 ;  /* 0x000000dd0c00720c */ /* 0x0c0fe40004f26670 */
[----:B------:R-:W-:Y:S02]  /*1eed0*/  ISETP.GE.OR P2, PT, R12, R218, !P2 ;  /* 0x000000da0c00720c */ /* 0x000fe40005746670 */
[----:B------:R-:W-:Y:S02]  /*1eee0*/  IADD3 R4, R220, -R12, RZ ;  /* 0x8000000cdc047210 */ /* 0x000fe40007ffe0ff */
[----:B------:R-:W-:Y:S02]  /*1eef0*/  IABS R12, R6 ;  /* 0x00000006000c7213 */ /* 0x000fe40000000000 */
[----:B------:R-:W-:Y:S02]  /*1ef00*/  FMNMX.FTZ R6, R139, R0, !PT ;  /* 0x000000008b067209 */ /* 0x000fe40007810000 */
[----:B------:R-:W-:Y:S02]  /*1ef10*/  IABS R4, R4 ;  /* 0x0000000400047213 */ /* 0x000fe40000000000 */
[----:B------:R-:W-:Y:S02]  /*1ef20*/  FMNMX.FTZ R6, R137, R6, !PT ;  /* 0x0000000689067209 */ /* 0x000fe40007810000 */
[----:B------:R-:W-:Y:S02]  /*1ef30*/  I2FP.F32.S32 R4, R4 ;  /* 0x0000000400047245 */ /* 0x000fe40000201400 */
[----:B------:R-:W-:Y:S02]  /*1ef40*/  FMNMX.FTZ R6, R5, R6, !PT ;  /* 0x0000000605067209 */ /* 0x000fe40007810000 */
[----:B------:R-:W-:Y:S01]  /*1ef50*/  FSEL R7, R7, -INF , !P5 ;  /* 0xff80000007077808 */ /* 0x000fe20006800000 */
[----:B------:R-:W-:Y:S01]  /*1ef60*/  FFMA.FTZ R31, -R217, R4, R31 ;  /* 0x00000004d91f7223 */ /* 0x000fe2000001011f */
[----:B------:R-:W-:Y:S02]  /*1ef70*/  FMNMX.FTZ R6, R9, R6, !PT ;  /* 0x0000000609067209 */ /* 0x000fe40007810000 */
[----:B------:R-:W-:Y:S02]  /*1ef80*/  FMNMX.FTZ R4, R135, R2, !PT ;  /* 0x0000000287047209 */ /* 0x000fe40007810000 */
[C---:B------:R-:W-:Y:S02]  /*1ef90*/  ISETP.GE.AND P5, PT, R138.reuse, R222, PT ;  /* 0x000000de8a00720c */ /* 0x040fe40003fa6270 */
[----:B------:R-:W-:Y:S02]  /*1efa0*/  FMNMX.FTZ R6, R245, R6, !PT ;  /* 0x00000006f5067209 */ /* 0x000fe40007810000 */
[----:B------:R-:W-:Y:S02]  /*1efb0*/  FMNMX.FTZ R4, R7, R4, !PT ;  /* 0x0000000407047209 */ /* 0x000fe40007810000 */
[-C--:B------:R-:W-:Y:S02]  /*1efc0*/  ISETP.GE.OR P5, PT, R138, R221.reuse, !P5 ;  /* 0x000000dd8a00720c */ /* 0x080fe40006fa6670 */
[----:B------:R-:W-:Y:S02]  /*1efd0*/  ISETP.GE.AND P6, PT, R134, R222, PT ;  /* 0x000000de8600720c */ /* 0x000fe40003fc6270 */
[----:B------:R-:W-:Y:S02]  /*1efe0*/  FMNMX.FTZ R6, R167, R6, !PT ;  /* 0x00000006a7067209 */ /* 0x000fe40007810000 */
[----:B------:R-:W-:Y:S02]  /*1eff0*/  FSEL R11, R11, -INF , !P0 ;  /* 0xff8000000b0b7808 */ /* 0x000fe40004000000 */
[----:B------:R-:W-:Y:S02]  /*1f000*/  FMNMX.FTZ R4, R13, R4, !PT ;  /* 0x000000040d047209 */ /* 0x000fe40007810000 */
[----:B------:R-:W-:Y:S02]  /*1f010*/  IADD3 R16, R220, -R134, RZ ;  /* 0x80000086dc107210 */ /* 0x000fe40007ffe0ff */
[----:B------:R-:W-:Y:S02]  /*1f020*/  FSEL R173, R17, -INF , !P5 ;  /* 0xff80000011ad7808 */ /* 0x000fe40006800000 */
[----:B------:R-:W-:Y:S02]  /*1f030*/  IABS R10, R10 ;  /* 0x0000000a000a7213 */ /* 0x000fe40000000000 */
[----:B------:R-:W-:Y:S02]  /*1f040*/  ISETP.GE.AND P5, PT, R132, R222, PT ;  /* 0x000000de8400720c */ /* 0x000fe40003fa6270 */
[-C--:B------:R-:W-:Y:S02]  /*1f050*/  ISETP.GE.OR P6, PT, R134, R221.reuse, !P6 ;  /* 0x000000dd8600720c */ /* 0x080fe400077c6670 */
[----:B------:R-:W-:Y:S02]  /*1f060*/  FMNMX.FTZ R6, R243, R6, !PT ;  /* 0x00000006f3067209 */ /* 0x000fe40007810000 */
[----:B------:R-:W-:Y:S02]  /*1f070*/  FMNMX.FTZ R4, R11, R4, !PT ;  /* 0x000000040b047209 */ /* 0x000fe40007810000 */
[----:B------:R-:W-:Y:S02]  /*1f080*/  IABS R16, R16 ;  /* 0x0000001000107213 */ /* 0x000fe40000000000 */
[----:B------:R-:W-:Y:S02]  /*1f090*/  IABS R14, R14 ;  /* 0x0000000e000e7213 */ /* 0x000fe40000000000 */
[----:B------:R-:W-:Y:S02]  /*1f0a0*/  I2FP.F32.S32 R10, R10 ;  /* 0x0000000a000a7245 */ /* 0x000fe40000201400 */
[----:B------:R-:W-:Y:S02]  /*1f0b0*/  FSEL R241, R20, -INF , !P6 ;  /* 0xff80000014f17808 */ /* 0x000fe40007000000 */
[----:B------:R-:W-:Y:S01]  /*1f0c0*/  ISETP.GE.OR P5, PT, R132, R221, !P5 ;  /* 0x000000dd8400720c */ /* 0x000fe20006fa6670 */
[----:B------:R-:W-:Y:S01]  /*1f0d0*/  FFMA.FTZ R27, -R217, R10, R27 ;  /* 0x0000000ad91b7223 */ /* 0x000fe2000001011b */
[----:B------:R-:W-:Y:S02]  /*1f0e0*/  FMNMX.FTZ R6, R173, R6, !PT ;  /* 0x00000006ad067209 */ /* 0x000fe40007810000 */
[----:B------:R-:W-:Y:S02]  /*1f0f0*/  FMNMX.FTZ R4, R229, R4, !PT ;  /* 0x00000004e5047209 */ /* 0x000fe40007810000 */
[----:B------:R-:W-:Y:S02]  /*1f100*/  I2FP.F32.S32 R16, R16 ;  /* 0x0000001000107245 */ /* 0x000fe40000201400 */
[----:B------:R-:W-:Y:S02]  /*1f110*/  I2FP.F32.S32 R14, R14 ;  /* 0x0000000e000e7245 */ /* 0x000fe40000201400 */
[----:B------:R-:W-:Y:S01]  /*1f120*/  IADD3 R17, R220, -R136, RZ ;  /* 0x80000088dc117210 */ /* 0x000fe20007ffe0ff */
[C---:B------:R-:W-:Y:S01]  /*1f130*/  FFMA.FTZ R22, -R217.reuse, R16, R22 ;  /* 0x00000010d9167223 */ /* 0x040fe20000010116 */
[C---:B------:R-:W-:Y:S01]  /*1f140*/  ISETP.GE.AND P0, PT, R134.reuse, R219, PT ;  /* 0x000000db8600720c */ /* 0x040fe20003f06270 */
[----:B------:R-:W-:Y:S01]  /*1f150*/  FFMA.FTZ R29, -R217, R14, R29 ;  /* 0x0000000ed91d7223 */ /* 0x000fe2000001011d */
[----:B------:R-:W-:Y:S01]  /*1f160*/  FSEL R237, R21, -INF , !P5 ;  /* 0xff80000015ed7808 */ /* 0x000fe20006800000 */
[----:B------:R-:W-:Y:S01]  /*1f170*/  IMAD.IADD R21, R223, 0x1, -R8 ;  /* 0x00000001df157824 */ /* 0x000fe200078e0a08 */
[----:B------:R-:W-:Y:S02]  /*1f180*/  FMNMX.FTZ R6, R241, R6, !PT ;  /* 0x00000006f1067209 */ /* 0x000fe40007810000 */
[----:B------:R-:W-:Y:S02]  /*1f190*/  FMNMX.FTZ R10, R175, R4, !PT ;  /* 0x00000004af0a7209 */ /* 0x000fe40007810000 */
[----:B------:R-:W-:Y:S02]  /*1f1a0*/  IABS R17, R17 ;  /* 0x0000001100117213 */ /* 0x000fe40000000000 */
[----:B------:R-:W-:Y:S02]  /*1f1b0*/  ISETP.GE.OR P0, PT, R134, R218, !P0 ;  /* 0x000000da8600720c */ /* 0x000fe40004706670 */
[----:B------:R-:W-:Y:S02]  /*1f1c0*/  FMNMX.FTZ R6, R237, R6, !PT ;  /* 0x00000006ed067209 */ /* 0x000fe40007810000 */
[----:B------:R-:W-:Y:S02]  /*1f1d0*/  FMNMX.FTZ R10, R143, R10, !PT ;  /* 0x0000000a8f0a7209 */ /* 0x000fe40007810000 */
[----:B------:R-:W-:Y:S02]  /*1f1e0*/  ISETP.GE.AND P6, PT, R132, R219, PT ;  /* 0x000000db8400720c */ /* 0x000fe40003fc6270 */
[----:B------:R-:W-:Y:S02]  /*1f1f0*/  IABS R21, R21 ;  /* 0x0000001500157213 */ /* 0x000fe40000000000 */
[----:B------:R-:W-:Y:S02]  /*1f200*/  I2FP.F32.S32 R17, R17 ;  /* 0x0000001100117245 */ /* 0x000fe40000201400 */
[----:B------:R-:W-:Y:S02]  /*1f210*/  FSEL R169, R29, -INF , !P1 ;  /* 0xff8000001da97808 */ /* 0x000fe40004800000 */
[----:B------:R-:W-:Y:S01]  /*1f220*/  FSEL R233, R22, -INF , !P0 ;  /* 0xff80000016e97808 */ /* 0x000fe20004000000 */
[----:B------:R-:W-:Y:S01]  /*1f230*/  FFMA.FTZ R26, -R217, R17, R26 ;  /* 0x00000011d91a7223 */ /* 0x000fe2000001011a */
[----:B------:R-:W-:Y:S01]  /*1f240*/  FMNMX.FTZ R4, R239, R6, !PT ;  /* 0x00000006ef047209 */ /* 0x000fe20007810000 */
[----:B------:R-:W-:Y:S01]  /*1f250*/  IMAD.IADD R6, R220, 0x1, -R3 ;  /* 0x00000001dc067824 */ /* 0x000fe200078e0a03 */
[----:B------:R-:W-:Y:S01]  /*1f260*/  FMNMX.FTZ R10, R141, R10, !PT ;  /* 0x0000000a8d0a7209 */ /* 0x000fe20007810000 */
[----:B------:R-:W-:Y:S01]  /*1f270*/  LDSM.16.MT88.4 R16, [R198+0xc000] ;  /* 0x00c00000c610783b */ /* 0x000fe20000004200 */
[-C--:B------:R-:W-:Y:S02]  /*1f280*/  ISETP.GE.AND P5, PT, R136, R219.reuse, PT ;  /* 0x000000db8800720c */ /* 0x080fe40003fa6270 */
[----:B------:R-:W-:Y:S02]  /*1f290*/  ISETP.GE.OR P6, PT, R132, R218, !P6 ;  /* 0x000000da8400720c */ /* 0x000fe400077c6670 */
[C---:B------:R-:W-:Y:S02]  /*1f2a0*/  ISETP.GE.AND P0, PT, R8.reuse, R222, PT ;  /* 0x000000de0800720c */ /* 0x040fe40003f06270 */
[----:B------:R-:W-:Y:S02]  /*1f2b0*/  ISETP.GE.AND P1, PT, R8, R219, PT ;  /* 0x000000db0800720c */ /* 0x000fe40003f26270 */
[----:B------:R-:W-:Y:S02]  /*1f2c0*/  I2FP.F32.S32 R21, R21 ;  /* 0x0000001500157245 */ /* 0x000fe40000201400 */
[----:B------:R-:W-:Y:S02]  /*1f2d0*/  IABS R15, R15 ;  /* 0x0000000f000f7213 */ /* 0x000fe40000000000 */
[----:B------:R-:W-:Y:S01]  /*1f2e0*/  FMNMX.FTZ R4, R235, R4, !PT ;  /* 0x00000004eb047209 */ /* 0x000fe20007810000 */
[----:B------:R-:W-:Y:S01]  /*1f2f0*/  FFMA.FTZ R32, -R217, R21, R32 ;  /* 0x00000015d9207223 */ /* 0x000fe20000010120 */
[-C--:B------:R-:W-:Y:S02]  /*1f300*/  ISETP.GE.OR P5, PT, R136, R218.reuse, !P5 ;  /* 0x000000da8800720c */ /* 0x080fe40006fa6670 */
[C---:B------:R-:W-:Y:S02]  /*1f310*/  ISETP.GE.OR P0, PT, R8.reuse, R221, !P0 ;  /* 0x000000dd0800720c */ /* 0x040fe40004706670 */
[----:B------:R-:W-:Y:S01]  /*1f320*/  ISETP.GE.OR P1, PT, R8, R218, !P1 ;  /* 0x000000da0800720c */ /* 0x000fe20004f26670 */
[----:B------:R-:W-:Y:S01]  /*1f330*/  IMAD.IADD R8, R220, 0x1, -R8 ;  /* 0x00000001dc087824 */ /* 0x000fe200078e0a08 */
[----:B------:R-:W-:Y:S02]  /*1f340*/  FSEL R231, R23, -INF , !P6 ;  /* 0xff80000017e77808 */ /* 0x000fe40007000000 */
[----:B------:R-:W-:Y:S02]  /*1f350*/  FMNMX.FTZ R10, R233, R10, !PT ;  /* 0x0000000ae90a7209 */ /* 0x000fe40007810000 */
[----:B------:R-:W-:Y:S02]  /*1f360*/  I2FP.F32.S32 R12, R12 ;  /* 0x0000000c000c7245 */ /* 0x000fe40000201400 */
[----:B------:R-:W-:Y:S02]  /*1f370*/  I2FP.F32.S32 R15, R15 ;  /* 0x0000000f000f7245 */ /* 0x000fe40000201400 */
[----:B------:R-:W-:Y:S01]  /*1f380*/  ISETP.GE.AND P6, PT, R3, R222, PT ;  /* 0x000000de0300720c */ /* 0x000fe20003fc6270 */
[----:B------:R-:W-:Y:S01]  /*1f390*/  FFMA.FTZ R33, -R217, R12, R33 ;  /* 0x0000000cd9217223 */ /* 0x000fe20000010121 */
[----:B------:R-:W-:Y:S01]  /*1f3a0*/  FMNMX.FTZ R4, R171, R4, !PT ;  /* 0x00000004ab047209 */ /* 0x000fe20007810000 */
[----:B------:R-:W-:Y:S01]  /*1f3b0*/  FFMA.FTZ R30, -R217, R15, R30 ;  /* 0x0000000fd91e7223 */ /* 0x000fe2000001011e */
[----:B------:R-:W-:Y:S02]  /*1f3c0*/  FSEL R147, R26, -INF , !P5 ;  /* 0xff8000001a937808 */ /* 0x000fe40006800000 */
[----:B------:R-:W-:Y:S02]  /*1f3d0*/  FMNMX.FTZ R10, R231, R10, !PT ;  /* 0x0000000ae70a7209 */ /* 0x000fe40007810000 */
[----:B------:R-:W-:Y:S02]  /*1f3e0*/  IABS R8, R8 ;  /* 0x0000000800087213 */ /* 0x000fe40000000000 */
[----:B------:R-:W-:Y:S02]  /*1f3f0*/  FSEL R155, R32, -INF , !P0 ;  /* 0xff800000209b7808 */ /* 0x000fe40004000000 */
[----:B------:R-:W-:Y:S02]  /*1f400*/  ISETP.GE.OR P6, PT, R3, R221, !P6 ;  /* 0x000000dd0300720c */ /* 0x000fe400077c6670 */
[----:B------:R-:W-:Y:S02]  /*1f410*/  FMNMX.FTZ R4, R169, R4, !PT ;  /* 0x00000004a9047209 */ /* 0x000fe40007810000 */
[----:B------:R-:W-:Y:S02]  /*1f420*/  FSEL R145, R27, -INF , !P4 ;  /* 0xff8000001b917808 */ /* 0x000fe40006000000 */
[----:B------:R-:W-:Y:S01]  /*1f430*/  FMNMX.FTZ R10, R147, R10, !PT ;  /* 0x0000000a930a7209 */ /* 0x000fe20007810000 */
[----:B------:R-:W-:Y:S01]  /*1f440*/  LDSM.16.MT88.4 R24, [R197+0xc000] ;  /* 0x00c00000c518783b */ /* 0x000fe20000004200 */
[----:B------:R-:W-:Y:S02]  /*1f450*/  I2FP.F32.S32 R8, R8 ;  /* 0x0000000800087245 */ /* 0x000fe40000201400 */
[----:B------:R-:W-:Y:S02]  /*1f460*/  IABS R6, R6 ;  /* 0x0000000600067213 */ /* 0x000fe40000000000 */
[----:B------:R-:W-:Y:S01]  /*1f470*/  FSEL R150, R33, -INF , !P6 ;  /* 0xff80000021967808 */ /* 0x000fe20007000000 */
[----:B------:R-:W-:Y:S01]  /*1f480*/  FFMA.FTZ R34, -R217, R8, R34 ;  /* 0x00000008d9227223 */ /* 0x000fe20000010122 */
[----:B------:R-:W-:Y:S02]  /*1f490*/  FMNMX.FTZ R15, R155, R4, !PT ;  /* 0x000000049b0f7209 */ /* 0x000fe40007810000 */
[----:B------:R-:W-:Y:S02]  /*1f4a0*/  FSEL R153, R30, -INF , !P3 ;  /* 0xff8000001e997808 */ /* 0x000fe40005800000 */
[----:B------:R-:W-:Y:S02]  /*1f4b0*/  FMNMX.FTZ R10, R145, R10, !PT ;  /* 0x0000000a910a7209 */ /* 0x000fe40007810000 */
[----:B------:R-:W-:Y:S02]  /*1f4c0*/  I2FP.F32.S32 R6, R6 ;  /* 0x0000000600067245 */ /* 0x000fe40000201400 */
[----:B------:R-:W-:Y:S02]  /*1f4d0*/  FMNMX.FTZ R4, R150, R15, !PT ;  /* 0x0000000f96047209 */ /* 0x000fe40007810000 */
[----:B------:R-:W-:Y:S01]  /*1f4e0*/  FSEL R151, R31, -INF , !P2 ;  /* 0xff8000001f977808 */ /* 0x000fe20005000000 */
[----:B------:R-:W-:Y:S01]  /*1f4f0*/  FFMA.FTZ R35, -R217, R6, R35 ;  /* 0x00000006d9237223 */ /* 0x000fe20000010123 */
        /* <DEDUP_REMOVED lines=50> */
[-CC-:B------:R-:W-:Y:S01]  /*1f820*/  FFMA.FTZ R229, R143, R133.reuse, -R148.reuse ;  /* 0x000000858fe57223 */ /* 0x180fe20000010894 */
[-CC-:B------:R-:W-:Y:S03]  /*1f830*/  FFMA.FTZ R175, R175, R133.reuse, -R148.reuse ;  /* 0x00000085afaf7223 */ /* 0x180fe60000010894 */
[----:B------:R-:W2:Y:S01]  /*1f840*/  MUFU.EX2 R157, R157 ;  /* 0x0000009d009d7308 */ /* 0x000ea20000000800 */
[----:B------:R-:W-:Y:S01]  /*1f850*/  LDSM.16.MT88.4 R140, [R196+0xe800] ;  /* 0x00e80000c48c783b */ /* 0x000fe20000004200 */
[-CC-:B------:R-:W-:Y:S01]  /*1f860*/  FFMA.FTZ R224, R233, R133.reuse, -R148.reuse ;  /* 0x00000085e9e07223 */ /* 0x180fe20000010894 */
[-C--:B------:R-:W-:Y:S01]  /*1f870*/  FFMA.FTZ R233, R145, R133.reuse, -R148 ;  /* 0x0000008591e97223 */ /* 0x080fe20000010894 */
[-CC-:B------:R-:W-:Y:S01]  /*1f880*/  FFMA.FTZ R237, R237, R133.reuse, -R152.reuse ;  /* 0x00000085eded7223 */ /* 0x180fe20000010898 */
[-C--:B------:R-:W-:Y:S01]  /*1f890*/  FFMA.FTZ R174, R239, R133.reuse, -R152 ;  /* 0x00000085efae7223 */ /* 0x080fe20000010898 */
[-C--:B------:R-:W-:Y:S01]  /*1f8a0*/  FFMA.FTZ R239, R151, R133.reuse, -R148 ;  /* 0x0000008597ef7223 */ /* 0x080fe20000010894 */
[----:B------:R-:W-:Y:S03]  /*1f8b0*/  FFMA.FTZ R235, R235, R133, -R152 ;  /* 0x00000085ebeb7223 */ /* 0x000fe60000010898 */
[----:B------:R-:W-:Y:S01]  /*1f8c0*/  MUFU.EX2 R165, R165 ;  /* 0x000000a500a57308 */ /* 0x000fe20000000800 */
[----:B-1----:R-:W-:Y:S01]  /*1f8d0*/  F2FP.BF16.F32.PACK_AB R136, R159, R163 ;  /* 0x000000a39f88723e */ /* 0x002fe200000010ff */
[----:B------:R-:W-:Y:S01]  /*1f8e0*/  LDSM.16.MT88.4 R144, [R195+0xf000] ;  /* 0x00f00000c390783b */ /* 0x000fe20000004200 */
[-CC-:B------:R-:W-:Y:S01]  /*1f8f0*/  FFMA.FTZ R231, R231, R133.reuse, -R148.reuse ;  /* 0x00000085e7e77223 */ /* 0x180fe20000010894 */
[-C--:B------:R-:W-:Y:S01]  /*1f900*/  FFMA.FTZ R148, R134, R133.reuse, -R148 ;  /* 0x0000008586947223 */ /* 0x080fe20000010894 */
[-CC-:B------:R-:W-:Y:S01]  /*1f910*/  FFMA.FTZ R228, R169, R133.reuse, -R152.reuse ;  /* 0x00000085a9e47223 */ /* 0x180fe20000010898 */
[-CC-:B------:R-:W-:Y:S01]  /*1f920*/  FFMA.FTZ R169, R155, R133.reuse, -R152.reuse ;  /* 0x000000859ba97223 */ /* 0x180fe20000010898 */
[-CC-:B------:R-:W-:Y:S03]  /*1f930*/  FFMA.FTZ R171, R171, R133.reuse, -R152.reuse ;  /* 0x00000085abab7223 */ /* 0x180fe60000010898 */
        /* <DEDUP_REMOVED lines=178> */
[----:B------:R-:W-:Y:S01]  /*20460*/  IMAD.MOV.U32 R0, RZ, RZ, R132 ;  /* 0x000000ffff007224 */ /* 0x000fe200078e0084 */
        /* <DEDUP_REMOVED lines=139> */
.L_x_6441:
        /* <DEDUP_REMOVED lines=14> */
.L_x_6467:
        /* <DEDUP_REMOVED lines=277> */
.L_x_6453:
        /* <DEDUP_REMOVED lines=8> */
.L_x_6454:
[----:B------:R-:W-:Y:S05]  /*21fd0*/  BSYNC B0 ;  /* 0x0000000000007941 */ /* 0x000fea0003800000 */
.L_x_6452:
        /* <DEDUP_REMOVED lines=54> */
.L_x_6456:
[----:B------:R-:W-:Y:S05]  /*22340*/  BSYNC B0 ;  /* 0x0000000000007941 */ /* 0x000fea0003800000 */
.L_x_6455:
        /* <DEDUP_REMOVED lines=57> */
.L_x_6458:
[----:B------:R-:W-:Y:S05]  /*226e0*/  BSYNC B0 ;  /* 0x0000000000007941 */ /* 0x000fea0003800000 */
.L_x_6457:
        /* <DEDUP_REMOVED lines=24> */
.L_x_6460:
[----:B------:R-:W-:Y:S05]  /*22870*/  BSYNC B0 ;  /* 0x0000000000007941 */ /* 0x000fea0003800000 */
.L_x_6459:
        /* <DEDUP_REMOVED lines=24> */
.L_x_6462:
[----:B------:R-:W-:Y:S05]  /*22a00*/  BSYNC B0 ;  /* 0x0000000000007941 */ /* 0x000fea0003800000 */
.L_x_6461:
[----:B------:R-:W-:-:S04]  /*22a10*/  MOV R207, 0x0 ;  /* 0x0000000000cf7802 */ /* 0x000fc80000000f00 */
[----:B-12345:R-:W-:Y:S05]  /*22a20*/  @P1 RET.REL.NODEC R206 `(_ZN5flash24flash_fwd_splitkv_kernelI23Flash_fwd_kernel_traitsILi192ELi64ELi64ELi4ELb0ELb0EN7cutlass10bfloat16_tE19Flash_kernel_traitsILi192ELi64ELi64ELi4ES3_EELb0ELb1ELb1ELb0ELb0ELb0ELb0ELb1EEEvNS_16Flash_fwd_paramsE) ;  /* 0xfffffdd4ce741950 */ /* 0x03efea0003c3ffff */
        /* <DEDUP_REMOVED lines=20> */
[----:B-1----:R-:W-:Y:S05]  /*22b70*/  @P0 RET.REL.NODEC R206 `(_ZN5flash24flash_fwd_splitkv_kernelI23Flash_fwd_kernel_traitsILi192ELi64ELi64ELi4ELb0ELb0EN7cutlass10bfloat16_tE19Flash_kernel_traitsILi192ELi64ELi64ELi4ES3_EELb0ELb1ELb1ELb0ELb0ELb0ELb0ELb1EEEvNS_16Flash_fwd_paramsE) ;  /* 0xfffffdd4ce200950 */ /* 0x002fea0003c3ffff */
[----:B------:R-:W-:Y:S01]  /*22b80*/  R2UR UR4, R6 ;  /* 0x00000000060472ca */ /* 0x000fe200000e0000 */
[----:B------:R-:W-:Y:S01]  /*22b90*/  IMAD.MOV.U32 R207, RZ, RZ, 0x0 ;  /* 0x00000000ffcf7424 */ /* 0x000fe200078e00ff */
[----:B------:R-:W-:-:S13]  /*22ba0*/  R2UR UR5, R7 ;  /* 0x00000000070572ca */ /* 0x000fda00000e0000 */
[----:B------:R1:W-:Y:S02]  /*22bb0*/  ST.E.128 desc[UR4][R2.64+0x100], R56 ;  /* 0x0001003802007985 */ /* 0x0003e4000c101d04 */
[----:B-1----:R-:W-:Y:S05]  /*22bc0*/  RET.REL.NODEC R206 `(_ZN5flash24flash_fwd_splitkv_kernelI23Flash_fwd_kernel_traitsILi192ELi64ELi64ELi4ELb0ELb0EN7cutlass10bfloat16_tE19Flash_kernel_traitsILi192ELi64ELi64ELi4ES3_EELb0ELb1ELb1ELb0ELb0ELb0ELb0ELb1EEEvNS_16Flash_fwd_paramsE) ;  /* 0xfffffdd4ce0c7950 */ /* 0x002fea0003c3ffff */
.L_x_6451:
[----:B------:R-:W-:Y:S01]  /*22bd0*/  MOV R5, 0x2 ;  /* 0x0000000200057802 */ /* 0x000fe20000000f00 */
[----:B------:R-:W-:Y:S01]  /*22be0*/  IMAD.MOV.U32 R0, RZ, RZ, 0x1f ;  /* 0x0000001fff007424 */ /* 0x000fe200078e00ff */
[----:B------:R-:W-:-:S07]  /*22bf0*/  MOV R2, 0xffffffff ;  /* 0xffffffff00027802 */ /* 0x000fce0000000f00 */
[----:B-1---5:R-:W-:Y:S05]  /*22c00*/  WARPSYNC.COLLECTIVE R2, `(.L_x_6463) ;  /* 0x0000000002087348 */ /* 0x022fea0003c00000 */
[----:B------:R2:W3:Y:S02]  /*22c10*/  SHFL.BFLY P0, R13, R227, R5, R0 ;  /* 0x0c000005e30d7389 */ /* 0x0004e40000000000 */
[----:B-123-5:R-:W-:Y:S01]  /*22c20*/  ENDCOLLECTIVE ;  /* 0x000000000000791b */ /* 0x02efe20003800000 */
.L_x_6463:
[----:B------:R-:W-:Y:S02]  /*22c30*/  IMAD.MOV.U32 R8, RZ, RZ, R13 ;  /* 0x000000ffff087224 */ /* 0x000fe400078e000d */
[----:B------:R-:W-:Y:S02]  /*22c40*/  IMAD.MOV.U32 R5, RZ, RZ, 0x1 ;  /* 0x00000001ff057424 */ /* 0x000fe400078e00ff */
[----:B------:R-:W-:-:S05]  /*22c50*/  FADD.FTZ R9, R8, R227 ;  /* 0x000000e308097221 */ /* 0x000fca0000010000 */
[----:B------:R-:W-:-:S07]  /*22c60*/  MOV R227, R9 ;  /* 0x0000000900e37202 */ /* 0x000fce0000000f00 */
[----:B------:R-:W-:Y:S05]  /*22c70*/  WARPSYNC.COLLECTIVE R2, `(.L_x_6464) ;  /* 0x0000000002087348 */ /* 0x000fea0003c00000 */
[----:B------:R1:W2:Y:S02]  /*22c80*/  SHFL.BFLY P0, R13, R227, R5, R0 ;  /* 0x0c000005e30d7389 */ /* 0x0002a40000000000 */
[----:B-12---:R-:W-:Y:S01]  /*22c90*/  ENDCOLLECTIVE ;  /* 0x000000000000791b */ /* 0x006fe20003800000 */
.L_x_6464:
[----:B------:R-:W-:Y:S01]  /*22ca0*/  MOV R227, R225 ;  /* 0x000000e100e37202 */ /* 0x000fe20000000f00 */
[----:B------:R-:W-:Y:S01]  /*22cb0*/  IMAD.MOV.U32 R5, RZ, RZ, 0x2 ;  /* 0x00000002ff057424 */ /* 0x000fe200078e00ff */
[----:B------:R-:W-:-:S07]  /*22cc0*/  MOV R8, R13 ;  /* 0x0000000d00087202 */ /* 0x000fce0000000f00 */
[----:B------:R-:W-:Y:S05]  /*22cd0*/  WARPSYNC.COLLECTIVE R2, `(.L_x_6465) ;  /* 0x0000000002087348 */ /* 0x000fea0003c00000 */
[----:B------:R1:W2:Y:S02]  /*22ce0*/  SHFL.BFLY P0, R13, R227, R5, R0 ;  /* 0x0c000005e30d7389 */ /* 0x0002a40000000000 */
[----:B-12---:R-:W-:Y:S01]  /*22cf0*/  ENDCOLLECTIVE ;  /* 0x000000000000791b */ /* 0x006fe20003800000 */
.L_x_6465:
[----:B------:R-:W-:Y:S01]  /*22d00*/  FADD.FTZ R8, R9, R8 ;  /* 0x0000000809087221 */ /* 0x000fe20000010000 */
[----:B------:R-:W-:Y:S01]  /*22d10*/  FADD.FTZ R12, R13, R225 ;  /* 0x000000e10d0c7221 */ /* 0x000fe20000010000 */
[----:B------:R-:W-:-:S04]  /*22d20*/  MOV R5, 0x1 ;  /* 0x0000000100057802 */ /* 0x000fc80000000f00 */
[----:B------:R-:W-:-:S07]  /*22d30*/  MOV R227, R12 ;  /* 0x0000000c00e37202 */ /* 0x000fce0000000f00 */
[----:B------:R-:W-:Y:S05]  /*22d40*/  WARPSYNC.COLLECTIVE R2, `(.L_x_6466) ;  /* 0x0000000002087348 */ /* 0x000fea0003c00000 */
[----:B------:R1:W2:Y:S02]  /*22d50*/  SHFL.BFLY P0, R13, R227, R5, R0 ;  /* 0x0c000005e30d7389 */ /* 0x0002a40000000000 */
[----:B-12---:R-:W-:Y:S01]  /*22d60*/  ENDCOLLECTIVE ;  /* 0x000000000000791b */ /* 0x006fe20003800000 */
.L_x_6466:
[----:B------:R-:W-:Y:S05]  /*22d70*/  BRA `(.L_x_6467) ;  /* 0xffffffe000207947 */ /* 0x000fea000383ffff */
.L_x_6468:
        /* <DEDUP_REMOVED lines=16> */
.L_x_7912:


//--------------------- .text._ZN5flash24flash_fwd_splitkv_kernelI23Flash_fwd_kernel_traitsILi192ELi64ELi64ELi4ELb0ELb0EN7cutlass10bfloat16_tE19Flash_kernel_traitsILi192ELi64ELi64ELi4ES3_EELb0ELb1ELb1ELb0ELb0ELb1ELb0ELb1EEEvNS_16Flash_fwd_paramsE --------------------------
	.section	.text._ZN5flash24flash_fwd_splitkv_kernelI23Flash_fwd_kernel_traitsILi192ELi64ELi64ELi4ELb0ELb0EN7cutlass10bfloat16_tE19Flash_kernel_traitsILi192ELi64ELi64ELi4ES3_EELb0ELb1ELb1ELb0ELb0ELb1ELb0ELb1EEEvNS_16Flash_fwd_paramsE,"ax",@progbits
	.align	128
        .global         _ZN5flash24flash_fwd_splitkv_kernelI23Flash_fwd_kernel_traitsILi192ELi64ELi64ELi4ELb0ELb0EN7cutlass10bfloat16_tE19Flash_kernel_traitsILi192ELi64ELi64ELi4ES3_EELb0ELb1ELb1ELb0ELb0ELb1ELb0ELb1EEEvNS_16Flash_fwd_paramsE
        .type           _ZN5flash24flash_fwd_splitkv_kernelI23Flash_fwd_kernel_traitsILi192ELi64ELi64ELi4ELb0ELb0EN7cutlass10bfloat16_tE19Flash_kernel_traitsILi192ELi64ELi64ELi4ES3_EELb0ELb1ELb1ELb0ELb0ELb1ELb0ELb1EEEvNS_16Flash_fwd_paramsE,@function
        .size           _ZN5flash24flash_fwd_splitkv_kernelI23Flash_fwd_kernel_traitsILi192ELi64ELi64ELi4ELb0ELb0EN7cutlass10bfloat16_tE19Flash_kernel_traitsILi192ELi64ELi64ELi4ES3_EELb0ELb1ELb1ELb0ELb0ELb1ELb0ELb1EEEvNS_16Flash_fwd_paramsE,(.L_x_7913 - _ZN5flash24flash_fwd_splitkv_kernelI23Flash_fwd_kernel_traitsILi192ELi64ELi64ELi4ELb0ELb0EN7cutlass10bfloat16_tE19Flash_kernel_traitsILi192ELi64ELi64ELi4ES3_EELb0ELb1ELb1ELb0ELb0ELb1ELb0ELb1EEEvNS_16Flash_fwd_paramsE)
        .other          _ZN5flash24flash_fwd_splitkv_kernelI23Flash_fwd_kernel_traitsILi192ELi64ELi64ELi4ELb0ELb0EN7cutlass10bfloat16_tE19Flash_kernel_traitsILi192ELi64ELi64ELi4ES3_EELb0ELb1ELb1ELb0ELb0ELb1ELb0ELb1EEEvNS_16Flash_fwd_paramsE,@"STO_CUDA_ENTRY STV_DEFAULT"
_ZN5flash24flash_fwd_splitkv_kernelI23Flash_fwd_kernel_traitsILi192ELi64ELi64ELi4ELb0ELb0EN7cutlass10bfloat16_tE19Flash_kernel_traitsILi192ELi64ELi64ELi4ES3_EELb0ELb1ELb1ELb0ELb0ELb1ELb0ELb1EEEvNS_16Flash_fwd_paramsE:
.text._ZN5flash24flash_fwd_splitkv_kernelI23Flash_fwd_kernel_traitsILi192ELi64ELi64ELi4ELb0ELb0EN7cutlass10bfloat16_tE19Flash_kernel_traitsILi192ELi64ELi64ELi4ES3_EELb0ELb1ELb1ELb0ELb0ELb1ELb0ELb1EEEvNS_16Flash_fwd_paramsE:
[----:B------:R-:W-:Y:S01]  /*0000*/  LDC R1, c[0x0][0x28] ;  /* 0x00000a00ff017b82 */ /* 0x000fe20000000800 */
[----:B------:R-:W1:Y:S07]  /*0010*/  S2R R217, SR_CTAID.X ;  /* 0x0000000000d97919 */ /* 0x000e6e0000002500 */
[----:B------:R-:W2:Y:S01]  /*0020*/  LDC.64 R16, c[0x0][0x198] ;  /* 0x00006600ff107b82 */ /* 0x000ea20000000a00 */
[----:B------:R-:W-:Y:S01]  /*0030*/  BSSY B4, `(.L_x_6469) ;  /* 0x0000005000047945 */ /* 0x000fe20003800000 */
[----:B------:R-:W-:Y:S01]  /*0040*/  MOV R214, 0x80 ;  /* 0x0000008000d67802 */ /* 0x000fe20000000f00 */
[----:B------:R-:W3:Y:S01]  /*0050*/  S2R R215, SR_CTAID.Y ;  /* 0x0000000000d77919 */ /* 0x000ee20000002600 */
[----:B------:R-:W4:Y:S05]  /*0060*/  S2R R216, SR_CTAID.Z ;  /* 0x0000000000d87919 */ /* 0x000f2a0000002700 */
[----:B-1234-:R-:W-:Y:S05]  /*0070*/  CALL.REL.NOINC `($_ZN5flash24flash_fwd_splitkv_kernelI23Flash_fwd_kernel_traitsILi192ELi64ELi64ELi4ELb0ELb0EN7cutlass10bfloat16_tE19Flash_kernel_traitsILi192ELi64ELi64ELi4ES3_EELb0ELb1ELb1ELb0ELb0ELb1ELb0ELb1EEEvNS_16Flash_fwd_paramsE$_ZN5flash30compute_attn_1rowblock_splitkvI23Flash_fwd_kernel_traitsILi192ELi64ELi64ELi4ELb0ELb0EN7cutlass10bfloat16_tE19Flash_kernel_traitsILi192ELi64ELi64ELi4ES3_EELb0ELb1ELb1ELb0ELb0ELb1ELb0ELb1ENS_16Flash_fwd_paramsEEEvRKT8_iiiii) ;  /* 0x0000000000087944 */ /* 0x01efea0003c00000 */
[----:B------:R-:W-:Y:S05]  /*0080*/  BSYNC B4 ;  /* 0x0000000000047941 */ /* 0x000fea0003800000 */
.L_x_6469:
[----:B------:R-:W-:Y:S05]  /*0090*/  EXIT ;  /* 0x000000000000794d */ /* 0x000fea0003800000 */
        .type           $_ZN5flash24flash_fwd_splitkv_kernelI23Flash_fwd_kernel_traitsILi192ELi64ELi64ELi4ELb0ELb0EN7cutlass10bfloat16_tE19Flash_kernel_traitsILi192ELi64ELi64ELi4ES3_EELb0ELb1ELb1ELb0ELb0ELb1ELb0ELb1EEEvNS_16Flash_fwd_paramsE$_ZN5flash30compute_attn_1rowblock_splitkvI23Flash_fwd_kernel_traitsILi192ELi64ELi64ELi4ELb0ELb0EN7cutlass10bfloat16_tE19Flash_kernel_traitsILi192ELi64ELi64ELi4ES3_EELb0ELb1ELb1ELb0ELb0ELb1ELb0ELb1ENS_16Flash_fwd_paramsEEEvRKT8_iiiii,@function
        .size           $_ZN5flash24flash_fwd_splitkv_kernelI23Flash_fwd_kernel_traitsILi192ELi64ELi64ELi4ELb0ELb0EN7cutlass10bfloat16_tE19Flash_kernel_traitsILi192ELi64ELi64ELi4ES3_EELb0ELb1ELb1ELb0ELb0ELb1ELb0ELb1EEEvNS_16Flash_fwd_paramsE$_ZN5flash30compute_attn_1rowblock_splitkvI23Flash_fwd_kernel_traitsILi192ELi64ELi64ELi4ELb0ELb0EN7cutlass10bfloat16_tE19Flash_kernel_traitsILi192ELi64ELi64ELi4ES3_EELb0ELb1ELb1ELb0ELb0ELb1ELb0ELb1ENS_16Flash_fwd_paramsEEEvRKT8_iiiii,(.L_x_7913 - $_ZN5flash24flash_fwd_splitkv_kernelI23Flash_fwd_kernel_traitsILi192ELi64ELi64ELi4ELb0ELb0EN7cutlass10bfloat16_tE19Flash_kernel_traitsILi192ELi64ELi64ELi4ES3_EELb0ELb1ELb1ELb0ELb0ELb1ELb0ELb1EEEvNS_16Flash_fwd_paramsE$_ZN5flash30compute_attn_1rowblock_splitkvI23Flash_fwd_kernel_traitsILi192ELi64ELi64ELi4ELb0ELb0EN7cutlass10bfloat16_tE19Flash_kernel_traitsILi192ELi64ELi64ELi4ES3_EELb0ELb1ELb1ELb0ELb0ELb1ELb0ELb1ENS_16Flash_fwd_paramsEEEvRKT8_iiiii)
$_ZN5flash24flash_fwd_splitkv_kernelI23Flash_fwd_kernel_traitsILi192ELi64ELi64ELi4ELb0ELb0EN7cutlass10bfloat16_tE19Flash_kernel_traitsILi192ELi64ELi64ELi4ES3_EELb0ELb1ELb1ELb0ELb0ELb1ELb0ELb1EEEvNS_16Flash_fwd_paramsE$_ZN5flash30compute_attn_1rowblock_splitkvI23Flash_fwd_kernel_traitsILi192ELi64ELi64ELi4ELb0ELb0EN7cutlass10bfloat16_tE19Flash_kernel_traitsILi192ELi64ELi64ELi4ES3_EELb0ELb1ELb1ELb0ELb0ELb1ELb0ELb1ENS_16Flash_fwd_paramsEEEvRKT8_iiiii:
        /* <DEDUP_REMOVED lines=27> */
.L_x_6471:
[----:B------:R-:W-:Y:S05]  /*0250*/  BSYNC B0 ;  /* 0x0000000000007941 */ /* 0x000fea0003800000 */
.L_x_6470:
        /* <DEDUP_REMOVED lines=8> */
.L_x_6473:
[----:B------:R3:W5:Y:S02]  /*02e0*/  LD.E R76, desc[UR6][R16.64+0xb8] ;  /* 0x0000b806104c7980 */ /* 0x000764000c101900 */
.L_x_6474:
[----:B------:R-:W-:Y:S05]  /*02f0*/  BSYNC B0 ;  /* 0x0000000000007941 */ /* 0x000fea0003800000 */
.L_x_6472:
        /* <DEDUP_REMOVED lines=10> */
.L_x_6476:
[----:B------:R-:W2:Y:S01]  /*03a0*/  LD.E.64 R2, desc[UR6][R16.64+0x108] ;  /* 0x0001080610027980 */ /* 0x000ea2000c101b00 */
[----:B------:R-:W-:Y:S01]  /*03b0*/  BSSY B0, `(.L_x_6478) ;  /* 0x0000006000007945 */ /* 0x000fe20003800000 */
[----:B------:R-:W-:Y:S01]  /*03c0*/  IMAD.MOV.U32 R69, RZ, RZ, RZ ;  /* 0x000000ffff457224 */ /* 0x000fe200078e00ff */
[----:B--2---:R-:W-:-:S04]  /*03d0*/  ISETP.NE.U32.AND P0, PT, R2, RZ, PT ;  /* 0x000000ff0200720c */ /* 0x004fc80003f05070 */
[----:B------:R-:W-:-:S13]  /*03e0*/  ISETP.NE.AND.EX P0, PT, R3, RZ, PT, P0 ;  /* 0x000000ff0300720c */ /* 0x000fda0003f05300 */
[----:B------:R-:W-:Y:S05]  /*03f0*/  @!P0 BRA `(.L_x_6479) ;  /* 0x0000000000048947 */ /* 0x000fea0003800000 */
[----:B------:R2:W5:Y:S02]  /*0400*/  LD.E R69, desc[UR6][R16.64+0xbc] ;  /* 0x0000bc0610457980 */ /* 0x000564000c101900 */
.L_x_6479:
[----:B------:R-:W-:Y:S05]  /*0410*/  BSYNC B0 ;  /* 0x0000000000007941 */ /* 0x000fea0003800000 */
.L_x_6478:
[----:B-----5:R-:W-:Y:S02]  /*0420*/  IADD3 R69, R76, R69, RZ ;  /* 0x000000454c457210 */ /* 0x020fe40007ffe0ff */
.L_x_6477:
[----:B------:R-:W-:Y:S05]  /*0430*/  BSYNC B1 ;  /* 0x0000000000017941 */ /* 0x000fea0003800000 */
.L_x_6475:
[----:B------:R-:W-:Y:S01]  /*0440*/  IMAD.SHL.U32 R73, R217, 0x40, RZ ;  /* 0x00000040d9497824 */ /* 0x000fe200078e00ff */
[----:B------:R-:W-:Y:S01]  /*0450*/  MOV R2, R214 ;  /* 0x000000d600027202 */ /* 0x000fe20000000f00 */
[----:B------:R-:W-:-:S03]  /*0460*/  IMAD.MOV.U32 R3, RZ, RZ, 0x0 ;  /* 0x00000000ff037424 */ /* 0x000fc600078e00ff */
[----:B------:R-:W-:-:S13]  /*0470*/  ISETP.GT.AND P0, PT, R218, R73, PT ;  /* 0x00000049da00720c */ /* 0x000fda0003f04270 */
[----:B-1234-:R-:W-:Y:S05]  /*0480*/  @!P0 RET.REL.NODEC R2 `(_ZN5flash24flash_fwd_splitkv_kernelI23Flash_fwd_kernel_traitsILi192ELi64ELi64ELi4ELb0ELb0EN7cutlass10bfloat16_tE19Flash_kernel_traitsILi192ELi64ELi64ELi4ES3_EELb0ELb1ELb1ELb0ELb0ELb1ELb0ELb1EEEvNS_16Flash_fwd_paramsE) ;  /* 0xfffffff802dc8950 */ /* 0x01efea0003c3ffff */
        /* <DEDUP_REMOVED lines=88> */
.L_x_6482:
[----:B------:R-:W-:Y:S05]  /*0a10*/  BSYNC B0 ;  /* 0x0000000000007941 */ /* 0x000fea0003800000 */
.L_x_6481:
        /* <DEDUP_REMOVED lines=19> */
.L_x_6484:
[----:B------:R-:W-:Y:S05]  /*0b50*/  BSYNC B0 ;  /* 0x0000000000007941 */ /* 0x000fea0003800000 */
.L_x_6483:
        /* <DEDUP_REMOVED lines=21> */
.L_x_6486:
[----:B------:R-:W-:Y:S05]  /*0cb0*/  BSYNC B0 ;  /* 0x0000000000007941 */ /* 0x000fea0003800000 */
.L_x_6485:
        /* <DEDUP_REMOVED lines=29> */
.L_x_6488:
[----:B------:R-:W-:Y:S05]  /*0e90*/  BSYNC B0 ;  /* 0x0000000000007941 */ /* 0x000fea0003800000 */
.L_x_6487:
[----:B------:R-:W-:Y:S01]  /*0ea0*/  MOV R215, 0x0 ;  /* 0x0000000000d77802 */ /* 0x000fe20000000f00 */
[----:B------:R-:W-:Y:S04]  /*0eb0*/  @!P6 ST.E desc[UR6][R10.64], R4 ;  /* 0x000000040a00e985 */ /* 0x000fe8000c101906 */
[----:B------:R-:W-:Y:S04]  /*0ec0*/  @!P5 ST.E desc[UR6][R10.64+0x40], R3 ;  /* 0x000040030a00d985 */ /* 0x000fe8000c101906 */
[----:B------:R1:W-:Y:S02]  /*0ed0*/  @!P4 ST.E desc[UR6][R10.64+0x80], R0 ;  /* 0x000080000a00c985 */ /* 0x0003e4000c101906 */
[----:B-12---:R-:W-:Y:S05]  /*0ee0*/  @P3 RET.REL.NODEC R214 `(_ZN5flash24flash_fwd_splitkv_kernelI23Flash_fwd_kernel_traitsILi192ELi64ELi64ELi4ELb0ELb0EN7cutlass10bfloat16_tE19Flash_kernel_traitsILi192ELi64ELi64ELi4ES3_EELb0ELb1ELb1ELb0ELb0ELb1ELb0ELb1EEEvNS_16Flash_fwd_paramsE) ;  /* 0xfffffff0d6443950 */ /* 0x006fea0003c3ffff */
[----:B------:R-:W-:Y:S02]  /*0ef0*/  MOV R3, 0x7f800000 ;  /* 0x7f80000000037802 */ /* 0x000fe40000000f00 */
[----:B------:R-:W-:-:S03]  /*0f00*/  MOV R215, 0x0 ;  /* 0x0000000000d77802 */ /* 0x000fc60000000f00 */
[----:B------:R1:W-:Y:S02]  /*0f10*/  ST.E desc[UR6][R10.64+0xc0], R3 ;  /* 0x0000c0030a007985 */ /* 0x0003e4000c101906 */
[----:B-1----:R-:W-:Y:S05]  /*0f20*/  RET.REL.NODEC R214 `(_ZN5flash24flash_fwd_splitkv_kernelI23Flash_fwd_kernel_traitsILi192ELi64ELi64ELi4ELb0ELb0EN7cutlass10bfloat16_tE19Flash_kernel_traitsILi192ELi64ELi64ELi4ES3_EELb0ELb1ELb1ELb0ELb0ELb1ELb0ELb1EEEvNS_16Flash_fwd_paramsE) ;  /* 0xfffffff0d6347950 */ /* 0x002fea0003c3ffff */
.L_x_6480:
        /* <DEDUP_REMOVED lines=105> */
.L_x_6490:
        /* <DEDUP_REMOVED lines=80> */
.L_x_6491:
[----:B------:R-:W-:Y:S05]  /*1ac0*/  BSYNC B0 ;  /* 0x0000000000007941 */ /* 0x000fea0003800000 */
.L_x_6489:
        /* <DEDUP_REMOVED lines=276> */
.L_x_6586:
        /* <DEDUP_REMOVED lines=24> */
.L_x_6494:
[----:B------:R-:W-:Y:S05]  /*2d90*/  BSYNC B0 ;  /* 0x0000000000007941 */ /* 0x000fea0003800000 */
.L_x_6493:
        /* <DEDUP_REMOVED lines=15> */
.L_x_6496:
[----:B------:R-:W-:Y:S05]  /*2e90*/  BSYNC B0 ;  /* 0x0000000000007941 */ /* 0x000fea0003800000 */
.L_x_6495:
        /* <DEDUP_REMOVED lines=15> */
.L_x_6498:
[----:B------:R-:W-:Y:S05]  /*2f90*/  BSYNC B0 ;  /* 0x0000000000007941 */ /* 0x000fea0003800000 */
.L_x_6497:
        /* <DEDUP_REMOVED lines=15> */
.L_x_6500:
[----:B------:R-:W-:Y:S05]  /*3090*/  BSYNC B0 ;  /* 0x0000000000007941 */ /* 0x000fea0003800000 */
.L_x_6499:
        /* <DEDUP_REMOVED lines=66> */
.L_x_6507:
[----:B------:R-:W-:Y:S05]  /*34c0*/  BSYNC B0 ;  /* 0x0000000000007941 */ /* 0x000fea0003800000 */
.L_x_6506:
        /* <DEDUP_REMOVED lines=48> */
.L_x_6509:
[----:B------:R-:W-:Y:S05]  /*37d0*/  BSYNC B0 ;  /* 0x0000000000007941 */ /* 0x000fea0003800000 */
.L_x_6508:
        /* <DEDUP_REMOVED lines=47> */
.L_x_6505:
[----:B------:R-:W-:Y:S05]  /*3ad0*/  BSYNC B1 ;  /* 0x0000000000017941 */ /* 0x000fea0003800000 */
.L_x_6504:
        /* <DEDUP_REMOVED lines=65> */
.L_x_6513:
[----:B------:R-:W-:Y:S05]  /*3ef0*/  BSYNC B0 ;  /* 0x0000000000007941 */ /* 0x000fea0003800000 */
.L_x_6512:
        /* <DEDUP_REMOVED lines=51> */
.L_x_6515:
[----:B------:R-:W-:Y:S05]  /*4230*/  BSYNC B0 ;  /* 0x0000000000007941 */ /* 0x000fea0003800000 */
.L_x_6514:
        /* <DEDUP_REMOVED lines=50> */
.L_x_6511:
[----:B------:R-:W-:Y:S05]  /*4560*/  BSYNC B1 ;  /* 0x0000000000017941 */ /* 0x000fea0003800000 */
.L_x_6510:
        /* <DEDUP_REMOVED lines=65> */
.L_x_6519:
[----:B------:R-:W-:Y:S05]  /*4980*/  BSYNC B0 ;  /* 0x0000000000007941 */ /* 0x000fea0003800000 */
.L_x_6518:
        /* <DEDUP_REMOVED lines=51> */
.L_x_6521:
[----:B------:R-:W-:Y:S05]  /*4cc0*/  BSYNC B0 ;  /* 0x0000000000007941 */ /* 0x000fea0003800000 */
.L_x_6520:
        /* <DEDUP_REMOVED lines=50> */
.L_x_6517:
[----:B------:R-:W-:Y:S05]  /*4ff0*/  BSYNC B1 ;  /* 0x0000000000017941 */ /* 0x000fea0003800000 */
.L_x_6516:
        /* <DEDUP_REMOVED lines=67> */
.L_x_6525:
[----:B------:R-:W-:Y:S05]  /*5430*/  BSYNC B0 ;  /* 0x0000000000007941 */ /* 0x000fea0003800000 */
.L_x_6524:
        /* <DEDUP_REMOVED lines=51> */
.L_x_6527:
[----:B------:R-:W-:Y:S05]  /*5770*/  BSYNC B0 ;  /* 0x0000000000007941 */ /* 0x000fea0003800000 */
.L_x_6526:
        /* <DEDUP_REMOVED lines=50> */
.L_x_6523:
[----:B------:R-:W-:Y:S05]  /*5aa0*/  BSYNC B1 ;  /* 0x0000000000017941 */ /* 0x000fea0003800000 */
.L_x_6522:
[----:B------:R-:W2:Y:S02]  /*5ab0*/  LD.E R3, desc[UR6][R16.64+0xd0] ;  /* 0x0000d00610037980 */ /* 0x000ea4000c101900 */
[----:B--2---:R-:W-:Y:S05]  /*5ac0*/  IMAD.U32 R3, R3, -0x20, RZ ;  /* 0xffffffe003037824 */ /* 0x004fea00078e00ff */
[C---:B------:R-:W-:Y:S02]  /*5ad0*/  LEA R18, P1, R3.reuse, R18, 0x1 ;  /* 0x0000001203127211 */ /* 0x040fe400078208ff */
[C---:B------:R-:W-:Y:S02]  /*5ae0*/  LEA R58, P0, R3.reuse, R58, 0x1 ;  /* 0x0000003a033a7211 */ /* 0x040fe400078008ff */
[C---:B------:R-:W-:Y:S02]  /*5af0*/  LEA.HI.X.SX32 R19, R3.reuse, R19, 0x1, P1 ;  /* 0x0000001303137211 */ /* 0x040fe400008f0eff */
[----:B------:R-:W-:Y:S01]  /*5b00*/  LEA.HI.X.SX32 R59, R3, R59, 0x1, P0 ;  /* 0x0000003b033b7211 */ /* 0x000fe200000f0eff */
[----:B------:R-:W-:Y:S05]  /*5b10*/  BRA `(.L_x_6528) ;  /* 0x0000004c00a87947 */ /* 0x000fea0003800000 */
.L_x_6503:
        /* <DEDUP_REMOVED lines=89> */
.L_x_6534:
[----:B------:R-:W-:Y:S05]  /*60b0*/  BSYNC B0 ;  /* 0x0000000000007941 */ /* 0x000fea0003800000 */
.L_x_6533:
[----:B-----5:R2:W-:Y:S02]  /*60c0*/  ST.E.128 desc[UR6][R130.64], R48 ;  /* 0x0000003082007985 */ /* 0x0205e4000c101d06 */
.L_x_6532:
[----:B------:R-:W-:Y:S05]  /*60d0*/  BSYNC B1 ;  /* 0x0000000000017941 */ /* 0x000fea0003800000 */
.L_x_6531:
        /* <DEDUP_REMOVED lines=87> */
.L_x_6538:
[----:B------:R-:W-:Y:S05]  /*6650*/  BSYNC B0 ;  /* 0x0000000000007941 */ /* 0x000fea0003800000 */
.L_x_6537:
[----:B-----5:R3:W-:Y:S02]  /*6660*/  ST.E.128 desc[UR6][R130.64+0x80], R48 ;  /* 0x0000803082007985 */ /* 0x0207e4000c101d06 */
.L_x_6536:
[----:B------:R-:W-:Y:S05]  /*6670*/  BSYNC B1 ;  /* 0x0000000000017941 */ /* 0x000fea0003800000 */
.L_x_6535:
        /* <DEDUP_REMOVED lines=86> */
.L_x_6540:
[----:B------:R-:W-:Y:S05]  /*6be0*/  BSYNC B0 ;  /* 0x0000000000007941 */ /* 0x000fea0003800000 */
.L_x_6539:
[----:B-----5:R4:W-:Y:S02]  /*6bf0*/  ST.E.128 desc[UR6][R130.64+0x100], R48 ;  /* 0x0001003082007985 */ /* 0x0209e4000c101d06 */
.L_x_6530:
[----:B------:R-:W-:Y:S05]  /*6c00*/  BSYNC B2 ;  /* 0x0000000000027941 */ /* 0x000fea0003800000 */
.L_x_6529:
        /* <DEDUP_REMOVED lines=99> */
.L_x_6546:
[----:B------:R-:W-:Y:S05]  /*7240*/  BSYNC B0 ;  /* 0x0000000000007941 */ /* 0x000fea0003800000 */
.L_x_6545:
[----:B-----5:R3:W-:Y:S02]  /*7250*/  ST.E.128 desc[UR6][R186.64], R48 ;  /* 0x00000030ba007985 */ /* 0x0207e4000c101d06 */
.L_x_6544:
[----:B------:R-:W-:Y:S05]  /*7260*/  BSYNC B1 ;  /* 0x0000000000017941 */ /* 0x000fea0003800000 */
.L_x_6543:
        /* <DEDUP_REMOVED lines=94> */
.L_x_6550:
[----:B------:R-:W-:Y:S05]  /*7850*/  BSYNC B0 ;  /* 0x0000000000007941 */ /* 0x000fea0003800000 */
.L_x_6549:
[----:B-----5:R3:W-:Y:S02]  /*7860*/  ST.E.128 desc[UR6][R186.64], R48 ;  /* 0x00000030ba007985 */ /* 0x0207e4000c101d06 */
.L_x_6548:
[----:B------:R-:W-:Y:S05]  /*7870*/  BSYNC B1 ;  /* 0x0000000000017941 */ /* 0x000fea0003800000 */
.L_x_6547:
        /* <DEDUP_REMOVED lines=93> */
.L_x_6552:
[----:B------:R-:W-:Y:S05]  /*7e50*/  BSYNC B0 ;  /* 0x0000000000007941 */ /* 0x000fea0003800000 */
.L_x_6551:
[----:B-----5:R3:W-:Y:S02]  /*7e60*/  ST.E.128 desc[UR6][R186.64], R48 ;  /* 0x00000030ba007985 */ /* 0x0207e4000c101d06 */
.L_x_6542:
[----:B------:R-:W-:Y:S05]  /*7e70*/  BSYNC B2 ;  /* 0x0000000000027941 */ /* 0x000fea0003800000 */
.L_x_6541:
        /* <DEDUP_REMOVED lines=99> */
.L_x_6558:
[----:B------:R-:W-:Y:S05]  /*84b0*/  BSYNC B0 ;  /* 0x0000000000007941 */ /* 0x000fea0003800000 */
.L_x_6557:
[----:B-----5:R3:W-:Y:S02]  /*84c0*/  ST.E.128 desc[UR6][R186.64], R48 ;  /* 0x00000030ba007985 */ /* 0x0207e4000c101d06 */
.L_x_6556:
[----:B------:R-:W-:Y:S05]  /*84d0*/  BSYNC B1 ;  /* 0x0000000000017941 */ /* 0x000fea0003800000 */
.L_x_6555:
        /* <DEDUP_REMOVED lines=94> */
.L_x_6562:
[----:B------:R-:W-:Y:S05]  /*8ac0*/  BSYNC B0 ;  /* 0x0000000000007941 */ /* 0x000fea0003800000 */
.L_x_6561:
[----:B-----5:R3:W-:Y:S02]  /*8ad0*/  ST.E.128 desc[UR6][R186.64], R48 ;  /* 0x00000030ba007985 */ /* 0x0207e4000c101d06 */
.L_x_6560:
[----:B------:R-:W-:Y:S05]  /*8ae0*/  BSYNC B1 ;  /* 0x0000000000017941 */ /* 0x000fea0003800000 */
.L_x_6559:
        /* <DEDUP_REMOVED lines=93> */
.L_x_6564:
[----:B------:R-:W-:Y:S05]  /*90c0*/  BSYNC B0 ;  /* 0x0000000000007941 */ /* 0x000fea0003800000 */
.L_x_6563:
[----:B-----5:R3:W-:Y:S02]  /*90d0*/  ST.E.128 desc[UR6][R186.64], R48 ;  /* 0x00000030ba007985 */ /* 0x0207e4000c101d06 */
.L_x_6554:
[----:B------:R-:W-:Y:S05]  /*90e0*/  BSYNC B2 ;  /* 0x0000000000027941 */ /* 0x000fea0003800000 */
.L_x_6553:
        /* <DEDUP_REMOVED lines=101> */
.L_x_6570:
[----:B------:R-:W-:Y:S05]  /*9740*/  BSYNC B0 ;  /* 0x0000000000007941 */ /* 0x000fea0003800000 */
.L_x_6569:
[----:B-----5:R3:W-:Y:S02]  /*9750*/  ST.E.128 desc[UR6][R182.64], R48 ;  /* 0x00000030b6007985 */ /* 0x0207e4000c101d06 */
.L_x_6568:
[----:B------:R-:W-:Y:S05]  /*9760*/  BSYNC B1 ;  /* 0x0000000000017941 */ /* 0x000fea0003800000 */
.L_x_6567:
        /* <DEDUP_REMOVED lines=94> */
.L_x_6574:
[----:B------:R-:W-:Y:S05]  /*9d50*/  BSYNC B0 ;  /* 0x0000000000007941 */ /* 0x000fea0003800000 */
.L_x_6573:
[----:B-----5:R3:W-:Y:S02]  /*9d60*/  ST.E.128 desc[UR6][R182.64], R48 ;  /* 0x00000030b6007985 */ /* 0x0207e4000c101d06 */
.L_x_6572:
[----:B------:R-:W-:Y:S05]  /*9d70*/  BSYNC B1 ;  /* 0x0000000000017941 */ /* 0x000fea0003800000 */
.L_x_6571:
        /* <DEDUP_REMOVED lines=93> */
.L_x_6576:
[----:B------:R-:W-:Y:S05]  /*a350*/  BSYNC B0 ;  /* 0x0000000000007941 */ /* 0x000fea0003800000 */
.L_x_6575:
[----:B-----5:R3:W-:Y:S02]  /*a360*/  ST.E.128 desc[UR6][R182.64], R48 ;  /* 0x00000030b6007985 */ /* 0x0207e4000c101d06 */
.L_x_6566:
[----:B------:R-:W-:Y:S05]  /*a370*/  BSYNC B2 ;  /* 0x0000000000027941 */ /* 0x000fea0003800000 */
.L_x_6565:
[----:B------:R-:W4:Y:S02]  /*a380*/  LD.E R3, desc[UR6][R16.64+0xd0] ;  /* 0x0000d00610037980 */ /* 0x000f24000c101900 */
[----:B----4-:R-:W-:Y:S05]  /*a390*/  IMAD.U32 R3, R3, -0x20, RZ ;  /* 0xffffffe003037824 */ /* 0x010fea00078e00ff */
[C---:B------:R-:W-:Y:S02]  /*a3a0*/  LEA R128, P1, R3.reuse, R128, 0x1 ;  /* 0x0000008003807211 */ /* 0x040fe400078208ff */
[C---:B------:R-:W-:Y:S02]  /*a3b0*/  LEA R126, P0, R3.reuse, R126, 0x1 ;  /* 0x0000007e037e7211 */ /* 0x040fe400078008ff */
[C---:B------:R-:W-:Y:S02]  /*a3c0*/  LEA.HI.X.SX32 R129, R3.reuse, R129, 0x1, P1 ;  /* 0x0000008103817211 */ /* 0x040fe400008f0eff */
[----:B------:R-:W-:Y:S01]  /*a3d0*/  LEA.HI.X.SX32 R127, R3, R127, 0x1, P0 ;  /* 0x0000007f037f7211 */ /* 0x000fe200000f0eff */
[----:B------:R-:W-:Y:S05]  /*a3e0*/  BRA `(.L_x_6528) ;  /* 0x0000000400747947 */ /* 0x000fea0003800000 */
.L_x_6502:
        /* <DEDUP_REMOVED lines=18> */
.L_x_6578:
[----:B------:R-:W-:Y:S05]  /*a510*/  BSYNC B0 ;  /* 0x0000000000007941 */ /* 0x000fea0003800000 */
.L_x_6577:
        /* <DEDUP_REMOVED lines=24> */
.L_x_6580:
[----:B------:R-:W-:Y:S05]  /*a6a0*/  BSYNC B0 ;  /* 0x0000000000007941 */ /* 0x000fea0003800000 */
.L_x_6579:
        /* <DEDUP_REMOVED lines=24> */
.L_x_6582:
[----:B------:R-:W-:Y:S05]  /*a830*/  BSYNC B0 ;  /* 0x0000000000007941 */ /* 0x000fea0003800000 */
.L_x_6581:
        /* <DEDUP_REMOVED lines=24> */
.L_x_6528:
[----:B------:R-:W-:Y:S05]  /*a9c0*/  BSYNC B3 ;  /* 0x0000000000037941 */ /* 0x000fea0003800000 */
.L_x_6501:
        /* <DEDUP_REMOVED lines=89> */
.L_x_6584:
        /* <DEDUP_REMOVED lines=8> */
.L_x_6585:
[----:B------:R-:W-:Y:S05]  /*afe0*/  BSYNC B0 ;  /* 0x0000000000007941 */ /* 0x000fea0003800000 */
.L_x_6583:
[----:B------:R-:W-:Y:S04]  /*aff0*/  IADD3 R11, R11, -0x1, RZ ;  /* 0xffffffff0b0b7810 */ /* 0x000fe80007ffe0ff */
[----:B------:R-:W-:Y:S11]  /*b000*/  ISETP.GT.AND P0, PT, R11, R99, PT ;  /* 0x000000630b00720c */ /* 0x000ff60003f04270 */
[----:B------:R-:W-:Y:S02]  /*b010*/  @!UPT UIADD3 URZ, URZ, URZ, URZ ;  /* 0x0000003f3f3ff290 */ /* 0x000fe4000fffe03f */
[----:B------:R-:W-:Y:S05]  /*b020*/  @P0 BRA `(.L_x_6586) ;  /* 0xffffff7800f80947 */ /* 0x000fea000383ffff */
.L_x_6492:
        /* <DEDUP_REMOVED lines=110> */
.L_x_6595:
[----:B------:R-:W-:Y:S05]  /*b710*/  BSYNC B0 ;  /* 0x0000000000007941 */ /* 0x000fea0003800000 */
.L_x_6594:
[----:B-----5:R3:W-:Y:S02]  /*b720*/  STS.128 [R222], R20 ;  /* 0x00000014de007388 */ /* 0x0207e40000000c00 */
.L_x_6593:
[----:B------:R-:W-:Y:S05]  /*b730*/  BSYNC B1 ;  /* 0x0000000000017941 */ /* 0x000fea0003800000 */
.L_x_6592:
        /* <DEDUP_REMOVED lines=46> */
.L_x_6599:
[----:B------:R-:W-:Y:S05]  /*ba20*/  BSYNC B0 ;  /* 0x0000000000007941 */ /* 0x000fea0003800000 */
.L_x_6598:
[----:B-----5:R1:W-:Y:S02]  /*ba30*/  STS.128 [R222+0x2000], R20 ;  /* 0x00200014de007388 */ /* 0x0203e40000000c00 */
.L_x_6597:
[----:B------:R-:W-:Y:S05]  /*ba40*/  BSYNC B1 ;  /* 0x0000000000017941 */ /* 0x000fea0003800000 */
.L_x_6596:
        /* <DEDUP_REMOVED lines=45> */
.L_x_6601:
[----:B------:R-:W-:Y:S05]  /*bd20*/  BSYNC B0 ;  /* 0x0000000000007941 */ /* 0x000fea0003800000 */
.L_x_6600:
[----:B-----5:R3:W-:Y:S02]  /*bd30*/  STS.128 [R222+0x4000], R20 ;  /* 0x00400014de007388 */ /* 0x0207e40000000c00 */
.L_x_6591:
[----:B------:R-:W-:Y:S05]  /*bd40*/  BSYNC B2 ;  /* 0x0000000000027941 */ /* 0x000fea0003800000 */
.L_x_6590:
        /* <DEDUP_REMOVED lines=59> */
.L_x_6607:
[----:B------:R-:W-:Y:S05]  /*c100*/  BSYNC B0 ;  /* 0x0000000000007941 */ /* 0x000fea0003800000 */
.L_x_6606:
[----:B-----5:R3:W-:Y:S02]  /*c110*/  STS.128 [R222+0x800], R20 ;  /* 0x00080014de007388 */ /* 0x0207e40000000c00 */
.L_x_6605:
[----:B------:R-:W-:Y:S05]  /*c120*/  BSYNC B1 ;  /* 0x0000000000017941 */ /* 0x000fea0003800000 */
.L_x_6604:
        /* <DEDUP_REMOVED lines=46> */
.L_x_6611:
[----:B------:R-:W-:Y:S05]  /*c410*/  BSYNC B0 ;  /* 0x0000000000007941 */ /* 0x000fea0003800000 */
.L_x_6610:
[----:B-----5:R3:W-:Y:S02]  /*c420*/  STS.128 [R222+0x2800], R20 ;  /* 0x00280014de007388 */ /* 0x0207e40000000c00 */
.L_x_6609:
[----:B------:R-:W-:Y:S05]  /*c430*/  BSYNC B1 ;  /* 0x0000000000017941 */ /* 0x000fea0003800000 */
.L_x_6608:
        /* <DEDUP_REMOVED lines=45> */
.L_x_6613:
[----:B------:R-:W-:Y:S05]  /*c710*/  BSYNC B0 ;  /* 0x0000000000007941 */ /* 0x000fea0003800000 */
.L_x_6612:
[----:B-----5:R1:W-:Y:S02]  /*c720*/  STS.128 [R222+0x4800], R44 ;  /* 0x0048002cde007388 */ /* 0x0203e40000000c00 */
.L_x_6603:
[----:B------:R-:W-:Y:S05]  /*c730*/  BSYNC B2 ;  /* 0x0000000000027941 */ /* 0x000fea0003800000 */
.L_x_6602:
        /* <DEDUP_REMOVED lines=60> */
.L_x_6619:
[----:B------:R-:W-:Y:S05]  /*cb00*/  BSYNC B0 ;  /* 0x0000000000007941 */ /* 0x000fea0003800000 */
.L_x_6618:
[----:B-----5:R1:W-:Y:S02]  /*cb10*/  STS.128 [R222+0x1000], R20 ;  /* 0x00100014de007388 */ /* 0x0203e40000000c00 */
.L_x_6617:
[----:B------:R-:W-:Y:S05]  /*cb20*/  BSYNC B1 ;  /* 0x0000000000017941 */ /* 0x000fea0003800000 */
.L_x_6616:
        /* <DEDUP_REMOVED lines=46> */
.L_x_6623:
[----:B------:R-:W-:Y:S05]  /*ce10*/  BSYNC B0 ;  /* 0x0000000000007941 */ /* 0x000fea0003800000 */
.L_x_6622:
[----:B-----5:R3:W-:Y:S02]  /*ce20*/  STS.128 [R222+0x3000], R20 ;  /* 0x00300014de007388 */ /* 0x0207e40000000c00 */
.L_x_6621:
[----:B------:R-:W-:Y:S05]  /*ce30*/  BSYNC B1 ;  /* 0x0000000000017941 */ /* 0x000fea0003800000 */
.L_x_6620:
        /* <DEDUP_REMOVED lines=45> */
.L_x_6625:
[----:B------:R-:W-:Y:S05]  /*d110*/  BSYNC B0 ;  /* 0x0000000000007941 */ /* 0x000fea0003800000 */
.L_x_6624:
[----:B-----5:R3:W-:Y:S02]  /*d120*/  STS.128 [R222+0x5000], R20 ;  /* 0x00500014de007388 */ /* 0x0207e40000000c00 */
.L_x_6615:
[----:B------:R-:W-:Y:S05]  /*d130*/  BSYNC B2 ;  /* 0x0000000000027941 */ /* 0x000fea0003800000 */
.L_x_6614:
        /* <DEDUP_REMOVED lines=59> */
.L_x_6630:
[----:B------:R-:W-:Y:S05]  /*d4f0*/  BSYNC B0 ;  /* 0x0000000000007941 */ /* 0x000fea0003800000 */
.L_x_6629:
[----:B-----5:R3:W-:Y:S02]  /*d500*/  STS.128 [R222+0x1800], R20 ;  /* 0x00180014de007388 */ /* 0x0207e40000000c00 */
.L_x_6628:
[----:B------:R-:W-:Y:S05]  /*d510*/  BSYNC B1 ;  /* 0x0000000000017941 */ /* 0x000fea0003800000 */
.L_x_6627:
        /* <DEDUP_REMOVED lines=47> */
.L_x_6634:
[----:B------:R-:W-:Y:S05]  /*d810*/  BSYNC B0 ;  /* 0x0000000000007941 */ /* 0x000fea0003800000 */
.L_x_6633:
[----:B-----5:R3:W-:Y:S02]  /*d820*/  STS.128 [R222+0x3800], R20 ;  /* 0x00380014de007388 */ /* 0x0207e40000000c00 */
.L_x_6632:
[----:B------:R-:W-:Y:S05]  /*d830*/  BSYNC B1 ;  /* 0x0000000000017941 */ /* 0x000fea0003800000 */
.L_x_6631:
        /* <DEDUP_REMOVED lines=45> */
.L_x_6636:
[----:B------:R-:W-:Y:S05]  /*db10*/  BSYNC B0 ;  /* 0x0000000000007941 */ /* 0x000fea0003800000 */
.L_x_6635:
[----:B-----5:R1:W-:Y:S01]  /*db20*/  STS.128 [R222+0x5800], R40 ;  /* 0x00580028de007388 */ /* 0x0203e20000000c00 */
[----:B------:R-:W-:Y:S05]  /*db30*/  BRA `(.L_x_6626) ;  /* 0x0000004c00707947 */ /* 0x000fea0003800000 */
.L_x_6589:
        /* <DEDUP_REMOVED lines=89> */
.L_x_6642:
[----:B------:R-:W-:Y:S05]  /*e0d0*/  BSYNC B0 ;  /* 0x0000000000007941 */ /* 0x000fea0003800000 */
.L_x_6641:
[----:B-----5:R3:W-:Y:S02]  /*e0e0*/  STS.128 [R222], R32 ;  /* 0x00000020de007388 */ /* 0x0207e40000000c00 */
.L_x_6640:
[----:B------:R-:W-:Y:S05]  /*e0f0*/  BSYNC B1 ;  /* 0x0000000000017941 */ /* 0x000fea0003800000 */
.L_x_6639:
        /* <DEDUP_REMOVED lines=87> */
.L_x_6646:
[----:B------:R-:W-:Y:S05]  /*e670*/  BSYNC B0 ;  /* 0x0000000000007941 */ /* 0x000fea0003800000 */
.L_x_6645:
[----:B-----5:R1:W-:Y:S02]  /*e680*/  STS.128 [R222+0x2000], R32 ;  /* 0x00200020de007388 */ /* 0x0203e40000000c00 */
.L_x_6644:
[----:B------:R-:W-:Y:S05]  /*e690*/  BSYNC B1 ;  /* 0x0000000000017941 */ /* 0x000fea0003800000 */
.L_x_6643:
        /* <DEDUP_REMOVED lines=86> */
.L_x_6648:
[----:B------:R-:W-:Y:S05]  /*ec00*/  BSYNC B0 ;  /* 0x0000000000007941 */ /* 0x000fea0003800000 */
.L_x_6647:
[----:B-----5:R3:W-:Y:S02]  /*ec10*/  STS.128 [R222+0x4000], R32 ;  /* 0x00400020de007388 */ /* 0x0207e40000000c00 */
.L_x_6638:
[----:B------:R-:W-:Y:S05]  /*ec20*/  BSYNC B2 ;  /* 0x0000000000027941 */ /* 0x000fea0003800000 */
.L_x_6637:
        /* <DEDUP_REMOVED lines=94> */
.L_x_6654:
[----:B------:R-:W-:Y:S05]  /*f210*/  BSYNC B0 ;  /* 0x0000000000007941 */ /* 0x000fea0003800000 */
.L_x_6653:
[----:B-----5:R3:W-:Y:S02]  /*f220*/  STS.128 [R222+0x800], R32 ;  /* 0x00080020de007388 */ /* 0x0207e40000000c00 */
.L_x_6652:
[----:B------:R-:W-:Y:S05]  /*f230*/  BSYNC B1 ;  /* 0x0000000000017941 */ /* 0x000fea0003800000 */
.L_x_6651:
        /* <DEDUP_REMOVED lines=90> */
.L_x_6658:
[----:B------:R-:W-:Y:S05]  /*f7e0*/  BSYNC B0 ;  /* 0x0000000000007941 */ /* 0x000fea0003800000 */
.L_x_6657:
[----:B-----5:R3:W-:Y:S02]  /*f7f0*/  STS.128 [R222+0x2800], R32 ;  /* 0x00280020de007388 */ /* 0x0207e40000000c00 */
.L_x_6656:
[----:B------:R-:W-:Y:S05]  /*f800*/  BSYNC B1 ;  /* 0x0000000000017941 */ /* 0x000fea0003800000 */
.L_x_6655:
        /* <DEDUP_REMOVED lines=90> */
.L_x_6660:
[----:B------:R-:W-:Y:S05]  /*fdb0*/  BSYNC B0 ;  /* 0x0000000000007941 */ /* 0x000fea0003800000 */
.L_x_6659:
[----:B-----5:R1:W-:Y:S02]  /*fdc0*/  STS.128 [R222+0x4800], R20 ;  /* 0x00480014de007388 */ /* 0x0203e40000000c00 */
.L_x_6650:
[----:B------:R-:W-:Y:S05]  /*fdd0*/  BSYNC B2 ;  /* 0x0000000000027941 */ /* 0x000fea0003800000 */
.L_x_6649:
        /* <DEDUP_REMOVED lines=95> */
.L_x_6666:
[----:B------:R-:W-:Y:S05]  /*103d0*/  BSYNC B0 ;  /* 0x0000000000007941 */ /* 0x000fea0003800000 */
.L_x_6665:
[----:B-----5:R3:W-:Y:S02]  /*103e0*/  STS.128 [R222+0x1000], R32 ;  /* 0x00100020de007388 */ /* 0x0207e40000000c00 */
.L_x_6664:
[----:B------:R-:W-:Y:S05]  /*103f0*/  BSYNC B1 ;  /* 0x0000000000017941 */ /* 0x000fea0003800000 */
.L_x_6663:
        /* <DEDUP_REMOVED lines=90> */
.L_x_6670:
[----:B------:R-:W-:Y:S05]  /*109a0*/  BSYNC B0 ;  /* 0x0000000000007941 */ /* 0x000fea0003800000 */
.L_x_6669:
[----:B-----5:R3:W-:Y:S02]  /*109b0*/  STS.128 [R222+0x3000], R32 ;  /* 0x00300020de007388 */ /* 0x0207e40000000c00 */
.L_x_6668:
[----:B------:R-:W-:Y:S05]  /*109c0*/  BSYNC B1 ;  /* 0x0000000000017941 */ /* 0x000fea0003800000 */
.L_x_6667:
        /* <DEDUP_REMOVED lines=89> */
.L_x_6672:
[----:B------:R-:W-:Y:S05]  /*10f60*/  BSYNC B0 ;  /* 0x0000000000007941 */ /* 0x000fea0003800000 */
.L_x_6671:
[----:B-----5:R3:W-:Y:S02]  /*10f70*/  STS.128 [R222+0x5000], R32 ;  /* 0x00500020de007388 */ /* 0x0207e40000000c00 */
.L_x_6662:
[----:B------:R-:W-:Y:S05]  /*10f80*/  BSYNC B2 ;  /* 0x0000000000027941 */ /* 0x000fea0003800000 */
.L_x_6661:
        /* <DEDUP_REMOVED lines=94> */
.L_x_6676:
[----:B------:R-:W-:Y:S05]  /*11570*/  BSYNC B0 ;  /* 0x0000000000007941 */ /* 0x000fea0003800000 */
.L_x_6675:
[----:B-----5:R1:W-:Y:S02]  /*11580*/  STS.128 [R222+0x1800], R20 ;  /* 0x00180014de007388 */ /* 0x0203e40000000c00 */
.L_x_6674:
[----:B------:R-:W-:Y:S05]  /*11590*/  BSYNC B1 ;  /* 0x0000000000017941 */ /* 0x000fea0003800000 */
.L_x_6673:
        /* <DEDUP_REMOVED lines=92> */
.L_x_6680:
[----:B------:R-:W-:Y:S05]  /*11b60*/  BSYNC B0 ;  /* 0x0000000000007941 */ /* 0x000fea0003800000 */
.L_x_6679:
[----:B-----5:R1:W-:Y:S02]  /*11b70*/  STS.128 [R222+0x3800], R20 ;  /* 0x00380014de007388 */ /* 0x0203e40000000c00 */
.L_x_6678:
[----:B------:R-:W-:Y:S05]  /*11b80*/  BSYNC B1 ;  /* 0x0000000000017941 */ /* 0x000fea0003800000 */
.L_x_6677:
        /* <DEDUP_REMOVED lines=92> */
.L_x_6682:
[----:B------:R-:W-:Y:S05]  /*12150*/  BSYNC B0 ;  /* 0x0000000000007941 */ /* 0x000fea0003800000 */
.L_x_6681:
[----:B-----5:R1:W-:Y:S01]  /*12160*/  STS.128 [R222+0x5800], R20 ;  /* 0x00580014de007388 */ /* 0x0203e20000000c00 */
[----:B------:R-:W-:Y:S05]  /*12170*/  BRA `(.L_x_6626) ;  /* 0x0000000400e07947 */ /* 0x000fea0003800000 */
.L_x_6588:
        /* <DEDUP_REMOVED lines=35> */
.L_x_6684:
[----:B------:R-:W-:Y:S05]  /*123b0*/  BSYNC B0 ;  /* 0x0000000000007941 */ /* 0x000fea0003800000 */
.L_x_6683:
        /* <DEDUP_REMOVED lines=27> */
.L_x_6686:
[----:B------:R-:W-:Y:S05]  /*12570*/  BSYNC B0 ;  /* 0x0000000000007941 */ /* 0x000fea0003800000 */
.L_x_6685:
        /* <DEDUP_REMOVED lines=27> */
.L_x_6688:
[----:B------:R-:W-:Y:S05]  /*12730*/  BSYNC B0 ;  /* 0x0000000000007941 */ /* 0x000fea0003800000 */
.L_x_6687:
        /* <DEDUP_REMOVED lines=28> */
.L_x_6626:
[----:B------:R-:W-:Y:S05]  /*12900*/  BSYNC B3 ;  /* 0x0000000000037941 */ /* 0x000fea0003800000 */
.L_x_6587:
        /* <DEDUP_REMOVED lines=28> */
.L_x_6691:
[----:B------:R4:W-:Y:S02]  /*12ad0*/  STS.128 [R222+0xa000], RZ ;  /* 0x00a000ffde007388 */ /* 0x0009e40000000c00 */
.L_x_6690:
[----:B------:R-:W-:Y:S05]  /*12ae0*/  BSYNC B0 ;  /* 0x0000000000007941 */ /* 0x000fea0003800000 */
.L_x_6689:
        /* <DEDUP_REMOVED lines=31> */
.L_x_6694:
[----:B------:R3:W-:Y:S02]  /*12ce0*/  STS.128 [R222+0xa800], RZ ;  /* 0x00a800ffde007388 */ /* 0x0007e40000000c00 */
.L_x_6693:
[----:B------:R-:W-:Y:S05]  /*12cf0*/  BSYNC B0 ;  /* 0x0000000000007941 */ /* 0x000fea0003800000 */
.L_x_6692:
        /* <DEDUP_REMOVED lines=33> */
.L_x_6697:
[----:B------:R3:W-:Y:S02]  /*12f10*/  STS.128 [R222+0xb000], RZ ;  /* 0x00b000ffde007388 */ /* 0x0007e40000000c00 */
.L_x_6696:
[----:B------:R-:W-:Y:S05]  /*12f20*/  BSYNC B0 ;  /* 0x0000000000007941 */ /* 0x000fea0003800000 */
.L_x_6695:
        /* <DEDUP_REMOVED lines=33> */
.L_x_6699:
[----:B------:R-:W-:Y:S05]  /*13140*/  BSYNC B0 ;  /* 0x0000000000007941 */ /* 0x000fea0003800000 */
.L_x_6698:
        /* <DEDUP_REMOVED lines=50> */
.L_x_6702:
[----:B------:R2:W-:Y:S02]  /*13470*/  STS.128 [R222+0x10000], RZ ;  /* 0x010000ffde007388 */ /* 0x0005e40000000c00 */
.L_x_6701:
[----:B------:R-:W-:Y:S05]  /*13480*/  BSYNC B0 ;  /* 0x0000000000007941 */ /* 0x000fea0003800000 */
.L_x_6700:
        /* <DEDUP_REMOVED lines=32> */
.L_x_6705:
[----:B------:R1:W-:Y:S02]  /*13690*/  STS.128 [R222+0x10800], RZ ;  /* 0x010800ffde007388 */ /* 0x0003e40000000c00 */
.L_x_6704:
[----:B------:R-:W-:Y:S05]  /*136a0*/  BSYNC B0 ;  /* 0x0000000000007941 */ /* 0x000fea0003800000 */
.L_x_6703:
        /* <DEDUP_REMOVED lines=34> */
.L_x_6708:
[----:B------:R1:W-:Y:S02]  /*138d0*/  STS.128 [R222+0x11000], RZ ;  /* 0x011000ffde007388 */ /* 0x0003e40000000c00 */
.L_x_6707:
[----:B------:R-:W-:Y:S05]  /*138e0*/  BSYNC B0 ;  /* 0x0000000000007941 */ /* 0x000fea0003800000 */
.L_x_6706:
        /* <DEDUP_REMOVED lines=35> */
.L_x_6711:
[----:B------:R1:W-:Y:S02]  /*13b20*/  STS.128 [R222+0x11800], RZ ;  /* 0x011800ffde007388 */ /* 0x0003e40000000c00 */
.L_x_6710:
[----:B------:R-:W-:Y:S05]  /*13b30*/  BSYNC B0 ;  /* 0x0000000000007941 */ /* 0x000fea0003800000 */
.L_x_6709:
        /* <DEDUP_REMOVED lines=11> */
[----:B-----5:R-:W-:Y:S01]  /*13bf0*/  LDSM.16.M88.4 R20, [R202] ;  /* 0x00000000ca14783b */ /* 0x020fe20000000200 */
[----:B------:R-:W-:Y:S02]  /*13c00*/  IMAD R200, R57, 0x2, R202 ;  /* 0x0000000239c87824 */ /* 0x000fe400078e02ca */
[----:B------:R-:W-:-:S03]  /*13c10*/  IMAD R201, R68, 0x200, R201 ;  /* 0x0000020044c97824 */ /* 0x000fc600078e02c9 */
[----:B------:R-:W-:Y:S02]  /*13c20*/  LDSM.16.M88.4 R88, [R200] ;  /* 0x00000000c858783b */ /* 0x000fe40000000200 */
[----:B------:R-:W-:-:S04]  /*13c30*/  LEA R201, R201, UR4, 0x1 ;  /* 0x00000004c9c97c11 */ /* 0x000fc8000f8e08ff */
[C---:B------:R-:W-:Y:S01]  /*13c40*/  IADD3 R0, R201.reuse, 0x6000, RZ ;  /* 0x00006000c9007810 */ /* 0x040fe20007ffe0ff */
[----:B------:R-:W1:Y:S01]  /*13c50*/  LDSM.16.M88.4 R28, [R201+0x6000] ;  /* 0x00600000c91c783b */ /* 0x000e620000000200 */
[----:B------:R-:W-:Y:S02]  /*13c60*/  IADD3 R199, R201, 0x6020, RZ ;  /* 0x00006020c9c77810 */ /* 0x000fe40007ffe0ff */
[----:B------:R-:W-:Y:S01]  /*13c70*/  @P1 IADD3 R199, R0, -0x20, RZ ;  /* 0xffffffe000c71810 */ /* 0x000fe20007ffe0ff */
[----:B------:R-:W3:Y:S04]  /*13c80*/  LDSM.16.M88.4 R60, [R201+0x7000] ;  /* 0x00700000c93c783b */ /* 0x000ee80000000200 */
[----:B------:R-:W-:Y:S01]  /*13c90*/  LDSM.16.M88.4 R84, [R199] ;  /* 0x00000000c754783b */ /* 0x000fe20000000200 */
[----:B------:R-:W-:-:S03]  /*13ca0*/  MOV R0, 0x40 ;  /* 0x0000004000007802 */ /* 0x000fc60000000f00 */
[----:B------:R-:W4:Y:S01]  /*13cb0*/  LDSM.16.M88.4 R76, [R201+0x6800] ;  /* 0x00680000c94c783b */ /* 0x000f220000000200 */
[----:B------:R-:W-:Y:S01]  /*13cc0*/  SEL R0, R0, 0xffffffc0, !P2 ;  /* 0xffffffc000007807 */ /* 0x000fe20005000000 */
[----:B------:R-:W-:Y:S02]  /*13cd0*/  IMAD R198, R55, 0x2, R202 ;  /* 0x0000000237c67824 */ /* 0x000fe400078e02ca */
[----:B------:R-:W4:Y:S01]  /*13ce0*/  LDSM.16.M88.4 R44, [R201+0x7800] ;  /* 0x00780000c92c783b */ /* 0x000f220000000200 */
[----:B------:R-:W-:-:S03]  /*13cf0*/  IADD3 R196, R201, R0, RZ ;  /* 0x00000000c9c47210 */ /* 0x000fc60007ffe0ff */
[----:B------:R-:W-:Y:S04]  /*13d00*/  LDSM.16.M88.4 R92, [R198] ;  /* 0x00000000c65c783b */ /* 0x000fe80000000200 */
[----:B------:R-:W4:Y:S04]  /*13d10*/  LDSM.16.M88.4 R80, [R196+0x6000] ;  /* 0x00600000c450783b */ /* 0x000f280000000200 */
[----:B------:R-:W4:Y:S04]  /*13d20*/  LDSM.16.M88.4 R32, [R199+0x1000] ;  /* 0x00100000c720783b */ /* 0x000f280000000200 */
[----:B------:R-:W4:Y:S01]  /*13d30*/  LDSM.16.M88.4 R36, [R199+0x800] ;  /* 0x00080000c724783b */ /* 0x000f220000000200 */
[----:B-1----:R-:W-:Y:S01]  /*13d40*/  HMMA.16816.F32.BF16 R12, R20, R28, RZ ;  /* 0x0000001c140c723c */ /* 0x002fe200000418ff */
[----:B------:R-:W-:-:S02]  /*13d50*/  LEA R197, R55, R200, 0x1 ;  /* 0x000000c837c57211 */ /* 0x000fc400078e08ff */
[----:B------:R-:W-:Y:S01]  /*13d60*/  LDSM.16.M88.4 R48, [R199+0x1800] ;  /* 0x00180000c730783b */ /* 0x000fe20000000200 */
[----:B------:R-:W-:Y:S02]  /*13d70*/  IADD3 R192, R0, R199, RZ ;  /* 0x000000c700c07210 */ /* 0x000fe40007ffe0ff */
[C---:B---3--:R-:W-:Y:S01]  /*13d80*/  HMMA.16816.F32.BF16 R64, R20.reuse, R60, RZ ;  /* 0x0000003c1440723c */ /* 0x048fe200000418ff */
[----:B------:R-:W-:Y:S04]  /*13d90*/  LDSM.16.M88.4 R24, [R197] ;  /* 0x00000000c518783b */ /* 0x000fe80000000200 */
[----:B------:R-:W1:Y:S01]  /*13da0*/  LDSM.16.M88.4 R104, [R192] ;  /* 0x00000000c068783b */ /* 0x000e620000000200 */
[C---:B------:R-:W-:Y:S03]  /*13db0*/  HMMA.16816.F32.BF16 R28, R20.reuse, R30, RZ ;  /* 0x0000001e141c723c */ /* 0x040fe600000418ff */
[----:B------:R-:W3:Y:S03]  /*13dc0*/  LDSM.16.M88.4 R4, [R196+0x7000] ;  /* 0x00700000c404783b */ /* 0x000ee60000000200 */
[----:B----4-:R-:W-:Y:S01]  /*13dd0*/  HMMA.16816.F32.BF16 R40, R20, R76, RZ ;  /* 0x0000004c1428723c */ /* 0x010fe200000418ff */
[----:B------:R-:W4:Y:S04]  /*13de0*/  LDSM.16.M88.4 R8, [R196+0x6800] ;  /* 0x00680000c408783b */ /* 0x000f280000000200 */
[----:B------:R-:W-:Y:S01]  /*13df0*/  LDSM.16.M88.4 R100, [R196+0x7800] ;  /* 0x00780000c464783b */ /* 0x000fe20000000200 */
[----:B------:R-:W-:Y:S03]  /*13e00*/  HMMA.16816.F32.BF16 R12, R88, R84, R12 ;  /* 0x00000054580c723c */ /* 0x000fe6000004180c */
[----:B------:R-:W-:Y:S03]  /*13e10*/  LDSM.16.M88.4 R112, [R199+0x4000] ;  /* 0x00400000c770783b */ /* 0x000fe60000000200 */
[C---:B------:R-:W-:Y:S01]  /*13e20*/  HMMA.16816.F32.BF16 R60, R20.reuse, R62, RZ ;  /* 0x0000003e143c723c */ /* 0x040fe200000418ff */
[----:B------:R-:W-:Y:S04]  /*13e30*/  LDSM.16.M88.4 R108, [R196+0x9000] ;  /* 0x00900000c46c783b */ /* 0x000fe80000000200 */
[----:B------:R-:W-:Y:S01]  /*13e40*/  LDSM.16.M88.4 R116, [R192+0x2800] ;  /* 0x00280000c074783b */ /* 0x000fe20000000200 */
[C---:B------:R-:W-:Y:S06]  /*13e50*/  HMMA.16816.F32.BF16 R76, R20.reuse, R78, RZ ;  /* 0x0000004e144c723c */ /* 0x040fec00000418ff */
        /* <DEDUP_REMOVED lines=12> */
[----:B-1----:R-:W-:Y:S06]  /*13f20*/  HMMA.16816.F32.BF16 R12, R24, R104, R12 ;  /* 0x00000068180c723c */ /* 0x002fec000004180c */
[C---:B------:R-:W-:Y:S06]  /*13f30*/  HMMA.16816.F32.BF16 R96, R88.reuse, R48, R96 ;  /* 0x000000305860723c */ /* 0x040fec0000041860 */
[----:B------:R-:W-:Y:S01]  /*13f40*/  HMMA.16816.F32.BF16 R88, R88, R50, R20 ;  /* 0x000000325858723c */ /* 0x000fe20000041814 */
[----:B------:R-:W-:Y:S04]  /*13f50*/  LDSM.16.M88.4 R48, [R199+0x2000] ;  /* 0x00200000c730783b */ /* 0x000fe80000000200 */
[----:B------:R-:W-:Y:S01]  /*13f60*/  LDSM.16.M88.4 R20, [R201+0x9000] ;  /* 0x00900000c914783b */ /* 0x000fe20000000200 */
[C---:B------:R-:W-:Y:S03]  /*13f70*/  HMMA.16816.F32.BF16 R28, R92.reuse, R82, R28 ;  /* 0x000000525c1c723c */ /* 0x040fe6000004181c */
[----:B------:R-:W-:Y:S03]  /*13f80*/  LDSM.16.M88.4 R80, [R192+0x1800] ;  /* 0x00180000c050783b */ /* 0x000fe60000000200 */
[C---:B---3--:R-:W-:Y:S06]  /*13f90*/  HMMA.16816.F32.BF16 R64, R92.reuse, R4, R64 ;  /* 0x000000045c40723c */ /* 0x048fec0000041840 */
[C---:B------:R-:W-:Y:S01]  /*13fa0*/  HMMA.16816.F32.BF16 R60, R92.reuse, R6, R60 ;  /* 0x000000065c3c723c */ /* 0x040fe2000004183c */
[----:B------:R-:W1:Y:S05]  /*13fb0*/  LDSM.16.M88.4 R4, [R200+0x2000] ;  /* 0x00200000c804783b */ /* 0x000e6a0000000200 */
[C---:B----4-:R-:W-:Y:S06]  /*13fc0*/  HMMA.16816.F32.BF16 R40, R92.reuse, R8, R40 ;  /* 0x000000085c28723c */ /* 0x050fec0000041828 */
[----:B------:R-:W-:Y:S01]  /*13fd0*/  HMMA.16816.F32.BF16 R76, R92, R10, R76 ;  /* 0x0000000a5c4c723c */ /* 0x000fe2000004184c */
[----:B------:R-:W3:Y:S05]  /*13fe0*/  LDSM.16.M88.4 R8, [R201+0x8800] ;  /* 0x00880000c908783b */ /* 0x000eea0000000200 */
[----:B------:R-:W-:Y:S06]  /*13ff0*/  HMMA.16816.F32.BF16 R12, R32, R84, R12 ;  /* 0x00000054200c723c */ /* 0x000fec000004180c */
        /* <DEDUP_REMOVED lines=8> */
[----:B------:R-:W4:Y:S05]  /*14080*/  LDSM.16.M88.4 R36, [R196+0x8000] ;  /* 0x00800000c424783b */ /* 0x000f2a0000000200 */
        /* <DEDUP_REMOVED lines=8> */
[C---:B------:R-:W-:Y:S03]  /*14110*/  HMMA.16816.F32.BF16 R28, R32.reuse, R86, R28 ;  /* 0x00000056201c723c */ /* 0x040fe6000004181c */
[----:B------:R-:W-:Y:S03]  /*14120*/  LDSM.16.M88.4 R84, [R192+0x3000] ;  /* 0x00300000c054783b */ /* 0x000fe60000000200 */
[C---:B---3--:R-:W-:Y:S06]  /*14130*/  HMMA.16816.F32.BF16 R40, R32.reuse, R8, R40 ;  /* 0x000000082028723c */ /* 0x048fec0000041828 */
[----:B------:R-:W-:Y:S01]  /*14140*/  HMMA.16816.F32.BF16 R76, R32, R10, R76 ;  /* 0x0000000a204c723c */ /* 0x000fe2000004184c */
[----:B------:R-:W3:Y:S05]  /*14150*/  LDSM.16.M88.4 R8, [R199+0x2800] ;  /* 0x00280000c708783b */ /* 0x000eea0000000200 */
[----:B----4-:R-:W-:Y:S06]  /*14160*/  HMMA.16816.F32.BF16 R12, R104, R36, R12 ;  /* 0x00000024680c723c */ /* 0x010fec000004180c */
[C---:B------:R-:W-:Y:S06]  /*14170*/  HMMA.16816.F32.BF16 R64, R32.reuse, R20, R64 ;  /* 0x000000142040723c */ /* 0x040fec0000041840 */
[C---:B------:R-:W-:Y:S01]  /*14180*/  HMMA.16816.F32.BF16 R60, R32.reuse, R22, R60 ;  /* 0x00000016203c723c */ /* 0x040fe2000004183c */
[----:B------:R-:W4:Y:S05]  /*14190*/  LDSM.16.M88.4 R20, [R199+0x3000] ;  /* 0x00300000c714783b */ /* 0x000f2a0000000200 */
[----:B--2---:R-:W-:Y:S06]  /*141a0*/  HMMA.16816.F32.BF16 R96, R32, R44, R96 ;  /* 0x0000002c2060723c */ /* 0x004fec0000041860 */
[----:B------:R-:W-:Y:S01]  /*141b0*/  HMMA.16816.F32.BF16 R28, R4, R50, R28 ;  /* 0x00000032041c723c */ /* 0x000fe2000004181c */
[----:B------:R-:W-:Y:S05]  /*141c0*/  LDSM.16.M88.4 R48, [R202+0x4000] ;  /* 0x00400000ca30783b */ /* 0x000fea0000000200 */
[----:B------:R-:W-:Y:S01]  /*141d0*/  HMMA.16816.F32.BF16 R92, R32, R46, R92 ;  /* 0x0000002e205c723c */ /* 0x000fe2000004185c */
[----:B------:R-:W2:Y:S04]  /*141e0*/  LDSM.16.M88.4 R32, [R201+0xa000] ;  /* 0x00a00000c920783b */ /* 0x000ea80000000200 */
[----:B------:R-:W-:Y:S01]  /*141f0*/  LDSM.16.M88.4 R44, [R201+0xa800] ;  /* 0x00a80000c92c783b */ /* 0x000fe20000000200 */
[----:B-1----:R-:W-:Y:S06]  /*14200*/  HMMA.16816.F32.BF16 R12, R88, R24, R12 ;  /* 0x00000018580c723c */ /* 0x002fec000004180c */
[C---:B---3--:R-:W-:Y:S06]  /*14210*/  HMMA.16816.F32.BF16 R40, R4.reuse, R8, R40 ;  /* 0x000000080428723c */ /* 0x048fec0000041828 */
[----:B------:R-:W-:Y:S01]  /*14220*/  HMMA.16816.F32.BF16 R76, R4, R10, R76 ;  /* 0x0000000a044c723c */ /* 0x000fe2000004184c */
[----:B------:R-:W1:Y:S05]  /*14230*/  LDSM.16.M88.4 R8, [R199+0x3800] ;  /* 0x00380000c708783b */ /* 0x000e6a0000000200 */
[----:B------:R-:W-:Y:S01]  /*14240*/  HMMA.16816.F32.BF16 R28, R104, R38, R28 ;  /* 0x00000026681c723c */ /* 0x000fe2000004181c */
[----:B------:R-:W3:Y:S05]  /*14250*/  LDSM.16.M88.4 R36, [R200+0x4000] ;  /* 0x00400000c824783b */ /* 0x000eea0000000200 */
[----:B----4-:R-:W-:Y:S06]  /*14260*/  HMMA.16816.F32.BF16 R64, R4, R20, R64 ;  /* 0x000000140440723c */ /* 0x010fec0000041840 */
[----:B--2---:R-:W-:Y:S06]  /*14270*/  HMMA.16816.F32.BF16 R12, R48, R32, R12 ;  /* 0x00000020300c723c */ /* 0x004fec000004180c */
[----:B------:R-:W-:Y:S01]  /*14280*/  HMMA.16816.F32.BF16 R60, R4, R22, R60 ;  /* 0x00000016043c723c */ /* 0x000fe2000004183c */
[----:B------:R-:W-:Y:S05]  /*14290*/  LDSM.16.M88.4 R20, [R196+0xa000] ;  /* 0x00a00000c414783b */ /* 0x000fea0000000200 */
[----:B------:R-:W-:Y:S01]  /*142a0*/  HMMA.16816.F32.BF16 R28, R88, R26, R28 ;  /* 0x0000001a581c723c */ /* 0x000fe2000004181c */
[----:B------:R-:W2:Y:S05]  /*142b0*/  LDSM.16.M88.4 R24, [R198+0x4000] ;  /* 0x00400000c618783b */ /* 0x000eaa0000000200 */
[C---:B-1----:R-:W-:Y:S06]  /*142c0*/  HMMA.16816.F32.BF16 R96, R4.reuse, R8, R96 ;  /* 0x000000080460723c */ /* 0x042fec0000041860 */
[----:B------:R-:W-:Y:S01]  /*142d0*/  HMMA.16816.F32.BF16 R92, R4, R10, R92 ;  /* 0x0000000a045c723c */ /* 0x000fe2000004185c */
[----:B------:R-:W-:Y:S04]  /*142e0*/  LDSM.16.M88.4 R8, [R197+0x4000] ;  /* 0x00400000c508783b */ /* 0x000fe80000000200 */
[----:B------:R-:W-:Y:S01]  /*142f0*/  LDSM.16.M88.4 R4, [R192+0x4000] ;  /* 0x00400000c004783b */ /* 0x000fe20000000200 */
[----:B---3--:R-:W-:Y:S06]  /*14300*/  HMMA.16816.F32.BF16 R12, R36, R112, R12 ;  /* 0x00000070240c723c */ /* 0x008fec000004180c */
[C---:B------:R-:W-:Y:S06]  /*14310*/  HMMA.16816.F32.BF16 R40, R104.reuse, R80, R40 ;  /* 0x000000506828723c */ /* 0x040fec0000041828 */
[----:B------:R-:W-:Y:S01]  /*14320*/  HMMA.16816.F32.BF16 R76, R104, R82, R76 ;  /* 0x00000052684c723c */ /* 0x000fe2000004184c */
[----:B------:R-:W1:Y:S05]  /*14330*/  LDSM.16.M88.4 R80, [R192+0x3800] ;  /* 0x00380000c050783b */ /* 0x000e6a0000000200 */
[----:B------:R-:W-:Y:S01]  /*14340*/  HMMA.16816.F32.BF16 R28, R48, R34, R28 ;  /* 0x00000022301c723c */ /* 0x000fe2000004181c */
[----:B------:R-:W-:Y:S05]  /*14350*/  LDSM.16.M88.4 R32, [R199+0x4800] ;  /* 0x00480000c720783b */ /* 0x000fea0000000200 */
[C---:B------:R-:W-:Y:S06]  /*14360*/  HMMA.16816.F32.BF16 R96, R104.reuse, R100, R96 ;  /* 0x000000646860723c */ /* 0x040fec0000041860 */
[C---:B------:R-:W-:Y:S06]  /*14370*/  HMMA.16816.F32.BF16 R64, R104.reuse, R108, R64 ;  /* 0x0000006c6840723c */ /* 0x040fec0000041840 */
[----:B------:R-:W-:Y:S01]  /*14380*/  HMMA.16816.F32.BF16 R60, R104, R110, R60 ;  /* 0x0000006e683c723c */ /* 0x000fe2000004183c */
[----:B------:R-:W3:Y:S05]  /*14390*/  LDSM.16.M88.4 R108, [R201+0xb000] ;  /* 0x00b00000c96c783b */ /* 0x000eea0000000200 */
[----:B--2---:R-:W-:Y:S06]  /*143a0*/  HMMA.16816.F32.BF16 R12, R24, R20, R12 ;  /* 0x00000014180c723c */ /* 0x004fec000004180c */
        /* <DEDUP_REMOVED lines=10> */
[----:B------:R-:W2:Y:S05]  /*14450*/  LDSM.16.M88.4 R20, [R199+0x5000] ;  /* 0x00500000c714783b */ /* 0x000eaa0000000200 */
[C---:B------:R-:W-:Y:S06]  /*14460*/  HMMA.16816.F32.BF16 R40, R88.reuse, R116, R40 ;  /* 0x000000745828723c */ /* 0x040fec0000041828 */
[----:B------:R-:W-:Y:S01]  /*14470*/  HMMA.16816.F32.BF16 R76, R88, R118, R76 ;  /* 0x00000076584c723c */ /* 0x000fe2000004184c */
[-C--:B------:R-:W-:Y:S01]  /*14480*/  FMUL.FTZ R0, R12, R19.reuse ;  /* 0x000000130c007220 */ /* 0x080fe20000410000 */
[-C--:B------:R-:W-:Y:S01]  /*14490*/  FMUL.FTZ R56, R13, R19.reuse ;  /* 0x000000130d387220 */ /* 0x080fe20000410000 */
[-C--:B------:R-:W-:Y:S01]  /*144a0*/  FMUL.FTZ R68, R14, R19.reuse ;  /* 0x000000130e447220 */ /* 0x080fe20000410000 */
[----:B------:R-:W-:-:S02]  /*144b0*/  FMUL.FTZ R58, R15, R19 ;  /* 0x000000130f3a7220 */ /* 0x000fc40000410000 */
[C---:B---3--:R-:W-:Y:S01]  /*144c0*/  HMMA.16816.F32.BF16 R64, R48.reuse, R108, R64 ;  /* 0x0000006c3040723c */ /* 0x048fe20000041840 */
[----:B------:R-:W3:Y:S05]  /*144d0*/  LDSM.16.M88.4 R12, [R199+0x5800] ;  /* 0x00580000c70c783b */ /* 0x000eea0000000200 */
[----:B------:R-:W-:Y:S06]  /*144e0*/  HMMA.16816.F32.BF16 R60, R48, R110, R60 ;  /* 0x0000006e303c723c */ /* 0x000fec000004183c */
[----:B------:R-:W-:Y:S01]  /*144f0*/  HMMA.16816.F32.BF16 R28, R8, R6, R28 ;  /* 0x00000006081c723c */ /* 0x000fe2000004181c */
[----:B------:R-:W4:Y:S05]  /*14500*/  LDSM.16.M88.4 R4, [R196+0xb000] ;  /* 0x00b00000c404783b */ /* 0x000f2a0000000200 */
[C---:B------:R-:W-:Y:S06]  /*14510*/  HMMA.16816.F32.BF16 R40, R48.reuse, R44, R40 ;  /* 0x0000002c3028723c */ /* 0x040fec0000041828 */
[C---:B------:R-:W-:Y:S01]  /*14520*/  HMMA.16816.F32.BF16 R76, R48.reuse, R46, R76 ;  /* 0x0000002e304c723c */ /* 0x040fe2000004184c */
[----:B------:R-:W-:Y:S05]  /*14530*/  LDSM.16.M88.4 R44, [R192+0x4800] ;  /* 0x00480000c02c783b */ /* 0x000fea0000000200 */
[C---:B-1----:R-:W-:Y:S06]  /*14540*/  HMMA.16816.F32.BF16 R96, R48.reuse, R80, R96 ;  /* 0x000000503060723c */ /* 0x042fec0000041860 */
[----:B------:R-:W-:Y:S06]  /*14550*/  HMMA.16816.F32.BF16 R100, R48, R82, R100 ;  /* 0x000000523064723c */ /* 0x000fec0000041864 */
[C---:B--2---:R-:W-:Y:S06]  /*14560*/  HMMA.16816.F32.BF16 R64, R36.reuse, R20, R64 ;  /* 0x000000142440723c */ /* 0x044fec0000041840 */
[C---:B------:R-:W-:Y:S01]  /*14570*/  HMMA.16816.F32.BF16 R60, R36.reuse, R22, R60 ;  /* 0x00000016243c723c */ /* 0x040fe2000004183c */
[----:B------:R-:W1:Y:S05]  /*14580*/  LDSM.16.M88.4 R20, [R196+0xb800] ;  /* 0x00b80000c414783b */ /* 0x000e6a0000000200 */
[C---:B------:R-:W-:Y:S06]  /*14590*/  HMMA.16816.F32.BF16 R40, R36.reuse, R32, R40 ;  /* 0x000000202428723c */ /* 0x040fec0000041828 */
[C---:B------:R-:W-:Y:S01]  /*145a0*/  HMMA.16816.F32.BF16 R76, R36.reuse, R34, R76 ;  /* 0x00000022244c723c */ /* 0x040fe2000004184c */
[----:B------:R-:W2:Y:S05]  /*145b0*/  LDSM.16.M88.4 R32, [R192+0x5000] ;  /* 0x00500000c020783b */ /* 0x000eaa0000000200 */
[C---:B---3--:R-:W-:Y:S06]  /*145c0*/  HMMA.16816.F32.BF16 R96, R36.reuse, R12, R96 ;  /* 0x0000000c2460723c */ /* 0x048fec0000041860 */
[----:B------:R-:W-:Y:S06]  /*145d0*/  HMMA.16816.F32.BF16 R100, R36, R14, R100 ;  /* 0x0000000e2464723c */ /* 0x000fec0000041864 */
[C---:B----4-:R-:W-:Y:S06]  /*145e0*/  HMMA.16816.F32.BF16 R64, R24.reuse, R4, R64 ;  /* 0x000000041840723c */ /* 0x050fec0000041840 */
[C---:B------:R-:W-:Y:S01]  /*145f0*/  HMMA.16816.F32.BF16 R60, R24.reuse, R6, R60 ;  /* 0x00000006183c723c */ /* 0x040fe2000004183c */
[----:B------:R-:W3:Y:S01]  /*14600*/  LDSM.16.M88.4 R4, [R192+0x5800] ;  /* 0x00580000c004783b */ /* 0x000ee20000000200 */
[----:B------:R-:W-:Y:S01]  /*14610*/  IADD3 R229, R69, 0x1, -R218 ;  /* 0x0000000145e57810 */ /* 0x000fe20007ffe8da */
[-C--:B------:R-:W-:Y:S01]  /*14620*/  FMUL.FTZ R28, R28, R19.reuse ;  /* 0x000000131c1c7220 */ /* 0x080fe20000410000 */
[-C--:B------:R-:W-:Y:S01]  /*14630*/  FMUL.FTZ R30, R30, R19.reuse ;  /* 0x000000131e1e7220 */ /* 0x080fe20000410000 */
[-C--:B------:R-:W-:Y:S01]  /*14640*/  FMUL.FTZ R29, R29, R19.reuse ;  /* 0x000000131d1d7220 */ /* 0x080fe20000410000 */
[C---:B------:R-:W-:Y:S06]  /*14650*/  HMMA.16816.F32.BF16 R40, R24.reuse, R92, R40 ;  /* 0x0000005c1828723c */ /* 0x040fec0000041828 */
[----:B------:R-:W-:Y:S01]  /*14660*/  HMMA.16816.F32.BF16 R76, R24, R94, R76 ;  /* 0x0000005e184c723c */ /* 0x000fe2000004184c */
[----:B------:R-:W-:Y:S01]  /*14670*/  FMUL.FTZ R31, R31, R19 ;  /* 0x000000131f1f7220 */ /* 0x000fe20000410000 */
[----:B------:R-:W-:Y:S01]  /*14680*/  ISETP.GT.AND P5, PT, R224, R211, PT ;  /* 0x000000d3e000720c */ /* 0x000fe20003fa4270 */
[----:B------:R-:W4:Y:S01]  /*14690*/  MUFU.TANH R0, R0 ;  /* 0x0000000000007308 */ /* 0x000f220000002400 */
[----:B------:R-:W-:Y:S01]  /*146a0*/  ISETP.NE.U32.AND P0, PT, R220, RZ, PT ;  /* 0x000000ffdc00720c */ /* 0x000fe20003f05070 */
[----:B------:R-:W-:-:S04]  /*146b0*/  DEPBAR.LE SB0, 0x0 ;  /* 0x000080000000791a */ /* 0x000fc80000000000 */
[C---:B-1----:R-:W-:Y:S06]  /*146c0*/  HMMA.16816.F32.BF16 R96, R24.reuse, R20, R96 ;  /* 0x000000141860723c */ /* 0x042fec0000041860 */
[----:B------:R-:W-:Y:S06]  /*146d0*/  HMMA.16816.F32.BF16 R100, R24, R22, R100 ;  /* 0x000000161864723c */ /* 0x000fec0000041864 */
[C---:B------:R-:W-:Y:S06]  /*146e0*/  HMMA.16816.F32.BF16 R40, R8.reuse, R44, R40 ;  /* 0x0000002c0828723c */ /* 0x040fec0000041828 */
[C---:B--2---:R-:W-:Y:S06]  /*146f0*/  HMMA.16816.F32.BF16 R64, R8.reuse, R32, R64 ;  /* 0x000000200840723c */ /* 0x044fec0000041840 */
[C---:B------:R-:W-:Y:S06]  /*14700*/  HMMA.16816.F32.BF16 R60, R8.reuse, R34, R60 ;  /* 0x00000022083c723c */ /* 0x040fec000004183c */
[C---:B------:R-:W-:Y:S06]  /*14710*/  HMMA.16816.F32.BF16 R76, R8.reuse, R46, R76 ;  /* 0x0000002e084c723c */ /* 0x040fec000004184c */
[C---:B---3--:R-:W-:Y:S06]  /*14720*/  HMMA.16816.F32.BF16 R96, R8.reuse, R4, R96 ;  /* 0x000000040860723c */ /* 0x048fec0000041860 */
[----:B------:R-:W-:Y:S01]  /*14730*/  HMMA.16816.F32.BF16 R100, R8, R6, R100 ;  /* 0x000000060864723c */ /* 0x000fe20000041864 */
[----:B------:R-:W-:-:S06]  /*14740*/  IADD3 R5, R69, -R218, RZ ;  /* 0x800000da45057210 */ /* 0x000fcc0007ffe0ff */
[----:B------:R-:W-:Y:S01]  /*14750*/  IMAD R10, R71, 0x10, R52 ;  /* 0x00000010470a7824 */ /* 0x000fe200078e0234 */
[----:B------:R-:W-:-:S04]  /*14760*/  IADD3 R229, R18, R229, RZ ;  /* 0x000000e512e57210 */ /* 0x000fc80007ffe0ff */
[----:B------:R-:W-:Y:S01]  /*14770*/  IADD3 R10, R73, R10, RZ ;  /* 0x0000000a490a7210 */ /* 0x000fe20007ffe0ff */
[-C--:B------:R-:W-:Y:S01]  /*14780*/  FMUL.FTZ R12, R42, R19.reuse ;  /* 0x000000132a0c7220 */ /* 0x080fe20000410000 */
[-C--:B------:R-:W-:Y:S01]  /*14790*/  FMUL.FTZ R36, R64, R19.reuse ;  /* 0x0000001340247220 */ /* 0x080fe20000410000 */
[-C--:B------:R-:W-:Y:S01]  /*147a0*/  FMUL.FTZ R26, R60, R19.reuse ;  /* 0x000000133c1a7220 */ /* 0x080fe20000410000 */
[--C-:B------:R-:W-:Y:S01]  /*147b0*/  IADD3 R226, R229, 0x8, R10.reuse ;  /* 0x00000008e5e27810 */ /* 0x100fe20007ffe00a */
[-C--:B------:R-:W-:Y:S01]  /*147c0*/  FMUL.FTZ R24, R62, R19.reuse ;  /* 0x000000133e187220 */ /* 0x080fe20000410000 */
[----:B------:R-:W-:Y:S01]  /*147d0*/  IMAD.IADD R231, R10, 0x1, R5 ;  /* 0x000000010ae77824 */ /* 0x000fe200078e0205 */
[----:B------:R-:W-:Y:S01]  /*147e0*/  IADD3 R228, R5, 0x8, R10 ;  /* 0x0000000805e47810 */ /* 0x000fe20007ffe00a */
[-C--:B------:R-:W-:Y:S01]  /*147f0*/  FMUL.FTZ R40, R40, R19.reuse ;  /* 0x0000001328287220 */ /* 0x080fe20000410000 */
[----:B------:R-:W-:Y:S01]  /*14800*/  VIADDMNMX R229, R229, R10, R69, PT ;  /* 0x0000000ae5e57246 */ /* 0x000fe20003800145 */
        /* <DEDUP_REMOVED lines=21> */
[----:B------:R-:W3:Y:S08]  /*14960*/  MUFU.TANH R58, R58 ;  /* 0x0000003a003a7308 */ /* 0x000ef00000002400 */
[----:B------:R-:W1:Y:S08]  /*14970*/  MUFU.TANH R28, R28 ;  /* 0x0000001c001c7308 */ /* 0x000e700000002400 */
[----:B------:R1:W1:Y:S08]  /*14980*/  MUFU.TANH R44, R29 ;  /* 0x0000001d002c7308 */ /* 0x0002700000002400 */
[----:B------:R-:W1:Y:S08]  /*14990*/  MUFU.TANH R30, R30 ;  /* 0x0000001e001e7308 */ /* 0x000e700000002400 */
[----:B------:R1:W1:Y:S08]  /*149a0*/  MUFU.TANH R70, R31 ;  /* 0x0000001f00467308 */ /* 0x0002700000002400 */
        /* <DEDUP_REMOVED lines=23> */
[----:B------:R-:W1:Y:S01]  /*14b20*/  MUFU.TANH R18, R18 ;  /* 0x0000001200127308 */ /* 0x000e620000002400 */
[----:B------:R-:W-:Y:S01]  /*14b30*/  BSSY B1, `(.L_x_6712) ;  /* 0x00000b3000017945 */ /* 0x000fe20003800000 */
[----:B------:R-:W-:Y:S01]  /*14b40*/  VIMNMX R226, R226, R69, PT ;  /* 0x00000045e2e27248 */ /* 0x000fe20003fe0100 */
[----:B------:R-:W-:Y:S01]  /*14b50*/  VIADD R191, R199, 0x2000 ;  /* 0x00002000c7bf7836 */ /* 0x000fe20000000000 */
[----:B------:R-:W-:Y:S01]  /*14b60*/  ISETP.NE.AND.EX P0, PT, R221, RZ, PT, P0 ;  /* 0x000000ffdd00720c */ /* 0x000fe20003f05300 */
[----:B------:R-:W-:Y:S01]  /*14b70*/  VIADD R187, R199, 0x4000 ;  /* 0x00004000c7bb7836 */ /* 0x000fe20000000000 */
[----:B------:R-:W-:-:S02]  /*14b80*/  VIADDMNMX R230, R231, -R3, RZ, !PT ;  /* 0x80000003e7e67246 */ /* 0x000fc400078001ff */
[----:B------:R-:W-:Y:S02]  /*14b90*/  VIADDMNMX R227, R228, -R3, RZ, !PT ;  /* 0x80000003e4e37246 */ /* 0x000fe400078001ff */
        /* <DEDUP_REMOVED lines=33> */
[-C--:B------:R-:W-:Y:S01]  /*14db0*/  IMAD R74, R11, R66.reuse, R3 ;  /* 0x000000420b4a7224 */ /* 0x080fe200078e0203 */
[----:B------:R-:W-:Y:S01]  /*14dc0*/  LOP3.LUT R3, R2, R9, RZ, 0x3c, !PT ;  /* 0x0000000902037212 */ /* 0x000fe200078e3cff */
        /* <DEDUP_REMOVED lines=8> */
[----:B------:R-:W-:Y:S01]  /*14e50*/  ISETP.GE.U32.AND P6, PT, R66, R7, PT ;  /* 0x000000074200720c */ /* 0x000fe20003fc6070 */
[----:B------:R-:W3:Y:S01]  /*14e60*/  LD.E.64 R74, desc[UR6][R16.64+0x38] ;  /* 0x00003806104a7980 */ /* 0x000ee2000c101b00 */
[----:B------:R-:W-:Y:S02]  /*14e70*/  ISETP.GE.AND P3, PT, R3, RZ, PT ;  /* 0x000000ff0300720c */ /* 0x000fe40003f66270 */
[----:B------:R-:W-:-:S02]  /*14e80*/  ISETP.NE.AND P2, PT, R9, RZ, PT ;  /* 0x000000ff0900720c */ /* 0x000fc40003f45270 */
        /* <DEDUP_REMOVED lines=22> */
[----:B------:R-:W-:-:S05]  /*14ff0*/  IMAD.WIDE.U32 R72, R7, R76, R72 ;  /* 0x0000004c07487225 */ /* 0x000fca00078e0048 */
[----:B------:R-:W-:Y:S01]  /*15000*/  IADD3 R66, R73, R3, RZ ;  /* 0x0000000349427210 */ /* 0x000fe20007ffe0ff */
[----:B------:R-:W-:Y:S05]  /*15010*/  BRA `(.L_x_6716) ;  /* 0x00000000000c7947 */ /* 0x000fea0003800000 */
.L_x_6715:
[----:B------:R-:W2:Y:S02]  /*15020*/  LD.E R72, desc[UR6][R16.64+0x38] ;  /* 0x0000380610487980 */ /* 0x000ea4000c101900 */
[----:B--2---:R-:W-:-:S04]  /*15030*/  LEA R72, -R72, RZ, 0x6 ;  /* 0x000000ff48487211 */ /* 0x004fc800078e31ff */
[----:B------:R-:W-:Y:S02]  /*15040*/  SHF.R.S32.HI R66, RZ, 0x1f, R72 ;  /* 0x0000001fff427819 */ /* 0x000fe40000011448 */
.L_x_6716:
[----:B------:R-:W-:Y:S05]  /*15050*/  BSYNC B0 ;  /* 0x0000000000007941 */ /* 0x000fea0003800000 */
.L_x_6714:
        /* <DEDUP_REMOVED lines=8> */
[----:B------:R-:W-:Y:S01]  /*150e0*/  @P4 IMAD.MOV.U32 R67, RZ, RZ, R79 ;  /* 0x000000ffff434224 */ /* 0x000fe200078e004f */
        /* <DEDUP_REMOVED lines=87> */
.L_x_6713:
[----:B------:R-:W-:Y:S05]  /*15660*/  BSYNC B1 ;  /* 0x0000000000017941 */ /* 0x000fea0003800000 */
.L_x_6712:
[----:B------:R2:W3:Y:S01]  /*15670*/  LD.E R165, desc[UR6][R16.64+0xdc] ;  /* 0x0000dc0610a57980 */ /* 0x0004e2000c101900 */
[----:B------:R-:W-:-:S04]  /*15680*/  IMAD.IADD R39, R2, 0x1, R133 ;  /* 0x0000000102277824 */ /* 0x000fc800078e0285 */
[----:B------:R-:W-:Y:S02]  /*15690*/  IMAD.IADD R3, R231, 0x1, -R39 ;  /* 0x00000001e7037824 */ /* 0x000fe400078e0a27 */
[C---:B------:R-:W-:Y:S02]  /*156a0*/  VIADD R25, R39.reuse, 0x1 ;  /* 0x0000000127197836 */ /* 0x040fe40000000000 */
[C---:B------:R-:W-:Y:S01]  /*156b0*/  VIADD R23, R39.reuse, 0x8 ;  /* 0x0000000827177836 */ /* 0x040fe20000000000 */
[----:B------:R-:W-:Y:S01]  /*156c0*/  IABS R3, R3 ;  /* 0x0000000300037213 */ /* 0x000fe20000000000 */
[----:B------:R-:W-:Y:S02]  /*156d0*/  VIADD R11, R39, 0x10 ;  /* 0x00000010270b7836 */ /* 0x000fe40000000000 */
[C---:B------:R-:W-:Y:S01]  /*156e0*/  IMAD.IADD R33, R231.reuse, 0x1, -R25 ;  /* 0x00000001e7217824 */ /* 0x040fe200078e0a19 */
[----:B------:R-:W-:Y:S01]  /*156f0*/  I2FP.F32.S32 R3, R3 ;  /* 0x0000000300037245 */ /* 0x000fe20000201400 */
[----:B------:R-:W-:-:S02]  /*15700*/  IMAD.IADD R31, R231, 0x1, -R23 ;  /* 0x00000001e71f7824 */ /* 0x000fc400078e0a17 */
[C---:B------:R-:W-:Y:S02]  /*15710*/  VIADD R37, R39.reuse, 0x18 ;  /* 0x0000001827257836 */ /* 0x040fe40000000000 */
[----:B------:R-:W-:Y:S01]  /*15720*/  VIADD R21, R39, 0x9 ;  /* 0x0000000927157836 */ /* 0x000fe20000000000 */
[----:B------:R-:W-:Y:S01]  /*15730*/  IABS R33, R33 ;  /* 0x0000002100217213 */ /* 0x000fe20000000000 */
[----:B------:R-:W-:Y:S02]  /*15740*/  IMAD.IADD R19, R231, 0x1, -R11 ;  /* 0x00000001e7137824 */ /* 0x000fe400078e0a0b */
[C---:B------:R-:W-:Y:S01]  /*15750*/  VIADD R2, R39.reuse, 0x28 ;  /* 0x0000002827027836 */ /* 0x040fe20000000000 */
[----:B------:R-:W-:Y:S01]  /*15760*/  IABS R31, R31 ;  /* 0x0000001f001f7213 */ /* 0x000fe20000000000 */
[C---:B------:R-:W-:Y:S01]  /*15770*/  VIADD R9, R39.reuse, 0x11 ;  /* 0x0000001127097836 */ /* 0x040fe20000000000 */
[----:B------:R-:W-:Y:S01]  /*15780*/  ISETP.GE.AND P2, PT, R39, R230, PT ;  /* 0x000000e62700720c */ /* 0x000fe20003f46270 */
[----:B------:R-:W-:-:S02]  /*15790*/  IMAD.IADD R15, R231, 0x1, -R37 ;  /* 0x00000001e70f7824 */ /* 0x000fc400078e0a25 */
[----:B------:R-:W-:Y:S02]  /*157a0*/  IMAD.IADD R27, R228, 0x1, -R39 ;  /* 0x00000001e41b7824 */ /* 0x000fe400078e0a27 */
[----:B------:R-:W-:Y:S02]  /*157b0*/  IMAD.IADD R29, R231, 0x1, -R21 ;  /* 0x00000001e71d7824 */ /* 0x000fe400078e0a15 */
[----:B------:R-:W-:Y:S01]  /*157c0*/  FFMA.FTZ R3, -R225, R3, R0 ;  /* 0x00000003e1037223 */ /* 0x000fe20000010100 */
[----:B------:R-:W-:Y:S01]  /*157d0*/  VIADD R7, R39, 0x20 ;  /* 0x0000002027077836 */ /* 0x000fe20000000000 */
[----:B------:R-:W-:Y:S01]  /*157e0*/  IABS R19, R19 ;  /* 0x0000001300137213 */ /* 0x000fe20000000000 */
[C---:B------:R-:W-:Y:S01]  /*157f0*/  IMAD.IADD R239, R231.reuse, 0x1, -R2 ;  /* 0x00000001e7ef7824 */ /* 0x040fe200078e0a02 */
[----:B------:R-:W-:Y:S01]  /*15800*/  I2FP.F32.S32 R33, R33 ;  /* 0x0000002100217245 */ /* 0x000fe20000201400 */
[----:B--2---:R-:W-:Y:S01]  /*15810*/  IMAD.IADD R17, R231, 0x1, -R9 ;  /* 0x00000001e7117824 */ /* 0x004fe200078e0a09 */
[----:B------:R-:W-:Y:S01]  /*15820*/  I2FP.F32.S32 R31, R31 ;  /* 0x0000001f001f7245 */ /* 0x000fe20000201400 */
[C---:B------:R-:W-:Y:S01]  /*15830*/  VIADD R5, R39.reuse, 0x21 ;  /* 0x0000002127057836 */ /* 0x040fe20000000000 */
[----:B------:R-:W-:Y:S01]  /*15840*/  IABS R15, R15 ;  /* 0x0000000f000f7213 */ /* 0x000fe20000000000 */
[C---:B------:R-:W-:Y:S01]  /*15850*/  VIADD R35, R39.reuse, 0x19 ;  /* 0x0000001927237836 */ /* 0x040fe20000000000 */
[----:B------:R-:W-:Y:S01]  /*15860*/  ISETP.GE.OR P2, PT, R39, R229, !P2 ;  /* 0x000000e52700720c */ /* 0x000fe20005746670 */
[----:B------:R-:W-:Y:S01]  /*15870*/  IMAD.IADD R43, R231, 0x1, -R7 ;  /* 0x00000001e72b7824 */ /* 0x000fe200078e0a07 */
[----:B------:R-:W-:-:S02]  /*15880*/  IABS R27, R27 ;  /* 0x0000001b001b7213 */ /* 0x000fc40000000000 */
[----:B------:R-:W-:Y:S02]  /*15890*/  IABS R29, R29 ;  /* 0x0000001d001d7213 */ /* 0x000fe40000000000 */
[-C--:B------:R-:W-:Y:S01]  /*158a0*/  ISETP.GE.AND P4, PT, R25, R230.reuse, PT ;  /* 0x000000e61900720c */ /* 0x080fe20003f86270 */
[----:B------:R-:W-:Y:S01]  /*158b0*/  IMAD.IADD R41, R231, 0x1, -R5 ;  /* 0x00000001e7297824 */ /* 0x000fe200078e0a05 */
[----:B------:R-:W-:Y:S01]  /*158c0*/  ISETP.GE.AND P3, PT, R23, R230, PT ;  /* 0x000000e61700720c */ /* 0x000fe20003f66270 */
[C---:B------:R-:W-:Y:S01]  /*158d0*/  FFMA.FTZ R33, -R225.reuse, R33, R56 ;  /* 0x00000021e1217223 */ /* 0x040fe20000010138 */
[----:B------:R-:W-:Y:S02]  /*158e0*/  I2FP.F32.S32 R19, R19 ;  /* 0x0000001300137245 */ /* 0x000fe40000201400 */
[----:B------:R-:W-:Y:S01]  /*158f0*/  IABS R239, R239 ;  /* 0x000000ef00ef7213 */ /* 0x000fe20000000000 */
[----:B------:R-:W-:Y:S01]  /*15900*/  FFMA.FTZ R31, -R225, R31, R28 ;  /* 0x0000001fe11f7223 */ /* 0x000fe2000001011c */
[----:B------:R-:W-:Y:S01]  /*15910*/  IABS R17, R17 ;  /* 0x0000001100117213 */ /* 0x000fe20000000000 */
[----:B------:R-:W-:Y:S01]  /*15920*/  IMAD.IADD R13, R231, 0x1, -R35 ;  /* 0x00000001e70d7824 */ /* 0x000fe200078e0a23 */
[----:B------:R-:W-:-:S02]  /*15930*/  I2FP.F32.S32 R15, R15 ;  /* 0x0000000f000f7245 */ /* 0x000fc40000201400 */
[----:B------:R-:W-:Y:S02]  /*15940*/  FSEL R3, R3, -INF , !P2 ;  /* 0xff80000003037808 */ /* 0x000fe40005000000 */
[----:B------:R-:W-:Y:S02]  /*15950*/  I2FP.F32.S32 R27, R27 ;  /* 0x0000001b001b7245 */ /* 0x000fe40000201400 */
[----:B------:R-:W-:Y:S02]  /*15960*/  I2FP.F32.S32 R29, R29 ;  /* 0x0000001d001d7245 */ /* 0x000fe40000201400 */
[-C--:B------:R-:W-:Y:S02]  /*15970*/  ISETP.GE.OR P4, PT, R25, R229.reuse, !P4 ;  /* 0x000000e51900720c */ /* 0x080fe40006786670 */
[----:B------:R-:W-:Y:S02]  /*15980*/  ISETP.GE.AND P2, PT, R11, R230, PT ;  /* 0x000000e60b00720c */ /* 0x000fe40003f46270 */
[----:B------:R-:W-:Y:S01]  /*15990*/  ISETP.GE.OR P3, PT, R23, R229, !P3 ;  /* 0x000000e51700720c */ /* 0x000fe20005f66670 */
[----:B------:R-:W-:Y:S01]  /*159a0*/  FFMA.FTZ R19, -R225, R19, R40 ;  /* 0x00000013e1137223 */ /* 0x000fe20000010128 */
[----:B------:R-:W-:Y:S01]  /*159b0*/  IABS R43, R43 ;  /* 0x0000002b002b7213 */ /* 0x000fe20000000000 */
[----:B------:R-:W-:Y:S01]  /*159c0*/  VIADD R28, R39, 0x30 ;  /* 0x00000030271c7836 */ /* 0x000fe20000000000 */
[----:B------:R-:W-:-:S02]  /*159d0*/  I2FP.F32.S32 R239, R239 ;  /* 0x000000ef00ef7245 */ /* 0x000fc40000201400 */
[----:B------:R-:W-:Y:S02]  /*159e0*/  ISETP.GE.AND P1, PT, R39, R227, PT ;  /* 0x000000e32700720c */ /* 0x000fe40003f26270 */
[----:B------:R-:W-:Y:S01]  /*159f0*/  ISETP.GE.AND P6, PT, R21, R230, PT ;  /* 0x000000e61500720c */ /* 0x000fe20003fc6270 */
[C---:B------:R-:W-:Y:S01]  /*15a00*/  FFMA.FTZ R15, -R225.reuse, R15, R32 ;  /* 0x0000000fe10f7223 */ /* 0x040fe20000010120 */
[----:B------:R-:W-:Y:S02]  /*15a10*/  I2FP.F32.S32 R17, R17 ;  /* 0x0000001100117245 */ /* 0x000fe40000201400 */
[----:B------:R-:W-:Y:S01]  /*15a20*/  IABS R41, R41 ;  /* 0x0000002900297213 */ /* 0x000fe20000000000 */
[----:B------:R-:W-:Y:S01]  /*15a30*/  FFMA.FTZ R27, -R225, R27, R68 ;  /* 0x0000001be11b7223 */ /* 0x000fe20000010144 */
[----:B------:R-:W-:Y:S01]  /*15a40*/  FSEL R33, R33, -INF , !P4 ;  /* 0xff80000021217808 */ /* 0x000fe20006000000 */
[----:B------:R-:W-:Y:S01]  /*15a50*/  FFMA.FTZ R29, -R225, R29, R44 ;  /* 0x0000001de11d7223 */ /* 0x000fe2000001012c */
[----:B------:R-:W-:Y:S01]  /*15a60*/  ISETP.GE.OR P2, PT, R11, R229, !P2 ;  /* 0x000000e50b00720c */ /* 0x000fe20005746670 */
[----:B------:R-:W-:Y:S01]  /*15a70*/  VIADD R32, R39, 0x29 ;  /* 0x0000002927207836 */ /* 0x000fe20000000000 */
[----:B------:R-:W-:-:S02]  /*15a80*/  IABS R13, R13 ;  /* 0x0000000d000d7213 */ /* 0x000fc40000000000 */
[----:B------:R-:W-:Y:S02]  /*15a90*/  ISETP.GE.AND P4, PT, R9, R230, PT ;  /* 0x000000e60900720c */ /* 0x000fe40003f86270 */
[----:B------:R-:W-:Y:S01]  /*15aa0*/  FSEL R31, R31, -INF , !P3 ;  /* 0xff8000001f1f7808 */ /* 0x000fe20005800000 */
[----:B------:R-:W-:Y:S01]  /*15ab0*/  FFMA.FTZ R239, -R225, R239, R26 ;  /* 0x000000efe1ef7223 */ /* 0x000fe2000001011a */
[----:B------:R-:W-:Y:S01]  /*15ac0*/  I2FP.F32.S32 R43, R43 ;  /* 0x0000002b002b7245 */ /* 0x000fe20000201400 */
[----:B------:R-:W-:Y:S01]  /*15ad0*/  IMAD.IADD R45, R231, 0x1, -R28 ;  /* 0x00000001e72d7824 */ /* 0x000fe200078e0a1c */
[----:B------:R-:W-:Y:S02]  /*15ae0*/  ISETP.GE.OR P1, PT, R39, R226, !P1 ;  /* 0x000000e22700720c */ /* 0x000fe40004f26670 */
[----:B------:R-:W-:Y:S02]  /*15af0*/  ISETP.GE.OR P6, PT, R21, R229, !P6 ;  /* 0x000000e51500720c */ /* 0x000fe400077c6670 */
[----:B------:R-:W-:Y:S01]  /*15b00*/  ISETP.GE.AND P3, PT, R37, R230, PT ;  /* 0x000000e62500720c */ /* 0x000fe20003f66270 */
[----:B------:R-:W-:Y:S01]  /*15b10*/  FFMA.FTZ R17, -R225, R17, R46 ;  /* 0x00000011e1117223 */ /* 0x000fe2000001012e */
[----:B------:R-:W-:Y:S01]  /*15b20*/  I2FP.F32.S32 R41, R41 ;  /* 0x0000002900297245 */ /* 0x000fe20000201400 */
[----:B------:R-:W-:Y:S01]  /*15b30*/  VIADD R26, R39, 0x31 ;  /* 0x00000031271a7836 */ /* 0x000fe20000000000 */
[----:B------:R-:W-:Y:S01]  /*15b40*/  FSEL R19, R19, -INF , !P2 ;  /* 0xff80000013137808 */ /* 0x000fe20005000000 */
[----:B------:R-:W-:Y:S01]  /*15b50*/  VIADD R16, R39, 0x38 ;  /* 0x0000003827107836 */ /* 0x000fe20000000000 */
[----:B------:R-:W-:Y:S01]  /*15b60*/  I2FP.F32.S32 R13, R13 ;  /* 0x0000000d000d7245 */ /* 0x000fe20000201400 */
[----:B------:R-:W-:Y:S01]  /*15b70*/  IMAD.IADD R40, R231, 0x1, -R32 ;  /* 0x00000001e7287824 */ /* 0x000fe200078e0a20 */
[----:B------:R-:W-:-:S02]  /*15b80*/  ISETP.GE.OR P4, PT, R9, R229, !P4 ;  /* 0x000000e50900720c */ /* 0x000fc40006786670 */
[-C--:B------:R-:W-:Y:S01]  /*15b90*/  ISETP.GE.AND P2, PT, R7, R230.reuse, PT ;  /* 0x000000e60700720c */ /* 0x080fe20003f46270 */
[----:B------:R-:W-:Y:S01]  /*15ba0*/  FFMA.FTZ R36, -R225, R43, R36 ;  /* 0x0000002be1247223 */ /* 0x000fe20000010124 */
[----:B------:R-:W-:Y:S02]  /*15bb0*/  FSEL R29, R29, -INF , !P6 ;  /* 0xff8000001d1d7808 */ /* 0x000fe40007000000 */
[----:B------:R-:W-:Y:S02]  /*15bc0*/  ISETP.GE.OR P3, PT, R37, R229, !P3 ;  /* 0x000000e52500720c */ /* 0x000fe40005f66670 */
[----:B------:R-:W-:Y:S01]  /*15bd0*/  FSEL R27, R27, -INF , !P1 ;  /* 0xff8000001b1b7808 */ /* 0x000fe20004800000 */
[----:B------:R-:W-:Y:S01]  /*15be0*/  FFMA.FTZ R38, -R225, R41, R38 ;  /* 0x00000029e1267223 */ /* 0x000fe20000010126 */
[----:B------:R-:W-:Y:S01]  /*15bf0*/  ISETP.GE.AND P6, PT, R35, R230, PT ;  /* 0x000000e62300720c */ /* 0x000fe20003fc6270 */
[----:B------:R-:W-:Y:S01]  /*15c00*/  VIADD R0, R39, 0x39 ;  /* 0x0000003927007836 */ /* 0x000fe20000000000 */
[----:B------:R-:W-:Y:S01]  /*15c10*/  ISETP.GE.AND P1, PT, R9, R227, PT ;  /* 0x000000e30900720c */ /* 0x000fe20003f26270 */
[C---:B------:R-:W-:Y:S01]  /*15c20*/  IMAD.IADD R43, R231.reuse, 0x1, -R26 ;  /* 0x00000001e72b7824 */ /* 0x040fe200078e0a1a */
[----:B------:R-:W-:Y:S01]  /*15c30*/  IABS R45, R45 ;  /* 0x0000002d002d7213 */ /* 0x000fe20000000000 */
[----:B------:R-:W-:Y:S01]  /*15c40*/  IMAD.IADD R41, R231, 0x1, -R16 ;  /* 0x00000001e7297824 */ /* 0x000fe200078e0a10 */
[----:B------:R-:W-:Y:S01]  /*15c50*/  FSEL R17, R17, -INF , !P4 ;  /* 0xff80000011117808 */ /* 0x000fe20006000000 */
[----:B------:R-:W-:Y:S01]  /*15c60*/  FFMA.FTZ R13, -R225, R13, R48 ;  /* 0x0000000de10d7223 */ /* 0x000fe20000010130 */
[----:B------:R-:W-:-:S02]  /*15c70*/  ISETP.GE.OR P2, PT, R7, R229, !P2 ;  /* 0x000000e50700720c */ /* 0x000fc40005746670 */
[----:B------:R-:W-:Y:S02]  /*15c80*/  IABS R40, R40 ;  /* 0x0000002800287213 */ /* 0x000fe40000000000 */
[-C--:B------:R-:W-:Y:S02]  /*15c90*/  ISETP.GE.AND P4, PT, R5, R230.reuse, PT ;  /* 0x000000e60500720c */ /* 0x080fe40003f86270 */
[----:B------:R-:W-:Y:S01]  /*15ca0*/  FSEL R15, R15, -INF , !P3 ;  /* 0xff8000000f0f7808 */ /* 0x000fe20005800000 */
[----:B------:R-:W-:Y:S01]  /*15cb0*/  IMAD.IADD R39, R231, 0x1, -R0 ;  /* 0x00000001e7277824 */ /* 0x000fe200078e0a00 */
[----:B------:R-:W-:Y:S02]  /*15cc0*/  ISETP.GE.OR P6, PT, R35, R229, !P6 ;  /* 0x000000e52300720c */ /* 0x000fe400077c6670 */
[----:B------:R-:W-:Y:S02]  /*15cd0*/  ISETP.GE.AND P3, PT, R2, R230, PT ;  /* 0x000000e60200720c */ /* 0x000fe40003f66270 */
[----:B------:R-:W-:Y:S01]  /*15ce0*/  ISETP.GE.OR P1, PT, R9, R226, !P1 ;  /* 0x000000e20900720c */ /* 0x000fe20004f26670 */
[----:B------:R-:W-:Y:S01]  /*15cf0*/  IMAD.IADD R9, R228, 0x1, -R9 ;  /* 0x00000001e4097824 */ /* 0x000fe200078e0a09 */
[----:B------:R-:W-:-:S02]  /*15d00*/  I2FP.F32.S32 R45, R45 ;  /* 0x0000002d002d7245 */ /* 0x000fc40000201400 */
[----:B------:R-:W-:Y:S02]  /*15d10*/  IABS R43, R43 ;  /* 0x0000002b002b7213 */ /* 0x000fe40000000000 */
[----:B------:R-:W-:Y:S02]  /*15d20*/  FSEL R241, R36, -INF , !P2 ;  /* 0xff80000024f17808 */ /* 0x000fe40005000000 */
[----:B------:R-:W-:Y:S02]  /*15d30*/  IABS R41, R41 ;  /* 0x0000002900297213 */ /* 0x000fe40000000000 */
[----:B------:R-:W-:Y:S02]  /*15d40*/  I2FP.F32.S32 R40, R40 ;  /* 0x0000002800287245 */ /* 0x000fe40000201400 */
[----:B------:R-:W-:Y:S02]  /*15d50*/  ISETP.GE.OR P4, PT, R5, R229, !P4 ;  /* 0x000000e50500720c */ /* 0x000fe40006786670 */
[----:B------:R-:W-:-:S02]  /*15d60*/  ISETP.GE.AND P2, PT, R28, R230, PT ;  /* 0x000000e61c00720c */ /* 0x000fc40003f46270 */
[----:B------:R-:W-:Y:S02]  /*15d70*/  FSEL R13, R13, -INF , !P6 ;  /* 0xff8000000d0d7808 */ /* 0x000fe40007000000 */
[----:B------:R-:W-:Y:S01]  /*15d80*/  ISETP.GE.OR P3, PT, R2, R229, !P3 ;  /* 0x000000e50200720c */ /* 0x000fe20005f66670 */
[C---:B------:R-:W-:Y:S01]  /*15d90*/  FFMA.FTZ R60, -R225.reuse, R45, R60 ;  /* 0x0000002de13c7223 */ /* 0x040fe2000001013c */
[----:B------:R-:W-:Y:S02]  /*15da0*/  ISETP.GE.AND P6, PT, R32, R230, PT ;  /* 0x000000e62000720c */ /* 0x000fe40003fc6270 */
[----:B------:R-:W-:Y:S02]  /*15db0*/  IABS R39, R39 ;  /* 0x0000002700277213 */ /* 0x000fe40000000000 */
[----:B------:R-:W-:Y:S02]  /*15dc0*/  I2FP.F32.S32 R43, R43 ;  /* 0x0000002b002b7245 */ /* 0x000fe40000201400 */
[----:B------:R-:W-:Y:S01]  /*15dd0*/  IABS R9, R9 ;  /* 0x0000000900097213 */ /* 0x000fe20000000000 */
[----:B------:R-:W-:Y:S01]  /*15de0*/  FFMA.FTZ R50, -R225, R40, R50 ;  /* 0x00000028e1327223 */ /* 0x000fe20000010132 */
[----:B------:R-:W-:-:S02]  /*15df0*/  I2FP.F32.S32 R41, R41 ;  /* 0x0000002900297245 */ /* 0x000fc40000201400 */
[----:B------:R-:W-:Y:S02]  /*15e00*/  FSEL R161, R38, -INF , !P4 ;  /* 0xff80000026a17808 */ /* 0x000fe40006000000 */
[-C--:B------:R-:W-:Y:S02]  /*15e10*/  ISETP.GE.OR P2, PT, R28, R229.reuse, !P2 ;  /* 0x000000e51c00720c */ /* 0x080fe40005746670 */
[-C--:B------:R-:W-:Y:S02]  /*15e20*/  ISETP.GE.AND P4, PT, R26, R230.reuse, PT ;  /* 0x000000e61a00720c */ /* 0x080fe40003f86270 */
[----:B------:R-:W-:Y:S02]  /*15e30*/  FSEL R239, R239, -INF , !P3 ;  /* 0xff800000efef7808 */ /* 0x000fe40005800000 */
[----:B------:R-:W-:Y:S02]  /*15e40*/  ISETP.GE.OR P6, PT, R32, R229, !P6 ;  /* 0x000000e52000720c */ /* 0x000fe400077c6670 */
[----:B------:R-:W-:Y:S01]  /*15e50*/  ISETP.GE.AND P3, PT, R16, R230, PT ;  /* 0x000000e61000720c */ /* 0x000fe20003f66270 */
[----:B------:R-:W-:Y:S01]  /*15e60*/  FFMA.FTZ R62, -R225, R43, R62 ;  /* 0x0000002be13e7223 */ /* 0x000fe2000001013e */
[----:B------:R-:W-:-:S02]  /*15e70*/  I2FP.F32.S32 R39, R39 ;  /* 0x0000002700277245 */ /* 0x000fc40000201400 */
[----:B------:R-:W-:Y:S01]  /*15e80*/  I2FP.F32.S32 R9, R9 ;  /* 0x0000000900097245 */ /* 0x000fe20000201400 */
[C---:B------:R-:W-:Y:S01]  /*15e90*/  FFMA.FTZ R52, -R225.reuse, R41, R52 ;  /* 0x00000029e1347223 */ /* 0x040fe20000010134 */
[----:B------:R-:W-:Y:S02]  /*15ea0*/  FSEL R233, R60, -INF , !P2 ;  /* 0xff8000003ce97808 */ /* 0x000fe40005000000 */
[-C--:B------:R-:W-:Y:S02]  /*15eb0*/  ISETP.GE.OR P4, PT, R26, R229.reuse, !P4 ;  /* 0x000000e51a00720c */ /* 0x080fe40006786670 */
[----:B------:R-:W-:Y:S02]  /*15ec0*/  ISETP.GE.AND P2, PT, R0, R230, PT ;  /* 0x000000e60000720c */ /* 0x000fe40003f46270 */
[----:B------:R-:W-:Y:S02]  /*15ed0*/  FSEL R163, R50, -INF , !P6 ;  /* 0xff80000032a37808 */ /* 0x000fe40007000000 */
[----:B------:R-:W-:Y:S01]  /*15ee0*/  ISETP.GE.OR P3, PT, R16, R229, !P3 ;  /* 0x000000e51000720c */ /* 0x000fe20005f66670 */
[----:B------:R-:W-:Y:S01]  /*15ef0*/  FFMA.FTZ R64, -R225, R39, R64 ;  /* 0x00000027e1407223 */ /* 0x000fe20000010140 */
[----:B------:R-:W-:Y:S01]  /*15f00*/  ISETP.GE.AND P6, PT, R25, R227, PT ;  /* 0x000000e31900720c */ /* 0x000fe20003fc6270 */
[----:B------:R-:W-:Y:S01]  /*15f10*/  FFMA.FTZ R9, -R225, R9, R42 ;  /* 0x00000009e1097223 */ /* 0x000fe2000001012a */
[----:B------:R-:W-:-:S02]  /*15f20*/  FSEL R183, R62, -INF , !P4 ;  /* 0xff8000003eb77808 */ /* 0x000fc40006000000 */
[----:B------:R-:W-:Y:S02]  /*15f30*/  ISETP.GE.OR P2, PT, R0, R229, !P2 ;  /* 0x000000e50000720c */ /* 0x000fe40005746670 */
[-C--:B------:R-:W-:Y:S02]  /*15f40*/  ISETP.GE.AND P4, PT, R23, R227.reuse, PT ;  /* 0x000000e31700720c */ /* 0x080fe40003f86270 */
[----:B------:R-:W-:Y:S02]  /*15f50*/  FSEL R181, R52, -INF , !P3 ;  /* 0xff80000034b57808 */ /* 0x000fe40005800000 */
[----:B------:R-:W-:Y:S01]  /*15f60*/  ISETP.GE.OR P6, PT, R25, R226, !P6 ;  /* 0x000000e21900720c */ /* 0x000fe200077c6670 */
[----:B------:R-:W-:Y:S01]  /*15f70*/  IMAD.IADD R25, R228, 0x1, -R25 ;  /* 0x00000001e4197824 */ /* 0x000fe200078e0a19 */
[----:B------:R-:W-:Y:S02]  /*15f80*/  ISETP.GE.AND P3, PT, R21, R227, PT ;  /* 0x000000e31500720c */ /* 0x000fe40003f66270 */
[----:B------:R-:W-:-:S02]  /*15f90*/  FSEL R179, R64, -INF , !P2 ;  /* 0xff80000040b37808 */ /* 0x000fc40005000000 */
[----:B------:R-:W-:Y:S02]  /*15fa0*/  FSEL R9, R9, -INF , !P1 ;  /* 0xff80000009097808 */ /* 0x000fe40004800000 */
[-C--:B------:R-:W-:Y:S01]  /*15fb0*/  ISETP.GE.OR P4, PT, R23, R226.reuse, !P4 ;  /* 0x000000e21700720c */ /* 0x080fe20006786670 */
[----:B------:R-:W-:Y:S01]  /*15fc0*/  IMAD.IADD R23, R228, 0x1, -R23 ;  /* 0x00000001e4177824 */ /* 0x000fe200078e0a17 */
[-C--:B------:R-:W-:Y:S02]  /*15fd0*/  ISETP.GE.AND P2, PT, R11, R227.reuse, PT ;  /* 0x000000e30b00720c */ /* 0x080fe40003f46270 */
[----:B------:R-:W-:Y:S02]  /*15fe0*/  ISETP.GE.AND P1, PT, R2, R227, PT ;  /* 0x000000e30200720c */ /* 0x000fe40003f26270 */
[----:B------:R-:W-:Y:S01]  /*15ff0*/  ISETP.GE.OR P3, PT, R21, R226, !P3 ;  /* 0x000000e21500720c */ /* 0x000fe20005f66670 */
[----:B------:R-:W-:Y:S01]  /*16000*/  IMAD.IADD R21, R228, 0x1, -R21 ;  /* 0x00000001e4157824 */ /* 0x000fe200078e0a15 */
[----:B------:R-:W-:-:S02]  /*16010*/  IABS R25, R25 ;  /* 0x0000001900197213 */ /* 0x000fc40000000000 */
[-C--:B------:R-:W-:Y:S01]  /*16020*/  ISETP.GE.OR P2, PT, R11, R226.reuse, !P2 ;  /* 0x000000e20b00720c */ /* 0x080fe20005746670 */
[----:B------:R-:W-:Y:S01]  /*16030*/  IMAD.IADD R11, R228, 0x1, -R11 ;  /* 0x00000001e40b7824 */ /* 0x000fe200078e0a0b */
[----:B------:R-:W-:Y:S01]  /*16040*/  ISETP.GE.OR P1, PT, R2, R226, !P1 ;  /* 0x000000e20200720c */ /* 0x000fe20004f26670 */
[----:B------:R-:W-:Y:S01]  /*16050*/  IMAD.IADD R2, R228, 0x1, -R2 ;  /* 0x00000001e4027824 */ /* 0x000fe200078e0a02 */
[----:B------:R-:W-:Y:S02]  /*16060*/  IABS R23, R23 ;  /* 0x0000001700177213 */ /* 0x000fe40000000000 */
[----:B------:R-:W-:Y:S02]  /*16070*/  IABS R21, R21 ;  /* 0x0000001500157213 */ /* 0x000fe40000000000 */
[----:B------:R-:W-:Y:S02]  /*16080*/  I2FP.F32.S32 R25, R25 ;  /* 0x0000001900197245 */ /* 0x000fe40000201400 */
[----:B------:R-:W-:-:S02]  /*16090*/  IABS R11, R11 ;  /* 0x0000000b000b7213 */ /* 0x000fc40000000000 */
[----:B------:R-:W-:Y:S02]  /*160a0*/  I2FP.F32.S32 R23, R23 ;  /* 0x0000001700177245 */ /* 0x000fe40000201400 */
[----:B------:R-:W-:Y:S01]  /*160b0*/  IABS R2, R2 ;  /* 0x0000000200027213 */ /* 0x000fe20000000000 */
[C---:B------:R-:W-:Y:S01]  /*160c0*/  FFMA.FTZ R25, -R225.reuse, R25, R58 ;  /* 0x00000019e1197223 */ /* 0x040fe2000001013a */
[----:B------:R-:W-:Y:S01]  /*160d0*/  I2FP.F32.S32 R21, R21 ;  /* 0x0000001500157245 */ /* 0x000fe20000201400 */
[C---:B------:R-:W-:Y:S01]  /*160e0*/  FFMA.FTZ R23, -R225.reuse, R23, R30 ;  /* 0x00000017e1177223 */ /* 0x040fe2000001011e */
[----:B------:R-:W-:Y:S02]  /*160f0*/  I2FP.F32.S32 R11, R11 ;  /* 0x0000000b000b7245 */ /* 0x000fe40000201400 */
[----:B------:R-:W-:Y:S01]  /*16100*/  I2FP.F32.S32 R39, R2 ;  /* 0x0000000200277245 */ /* 0x000fe20000201400 */
[----:B------:R-:W-:Y:S01]  /*16110*/  FFMA.FTZ R21, -R225, R21, R70 ;  /* 0x00000015e1157223 */ /* 0x000fe20000010146 */
[----:B------:R-:W-:-:S02]  /*16120*/  FMNMX.FTZ R2, R3, R33, !PT ;  /* 0x0000002103027209 */ /* 0x000fc40007810000 */
[----:B------:R-:W-:Y:S01]  /*16130*/  FSEL R25, R25, -INF , !P6 ;  /* 0xff80000019197808 */ /* 0x000fe20007000000 */
[----:B------:R-:W-:Y:S01]  /*16140*/  FFMA.FTZ R11, -R225, R11, R12 ;  /* 0x0000000be10b7223 */ /* 0x000fe2000001010c */
[-C--:B------:R-:W-:Y:S02]  /*16150*/  ISETP.GE.AND P6, PT, R37, R227.reuse, PT ;  /* 0x000000e32500720c */ /* 0x080fe40003fc6270 */
[----:B------:R-:W-:Y:S02]  /*16160*/  FMNMX.FTZ R2, R31, R2, !PT ;  /* 0x000000021f027209 */ /* 0x000fe40007810000 */
[----:B------:R-:W-:Y:S02]  /*16170*/  FSEL R23, R23, -INF , !P4 ;  /* 0xff80000017177808 */ /* 0x000fe40006000000 */
[----:B------:R-:W-:Y:S02]  /*16180*/  ISETP.GE.AND P4, PT, R35, R227, PT ;  /* 0x000000e32300720c */ /* 0x000fe40003f86270 */
[----:B------:R-:W-:-:S02]  /*16190*/  FSEL R21, R21, -INF , !P3 ;  /* 0xff80000015157808 */ /* 0x000fc40005800000 */
[----:B------:R-:W-:Y:S01]  /*161a0*/  ISETP.GE.OR P6, PT, R37, R226, !P6 ;  /* 0x000000e22500720c */ /* 0x000fe200077c6670 */
[C---:B------:R-:W-:Y:S01]  /*161b0*/  IMAD.IADD R37, R228.reuse, 0x1, -R37 ;  /* 0x00000001e4257824 */ /* 0x040fe200078e0a25 */
[-C--:B------:R-:W-:Y:S02]  /*161c0*/  ISETP.GE.AND P3, PT, R7, R227.reuse, PT ;  /* 0x000000e30700720c */ /* 0x080fe40003f66270 */
[----:B------:R-:W-:Y:S02]  /*161d0*/  FMNMX.FTZ R2, R29, R2, !PT ;  /* 0x000000021d027209 */ /* 0x000fe40007810000 */
[----:B------:R-:W-:Y:S02]  /*161e0*/  FSEL R11, R11, -INF , !P2 ;  /* 0xff8000000b0b7808 */ /* 0x000fe40005000000 */
[----:B------:R-:W-:Y:S01]  /*161f0*/  ISETP.GE.OR P4, PT, R35, R226, !P4 ;  /* 0x000000e22300720c */ /* 0x000fe20006786670 */
[----:B------:R-:W-:Y:S01]  /*16200*/  IMAD.IADD R35, R228, 0x1, -R35 ;  /* 0x00000001e4237824 */ /* 0x000fe200078e0a23 */
[----:B------:R-:W-:-:S02]  /*16210*/  ISETP.GE.AND P2, PT, R5, R227, PT ;  /* 0x000000e30500720c */ /* 0x000fc40003f46270 */
[----:B------:R-:W-:Y:S01]  /*16220*/  ISETP.GE.OR P3, PT, R7, R226, !P3 ;  /* 0x000000e20700720c */ /* 0x000fe20005f66670 */
[C---:B------:R-:W-:Y:S01]  /*16230*/  IMAD.IADD R7, R228.reuse, 0x1, -R7 ;  /* 0x00000001e4077824 */ /* 0x040fe200078e0a07 */
[----:B------:R-:W-:Y:S02]  /*16240*/  FMNMX.FTZ R2, R19, R2, !PT ;  /* 0x0000000213027209 */ /* 0x000fe40007810000 */
[----:B------:R-:W-:Y:S02]  /*16250*/  IABS R37, R37 ;  /* 0x0000002500257213 */ /* 0x000fe40000000000 */
[----:B------:R-:W-:Y:S01]  /*16260*/  ISETP.GE.OR P2, PT, R5, R226, !P2 ;  /* 0x000000e20500720c */ /* 0x000fe20005746670 */
[----:B------:R-:W-:Y:S01]  /*16270*/  IMAD.IADD R5, R228, 0x1, -R5 ;  /* 0x00000001e4057824 */ /* 0x000fe200078e0a05 */
[----:B------:R-:W-:Y:S02]  /*16280*/  IABS R35, R35 ;  /* 0x0000002300237213 */ /* 0x000fe40000000000 */
[----:B------:R-:W-:-:S02]  /*16290*/  FMNMX.FTZ R2, R17, R2, !PT ;  /* 0x0000000211027209 */ /* 0x000fc40007810000 */
[----:B------:R-:W-:Y:S02]  /*162a0*/  FMNMX.FTZ R12, R27, R25, !PT ;  /* 0x000000191b0c7209 */ /* 0x000fe40007810000 */
[----:B------:R-:W-:Y:S02]  /*162b0*/  IABS R7, R7 ;  /* 0x0000000700077213 */ /* 0x000fe40000000000 */
[----:B------:R-:W-:Y:S02]  /*162c0*/  I2FP.F32.S32 R37, R37 ;  /* 0x0000002500257245 */ /* 0x000fe40000201400 */
[----:B------:R-:W-:Y:S02]  /*162d0*/  IABS R5, R5 ;  /* 0x0000000500057213 */ /* 0x000fe40000000000 */
[----:B------:R-:W-:Y:S02]  /*162e0*/  I2FP.F32.S32 R35, R35 ;  /* 0x0000002300237245 */ /* 0x000fe40000201400 */
[----:B------:R-:W-:-:S02]  /*162f0*/  FMNMX.FTZ R2, R15, R2, !PT ;  /* 0x000000020f027209 */ /* 0x000fc40007810000 */
[----:B------:R-:W-:Y:S01]  /*16300*/  FMNMX.FTZ R12, R23, R12, !PT ;  /* 0x0000000c170c7209 */ /* 0x000fe20007810000 */
[C---:B------:R-:W-:Y:S01]  /*16310*/  FFMA.FTZ R14, -R225.reuse, R37, R14 ;  /* 0x00000025e10e7223 */ /* 0x040fe2000001010e */
[----:B------:R-:W-:Y:S01]  /*16320*/  I2FP.F32.S32 R7, R7 ;  /* 0x0000000700077245 */ /* 0x000fe20000201400 */
[----:B------:R-:W-:Y:S01]  /*16330*/  FFMA.FTZ R20, -R225, R35, R20 ;  /* 0x00000023e1147223 */ /* 0x000fe20000010114 */
[----:B------:R-:W-:Y:S02]  /*16340*/  I2FP.F32.S32 R5, R5 ;  /* 0x0000000500057245 */ /* 0x000fe40000201400 */
[----:B------:R-:W-:Y:S02]  /*16350*/  FMNMX.FTZ R2, R13, R2, !PT ;  /* 0x000000020d027209 */ /* 0x000fe40007810000 */
[----:B------:R-:W-:Y:S01]  /*16360*/  FMNMX.FTZ R12, R21, R12, !PT ;  /* 0x0000000c150c7209 */ /* 0x000fe20007810000 */
[C---:B------:R-:W-:Y:S01]  /*16370*/  FFMA.FTZ R34, -R225.reuse, R7, R34 ;  /* 0x00000007e1227223 */ /* 0x040fe20000010122 */
[----:B------:R-:W-:Y:S01]  /*16380*/  FSEL R7, R14, -INF , !P6 ;  /* 0xff8000000e077808 */ /* 0x000fe20007000000 */
[----:B------:R-:W-:Y:S01]  /*16390*/  FFMA.FTZ R22, -R225, R5, R22 ;  /* 0x00000005e1167223 */ /* 0x000fe20000010116 */
[----:B------:R-:W-:-:S02]  /*163a0*/  ISETP.GE.AND P6, PT, R32, R227, PT ;  /* 0x000000e32000720c */ /* 0x000fc40003fc6270 */
[----:B------:R-:W-:Y:S02]  /*163b0*/  FMNMX.FTZ R2, R241, R2, !PT ;  /* 0x00000002f1027209 */ /* 0x000fe40007810000 */
[----:B------:R-:W-:Y:S02]  /*163c0*/  FMNMX.FTZ R12, R11, R12, !PT ;  /* 0x0000000c0b0c7209 */ /* 0x000fe40007810000 */
[----:B------:R-:W-:Y:S02]  /*163d0*/  FSEL R5, R20, -INF , !P4 ;  /* 0xff80000014057808 */ /* 0x000fe40006000000 */
[----:B------:R-:W-:Y:S02]  /*163e0*/  ISETP.GE.AND P4, PT, R28, R227, PT ;  /* 0x000000e31c00720c */ /* 0x000fe40003f86270 */
[----:B------:R-:W-:Y:S01]  /*163f0*/  ISETP.GE.OR P6, PT, R32, R226, !P6 ;  /* 0x000000e22000720c */ /* 0x000fe200077c6670 */
[----:B------:R-:W-:Y:S01]  /*16400*/  IMAD.IADD R32, R228, 0x1, -R32 ;  /* 0x00000001e4207824 */ /* 0x000fe200078e0a20 */
[----:B------:R-:W-:-:S02]  /*16410*/  FMNMX.FTZ R2, R161, R2, !PT ;  /* 0x00000002a1027209 */ /* 0x000fc40007810000 */
[----:B------:R-:W-:Y:S02]  /*16420*/  FMNMX.FTZ R14, R9, R12, !PT ;  /* 0x0000000c090e7209 */ /* 0x000fe40007810000 */
[----:B------:R-:W-:Y:S01]  /*16430*/  ISETP.GE.OR P4, PT, R28, R226, !P4 ;  /* 0x000000e21c00720c */ /* 0x000fe20006786670 */
[----:B------:R-:W-:Y:S01]  /*16440*/  IMAD.IADD R28, R228, 0x1, -R28 ;  /* 0x00000001e41c7824 */ /* 0x000fe200078e0a1c */
[----:B------:R-:W-:Y:S02]  /*16450*/  FSEL R237, R34, -INF , !P3 ;  /* 0xff80000022ed7808 */ /* 0x000fe40005800000 */
[----:B------:R-:W-:Y:S02]  /*16460*/  ISETP.GE.AND P3, PT, R26, R227, PT ;  /* 0x000000e31a00720c */ /* 0x000fe40003f66270 */
[----:B------:R-:W-:Y:S02]  /*16470*/  FMNMX.FTZ R2, R239, R2, !PT ;  /* 0x00000002ef027209 */ /* 0x000fe40007810000 */
[----:B------:R-:W-:-:S02]  /*16480*/  FMNMX.FTZ R14, R7, R14, !PT ;  /* 0x0000000e070e7209 */ /* 0x000fc40007810000 */
[----:B------:R-:W-:Y:S02]  /*16490*/  IABS R32, R32 ;  /* 0x0000002000207213 */ /* 0x000fe40000000000 */
[----:B------:R-:W-:Y:S01]  /*164a0*/  ISETP.GE.OR P3, PT, R26, R226, !P3 ;  /* 0x000000e21a00720c */ /* 0x000fe20005f66670 */
[----:B------:R-:W-:Y:S01]  /*164b0*/  IMAD.IADD R26, R228, 0x1, -R26 ;  /* 0x00000001e41a7824 */ /* 0x000fe200078e0a1a */
[----:B------:R-:W-:Y:S02]  /*164c0*/  FMNMX.FTZ R2, R163, R2, !PT ;  /* 0x00000002a3027209 */ /* 0x000fe40007810000 */
[----:B------:R-:W-:Y:S02]  /*164d0*/  FMNMX.FTZ R14, R5, R14, !PT ;  /* 0x0000000e050e7209 */ /* 0x000fe40007810000 */
[----:B------:R-:W-:Y:S01]  /*164e0*/  IABS R28, R28 ;  /* 0x0000001c001c7213 */ /* 0x000fe20000000000 */
[----:B------:R-:W-:Y:S01]  /*164f0*/  FFMA.FTZ R24, -R225, R39, R24 ;  /* 0x00000027e1187223 */ /* 0x000fe20000010118 */
[----:B------:R-:W-:-:S02]  /*16500*/  I2FP.F32.S32 R32, R32 ;  /* 0x0000002000207245 */ /* 0x000fc40000201400 */
[----:B------:R-:W-:Y:S01]  /*16510*/  FSEL R169, R22, -INF , !P2 ;  /* 0xff80000016a97808 */ /* 0x000fe20005000000 */
[----:B------:R-:W-:Y:S01]  /*16520*/  IMAD.IADD R12, R228, 0x1, -R16 ;  /* 0x00000001e40c7824 */ /* 0x000fe200078e0a10 */
[----:B------:R-:W-:Y:S02]  /*16530*/  ISETP.GE.AND P2, PT, R16, R227, PT ;  /* 0x000000e31000720c */ /* 0x000fe40003f46270 */
[----:B------:R-:W-:Y:S02]  /*16540*/  FMNMX.FTZ R2, R233, R2, !PT ;  /* 0x00000002e9027209 */ /* 0x000fe40007810000 */
[----:B------:R-:W-:Y:S02]  /*16550*/  FMNMX.FTZ R14, R237, R14, !PT ;  /* 0x0000000eed0e7209 */ /* 0x000fe40007810000 */
[----:B------:R-:W-:Y:S01]  /*16560*/  I2FP.F32.S32 R28, R28 ;  /* 0x0000001c001c7245 */ /* 0x000fe20000201400 */
[----:B------:R-:W-:Y:S01]  /*16570*/  FFMA.FTZ R4, -R225, R32, R4 ;  /* 0x00000020e1047223 */ /* 0x000fe20000010104 */
[----:B------:R-:W-:-:S02]  /*16580*/  IABS R26, R26 ;  /* 0x0000001a001a7213 */ /* 0x000fc40000000000 */
[----:B------:R-:W-:Y:S01]  /*16590*/  ISETP.GE.OR P2, PT, R16, R226, !P2 ;  /* 0x000000e21000720c */ /* 0x000fe20005746670 */
[----:B------:R-:W-:Y:S01]  /*165a0*/  IMAD.IADD R16, R228, 0x1, -R0 ;  /* 0x00000001e4107824 */ /* 0x000fe200078e0a00 */
[----:B------:R-:W-:Y:S02]  /*165b0*/  FSEL R235, R24, -INF , !P1 ;  /* 0xff80000018eb7808 */ /* 0x000fe40004800000 */
[----:B------:R-:W-:Y:S02]  /*165c0*/  FMNMX.FTZ R2, R183, R2, !PT ;  /* 0x00000002b7027209 */ /* 0x000fe40007810000 */
[----:B------:R-:W-:Y:S01]  /*165d0*/  FMNMX.FTZ R14, R169, R14, !PT ;  /* 0x0000000ea90e7209 */ /* 0x000fe20007810000 */
[----:B------:R-:W-:Y:S01]  /*165e0*/  FFMA.FTZ R8, -R225, R28, R8 ;  /* 0x0000001ce1087223 */ /* 0x000fe20000010108 */
[----:B------:R-:W-:Y:S02]  /*165f0*/  I2FP.F32.S32 R26, R26 ;  /* 0x0000001a001a7245 */ /* 0x000fe40000201400 */
[----:B------:R-:W-:-:S02]  /*16600*/  IABS R12, R12 ;  /* 0x0000000c000c7213 */ /* 0x000fc40000000000 */
[----:B------:R-:W-:Y:S02]  /*16610*/  FMNMX.FTZ R2, R181, R2, !PT ;  /* 0x00000002b5027209 */ /* 0x000fe40007810000 */
[----:B------:R-:W-:Y:S02]  /*16620*/  FSEL R175, R4, -INF , !P6 ;  /* 0xff80000004af7808 */ /* 0x000fe40007000000 */
[----:B------:R-:W-:Y:S01]  /*16630*/  FMNMX.FTZ R14, R235, R14, !PT ;  /* 0x0000000eeb0e7209 */ /* 0x000fe20007810000 */
[----:B------:R-:W-:Y:S01]  /*16640*/  FFMA.FTZ R6, -R225, R26, R6 ;  /* 0x0000001ae1067223 */ /* 0x000fe20000010106 */
[----:B------:R-:W-:Y:S02]  /*16650*/  IABS R16, R16 ;  /* 0x0000001000107213 */ /* 0x000fe40000000000 */
[----:B------:R-:W-:Y:S02]  /*16660*/  I2FP.F32.S32 R12, R12 ;  /* 0x0000000c000c7245 */ /* 0x000fe40000201400 */
[----:B------:R-:W-:-:S02]  /*16670*/  FSEL R177, R8, -INF , !P4 ;  /* 0xff80000008b17808 */ /* 0x000fc40006000000 */
[----:B------:R-:W-:Y:S02]  /*16680*/  FMNMX.FTZ R2, R179, R2, !PT ;  /* 0x00000002b3027209 */ /* 0x000fe40007810000 */
[----:B------:R-:W-:Y:S01]  /*16690*/  FMNMX.FTZ R8, R175, R14, !PT ;  /* 0x0000000eaf087209 */ /* 0x000fe20007810000 */
[----:B------:R-:W-:Y:S01]  /*166a0*/  FFMA.FTZ R10, -R225, R12, R10 ;  /* 0x0000000ce10a7223 */ /* 0x000fe2000001010a */
[----:B------:R-:W-:Y:S01]  /*166b0*/  I2FP.F32.S32 R4, R16 ;  /* 0x0000001000047245 */ /* 0x000fe20000201400 */
[----:B------:R-:W2:Y:S01]  /*166c0*/  SHFL.BFLY PT, R35, R2, 0x2, 0x1f ;  /* 0x0c401f0002237f89 */ /* 0x000ea200000e0000 */
[----:B------:R-:W-:Y:S02]  /*166d0*/  ISETP.GE.AND P1, PT, R0, R227, PT ;  /* 0x000000e30000720c */ /* 0x000fe40003f26270 */
[----:B------:R-:W-:Y:S02]  /*166e0*/  FSEL R173, R6, -INF , !P3 ;  /* 0xff80000006ad7808 */ /* 0x000fe40005800000 */
[----:B------:R-:W-:Y:S01]  /*166f0*/  FMNMX.FTZ R8, R177, R8, !PT ;  /* 0x00000008b1087209 */ /* 0x000fe20007810000 */
[----:B------:R-:W-:Y:S01]  /*16700*/  FFMA.FTZ R4, -R225, R4, R18 ;  /* 0x00000004e1047223 */ /* 0x000fe20000010112 */
[----:B------:R-:W-:-:S02]  /*16710*/  ISETP.GE.OR P1, PT, R0, R226, !P1 ;  /* 0x000000e20000720c */ /* 0x000fc40004f26670 */
[----:B------:R-:W-:Y:S02]  /*16720*/  FSEL R171, R10, -INF , !P2 ;  /* 0xff8000000aab7808 */ /* 0x000fe40005000000 */
[----:B------:R-:W-:Y:S02]  /*16730*/  FMNMX.FTZ R8, R173, R8, !PT ;  /* 0x00000008ad087209 */ /* 0x000fe40007810000 */
[----:B------:R-:W-:Y:S02]  /*16740*/  FSEL R167, R4, -INF , !P1 ;  /* 0xff80000004a77808 */ /* 0x000fe40004800000 */
[----:B------:R-:W-:-:S04]  /*16750*/  FMNMX.FTZ R8, R171, R8, !PT ;  /* 0x00000008ab087209 */ /* 0x000fc80007810000 */
[----:B------:R-:W-:-:S05]  /*16760*/  FMNMX.FTZ R39, R167, R8, !PT ;  /* 0x00000008a7277209 */ /* 0x000fca0007810000 */
[----:B------:R-:W4:Y:S01]  /*16770*/  SHFL.BFLY PT, R0, R39, 0x2, 0x1f ;  /* 0x0c401f0027007f89 */ /* 0x000f2200000e0000 */
[----:B--2---:R-:W-:-:S05]  /*16780*/  FMNMX.FTZ R37, R2, R35, !PT ;  /* 0x0000002302257209 */ /* 0x004fca0007810000 */
[----:B------:R-:W2:Y:S01]  /*16790*/  SHFL.BFLY PT, R132, R37, 0x1, 0x1f ;  /* 0x0c201f0025847f89 */ /* 0x000ea200000e0000 */
[----:B----4-:R-:W-:-:S05]  /*167a0*/  FMNMX.FTZ R35, R39, R0, !PT ;  /* 0x0000000027237209 */ /* 0x010fca0007810000 */
[----:B------:R-:W4:Y:S01]  /*167b0*/  SHFL.BFLY PT, R0, R35, 0x1, 0x1f ;  /* 0x0c201f0023007f89 */ /* 0x000f2200000e0000 */
[----:B--2---:R-:W-:-:S04]  /*167c0*/  FMNMX.FTZ R132, R37, R132, !PT ;  /* 0x0000008425847209 */ /* 0x004fc80007810000 */
[----:B------:R-:W-:Y:S01]  /*167d0*/  FSETP.NEU.FTZ.AND P1, PT, R132, -INF , PT ;  /* 0xff8000008400780b */ /* 0x000fe20003f3d000 */
[----:B---3--:R-:W-:Y:S01]  /*167e0*/  FMUL.FTZ R168, R165, R132 ;  /* 0x00000084a5a87220 */ /* 0x008fe20000410000 */
[----:B------:R-:W-:-:S04]  /*167f0*/  LEA R206, R54, UR4, 0x1 ;  /* 0x0000000436ce7c11 */ /* 0x000fc8000f8e08ff */
[----:B------:R-:W-:Y:S01]  /*16800*/  FSEL R168, R168, RZ, P1 ;  /* 0x000000ffa8a87208 */ /* 0x000fe20000800000 */
[----:B------:R-:W-:Y:S01]  /*16810*/  IMAD R205, R57, 0x2, R206 ;  /* 0x0000000239cd7824 */ /* 0x000fe200078e02ce */
[----:B------:R-:W-:Y:S03]  /*16820*/  LDSM.16.MT88.4 R40, [R206+0xe000] ;  /* 0x00e00000ce28783b */ /* 0x000fe60000004200 */
[-CC-:B------:R-:W-:Y:S01]  /*16830*/  FFMA.FTZ R155, R3, R165.reuse, -R168.reuse ;  /* 0x000000a5039b7223 */ /* 0x180fe200000108a8 */
[----:B------:R-:W2:Y:S01]  /*16840*/  LDSM.16.MT88.4 R116, [R205+0xc000] ;  /* 0x00c00000cd74783b */ /* 0x000ea20000004200 */
[-CC-:B------:R-:W-:Y:S01]  /*16850*/  FFMA.FTZ R152, R33, R165.reuse, -R168.reuse ;  /* 0x000000a521987223 */ /* 0x180fe200000108a8 */
[-CC-:B------:R-:W-:Y:S01]  /*16860*/  FFMA.FTZ R151, R31, R165.reuse, -R168.reuse ;  /* 0x000000a51f977223 */ /* 0x180fe200000108a8 */
[-CC-:B------:R-:W-:Y:S01]  /*16870*/  FFMA.FTZ R148, R29, R165.reuse, -R168.reuse ;  /* 0x000000a51d947223 */ /* 0x180fe200000108a8 */
[----:B------:R-:W-:Y:S01]  /*16880*/  FFMA.FTZ R135, R15, R165, -R168 ;  /* 0x000000a50f877223 */ /* 0x000fe200000108a8 */
[----:B------:R-:W-:-:S02]  /*16890*/  IMAD R204, R55, 0x2, R206 ;  /* 0x0000000237cc7824 */ /* 0x000fc400078e02ce */
[--C-:B------:R-:W-:Y:S01]  /*168a0*/  FFMA.FTZ R149, R19, R165, -R168.reuse ;  /* 0x000000a513957223 */ /* 0x100fe200000108a8 */
[----:B----4-:R-:W-:Y:S01]  /*168b0*/  FMNMX.FTZ R3, R35, R0, !PT ;  /* 0x0000000023037209 */ /* 0x010fe20007810000 */
[----:B------:R-:W-:Y:S01]  /*168c0*/  MUFU.EX2 R155, R155 ;  /* 0x0000009b009b7308 */ /* 0x000fe20000000800 */
[----:B------:R-:W-:Y:S01]  /*168d0*/  IMAD R203, R55, 0x2, R205 ;  /* 0x0000000237cb7824 */ /* 0x000fe200078e02cd */
[----:B------:R-:W-:Y:S01]  /*168e0*/  LDSM.16.MT88.4 R56, [R204+0xe000] ;  /* 0x00e00000cc38783b */ /* 0x000fe20000004200 */
[----:B------:R-:W-:Y:S01]  /*168f0*/  FSETP.NEU.FTZ.AND P1, PT, R3, -INF , PT ;  /* 0xff8000000300780b */ /* 0x000fe20003f3d000 */
[----:B------:R-:W-:Y:S01]  /*16900*/  FMUL.FTZ R164, R165, R3 ;  /* 0x00000003a5a47220 */ /* 0x000fe20000410000 */
[-C--:B------:R-:W-:Y:S01]  /*16910*/  FFMA.FTZ R144, R17, R165.reuse, -R168 ;  /* 0x000000a511907223 */ /* 0x080fe200000108a8 */
[----:B-1----:R-:W-:Y:S03]  /*16920*/  LDSM.16.MT88.4 R72, [R206+0x10000] ;  /* 0x01000000ce48783b */ /* 0x002fe60000004200 */
[----:B------:R-:W-:Y:S01]  /*16930*/  FSEL R164, R164, RZ, P1 ;  /* 0x000000ffa4a47208 */ /* 0x000fe20000800000 */
[----:B------:R-:W1:Y:S01]  /*16940*/  MUFU.EX2 R152, R152 ;  /* 0x0000009800987308 */ /* 0x000e620000000800 */
        /* <DEDUP_REMOVED lines=15> */
[----:B-1----:R-:W-:Y:S01]  /*16a40*/  F2FP.BF16.F32.PACK_AB R96, R152, R155 ;  /* 0x0000009b9860723e */ /* 0x002fe200000010ff */
[----:B------:R-:W-:-:S02]  /*16a50*/  FFMA.FTZ R146, R7, R165, -R164 ;  /* 0x000000a507927223 */ /* 0x000fc400000108a4 */
[----:B------:R-:W1:Y:S03]  /*16a60*/  LDSM.16.MT88.4 R64, [R203+0xe000] ;  /* 0x00e00000cb40783b */ /* 0x000e660000004200 */
[----:B------:R-:W2:Y:S01]  /*16a70*/  MUFU.EX2 R159, R159 ;  /* 0x0000009f009f7308 */ /* 0x000ea20000000800 */
[----:B------:R-:W-:Y:S01]  /*16a80*/  FFMA.FTZ R145, R5, R165, -R164 ;  /* 0x000000a505917223 */ /* 0x000fe200000108a4 */
[----:B------:R-:W1:Y:S04]  /*16a90*/  LDSM.16.MT88.4 R108, [R204+0xc000] ;  /* 0x00c00000cc6c783b */ /* 0x000e680000004200 */
[----:B------:R-:W1:Y:S02]  /*16aa0*/  LDSM.16.MT88.4 R20, [R204+0xe800] ;  /* 0x00e80000cc14783b */ /* 0x000e640000004200 */
[----:B------:R-:W-:Y:S02]  /*16ab0*/  MUFU.EX2 R153, R153 ;  /* 0x0000009900997308 */ /* 0x000fe40000000800 */
[----:B------:R-:W1:Y:S04]  /*16ac0*/  LDSM.16.MT88.4 R16, [R203+0xe800] ;  /* 0x00e80000cb10783b */ /* 0x000e680000004200 */
[----:B------:R-:W-:Y:S02]  /*16ad0*/  LDSM.16.MT88.4 R100, [R203+0xc000] ;  /* 0x00c00000cb64783b */ /* 0x000fe40000004200 */
[----:B------:R-:W4:Y:S01]  /*16ae0*/  MUFU.EX2 R150, R150 ;  /* 0x0000009600967308 */ /* 0x000f220000000800 */
[----:B---3--:R-:W-:Y:S01]  /*16af0*/  F2FP.BF16.F32.PACK_AB R98, R148, R151 ;  /* 0x000000979462723e */ /* 0x008fe200000010ff */
[----:B------:R-:W-:Y:S01]  /*16b00*/  LDSM.16.MT88.4 R88, [R204+0x10000] ;  /* 0x01000000cc58783b */ /* 0x000fe20000004200 */
[----:B--2---:R-:W-:-:S03]  /*16b10*/  F2FP.BF16.F32.PACK_AB R97, R159, R154 ;  /* 0x0000009a9f61723e */ /* 0x004fc600000010ff */
[----:B------:R-:W-:Y:S02]  /*16b20*/  LDSM.16.MT88.4 R140, [R203+0x10000] ;  /* 0x01000000cb8c783b */ /* 0x000fe40000004200 */
[----:B------:R-:W-:Y:S02]  /*16b30*/  MUFU.EX2 R149, R149 ;  /* 0x0000009500957308 */ /* 0x000fe40000000800 */
[----:B------:R-:W-:Y:S04]  /*16b40*/  LDSM.16.MT88.4 R32, [R204+0xc800] ;  /* 0x00c80000cc20783b */ /* 0x000fe80000004200 */
[----:B------:R-:W-:Y:S01]  /*16b50*/  LDSM.16.MT88.4 R136, [R206+0xc800] ;  /* 0x00c80000ce88783b */ /* 0x000fe20000004200 */
[----:B----4-:R-:W-:Y:S01]  /*16b60*/  F2FP.BF16.F32.PACK_AB R99, R150, R153 ;  /* 0x000000999663723e */ /* 0x010fe200000010ff */
[----:B------:R-:W2:Y:S02]  /*16b70*/  MUFU.EX2 R144, R144 ;  /* 0x0000009000907308 */ /* 0x000ea40000000800 */
        /* <DEDUP_REMOVED lines=23> */
[C---:B-1----:R-:W-:Y:S06]  /*16cf0*/  HMMA.16816.F32.BF16 R60, R96.reuse, R64, RZ ;  /* 0x00000040603c723c */ /* 0x042fec00000418ff */
        /* <DEDUP_REMOVED lines=9> */
[----:B------:R-:W1:Y:S05]  /*16d90*/  LDSM.16.MT88.4 R20, [R204+0x10800] ;  /* 0x01080000cc14783b */ /* 0x000e6a0000004200 */
[C---:B------:R-:W-:Y:S06]  /*16da0*/  HMMA.16816.F32.BF16 R60, R4.reuse, R16, R60 ;  /* 0x00000010043c723c */ /* 0x040fec000004183c */
[----:B------:R-:W-:Y:S01]  /*16db0*/  HMMA.16816.F32.BF16 R64, R4, R18, R64 ;  /* 0x000000120440723c */ /* 0x000fe20000041840 */
[----:B------:R-:W4:Y:S05]  /*16dc0*/  LDSM.16.MT88.4 R16, [R203+0x10800] ;  /* 0x01080000cb10783b */ /* 0x000f2a0000004200 */
        /* <DEDUP_REMOVED lines=109> */
[C---:B-1----:R-:W-:Y:S06]  /*174a0*/  HMMA.16816.F32.BF16 R92, R4.reuse, R20, R92 ;  /* 0x00000014045c723c */ /* 0x042fec000004185c */
[----:B------:R-:W-:Y:S01]  /*174b0*/  HMMA.16816.F32.BF16 R96, R4, R22, R96 ;  /* 0x000000160460723c */ /* 0x000fe20000041860 */
[----:B------:R-:W-:Y:S01]  /*174c0*/  FADD.FTZ R149, R149, R148 ;  /* 0x0000009495957221 */ /* 0x000fe20000010000 */
[----:B------:R-:W-:Y:S01]  /*174d0*/  FADD.FTZ R147, R147, R150 ;  /* 0x0000009693937221 */ /* 0x000fe20000010000 */
[----:B------:R-:W1:Y:S04]  /*174e0*/  LDSM.16.MT88.4 R28, [R205+0xf800] ;  /* 0x00f80000cd1c783b */ /* 0x000e680000004200 */
[----:B-----5:R-:W-:Y:S01]  /*174f0*/  F2FP.BF16.F32.PACK_AB R4, R183, R170 ;  /* 0x000000aab704723e */ /* 0x020fe200000010ff */
[----:B------:R-:W5:Y:S01]  /*17500*/  LDSM.16.MT88.4 R24, [R203+0xf800] ;  /* 0x00f80000cb18783b */ /* 0x000f620000004200 */
[----:B----4-:R-:W-:-:S02]  /*17510*/  F2FP.BF16.F32.PACK_AB R6, R235, R172 ;  /* 0x000000aceb06723e */ /* 0x010fc400000010ff */
[----:B--2---:R-:W-:Y:S01]  /*17520*/  F2FP.BF16.F32.PACK_AB R5, R173, R168 ;  /* 0x000000a8ad05723e */ /* 0x004fe200000010ff */
[----:B------:R-:W2:Y:S01]  /*17530*/  LDSM.16.MT88.4 R20, [R206+0x11800] ;  /* 0x01180000ce14783b */ /* 0x000ea20000004200 */
        /* <DEDUP_REMOVED lines=38> */
[C---:B-1----:R-:W-:Y:S06]  /*177a0*/  HMMA.16816.F32.BF16 R44, R4.reuse, R28, R44 ;  /* 0x0000001c042c723c */ /* 0x042fec000004182c */
[C---:B------:R-:W-:Y:S06]  /*177b0*/  HMMA.16816.F32.BF16 R48, R4.reuse, R30, R48 ;  /* 0x0000001e0430723c */ /* 0x040fec0000041830 */
[C---:B-----5:R-:W-:Y:S06]  /*177c0*/  HMMA.16816.F32.BF16 R60, R4.reuse, R24, R60 ;  /* 0x00000018043c723c */ /* 0x060fec000004183c */
        /* <DEDUP_REMOVED lines=87> */
.L_x_6719:
[----:B-1----:R-:W-:Y:S02]  /*17d40*/  R2UR UR4, R182 ;  /* 0x00000000b60472ca */ /* 0x002fe400000e0000 */
[----:B------:R-:W-:-:S13]  /*17d50*/  R2UR UR5, R183 ;  /* 0x00000000b70572ca */ /* 0x000fda00000e0000 */
[----:B--2---:R-:W2:Y:S02]  /*17d60*/  LD.E R4, desc[UR4][R180.64+0x40] ;  /* 0x00004004b4047980 */ /* 0x004ea4000c101900 */
[----:B--2---:R-:W-:-:S05]  /*17d70*/  IMAD.U32 R4, R4, -0x40, RZ ;  /* 0xffffffc004047824 */ /* 0x004fca00078e00ff */
[----:B------:R-:W-:Y:S02]  /*17d80*/  SHF.R.S32.HI R0, RZ, 0x1f, R4 ;  /* 0x0000001fff007819 */ /* 0x000fe40000011404 */
.L_x_6720:
[----:B------:R-:W-:Y:S05]  /*17d90*/  BSYNC B0 ;  /* 0x0000000000007941 */ /* 0x000fea0003800000 */
.L_x_6718:
        /* <DEDUP_REMOVED lines=123> */
[----:B------:R-:W2:Y:S04]  /*18550*/  LD.E R0, desc[UR4][R180.64+0x18c] ;  /* 0x00018c04b4007980 */ /* 0x000ea8000c101900 */
[----:B------:R-:W4:Y:S04]  /*18560*/  LDSM.16.M88.4 R156, [R201+0x6800] ;  /* 0x00680000c99c783b */ /* 0x000f280000000200 */
[----:B------:R-:W5:Y:S04]  /*18570*/  LDSM.16.M88.4 R148, [R201+0x7000] ;  /* 0x00700000c994783b */ /* 0x000f680000000200 */
[----:B------:R-:W5:Y:S04]  /*18580*/  LDSM.16.M88.4 R20, [R201+0x7800] ;  /* 0x00780000c914783b */ /* 0x000f680000000200 */
[----:B---3--:R-:W-:Y:S04]  /*18590*/  LDSM.16.M88.4 R28, [R198] ;  /* 0x00000000c61c783b */ /* 0x008fe80000000200 */
[----:B------:R-:W3:Y:S04]  /*185a0*/  LDSM.16.M88.4 R8, [R196+0x6000] ;  /* 0x00600000c408783b */ /* 0x000ee80000000200 */
[----:B------:R-:W3:Y:S01]  /*185b0*/  LDSM.16.M88.4 R172, [R195] ;  /* 0x00000000c3ac783b */ /* 0x000ee20000000200 */
[C---:B-1----:R-:W-:Y:S03]  /*185c0*/  HMMA.16816.F32.BF16 R16, R140.reuse, R12, RZ ;  /* 0x0000000c8c10723c */ /* 0x042fe600000418ff */
[----:B------:R-:W1:Y:S04]  /*185d0*/  LDSM.16.M88.4 R168, [R194] ;  /* 0x00000000c2a8783b */ /* 0x000e680000000200 */
[----:B------:R-:W1:Y:S01]  /*185e0*/  LDSM.16.M88.4 R164, [R193] ;  /* 0x00000000c1a4783b */ /* 0x000e620000000200 */
[C---:B------:R-:W-:Y:S03]  /*185f0*/  HMMA.16816.F32.BF16 R12, R140.reuse, R14, RZ ;  /* 0x0000000e8c0c723c */ /* 0x040fe600000418ff */
[----:B------:R-:W-:Y:S04]  /*18600*/  LDSM.16.M88.4 R176, [R196+0x6800] ;  /* 0x00680000c4b0783b */ /* 0x000fe80000000200 */
[----:B------:R-:W-:Y:S01]  /*18610*/  LDSM.16.M88.4 R136, [R196+0x7000] ;  /* 0x00700000c488783b */ /* 0x000fe20000000200 */
[----:B----4-:R-:W-:Y:S03]  /*18620*/  HMMA.16816.F32.BF16 R160, R140, R156, RZ ;  /* 0x0000009c8ca0723c */ /* 0x010fe600000418ff */
[----:B------:R-:W-:Y:S01]  /*18630*/  LDSM.16.M88.4 R32, [R196+0x7800] ;  /* 0x00780000c420783b */ /* 0x000fe20000000200 */
[----:B------:R-:W-:-:S03]  /*18640*/  IMAD R133, R224, 0x40, R133 ;  /* 0x00000040e0857824 */ /* 0x000fc600078e0285 */
[----:B------:R-:W0:Y:S01]  /*18650*/  LDGDEPBAR ;  /* 0x00000000000079af */ /* 0x000e220000000000 */
[----:B------:R-:W-:Y:S06]  /*18660*/  HMMA.16816.F32.BF16 R16, R24, R4, R16 ;  /* 0x000000041810723c */ /* 0x000fec0000041810 */
[C---:B-----5:R-:W-:Y:S06]  /*18670*/  HMMA.16816.F32.BF16 R152, R140.reuse, R148, RZ ;  /* 0x000000948c98723c */ /* 0x060fec00000418ff */
[C---:B------:R-:W-:Y:S06]  /*18680*/  HMMA.16816.F32.BF16 R156, R140.reuse, R158, RZ ;  /* 0x0000009e8c9c723c */ /* 0x040fec00000418ff */
[C---:B------:R-:W-:Y:S06]  /*18690*/  HMMA.16816.F32.BF16 R148, R140.reuse, R150, RZ ;  /* 0x000000968c94723c */ /* 0x040fec00000418ff */
[C---:B------:R-:W-:Y:S06]  /*186a0*/  HMMA.16816.F32.BF16 R144, R140.reuse, R20, RZ ;  /* 0x000000148c90723c */ /* 0x040fec00000418ff */
[----:B------:R-:W-:Y:S01]  /*186b0*/  HMMA.16816.F32.BF16 R140, R140, R22, RZ ;  /* 0x000000168c8c723c */ /* 0x000fe200000418ff */
[----:B------:R-:W-:Y:S05]  /*186c0*/  LDSM.16.M88.4 R20, [R197] ;  /* 0x00000000c514783b */ /* 0x000fea0000000200 */
[----:B------:R-:W-:Y:S01]  /*186d0*/  HMMA.16816.F32.BF16 R12, R24, R6, R12 ;  /* 0x00000006180c723c */ /* 0x000fe2000004180c */
[----:B------:R-:W4:Y:S05]  /*186e0*/  LDSM.16.M88.4 R4, [R192] ;  /* 0x00000000c004783b */ /* 0x000f2a0000000200 */
[----:B---3--:R-:W-:Y:S06]  /*186f0*/  HMMA.16816.F32.BF16 R16, R28, R8, R16 ;  /* 0x000000081c10723c */ /* 0x008fec0000041810 */
        /* <DEDUP_REMOVED lines=12> */
[----:B----4-:R-:W-:Y:S06]  /*187c0*/  HMMA.16816.F32.BF16 R16, R20, R4, R16 ;  /* 0x000000041410723c */ /* 0x010fec0000041810 */
        /* <DEDUP_REMOVED lines=11> */
[----:B------:R-:W3:Y:S03]  /*18880*/  LDSM.16.M88.4 R4, [R191] ;  /* 0x00000000bf04783b */ /* 0x000ee60000000200 */
[----:B-1----:R-:W-:Y:S06]  /*18890*/  HMMA.16816.F32.BF16 R16, R24, R8, R16 ;  /* 0x000000081810723c */ /* 0x002fec0000041810 */
        /* <DEDUP_REMOVED lines=11> */
[----:B------:R-:W1:Y:S03]  /*18950*/  LDSM.16.M88.4 R8, [R196+0x8000] ;  /* 0x00800000c408783b */ /* 0x000e660000000200 */
[----:B---3--:R-:W-:Y:S06]  /*18960*/  HMMA.16816.F32.BF16 R16, R32, R4, R16 ;  /* 0x000000042010723c */ /* 0x008fec0000041810 */
        /* <DEDUP_REMOVED lines=11> */
[----:B------:R-:W3:Y:S03]  /*18a20*/  LDSM.16.M88.4 R4, [R192+0x2000] ;  /* 0x00200000c004783b */ /* 0x000ee60000000200 */
        /* <DEDUP_REMOVED lines=55> */
[----:B------:R-:W-:Y:S06]  /*18da0*/  HMMA.16816.F32.BF16 R12, R136, R34, R12 ;  /* 0x00000022880c723c */ /* 0x000fec000004180c */
[C---:B------:R-:W-:Y:S01]  /*18db0*/  HMMA.16816.F32.BF16 R156, R176.reuse, R174, R156 ;  /* 0x000000aeb09c723c */ /* 0x040fe2000004189c */
[----:B------:R-:W-:Y:S05]  /*18dc0*/  LDSM.16.M88.4 R172, [R192+0x5000] ;  /* 0x00500000c0ac783b */ /* 0x000fea0000000200 */
[----:B------:R-:W-:Y:S06]  /*18dd0*/  HMMA.16816.F32.BF16 R152, R176, R168, R152 ;  /* 0x000000a8b098723c */ /* 0x000fec0000041898 */
[----:B---3--:R-:W-:Y:S06]  /*18de0*/  HMMA.16816.F32.BF16 R16, R8, R4, R16 ;  /* 0x000000040810723c */ /* 0x008fec0000041810 */
[C---:B------:R-:W-:Y:S01]  /*18df0*/  HMMA.16816.F32.BF16 R148, R176.reuse, R170, R148 ;  /* 0x000000aab094723c */ /* 0x040fe20000041894 */
[----:B------:R-:W-:Y:S05]  /*18e00*/  LDSM.16.M88.4 R168, [R192+0x5800] ;  /* 0x00580000c0a8783b */ /* 0x000fea0000000200 */
[----:B------:R-:W-:Y:S01]  /*18e10*/  HMMA.16816.F32.BF16 R164, R176, R166, R140 ;  /* 0x000000a6b0a4723c */ /* 0x000fe2000004188c */
[----:B------:R-:W1:Y:S01]  /*18e20*/  LDSM.16.M88.4 R140, [R192+0x4800] ;  /* 0x00480000c08c783b */ /* 0x000e620000000200 */
[C---:B------:R-:W-:Y:S01]  /*18e30*/  VIADD R2, R133.reuse, 0x1 ;  /* 0x0000000185027836 */ /* 0x040fe20000000000 */
[----:B------:R-:W-:Y:S01]  /*18e40*/  ISETP.GE.AND P2, PT, R133, R230, PT ;  /* 0x000000e68500720c */ /* 0x000fe20003f46270 */
[----:B------:R-:W-:-:S04]  /*18e50*/  DEPBAR.LE SB0, 0x0 ;  /* 0x000080000000791a */ /* 0x000fc80000000000 */
[----:B------:R-:W-:Y:S04]  /*18e60*/  HMMA.16816.F32.BF16 R12, R8, R6, R12 ;  /* 0x00000006080c723c */ /* 0x000fe8000004180c */
[-C--:B--2---:R-:W-:Y:S02]  /*18e70*/  FMUL.FTZ R4, R16, R0.reuse ;  /* 0x0000000010047220 */ /* 0x084fe40000410000 */
[----:B------:R-:W-:Y:S01]  /*18e80*/  HMMA.16816.F32.BF16 R160, R136, R28, R160 ;  /* 0x0000001c88a0723c */ /* 0x000fe200000418a0 */
[----:B------:R-:W-:-:S05]  /*18e90*/  FMUL.FTZ R6, R17, R0 ;  /* 0x0000000011067220 */ /* 0x000fca0000410000 */
[C---:B------:R-:W-:Y:S01]  /*18ea0*/  HMMA.16816.F32.BF16 R156, R136.reuse, R30, R156 ;  /* 0x0000001e889c723c */ /* 0x040fe2000004189c */
[----:B------:R-:W2:Y:S05]  /*18eb0*/  MUFU.TANH R4, R4 ;  /* 0x0000000400047308 */ /* 0x000eaa0000002400 */
[C---:B------:R-:W-:Y:S06]  /*18ec0*/  HMMA.16816.F32.BF16 R152, R136.reuse, R24, R152 ;  /* 0x000000188898723c */ /* 0x040fec0000041898 */
[C---:B------:R-:W-:Y:S06]  /*18ed0*/  HMMA.16816.F32.BF16 R148, R136.reuse, R26, R148 ;  /* 0x0000001a8894723c */ /* 0x040fec0000041894 */
[C---:B------:R-:W-:Y:S06]  /*18ee0*/  HMMA.16816.F32.BF16 R144, R136.reuse, R20, R144 ;  /* 0x000000148890723c */ /* 0x040fec0000041890 */
[----:B------:R-:W-:Y:S01]  /*18ef0*/  HMMA.16816.F32.BF16 R164, R136, R22, R164 ;  /* 0x0000001688a4723c */ /* 0x000fe200000418a4 */
[C---:B------:R-:W-:Y:S01]  /*18f00*/  IMAD.IADD R7, R231.reuse, 0x1, -R133 ;  /* 0x00000001e7077824 */ /* 0x040fe200078e0a85 */
[----:B------:R-:W3:Y:S01]  /*18f10*/  MUFU.TANH R6, R6 ;  /* 0x0000000600067308 */ /* 0x000ee20000002400 */
[----:B------:R-:W-:-:S03]  /*18f20*/  IMAD.IADD R5, R231, 0x1, -R2 ;  /* 0x00000001e7057824 */ /* 0x000fc600078e0a02 */
[----:B------:R-:W-:Y:S02]  /*18f30*/  IABS R7, R7 ;  /* 0x0000000700077213 */ /* 0x000fe40000000000 */
[----:B------:R-:W-:Y:S02]  /*18f40*/  IABS R5, R5 ;  /* 0x0000000500057213 */ /* 0x000fe40000000000 */
[----:B------:R-:W-:Y:S01]  /*18f50*/  I2FP.F32.S32 R7, R7 ;  /* 0x0000000700077245 */ /* 0x000fe20000201400 */
[----:B------:R-:W-:Y:S01]  /*18f60*/  FMUL.FTZ R12, R12, R0 ;  /* 0x000000000c0c7220 */ /* 0x000fe20000410000 */
[----:B------:R-:W-:Y:S01]  /*18f70*/  I2FP.F32.S32 R5, R5 ;  /* 0x0000000500057245 */ /* 0x000fe20000201400 */
[----:B-1----:R-:W-:Y:S02]  /*18f80*/  HMMA.16816.F32.BF16 R160, R8, R140, R160 ;  /* 0x0000008c08a0723c */ /* 0x002fe400000418a0 */
[----:B--2---:R-:W-:Y:S01]  /*18f90*/  FFMA.FTZ R7, -R225, R7, R4 ;  /* 0x00000007e1077223 */ /* 0x004fe20000010104 */
[----:B------:R-:W-:-:S02]  /*18fa0*/  VIADD R4, R133, 0x9 ;  /* 0x0000000985047836 */ /* 0x000fc40000000000 */
[----:B------:R-:W-:Y:S01]  /*18fb0*/  FMUL.FTZ R13, R13, R0 ;  /* 0x000000000d0d7220 */ /* 0x000fe20000410000 */
[----:B---3--:R-:W-:Y:S01]  /*18fc0*/  FFMA.FTZ R6, -R225, R5, R6 ;  /* 0x00000005e1067223 */ /* 0x008fe20000010106 */
[----:B------:R-:W-:Y:S01]  /*18fd0*/  HMMA.16816.F32.BF16 R156, R8, R142, R156 ;  /* 0x0000008e089c723c */ /* 0x000fe2000004189c */
[C---:B------:R-:W-:Y:S01]  /*18fe0*/  VIADD R5, R133.reuse, 0x8 ;  /* 0x0000000885057836 */ /* 0x040fe20000000000 */
[----:B------:R-:W1:Y:S01]  /*18ff0*/  MUFU.TANH R12, R12 ;  /* 0x0000000c000c7308 */ /* 0x000e620000002400 */
[----:B------:R-:W-:-:S03]  /*19000*/  ISETP.GE.OR P2, PT, R133, R229, !P2 ;  /* 0x000000e58500720c */ /* 0x000fc60005746670 */
[----:B------:R-:W-:Y:S01]  /*19010*/  HMMA.16816.F32.BF16 R152, R8, R172, R152 ;  /* 0x000000ac0898723c */ /* 0x000fe20000041898 */
[----:B------:R-:W-:-:S05]  /*19020*/  FMUL.FTZ R18, R18, R0 ;  /* 0x0000000012127220 */ /* 0x000fca0000410000 */
[----:B------:R-:W-:Y:S01]  /*19030*/  HMMA.16816.F32.BF16 R148, R8, R174, R148 ;  /* 0x000000ae0894723c */ /* 0x000fe20000041894 */
[----:B------:R-:W-:-:S05]  /*19040*/  FSEL R16, R7, -INF , !P2 ;  /* 0xff80000007107808 */ /* 0x000fca0005000000 */
[C---:B------:R-:W-:Y:S06]  /*19050*/  HMMA.16816.F32.BF16 R144, R8.reuse, R168, R144 ;  /* 0x000000a80890723c */ /* 0x040fec0000041890 */
[----:B------:R-:W-:Y:S01]  /*19060*/  HMMA.16816.F32.BF16 R164, R8, R170, R164 ;  /* 0x000000aa08a4723c */ /* 0x000fe200000418a4 */
[----:B------:R-:W2:Y:S01]  /*19070*/  MUFU.TANH R10, R13 ;  /* 0x0000000d000a7308 */ /* 0x000ea20000002400 */
[----:B------:R-:W-:-:S05]  /*19080*/  FMUL.FTZ R19, R19, R0 ;  /* 0x0000000013137220 */ /* 0x000fca0000410000 */
[C---:B------:R-:W-:Y:S02]  /*19090*/  IMAD.IADD R11, R231.reuse, 0x1, -R4 ;  /* 0x00000001e70b7824 */ /* 0x040fe400078e0a04 */
[--C-:B------:R-:W-:Y:S01]  /*190a0*/  IMAD.IADD R9, R231, 0x1, -R5.reuse ;  /* 0x00000001e7097824 */ /* 0x100fe200078e0a05 */
[CC--:B------:R-:W-:Y:S02]  /*190b0*/  ISETP.GE.AND P6, PT, R5.reuse, R230.reuse, PT ;  /* 0x000000e60500720c */ /* 0x0c0fe40003fc6270 */
[C---:B------:R-:W-:Y:S02]  /*190c0*/  ISETP.GE.AND P2, PT, R5.reuse, R227, PT ;  /* 0x000000e30500720c */ /* 0x040fe40003f46270 */
[----:B------:R-:W-:Y:S02]  /*190d0*/  IABS R11, R11 ;  /* 0x0000000b000b7213 */ /* 0x000fe40000000000 */
[C---:B------:R-:W-:Y:S02]  /*190e0*/  ISETP.GE.AND P5, PT, R2.reuse, R230, PT ;  /* 0x000000e60200720c */ /* 0x040fe40003fa6270 */
[----:B------:R-:W-:Y:S01]  /*190f0*/  ISETP.GE.AND P1, PT, R2, R227, PT ;  /* 0x000000e30200720c */ /* 0x000fe20003f26270 */
[----:B------:R-:W-:Y:S01]  /*19100*/  FMUL.FTZ R14, R14, R0 ;  /* 0x000000000e0e7220 */ /* 0x000fe20000410000 */
[----:B------:R-:W-:Y:S01]  /*19110*/  IABS R9, R9 ;  /* 0x0000000900097213 */ /* 0x000fe20000000000 */
[----:B------:R-:W3:Y:S01]  /*19120*/  MUFU.TANH R18, R18 ;  /* 0x0000001200127308 */ /* 0x000ee20000002400 */
[CC--:B------:R-:W-:Y:S01]  /*19130*/  ISETP.GE.OR P6, PT, R5.reuse, R229.reuse, !P6 ;  /* 0x000000e50500720c */ /* 0x0c0fe200077c6670 */
[----:B------:R-:W-:Y:S01]  /*19140*/  IMAD.IADD R7, R228, 0x1, -R5 ;  /* 0x00000001e4077824 */ /* 0x000fe200078e0a05 */
[----:B------:R-:W-:Y:S01]  /*19150*/  ISETP.GE.OR P2, PT, R5, R226, !P2 ;  /* 0x000000e20500720c */ /* 0x000fe20005746670 */
[----:B------:R-:W-:Y:S01]  /*19160*/  IMAD.MOV.U32 R5, RZ, RZ, R11 ;  /* 0x000000ffff057224 */ /* 0x000fe200078e000b */
[----:B------:R-:W-:-:S03]  /*19170*/  ISETP.GE.OR P5, PT, R2, R229, !P5 ;  /* 0x000000e50200720c */ /* 0x000fc60006fa6670 */
[----:B------:R-:W4:Y:S01]  /*19180*/  MUFU.TANH R20, R19 ;  /* 0x0000001300147308 */ /* 0x000f220000002400 */
[----:B------:R-:W-:Y:S01]  /*19190*/  ISETP.GE.OR P1, PT, R2, R226, !P1 ;  /* 0x000000e20200720c */ /* 0x000fe20004f26670 */
[C---:B------:R-:W-:Y:S01]  /*191a0*/  IMAD.IADD R8, R228.reuse, 0x1, -R133 ;  /* 0x00000001e4087824 */ /* 0x040fe200078e0a85 */
[----:B------:R-:W-:Y:S01]  /*191b0*/  I2FP.F32.S32 R9, R9 ;  /* 0x0000000900097245 */ /* 0x000fe20000201400 */
[----:B------:R-:W-:Y:S01]  /*191c0*/  IMAD.IADD R2, R228, 0x1, -R2 ;  /* 0x00000001e4027824 */ /* 0x000fe200078e0a02 */
[----:B------:R-:W-:-:S03]  /*191d0*/  I2FP.F32.S32 R5, R5 ;  /* 0x0000000500057245 */ /* 0x000fc60000201400 */
[----:B------:R5:W4:Y:S01]  /*191e0*/  MUFU.TANH R22, R14 ;  /* 0x0000000e00167308 */ /* 0x000b220000002400 */
[----:B------:R-:W-:Y:S01]  /*191f0*/  IABS R8, R8 ;  /* 0x0000000800087213 */ /* 0x000fe20000000000 */
[C---:B-1----:R-:W-:Y:S01]  /*19200*/  FFMA.FTZ R12, -R225.reuse, R9, R12 ;  /* 0x00000009e10c7223 */ /* 0x042fe2000001010c */
[----:B------:R-:W-:Y:S01]  /*19210*/  IABS R2, R2 ;  /* 0x0000000200027213 */ /* 0x000fe20000000000 */
[----:B------:R-:W-:Y:S01]  /*19220*/  FMUL.FTZ R160, R160, R0 ;  /* 0x00000000a0a07220 */ /* 0x000fe20000410000 */
[----:B--2---:R-:W-:Y:S01]  /*19230*/  FFMA.FTZ R10, -R225, R5, R10 ;  /* 0x00000005e10a7223 */ /* 0x004fe2000001010a */
[----:B------:R-:W-:Y:S02]  /*19240*/  IABS R7, R7 ;  /* 0x0000000700077213 */ /* 0x000fe40000000000 */
[----:B------:R-:W-:Y:S02]  /*19250*/  I2FP.F32.S32 R8, R8 ;  /* 0x0000000800087245 */ /* 0x000fe40000201400 */
[----:B------:R-:W-:-:S02]  /*19260*/  I2FP.F32.S32 R5, R2 ;  /* 0x0000000200057245 */ /* 0x000fc40000201400 */
[----:B------:R-:W-:Y:S02]  /*19270*/  FSEL R12, R12, -INF , !P6 ;  /* 0xff8000000c0c7808 */ /* 0x000fe40007000000 */
[----:B-----5:R-:W-:Y:S02]  /*19280*/  FSEL R14, R6, -INF , !P5 ;  /* 0xff800000060e7808 */ /* 0x020fe40006800000 */
[C---:B------:R-:W-:Y:S01]  /*19290*/  ISETP.GE.AND P5, PT, R4.reuse, R230, PT ;  /* 0x000000e60400720c */ /* 0x040fe20003fa6270 */
[C---:B------:R-:W-:Y:S01]  /*192a0*/  VIADD R9, R133.reuse, 0x10 ;  /* 0x0000001085097836 */ /* 0x040fe20000000000 */
[----:B------:R-:W-:Y:S02]  /*192b0*/  ISETP.GE.AND P6, PT, R133, R227, PT ;  /* 0x000000e38500720c */ /* 0x000fe40003fc6270 */
[----:B------:R-:W-:Y:S01]  /*192c0*/  ISETP.GE.OR P5, PT, R4, R229, !P5 ;  /* 0x000000e50400720c */ /* 0x000fe20006fa6670 */
[----:B------:R-:W-:Y:S01]  /*192d0*/  FMUL.FTZ R15, R15, R0 ;  /* 0x000000000f0f7220 */ /* 0x000fe20000410000 */
[----:B------:R-:W-:Y:S01]  /*192e0*/  I2FP.F32.S32 R7, R7 ;  /* 0x0000000700077245 */ /* 0x000fe20000201400 */
[----:B------:R-:W1:Y:S01]  /*192f0*/  MUFU.TANH R160, R160 ;  /* 0x000000a000a07308 */ /* 0x000e620000002400 */
[C---:B---3--:R-:W-:Y:S01]  /*19300*/  FFMA.FTZ R8, -R225.reuse, R8, R18 ;  /* 0x00000008e1087223 */ /* 0x048fe20000010112 */
[----:B----4-:R-:W-:Y:S01]  /*19310*/  FFMA.FTZ R2, -R225, R5, R20 ;  /* 0x00000005e1027223 */ /* 0x010fe20000010114 */
[----:B------:R-:W-:Y:S01]  /*19320*/  FSEL R10, R10, -INF , !P5 ;  /* 0xff8000000a0a7808 */ /* 0x000fe20006800000 */
[-C--:B------:R-:W-:Y:S01]  /*19330*/  FMUL.FTZ R161, R161, R0.reuse ;  /* 0x00000000a1a17220 */ /* 0x080fe20000410000 */
[----:B------:R-:W-:Y:S01]  /*19340*/  ISETP.GE.AND P5, PT, R4, R227, PT ;  /* 0x000000e30400720c */ /* 0x000fe20003fa6270 */
[----:B------:R-:W-:Y:S01]  /*19350*/  FMUL.FTZ R162, R162, R0 ;  /* 0x00000000a2a27220 */ /* 0x000fe20000410000 */
[----:B------:R-:W-:Y:S01]  /*19360*/  ISETP.GE.OR P6, PT, R133, R226, !P6 ;  /* 0x000000e28500720c */ /* 0x000fe200077c6670 */
[----:B------:R-:W-:Y:S01]  /*19370*/  FMUL.FTZ R156, R156, R0 ;  /* 0x000000009c9c7220 */ /* 0x000fe20000410000 */
[----:B------:R-:W-:Y:S01]  /*19380*/  IMAD.IADD R11, R231, 0x1, -R9 ;  /* 0x00000001e70b7824 */ /* 0x000fe200078e0a09 */
[----:B------:R2:W3:Y:S01]  /*19390*/  MUFU.TANH R24, R15 ;  /* 0x0000000f00187308 */ /* 0x0004e20000002400 */
[----:B------:R-:W-:Y:S01]  /*193a0*/  FFMA.FTZ R6, -R225, R7, R22 ;  /* 0x00000007e1067223 */ /* 0x000fe20000010116 */
[----:B------:R-:W-:Y:S01]  /*193b0*/  VIADD R7, R133, 0x11 ;  /* 0x0000001185077836 */ /* 0x000fe20000000000 */
[----:B------:R-:W-:Y:S01]  /*193c0*/  ISETP.GE.OR P5, PT, R4, R226, !P5 ;  /* 0x000000e20400720c */ /* 0x000fe20006fa6670 */
[----:B------:R-:W-:Y:S01]  /*193d0*/  IMAD.IADD R4, R228, 0x1, -R4 ;  /* 0x00000001e4047824 */ /* 0x000fe200078e0a04 */
[----:B------:R-:W-:-:S02]  /*193e0*/  FSEL R8, R8, -INF , !P6 ;  /* 0xff80000008087808 */ /* 0x000fc40007000000 */
[----:B------:R-:W-:Y:S01]  /*193f0*/  FSEL R2, R2, -INF , !P1 ;  /* 0xff80000002027808 */ /* 0x000fe20004800000 */
[----:B------:R-:W4:Y:S01]  /*19400*/  MUFU.TANH R18, R161 ;  /* 0x000000a100127308 */ /* 0x000f220000002400 */
[----:B------:R-:W-:Y:S01]  /*19410*/  ISETP.GE.AND P6, PT, R9, R230, PT ;  /* 0x000000e60900720c */ /* 0x000fe20003fc6270 */
[----:B------:R-:W-:Y:S01]  /*19420*/  VIADD R5, R133, 0x18 ;  /* 0x0000001885057836 */ /* 0x000fe20000000000 */
[----:B------:R-:W-:Y:S02]  /*19430*/  ISETP.GE.AND P1, PT, R9, R227, PT ;  /* 0x000000e30900720c */ /* 0x000fe40003f26270 */
[----:B------:R-:W-:-:S03]  /*19440*/  IABS R11, R11 ;  /* 0x0000000b000b7213 */ /* 0x000fc60000000000 */
[----:B------:R-:W5:Y:S01]  /*19450*/  MUFU.TANH R156, R156 ;  /* 0x0000009c009c7308 */ /* 0x000f620000002400 */
[----:B--2---:R-:W-:Y:S01]  /*19460*/  IMAD.IADD R15, R231, 0x1, -R7 ;  /* 0x00000001e70f7824 */ /* 0x004fe200078e0a07 */
[----:B------:R-:W-:Y:S01]  /*19470*/  ISETP.GE.OR P6, PT, R9, R229, !P6 ;  /* 0x000000e50900720c */ /* 0x000fe200077c6670 */
[----:B------:R-:W-:Y:S01]  /*19480*/  IMAD.IADD R13, R231, 0x1, -R5 ;  /* 0x00000001e70d7824 */ /* 0x000fe200078e0a05 */
[----:B------:R-:W-:Y:S01]  /*19490*/  ISETP.GE.OR P1, PT, R9, R226, !P1 ;  /* 0x000000e20900720c */ /* 0x000fe20004f26670 */
[----:B------:R-:W-:-:S03]  /*194a0*/  IMAD.IADD R9, R228, 0x1, -R9 ;  /* 0x00000001e4097824 */ /* 0x000fc600078e0a09 */
[----:B------:R-:W2:Y:S01]  /*194b0*/  MUFU.TANH R162, R162 ;  /* 0x000000a200a27308 */ /* 0x000ea20000002400 */
[----:B------:R-:W-:Y:S02]  /*194c0*/  IABS R4, R4 ;  /* 0x0000000400047213 */ /* 0x000fe40000000000 */
[----:B------:R-:W-:Y:S02]  /*194d0*/  I2FP.F32.S32 R11, R11 ;  /* 0x0000000b000b7245 */ /* 0x000fe40000201400 */
[----:B------:R-:W-:Y:S02]  /*194e0*/  IABS R15, R15 ;  /* 0x0000000f000f7213 */ /* 0x000fe40000000000 */
[----:B------:R-:W-:Y:S01]  /*194f0*/  I2FP.F32.S32 R4, R4 ;  /* 0x0000000400047245 */ /* 0x000fe20000201400 */
[----:B-1----:R-:W-:Y:S01]  /*19500*/  FFMA.FTZ R11, -R225, R11, R160 ;  /* 0x0000000be10b7223 */ /* 0x002fe200000101a0 */
[----:B------:R-:W-:Y:S02]  /*19510*/  IABS R9, R9 ;  /* 0x0000000900097213 */ /* 0x000fe40000000000 */
[----:B------:R-:W-:-:S02]  /*19520*/  IABS R13, R13 ;  /* 0x0000000d000d7213 */ /* 0x000fc40000000000 */
[----:B------:R-:W-:Y:S01]  /*19530*/  I2FP.F32.S32 R15, R15 ;  /* 0x0000000f000f7245 */ /* 0x000fe20000201400 */
[----:B---3--:R-:W-:Y:S01]  /*19540*/  FFMA.FTZ R4, -R225, R4, R24 ;  /* 0x00000004e1047223 */ /* 0x008fe20000010118 */
[----:B------:R-:W-:Y:S02]  /*19550*/  FSEL R6, R6, -INF , !P2 ;  /* 0xff80000006067808 */ /* 0x000fe40005000000 */
[----:B------:R-:W-:Y:S02]  /*19560*/  I2FP.F32.S32 R13, R13 ;  /* 0x0000000d000d7245 */ /* 0x000fe40000201400 */
[----:B------:R-:W-:Y:S02]  /*19570*/  I2FP.F32.S32 R9, R9 ;  /* 0x0000000900097245 */ /* 0x000fe40000201400 */
[-C--:B------:R-:W-:Y:S02]  /*19580*/  ISETP.GE.AND P2, PT, R7, R230.reuse, PT ;  /* 0x000000e60700720c */ /* 0x080fe40003f46270 */
[----:B------:R-:W-:Y:S01]  /*19590*/  FSEL R242, R11, -INF , !P6 ;  /* 0xff8000000bf27808 */ /* 0x000fe20007000000 */
[----:B----4-:R-:W-:Y:S01]  /*195a0*/  FFMA.FTZ R15, -R225, R15, R18 ;  /* 0x0000000fe10f7223 */ /* 0x010fe20000010112 */
[----:B------:R-:W-:Y:S01]  /*195b0*/  ISETP.GE.AND P6, PT, R5, R230, PT ;  /* 0x000000e60500720c */ /* 0x000fe20003fc6270 */
[-C--:B------:R-:W-:Y:S01]  /*195c0*/  FMUL.FTZ R163, R163, R0.reuse ;  /* 0x00000000a3a37220 */ /* 0x080fe20000410000 */
[----:B------:R-:W-:Y:S01]  /*195d0*/  ISETP.GE.OR P2, PT, R7, R229, !P2 ;  /* 0x000000e50700720c */ /* 0x000fe20005746670 */
[-C--:B------:R-:W-:Y:S01]  /*195e0*/  FMUL.FTZ R158, R158, R0.reuse ;  /* 0x000000009e9e7220 */ /* 0x080fe20000410000 */
[C---:B-----5:R-:W-:Y:S01]  /*195f0*/  FFMA.FTZ R13, -R225.reuse, R13, R156 ;  /* 0x0000000de10d7223 */ /* 0x060fe2000001019c */
[----:B--2---:R-:W-:Y:S01]  /*19600*/  FFMA.FTZ R9, -R225, R9, R162 ;  /* 0x00000009e1097223 */ /* 0x004fe200000101a2 */
[----:B------:R-:W-:Y:S01]  /*19610*/  FSEL R4, R4, -INF , !P5 ;  /* 0xff80000004047808 */ /* 0x000fe20006800000 */
[----:B------:R-:W-:Y:S01]  /*19620*/  VIADD R17, R133, 0x19 ;  /* 0x0000001985117836 */ /* 0x000fe20000000000 */
[----:B------:R-:W-:Y:S01]  /*19630*/  ISETP.GE.AND P5, PT, R7, R227, PT ;  /* 0x000000e30700720c */ /* 0x000fe20003fa6270 */
[-C--:B------:R-:W-:Y:S01]  /*19640*/  FMUL.FTZ R157, R157, R0.reuse ;  /* 0x000000009d9d7220 */ /* 0x080fe20000410000 */
[----:B------:R-:W-:Y:S01]  /*19650*/  ISETP.GE.OR P6, PT, R5, R229, !P6 ;  /* 0x000000e50500720c */ /* 0x000fe200077c6670 */
[----:B------:R-:W1:Y:S01]  /*19660*/  MUFU.TANH R18, R163 ;  /* 0x000000a300127308 */ /* 0x000e620000002400 */
[----:B------:R-:W-:Y:S01]  /*19670*/  FSEL R176, R15, -INF , !P2 ;  /* 0xff8000000fb07808 */ /* 0x000fe20005000000 */
[----:B------:R-:W-:Y:S01]  /*19680*/  FMUL.FTZ R159, R159, R0 ;  /* 0x000000009f9f7220 */ /* 0x000fe20000410000 */
[----:B------:R-:W-:-:S02]  /*19690*/  ISETP.GE.AND P2, PT, R5, R227, PT ;  /* 0x000000e30500720c */ /* 0x000fc40003f46270 */
[----:B------:R-:W-:Y:S01]  /*196a0*/  ISETP.GE.OR P5, PT, R7, R226, !P5 ;  /* 0x000000e20700720c */ /* 0x000fe20006fa6670 */
[----:B------:R-:W-:Y:S01]  /*196b0*/  IMAD.IADD R7, R228, 0x1, -R7 ;  /* 0x00000001e4077824 */ /* 0x000fe200078e0a07 */
[----:B------:R-:W-:Y:S01]  /*196c0*/  FSEL R136, R13, -INF , !P6 ;  /* 0xff8000000d887808 */ /* 0x000fe20007000000 */
[----:B------:R-:W2:Y:S01]  /*196d0*/  MUFU.TANH R158, R158 ;  /* 0x0000009e009e7308 */ /* 0x000ea20000002400 */
[----:B------:R-:W-:Y:S02]  /*196e0*/  FSEL R178, R9, -INF , !P1 ;  /* 0xff80000009b27808 */ /* 0x000fe40004800000 */
[C---:B------:R-:W-:Y:S02]  /*196f0*/  ISETP.GE.AND P6, PT, R17.reuse, R230, PT ;  /* 0x000000e61100720c */ /* 0x040fe40003fc6270 */
[----:B------:R-:W-:-:S03]  /*19700*/  ISETP.GE.AND P1, PT, R17, R227, PT ;  /* 0x000000e31100720c */ /* 0x000fc60003f26270 */
[----:B------:R-:W3:Y:S01]  /*19710*/  MUFU.TANH R20, R157 ;  /* 0x0000009d00147308 */ /* 0x000ee20000002400 */
[-C--:B------:R-:W-:Y:S01]  /*19720*/  ISETP.GE.OR P2, PT, R5, R226.reuse, !P2 ;  /* 0x000000e20500720c */ /* 0x080fe20005746670 */
[----:B------:R-:W-:Y:S01]  /*19730*/  IMAD.IADD R5, R228, 0x1, -R5 ;  /* 0x00000001e4057824 */ /* 0x000fe200078e0a05 */
[----:B------:R-:W-:Y:S01]  /*19740*/  ISETP.GE.OR P6, PT, R17, R229, !P6 ;  /* 0x000000e51100720c */ /* 0x000fe200077c6670 */
[----:B------:R-:W-:Y:S01]  /*19750*/  IMAD.IADD R11, R231, 0x1, -R17 ;  /* 0x00000001e70b7824 */ /* 0x000fe200078e0a11 */
[----:B------:R-:W-:-:S03]  /*19760*/  ISETP.GE.OR P1, PT, R17, R226, !P1 ;  /* 0x000000e21100720c */ /* 0x000fc60004f26670 */
[----:B------:R-:W4:Y:S01]  /*19770*/  MUFU.TANH R22, R159 ;  /* 0x0000009f00167308 */ /* 0x000f220000002400 */
[----:B------:R-:W-:Y:S01]  /*19780*/  IMAD.IADD R17, R228, 0x1, -R17 ;  /* 0x00000001e4117824 */ /* 0x000fe200078e0a11 */
[----:B------:R-:W-:Y:S02]  /*19790*/  IABS R9, R7 ;  /* 0x0000000700097213 */ /* 0x000fe40000000000 */
[----:B------:R-:W-:Y:S02]  /*197a0*/  IABS R7, R5 ;  /* 0x0000000500077213 */ /* 0x000fe40000000000 */
[----:B------:R-:W-:Y:S02]  /*197b0*/  IABS R11, R11 ;  /* 0x0000000b000b7213 */ /* 0x000fe40000000000 */
[----:B------:R-:W-:Y:S02]  /*197c0*/  I2FP.F32.S32 R9, R9 ;  /* 0x0000000900097245 */ /* 0x000fe40000201400 */
[----:B------:R-:W-:-:S02]  /*197d0*/  IABS R5, R17 ;  /* 0x0000001100057213 */ /* 0x000fc40000000000 */
[----:B------:R-:W-:Y:S02]  /*197e0*/  I2FP.F32.S32 R7, R7 ;  /* 0x0000000700077245 */ /* 0x000fe40000201400 */
[----:B------:R-:W-:Y:S01]  /*197f0*/  I2FP.F32.S32 R11, R11 ;  /* 0x0000000b000b7245 */ /* 0x000fe20000201400 */
[C---:B-1----:R-:W-:Y:S01]  /*19800*/  FFMA.FTZ R9, -R225.reuse, R9, R18 ;  /* 0x00000009e1097223 */ /* 0x042fe20000010112 */
[----:B------:R-:W-:Y:S01]  /*19810*/  I2FP.F32.S32 R5, R5 ;  /* 0x0000000500057245 */ /* 0x000fe20000201400 */
[C---:B--2---:R-:W-:Y:S02]  /*19820*/  FFMA.FTZ R7, -R225.reuse, R7, R158 ;  /* 0x00000007e1077223 */ /* 0x044fe4000001019e */
[----:B---3--:R-:W-:Y:S01]  /*19830*/  FFMA.FTZ R20, -R225, R11, R20 ;  /* 0x0000000be1147223 */ /* 0x008fe20000010114 */
[----:B------:R-:W-:Y:S02]  /*19840*/  VIADD R11, R133, 0x20 ;  /* 0x00000020850b7836 */ /* 0x000fe40000000000 */
[-C--:B------:R-:W-:Y:S01]  /*19850*/  FMUL.FTZ R152, R152, R0.reuse ;  /* 0x0000000098987220 */ /* 0x080fe20000410000 */
[-C--:B------:R-:W-:Y:S01]  /*19860*/  FMUL.FTZ R154, R154, R0.reuse ;  /* 0x000000009a9a7220 */ /* 0x080fe20000410000 */
[----:B----4-:R-:W-:Y:S01]  /*19870*/  FFMA.FTZ R22, -R225, R5, R22 ;  /* 0x00000005e1167223 */ /* 0x010fe20000010116 */
[----:B------:R-:W-:Y:S01]  /*19880*/  FSEL R240, R9, -INF , !P5 ;  /* 0xff80000009f07808 */ /* 0x000fe20006800000 */
[----:B------:R-:W-:Y:S01]  /*19890*/  VIADD R9, R133, 0x21 ;  /* 0x0000002185097836 */ /* 0x000fe20000000000 */
[----:B------:R-:W-:Y:S01]  /*198a0*/  FSEL R238, R7, -INF , !P2 ;  /* 0xff80000007ee7808 */ /* 0x000fe20005000000 */
[-C--:B------:R-:W-:Y:S01]  /*198b0*/  FMUL.FTZ R153, R153, R0.reuse ;  /* 0x0000000099997220 */ /* 0x080fe20000410000 */
[----:B------:R-:W-:Y:S01]  /*198c0*/  FMUL.FTZ R155, R155, R0 ;  /* 0x000000009b9b7220 */ /* 0x000fe20000410000 */
[----:B------:R-:W-:-:S02]  /*198d0*/  ISETP.GE.AND P5, PT, R11, R230, PT ;  /* 0x000000e60b00720c */ /* 0x000fc40003fa6270 */
[-C--:B------:R-:W-:Y:S01]  /*198e0*/  ISETP.GE.AND P2, PT, R11, R227.reuse, PT ;  /* 0x000000e30b00720c */ /* 0x080fe20003f46270 */
[----:B------:R-:W1:Y:S01]  /*198f0*/  MUFU.TANH R152, R152 ;  /* 0x0000009800987308 */ /* 0x000e620000002400 */
[----:B------:R-:W-:Y:S02]  /*19900*/  FSEL R138, R20, -INF , !P6 ;  /* 0xff800000148a7808 */ /* 0x000fe40007000000 */
[----:B------:R-:W-:Y:S02]  /*19910*/  FSEL R232, R22, -INF , !P1 ;  /* 0xff80000016e87808 */ /* 0x000fe40004800000 */
[C---:B------:R-:W-:Y:S02]  /*19920*/  ISETP.GE.AND P6, PT, R9.reuse, R230, PT ;  /* 0x000000e60900720c */ /* 0x040fe40003fc6270 */
[----:B------:R-:W-:Y:S01]  /*19930*/  ISETP.GE.AND P1, PT, R9, R227, PT ;  /* 0x000000e30900720c */ /* 0x000fe20003f26270 */
[----:B------:R-:W2:Y:S01]  /*19940*/  MUFU.TANH R154, R154 ;  /* 0x0000009a009a7308 */ /* 0x000ea20000002400 */
[----:B------:R-:W-:Y:S01]  /*19950*/  IMAD.IADD R15, R231, 0x1, -R11 ;  /* 0x00000001e70f7824 */ /* 0x000fe200078e0a0b */
[----:B------:R-:W-:-:S02]  /*19960*/  ISETP.GE.OR P5, PT, R11, R229, !P5 ;  /* 0x000000e50b00720c */ /* 0x000fc40006fa6670 */
[-C--:B------:R-:W-:Y:S01]  /*19970*/  ISETP.GE.OR P2, PT, R11, R226.reuse, !P2 ;  /* 0x000000e20b00720c */ /* 0x080fe20005746670 */
[C---:B------:R-:W-:Y:S01]  /*19980*/  IMAD.IADD R11, R228.reuse, 0x1, -R11 ;  /* 0x00000001e40b7824 */ /* 0x040fe200078e0a0b */
[----:B------:R-:W-:Y:S02]  /*19990*/  ISETP.GE.OR P6, PT, R9, R229, !P6 ;  /* 0x000000e50900720c */ /* 0x000fe400077c6670 */
[----:B------:R-:W3:Y:S01]  /*199a0*/  MUFU.TANH R18, R153 ;  /* 0x0000009900127308 */ /* 0x000ee20000002400 */
[--C-:B------:R-:W-:Y:S01]  /*199b0*/  IMAD.IADD R13, R231, 0x1, -R9.reuse ;  /* 0x00000001e70d7824 */ /* 0x100fe200078e0a09 */
[----:B------:R-:W-:Y:S01]  /*199c0*/  ISETP.GE.OR P1, PT, R9, R226, !P1 ;  /* 0x000000e20900720c */ /* 0x000fe20004f26670 */
[----:B------:R-:W-:-:S05]  /*199d0*/  IMAD.IADD R9, R228, 0x1, -R9 ;  /* 0x00000001e4097824 */ /* 0x000fca00078e0a09 */
[----:B------:R-:W4:Y:S01]  /*199e0*/  MUFU.TANH R20, R155 ;  /* 0x0000009b00147308 */ /* 0x000f220000002400 */
[----:B------:R-:W-:Y:S02]  /*199f0*/  IABS R15, R15 ;  /* 0x0000000f000f7213 */ /* 0x000fe40000000000 */
[----:B------:R-:W-:Y:S02]  /*19a00*/  IABS R11, R11 ;  /* 0x0000000b000b7213 */ /* 0x000fe40000000000 */
[----:B------:R-:W-:Y:S02]  /*19a10*/  IABS R13, R13 ;  /* 0x0000000d000d7213 */ /* 0x000fe40000000000 */
[----:B------:R-:W-:Y:S02]  /*19a20*/  IABS R9, R9 ;  /* 0x0000000900097213 */ /* 0x000fe40000000000 */
[----:B------:R-:W-:Y:S02]  /*19a30*/  I2FP.F32.S32 R15, R15 ;  /* 0x0000000f000f7245 */ /* 0x000fe40000201400 */
[----:B------:R-:W-:-:S02]  /*19a40*/  I2FP.F32.S32 R11, R11 ;  /* 0x0000000b000b7245 */ /* 0x000fc40000201400 */
[----:B------:R-:W-:Y:S02]  /*19a50*/  I2FP.F32.S32 R13, R13 ;  /* 0x0000000d000d7245 */ /* 0x000fe40000201400 */
[----:B------:R-:W-:Y:S01]  /*19a60*/  I2FP.F32.S32 R17, R9 ;  /* 0x0000000900117245 */ /* 0x000fe20000201400 */
[C---:B-1----:R-:W-:Y:S01]  /*19a70*/  FFMA.FTZ R15, -R225.reuse, R15, R152 ;  /* 0x0000000fe10f7223 */ /* 0x042fe20000010198 */
[----:B--2---:R-:W-:Y:S01]  /*19a80*/  FFMA.FTZ R11, -R225, R11, R154 ;  /* 0x0000000be10b7223 */ /* 0x004fe2000001019a */
[-C--:B------:R-:W-:Y:S01]  /*19a90*/  FMUL.FTZ R7, R144, R0.reuse ;  /* 0x0000000090077220 */ /* 0x080fe20000410000 */
[----:B------:R-:W-:Y:S02]  /*19aa0*/  VIADD R9, R133, 0x28 ;  /* 0x0000002885097836 */ /* 0x000fe40000000000 */
[-C--:B------:R-:W-:Y:S01]  /*19ab0*/  FMUL.FTZ R148, R148, R0.reuse ;  /* 0x0000000094947220 */ /* 0x080fe20000410000 */
[----:B------:R-:W-:Y:S01]  /*19ac0*/  FMUL.FTZ R150, R150, R0 ;  /* 0x0000000096967220 */ /* 0x000fe20000410000 */
[C---:B---3--:R-:W-:Y:S01]  /*19ad0*/  FFMA.FTZ R234, -R225.reuse, R13, R18 ;  /* 0x0000000de1ea7223 */ /* 0x048fe20000010112 */
[----:B----4-:R-:W-:Y:S01]  /*19ae0*/  FFMA.FTZ R144, -R225, R17, R20 ;  /* 0x00000011e1907223 */ /* 0x010fe20000010114 */
[----:B------:R-:W-:-:S02]  /*19af0*/  VIADD R20, R133, 0x29 ;  /* 0x0000002985147836 */ /* 0x000fc40000000000 */
[-C--:B------:R-:W-:Y:S01]  /*19b00*/  FMUL.FTZ R151, R151, R0.reuse ;  /* 0x0000000097977220 */ /* 0x080fe20000410000 */
[----:B------:R-:W-:Y:S01]  /*19b10*/  FMUL.FTZ R5, R146, R0 ;  /* 0x0000000092057220 */ /* 0x000fe20000410000 */
[----:B------:R-:W-:Y:S02]  /*19b20*/  FSEL R236, R15, -INF , !P5 ;  /* 0xff8000000fec7808 */ /* 0x000fe40006800000 */
[----:B------:R-:W-:Y:S02]  /*19b30*/  FSEL R146, R11, -INF , !P2 ;  /* 0xff8000000b927808 */ /* 0x000fe40005000000 */
[C---:B------:R-:W-:Y:S02]  /*19b40*/  ISETP.GE.AND P5, PT, R9.reuse, R230, PT ;  /* 0x000000e60900720c */ /* 0x040fe40003fa6270 */
[----:B------:R-:W-:Y:S01]  /*19b50*/  ISETP.GE.AND P2, PT, R9, R227, PT ;  /* 0x000000e30900720c */ /* 0x000fe20003f46270 */
[----:B------:R-:W1:Y:S01]  /*19b60*/  MUFU.TANH R148, R148 ;  /* 0x0000009400947308 */ /* 0x000e620000002400 */
[----:B------:R-:W-:-:S02]  /*19b70*/  FSEL R234, R234, -INF , !P6 ;  /* 0xff800000eaea7808 */ /* 0x000fc40007000000 */
[----:B------:R-:W-:Y:S02]  /*19b80*/  FSEL R144, R144, -INF , !P1 ;  /* 0xff80000090907808 */ /* 0x000fe40004800000 */
[C---:B------:R-:W-:Y:S02]  /*19b90*/  ISETP.GE.AND P6, PT, R20.reuse, R230, PT ;  /* 0x000000e61400720c */ /* 0x040fe40003fc6270 */
[----:B------:R-:W-:Y:S01]  /*19ba0*/  ISETP.GE.AND P1, PT, R20, R227, PT ;  /* 0x000000e31400720c */ /* 0x000fe20003f26270 */
[----:B------:R-:W2:Y:S01]  /*19bb0*/  MUFU.TANH R150, R150 ;  /* 0x0000009600967308 */ /* 0x000ea20000002400 */
[--C-:B------:R-:W-:Y:S01]  /*19bc0*/  IMAD.IADD R13, R231, 0x1, -R9.reuse ;  /* 0x00000001e70d7824 */ /* 0x100fe200078e0a09 */
[-C--:B------:R-:W-:Y:S01]  /*19bd0*/  ISETP.GE.OR P5, PT, R9, R229.reuse, !P5 ;  /* 0x000000e50900720c */ /* 0x080fe20006fa6670 */
[----:B------:R-:W-:Y:S01]  /*19be0*/  FMUL.FTZ R149, R149, R0 ;  /* 0x0000000095957220 */ /* 0x000fe20000410000 */
[----:B------:R-:W-:Y:S01]  /*19bf0*/  ISETP.GE.OR P2, PT, R9, R226, !P2 ;  /* 0x000000e20900720c */ /* 0x000fe20005746670 */
[----:B------:R-:W-:Y:S01]  /*19c00*/  IMAD.IADD R9, R228, 0x1, -R9 ;  /* 0x00000001e4097824 */ /* 0x000fe200078e0a09 */
[----:B------:R-:W-:-:S02]  /*19c10*/  ISETP.GE.OR P6, PT, R20, R229, !P6 ;  /* 0x000000e51400720c */ /* 0x000fc400077c6670 */
[----:B------:R-:W3:Y:S01]  /*19c20*/  MUFU.TANH R151, R151 ;  /* 0x0000009700977308 */ /* 0x000ee20000002400 */
[--C-:B------:R-:W-:Y:S01]  /*19c30*/  IMAD.IADD R11, R231, 0x1, -R20.reuse ;  /* 0x00000001e70b7824 */ /* 0x100fe200078e0a14 */
[----:B------:R-:W-:Y:S01]  /*19c40*/  ISETP.GE.OR P1, PT, R20, R226, !P1 ;  /* 0x000000e21400720c */ /* 0x000fe20004f26670 */
[----:B------:R-:W-:Y:S01]  /*19c50*/  IMAD.IADD R20, R228, 0x1, -R20 ;  /* 0x00000001e4147824 */ /* 0x000fe200078e0a14 */
[----:B------:R-:W-:Y:S02]  /*19c60*/  IABS R13, R13 ;  /* 0x0000000d000d7213 */ /* 0x000fe40000000000 */
[----:B------:R-:W-:Y:S02]  /*19c70*/  IABS R9, R9 ;  /* 0x0000000900097213 */ /* 0x000fe40000000000 */
[----:B------:R-:W4:Y:S01]  /*19c80*/  MUFU.TANH R18, R149 ;  /* 0x0000009500127308 */ /* 0x000f220000002400 */
[----:B------:R-:W-:Y:S02]  /*19c90*/  IABS R20, R20 ;  /* 0x0000001400147213 */ /* 0x000fe40000000000 */
[----:B------:R-:W-:-:S02]  /*19ca0*/  I2FP.F32.S32 R13, R13 ;  /* 0x0000000d000d7245 */ /* 0x000fc40000201400 */
[----:B------:R-:W-:Y:S02]  /*19cb0*/  I2FP.F32.S32 R9, R9 ;  /* 0x0000000900097245 */ /* 0x000fe40000201400 */
[----:B------:R-:W-:Y:S02]  /*19cc0*/  I2FP.F32.S32 R20, R20 ;  /* 0x0000001400147245 */ /* 0x000fe40000201400 */
[----:B------:R-:W-:Y:S01]  /*19cd0*/  IABS R11, R11 ;  /* 0x0000000b000b7213 */ /* 0x000fe20000000000 */
[C---:B-1----:R-:W-:Y:S01]  /*19ce0*/  FFMA.FTZ R13, -R225.reuse, R13, R148 ;  /* 0x0000000de10d7223 */ /* 0x042fe20000010194 */
[----:B--2---:R-:W-:Y:S01]  /*19cf0*/  FFMA.FTZ R9, -R225, R9, R150 ;  /* 0x00000009e1097223 */ /* 0x004fe20000010196 */
[----:B------:R-:W-:Y:S01]  /*19d00*/  VIADD R17, R133, 0x30 ;  /* 0x0000003085117836 */ /* 0x000fe20000000000 */
[----:B------:R-:W-:Y:S01]  /*19d10*/  I2FP.F32.S32 R11, R11 ;  /* 0x0000000b000b7245 */ /* 0x000fe20000201400 */
[----:B---3--:R-:W-:Y:S01]  /*19d20*/  FFMA.FTZ R20, -R225, R20, R151 ;  /* 0x00000014e1147223 */ /* 0x008fe20000010197 */
[----:B------:R-:W-:-:S02]  /*19d30*/  FSEL R150, R13, -INF , !P5 ;  /* 0xff8000000d967808 */ /* 0x000fc40006800000 */
[----:B------:R-:W-:Y:S01]  /*19d40*/  FSEL R142, R9, -INF , !P2 ;  /* 0xff800000098e7808 */ /* 0x000fe20005000000 */
[----:B----4-:R-:W-:Y:S01]  /*19d50*/  FFMA.FTZ R11, -R225, R11, R18 ;  /* 0x0000000be10b7223 */ /* 0x010fe20000010112 */
[C---:B------:R-:W-:Y:S02]  /*19d60*/  ISETP.GE.AND P5, PT, R17.reuse, R230, PT ;  /* 0x000000e61100720c */ /* 0x040fe40003fa6270 */
[----:B------:R-:W-:Y:S01]  /*19d70*/  ISETP.GE.AND P2, PT, R17, R227, PT ;  /* 0x000000e31100720c */ /* 0x000fe20003f46270 */
[----:B------:R1:W2:Y:S01]  /*19d80*/  MUFU.TANH R18, R7 ;  /* 0x0000000700127308 */ /* 0x0002a20000002400 */
[----:B------:R-:W-:Y:S01]  /*19d90*/  FSEL R140, R20, -INF , !P1 ;  /* 0xff800000148c7808 */ /* 0x000fe20004800000 */
[----:B------:R-:W-:Y:S01]  /*19da0*/  IMAD.IADD R9, R231, 0x1, -R17 ;  /* 0x00000001e7097824 */ /* 0x000fe200078e0a11 */
[----:B------:R-:W-:Y:S01]  /*19db0*/  ISETP.GE.OR P5, PT, R17, R229, !P5 ;  /* 0x000000e51100720c */ /* 0x000fe20006fa6670 */
[----:B------:R-:W-:Y:S01]  /*19dc0*/  FMUL.FTZ R145, R145, R0 ;  /* 0x0000000091917220 */ /* 0x000fe20000410000 */
[----:B------:R-:W-:-:S03]  /*19dd0*/  ISETP.GE.OR P2, PT, R17, R226, !P2 ;  /* 0x000000e21100720c */ /* 0x000fc60005746670 */
[----:B------:R-:W3:Y:S01]  /*19de0*/  MUFU.TANH R20, R5 ;  /* 0x0000000500147308 */ /* 0x000ee20000002400 */
[-C--:B------:R-:W-:Y:S01]  /*19df0*/  FMUL.FTZ R164, R164, R0.reuse ;  /* 0x00000000a4a47220 */ /* 0x080fe20000410000 */
[----:B------:R-:W-:Y:S02]  /*19e00*/  IMAD.IADD R17, R228, 0x1, -R17 ;  /* 0x00000001e4117824 */ /* 0x000fe400078e0a11 */
[-C--:B------:R-:W-:Y:S01]  /*19e10*/  FMUL.FTZ R147, R147, R0.reuse ;  /* 0x0000000093937220 */ /* 0x080fe20000410000 */
[----:B------:R-:W-:Y:S02]  /*19e20*/  VIADD R15, R133, 0x31 ;  /* 0x00000031850f7836 */ /* 0x000fe40000000000 */
[-C--:B------:R-:W-:Y:S01]  /*19e30*/  FMUL.FTZ R165, R165, R0.reuse ;  /* 0x00000000a5a57220 */ /* 0x080fe20000410000 */
[-C--:B------:R-:W-:Y:S01]  /*19e40*/  FMUL.FTZ R166, R166, R0.reuse ;  /* 0x00000000a6a67220 */ /* 0x080fe20000410000 */
[----:B------:R-:W-:Y:S01]  /*19e50*/  FMUL.FTZ R167, R167, R0 ;  /* 0x00000000a7a77220 */ /* 0x000fe20000410000 */
[----:B------:R-:W4:Y:S01]  /*19e60*/  MUFU.TANH R22, R145 ;  /* 0x0000009100167308 */ /* 0x000f220000002400 */
[----:B------:R-:W-:Y:S01]  /*19e70*/  VIADD R0, R133, 0x38 ;  /* 0x0000003885007836 */ /* 0x000fe20000000000 */
[----:B------:R-:W-:-:S02]  /*19e80*/  IABS R9, R9 ;  /* 0x0000000900097213 */ /* 0x000fc40000000000 */
[----:B------:R-:W-:Y:S01]  /*19e90*/  IABS R17, R17 ;  /* 0x0000001100117213 */ /* 0x000fe20000000000 */
[----:B-1----:R-:W-:Y:S01]  /*19ea0*/  IMAD.IADD R7, R231, 0x1, -R15 ;  /* 0x00000001e7077824 */ /* 0x002fe200078e0a0f */
[----:B------:R-:W-:Y:S02]  /*19eb0*/  FSEL R148, R11, -INF , !P6 ;  /* 0xff8000000b947808 */ /* 0x000fe40007000000 */
[----:B------:R-:W1:Y:S01]  /*19ec0*/  MUFU.TANH R164, R164 ;  /* 0x000000a400a47308 */ /* 0x000e620000002400 */
[----:B------:R-:W-:Y:S01]  /*19ed0*/  IMAD.IADD R11, R231, 0x1, -R0 ;  /* 0x00000001e70b7824 */ /* 0x000fe200078e0a00 */
[----:B------:R-:W-:Y:S02]  /*19ee0*/  I2FP.F32.S32 R9, R9 ;  /* 0x0000000900097245 */ /* 0x000fe40000201400 */
[----:B------:R-:W-:Y:S02]  /*19ef0*/  I2FP.F32.S32 R17, R17 ;  /* 0x0000001100117245 */ /* 0x000fe40000201400 */
[----:B------:R-:W-:-:S02]  /*19f00*/  ISETP.GE.AND P6, PT, R15, R230, PT ;  /* 0x000000e60f00720c */ /* 0x000fc40003fc6270 */
[----:B------:R-:W-:Y:S01]  /*19f10*/  ISETP.GE.AND P1, PT, R15, R227, PT ;  /* 0x000000e30f00720c */ /* 0x000fe20003f26270 */
[----:B------:R-:W5:Y:S01]  /*19f20*/  MUFU.TANH R24, R147 ;  /* 0x0000009300187308 */ /* 0x000f620000002400 */
[----:B------:R-:W-:Y:S01]  /*19f30*/  IABS R7, R7 ;  /* 0x0000000700077213 */ /* 0x000fe20000000000 */
[C---:B--2---:R-:W-:Y:S01]  /*19f40*/  FFMA.FTZ R9, -R225.reuse, R9, R18 ;  /* 0x00000009e1097223 */ /* 0x044fe20000010112 */
[----:B------:R-:W-:Y:S01]  /*19f50*/  IABS R11, R11 ;  /* 0x0000000b000b7213 */ /* 0x000fe20000000000 */
[----:B---3--:R-:W-:Y:S01]  /*19f60*/  FFMA.FTZ R17, -R225, R17, R20 ;  /* 0x00000011e1117223 */ /* 0x008fe20000010114 */
[C---:B------:R-:W-:Y:S02]  /*19f70*/  ISETP.GE.OR P6, PT, R15.reuse, R229, !P6 ;  /* 0x000000e50f00720c */ /* 0x040fe400077c6670 */
[----:B------:R-:W-:Y:S01]  /*19f80*/  ISETP.GE.OR P1, PT, R15, R226, !P1 ;  /* 0x000000e20f00720c */ /* 0x000fe20004f26670 */
[----:B------:R-:W-:Y:S01]  /*19f90*/  IMAD.IADD R15, R228, 0x1, -R15 ;  /* 0x00000001e40f7824 */ /* 0x000fe200078e0a0f */
[----:B------:R-:W-:-:S02]  /*19fa0*/  I2FP.F32.S32 R7, R7 ;  /* 0x0000000700077245 */ /* 0x000fc40000201400 */
[----:B------:R-:W-:Y:S02]  /*19fb0*/  I2FP.F32.S32 R11, R11 ;  /* 0x0000000b000b7245 */ /* 0x000fe40000201400 */
[----:B------:R-:W-:Y:S02]  /*19fc0*/  FSEL R174, R9, -INF , !P5 ;  /* 0xff80000009ae7808 */ /* 0x000fe40006800000 */
[----:B------:R-:W-:Y:S01]  /*19fd0*/  FSEL R168, R17, -INF , !P2 ;  /* 0xff80000011a87808 */ /* 0x000fe20005000000 */
[----:B----4-:R-:W-:Y:S01]  /*19fe0*/  FFMA.FTZ R7, -R225, R7, R22 ;  /* 0x00000007e1077223 */ /* 0x010fe20000010116 */
[C---:B------:R-:W-:Y:S01]  /*19ff0*/  ISETP.GE.AND P5, PT, R0.reuse, R230, PT ;  /* 0x000000e60000720c */ /* 0x040fe20003fa6270 */
[----:B------:R-:W-:Y:S01]  /*1a000*/  VIADD R133, R133, 0x39 ;  /* 0x0000003985857836 */ /* 0x000fe20000000000 */
[C---:B------:R-:W-:Y:S01]  /*1a010*/  ISETP.GE.AND P2, PT, R0.reuse, R227, PT ;  /* 0x000000e30000720c */ /* 0x040fe20003f46270 */
[----:B------:R-:W-:Y:S01]  /*1a020*/  MUFU.TANH R18, R165 ;  /* 0x000000a500127308 */ /* 0x000fe20000002400 */
[----:B------:R-:W-:Y:S01]  /*1a030*/  IABS R15, R15 ;  /* 0x0000000f000f7213 */ /* 0x000fe20000000000 */
[----:B-1----:R-:W-:Y:S01]  /*1a040*/  FFMA.FTZ R11, -R225, R11, R164 ;  /* 0x0000000be10b7223 */ /* 0x002fe200000101a4 */
[----:B------:R-:W-:Y:S01]  /*1a050*/  ISETP.GE.OR P5, PT, R0, R229, !P5 ;  /* 0x000000e50000720c */ /* 0x000fe20006fa6670 */
[----:B------:R-:W-:Y:S01]  /*1a060*/  IMAD.IADD R5, R228, 0x1, -R0 ;  /* 0x00000001e4057824 */ /* 0x000fe200078e0a00 */
[----:B------:R-:W-:-:S03]  /*1a070*/  ISETP.GE.OR P2, PT, R0, R226, !P2 ;  /* 0x000000e20000720c */ /* 0x000fc60005746670 */
[----:B------:R1:W2:Y:S01]  /*1a080*/  MUFU.TANH R20, R166 ;  /* 0x000000a600147308 */ /* 0x0002a20000002400 */
[----:B------:R-:W-:Y:S01]  /*1a090*/  I2FP.F32.S32 R15, R15 ;  /* 0x0000000f000f7245 */ /* 0x000fe20000201400 */
[--C-:B------:R-:W-:Y:S02]  /*1a0a0*/  IMAD.IADD R9, R231, 0x1, -R133.reuse ;  /* 0x00000001e7097824 */ /* 0x100fe400078e0a85 */
[----:B------:R-:W-:-:S04]  /*1a0b0*/  IMAD.IADD R0, R228, 0x1, -R133 ;  /* 0x00000001e4007824 */ /* 0x000fc800078e0a85 */
[----:B------:R-:W3:Y:S01]  /*1a0c0*/  MUFU.TANH R22, R167 ;  /* 0x000000a700167308 */ /* 0x000ee20000002400 */
[----:B------:R-:W-:Y:S01]  /*1a0d0*/  FSEL R170, R11, -INF , !P5 ;  /* 0xff8000000baa7808 */ /* 0x000fe20006800000 */
[----:B-----5:R-:W-:Y:S01]  /*1a0e0*/  FFMA.FTZ R15, -R225, R15, R24 ;  /* 0x0000000fe10f7223 */ /* 0x020fe20000010118 */
[----:B------:R-:W-:Y:S02]  /*1a0f0*/  ISETP.GT.AND P5, PT, R224, R211, PT ;  /* 0x000000d3e000720c */ /* 0x000fe40003fa4270 */
[----:B------:R-:W-:Y:S02]  /*1a100*/  IABS R5, R5 ;  /* 0x0000000500057213 */ /* 0x000fe40000000000 */
[----:B------:R-:W-:Y:S02]  /*1a110*/  IABS R9, R9 ;  /* 0x0000000900097213 */ /* 0x000fe40000000000 */
[----:B------:R-:W-:Y:S02]  /*1a120*/  IABS R0, R0 ;  /* 0x0000000000007213 */ /* 0x000fe40000000000 */
[----:B------:R-:W-:-:S02]  /*1a130*/  FSEL R172, R7, -INF , !P6 ;  /* 0xff80000007ac7808 */ /* 0x000fc40007000000 */
[----:B------:R-:W-:Y:S02]  /*1a140*/  I2FP.F32.S32 R5, R5 ;  /* 0x0000000500057245 */ /* 0x000fe40000201400 */
[----:B------:R-:W-:Y:S02]  /*1a150*/  I2FP.F32.S32 R9, R9 ;  /* 0x0000000900097245 */ /* 0x000fe40000201400 */
[----:B------:R-:W-:Y:S02]  /*1a160*/  I2FP.F32.S32 R7, R0 ;  /* 0x0000000000077245 */ /* 0x000fe40000201400 */
[----:B-1----:R-:W-:Y:S02]  /*1a170*/  FSEL R166, R15, -INF , !P1 ;  /* 0xff8000000fa67808 */ /* 0x002fe40004800000 */
[C---:B------:R-:W-:Y:S02]  /*1a180*/  ISETP.GE.AND P6, PT, R133.reuse, R230, PT ;  /* 0x000000e68500720c */ /* 0x040fe40003fc6270 */
[----:B------:R-:W-:Y:S01]  /*1a190*/  ISETP.GE.AND P1, PT, R133, R227, PT ;  /* 0x000000e38500720c */ /* 0x000fe20003f26270 */
[C---:B--2---:R-:W-:Y:S01]  /*1a1a0*/  FFMA.FTZ R5, -R225.reuse, R5, R20 ;  /* 0x00000005e1057223 */ /* 0x044fe20000010114 */
[C---:B------:R-:W-:Y:S01]  /*1a1b0*/  FFMA.FTZ R9, -R225.reuse, R9, R18 ;  /* 0x00000009e1097223 */ /* 0x040fe20000010112 */
[----:B---3--:R-:W-:Y:S01]  /*1a1c0*/  FFMA.FTZ R7, -R225, R7, R22 ;  /* 0x00000007e1077223 */ /* 0x008fe20000010116 */
[----:B------:R-:W-:Y:S01]  /*1a1d0*/  BAR.SYNC.DEFER_BLOCKING 0x0 ;  /* 0x0000000000007b1d */ /* 0x000fe20000010000 */
[----:B------:R-:W-:-:S02]  /*1a1e0*/  ISETP.GE.OR P6, PT, R133, R229, !P6 ;  /* 0x000000e58500720c */ /* 0x000fc400077c6670 */
[----:B------:R-:W-:-:S03]  /*1a1f0*/  ISETP.GE.OR P1, PT, R133, R226, !P1 ;  /* 0x000000e28500720c */ /* 0x000fc60004f26670 */
[----:B------:R-:W-:Y:S01]  /*1a200*/  BSSY B1, `(.L_x_6721) ;  /* 0x00000ce000017945 */ /* 0x000fe20003800000 */
[----:B------:R-:W-:Y:S01]  /*1a210*/  IMAD.MOV.U32 R156, RZ, RZ, R134 ;  /* 0x000000ffff9c7224 */ /* 0x000fe200078e0086 */
[----:B------:R-:W-:Y:S01]  /*1a220*/  FSEL R164, R5, -INF , !P2 ;  /* 0xff80000005a47808 */ /* 0x000fe20005000000 */
[----:B------:R-:W-:Y:S01]  /*1a230*/  IMAD.MOV.U32 R157, RZ, RZ, R135 ;  /* 0x000000ffff9d7224 */ /* 0x000fe200078e0087 */
        /* <DEDUP_REMOVED lines=10> */
[C---:B------:R-:W-:Y:S02]  /*1a2e0*/  R2UR UR13, R183.reuse ;  /* 0x00000000b70d72ca */ /* 0x040fe400000e0000 */
[----:B------:R-:W-:Y:S02]  /*1a2f0*/  IABS R18, R5 ;  /* 0x0000000500127213 */ /* 0x000fe40000000000 */
[----:B------:R-:W-:Y:S02]  /*1a300*/  R2UR UR10, R182 ;  /* 0x00000000b60a72ca */ /* 0x000fe400000e0000 */
[----:B------:R-:W-:-:S02]  /*1a310*/  R2UR UR11, R183 ;  /* 0x00000000b70b72ca */ /* 0x000fc400000e0000 */
[----:B------:R-:W-:Y:S02]  /*1a320*/  R2UR UR8, R182 ;  /* 0x00000000b60872ca */ /* 0x000fe400000e0000 */
[----:B------:R-:W-:-:S13]  /*1a330*/  R2UR UR9, R183 ;  /* 0x00000000b70972ca */ /* 0x000fda00000e0000 */
[----:B------:R-:W3:Y:S01]  /*1a340*/  LD.E.64 R24, desc[UR8][R180.64+0x20] ;  /* 0x00002008b4187980 */ /* 0x000ee2000c101b00 */
[-C--:B--2---:R-:W-:Y:S02]  /*1a350*/  IABS R9, R20.reuse ;  /* 0x0000001400097213 */ /* 0x084fe40000000000 */
[----:B------:R-:W-:Y:S02]  /*1a360*/  IABS R7, R20 ;  /* 0x0000001400077213 */ /* 0x000fe40000000000 */
[----:B------:R-:W1:Y:S03]  /*1a370*/  I2F.RP R11, R9 ;  /* 0x00000009000b7306 */ /* 0x000e660000209400 */
[----:B------:R-:W-:-:S05]  /*1a380*/  IMAD.MOV R7, RZ, RZ, -R7 ;  /* 0x000000ffff077224 */ /* 0x000fca00078e0a07 */
[----:B-1----:R-:W1:Y:S02]  /*1a390*/  MUFU.RCP R22, R11 ;  /* 0x0000000b00167308 */ /* 0x002e640000001000 */
[----:B-1----:R-:W-:Y:S02]  /*1a3a0*/  VIADD R22, R22, 0xffffffe ;  /* 0x0ffffffe16167836 */ /* 0x002fe40000000000 */
[C---:B------:R-:W-:Y:S01]  /*1a3b0*/  VIADD R11, R5.reuse, 0xffffffc0 ;  /* 0xffffffc0050b7836 */ /* 0x040fe20000000000 */
[----:B------:R-:W-:-:S03]  /*1a3c0*/  LOP3.LUT R5, R5, R20, RZ, 0x3c, !PT ;  /* 0x0000001405057212 */ /* 0x000fc600078e3cff */
[----:B------:R-:W1:Y:S02]  /*1a3d0*/  F2I.FTZ.U32.TRUNC.NTZ R23, R22 ;  /* 0x0000001600177305 */ /* 0x000e64000021f000 */
[----:B-1----:R-:W-:Y:S01]  /*1a3e0*/  IMAD.MOV R0, RZ, RZ, -R23 ;  /* 0x000000ffff007224 */ /* 0x002fe200078e0a17 */
[----:B------:R-:W-:-:S03]  /*1a3f0*/  MOV R22, RZ ;  /* 0x000000ff00167202 */ /* 0x000fc60000000f00 */
[----:B------:R-:W-:Y:S01]  /*1a400*/  IMAD R15, R0, R9, RZ ;  /* 0x00000009000f7224 */ /* 0x000fe200078e02ff */
[----:B------:R-:W-:Y:S02]  /*1a410*/  IABS R0, R11 ;  /* 0x0000000b00007213 */ /* 0x000fe40000000000 */
[----:B------:R-:W-:Y:S01]  /*1a420*/  LOP3.LUT R11, R11, R20, RZ, 0x3c, !PT ;  /* 0x000000140b0b7212 */ /* 0x000fe200078e3cff */
[----:B------:R-:W-:Y:S02]  /*1a430*/  IMAD.HI.U32 R15, R23, R15, R22 ;  /* 0x0000000f170f7227 */ /* 0x000fe400078e0016 */
[----:B------:R-:W2:Y:S04]  /*1a440*/  LD.E.64 R22, desc[UR4][R180.64+0x38] ;  /* 0x00003804b4167980 */ /* 0x000ea8000c101b00 */
[----:B------:R-:W-:-:S04]  /*1a450*/  IMAD.HI.U32 R13, R15, R18, RZ ;  /* 0x000000120f0d7227 */ /* 0x000fc800078e00ff */
[----:B------:R-:W-:Y:S02]  /*1a460*/  IMAD R18, R13, R7, R18 ;  /* 0x000000070d127224 */ /* 0x000fe400078e0212 */
[----:B------:R-:W-:-:S03]  /*1a470*/  IMAD.HI.U32 R15, R15, R0, RZ ;  /* 0x000000000f0f7227 */ /* 0x000fc600078e00ff */
[----:B------:R-:W-:Y:S01]  /*1a480*/  ISETP.GT.U32.AND P2, PT, R9, R18, PT ;  /* 0x000000120900720c */ /* 0x000fe20003f44070 */
[----:B------:R-:W-:-:S05]  /*1a490*/  IMAD R0, R15, R7, R0 ;  /* 0x000000070f007224 */ /* 0x000fca00078e0200 */
        /* <DEDUP_REMOVED lines=8> */
[----:B------:R-:W-:Y:S02]  /*1a520*/  ISETP.NE.AND P1, PT, R20, RZ, PT ;  /* 0x000000ff1400720c */ /* 0x000fe40003f25270 */
[----:B------:R-:W-:-:S03]  /*1a530*/  LOP3.LUT R0, RZ, R20, RZ, 0x33, !PT ;  /* 0x00000014ff007212 */ /* 0x000fc600078e33ff */
[----:B------:R-:W-:Y:S01]  /*1a540*/  @P0 VIADD R13, R13, 0x1 ;  /* 0x000000010d0d0836 */ /* 0x000fe20000000000 */
[----:B------:R-:W-:-:S03]  /*1a550*/  ISETP.GE.AND P0, PT, R11, RZ, PT ;  /* 0x000000ff0b00720c */ /* 0x000fc60003f06270 */
[----:B------:R-:W-:Y:S02]  /*1a560*/  @!P2 IMAD.MOV R13, RZ, RZ, -R13 ;  /* 0x000000ffff0da224 */ /* 0x000fe400078e0a0d */
[----:B------:R-:W-:-:S03]  /*1a570*/  @P6 VIADD R15, R15, 0x1 ;  /* 0x000000010f0f6836 */ /* 0x000fc60000000000 */
[----:B------:R-:W-:-:S05]  /*1a580*/  SEL R7, R0, R13, !P1 ;  /* 0x0000000d00077207 */ /* 0x000fca0004800000 */
        /* <DEDUP_REMOVED lines=20> */
.L_x_6724:
[----:B------:R-:W-:Y:S02]  /*1a6d0*/  R2UR UR4, R182 ;  /* 0x00000000b60472ca */ /* 0x000fe400000e0000 */
[----:B------:R-:W-:-:S13]  /*1a6e0*/  R2UR UR5, R183 ;  /* 0x00000000b70572ca */ /* 0x000fda00000e0000 */
[----:B------:R-:W2:Y:S02]  /*1a6f0*/  LD.E R20, desc[UR4][R180.64+0x38] ;  /* 0x00003804b4147980 */ /* 0x000ea4000c101900 */
[----:B--2---:R-:W-:-:S05]  /*1a700*/  IMAD.U32 R20, R20, -0x40, RZ ;  /* 0xffffffc014147824 */ /* 0x004fca00078e00ff */
[----:B------:R-:W-:Y:S02]  /*1a710*/  SHF.R.S32.HI R9, RZ, 0x1f, R20 ;  /* 0x0000001fff097819 */ /* 0x000fe40000011414 */
.L_x_6725:
[----:B------:R-:W-:Y:S05]  /*1a720*/  BSYNC B0 ;  /* 0x0000000000007941 */ /* 0x000fea0003800000 */
.L_x_6723:
        /* <DEDUP_REMOVED lines=123> */
.L_x_6722:
[----:B------:R-:W-:Y:S05]  /*1aee0*/  BSYNC B1 ;  /* 0x0000000000017941 */ /* 0x000fea0003800000 */
.L_x_6721:
        /* <DEDUP_REMOVED lines=58> */
[-C--:B------:R-:W-:Y:S01]  /*1b290*/  FFMA.FTZ R161, R4, R180.reuse, -R165 ;  /* 0x000000b404a17223 */ /* 0x080fe200000108a5 */
[----:B------:R-:W2:Y:S01]  /*1b2a0*/  LDSM.16.MT88.4 R16, [R205+0xc000] ;  /* 0x00c00000cd10783b */ /* 0x000ea20000004200 */
[----:B------:R-:W-:Y:S01]  /*1b2b0*/  FSEL R4, R159, RZ, P0 ;  /* 0x000000ff9f047208 */ /* 0x000fe20000000000 */
[-CC-:B------:R-:W-:Y:S01]  /*1b2c0*/  FFMA.FTZ R154, R12, R180.reuse, -R169.reuse ;  /* 0x000000b40c9a7223 */ /* 0x180fe200000108a9 */
[-C--:B------:R-:W-:Y:S01]  /*1b2d0*/  FFMA.FTZ R153, R10, R180.reuse, -R169 ;  /* 0x000000b40a997223 */ /* 0x080fe200000108a9 */
[-CC-:B------:R-:W-:Y:S01]  /*1b2e0*/  FFMA.FTZ R152, R8, R180.reuse, -R165.reuse ;  /* 0x000000b408987223 */ /* 0x180fe200000108a5 */
[-CC-:B------:R-:W-:Y:S01]  /*1b2f0*/  FFMA.FTZ R2, R2, R180.reuse, -R165.reuse ;  /* 0x000000b402027223 */ /* 0x180fe200000108a5 */
[----:B------:R-:W-:Y:S01]  /*1b300*/  FADD.FTZ R3, R3, -R4 ;  /* 0x8000000403037221 */ /* 0x000fe20000010000 */
[-C--:B------:R-:W-:Y:S01]  /*1b310*/  FFMA.FTZ R0, R6, R180.reuse, -R165 ;  /* 0x000000b406007223 */ /* 0x080fe200000108a5 */
[----:B------:R-:W-:Y:S01]  /*1b320*/  MUFU.EX2 R158, R158 ;  /* 0x0000009e009e7308 */ /* 0x000fe20000000800 */
[----:B------:R-:W3:Y:S01]  /*1b330*/  LDSM.16.MT88.4 R8, [R206+0xc000] ;  /* 0x00c00000ce08783b */ /* 0x000ee20000004200 */
[----:B------:R-:W-:Y:S01]  /*1b340*/  FMUL.FTZ R3, R180, R3 ;  /* 0x00000003b4037220 */ /* 0x000fe20000410000 */
[----:B------:R-:W-:Y:S01]  /*1b350*/  FFMA.FTZ R173, R136, R180, -R169 ;  /* 0x000000b488ad7223 */ /* 0x000fe200000108a9 */
        /* <DEDUP_REMOVED lines=20> */
[----:B------:R-:W4:Y:S01]  /*1b4a0*/  MUFU.EX2 R153, R153 ;  /* 0x0000009900997308 */ /* 0x000f220000000800 */
        /* <DEDUP_REMOVED lines=16> */
[----:B----4-:R-:W-:Y:S01]  /*1b5b0*/  F2FP.BF16.F32.PACK_AB R6, R153, R154 ;  /* 0x0000009a9906723e */ /* 0x010fe200000010ff */
        /* <DEDUP_REMOVED lines=11> */
[----:B------:R-:W4:Y:S01]  /*1b670*/  MUFU.EX2 R161, R161 ;  /* 0x000000a100a17308 */ /* 0x000f220000000800 */
[----:B-1----:R-:W-:Y:S01]  /*1b680*/  F2FP.BF16.F32.PACK_AB R5, R2, R152 ;  /* 0x000000980205723e */ /* 0x002fe200000010ff */
[----:B------:R-:W-:-:S04]  /*1b690*/  FADD.FTZ R155, R155, R158 ;  /* 0x0000009e9b9b7221 */ /* 0x000fc80000010000 */
[----:B------:R-:W-:Y:S02]  /*1b6a0*/  FADD.FTZ R154, R154, R155 ;  /* 0x0000009b9a9a7221 */ /* 0x000fe40000010000 */
[----:B------:R-:W1:Y:S02]  /*1b6b0*/  MUFU.EX2 R3, R3 ;  /* 0x0000000300037308 */ /* 0x000e640000000800 */
[----:B------:R-:W-:-:S06]  /*1b6c0*/  FADD.FTZ R154, R153, R154 ;  /* 0x0000009a999a7221 */ /* 0x000fcc0000010000 */
        /* <DEDUP_REMOVED lines=286> */
.L_x_6717:
[----:B------:R-:W-:Y:S05]  /*1c8b0*/  @!P5 BRA `(.L_x_6726) ;  /* 0x000000500028d947 */ /* 0x000fea0003800000 */
[----:B------:R-:W-:Y:S02]  /*1c8c0*/  MOV R2, R3 ;  /* 0x0000000300027202 */ /* 0x000fe40000000f00 */
[----:B------:R-:W-:-:S07]  /*1c8d0*/  MOV R0, R132 ;  /* 0x0000008400007202 */ /* 0x000fce0000000f00 */
.L_x_6735:
        /* <DEDUP_REMOVED lines=82> */
.L_x_6728:
[----:B--2---:R-:W-:Y:S02]  /*1ce00*/  R2UR UR4, R132 ;  /* 0x00000000840472ca */ /* 0x004fe400000e0000 */
[----:B------:R-:W-:Y:S11]  /*1ce10*/  R2UR UR5, R133 ;  /* 0x00000000850572ca */ /* 0x000ff600000e0000 */
[----:B------:R-:W-:Y:S02]  /*1ce20*/  @!UPT UIADD3 URZ, URZ, URZ, URZ ;  /* 0x0000003f3f3ff290 */ /* 0x000fe4000fffe03f */
[----:B-1----:R-:W2:Y:S02]  /*1ce30*/  LD.E R10, desc[UR4][R134.64+0x40] ;  /* 0x00004004860a7980 */ /* 0x002ea4000c101900 */
[----:B--2---:R-:W-:Y:S05]  /*1ce40*/  IMAD.U32 R10, R10, -0x40, RZ ;  /* 0xffffffc00a0a7824 */ /* 0x004fea00078e00ff */
[----:B------:R-:W-:Y:S02]  /*1ce50*/  SHF.R.S32.HI R5, RZ, 0x1f, R10 ;  /* 0x0000001fff057819 */ /* 0x000fe4000001140a */
.L_x_6729:
[----:B------:R-:W-:Y:S05]  /*1ce60*/  BSYNC B0 ;  /* 0x0000000000007941 */ /* 0x000fea0003800000 */
.L_x_6727:
        /* <DEDUP_REMOVED lines=288> */
[-C--:B------:R-:W-:Y:S05]  /*1e070*/  FMUL.FTZ R17, R17, R3.reuse ;  /* 0x0000000311117220 */ /* 0x080fea0000410000 */
        /* <DEDUP_REMOVED lines=11> */
[----:B------:R-:W-:Y:S09]  /*1e130*/  BAR.SYNC.DEFER_BLOCKING 0x0 ;  /* 0x0000000000007b1d */ /* 0x000ff20000010000 */
        /* <DEDUP_REMOVED lines=10> */
[----:B------:R1:W1:Y:S01]  /*1e1e0*/  MUFU.TANH R180, R15 ;  /* 0x0000000f00b47308 */ /* 0x0002620000002400 */
[C---:B-----5:R-:W-:Y:S06]  /*1e1f0*/  HMMA.16816.F32.BF16 R28, R176.reuse, R8, R28 ;  /* 0x00000008b01c723c */ /* 0x060fec000004181c */
[----:B------:R-:W-:Y:S03]  /*1e200*/  HMMA.16816.F32.BF16 R32, R176, R10, R32 ;  /* 0x0000000ab020723c */ /* 0x000fe60000041820 */
[----:B------:R-:W1:Y:S02]  /*1e210*/  MUFU.TANH R182, R182 ;  /* 0x000000b600b67308 */ /* 0x000e640000002400 */
[-C--:B------:R-:W-:Y:S08]  /*1e220*/  FMUL.FTZ R8, R27, R3.reuse ;  /* 0x000000031b087220 */ /* 0x080ff00000410000 */
[----:B------:R1:W1:Y:S10]  /*1e230*/  MUFU.TANH R232, R17 ;  /* 0x0000001100e87308 */ /* 0x0002740000002400 */
        /* <DEDUP_REMOVED lines=10> */
[----:B------:R-:W1:Y:S10]  /*1e2e0*/  MUFU.TANH R20, R20 ;  /* 0x0000001400147308 */ /* 0x000e740000002400 */
[----:B------:R1:W1:Y:S10]  /*1e2f0*/  MUFU.TANH R234, R21 ;  /* 0x0000001500ea7308 */ /* 0x0002740000002400 */
[----:B------:R-:W1:Y:S10]  /*1e300*/  MUFU.TANH R6, R6 ;  /* 0x0000000600067308 */ /* 0x000e740000002400 */
[----:B------:R-:W1:Y:S10]  /*1e310*/  MUFU.TANH R18, R18 ;  /* 0x0000001200127308 */ /* 0x000e740000002400 */
        /* <DEDUP_REMOVED lines=44> */
[----:B------:R-:W2:Y:S04]  /*1e5e0*/  LD.E.64 R142, desc[UR8][R134.64+0x20] ;  /* 0x00002008868e7980 */ /* 0x000ea8000c101b00 */
[C---:B------:R-:W-:Y:S04]  /*1e5f0*/  IMAD.HI.U32 R9, R140.reuse, R5, RZ ;  /* 0x000000058c097227 */ /* 0x040fe800078e00ff */
[----:B-1----:R-:W-:Y:S02]  /*1e600*/  IMAD.HI.U32 R13, R140, R7, RZ ;  /* 0x000000078c0d7227 */ /* 0x002fe400078e00ff */
        /* <DEDUP_REMOVED lines=41> */
.L_x_6733:
[----:B------:R-:W-:Y:S02]  /*1e8a0*/  R2UR UR4, R132 ;  /* 0x00000000840472ca */ /* 0x000fe400000e0000 */
[----:B------:R-:W-:Y:S11]  /*1e8b0*/  R2UR UR5, R133 ;  /* 0x00000000850572ca */ /* 0x000ff600000e0000 */
[----:B------:R-:W-:Y:S02]  /*1e8c0*/  @!UPT UIADD3 URZ, URZ, URZ, URZ ;  /* 0x0000003f3f3ff290 */ /* 0x000fe4000fffe03f */
[----:B------:R-:W2:Y:S02]  /*1e8d0*/  LD.E R138, desc[UR4][R134.64+0x38] ;  /* 0x00003804868a7980 */ /* 0x000ea4000c101900 */
[----:B--2---:R-:W-:Y:S05]  /*1e8e0*/  IMAD.U32 R138, R138, -0x40, RZ ;  /* 0xffffffc08a8a7824 */ /* 0x004fea00078e00ff */
[----:B------:R-:W-:Y:S02]  /*1e8f0*/  SHF.R.S32.HI R5, RZ, 0x1f, R138 ;  /* 0x0000001fff057819 */ /* 0x000fe4000001148a */
.L_x_6734:
[----:B------:R-:W-:Y:S05]  /*1e900*/  BSYNC B0 ;  /* 0x0000000000007941 */ /* 0x000fea0003800000 */
.L_x_6732:
        /* <DEDUP_REMOVED lines=113> */
.L_x_6731:
[----:B------:R-:W-:Y:S05]  /*1f020*/  BSYNC B1 ;  /* 0x0000000000017941 */ /* 0x000fea0003800000 */
.L_x_6730:
[----:B------:R-:W-:Y:S01]  /*1f030*/  R2UR UR4, R132 ;  /* 0x00000000840472ca */ /* 0x000fe200000e0000 */
[----:B------:R-:W3:Y:S01]  /*1f040*/  S2R R3, SR_TID.X ;  /* 0x0000000000037919 */ /* 0x000ee20000002100 */
[----:B------:R-:W-:Y:S11]  /*1f050*/  R2UR UR5, R133 ;  /* 0x00000000850572ca */ /* 0x000ff600000e0000 */
[----:B------:R-:W-:Y:S02]  /*1f060*/  @!UPT UIADD3 URZ, URZ, URZ, URZ ;  /* 0x0000003f3f3ff290 */ /* 0x000fe4000fffe03f */
[----:B------:R4:W5:Y:S01]  /*1f070*/  LD.E R133, desc[UR4][R134.64+0xdc] ;  /* 0x0000dc0486857980 */ /* 0x000962000c101900 */
[----:B---3--:R-:W-:Y:S05]  /*1f080*/  IMAD.SHL.U32 R3, R3, 0x2, RZ ;  /* 0x0000000203037824 */ /* 0x008fea00078e00ff */
[----:B------:R-:W-:Y:S05]  /*1f090*/  LOP3.LUT R3, R3, 0x6, RZ, 0xc0, !PT ;  /* 0x0000000603037812 */ /* 0x000fea00078ec0ff */
[----:B------:R-:W-:Y:S04]  /*1f0a0*/  IMAD R3, R224, 0x40, R3 ;  /* 0x00000040e0037824 */ /* 0x000fe800078e0203 */
[----:B------:R-:W-:Y:S01]  /*1f0b0*/  IMAD.IADD R5, R231, 0x1, -R3 ;  /* 0x00000001e7057824 */ /* 0x000fe200078e0a03 */
[C---:B------:R-:W-:Y:S01]  /*1f0c0*/  IADD3 R19, R228.reuse, -R3, RZ ;  /* 0x80000003e4137210 */ /* 0x040fe20007ffe0ff */
[C---:B------:R-:W-:Y:S01]  /*1f0d0*/  VIADD R9, R3.reuse, 0x1 ;  /* 0x0000000103097836 */ /* 0x040fe20000000000 */
[C---:B-1----:R-:W-:Y:S01]  /*1f0e0*/  IADD3 R13, R3.reuse, 0x10, RZ ;  /* 0x00000010030d7810 */ /* 0x042fe20007ffe0ff */
[----:B------:R-:W-:Y:S01]  /*1f0f0*/  VIADD R21, R3, 0x9 ;  /* 0x0000000903157836 */ /* 0x000fe20000000000 */
[----:B------:R-:W-:Y:S01]  /*1f100*/  IABS R5, R5 ;  /* 0x0000000500057213 */ /* 0x000fe20000000000 */
[C---:B------:R-:W-:Y:S01]  /*1f110*/  IMAD.IADD R17, R231.reuse, 0x1, -R9 ;  /* 0x00000001e7117824 */ /* 0x040fe200078e0a09 */
[----:B------:R-:W-:Y:S01]  /*1f120*/  IABS R19, R19 ;  /* 0x0000001300137213 */ /* 0x000fe20000000000 */
[----:B------:R-:W-:Y:S01]  /*1f130*/  IMAD.IADD R11, R231, 0x1, -R21 ;  /* 0x00000001e70b7824 */ /* 0x000fe200078e0a15 */
[----:B------:R-:W-:Y:S01]  /*1f140*/  I2FP.F32.S32 R5, R5 ;  /* 0x0000000500057245 */ /* 0x000fe20000201400 */
[C---:B------:R-:W-:Y:S01]  /*1f150*/  VIADD R27, R3.reuse, 0x11 ;  /* 0x00000011031b7836 */ /* 0x040fe20000000000 */
[----:B------:R-:W-:Y:S01]  /*1f160*/  IABS R17, R17 ;  /* 0x0000001100117213 */ /* 0x000fe20000000000 */
[----:B------:R-:W-:Y:S01]  /*1f170*/  VIADD R25, R3, 0x20 ;  /* 0x0000002003197836 */ /* 0x000fe20000000000 */
[----:B------:R-:W-:Y:S01]  /*1f180*/  IABS R11, R11 ;  /* 0x0000000b000b7213 */ /* 0x000fe20000000000 */
[----:B------:R-:W-:Y:S01]  /*1f190*/  FFMA.FTZ R158, -R225, R5, R158 ;  /* 0x00000005e19e7223 */ /* 0x000fe2000001019e */
[----:B------:R-:W-:Y:S01]  /*1f1a0*/  VIADD R5, R3, 0x8 ;  /* 0x0000000803057836 */ /* 0x000fe20000000000 */
[----:B------:R-:W-:Y:S01]  /*1f1b0*/  I2FP.F32.S32 R17, R17 ;  /* 0x0000001100117245 */ /* 0x000fe20000201400 */
[C---:B------:R-:W-:Y:S01]  /*1f1c0*/  IMAD.IADD R29, R231.reuse, 0x1, -R25 ;  /* 0x00000001e71d7824 */ /* 0x040fe200078e0a19 */
[----:B------:R-:W-:Y:S01]  /*1f1d0*/  I2FP.F32.S32 R11, R11 ;  /* 0x0000000b000b7245 */ /* 0x000fe20000201400 */
[----:B------:R-:W-:Y:S01]  /*1f1e0*/  IMAD.IADD R15, R231, 0x1, -R5 ;  /* 0x00000001e70f7824 */ /* 0x000fe200078e0a05 */
[----:B------:R-:W-:Y:S01]  /*1f1f0*/  ISETP.GE.AND P6, PT, R5, R227, PT ;  /* 0x000000e30500720c */ /* 0x000fe20003fc6270 */
[----:B------:R-:W-:Y:S01]  /*1f200*/  FFMA.FTZ R160, -R225, R17, R160 ;  /* 0x00000011e1a07223 */ /* 0x000fe200000101a0 */
[----:B------:R-:W-:Y:S01]  /*1f210*/  ISETP.GE.AND P4, PT, R5, R230, PT ;  /* 0x000000e60500720c */ /* 0x000fe20003f86270 */
[----:B------:R-:W-:Y:S01]  /*1f220*/  VIADD R17, R3, 0x18 ;  /* 0x0000001803117836 */ /* 0x000fe20000000000 */
[----:B------:R-:W-:Y:S01]  /*1f230*/  IADD3 R7, R231, -R13, RZ ;  /* 0x8000000de7077210 */ /* 0x000fe20007ffe0ff */
[----:B------:R-:W-:Y:S01]  /*1f240*/  FFMA.FTZ R168, -R225, R11, R168 ;  /* 0x0000000be1a87223 */ /* 0x000fe200000101a8 */
[----:B------:R-:W-:Y:S01]  /*1f250*/  ISETP.GE.OR P6, PT, R5, R226, !P6 ;  /* 0x000000e20500720c */ /* 0x000fe200077c6670 */
[----:B------:R-:W-:Y:S01]  /*1f260*/  IMAD.IADD R11, R231, 0x1, -R17 ;  /* 0x00000001e70b7824 */ /* 0x000fe200078e0a11 */
[----:B------:R-:W-:Y:S01]  /*1f270*/  ISETP.GE.OR P4, PT, R5, R229, !P4 ;  /* 0x000000e50500720c */ /* 0x000fe20006786670 */
[C---:B------:R-:W-:Y:S01]  /*1f280*/  IMAD.IADD R5, R228.reuse, 0x1, -R5 ;  /* 0x00000001e4057824 */ /* 0x040fe200078e0a05 */
[----:B------:R-:W-:Y:S01]  /*1f290*/  I2FP.F32.S32 R19, R19 ;  /* 0x0000001300137245 */ /* 0x000fe20000201400 */
[----:B------:R-:W-:Y:S01]  /*1f2a0*/  VIADD R23, R3, 0x21 ;  /* 0x0000002103177836 */ /* 0x000fe20000000000 */
[----:B------:R-:W-:Y:S02]  /*1f2b0*/  IABS R7, R7 ;  /* 0x0000000700077213 */ /* 0x000fe40000000000 */
[----:B------:R-:W-:Y:S01]  /*1f2c0*/  IABS R15, R15 ;  /* 0x0000000f000f7213 */ /* 0x000fe20000000000 */
[----:B------:R-:W-:Y:S01]  /*1f2d0*/  FFMA.FTZ R162, -R225, R19, R162 ;  /* 0x00000013e1a27223 */ /* 0x000fe200000101a2 */
[----:B------:R-:W-:Y:S01]  /*1f2e0*/  I2FP.F32.S32 R7, R7 ;  /* 0x0000000700077245 */ /* 0x000fe20000201400 */
[C---:B------:R-:W-:Y:S01]  /*1f2f0*/  IMAD.IADD R19, R231.reuse, 0x1, -R27 ;  /* 0x00000001e7137824 */ /* 0x040fe200078e0a1b */
[----:B------:R-:W-:Y:S01]  /*1f300*/  I2FP.F32.S32 R15, R15 ;  /* 0x0000000f000f7245 */ /* 0x000fe20000201400 */
[----:B------:R-:W-:Y:S01]  /*1f310*/  IMAD.IADD R33, R231, 0x1, -R23 ;  /* 0x00000001e7217824 */ /* 0x000fe200078e0a17 */
[----:B------:R-:W-:Y:S01]  /*1f320*/  IABS R11, R11 ;  /* 0x0000000b000b7213 */ /* 0x000fe20000000000 */
[----:B------:R-:W-:Y:S01]  /*1f330*/  FFMA.FTZ R12, -R225, R7, R12 ;  /* 0x00000007e10c7223 */ /* 0x000fe2000001010c */
[----:B------:R-:W-:Y:S01]  /*1f340*/  IABS R5, R5 ;  /* 0x0000000500057213 */ /* 0x000fe20000000000 */
[C---:B------:R-:W-:Y:S01]  /*1f350*/  VIADD R7, R3.reuse, 0x19 ;  /* 0x0000001903077836 */ /* 0x040fe20000000000 */
[----:B------:R-:W-:Y:S01]  /*1f360*/  ISETP.GE.AND P1, PT, R3, R227, PT ;  /* 0x000000e30300720c */ /* 0x000fe20003f26270 */
[----:B------:R-:W-:Y:S01]  /*1f370*/  FFMA.FTZ R166, -R225, R15, R166 ;  /* 0x0000000fe1a67223 */ /* 0x000fe200000101a6 */
[----:B------:R-:W-:Y:S02]  /*1f380*/  I2FP.F32.S32 R11, R11 ;  /* 0x0000000b000b7245 */ /* 0x000fe40000201400 */
[----:B------:R-:W-:Y:S02]  /*1f390*/  I2FP.F32.S32 R5, R5 ;  /* 0x0000000500057245 */ /* 0x000fe40000201400 */
[----:B------:R-:W-:Y:S01]  /*1f3a0*/  ISETP.GE.AND P2, PT, R9, R230, PT ;  /* 0x000000e60900720c */ /* 0x000fe20003f46270 */
[----:B------:R-:W-:Y:S01]  /*1f3b0*/  FFMA.FTZ R182, -R225, R11, R182 ;  /* 0x0000000be1b67223 */ /* 0x000fe200000101b6 */
[----:B------:R-:W-:Y:S01]  /*1f3c0*/  ISETP.GE.AND P5, PT, R9, R227, PT ;  /* 0x000000e30900720c */ /* 0x000fe20003fa6270 */
[----:B------:R-:W-:Y:S01]  /*1f3d0*/  FFMA.FTZ R170, -R225, R5, R170 ;  /* 0x00000005e1aa7223 */ /* 0x000fe200000101aa */
[----:B------:R-:W-:Y:S02]  /*1f3e0*/  IABS R19, R19 ;  /* 0x0000001300137213 */ /* 0x000fe40000000000 */
[-C--:B------:R-:W-:Y:S02]  /*1f3f0*/  ISETP.GE.OR P1, PT, R3, R226.reuse, !P1 ;  /* 0x000000e20300720c */ /* 0x080fe40004f26670 */
[----:B------:R-:W-:Y:S02]  /*1f400*/  IADD3 R15, R228, -R9, RZ ;  /* 0x80000009e40f7210 */ /* 0x000fe40007ffe0ff */
[C---:B------:R-:W-:Y:S02]  /*1f410*/  ISETP.GE.OR P2, PT, R9.reuse, R229, !P2 ;  /* 0x000000e50900720c */ /* 0x040fe40005746670 */
[----:B------:R-:W-:Y:S02]  /*1f420*/  ISETP.GE.OR P5, PT, R9, R226, !P5 ;  /* 0x000000e20900720c */ /* 0x000fe40006fa6670 */
[----:B------:R-:W-:Y:S02]  /*1f430*/  I2FP.F32.S32 R19, R19 ;  /* 0x0000001300137245 */ /* 0x000fe40000201400 */
[----:B------:R-:W-:Y:S02]  /*1f440*/  IADD3 R9, R231, -R7, RZ ;  /* 0x80000007e7097210 */ /* 0x000fe40007ffe0ff */
[----:B------:R-:W-:Y:S01]  /*1f450*/  FSEL R11, R166, -INF , !P4 ;  /* 0xff800000a60b7808 */ /* 0x000fe20006000000 */
[----:B------:R-:W-:Y:S01]  /*1f460*/  FFMA.FTZ R174, -R225, R19, R174 ;  /* 0x00000013e1ae7223 */ /* 0x000fe200000101ae */
[-C--:B------:R-:W-:Y:S02]  /*1f470*/  ISETP.GE.AND P0, PT, R3, R230.reuse, PT ;  /* 0x000000e60300720c */ /* 0x080fe40003f06270 */
[----:B------:R-:W-:Y:S02]  /*1f480*/  FSEL R5, R162, -INF , !P1 ;  /* 0xff800000a2057808 */ /* 0x000fe40004800000 */
[----:B------:R-:W-:Y:S02]  /*1f490*/  IABS R15, R15 ;  /* 0x0000000f000f7213 */ /* 0x000fe40000000000 */
[-C--:B------:R-:W-:Y:S02]  /*1f4a0*/  ISETP.GE.AND P1, PT, R13, R230.reuse, PT ;  /* 0x000000e60d00720c */ /* 0x080fe40003f26270 */
[-C--:B------:R-:W-:Y:S02]  /*1f4b0*/  ISETP.GE.AND P4, PT, R27, R230.reuse, PT ;  /* 0x000000e61b00720c */ /* 0x080fe40003f86270 */
[----:B------:R-:W-:Y:S02]  /*1f4c0*/  IABS R9, R9 ;  /* 0x0000000900097213 */ /* 0x000fe40000000000 */
[----:B------:R-:W-:Y:S02]  /*1f4d0*/  ISETP.GE.OR P0, PT, R3, R229, !P0 ;  /* 0x000000e50300720c */ /* 0x000fe40004706670 */
[----:B------:R-:W-:Y:S02]  /*1f4e0*/  I2FP.F32.S32 R15, R15 ;  /* 0x0000000f000f7245 */ /* 0x000fe40000201400 */
[----:B------:R-:W-:Y:S02]  /*1f4f0*/  IABS R29, R29 ;  /* 0x0000001d001d7213 */ /* 0x000fe40000000000 */
[-C--:B------:R-:W-:Y:S01]  /*1f500*/  ISETP.GE.AND P3, PT, R21, R230.reuse, PT ;  /* 0x000000e61500720c */ /* 0x080fe20003f66270 */
[----:B------:R-:W-:Y:S01]  /*1f510*/  FFMA.FTZ R164, -R225, R15, R164 ;  /* 0x0000000fe1a47223 */ /* 0x000fe200000101a4 */
[-C--:B------:R-:W-:Y:S02]  /*1f520*/  ISETP.GE.OR P1, PT, R13, R229.reuse, !P1 ;  /* 0x000000e50d00720c */ /* 0x080fe40004f26670 */
[----:B------:R-:W-:Y:S02]  /*1f530*/  ISETP.GE.OR P4, PT, R27, R229, !P4 ;  /* 0x000000e51b00720c */ /* 0x000fe40006786670 */
[----:B------:R-:W-:Y:S02]  /*1f540*/  I2FP.F32.S32 R9, R9 ;  /* 0x0000000900097245 */ /* 0x000fe40000201400 */
[----:B------:R-:W-:Y:S02]  /*1f550*/  FSEL R19, R158, -INF , !P0 ;  /* 0xff8000009e137808 */ /* 0x000fe40004000000 */
[----:B------:R-:W-:Y:S01]  /*1f560*/  I2FP.F32.S32 R29, R29 ;  /* 0x0000001d001d7245 */ /* 0x000fe20000201400 */
[----:B------:R-:W-:Y:S01]  /*1f570*/  FFMA.FTZ R232, -R225, R9, R232 ;  /* 0x00000009e1e87223 */ /* 0x000fe200000101e8 */
[----:B------:R-:W-:Y:S02]  /*1f580*/  ISETP.GE.OR P3, PT, R21, R229, !P3 ;  /* 0x000000e51500720c */ /* 0x000fe40005f66670 */
[----:B------:R-:W-:Y:S01]  /*1f590*/  FSEL R245, R12, -INF , !P1 ;  /* 0xff8000000cf57808 */ /* 0x000fe20004800000 */
[----:B------:R-:W-:Y:S01]  /*1f5a0*/  FFMA.FTZ R20, -R225, R29, R20 ;  /* 0x0000001de1147223 */ /* 0x000fe20000010114 */
[----:B------:R-:W-:Y:S01]  /*1f5b0*/  FSEL R167, R174, -INF , !P4 ;  /* 0xff800000aea77808 */ /* 0x000fe20006000000 */
[----:B------:R-:W-:Y:S01]  /*1f5c0*/  IMAD.IADD R29, R228, 0x1, -R17 ;  /* 0x00000001e41d7824 */ /* 0x000fe200078e0a11 */
[-C--:B------:R-:W-:Y:S01]  /*1f5d0*/  ISETP.GE.AND P0, PT, R21, R227.reuse, PT ;  /* 0x000000e31500720c */ /* 0x080fe20003f06270 */
[----:B------:R-:W-:Y:S01]  /*1f5e0*/  VIADD R12, R3, 0x30 ;  /* 0x00000030030c7836 */ /* 0x000fe20000000000 */
[----:B------:R-:W-:Y:S02]  /*1f5f0*/  FSEL R15, R160, -INF , !P2 ;  /* 0xff800000a00f7808 */ /* 0x000fe40005000000 */
[CC--:B------:R-:W-:Y:S02]  /*1f600*/  ISETP.GE.AND P4, PT, R17.reuse, R227.reuse, PT ;  /* 0x000000e31100720c */ /* 0x0c0fe40003f86270 */
[----:B------:R-:W-:Y:S02]  /*1f610*/  ISETP.GE.AND P1, PT, R17, R230, PT ;  /* 0x000000e61100720c */ /* 0x000fe40003f26270 */
[----:B------:R-:W-:Y:S02]  /*1f620*/  ISETP.GE.AND P2, PT, R13, R227, PT ;  /* 0x000000e30d00720c */ /* 0x000fe40003f46270 */
[----:B------:R-:W-:Y:S02]  /*1f630*/  FSEL R9, R168, -INF , !P3 ;  /* 0xff800000a8097808 */ /* 0x000fe40005800000 */
[-C--:B------:R-:W-:Y:S02]  /*1f640*/  ISETP.GE.OR P0, PT, R21, R226.reuse, !P0 ;  /* 0x000000e21500720c */ /* 0x080fe40004706670 */
[C---:B------:R-:W-:Y:S01]  /*1f650*/  IADD3 R31, R228.reuse, -R21, RZ ;  /* 0x80000015e41f7210 */ /* 0x040fe20007ffe0ff */
[C---:B------:R-:W-:Y:S01]  /*1f660*/  IMAD.IADD R21, R228.reuse, 0x1, -R13 ;  /* 0x00000001e4157824 */ /* 0x040fe200078e0a0d */
[CC--:B------:R-:W-:Y:S02]  /*1f670*/  ISETP.GE.OR P4, PT, R17.reuse, R226.reuse, !P4 ;  /* 0x000000e21100720c */ /* 0x0c0fe40006786670 */
[----:B------:R-:W-:Y:S01]  /*1f680*/  ISETP.GE.OR P1, PT, R17, R229, !P1 ;  /* 0x000000e51100720c */ /* 0x000fe20004f26670 */
[C---:B------:R-:W-:Y:S01]  /*1f690*/  IMAD.IADD R17, R228.reuse, 0x1, -R7 ;  /* 0x00000001e4117824 */ /* 0x040fe200078e0a07 */
[----:B------:R-:W-:Y:S02]  /*1f6a0*/  ISETP.GE.AND P3, PT, R27, R227, PT ;  /* 0x000000e31b00720c */ /* 0x000fe40003f66270 */
[-C--:B------:R-:W-:Y:S02]  /*1f6b0*/  ISETP.GE.OR P2, PT, R13, R226.reuse, !P2 ;  /* 0x000000e20d00720c */ /* 0x080fe40005746670 */
[----:B------:R-:W-:Y:S02]  /*1f6c0*/  IADD3 R13, R228, -R27, RZ ;  /* 0x8000001be40d7210 */ /* 0x000fe40007ffe0ff */
[----:B------:R-:W-:Y:S02]  /*1f6d0*/  ISETP.GE.OR P3, PT, R27, R226, !P3 ;  /* 0x000000e21b00720c */ /* 0x000fe40005f66670 */
[----:B------:R-:W-:Y:S02]  /*1f6e0*/  IABS R27, R21 ;  /* 0x00000015001b7213 */ /* 0x000fe40000000000 */
[----:B------:R-:W-:Y:S02]  /*1f6f0*/  IABS R17, R17 ;  /* 0x0000001100117213 */ /* 0x000fe40000000000 */
[----:B------:R-:W-:Y:S02]  /*1f700*/  IABS R21, R33 ;  /* 0x0000002100157213 */ /* 0x000fe40000000000 */
[----:B------:R-:W-:Y:S02]  /*1f710*/  IABS R13, R13 ;  /* 0x0000000d000d7213 */ /* 0x000fe40000000000 */
[----:B------:R-:W-:Y:S02]  /*1f720*/  IABS R31, R31 ;  /* 0x0000001f001f7213 */ /* 0x000fe40000000000 */
        /* <DEDUP_REMOVED lines=8> */
[----:B------:R-:W-:Y:S01]  /*1f7b0*/  FSEL R17, R170, -INF , !P6 ;  /* 0xff800000aa117808 */ /* 0x000fe20007000000 */
[----:B------:R-:W-:Y:S01]  /*1f7c0*/  FFMA.FTZ R172, -R225, R31, R172 ;  /* 0x0000001fe1ac7223 */ /* 0x000fe200000101ac */
[C---:B------:R-:W-:Y:S01]  /*1f7d0*/  IADD3 R21, R3.reuse, 0x29, RZ ;  /* 0x0000002903157810 */ /* 0x040fe20007ffe0ff */
[----:B------:R-:W-:Y:S01]  /*1f7e0*/  VIADD R31, R3, 0x28 ;  /* 0x00000028031f7836 */ /* 0x000fe20000000000 */
[----:B------:R-:W-:Y:S01]  /*1f7f0*/  FSEL R13, R164, -INF , !P5 ;  /* 0xff800000a40d7808 */ /* 0x000fe20006800000 */
[----:B------:R-:W-:Y:S01]  /*1f800*/  FFMA.FTZ R14, -R225, R27, R14 ;  /* 0x0000001be10e7223 */ /* 0x000fe2000001010e */
[-C--:B------:R-:W-:Y:S01]  /*1f810*/  ISETP.GE.AND P6, PT, R25, R230.reuse, PT ;  /* 0x000000e61900720c */ /* 0x080fe20003fc6270 */
[----:B------:R-:W-:Y:S01]  /*1f820*/  IMAD.IADD R27, R231, 0x1, -R21 ;  /* 0x00000001e71b7824 */ /* 0x000fe200078e0a15 */
[-C--:B------:R-:W-:Y:S02]  /*1f830*/  ISETP.GE.AND P5, PT, R7, R230.reuse, PT ;  /* 0x000000e60700720c */ /* 0x080fe40003fa6270 */
[-C--:B------:R-:W-:Y:S02]  /*1f840*/  ISETP.GE.OR P6, PT, R25, R229.reuse, !P6 ;  /* 0x000000e51900720c */ /* 0x080fe400077c6670 */
[----:B------:R-:W-:Y:S02]  /*1f850*/  ISETP.GE.OR P5, PT, R7, R229, !P5 ;  /* 0x000000e50700720c */ /* 0x000fe40006fa6670 */
[----:B------:R-:W-:Y:S02]  /*1f860*/  IADD3 R33, R231, -R31, RZ ;  /* 0x8000001fe7217210 */ /* 0x000fe40007ffe0ff */
[----:B------:R-:W-:Y:S02]  /*1f870*/  FSEL R173, R232, -INF , !P5 ;  /* 0xff800000e8ad7808 */ /* 0x000fe40006800000 */
[----:B------:R-:W-:Y:S01]  /*1f880*/  FSEL R241, R20, -INF , !P6 ;  /* 0xff80000014f17808 */ /* 0x000fe20007000000 */
[----:B------:R-:W-:Y:S01]  /*1f890*/  IMAD.IADD R20, R228, 0x1, -R23 ;  /* 0x00000001e4147824 */ /* 0x000fe200078e0a17 */
[----:B------:R-:W-:Y:S02]  /*1f8a0*/  IABS R33, R33 ;  /* 0x0000002100217213 */ /* 0x000fe40000000000 */
[----:B------:R-:W-:Y:S02]  /*1f8b0*/  IABS R27, R27 ;  /* 0x0000001b001b7213 */ /* 0x000fe40000000000 */
[C---:B------:R-:W-:Y:S02]  /*1f8c0*/  ISETP.GE.AND P6, PT, R23.reuse, R227, PT ;  /* 0x000000e31700720c */ /* 0x040fe40003fc6270 */
[C---:B------:R-:W-:Y:S02]  /*1f8d0*/  ISETP.GE.AND P5, PT, R23.reuse, R230, PT ;  /* 0x000000e61700720c */ /* 0x040fe40003fa6270 */
[----:B------:R-:W-:Y:S02]  /*1f8e0*/  IABS R29, R29 ;  /* 0x0000001d001d7213 */ /* 0x000fe40000000000 */
[----:B------:R-:W-:Y:S02]  /*1f8f0*/  I2FP.F32.S32 R33, R33 ;  /* 0x0000002100217245 */ /* 0x000fe40000201400 */
[----:B------:R-:W-:Y:S02]  /*1f900*/  I2FP.F32.S32 R27, R27 ;  /* 0x0000001b001b7245 */ /* 0x000fe40000201400 */
[----:B------:R-:W-:Y:S01]  /*1f910*/  ISETP.GE.OR P6, PT, R23, R226, !P6 ;  /* 0x000000e21700720c */ /* 0x000fe200077c6670 */
[----:B------:R-:W-:Y:S01]  /*1f920*/  FFMA.FTZ R24, -R225, R33, R24 ;  /* 0x00000021e1187223 */ /* 0x000fe20000010118 */
[----:B------:R-:W-:Y:S01]  /*1f930*/  ISETP.GE.OR P5, PT, R23, R229, !P5 ;  /* 0x000000e51700720c */ /* 0x000fe20006fa6670 */
[----:B------:R-:W-:Y:S01]  /*1f940*/  FFMA.FTZ R238, -R225, R27, R238 ;  /* 0x0000001be1ee7223 */ /* 0x000fe200000101ee */
[----:B------:R-:W-:Y:S01]  /*1f950*/  FSEL R177, R14, -INF , !P2 ;  /* 0xff8000000eb17808 */ /* 0x000fe20005000000 */
[----:B------:R-:W-:Y:S01]  /*1f960*/  VIADD R27, R3, 0x38 ;  /* 0x00000038031b7836 */ /* 0x000fe20000000000 */
[----:B------:R-:W-:Y:S02]  /*1f970*/  IADD3 R23, R228, -R31, RZ ;  /* 0x8000001fe4177210 */ /* 0x000fe40007ffe0ff */
[----:B------:R-:W-:Y:S02]  /*1f980*/  FSEL R175, R180, -INF , !P3 ;  /* 0xff800000b4af7808 */ /* 0x000fe40005800000 */
[-C--:B------:R-:W-:Y:S02]  /*1f990*/  ISETP.GE.AND P3, PT, R21, R230.reuse, PT ;  /* 0x000000e61500720c */ /* 0x080fe40003f66270 */
[CC--:B------:R-:W-:Y:S02]  /*1f9a0*/  ISETP.GE.AND P2, PT, R31.reuse, R230.reuse, PT ;  /* 0x000000e61f00720c */ /* 0x0c0fe40003f46270 */
[----:B------:R-:W-:Y:S02]  /*1f9b0*/  I2FP.F32.S32 R29, R29 ;  /* 0x0000001d001d7245 */ /* 0x000fe40000201400 */
[----:B------:R-:W-:Y:S02]  /*1f9c0*/  IABS R23, R23 ;  /* 0x0000001700177213 */ /* 0x000fe40000000000 */
[----:B------:R-:W-:Y:S01]  /*1f9d0*/  ISETP.GE.OR P2, PT, R31, R229, !P2 ;  /* 0x000000e51f00720c */ /* 0x000fe20005746670 */
[----:B------:R-:W-:Y:S01]  /*1f9e0*/  FFMA.FTZ R4, -R225, R29, R4 ;  /* 0x0000001de1047223 */ /* 0x000fe20000010104 */
[----:B------:R-:W-:Y:S01]  /*1f9f0*/  ISETP.GE.OR P3, PT, R21, R229, !P3 ;  /* 0x000000e51500720c */ /* 0x000fe20005f66670 */
[C---:B------:R-:W-:Y:S01]  /*1fa00*/  VIADD R29, R3.reuse, 0x31 ;  /* 0x00000031031d7836 */ /* 0x040fe20000000000 */
[----:B------:R-:W-:Y:S01]  /*1fa10*/  FSEL R243, R182, -INF , !P1 ;  /* 0xff800000b6f37808 */ /* 0x000fe20004800000 */
[----:B------:R-:W-:Y:S01]  /*1fa20*/  VIADD R3, R3, 0x39 ;  /* 0x0000003903037836 */ /* 0x000fe20000000000 */
[----:B------:R-:W-:Y:S01]  /*1fa30*/  I2FP.F32.S32 R23, R23 ;  /* 0x0000001700177245 */ /* 0x000fe20000201400 */
[----:B------:R-:W-:Y:S01]  /*1fa40*/  IMAD.IADD R33, R231, 0x1, -R29 ;  /* 0x00000001e7217824 */ /* 0x000fe200078e0a1d */
[----:B------:R-:W-:Y:S02]  /*1fa50*/  FSEL R237, R24, -INF , !P2 ;  /* 0xff80000018ed7808 */ /* 0x000fe40005000000 */
[----:B------:R-:W-:Y:S01]  /*1fa60*/  ISETP.GE.AND P1, PT, R7, R227, PT ;  /* 0x000000e30700720c */ /* 0x000fe20003f26270 */
[----:B------:R-:W-:Y:S01]  /*1fa70*/  FFMA.FTZ R22, -R225, R23, R22 ;  /* 0x00000017e1167223 */ /* 0x000fe20000010116 */
[----:B------:R-:W-:Y:S01]  /*1fa80*/  FSEL R183, R238, -INF , !P3 ;  /* 0xff800000eeb77808 */ /* 0x000fe20005800000 */
[----:B------:R-:W-:Y:S01]  /*1fa90*/  IMAD.IADD R23, R228, 0x1, -R12 ;  /* 0x00000001e4177824 */ /* 0x000fe200078e0a0c */
[C---:B------:R-:W-:Y:S02]  /*1faa0*/  ISETP.GE.AND P2, PT, R12.reuse, R230, PT ;  /* 0x000000e60c00720c */ /* 0x040fe40003f46270 */
[----:B------:R-:W-:Y:S02]  /*1fab0*/  ISETP.GE.AND P3, PT, R12, R227, PT ;  /* 0x000000e30c00720c */ /* 0x000fe40003f66270 */
[----:B--2---:R-:W-:Y:S02]  /*1fac0*/  FSEL R143, R4, -INF , !P4 ;  /* 0xff800000048f7808 */ /* 0x004fe40006000000 */
[----:B------:R-:W-:Y:S02]  /*1fad0*/  FMNMX.FTZ R4, R19, R0, !PT ;  /* 0x0000000013047209 */ /* 0x000fe40007810000 */
[-C--:B------:R-:W-:Y:S02]  /*1fae0*/  ISETP.GE.OR P1, PT, R7, R226.reuse, !P1 ;  /* 0x000000e20700720c */ /* 0x080fe40004f26670 */
[C---:B------:R-:W-:Y:S02]  /*1faf0*/  ISETP.GE.OR P2, PT, R12.reuse, R229, !P2 ;  /* 0x000000e50c00720c */ /* 0x040fe40005746670 */
[----:B------:R-:W-:Y:S02]  /*1fb00*/  ISETP.GE.OR P3, PT, R12, R226, !P3 ;  /* 0x000000e20c00720c */ /* 0x000fe40005f66670 */
[C---:B------:R-:W-:Y:S01]  /*1fb10*/  IADD3 R7, R231.reuse, -R12, RZ ;  /* 0x8000000ce7077210 */ /* 0x040fe20007ffe0ff */
[----:B------:R-:W-:Y:S01]  /*1fb20*/  IMAD.IADD R12, R231, 0x1, -R3 ;  /* 0x00000001e70c7824 */ /* 0x000fe200078e0a03 */
[----:B------:R-:W-:Y:S02]  /*1fb30*/  FMNMX.FTZ R4, R15, R4, !PT ;  /* 0x000000040f047209 */ /* 0x000fe40007810000 */
[----:B------:R-:W-:Y:S02]  /*1fb40*/  IABS R7, R7 ;  /* 0x0000000700077213 */ /* 0x000fe40000000000 */
[----:B------:R-:W-:Y:S02]  /*1fb50*/  IABS R12, R12 ;  /* 0x0000000c000c7213 */ /* 0x000fe40000000000 */
[----:B------:R-:W-:Y:S02]  /*1fb60*/  FMNMX.FTZ R4, R11, R4, !PT ;  /* 0x000000040b047209 */ /* 0x000fe40007810000 */
[----:B------:R-:W-:Y:S02]  /*1fb70*/  IADD3 R14, R228, -R25, RZ ;  /* 0x80000019e40e7210 */ /* 0x000fe40007ffe0ff */
[----:B------:R-:W-:Y:S02]  /*1fb80*/  I2FP.F32.S32 R12, R12 ;  /* 0x0000000c000c7245 */ /* 0x000fe40000201400 */
[----:B------:R-:W-:Y:S02]  /*1fb90*/  FMNMX.FTZ R4, R9, R4, !PT ;  /* 0x0000000409047209 */ /* 0x000fe40007810000 */
[----:B------:R-:W-:Y:S01]  /*1fba0*/  I2FP.F32.S32 R7, R7 ;  /* 0x0000000700077245 */ /* 0x000fe20000201400 */
[----:B------:R-:W-:Y:S01]  /*1fbb0*/  FFMA.FTZ R32, -R225, R12, R32 ;  /* 0x0000000ce1207223 */ /* 0x000fe20000010120 */
[----:B------:R-:W-:Y:S02]  /*1fbc0*/  IABS R14, R14 ;  /* 0x0000000e000e7213 */ /* 0x000fe40000000000 */
[----:B------:R-:W-:Y:S01]  /*1fbd0*/  FMNMX.FTZ R4, R245, R4, !PT ;  /* 0x00000004f5047209 */ /* 0x000fe20007810000 */
[----:B------:R-:W-:Y:S01]  /*1fbe0*/  FFMA.FTZ R240, -R225, R7, R240 ;  /* 0x00000007e1f07223 */ /* 0x000fe200000101f0 */
[----:B------:R-:W-:Y:S02]  /*1fbf0*/  FMNMX.FTZ R12, R5, R2, !PT ;  /* 0x00000002050c7209 */ /* 0x000fe40007810000 */
[----:B------:R-:W-:Y:S02]  /*1fc00*/  I2FP.F32.S32 R14, R14 ;  /* 0x0000000e000e7245 */ /* 0x000fe40000201400 */
[----:B------:R-:W-:Y:S02]  /*1fc10*/  FSEL R7, R172, -INF , !P0 ;  /* 0xff800000ac077808 */ /* 0x000fe40004000000 */
[----:B------:R-:W-:Y:S01]  /*1fc20*/  ISETP.GE.AND P0, PT, R25, R227, PT ;  /* 0x000000e31900720c */ /* 0x000fe20003f06270 */
[----:B------:R-:W-:Y:S01]  /*1fc30*/  FFMA.FTZ R6, -R225, R14, R6 ;  /* 0x0000000ee1067223 */ /* 0x000fe20000010106 */
[----:B------:R-:W-:Y:S02]  /*1fc40*/  FMNMX.FTZ R4, R167, R4, !PT ;  /* 0x00000004a7047209 */ /* 0x000fe40007810000 */
[----:B------:R-:W-:Y:S02]  /*1fc50*/  FMNMX.FTZ R12, R13, R12, !PT ;  /* 0x0000000c0d0c7209 */ /* 0x000fe40007810000 */
[----:B------:R-:W-:Y:S01]  /*1fc60*/  ISETP.GE.OR P0, PT, R25, R226, !P0 ;  /* 0x000000e21900720c */ /* 0x000fe20004706670 */
[--C-:B------:R-:W-:Y:S01]  /*1fc70*/  IMAD.IADD R25, R231, 0x1, -R27.reuse ;  /* 0x00000001e7197824 */ /* 0x100fe200078e0a1b */
[----:B------:R-:W-:Y:S02]  /*1fc80*/  FMNMX.FTZ R4, R243, R4, !PT ;  /* 0x00000004f3047209 */ /* 0x000fe40007810000 */
[----:B------:R-:W-:Y:S02]  /*1fc90*/  FMNMX.FTZ R12, R17, R12, !PT ;  /* 0x0000000c110c7209 */ /* 0x000fe40007810000 */
[----:B------:R-:W-:Y:S02]  /*1fca0*/  FSEL R181, R6, -INF , !P0 ;  /* 0xff80000006b57808 */ /* 0x000fe40004000000 */
[----:B------:R-:W-:Y:S02]  /*1fcb0*/  FMNMX.FTZ R6, R173, R4, !PT ;  /* 0x00000004ad067209 */ /* 0x000fe40007810000 */
[----:B------:R-:W-:Y:S02]  /*1fcc0*/  FSEL R239, R234, -INF , !P5 ;  /* 0xff800000eaef7808 */ /* 0x000fe40006800000 */
[----:B------:R-:W-:Y:S02]  /*1fcd0*/  FMNMX.FTZ R4, R7, R12, !PT ;  /* 0x0000000c07047209 */ /* 0x000fe40007810000 */
[----:B------:R-:W-:Y:S02]  /*1fce0*/  IABS R25, R25 ;  /* 0x0000001900197213 */ /* 0x000fe40000000000 */
[----:B------:R-:W-:Y:S02]  /*1fcf0*/  ISETP.GE.AND P5, PT, R31, R227, PT ;  /* 0x000000e31f00720c */ /* 0x000fe40003fa6270 */
[----:B------:R-:W-:Y:S01]  /*1fd00*/  FMNMX.FTZ R12, R241, R6, !PT ;  /* 0x00000006f10c7209 */ /* 0x000fe20007810000 */
[C---:B------:R-:W-:Y:S01]  /*1fd10*/  IMAD.IADD R6, R228.reuse, 0x1, -R27 ;  /* 0x00000001e4067824 */ /* 0x040fe200078e0a1b */
[----:B------:R-:W-:Y:S02]  /*1fd20*/  FMNMX.FTZ R4, R177, R4, !PT ;  /* 0x00000004b1047209 */ /* 0x000fe40007810000 */
[----:B------:R-:W-:Y:S02]  /*1fd30*/  I2FP.F32.S32 R25, R25 ;  /* 0x0000001900197245 */ /* 0x000fe40000201400 */
[----:B------:R-:W-:Y:S02]  /*1fd40*/  ISETP.GE.OR P5, PT, R31, R226, !P5 ;  /* 0x000000e21f00720c */ /* 0x000fe40006fa6670 */
[----:B------:R-:W-:Y:S01]  /*1fd50*/  IABS R31, R20 ;  /* 0x00000014001f7213 */ /* 0x000fe20000000000 */
[----:B------:R-:W-:Y:S01]  /*1fd60*/  FFMA.FTZ R178, -R225, R25, R178 ;  /* 0x00000019e1b27223 */ /* 0x000fe200000101b2 */
[----:B------:R-:W-:Y:S02]  /*1fd70*/  FMNMX.FTZ R14, R239, R12, !PT ;  /* 0x0000000cef0e7209 */ /* 0x000fe40007810000 */
[----:B------:R-:W-:Y:S02]  /*1fd80*/  FMNMX.FTZ R12, R175, R4, !PT ;  /* 0x00000004af0c7209 */ /* 0x000fe40007810000 */
[----:B------:R-:W-:Y:S02]  /*1fd90*/  I2FP.F32.S32 R31, R31 ;  /* 0x0000001f001f7245 */ /* 0x000fe40000201400 */
[----:B------:R-:W-:Y:S02]  /*1fda0*/  IADD3 R25, R228, -R21, RZ ;  /* 0x80000015e4197210 */ /* 0x000fe40007ffe0ff */
[----:B------:R-:W-:Y:S01]  /*1fdb0*/  FSEL R141, R16, -INF , !P1 ;  /* 0xff800000108d7808 */ /* 0x000fe20004800000 */
[----:B------:R-:W-:Y:S01]  /*1fdc0*/  FFMA.FTZ R18, -R225, R31, R18 ;  /* 0x0000001fe1127223 */ /* 0x000fe20000010112 */
[----:B------:R-:W-:Y:S02]  /*1fdd0*/  FMNMX.FTZ R12, R143, R12, !PT ;  /* 0x0000000c8f0c7209 */ /* 0x000fe40007810000 */
[----:B------:R-:W-:Y:S02]  /*1fde0*/  ISETP.GE.AND P4, PT, R21, R227, PT ;  /* 0x000000e31500720c */ /* 0x000fe40003f86270 */
[----:B------:R-:W-:Y:S02]  /*1fdf0*/  IABS R25, R25 ;  /* 0x0000001900197213 */ /* 0x000fe40000000000 */
[----:B------:R-:W-:Y:S02]  /*1fe00*/  FMNMX.FTZ R12, R141, R12, !PT ;  /* 0x0000000c8d0c7209 */ /* 0x000fe40007810000 */
[----:B------:R-:W-:Y:S02]  /*1fe10*/  ISETP.GE.OR P4, PT, R21, R226, !P4 ;  /* 0x000000e21500720c */ /* 0x000fe40006786670 */
[----:B------:R-:W-:Y:S02]  /*1fe20*/  IABS R33, R33 ;  /* 0x0000002100217213 */ /* 0x000fe40000000000 */
[----:B------:R-:W-:Y:S02]  /*1fe30*/  IADD3 R21, R228, -R29, RZ ;  /* 0x8000001de4157210 */ /* 0x000fe40007ffe0ff */
[----:B------:R-:W-:Y:S02]  /*1fe40*/  I2FP.F32.S32 R25, R25 ;  /* 0x0000001900197245 */ /* 0x000fe40000201400 */
[----:B------:R-:W-:Y:S02]  /*1fe50*/  IABS R23, R23 ;  /* 0x0000001700177213 */ /* 0x000fe40000000000 */
[----:B------:R-:W-:Y:S01]  /*1fe60*/  FSEL R179, R18, -INF , !P6 ;  /* 0xff80000012b37808 */ /* 0x000fe20007000000 */
[----:B------:R-:W-:Y:S01]  /*1fe70*/  FFMA.FTZ R8, -R225, R25, R8 ;  /* 0x00000019e1087223 */ /* 0x000fe20000010108 */
[----:B------:R-:W-:Y:S02]  /*1fe80*/  FMNMX.FTZ R12, R181, R12, !PT ;  /* 0x0000000cb50c7209 */ /* 0x000fe40007810000 */
[----:B------:R-:W-:Y:S02]  /*1fe90*/  I2FP.F32.S32 R33, R33 ;  /* 0x0000002100217245 */ /* 0x000fe40000201400 */
[----:B------:R-:W-:Y:S02]  /*1fea0*/  I2FP.F32.S32 R23, R23 ;  /* 0x0000001700177245 */ /* 0x000fe40000201400 */
[----:B------:R-:W-:Y:S01]  /*1feb0*/  IABS R21, R21 ;  /* 0x0000001500157213 */ /* 0x000fe20000000000 */
[----:B------:R-:W-:Y:S01]  /*1fec0*/  FFMA.FTZ R176, -R225, R33, R176 ;  /* 0x00000021e1b07223 */ /* 0x000fe200000101b0 */
[----:B------:R-:W-:Y:S01]  /*1fed0*/  ISETP.GE.AND P1, PT, R29, R230, PT ;  /* 0x000000e61d00720c */ /* 0x000fe20003f26270 */
[----:B------:R-:W-:Y:S01]  /*1fee0*/  FFMA.FTZ R28, -R225, R23, R28 ;  /* 0x00000017e11c7223 */ /* 0x000fe2000001011c */
[----:B------:R-:W-:Y:S02]  /*1fef0*/  FSEL R147, R22, -INF , !P5 ;  /* 0xff80000016937808 */ /* 0x000fe40006800000 */
[----:B------:R-:W-:Y:S01]  /*1ff00*/  FMNMX.FTZ R4, R237, R14, !PT ;  /* 0x0000000eed047209 */ /* 0x000fe20007810000 */
[----:B------:R-:W-:Y:S01]  /*1ff10*/  IMAD.IADD R14, R228, 0x1, -R3 ;  /* 0x00000001e40e7824 */ /* 0x000fe200078e0a03 */
[----:B------:R-:W-:Y:S02]  /*1ff20*/  FMNMX.FTZ R12, R179, R12, !PT ;  /* 0x0000000cb30c7209 */ /* 0x000fe40007810000 */
[----:B------:R-:W-:Y:S02]  /*1ff30*/  I2FP.F32.S32 R21, R21 ;  /* 0x0000001500157245 */ /* 0x000fe40000201400 */
[----:B------:R-:W-:Y:S02]  /*1ff40*/  IABS R6, R6 ;  /* 0x0000000600067213 */ /* 0x000fe40000000000 */
[----:B------:R-:W-:Y:S01]  /*1ff50*/  ISETP.GE.OR P1, PT, R29, R229, !P1 ;  /* 0x000000e51d00720c */ /* 0x000fe20004f26670 */
[----:B------:R-:W-:Y:S01]  /*1ff60*/  FFMA.FTZ R30, -R225, R21, R30 ;  /* 0x00000015e11e7223 */ /* 0x000fe2000001011e */
[----:B------:R-:W-:Y:S02]  /*1ff70*/  ISETP.GE.AND P0, PT, R27, R230, PT ;  /* 0x000000e61b00720c */ /* 0x000fe40003f06270 */
[----:B------:R-:W-:Y:S02]  /*1ff80*/  FSEL R171, R240, -INF , !P2 ;  /* 0xff800000f0ab7808 */ /* 0x000fe40005000000 */
[----:B------:R-:W-:Y:S02]  /*1ff90*/  ISETP.GE.AND P2, PT, R29, R227, PT ;  /* 0x000000e31d00720c */ /* 0x000fe40003f46270 */
[----:B------:R-:W-:Y:S02]  /*1ffa0*/  FSEL R145, R8, -INF , !P4 ;  /* 0xff80000008917808 */ /* 0x000fe40006000000 */
[----:B------:R-:W-:Y:S02]  /*1ffb0*/  FMNMX.FTZ R12, R147, R12, !PT ;  /* 0x0000000c930c7209 */ /* 0x000fe40007810000 */
[----:B------:R-:W-:Y:S02]  /*1ffc0*/  IABS R14, R14 ;  /* 0x0000000e000e7213 */ /* 0x000fe40000000000 */
[----:B------:R-:W-:Y:S02]  /*1ffd0*/  I2FP.F32.S32 R8, R6 ;  /* 0x0000000600087245 */ /* 0x000fe40000201400 */
[----:B------:R-:W-:Y:S02]  /*1ffe0*/  ISETP.GE.OR P0, PT, R27, R229, !P0 ;  /* 0x000000e51b00720c */ /* 0x000fe40004706670 */
[----:B------:R-:W-:Y:S01]  /*1fff0*/  FSEL R169, R176, -INF , !P1 ;  /* 0xff800000b0a97808 */ /* 0x000fe20004800000 */
[----:B------:R-:W-:Y:S01]  /*20000*/  FFMA.FTZ R10, -R225, R8, R10 ;  /* 0x00000008e10a7223 */ /* 0x000fe2000001010a */
[----:B------:R-:W-:Y:S02]  /*20010*/  FMNMX.FTZ R4, R183, R4, !PT ;  /* 0x00000004b7047209 */ /* 0x000fe40007810000 */
[----:B------:R-:W-:Y:S02]  /*20020*/  ISETP.GE.OR P2, PT, R29, R226, !P2 ;  /* 0x000000e21d00720c */ /* 0x000fe40005746670 */
[-C--:B------:R-:W-:Y:S02]  /*20030*/  ISETP.GE.AND P1, PT, R27, R227.reuse, PT ;  /* 0x000000e31b00720c */ /* 0x080fe40003f26270 */
[----:B------:R-:W-:Y:S02]  /*20040*/  FSEL R153, R28, -INF , !P3 ;  /* 0xff8000001c997808 */ /* 0x000fe40005800000 */
[----:B------:R-:W-:Y:S02]  /*20050*/  FMNMX.FTZ R12, R145, R12, !PT ;  /* 0x0000000c910c7209 */ /* 0x000fe40007810000 */
[----:B------:R-:W-:Y:S02]  /*20060*/  I2FP.F32.S32 R6, R14 ;  /* 0x0000000e00067245 */ /* 0x000fe40000201400 */
[----:B------:R-:W-:Y:S02]  /*20070*/  FSEL R155, R178, -INF , !P0 ;  /* 0xff800000b29b7808 */ /* 0x000fe40004000000 */
[----:B------:R-:W-:Y:S01]  /*20080*/  ISETP.GE.AND P6, PT, R3, R230, PT ;  /* 0x000000e60300720c */ /* 0x000fe20003fc6270 */
[----:B------:R-:W-:Y:S01]  /*20090*/  FFMA.FTZ R26, -R225, R6, R26 ;  /* 0x00000006e11a7223 */ /* 0x000fe2000001011a */
[----:B------:R-:W-:Y:S02]  /*200a0*/  FMNMX.FTZ R4, R171, R4, !PT ;  /* 0x00000004ab047209 */ /* 0x000fe40007810000 */
[----:B------:R-:W-:Y:S02]  /*200b0*/  ISETP.GE.OR P1, PT, R27, R226, !P1 ;  /* 0x000000e21b00720c */ /* 0x000fe40004f26670 */
[----:B------:R-:W-:Y:S02]  /*200c0*/  FSEL R151, R30, -INF , !P2 ;  /* 0xff8000001e977808 */ /* 0x000fe40005000000 */
[----:B------:R-:W-:Y:S01]  /*200d0*/  FMNMX.FTZ R12, R153, R12, !PT ;  /* 0x0000000c990c7209 */ /* 0x000fe20007810000 */
[----:B------:R-:W-:Y:S01]  /*200e0*/  LDSM.16.MT88.4 R28, [R204+0xc000] ;  /* 0x00c00000cc1c783b */ /* 0x000fe20000004200 */
[C---:B------:R-:W-:Y:S02]  /*200f0*/  ISETP.GE.AND P0, PT, R3.reuse, R227, PT ;  /* 0x000000e30300720c */ /* 0x040fe40003f06270 */
[----:B------:R-:W-:Y:S02]  /*20100*/  ISETP.GE.OR P6, PT, R3, R229, !P6 ;  /* 0x000000e50300720c */ /* 0x000fe400077c6670 */
[----:B------:R-:W-:Y:S02]  /*20110*/  FMNMX.FTZ R4, R169, R4, !PT ;  /* 0x00000004a9047209 */ /* 0x000fe40007810000 */
[----:B------:R-:W-:Y:S02]  /*20120*/  FSEL R149, R10, -INF , !P1 ;  /* 0xff8000000a957808 */ /* 0x000fe40004800000 */
[----:B------:R-:W-:Y:S02]  /*20130*/  FMNMX.FTZ R12, R151, R12, !PT ;  /* 0x0000000c970c7209 */ /* 0x000fe40007810000 */
[----:B------:R-:W-:Y:S02]  /*20140*/  ISETP.GE.OR P0, PT, R3, R226, !P0 ;  /* 0x000000e20300720c */ /* 0x000fe40004706670 */
[----:B------:R-:W-:Y:S02]  /*20150*/  FSEL R150, R32, -INF , !P6 ;  /* 0xff80000020967808 */ /* 0x000fe40007000000 */
[----:B------:R-:W-:Y:S02]  /*20160*/  FMNMX.FTZ R21, R155, R4, !PT ;  /* 0x000000049b157209 */ /* 0x000fe40007810000 */
[----:B----4-:R-:W-:Y:S02]  /*20170*/  FSEL R134, R26, -INF , !P0 ;  /* 0xff8000001a867808 */ /* 0x010fe40004000000 */
[----:B------:R-:W-:Y:S01]  /*20180*/  FMNMX.FTZ R3, R149, R12, !PT ;  /* 0x0000000c95037209 */ /* 0x000fe20007810000 */
[----:B------:R-:W-:Y:S01]  /*20190*/  LDSM.16.MT88.4 R24, [R205+0xc000] ;  /* 0x00c00000cd18783b */ /* 0x000fe20000004200 */
[----:B------:R-:W-:Y:S02]  /*201a0*/  FMNMX.FTZ R4, R150, R21, !PT ;  /* 0x0000001596047209 */ /* 0x000fe40007810000 */
        /* <DEDUP_REMOVED lines=9> */
[----:B-----5:R-:W-:Y:S01]  /*20240*/  FMUL.FTZ R152, R133, R132 ;  /* 0x0000008485987220 */ /* 0x020fe20000410000 */
[----:B------:R-:W-:Y:S02]  /*20250*/  FSETP.NEU.FTZ.AND P1, PT, R132, -INF , PT ;  /* 0xff8000008400780b */ /* 0x000fe40003f3d000 */
[----:B------:R-:W-:Y:S01]  /*20260*/  FSETP.NEU.FTZ.AND P0, PT, R3, -INF , PT ;  /* 0xff8000000300780b */ /* 0x000fe20003f1d000 */
[----:B------:R-:W-:Y:S01]  /*20270*/  FMUL.FTZ R148, R133, R3 ;  /* 0x0000000385947220 */ /* 0x000fe20000410000 */
[----:B------:R-:W-:Y:S04]  /*20280*/  FSEL R152, R152, RZ, P1 ;  /* 0x000000ff98987208 */ /* 0x000fe80000800000 */
[----:B------:R-:W-:Y:S01]  /*20290*/  FSEL R148, R148, RZ, P0 ;  /* 0x000000ff94947208 */ /* 0x000fe20000000000 */
[-CC-:B------:R-:W-:Y:S01]  /*202a0*/  FFMA.FTZ R163, R19, R133.reuse, -R152.reuse ;  /* 0x0000008513a37223 */ /* 0x180fe20000010898 */
[-CC-:B------:R-:W-:Y:S01]  /*202b0*/  FFMA.FTZ R161, R15, R133.reuse, -R152.reuse ;  /* 0x000000850fa17223 */ /* 0x180fe20000010898 */
[-CC-:B------:R-:W-:Y:S01]  /*202c0*/  FFMA.FTZ R160, R11, R133.reuse, -R152.reuse ;  /* 0x000000850ba07223 */ /* 0x180fe20000010898 */
[-C--:B------:R-:W-:Y:S01]  /*202d0*/  FFMA.FTZ R159, R9, R133.reuse, -R152 ;  /* 0x00000085099f7223 */ /* 0x080fe20000010898 */
[-CC-:B------:R-:W-:Y:S01]  /*202e0*/  FFMA.FTZ R165, R5, R133.reuse, -R148.reuse ;  /* 0x0000008505a57223 */ /* 0x180fe20000010894 */
[----:B------:R-:W-:Y:S01]  /*202f0*/  FSEL R5, R132, RZ, P1 ;  /* 0x000000ff84057208 */ /* 0x000fe20000800000 */
[-CC-:B------:R-:W-:Y:S01]  /*20300*/  FFMA.FTZ R135, R17, R133.reuse, -R148.reuse ;  /* 0x0000008511877223 */ /* 0x180fe20000010894 */
[-CC-:B------:R-:W-:Y:S01]  /*20310*/  FFMA.FTZ R158, R13, R133.reuse, -R148.reuse ;  /* 0x000000850d9e7223 */ /* 0x180fe20000010894 */
[----:B------:R-:W1:Y:S01]  /*20320*/  LDSM.16.MT88.4 R16, [R206+0xc000] ;  /* 0x00c00000ce10783b */ /* 0x000e620000004200 */
[-C--:B------:R-:W-:Y:S01]  /*20330*/  FFMA.FTZ R162, R7, R133.reuse, -R148 ;  /* 0x0000008507a27223 */ /* 0x080fe20000010894 */
[----:B------:R-:W-:Y:S01]  /*20340*/  FADD.FTZ R0, -R5, R0 ;  /* 0x0000000005007221 */ /* 0x000fe20000010100 */
[----:B------:R-:W-:Y:S01]  /*20350*/  FSEL R5, R3, RZ, P0 ;  /* 0x000000ff03057208 */ /* 0x000fe20000000000 */
[----:B------:R-:W-:Y:S01]  /*20360*/  MUFU.EX2 R163, R163 ;  /* 0x000000a300a37308 */ /* 0x000fe20000000800 */
[-CC-:B------:R-:W-:Y:S01]  /*20370*/  FFMA.FTZ R170, R141, R133.reuse, -R148.reuse ;  /* 0x000000858daa7223 */ /* 0x180fe20000010894 */
[----:B------:R-:W-:Y:S01]  /*20380*/  FMUL.FTZ R6, R133, R0 ;  /* 0x0000000085067220 */ /* 0x000fe20000410000 */
[-C--:B------:R-:W-:Y:S01]  /*20390*/  FFMA.FTZ R178, R147, R133.reuse, -R148 ;  /* 0x0000008593b27223 */ /* 0x080fe20000010894 */
[----:B------:R-:W-:Y:S01]  /*203a0*/  FADD.FTZ R0, -R5, R2 ;  /* 0x0000000205007221 */ /* 0x000fe20000010100 */
[-CC-:B------:R-:W-:Y:S01]  /*203b0*/  FFMA.FTZ R232, R153, R133.reuse, -R148.reuse ;  /* 0x0000008599e87223 */ /* 0x180fe20000010894 */
[-CC-:B------:R-:W-:Y:S01]  /*203c0*/  FFMA.FTZ R234, R149, R133.reuse, -R148.reuse ;  /* 0x0000008595ea7223 */ /* 0x180fe20000010894 */
[-CC-:B------:R-:W-:Y:S01]  /*203d0*/  FFMA.FTZ R168, R177, R133.reuse, -R148.reuse ;  /* 0x00000085b1a87223 */ /* 0x180fe20000010894 */
[----:B------:R-:W-:Y:S02]  /*203e0*/  FMUL.FTZ R8, R133, R0 ;  /* 0x0000000085087220 */ /* 0x000fe40000410000 */
[----:B------:R-:W2:Y:S01]  /*203f0*/  MUFU.EX2 R161, R161 ;  /* 0x000000a100a17308 */ /* 0x000ea20000000800 */
[-C--:B------:R-:W-:Y:S01]  /*20400*/  FFMA.FTZ R177, R143, R133.reuse, -R148 ;  /* 0x000000858fb17223 */ /* 0x080fe20000010894 */
[-CC-:B------:R-:W-:Y:S01]  /*20410*/  FFMA.FTZ R164, R245, R133.reuse, -R152.reuse ;  /* 0x00000085f5a47223 */ /* 0x180fe20000010898 */
[----:B------:R-:W-:Y:S01]  /*20420*/  LDSM.16.MT88.4 R140, [R204+0xe800] ;  /* 0x00e80000cc8c783b */ /* 0x000fe20000004200 */
[-CC-:B------:R-:W-:Y:S01]  /*20430*/  FFMA.FTZ R167, R167, R133.reuse, -R152.reuse ;  /* 0x00000085a7a77223 */ /* 0x180fe20000010898 */
[-CC-:B------:R-:W-:Y:S01]  /*20440*/  FFMA.FTZ R166, R243, R133.reuse, -R152.reuse ;  /* 0x00000085f3a67223 */ /* 0x180fe20000010898 */
[-C--:B------:R-:W-:Y:S01]  /*20450*/  FFMA.FTZ R173, R173, R133.reuse, -R152 ;  /* 0x00000085adad7223 */ /* 0x080fe20000010898 */
[-CC-:B------:R-:W-:Y:S03]  /*20460*/  FFMA.FTZ R175, R175, R133.reuse, -R148.reuse ;  /* 0x00000085afaf7223 */ /* 0x180fe60000010894 */
[----:B------:R-:W-:Y:S01]  /*20470*/  MUFU.EX2 R160, R160 ;  /* 0x000000a000a07308 */ /* 0x000fe20000000800 */
[-CC-:B------:R-:W-:Y:S01]  /*20480*/  FFMA.FTZ R176, R181, R133.reuse, -R148.reuse ;  /* 0x00000085b5b07223 */ /* 0x180fe20000010894 */
[-C--:B------:R-:W-:Y:S01]  /*20490*/  FFMA.FTZ R181, R145, R133.reuse, -R148 ;  /* 0x0000008591b57223 */ /* 0x080fe20000010894 */
[-CC-:B------:R-:W-:Y:S01]  /*204a0*/  FFMA.FTZ R172, R241, R133.reuse, -R152.reuse ;  /* 0x00000085f1ac7223 */ /* 0x180fe20000010898 */
[----:B------:R-:W-:Y:S01]  /*204b0*/  LDSM.16.MT88.4 R144, [R203+0xf000] ;  /* 0x00f00000cb90783b */ /* 0x000fe20000004200 */
[-CC-:B------:R-:W-:Y:S01]  /*204c0*/  FFMA.FTZ R239, R239, R133.reuse, -R152.reuse ;  /* 0x00000085efef7223 */ /* 0x180fe20000010898 */
[-C--:B------:R-:W-:Y:S01]  /*204d0*/  FFMA.FTZ R174, R237, R133.reuse, -R152 ;  /* 0x00000085edae7223 */ /* 0x080fe20000010898 */
[----:B------:R-:W-:Y:S03]  /*204e0*/  FFMA.FTZ R237, R151, R133, -R148 ;  /* 0x0000008597ed7223 */ /* 0x000fe60000010894 */
[----:B------:R-:W3:Y:S01]  /*204f0*/  MUFU.EX2 R159, R159 ;  /* 0x0000009f009f7308 */ /* 0x000ee20000000800 */
[----:B--2---:R-:W-:Y:S01]  /*20500*/  F2FP.BF16.F32.PACK_AB R136, R161, R163 ;  /* 0x000000a3a188723e */ /* 0x004fe200000010ff */
[-C--:B------:R-:W-:Y:S01]  /*20510*/  FFMA.FTZ R183, R183, R133.reuse, -R152 ;  /* 0x00000085b7b77223 */ /* 0x080fe20000010898 */
[-CC-:B------:R-:W-:Y:S01]  /*20520*/  FFMA.FTZ R179, R179, R133.reuse, -R148.reuse ;  /* 0x00000085b3b37223 */ /* 0x180fe20000010894 */
[-C--:B------:R-:W-:Y:S01]  /*20530*/  FFMA.FTZ R148, R134, R133.reuse, -R148 ;  /* 0x0000008586947223 */ /* 0x080fe20000010894 */
[-CC-:B------:R-:W-:Y:S01]  /*20540*/  FFMA.FTZ R180, R169, R133.reuse, -R152.reuse ;  /* 0x00000085a9b47223 */ /* 0x180fe20000010898 */
[-CC-:B------:R-:W-:Y:S01]  /*20550*/  FFMA.FTZ R169, R155, R133.reuse, -R152.reuse ;  /* 0x000000859ba97223 */ /* 0x180fe20000010898 */
[-CC-:B------:R-:W-:Y:S03]  /*20560*/  FFMA.FTZ R171, R171, R133.reuse, -R152.reuse ;  /* 0x00000085abab7223 */ /* 0x180fe60000010898 */
[----:B------:R-:W-:Y:S01]  /*20570*/  MUFU.EX2 R165, R165 ;  /* 0x000000a500a57308 */ /* 0x000fe20000000800 */
[----:B------:R-:W-:Y:S01]  /*20580*/  FFMA.FTZ R152, R150, R133, -R152 ;  /* 0x0000008596987223 */ /* 0x000fe20000010898 */
[----:B------:R-:W-:Y:S08]  /*20590*/  ISETP.GT.AND P0, PT, R224, R211, PT ;  /* 0x000000d3e000720c */ /* 0x000ff00003f04270 */
        /* <DEDUP_REMOVED lines=316> */
.L_x_6726:
        /* <DEDUP_REMOVED lines=14> */
.L_x_6752:
        /* <DEDUP_REMOVED lines=277> */
.L_x_6738:
        /* <DEDUP_REMOVED lines=8> */
.L_x_6739:
[----:B------:R-:W-:Y:S05]  /*22c10*/  BSYNC B0 ;  /* 0x0000000000007941 */ /* 0x000fea0003800000 */
.L_x_6737:
        /* <DEDUP_REMOVED lines=54> */
.L_x_6741:
[----:B------:R-:W-:Y:S05]  /*22f80*/  BSYNC B0 ;  /* 0x0000000000007941 */ /* 0x000fea0003800000 */
.L_x_6740:
        /* <DEDUP_REMOVED lines=57> */
.L_x_6743:
[----:B------:R-:W-:Y:S05]  /*23320*/  BSYNC B0 ;  /* 0x0000000000007941 */ /* 0x000fea0003800000 */
.L_x_6742:
        /* <DEDUP_REMOVED lines=24> */
.L_x_6745:
[----:B------:R-:W-:Y:S05]  /*234b0*/  BSYNC B0 ;  /* 0x0000000000007941 */ /* 0x000fea0003800000 */
.L_x_6744:
        /* <DEDUP_REMOVED lines=24> */
.L_x_6747:
[----:B------:R-:W-:Y:S05]  /*23640*/  BSYNC B0 ;  /* 0x0000000000007941 */ /* 0x000fea0003800000 */
.L_x_6746:
[----:B------:R-:W-:-:S04]  /*23650*/  MOV R215, 0x0 ;  /* 0x0000000000d77802 */ /* 0x000fc80000000f00 */
[----:B-12345:R-:W-:Y:S05]  /*23660*/  @P1 RET.REL.NODEC R214 `(_ZN5flash24flash_fwd_splitkv_kernelI23Flash_fwd_kernel_traitsILi192ELi64ELi64ELi4ELb0ELb0EN7cutlass10bfloat16_tE19Flash_kernel_traitsILi192ELi64ELi64ELi4ES3_EELb0ELb1ELb1ELb0ELb0ELb1ELb0ELb1EEEvNS_16Flash_fwd_paramsE) ;  /* 0xfffffdc8d6641950 */ /* 0x03efea0003c3ffff */
        /* <DEDUP_REMOVED lines=20> */
[----:B-1----:R-:W-:Y:S05]  /*237b0*/  @P0 RET.REL.NODEC R214 `(_ZN5flash24flash_fwd_splitkv_kernelI23Flash_fwd_kernel_traitsILi192ELi64ELi64ELi4ELb0ELb0EN7cutlass10bfloat16_tE19Flash_kernel_traitsILi192ELi64ELi64ELi4ES3_EELb0ELb1ELb1ELb0ELb0ELb1ELb0ELb1EEEvNS_16Flash_fwd_paramsE) ;  /* 0xfffffdc8d6100950 */ /* 0x002fea0003c3ffff */
[----:B------:R-:W-:Y:S01]  /*237c0*/  R2UR UR4, R6 ;  /* 0x00000000060472ca */ /* 0x000fe200000e0000 */
[----:B------:R-:W-:Y:S01]  /*237d0*/  IMAD.MOV.U32 R215, RZ, RZ, 0x0 ;  /* 0x00000000ffd77424 */ /* 0x000fe200078e00ff */
[----:B------:R-:W-:-:S13]  /*237e0*/  R2UR UR5, R7 ;  /* 0x00000000070572ca */ /* 0x000fda00000e0000 */
[----:B------:R1:W-:Y:S02]  /*237f0*/  ST.E.128 desc[UR4][R2.64+0x100], R56 ;  /* 0x0001003802007985 */ /* 0x0003e4000c101d04 */
[----:B-1----:R-:W-:Y:S05]  /*23800*/  RET.REL.NODEC R214 `(_ZN5flash24flash_fwd_splitkv_kernelI23Flash_fwd_kernel_traitsILi192ELi64ELi64ELi4ELb0ELb0EN7cutlass10bfloat16_tE19Flash_kernel_traitsILi192ELi64ELi64ELi4ES3_EELb0ELb1ELb1ELb0ELb0ELb1ELb0ELb1EEEvNS_16Flash_fwd_paramsE) ;  /* 0xfffffdc4d6fc7950 */ /* 0x002fea0003c3ffff */
.L_x_6736:
[----:B------:R-:W-:Y:S01]  /*23810*/  MOV R5, 0x2 ;  /* 0x0000000200057802 */ /* 0x000fe20000000f00 */
[----:B------:R-:W-:Y:S01]  /*23820*/  IMAD.MOV.U32 R0, RZ, RZ, 0x1f ;  /* 0x0000001fff007424 */ /* 0x000fe200078e00ff */
[----:B------:R-:W-:-:S07]  /*23830*/  MOV R2, 0xffffffff ;  /* 0xffffffff00027802 */ /* 0x000fce0000000f00 */
[----:B-1---5:R-:W-:Y:S05]  /*23840*/  WARPSYNC.COLLECTIVE R2, `(.L_x_6748) ;  /* 0x0000000002087348 */ /* 0x022fea0003c00000 */
[----:B------:R2:W3:Y:S02]  /*23850*/  SHFL.BFLY P0, R13, R235, R5, R0 ;  /* 0x0c000005eb0d7389 */ /* 0x0004e40000000000 */
[----:B-123-5:R-:W-:Y:S01]  /*23860*/  ENDCOLLECTIVE ;  /* 0x000000000000791b */ /* 0x02efe20003800000 */
.L_x_6748:
[----:B------:R-:W-:Y:S02]  /*23870*/  IMAD.MOV.U32 R8, RZ, RZ, R13 ;  /* 0x000000ffff087224 */ /* 0x000fe400078e000d */
[----:B------:R-:W-:Y:S02]  /*23880*/  IMAD.MOV.U32 R5, RZ, RZ, 0x1 ;  /* 0x00000001ff057424 */ /* 0x000fe400078e00ff */
[----:B------:R-:W-:-:S05]  /*23890*/  FADD.FTZ R9, R8, R235 ;  /* 0x000000eb08097221 */ /* 0x000fca0000010000 */
[----:B------:R-:W-:-:S07]  /*238a0*/  MOV R235, R9 ;  /* 0x0000000900eb7202 */ /* 0x000fce0000000f00 */
[----:B------:R-:W-:Y:S05]  /*238b0*/  WARPSYNC.COLLECTIVE R2, `(.L_x_6749) ;  /* 0x0000000002087348 */ /* 0x000fea0003c00000 */
[----:B------:R1:W2:Y:S02]  /*238c0*/  SHFL.BFLY P0, R13, R235, R5, R0 ;  /* 0x0c000005eb0d7389 */ /* 0x0002a40000000000 */
[----:B-12---:R-:W-:Y:S01]  /*238d0*/  ENDCOLLECTIVE ;  /* 0x000000000000791b */ /* 0x006fe20003800000 */
.L_x_6749:
[----:B------:R-:W-:Y:S01]  /*238e0*/  MOV R235, R233 ;  /* 0x000000e900eb7202 */ /* 0x000fe20000000f00 */
[----:B------:R-:W-:Y:S01]  /*238f0*/  IMAD.MOV.U32 R5, RZ, RZ, 0x2 ;  /* 0x00000002ff057424 */ /* 0x000fe200078e00ff */
[----:B------:R-:W-:-:S07]  /*23900*/  MOV R8, R13 ;  /* 0x0000000d00087202 */ /* 0x000fce0000000f00 */
[----:B------:R-:W-:Y:S05]  /*23910*/  WARPSYNC.COLLECTIVE R2, `(.L_x_6750) ;  /* 0x0000000002087348 */ /* 0x000fea0003c00000 */
[----:B------:R1:W2:Y:S02]  /*23920*/  SHFL.BFLY P0, R13, R235, R5, R0 ;  /* 0x0c000005eb0d7389 */ /* 0x0002a40000000000 */
[----:B-12---:R-:W-:Y:S01]  /*23930*/  ENDCOLLECTIVE ;  /* 0x000000000000791b */ /* 0x006fe20003800000 */
.L_x_6750:
[----:B------:R-:W-:Y:S01]  /*23940*/  FADD.FTZ R8, R9, R8 ;  /* 0x0000000809087221 */ /* 0x000fe20000010000 */
[----:B------:R-:W-:Y:S01]  /*23950*/  FADD.FTZ R12, R13, R233 ;  /* 0x000000e90d0c7221 */ /* 0x000fe20000010000 */
[----:B------:R-:W-:-:S04]  /*23960*/  MOV R5, 0x1 ;  /* 0x0000000100057802 */ /* 0x000fc80000000f00 */
[----:B------:R-:W-:-:S07]  /*23970*/  MOV R235, R12 ;  /* 0x0000000c00eb7202 */ /* 0x000fce0000000f00 */
[----:B------:R-:W-:Y:S05]  /*23980*/  WARPSYNC.COLLECTIVE R2, `(.L_x_6751) ;  /* 0x0000000002087348 */ /* 0x000fea0003c00000 */
[----:B------:R1:W2:Y:S02]  /*23990*/  SHFL.BFLY P0, R13, R235, R5, R0 ;  /* 0x0c000005eb0d7389 */ /* 0x0002a40000000000 */
[----:B-12---:R-:W-:Y:S01]  /*239a0*/  ENDCOLLECTIVE ;  /* 0x000000000000791b */ /* 0x006fe20003800000 */
.L_x_6751:
[----:B------:R-:W-:Y:S05]  /*239b0*/  BRA `(.L_x_6752) ;  /* 0xffffffe000207947 */ /* 0x000fea000383ffff */
.L_x_6753:
        /* <DEDUP_REMOVED lines=12> */
.L_x_7913:


//--------------------- .text._ZN5flash24flash_fwd_splitkv_kernelI23Flash_fwd_kernel_traitsILi192ELi64ELi64ELi4ELb0ELb0EN7cutlass10bfloat16_tE19Flash_kernel_traitsILi192ELi64ELi64ELi4ES3_EELb0ELb1ELb0ELb0ELb1ELb0ELb1ELb0EEEvNS_16Flash_fwd_paramsE --------------------------
	.section	.text._ZN5flash24flash_fwd_splitkv_kernelI23Flash_fwd_kernel_traitsILi192ELi64ELi64ELi4ELb0ELb0EN7cutlass10bfloat16_tE19Flash_kernel_traitsILi192ELi64ELi64ELi4ES3_EELb0ELb1ELb0ELb0ELb1ELb0ELb1ELb0EEEvNS_16Flash_fwd_paramsE,"ax",@progbits
	.align	128
        .global         _ZN5flash24flash_fwd_splitkv_kernelI23Flash_fwd_kernel_traitsILi192ELi64ELi64ELi4ELb0ELb0EN7cutlass10bfloat16_tE19Flash_kernel_traitsILi192ELi64ELi64ELi4ES3_EELb0ELb1ELb0ELb0ELb1ELb0ELb1ELb0EEEvNS_16Flash_fwd_paramsE
        .type           _ZN5flash24flash_fwd_splitkv_kernelI23Flash_fwd_kernel_traitsILi192ELi64ELi64ELi4ELb0ELb0EN7cutlass10bfloat16_tE19Flash_kernel_traitsILi192ELi64ELi64ELi4ES3_EELb0ELb1ELb0ELb0ELb1ELb0ELb1ELb0EEEvNS_16Flash_fwd_paramsE,@function
        .size           _ZN5flash24flash_fwd_splitkv_kernelI23Flash_fwd_kernel_traitsILi192ELi64ELi64ELi4ELb0ELb0EN7cutlass10bfloat16_tE19Flash_kernel_traitsILi192ELi64ELi64ELi4ES3_EELb0ELb1ELb0ELb0ELb1ELb0ELb1ELb0EEEvNS_16Flash_fwd_paramsE,(.L_x_7972 - _ZN5flash24flash_fwd_splitkv_kernelI23Flash_fwd_kernel_traitsILi192ELi64ELi64ELi4ELb0ELb0EN7cutlass10bfloat16_tE19Flash_kernel_traitsILi192ELi64ELi64ELi4ES3_EELb0ELb1ELb0ELb0ELb1ELb0ELb1ELb0EEEvNS_16Flash_fwd_paramsE)
        .other          _ZN5flash24flash_fwd_splitkv_kernelI23Flash_fwd_kernel_traitsILi192ELi64ELi64ELi4ELb0ELb0EN7cutlass10bfloat16_tE19Flash_kernel_traitsILi192ELi64ELi64ELi4ES3_EELb0ELb1ELb0ELb0ELb1ELb0ELb1ELb0EEEvNS_16Flash_fwd_paramsE,@"STO_CUDA_ENTRY STV_DEFAULT"
_ZN5flash24flash_fwd_splitkv_kernelI23Flash_fwd_kernel_traitsILi192ELi64ELi64ELi4ELb0ELb0EN7cutlass10bfloat16_tE19Flash_kernel_traitsILi192ELi64ELi64ELi4ES3_EELb0ELb1ELb0ELb0ELb1ELb0ELb1ELb0EEEvNS_16Flash_fwd_paramsE:
.text._ZN5flash24flash_fwd_splitkv_kernelI23Flash_fwd_kernel_traitsILi192ELi64ELi64ELi4ELb0ELb0EN7cutlass10bfloat16_tE19Flash_kernel_traitsILi192ELi64ELi64ELi4ES3_EELb0ELb1ELb0ELb0ELb1ELb0ELb1ELb0EEEvNS_16Flash_fwd_paramsE:
        /* <DEDUP_REMOVED lines=31> */
[----:B------:R-:W-:Y:S02]  /*01f0*/  @UP3 UIADD3 UR11, UR11, 0x1, URZ ;  /* 0x000000010b0b3890 */ /* 0x000fe4000fffe03f */
[----:B------:R-:W-:Y:S01]  /*0200*/  @!UP2 ULOP3.LUT UR11, URZ, UR6, URZ, 0x33, !UPT ;  /* 0x000000063f0ba292 */ /* 0x000fe2000f8e333f */
[----:B------:R-:W-:Y:S01]  /*0210*/  PLOP3.LUT P0, PT, PT, PT, UP0, 0x80, 0x0 ;  /* 0x000000000000781c */ /* 0x000fe20003f0f008 */
        /* <DEDUP_REMOVED lines=43> */
.L_x_6754:
[----:B------:R-:W-:-:S05]  /*04d0*/  ULDC UR8, c[0x0][0x2c8] ;  /* 0x0000b20000087ab9 */ /* 0x000fca0000000800 */
.L_x_6755:
        /* <DEDUP_REMOVED lines=12> */
[----:B------:R-:W-:-:S03]  /*05a0*/  @!UP2 UISETP.NE.U32.AND UP0, UPT, UR4, URZ, UPT ;  /* 0x0000003f0400a28c */ /* 0x000fc6000bf05070 */
[----:B------:R-:W-:Y:S01]  /*05b0*/  @!UP2 ULDC UR4, c[0x0][0x2cc] ;  /* 0x0000b3000004aab9 */ /* 0x000fe20000000800 */
[----:B------:R-:W-:-:S04]  /*05c0*/  @!UP2 UISETP.NE.AND.EX UP0, UPT, UR5, URZ, UPT, UP0 ;  /* 0x0000003f0500a28c */ /* 0x000fc8000bf05300 */
[----:B------:R-:W-:Y:S01]  /*05d0*/  @!UP2 USEL UR4, UR4, URZ, UP0 ;  /* 0x0000003f0404a287 */ /* 0x000fe20008000000 */
[----:B--2---:R-:W-:Y:S02]  /*05e0*/  @P0 R2UR UR16, R0 ;  /* 0x00000000001002ca */ /* 0x004fe400000e0000 */
[----:B------:R-:W-:-:S11]  /*05f0*/  PLOP3.LUT P0, PT, PT, PT, UP1, 0x80, 0x0 ;  /* 0x000000000000781c */ /* 0x000fd60003f0f018 */
[----:B------:R-:W-:Y:S02]  /*0600*/  @UP2 UIADD3 UR16, UR16, -UR9, URZ ;  /* 0x8000000910102290 */ /* 0x000fe4000fffe03f */
[----:B------:R-:W-:Y:S01]  /*0610*/  @!UP2 UIADD3 UR16, UR4, UR8, -UR9 ;  /* 0x000000080410a290 */ /* 0x000fe2000fffe809 */
[----:B------:R-:W-:Y:S11]  /*0620*/  @!P0 EXIT ;  /* 0x000000000000894d */ /* 0x000ff60003800000 */
[----:B------:R-:W1:Y:S01]  /*0630*/  LDC R5, c[0x0][0x10] ;  /* 0x00000400ff057b82 */ /* 0x000e620000000800 */
[----:B------:R-:W-:Y:S02]  /*0640*/  UIADD3 UR4, UR16, 0x3f, URZ ;  /* 0x0000003f10047890 */ /* 0x000fe4000fffe03f */
[----:B------:R-:W-:Y:S02]  /*0650*/  UIADD3 UR22, UR16, UR13, -UR17 ;  /* 0x0000000d10167290 */ /* 0x000fe4000fffe811 */
[----:B------:R-:W-:Y:S01]  /*0660*/  UIADD3 UR5, -UR17, 0x7f, UR13 ;  /* 0x0000007f11057890 */ /* 0x000fe2000fffe10d */
[----:B------:R-:W-:Y:S02]  /*0670*/  ULDC UR12, c[0x0][0x394] ;  /* 0x0000e500000c7ab9 */ /* 0x000fe40000000800 */
[----:B------:R-:W2:Y:S01]  /*0680*/  LDC R3, c[0x0][0x2c8] ;  /* 0x0000b200ff037b82 */ /* 0x000ea20000000800 */
[----:B------:R-:W-:Y:S01]  /*0690*/  ULDC UR10, c[0x0][0x398] ;  /* 0x0000e600000a7ab9 */ /* 0x000fe20000000800 */
[----:B------:R-:W-:-:S02]  /*06a0*/  USHF.R.S32.HI UR8, URZ, 0x1f, UR4 ;  /* 0x0000001f3f087899 */ /* 0x000fc40008011404 */
[----:B------:R-:W-:Y:S02]  /*06b0*/  UIADD3 UR22, UR22, -UR12, URZ ;  /* 0x8000000c16167290 */ /* 0x000fe4000fffe03f */
[----:B------:R-:W-:Y:S02]  /*06c0*/  UIADD3 UR5, UR5, UR10, UR16 ;  /* 0x0000000a05057290 */ /* 0x000fe4000fffe010 */
[----:B------:R-:W-:Y:S02]  /*06d0*/  ULEA.HI UR8, UR8, UR4, URZ, 0x6 ;  /* 0x0000000408087291 */ /* 0x000fe4000f8f303f */
[----:B------:R-:W-:Y:S02]  /*06e0*/  USHF.R.S32.HI UR21, URZ, 0x1f, UR22 ;  /* 0x0000001f3f157899 */ /* 0x000fe40008011416 */
[----:B------:R-:W-:Y:S02]  /*06f0*/  USHF.R.S32.HI UR4, URZ, 0x1f, UR5 ;  /* 0x0000001f3f047899 */ /* 0x000fe40008011405 */
[----:B------:R-:W-:Y:S01]  /*0700*/  ULEA.HI UR21, UR21, UR22, URZ, 0x6 ;  /* 0x0000001615157291 */ /* 0x000fe2000f8f303f */
[----:B-1----:R-:W-:Y:S01]  /*0710*/  IABS R4, R5 ;  /* 0x0000000500047213 */ /* 0x002fe20000000000 */
[----:B------:R-:W-:-:S02]  /*0720*/  USHF.R.S32.HI UR8, URZ, 0x6, UR8 ;  /* 0x000000063f087899 */ /* 0x000fc40008011408 */
[----:B------:R-:W-:Y:S01]  /*0730*/  ULEA.HI UR4, UR4, UR5, URZ, 0x6 ;  /* 0x0000000504047291 */ /* 0x000fe2000f8f303f */
[----:B------:R-:W1:Y:S01]  /*0740*/  I2F.RP R0, R4 ;  /* 0x0000000400007306 */ /* 0x000e620000209400 */
[----:B------:R-:W-:Y:S02]  /*0750*/  USHF.R.S32.HI UR21, URZ, 0x6, UR21 ;  /* 0x000000063f157899 */ /* 0x000fe40008011415 */
[----:B------:R-:W-:Y:S01]  /*0760*/  USHF.R.S32.HI UR4, URZ, 0x6, UR4 ;  /* 0x000000063f047899 */ /* 0x000fe20008011404 */
[----:B--2---:R-:W-:-:S05]  /*0770*/  VIADD R3, R3, 0x3f ;  /* 0x0000003f03037836 */ /* 0x004fca0000000000 */
[----:B------:R-:W-:-:S04]  /*0780*/  SHF.R.S32.HI R6, RZ, 0x1f, R3 ;  /* 0x0000001fff067819 */ /* 0x000fc80000011403 */
[----:B------:R-:W-:Y:S01]  /*0790*/  LEA.HI R6, R6, R3, RZ, 0x6 ;  /* 0x0000000306067211 */ /* 0x000fe200078f30ff */
[----:B-1----:R-:W1:Y:S03]  /*07a0*/  MUFU.RCP R8, R0 ;  /* 0x0000000000087308 */ /* 0x002e660000001000 */
[----:B------:R-:W-:-:S05]  /*07b0*/  LEA.HI.SX32 R6, R6, R5, 0x1a ;  /* 0x0000000506067211 */ /* 0x000fca00078fd2ff */
[----:B------:R-:W-:-:S05]  /*07c0*/  VIADD R6, R6, 0xffffffff ;  /* 0xffffffff06067836 */ /* 0x000fca0000000000 */
[----:B------:R-:W-:Y:S02]  /*07d0*/  IABS R2, R6 ;  /* 0x0000000600027213 */ /* 0x000fe40000000000 */
[-C--:B------:R-:W-:Y:S01]  /*07e0*/  LOP3.LUT R6, R6, R5.reuse, RZ, 0x3c, !PT ;  /* 0x0000000506067212 */ /* 0x080fe200078e3cff */
[----:B-1----:R-:W-:Y:S01]  /*07f0*/  VIADD R8, R8, 0xffffffe ;  /* 0x0ffffffe08087836 */ /* 0x002fe20000000000 */
[----:B------:R-:W-:Y:S02]  /*0800*/  IABS R0, R5 ;  /* 0x0000000500007213 */ /* 0x000fe40000000000 */
[----:B------:R-:W-:Y:S01]  /*0810*/  ISETP.GE.AND P0, PT, R6, RZ, PT ;  /* 0x000000ff0600720c */ /* 0x000fe20003f06270 */
[----:B------:R-:W1:Y:S02]  /*0820*/  F2I.FTZ.U32.TRUNC.NTZ R9, R8 ;  /* 0x0000000800097305 */ /* 0x000e64000021f000 */
[----:B------:R-:W-:Y:S02]  /*0830*/  IMAD.MOV R0, RZ, RZ, -R0 ;  /* 0x000000ffff007224 */ /* 0x000fe400078e0a00 */
[----:B-1----:R-:W-:-:S02]  /*0840*/  IMAD.MOV R3, RZ, RZ, -R9 ;  /* 0x000000ffff037224 */ /* 0x002fc400078e0a09 */
        /* <DEDUP_REMOVED lines=14> */
[C---:B------:R-:W-:Y:S02]  /*0930*/  VIADDMNMX R146, R195.reuse, R3, UR8, PT ;  /* 0x00000008c3927e46 */ /* 0x040fe4000b800103 */
[----:B------:R-:W-:Y:S02]  /*0940*/  VIMNMX R195, R195, UR21, !PT ;  /* 0x00000015c3c37c48 */ /* 0x000fe4000ffe0100 */
[----:B------:R-:W-:-:S04]  /*0950*/  VIMNMX R146, R146, UR4, PT ;  /* 0x0000000492927c48 */ /* 0x000fc8000bfe0100 */
[----:B------:R-:W-:-:S13]  /*0960*/  ISETP.GE.AND P0, PT, R195, R146, PT ;  /* 0x00000092c300720c */ /* 0x000fda0003f06270 */
[----:B------:R-:W-:Y:S05]  /*0970*/  @!P0 BRA `(.L_x_6756) ;  /* 0x0000000400748947 */ /* 0x000fea0003800000 */
[----:B------:R-:W-:Y:S01]  /*0980*/  SHF.R.S32.HI R3, RZ, 0x1f, R84 ;  /* 0x0000001fff037819 */ /* 0x000fe20000011454 */
[----:B------:R-:W-:Y:S01]  /*0990*/  ULDC.64 UR4, c[0x0][0x2c0] ;  /* 0x0000b00000047ab9 */ /* 0x000fe20000000a00 */
[----:B------:R-:W-:Y:S01]  /*09a0*/  LOP3.LUT P6, RZ, R84, 0xf, RZ, 0xc0, !PT ;  /* 0x0000000f54ff7812 */ /* 0x000fe200078cc0ff */
        /* <DEDUP_REMOVED lines=11> */
[----:B------:R-:W-:Y:S01]  /*0a60*/  IMAD.SHL.U32 R4, R4, 0x4, RZ ;  /* 0x0000000404047824 */ /* 0x000fe200078e00ff */
[----:B------:R-:W-:Y:S01]  /*0a70*/  USHF.R.S32.HI UR7, URZ, 0x1f, UR6 ;  /* 0x0000001f3f077899 */ /* 0x000fe20008011406 */
[C---:B------:R-:W-:Y:S01]  /*0a80*/  VIADD R7, R0.reuse, 0x18 ;  /* 0x0000001800077836 */ /* 0x040fe20000000000 */
[C---:B------:R-:W-:Y:S01]  /*0a90*/  ISETP.GE.AND P1, PT, R0.reuse, UR13, PT ;  /* 0x0000000d00007c0c */ /* 0x040fe2000bf26270 */
[----:B------:R-:W-:Y:S01]  /*0aa0*/  VIADD R6, R0, 0x20 ;  /* 0x0000002000067836 */ /* 0x000fe20000000000 */
[----:B------:R-:W-:Y:S01]  /*0ab0*/  SHF.R.S32.HI R5, RZ, 0x1f, R4 ;  /* 0x0000001fff057819 */ /* 0x000fe20000011404 */
[----:B------:R-:W-:Y:S01]  /*0ac0*/  IMAD.U32 R2, RZ, RZ, UR4 ;  /* 0x00000004ff027e24 */ /* 0x000fe2000f8e00ff */
[----:B------:R-:W-:-:S02]  /*0ad0*/  ISETP.GE.AND P2, PT, R8, UR13, PT ;  /* 0x0000000d08007c0c */ /* 0x000fc4000bf46270 */
[C---:B------:R-:W-:Y:S01]  /*0ae0*/  ISETP.GE.OR P5, PT, R0.reuse, UR13, P6 ;  /* 0x0000000d00007c0c */ /* 0x040fe2000b7a6670 */
[----:B------:R-:W-:-:S03]  /*0af0*/  IMAD.WIDE R4, R0, 0xc0, R4 ;  /* 0x000000c000047825 */ /* 0x000fc600078e0204 */
        /* <DEDUP_REMOVED lines=9> */
[----:B------:R-:W-:Y:S01]  /*0b90*/  ISETP.GE.AND P0, PT, R7, UR13, PT ;  /* 0x0000000d07007c0c */ /* 0x000fe2000bf06270 */
[----:B------:R-:W-:Y:S01]  /*0ba0*/  ULDC.64 UR4, c[0x0][0x2b8] ;  /* 0x0000ae0000047ab9 */ /* 0x000fe20000000a00 */
[----:B------:R-:W-:Y:S01]  /*0bb0*/  ISETP.GE.OR P4, PT, R4, UR13, P6 ;  /* 0x0000000d04007c0c */ /* 0x000fe2000b786670 */
[----:B------:R1:W-:Y:S01]  /*0bc0*/  @!P1 STG.E.128 desc[UR14][R10.64], RZ ;  /* 0x000000ff0a009986 */ /* 0x0003e2000c101d0e */
[----:B------:R-:W-:-:S03]  /*0bd0*/  VIADD R4, R0, 0x30 ;  /* 0x0000003000047836 */ /* 0x000fc60000000000 */
[----:B------:R1:W-:Y:S04]  /*0be0*/  @!P1 STG.E.128 desc[UR14][R10.64+0x100], RZ ;  /* 0x000100ff0a009986 */ /* 0x0003e8000c101d0e */
[----:B------:R1:W-:Y:S01]  /*0bf0*/  @!P1 STG.E.128 desc[UR14][R10.64+0x200], RZ ;  /* 0x000200ff0a009986 */ /* 0x0003e2000c101d0e */
[----:B------:R-:W-:-:S03]  /*0c00*/  ISETP.GE.AND P1, PT, R6, UR13, PT ;  /* 0x0000000d06007c0c */ /* 0x000fc6000bf26270 */
[----:B------:R1:W-:Y:S01]  /*0c10*/  @!P2 STG.E.128 desc[UR14][R10.64+0x3000], RZ ;  /* 0x003000ff0a00a986 */ /* 0x0003e2000c101d0e */
[----:B------:R-:W-:-:S03]  /*0c20*/  @!P4 IMAD.MOV.U32 R21, RZ, RZ, -0x800000 ;  /* 0xff800000ff15c424 */ /* 0x000fc600078e00ff */
[----:B------:R1:W-:Y:S04]  /*0c30*/  @!P2 STG.E.128 desc[UR14][R10.64+0x3100], RZ ;  /* 0x003100ff0a00a986 */ /* 0x0003e8000c101d0e */
[----:B------:R1:W-:Y:S01]  /*0c40*/  @!P2 STG.E.128 desc[UR14][R10.64+0x3200], RZ ;  /* 0x003200ff0a00a986 */ /* 0x0003e2000c101d0e */
[----:B------:R-:W-:-:S03]  /*0c50*/  ISETP.GE.AND P2, PT, R4, UR13, PT ;  /* 0x0000000d04007c0c */ /* 0x000fc6000bf46270 */
[----:B------:R1:W-:Y:S04]  /*0c60*/  @!P3 STG.E.128 desc[UR14][R10.64+0x1800], RZ ;  /* 0x001800ff0a00b986 */ /* 0x0003e8000c101d0e */
[----:B------:R1:W-:Y:S04]  /*0c70*/  @!P3 STG.E.128 desc[UR14][R10.64+0x1900], RZ ;  /* 0x001900ff0a00b986 */ /* 0x0003e8000c101d0e */
[----:B------:R1:W-:Y:S01]  /*0c80*/  @!P3 STG.E.128 desc[UR14][R10.64+0x1a00], RZ ;  /* 0x001a00ff0a00b986 */ /* 0x0003e2000c101d0e */
[----:B------:R-:W-:-:S03]  /*0c90*/  ISETP.GE.AND P3, PT, R5, UR13, PT ;  /* 0x0000000d05007c0c */ /* 0x000fc6000bf66270 */
[----:B------:R1:W-:Y:S04]  /*0ca0*/  @!P0 STG.E.128 desc[UR14][R10.64+0x4800], RZ ;  /* 0x004800ff0a008986 */ /* 0x0003e8000c101d0e */
[----:B------:R1:W-:Y:S04]  /*0cb0*/  @!P0 STG.E.128 desc[UR14][R10.64+0x4900], RZ ;  /* 0x004900ff0a008986 */ /* 0x0003e8000c101d0e */
[----:B------:R1:W-:Y:S01]  /*0cc0*/  @!P0 STG.E.128 desc[UR14][R10.64+0x4a00], RZ ;  /* 0x004a00ff0a008986 */ /* 0x0003e2000c101d0e */
[----:B------:R-:W-:-:S03]  /*0cd0*/  IADD3 R2, P0, R0, UR6, RZ ;  /* 0x0000000600027c10 */ /* 0x000fc6000ff1e0ff */
[----:B------:R1:W-:Y:S01]  /*0ce0*/  @!P1 STG.E.128 desc[UR14][R10.64+0x6000], RZ ;  /* 0x006000ff0a009986 */ /* 0x0003e2000c101d0e */
[----:B------:R-:W-:Y:S02]  /*0cf0*/  LEA.HI.X.SX32 R9, R0, UR7, 0x1, P0 ;  /* 0x0000000700097c11 */ /* 0x000fe400080f0eff */
[C---:B------:R-:W-:Y:S01]  /*0d00*/  LEA R12, P0, R2.reuse, UR4, 0x2 ;  /* 0x00000004020c7c11 */ /* 0x040fe2000f8010ff */
[----:B------:R1:W-:Y:S03]  /*0d10*/  @!P1 STG.E.128 desc[UR14][R10.64+0x6100], RZ ;  /* 0x006100ff0a009986 */ /* 0x0003e6000c101d0e */
[----:B------:R-:W-:Y:S01]  /*0d20*/  LEA.HI.X R13, R2, UR5, R9, 0x2, P0 ;  /* 0x00000005020d7c11 */ /* 0x000fe200080f1409 */
[----:B------:R1:W-:Y:S01]  /*0d30*/  @!P1 STG.E.128 desc[UR14][R10.64+0x6200], RZ ;  /* 0x006200ff0a009986 */ /* 0x0003e2000c101d0e */
[----:B------:R-:W-:Y:S02]  /*0d40*/  ISETP.GE.AND P1, PT, R3, UR13, PT ;  /* 0x0000000d03007c0c */ /* 0x000fe4000bf26270 */
[----:B------:R-:W-:Y:S01]  /*0d50*/  ISETP.GE.OR P0, PT, R5, UR13, P6 ;  /* 0x0000000d05007c0c */ /* 0x000fe2000b706670 */
[----:B------:R1:W-:Y:S04]  /*0d60*/  @!P2 STG.E.128 desc[UR14][R10.64+0x9000], RZ ;  /* 0x009000ff0a00a986 */ /* 0x0003e8000c101d0e */
[----:B------:R1:W-:Y:S04]  /*0d70*/  @!P2 STG.E.128 desc[UR14][R10.64+0x9100], RZ ;  /* 0x009100ff0a00a986 */ /* 0x0003e8000c101d0e */
[----:B------:R1:W-:Y:S01]  /*0d80*/  @!P2 STG.E.128 desc[UR14][R10.64+0x9200], RZ ;  /* 0x009200ff0a00a986 */ /* 0x0003e2000c101d0e */
[----:B------:R-:W-:Y:S01]  /*0d90*/  ISETP.GE.OR P2, PT, R7, UR13, P6 ;  /* 0x0000000d07007c0c */ /* 0x000fe2000b746670 */
[----:B------:R-:W-:-:S02]  /*0da0*/  @!P5 IMAD.MOV.U32 R7, RZ, RZ, -0x800000 ;  /* 0xff800000ff07d424 */ /* 0x000fc400078e00ff */
[----:B------:R1:W-:Y:S01]  /*0db0*/  @!P3 STG.E.128 desc[UR14][R10.64+0x7800], RZ ;  /* 0x007800ff0a00b986 */ /* 0x0003e2000c101d0e */
[----:B------:R-:W-:-:S03]  /*0dc0*/  @!P0 IMAD.MOV.U32 R9, RZ, RZ, -0x800000 ;  /* 0xff800000ff098424 */ /* 0x000fc600078e00ff */
[----:B------:R1:W-:Y:S04]  /*0dd0*/  @!P3 STG.E.128 desc[UR14][R10.64+0x7900], RZ ;  /* 0x007900ff0a00b986 */ /* 0x0003e8000c101d0e */
[----:B------:R1:W-:Y:S01]  /*0de0*/  @!P3 STG.E.128 desc[UR14][R10.64+0x7a00], RZ ;  /* 0x007a00ff0a00b986 */ /* 0x0003e2000c101d0e */
[----:B------:R-:W-:Y:S01]  /*0df0*/  ISETP.GE.OR P3, PT, R8, UR13, P6 ;  /* 0x0000000d08007c0c */ /* 0x000fe2000b766670 */
[----:B------:R-:W-:Y:S02]  /*0e00*/  @!P2 IMAD.MOV.U32 R17, RZ, RZ, -0x800000 ;  /* 0xff800000ff11a424 */ /* 0x000fe400078e00ff */
[----:B------:R1:W-:Y:S04]  /*0e10*/  @!P1 STG.E.128 desc[UR14][R10.64+0xa800], RZ ;  /* 0x00a800ff0a009986 */ /* 0x0003e8000c101d0e */
[----:B------:R1:W-:Y:S04]  /*0e20*/  @!P1 STG.E.128 desc[UR14][R10.64+0xa900], RZ ;  /* 0x00a900ff0a009986 */ /* 0x0003e8000c101d0e */
[----:B------:R1:W-:Y:S01]  /*0e30*/  @!P1 STG.E.128 desc[UR14][R10.64+0xaa00], RZ ;  /* 0x00aa00ff0a009986 */ /* 0x0003e2000c101d0e */
[----:B------:R-:W-:Y:S01]  /*0e40*/  ISETP.GE.OR P1, PT, R6, UR13, P6 ;  /* 0x0000000d06007c0c */ /* 0x000fe2000b726670 */
[----:B------:R-:W-:-:S02]  /*0e50*/  @!P3 IMAD.MOV.U32 R19, RZ, RZ, -0x800000 ;  /* 0xff800000ff13b424 */ /* 0x000fc400078e00ff */
[----:B------:R1:W-:Y:S01]  /*0e60*/  @!P5 STG.E desc[UR14][R12.64], R7 ;  /* 0x000000070c00d986 */ /* 0x0003e2000c10190e */
[----:B------:R-:W-:Y:S02]  /*0e70*/  ISETP.GE.OR P5, PT, R4, UR13, P6 ;  /* 0x0000000d04007c0c */ /* 0x000fe4000b7a6670 */
[----:B------:R-:W-:Y:S01]  /*0e80*/  ISETP.GE.OR P6, PT, R3, UR13, P6 ;  /* 0x0000000d03007c0c */ /* 0x000fe2000b7c6670 */
[----:B------:R1:W-:Y:S04]  /*0e90*/  @!P4 STG.E desc[UR14][R12.64+0x20], R21 ;  /* 0x000020150c00c986 */ /* 0x0003e8000c10190e */
[----:B------:R1:W-:Y:S02]  /*0ea0*/  @!P3 STG.E desc[UR14][R12.64+0x40], R19 ;  /* 0x000040130c00b986 */ /* 0x0003e4000c10190e */
[----:B------:R-:W-:-:S02]  /*0eb0*/  @!P1 IMAD.MOV.U32 R15, RZ, RZ, -0x800000 ;  /* 0xff800000ff0f9424 */ /* 0x000fc400078e00ff */
[----:B------:R1:W-:Y:S02]  /*0ec0*/  @!P2 STG.E desc[UR14][R12.64+0x60], R17 ;  /* 0x000060110c00a986 */ /* 0x0003e4000c10190e */
[----:B------:R-:W-:Y:S02]  /*0ed0*/  @!P5 IMAD.MOV.U32 R5, RZ, RZ, -0x800000 ;  /* 0xff800000ff05d424 */ /* 0x000fe400078e00ff */
[----:B------:R1:W-:Y:S04]  /*0ee0*/  @!P1 STG.E desc[UR14][R12.64+0x80], R15 ;  /* 0x0000800f0c009986 */ /* 0x0003e8000c10190e */
[----:B------:R1:W-:Y:S04]  /*0ef0*/  @!P0 STG.E desc[UR14][R12.64+0xa0], R9 ;  /* 0x0000a0090c008986 */ /* 0x0003e8000c10190e */
[----:B------:R1:W-:Y:S01]  /*0f00*/  @!P5 STG.E desc[UR14][R12.64+0xc0], R5 ;  /* 0x0000c0050c00d986 */ /* 0x0003e2000c10190e */
[----:B------:R-:W-:Y:S05]  /*0f10*/  @P6 EXIT ;  /* 0x000000000000694d */ /* 0x000fea0003800000 */
[----:B------:R-:W-:-:S05]  /*0f20*/  MOV R3, 0xff800000 ;  /* 0xff80000000037802 */ /* 0x000fca0000000f00 */
[----:B------:R-:W-:Y:S01]  /*0f30*/  STG.E desc[UR14][R12.64+0xe0], R3 ;  /* 0x0000e0030c007986 */ /* 0x000fe2000c10190e */
[----:B------:R-:W-:Y:S05]  /*0f40*/  EXIT ;  /* 0x000000000000794d */ /* 0x000fea0003800000 */
.L_x_6756:
        /* <DEDUP_REMOVED lines=28> */
.L_x_6757:
        /* <DEDUP_REMOVED lines=32> */
[----:B------:R-:W-:Y:S01]  /*1310*/  MOV R2, UR19 ;  /* 0x0000001300027c02 */ /* 0x000fe20008000f00 */
[----:B------:R-:W-:Y:S01]  /*1320*/  IMAD.MOV R7, RZ, RZ, -R7 ;  /* 0x000000ffff077224 */ /* 0x000fe200078e0a07 */
[----:B-1----:R-:W-:Y:S02]  /*1330*/  IABS R5, R0 ;  /* 0x0000000000057213 */ /* 0x002fe40000000000 */
[----:B------:R-:W-:Y:S01]  /*1340*/  IABS R2, R2 ;  /* 0x0000000200027213 */ /* 0x000fe20000000000 */
[----:B------:R-:W-:Y:S01]  /*1350*/  IMAD R11, R6, R7, R11 ;  /* 0x00000007060b7224 */ /* 0x000fe200078e020b */
[----:B------:R-:W1:Y:S04]  /*1360*/  I2F.RP R12, R5 ;  /* 0x00000005000c7306 */ /* 0x000e680000209400 */
[----:B------:R-:W-:-:S04]  /*1370*/  SHF.R.S32.HI R25, RZ, 0x1f, R11 ;  /* 0x0000001fff197819 */ /* 0x000fc8000001140b */
[----:B-1----:R-:W1:Y:S02]  /*1380*/  MUFU.RCP R10, R12 ;  /* 0x0000000c000a7308 */ /* 0x002e640000001000 */
[----:B-1----:R-:W-:-:S06]  /*1390*/  IADD3 R10, R10, 0xffffffe, RZ ;  /* 0x0ffffffe0a0a7810 */ /* 0x002fcc0007ffe0ff */
[----:B------:R-:W1:Y:S02]  /*13a0*/  F2I.FTZ.U32.TRUNC.NTZ R9, R10 ;  /* 0x0000000a00097305 */ /* 0x000e64000021f000 */
[----:B-1----:R-:W-:-:S04]  /*13b0*/  IMAD.MOV R4, RZ, RZ, -R9 ;  /* 0x000000ffff047224 */ /* 0x002fc800078e0a09 */
        /* <DEDUP_REMOVED lines=43> */
.L_x_6758:
[----:B------:R-:W1:Y:S01]  /*1670*/  LDC R0, c[0x0][0x278] ;  /* 0x00009e00ff007b82 */ /* 0x000e620000000800 */
[----:B------:R-:W-:Y:S01]  /*1680*/  IMAD.U32 R2, RZ, RZ, UR19 ;  /* 0x00000013ff027e24 */ /* 0x000fe2000f8e00ff */
[----:B------:R-:W-:Y:S01]  /*1690*/  UISETP.NE.AND UP0, UPT, UR20, -0x1, UPT ;  /* 0xffffffff1400788c */ /* 0x000fe2000bf05270 */
[----:B------:R-:W-:-:S03]  /*16a0*/  LEA R11, R146, 0xffffffc0, 0x6 ;  /* 0xffffffc0920b7811 */ /* 0x000fc600078e30ff */
[----:B------:R-:W-:Y:S02]  /*16b0*/  IABS R2, R2 ;  /* 0x0000000200027213 */ /* 0x000fe40000000000 */
[----:B------:R-:W-:Y:S02]  /*16c0*/  PLOP3.LUT P0, PT, PT, PT, UP0, 0x80, 0x0 ;  /* 0x000000000000781c */ /* 0x000fe40003f0f008 */
[----:B------:R-:W-:-:S03]  /*16d0*/  SHF.R.S32.HI R25, RZ, 0x1f, R11 ;  /* 0x0000001fff197819 */ /* 0x000fc6000001140b */
[----:B------:R-:W-:Y:S01]  /*16e0*/  @UP0 UIADD3 UR4, UR9, UR20, URZ ;  /* 0x0000001409040290 */ /* 0x000fe2000fffe03f */
[----:B------:R-:W-:-:S03]  /*16f0*/  @UP0 ULDC.64 UR6, c[0x0][0x248] ;  /* 0x0000920000060ab9 */ /* 0x000fc60000000a00 */
[----:B------:R-:W-:Y:S02]  /*1700*/  @UP0 UIMAD.WIDE.U32 UR22, UR4, UR6, URZ ;  /* 0x00000006041602a5 */ /* 0x000fe4000f8e003f */
[----:B------:R-:W-:-:S04]  /*1710*/  @UP0 UIMAD UR4, UR4, UR7, URZ ;  /* 0x00000007040402a4 */ /* 0x000fc8000f8e023f */
[----:B------:R-:W-:Y:S01]  /*1720*/  @UP0 UIADD3 UR4, UR23, UR4, URZ ;  /* 0x0000000417040290 */ /* 0x000fe2000fffe03f */
[----:B-1----:R-:W-:-:S04]  /*1730*/  IABS R4, R0 ;  /* 0x0000000000047213 */ /* 0x002fc80000000000 */
[----:B------:R-:W1:Y:S08]  /*1740*/  I2F.RP R5, R4 ;  /* 0x0000000400057306 */ /* 0x000e700000209400 */
        /* <DEDUP_REMOVED lines=33> */
.L_x_6760:
        /* <DEDUP_REMOVED lines=31> */
.L_x_6759:
[----:B------:R-:W-:Y:S01]  /*1b50*/  SHF.R.S32.HI R5, RZ, 0x1f, R84 ;  /* 0x0000001fff057819 */ /* 0x000fe20000011454 */
[----:B------:R-:W-:Y:S01]  /*1b60*/  UIADD3 UR20, -UR13, UR17, URZ ;  /* 0x000000110d147290 */ /* 0x000fe2000fffe13f */
[----:B------:R-:W1:Y:S01]  /*1b70*/  S2R R35, SR_CTAID.X ;  /* 0x0000000000237919 */ /* 0x000e620000002500 */
[----:B------:R-:W-:Y:S01]  /*1b80*/  UISETP.NE.AND UP0, UPT, UR18, -0x1, UPT ;  /* 0xffffffff1200788c */ /* 0x000fe2000bf05270 */
[CC--:B------:R-:W-:Y:S01]  /*1b90*/  LEA.HI R3, R5.reuse, R84.reuse, RZ, 0x3 ;  /* 0x0000005405037211 */ /* 0x0c0fe200078f18ff */
[----:B------:R-:W2:Y:S01]  /*1ba0*/  S2UR UR23, SR_CgaCtaId ;  /* 0x00000000001779c3 */ /* 0x000ea20000008800 */
[----:B------:R-:W-:Y:S01]  /*1bb0*/  VIADD R198, R146, 0xffffffff ;  /* 0xffffffff92c67836 */ /* 0x000fe20000000000 */
[----:B------:R-:W-:Y:S01]  /*1bc0*/  LEA.HI R86, R5, R84, RZ, 0x5 ;  /* 0x0000005405567211 */ /* 0x000fe200078f28ff */
[----:B------:R-:W-:Y:S01]  /*1bd0*/  IMAD.SHL.U32 R207, R84, 0x2, RZ ;  /* 0x0000000254cf7824 */ /* 0x000fe200078e00ff */
[----:B------:R-:W-:Y:S01]  /*1be0*/  SHF.R.S32.HI R14, RZ, 0x3, R3 ;  /* 0x00000003ff0e7819 */ /* 0x000fe20000011403 */
[----:B------:R-:W-:Y:S01]  /*1bf0*/  IMAD.U32 R204, RZ, RZ, UR16 ;  /* 0x00000010ffcc7e24 */ /* 0x000fe2000f8e00ff */
[----:B------:R-:W-:Y:S01]  /*1c00*/  LOP3.LUT R3, R3, 0xfffffff8, RZ, 0xc0, !PT ;  /* 0xfffffff803037812 */ /* 0x000fe200078ec0ff */
[----:B------:R-:W-:Y:S01]  /*1c10*/  UIADD3 UR12, UR16, -UR12, -UR17 ;  /* 0x8000000c100c7290 */ /* 0x000fe2000fffe811 */
[C---:B------:R-:W-:Y:S01]  /*1c20*/  ISETP.GE.AND P5, PT, R14.reuse, UR20, PT ;  /* 0x000000140e007c0c */ /* 0x040fe2000bfa6270 */
[C---:B------:R-:W-:Y:S01]  /*1c30*/  VIADD R19, R14.reuse, 0x20 ;  /* 0x000000200e137836 */ /* 0x040fe20000000000 */
[----:B------:R-:W-:Y:S01]  /*1c40*/  @UP0 ULDC.64 UR4, c[0x0][0x240] ;  /* 0x0000900000040ab9 */ /* 0x000fe20000000a00 */
[C---:B------:R-:W-:Y:S01]  /*1c50*/  VIADD R20, R14.reuse, 0x10 ;  /* 0x000000100e147836 */ /* 0x040fe20000000000 */
[----:B------:R-:W-:Y:S01]  /*1c60*/  @UP0 UIMAD.WIDE.U32 UR8, UR18, UR4, URZ ;  /* 0x00000004120802a5 */ /* 0x000fe2000f8e003f */
[----:B------:R-:W-:Y:S01]  /*1c70*/  VIADD R18, R14, 0x30 ;  /* 0x000000300e127836 */ /* 0x000fe20000000000 */
[----:B------:R-:W-:Y:S01]  /*1c80*/  ISETP.GE.AND P0, PT, R19, UR20, PT ;  /* 0x0000001413007c0c */ /* 0x000fe2000bf06270 */
[----:B------:R-:W-:Y:S01]  /*1c90*/  IMAD.IADD R0, R84, 0x1, -R3 ;  /* 0x0000000154007824 */ /* 0x000fe200078e0a03 */
[----:B------:R-:W-:Y:S01]  /*1ca0*/  @UP0 UIMAD UR18, UR18, UR5, UR9 ;  /* 0x00000005121202a4 */ /* 0x000fe2000f8e0209 */
[----:B------:R-:W-:Y:S01]  /*1cb0*/  ISETP.GE.AND P1, PT, R20, UR20, PT ;  /* 0x0000001414007c0c */ /* 0x000fe2000bf26270 */
[----:B------:R-:W-:Y:S01]  /*1cc0*/  @!UP0 USHF.R.S32.HI UR9, URZ, 0x1f, UR11 ;  /* 0x0000001f3f098899 */ /* 0x000fe2000801140b */
[----:B------:R-:W-:Y:S01]  /*1cd0*/  ISETP.GE.AND P6, PT, R18, UR20, PT ;  /* 0x0000001412007c0c */ /* 0x000fe2000bfc6270 */
[----:B------:R-:W-:Y:S01]  /*1ce0*/  @!UP0 ULDC.64 UR4, c[0x0][0x228] ;  /* 0x00008a0000048ab9 */ /* 0x000fe20000000a00 */
[----:B------:R-:W3:Y:S01]  /*1cf0*/  @!P5 LDC.64 R8, c[0x0][0x240] ;  /* 0x00009000ff08db82 */ /* 0x000ee20000000a00 */
[----:B------:R-:W-:Y:S01]  /*1d00*/  @!UP0 UIMAD UR9, UR9, UR4, URZ ;  /* 0x00000004090982a4 */ /* 0x000fe2000f8e023f */
[----:B------:R-:W-:Y:S01]  /*1d10*/  IMAD.SHL.U32 R12, R14, 0x40, RZ ;  /* 0x000000400e0c7824 */ /* 0x000fe200078e00ff */
[----:B------:R-:W-:Y:S01]  /*1d20*/  @!UP0 UIMAD.WIDE.U32 UR24, UR11, UR4, URZ ;  /* 0x000000040b1882a5 */ /* 0x000fe2000f8e003f */
[----:B------:R-:W-:Y:S01]  /*1d30*/  IMAD.SHL.U32 R21, R0, 0x8, RZ ;  /* 0x0000000800157824 */ /* 0x000fe200078e00ff */
[----:B------:R-:W-:Y:S01]  /*1d40*/  @!UP0 UIMAD UR5, UR11, UR5, UR9 ;  /* 0x000000050b0582a4 */ /* 0x000fe2000f8e0209 */
[----:B------:R-:W4:Y:S01]  /*1d50*/  @!P0 S2R R10, SR_CgaCtaId ;  /* 0x00000000000a8919 */ /* 0x000f220000008800 */
[----:B------:R-:W-:Y:S01]  /*1d60*/  USHF.R.S32.HI UR9, URZ, 0x1f, UR19 ;  /* 0x0000001f3f097899 */ /* 0x000fe20008011413 */
[----:B------:R-:W-:Y:S01]  /*1d70*/  LOP3.LUT R12, R12, 0x1c0, RZ, 0xc0, !PT ;  /* 0x000001c00c0c7812 */ /* 0x000fe200078ec0ff */
[----:B------:R-:W-:Y:S01]  /*1d80*/  @!UP0 UIADD3 UR18, UR25, UR5, URZ ;  /* 0x0000000519128290 */ /* 0x000fe2000fffe03f */
[----:B------:R-:W5:Y:S01]  /*1d90*/  @!P1 S2R R29, SR_CgaCtaId ;  /* 0x00000000001d9919 */ /* 0x000f620000008800 */
[----:B------:R-:W-:Y:S01]  /*1da0*/  @!UP0 UMOV UR8, UR24 ;  /* 0x0000001800088c82 */ /* 0x000fe20008000000 */
[--C-:B------:R-:W-:Y:S01]  /*1db0*/  SHF.R.S32.HI R17, RZ, 0x1f, R21.reuse ;  /* 0x0000001fff117819 */ /* 0x100fe20000011415 */
[----:B------:R-:W-:Y:S01]  /*1dc0*/  ULDC.64 UR4, c[0x0][0x258] ;  /* 0x0000960000047ab9 */ /* 0x000fe20000000a00 */
[----:B------:R-:W-:Y:S01]  /*1dd0*/  IADD3 R30, P2, R21, UR8, RZ ;  /* 0x00000008151e7c10 */ /* 0x000fe2000ff5e0ff */
[----:B------:R-:W5:Y:S01]  /*1de0*/  @!P5 LDC.64 R2, c[0x0][0x210] ;  /* 0x00008400ff02db82 */ /* 0x000f620000000a00 */
[----:B------:R-:W5:Y:S01]  /*1df0*/  @!P6 S2R R27, SR_CgaCtaId ;  /* 0x00000000001be919 */ /* 0x000f620000008800 */
[----:B------:R-:W-:Y:S01]  /*1e00*/  LOP3.LUT R7, R12, 0x38, R21, 0xf8, !PT ;  /* 0x000000380c077812 */ /* 0x000fe200078ef815 */
[----:B------:R-:W-:Y:S01]  /*1e10*/  UIMAD UR9, UR9, UR4, URZ ;  /* 0x00000004090972a4 */ /* 0x000fe2000f8e023f */
[----:B------:R-:W-:Y:S01]  /*1e20*/  SHF.R.S32.HI R15, RZ, 0x1f, R14 ;  /* 0x0000001fff0f7819 */ /* 0x000fe2000001140e */
[----:B------:R-:W-:Y:S01]  /*1e30*/  IMAD.U32 R22, RZ, RZ, UR4 ;  /* 0x00000004ff167e24 */ /* 0x000fe2000f8e00ff */
[----:B------:R-:W-:Y:S01]  /*1e40*/  SHF.R.U32.HI R12, RZ, 0x3, R12 ;  /* 0x00000003ff0c7819 */ /* 0x000fe2000001160c */
[----:B------:R-:W-:Y:S01]  /*1e50*/  UIMAD UR5, UR19, UR5, UR9 ;  /* 0x00000005130572a4 */ /* 0x000fe2000f8e0209 */
[----:B------:R-:W-:Y:S01]  /*1e60*/  IADD3.X R31, R17, UR18, RZ, P2, !PT ;  /* 0x00000012111f7c10 */ /* 0x000fe200097fe4ff */
[----:B-1----:R-:W-:Y:S01]  /*1e70*/  IMAD.WIDE R34, R35, 0x40, R14 ;  /* 0x0000004023227825 */ /* 0x002fe200078e020e */
[----:B------:R-:W-:Y:S01]  /*1e80*/  LOP3.LUT R12, R7, R12, RZ, 0x3c, !PT ;  /* 0x0000000c070c7212 */ /* 0x000fe200078e3cff */
[----:B------:R-:W-:Y:S01]  /*1e90*/  UMOV UR4, 0x400 ;  /* 0x0000040000047882 */ /* 0x000fe20000000000 */
[----:B------:R-:W1:Y:S01]  /*1ea0*/  @!P1 LDC.64 R6, c[0x0][0x240] ;  /* 0x00009000ff069b82 */ /* 0x000e620000000a00 */
[----:B------:R-:W-:Y:S01]  /*1eb0*/  IMAD.WIDE.U32 R22, R22, UR19, R30 ;  /* 0x0000001316167c25 */ /* 0x000fe2000f8e001e */
[----:B------:R-:W-:Y:S01]  /*1ec0*/  @!P0 MOV R31, 0x400 ;  /* 0x00000400001f8802 */ /* 0x000fe20000000f00 */
[----:B--2---:R-:W-:Y:S01]  /*1ed0*/  ULEA UR4, UR23, UR4, 0x18 ;  /* 0x0000000417047291 */ /* 0x004fe2000f8ec03f */
[----:B------:R-:W-:Y:S01]  /*1ee0*/  @!P1 IADD3 R36, P2, R34, 0x10, RZ ;  /* 0x0000001022249810 */ /* 0x000fe20007f5e0ff */
[----:B---3--:R-:W-:Y:S01]  /*1ef0*/  @!P5 IMAD R4, R35, R8, RZ ;  /* 0x000000082304d224 */ /* 0x008fe200078e02ff */
[----:B------:R-:W-:Y:S01]  /*1f00*/  @!P1 MOV R28, 0x400 ;  /* 0x00000400001c9802 */ /* 0x000fe20000000f00 */
[----:B------:R-:W-:Y:S01]  /*1f10*/  VIADD R33, R23, UR5 ;  /* 0x0000000517217c36 */ /* 0x000fe20008000000 */
[----:B------:R-:W-:Y:S01]  /*1f20*/  USHF.L.U32 UR5, UR7, 0x5, URZ ;  /* 0x0000000507057899 */ /* 0x000fe2000800063f */
[----:B------:R-:W-:Y:S01]  /*1f30*/  @!P5 IMAD.MOV.U32 R32, RZ, RZ, R22 ;  /* 0x000000ffff20d224 */ /* 0x000fe200078e0016 */
[----:B------:R-:W-:Y:S01]  /*1f40*/  UIMAD.WIDE.U32 UR8, UR6, 0x20, URZ ;  /* 0x00000020060878a5 */ /* 0x000fe2000f8e003f */
[----:B----4-:R-:W-:Y:S01]  /*1f50*/  @!P0 LEA R23, R10, R31, 0x18 ;  /* 0x0000001f0a178211 */ /* 0x010fe200078ec0ff */
[C---:B------:R-:W-:Y:S01]  /*1f60*/  @!P5 IMAD R4, R34.reuse, R9, R4 ;  /* 0x000000092204d224 */ /* 0x040fe200078e0204 */
[----:B------:R-:W-:Y:S01]  /*1f70*/  LEA.HI R31, R5, R84, RZ, 0x6 ;  /* 0x00000054051f7211 */ /* 0x000fe200078f30ff */
[----:B------:R-:W-:Y:S01]  /*1f80*/  @!P5 IMAD.WIDE.U32 R40, R34, R8, R32 ;  /* 0x000000082228d225 */ /* 0x000fe200078e0020 */
[----:B------:R-:W-:Y:S01]  /*1f90*/  @!P6 MOV R10, 0x400 ;  /* 0x00000400000ae802 */ /* 0x000fe20000000f00 */
[----:B------:R-:W2:Y:S01]  /*1fa0*/  @!P0 LDC.64 R8, c[0x0][0x240] ;  /* 0x00009000ff088b82 */ /* 0x000ea20000000a00 */
[----:B-----5:R-:W-:Y:S01]  /*1fb0*/  @!P1 LEA R29, R29, R28, 0x18 ;  /* 0x0000001c1d1d9211 */ /* 0x020fe200078ec0ff */
[----:B------:R-:W-:Y:S01]  /*1fc0*/  IMAD.SHL.U32 R31, R31, 0x8, RZ ;  /* 0x000000081f1f7824 */ /* 0x000fe200078e00ff */
[----:B------:R-:W-:Y:S01]  /*1fd0*/  @!P5 LEA R38, P4, R40, R2, 0x1 ;  /* 0x000000022826d211 */ /* 0x000fe200078808ff */
[----:B------:R-:W-:Y:S01]  /*1fe0*/  @!P5 IMAD.IADD R4, R41, 0x1, R4 ;  /* 0x000000012904d824 */ /* 0x000fe200078e0204 */
[----:B------:R-:W-:Y:S01]  /*1ff0*/  @!P6 LEA R27, R27, R10, 0x18 ;  /* 0x0000000a1b1be211 */ /* 0x000fe200078ec0ff */
[----:B------:R-:W-:Y:S01]  /*2000*/  @!P1 IMAD.MOV.U32 R32, RZ, RZ, R22 ;  /* 0x000000ffff209224 */ /* 0x000fe200078e0016 */
[----:B------:R-:W-:Y:S01]  /*2010*/  LOP3.LUT R12, R12, 0xfffffe00, R31, 0xf8, !PT ;  /* 0xfffffe000c0c7812 */ /* 0x000fe200078ef81f */
[--C-:B------:R-:W-:Y:S01]  /*2020*/  @!P1 IMAD.X R31, RZ, RZ, R35.reuse, P2 ;  /* 0x000000ffff1f9224 */ /* 0x100fe200010e0623 */
[----:B------:R-:W-:Y:S01]  /*2030*/  @!P5 LEA.HI.X R39, R40, R3, R4, 0x1, P4 ;  /* 0x000000032827d211 */ /* 0x000fe200020f0c04 */
[----:B------:R-:W-:Y:S01]  /*2040*/  IMAD.SHL.U32 R4, R198, 0x40, RZ ;  /* 0x00000040c6047824 */ /* 0x000fe200078e00ff */
[----:B------:R-:W3:Y:S01]  /*2050*/  @!P1 LDC.64 R2, c[0x0][0x210] ;  /* 0x00008400ff029b82 */ /* 0x000ee20000000a00 */
[-C--:B-1----:R-:W-:Y:S01]  /*2060*/  @!P1 IMAD R28, R31, R6.reuse, RZ ;  /* 0x000000061f1c9224 */ /* 0x082fe200078e02ff */
[----:B------:R-:W-:Y:S01]  /*2070*/  @!P0 IADD3 R30, P2, R34, 0x20, RZ ;  /* 0x00000020221e8810 */ /* 0x000fe20007f5e0ff */
[----:B------:R-:W-:Y:S01]  /*2080*/  @!P0 IMAD.MOV.U32 R42, RZ, RZ, R22 ;  /* 0x000000ffff2a8224 */ /* 0x000fe200078e0016 */
[----:B------:R-:W-:Y:S01]  /*2090*/  IADD3 R148, P4, R14, R11, RZ ;  /* 0x0000000b0e947210 */ /* 0x000fe20007f9e0ff */
[----:B------:R-:W-:Y:S01]  /*20a0*/  @!P1 IMAD R28, R36, R7, R28 ;  /* 0x00000007241c9224 */ /* 0x000fe200078e021c */
[----:B------:R-:W-:Y:S01]  /*20b0*/  LEA R199, R12, UR4, 0x1 ;  /* 0x000000040cc77c11 */ /* 0x000fe2000f8e08ff */
[----:B------:R-:W-:Y:S01]  /*20c0*/  @!P0 IMAD.X R7, RZ, RZ, R35, P2 ;  /* 0x000000ffff078224 */ /* 0x000fe200010e0623 */
[----:B------:R-:W1:Y:S01]  /*20d0*/  @!P0 LDC.64 R10, c[0x0][0x210] ;  /* 0x00008400ff0a8b82 */ /* 0x000e620000000a00 */
[----:B------:R-:W-:Y:S01]  /*20e0*/  @!P1 IMAD.WIDE.U32 R36, R36, R6, R32 ;  /* 0x0000000624249225 */ /* 0x000fe200078e0020 */
[----:B------:R-:W-:Y:S01]  /*20f0*/  IADD3 R40, P2, R21, R26, RZ ;  /* 0x0000001a15287210 */ /* 0x000fe20007f5e0ff */
[----:B------:R-:W-:Y:S01]  /*2100*/  @!PT LDS RZ, [RZ] ;  /* 0x00000000fffff984 */ /* 0x000fe20000000800 */
[----:B------:R-:W-:Y:S01]  /*2110*/  @!PT LDS RZ, [RZ] ;  /* 0x00000000fffff984 */ /* 0x000fe20000000800 */
[----:B------:R-:W-:Y:S01]  /*2120*/  @!PT LDS RZ, [RZ] ;  /* 0x00000000fffff984 */ /* 0x000fe20000000800 */
[----:B------:R-:W-:Y:S01]  /*2130*/  @!P5 LDGSTS.E.BYPASS.LTC128B.128 [R199], desc[UR14][R38.64] ;  /* 0x0000000026c7dfae */ /* 0x000fe2000b901d4e */
[----:B------:R-:W-:Y:S01]  /*2140*/  IADD3 R31, -R4, UR16, RZ ;  /* 0x00000010041f7c10 */ /* 0x000fe2000fffe1ff */
[----:B--2---:R-:W-:Y:S01]  /*2150*/  @!P0 IMAD R6, R7, R8, RZ ;  /* 0x0000000807068224 */ /* 0x004fe200078e02ff */
[----:B------:R-:W-:Y:S01]  /*2160*/  SHF.R.S32.HI R85, RZ, 0x5, R86 ;  /* 0x00000005ff557819 */ /* 0x000fe20000011456 */
[----:B------:R-:W-:Y:S01]  /*2170*/  IMAD R7, R15, UR6, RZ ;  /* 0x000000060f077c24 */ /* 0x000fe2000f8e02ff */
[----:B------:R-:W-:Y:S01]  /*2180*/  @!P5 LDGSTS.E.BYPASS.LTC128B.128 [R199+0x2000], desc[UR14][R38.64+0x80] ;  /* 0x0200008026c7dfae */ /* 0x000fe2000b901d4e */
[----:B------:R-:W-:Y:S01]  /*2190*/  IMAD.X R41, R17, 0x1, R24, P2 ;  /* 0x0000000111297824 */ /* 0x000fe200010e0618 */
[----:B------:R-:W2:Y:S01]  /*21a0*/  LDC.64 R134, c[0x0][0x250] ;  /* 0x00009400ff867b82 */ /* 0x000ea20000000a00 */
[----:B------:R-:W-:Y:S01]  /*21b0*/  @!P0 IMAD R9, R30, R9, R6 ;  /* 0x000000091e098224 */ /* 0x000fe200078e0206 */
[----:B------:R3:W-:Y:S01]  /*21c0*/  @!P5 LDGSTS.E.BYPASS.LTC128B.128 [R199+0x4000], desc[UR14][R38.64+0x100] ;  /* 0x0400010026c7dfae */ /* 0x0007e2000b901d4e */
[C---:B------:R-:W-:Y:S01]  /*21d0*/  IMAD R24, R14.reuse, UR7, R7 ;  /* 0x000000070e187c24 */ /* 0x040fe2000f8e0207 */
[C---:B------:R-:W-:Y:S01]  /*21e0*/  ISETP.GE.AND P5, PT, R14.reuse, R31, PT ;  /* 0x0000001f0e00720c */ /* 0x040fe20003fa6270 */
[----:B------:R-:W-:Y:S01]  /*21f0*/  @!P0 IMAD.MOV.U32 R43, RZ, RZ, R33 ;  /* 0x000000ffff2b8224 */ /* 0x000fe200078e0021 */
[----:B------:R-:W-:Y:S01]  /*2200*/  LEA R205, R85, UR13, 0x4 ;  /* 0x0000000d55cd7c11 */ /* 0x000fe2000f8e20ff */
[----:B------:R-:W-:Y:S01]  /*2210*/  IMAD.WIDE.U32 R40, R14, UR6, R40 ;  /* 0x000000060e287c25 */ /* 0x000fe2000f8e0028 */
[----:B------:R-:W4:Y:S01]  /*2220*/  @!P6 LDC.64 R6, c[0x0][0x240] ;  /* 0x00009000ff06eb82 */ /* 0x000f220000000a00 */
[----:B------:R-:W-:-:S02]  /*2230*/  LOP3.LUT R207, R207, 0x6, RZ, 0xc0, !PT ;  /* 0x00000006cfcf7812 */ /* 0x000fc400078ec0ff */
[----:B------:R-:W-:-:S04]  /*2240*/  @!P0 IMAD.WIDE.U32 R42, R30, R8, R42 ;  /* 0x000000081e2a8225 */ /* 0x000fc800078e002a */
[----:B------:R-:W-:Y:S01]  /*2250*/  IMAD.X R25, R15, 0x1, R25, P4 ;  /* 0x000000010f197824 */ /* 0x000fe200020e0619 */
[----:B------:R-:W-:Y:S01]  /*2260*/  @!P6 IADD3 R15, P2, R34, 0x30, RZ ;  /* 0x00000030220fe810 */ /* 0x000fe20007f5e0ff */
[----:B------:R-:W-:Y:S01]  /*2270*/  @!P1 IMAD.IADD R28, R37, 0x1, R28 ;  /* 0x00000001251c9824 */ /* 0x000fe200078e021c */
[----:B------:R-:W-:Y:S01]  /*2280*/  @!P5 MOV R26, 0x400 ;  /* 0x00000400001ad802 */ /* 0x000fe20000000f00 */
[----:B------:R-:W-:Y:S02]  /*2290*/  @!P6 IMAD.MOV.U32 R37, RZ, RZ, R33 ;  /* 0x000000ffff25e224 */ /* 0x000fe400078e0021 */
[----:B------:R-:W-:Y:S01]  /*22a0*/  @!P6 IMAD.X R35, RZ, RZ, R35, P2 ;  /* 0x000000ffff23e224 */ /* 0x000fe200010e0623 */
[----:B-1----:R-:W-:Y:S01]  /*22b0*/  @!P0 LEA R32, P2, R42, R10, 0x1 ;  /* 0x0000000a2a208211 */ /* 0x002fe200078408ff */
[C---:B------:R-:W-:Y:S02]  /*22c0*/  @!P1 IMAD R29, R12.reuse, 0x2, R29 ;  /* 0x000000020c1d9824 */ /* 0x040fe400078e021d */
[----:B------:R-:W-:-:S02]  /*22d0*/  @!P0 IMAD R23, R12, 0x2, R23 ;  /* 0x000000020c178824 */ /* 0x000fc400078e0217 */
[----:B------:R-:W-:Y:S01]  /*22e0*/  IMAD.MOV.U32 R133, RZ, RZ, R40 ;  /* 0x000000ffff857224 */ /* 0x000fe200078e0028 */
[C---:B---3--:R-:W-:Y:S01]  /*22f0*/  @!P1 LEA R38, P4, R36.reuse, R2, 0x1 ;  /* 0x0000000224269211 */ /* 0x048fe200078808ff */
[----:B------:R-:W-:Y:S02]  /*2300*/  IMAD.IADD R2, R41, 0x1, R24 ;  /* 0x0000000129027824 */ /* 0x000fe400078e0218 */
[----:B------:R-:W-:Y:S01]  /*2310*/  @!P0 IMAD.IADD R24, R43, 0x1, R9 ;  /* 0x000000012b188824 */ /* 0x000fe200078e0209 */
[----:B------:R-:W-:Y:S01]  /*2320*/  @!P1 LEA.HI.X R39, R36, R3, R28, 0x1, P4 ;  /* 0x0000000324279211 */ /* 0x000fe200020f0c1c */
[----:B------:R-:W1:Y:S01]  /*2330*/  @!P6 LDC.64 R8, c[0x0][0x210] ;  /* 0x00008400ff08eb82 */ /* 0x000e620000000a00 */
[----:B------:R-:W3:Y:S01]  /*2340*/  @!P5 S2R R3, SR_CgaCtaId ;  /* 0x000000000003d919 */ /* 0x000ee20000008800 */
[----:B------:R-:W-:Y:S01]  /*2350*/  @!P6 IMAD.MOV.U32 R36, RZ, RZ, R22 ;  /* 0x000000ffff24e224 */ /* 0x000fe200078e0016 */
[----:B------:R-:W-:Y:S01]  /*2360*/  @!P0 LEA.HI.X R33, R42, R11, R24, 0x1, P2 ;  /* 0x0000000b2a218211 */ /* 0x000fe200010f0c18 */
[-C--:B----4-:R-:W-:Y:S01]  /*2370*/  @!P6 IMAD R22, R35, R6.reuse, RZ ;  /* 0x000000062316e224 */ /* 0x090fe200078e02ff */
[----:B------:R-:W-:Y:S01]  /*2380*/  ISETP.GE.AND P2, PT, R20, R31, PT ;  /* 0x0000001f1400720c */ /* 0x000fe20003f46270 */
[----:B------:R-:W-:Y:S01]  /*2390*/  @!P1 LDGSTS.E.BYPASS.LTC128B.128 [R29+0x800], desc[UR14][R38.64] ;  /* 0x00800000261d9fae */ /* 0x000fe2000b901d4e */
[C---:B------:R-:W-:Y:S01]  /*23a0*/  @!P6 IMAD.WIDE.U32 R36, R15.reuse, R6, R36 ;  /* 0x000000060f24e225 */ /* 0x040fe200078e0024 */
[----:B------:R-:W4:Y:S02]  /*23b0*/  @!P5 LDC.64 R10, c[0x0][0x218] ;  /* 0x00008600ff0adb82 */ /* 0x000f240000000a00 */
[----:B------:R-:W-:Y:S01]  /*23c0*/  @!P1 LDGSTS.E.BYPASS.LTC128B.128 [R29+0x2800], desc[UR14][R38.64+0x80] ;  /* 0x02800080261d9fae */ /* 0x000fe2000b901d4e */
[----:B------:R-:W-:-:S02]  /*23d0*/  @!P6 IMAD R22, R15, R7, R22 ;  /* 0x000000070f16e224 */ /* 0x000fc400078e0216 */
[----:B------:R-:W-:Y:S01]  /*23e0*/  IMAD.U32 R24, RZ, RZ, UR6 ;  /* 0x00000006ff187e24 */ /* 0x000fe2000f8e00ff */
[----:B------:R5:W-:Y:S01]  /*23f0*/  @!P1 LDGSTS.E.BYPASS.LTC128B.128 [R29+0x4800], desc[UR14][R38.64+0x100] ;  /* 0x04800100261d9fae */ /* 0x000be2000b901d4e */
[----:B------:R-:W-:Y:S02]  /*2400*/  IMAD.U32 R35, RZ, RZ, UR6 ;  /* 0x00000006ff237e24 */ /* 0x000fe4000f8e00ff */
[----:B------:R-:W-:Y:S01]  /*2410*/  @!P6 IMAD.IADD R22, R37, 0x1, R22 ;  /* 0x000000012516e824 */ /* 0x000fe200078e0216 */
[----:B------:R-:W-:Y:S01]  /*2420*/  @!P0 LDGSTS.E.BYPASS.LTC128B.128 [R23+0x1000], desc[UR14][R32.64] ;  /* 0x0100000020178fae */ /* 0x000fe2000b901d4e */
[----:B------:R-:W4:Y:S01]  /*2430*/  @!P2 LDC.64 R6, c[0x0][0x218] ;  /* 0x00008600ff06ab82 */ /* 0x000f220000000a00 */
[----:B------:R-:W-:Y:S01]  /*2440*/  @!P2 LEA R24, P1, R24, R133, 0x4 ;  /* 0x000000851818a211 */ /* 0x000fe200078220ff */
[----:B------:R-:W-:Y:S01]  /*2450*/  @!P6 IMAD R27, R12, 0x2, R27 ;  /* 0x000000020c1be824 */ /* 0x000fe200078e021b */
[----:B------:R-:W-:Y:S01]  /*2460*/  @!P0 LDGSTS.E.BYPASS.LTC128B.128 [R23+0x3000], desc[UR14][R32.64+0x80] ;  /* 0x0300008020178fae */ /* 0x000fe2000b901d4e */
[----:B--2---:R-:W-:Y:S01]  /*2470*/  IMAD R25, R25, R134, RZ ;  /* 0x0000008619197224 */ /* 0x004fe200078e02ff */
[----:B-1----:R-:W-:Y:S01]  /*2480*/  @!P6 LEA R28, P4, R36, R8, 0x1 ;  /* 0x00000008241ce211 */ /* 0x002fe200078808ff */
[----:B------:R-:W-:Y:S01]  /*2490*/  IMAD.U32 R8, RZ, RZ, UR7 ;  /* 0x00000007ff087e24 */ /* 0x000fe2000f8e00ff */
[----:B------:R1:W-:Y:S01]  /*24a0*/  @!P0 LDGSTS.E.BYPASS.LTC128B.128 [R23+0x5000], desc[UR14][R32.64+0x100] ;  /* 0x0500010020178fae */ /* 0x0003e2000b901d4e */
[----:B------:R-:W-:Y:S01]  /*24b0*/  ISETP.GE.AND P0, PT, R19, R31, PT ;  /* 0x0000001f1300720c */ /* 0x000fe20003f06270 */
[----:B------:R-:W-:Y:S01]  /*24c0*/  IMAD R25, R148, R135, R25 ;  /* 0x0000008794197224 */ /* 0x000fe200078e0219 */
[----:B------:R-:W2:Y:S01]  /*24d0*/  @!P2 S2R R15, SR_CgaCtaId ;  /* 0x00000000000fa919 */ /* 0x000ea20000008800 */
[----:B------:R-:W-:-:S02]  /*24e0*/  @!P2 LEA.HI.X R35, R35, R2, R8, 0x4, P1 ;  /* 0x000000022323a211 */ /* 0x000fc400008f2408 */
[----:B---3--:R-:W-:-:S05]  /*24f0*/  @!P5 LEA R3, R3, R26, 0x18 ;  /* 0x0000001a0303d211 */ /* 0x008fca00078ec0ff */
[----:B------:R-:W-:Y:S01]  /*2500*/  @!P5 IMAD R3, R12, 0x2, R3 ;  /* 0x000000020c03d824 */ /* 0x000fe200078e0203 */
[----:B-----5:R-:W-:Y:S02]  /*2510*/  @!P6 LEA.HI.X R29, R36, R9, R22, 0x1, P4 ;  /* 0x00000009241de211 */ /* 0x020fe400020f0c16 */
[----:B------:R-:W3:Y:S01]  /*2520*/  @!P0 LDC.64 R8, c[0x0][0x218] ;  /* 0x00008600ff088b82 */ /* 0x000ee20000000a00 */
[C---:B----4-:R-:W-:Y:S02]  /*2530*/  @!P5 LEA R10, P4, R133.reuse, R10, 0x1 ;  /* 0x0000000a850ad211 */ /* 0x050fe400078808ff */
[----:B------:R-:W-:Y:S01]  /*2540*/  @!P6 LDGSTS.E.BYPASS.LTC128B.128 [R27+0x1800], desc[UR14][R28.64] ;  /* 0x018000001c1befae */ /* 0x000fe2000b901d4e */
[C---:B------:R-:W-:Y:S02]  /*2550*/  @!P2 LEA R6, P1, R24.reuse, R6, 0x1 ;  /* 0x000000061806a211 */ /* 0x040fe400078208ff */
[----:B------:R-:W-:Y:S01]  /*2560*/  @!P5 LEA.HI.X R11, R133, R11, R2, 0x1, P4 ;  /* 0x0000000b850bd211 */ /* 0x000fe200020f0c02 */
[----:B------:R-:W-:Y:S01]  /*2570*/  @!P6 LDGSTS.E.BYPASS.LTC128B.128 [R27+0x3800], desc[UR14][R28.64+0x80] ;  /* 0x038000801c1befae */ /* 0x000fe2000b901d4e */
[----:B------:R-:W-:-:S02]  /*2580*/  @!P2 LEA.HI.X R7, R24, R7, R35, 0x1, P1 ;  /* 0x000000071807a211 */ /* 0x000fc400008f0c23 */
[----:B------:R-:W-:Y:S01]  /*2590*/  @!P2 MOV R22, 0x400 ;  /* 0x000004000016a802 */ /* 0x000fe20000000f00 */
[----:B------:R4:W-:Y:S01]  /*25a0*/  @!P6 LDGSTS.E.BYPASS.LTC128B.128 [R27+0x5800], desc[UR14][R28.64+0x100] ;  /* 0x058001001c1befae */ /* 0x0009e2000b901d4e */
[-C--:B------:R-:W-:Y:S02]  /*25b0*/  ISETP.GE.AND P6, PT, R18, R31.reuse, PT ;  /* 0x0000001f1200720c */ /* 0x080fe40003fc6270 */
[----:B-1----:R-:W-:Y:S01]  /*25c0*/  @!P0 IADD3 R23, P1, R133, UR8, RZ ;  /* 0x0000000885178c10 */ /* 0x002fe2000ff3e0ff */
[----:B------:R-:W-:Y:S01]  /*25d0*/  @!P5 LDGSTS.E.BYPASS.LTC128B.128 [R3+0x6000], desc[UR14][R10.64] ;  /* 0x060000000a03dfae */ /* 0x000fe2000b901d4e */
[----:B------:R-:W-:-:S03]  /*25e0*/  ISETP.GE.AND P4, PT, R20, R31, PT ;  /* 0x0000001f1400720c */ /* 0x000fc60003f86270 */
[----:B------:R-:W-:Y:S01]  /*25f0*/  @!P5 LDGSTS.E.BYPASS.LTC128B.128 [R3+0x8000], desc[UR14][R10.64+0x80] ;  /* 0x080000800a03dfae */ /* 0x000fe2000b901d4e */
[----:B--2---:R-:W-:Y:S02]  /*2600*/  @!P2 LEA R33, R15, R22, 0x18 ;  /* 0x000000160f21a211 */ /* 0x004fe400078ec0ff */
[----:B------:R-:W-:Y:S01]  /*2610*/  LEA.HI R15, R5, R84, RZ, 0x4 ;  /* 0x00000054050f7211 */ /* 0x000fe200078f20ff */
[----:B------:R1:W-:Y:S01]  /*2620*/  @!P5 LDGSTS.E.BYPASS.LTC128B.128 [R3+0xa000], desc[UR14][R10.64+0x100] ;  /* 0x0a0001000a03dfae */ /* 0x0003e2000b901d4e */
[C---:B------:R-:W-:Y:S01]  /*2630*/  ISETP.GE.AND P5, PT, R14.reuse, R31, PT ;  /* 0x0000001f0e00720c */ /* 0x040fe20003fa6270 */
[----:B------:R-:W-:Y:S01]  /*2640*/  VOTEU.ALL UP0, P6 ;  /* 0x00000000003f7886 */ /* 0x000fe20003000000 */
[----:B------:R-:W-:Y:S02]  /*2650*/  IMAD.SHL.U32 R14, R14, 0x8, RZ ;  /* 0x000000080e0e7824 */ /* 0x000fe400078e00ff */
[----:B------:R-:W-:Y:S02]  /*2660*/  IMAD.MOV.U32 R5, RZ, RZ, 0x20 ;  /* 0x00000020ff057424 */ /* 0x000fe400078e00ff */
[----:B----4-:R-:W-:Y:S01]  /*2670*/  IMAD.U32 R27, RZ, RZ, UR5 ;  /* 0x00000005ff1b7e24 */ /* 0x010fe2000f8e00ff */
[----:B------:R-:W-:-:S04]  /*2680*/  @!UP0 UIMAD UR5, UR7, 0x30, URZ ;  /* 0x00000030070588a4 */ /* 0x000fc8000f8e023f */
[----:B------:R-:W-:Y:S01]  /*2690*/  @!P0 IADD3.X R20, R2, UR9, R27, P1, !PT ;  /* 0x0000000902148c10 */ /* 0x000fe20008ffe41b */
[----:B------:R-:W-:Y:S01]  /*26a0*/  ULDC.64 UR8, c[0x0][0x268] ;  /* 0x00009a0000087ab9 */ /* 0x000fe20000000a00 */
[C---:B---3--:R-:W-:Y:S02]  /*26b0*/  @!P0 LEA R22, P1, R23.reuse, R8, 0x1 ;  /* 0x0000000817168211 */ /* 0x048fe400078208ff */
[----:B------:R-:W-:Y:S02]  /*26c0*/  SHF.R.S32.HI R8, RZ, 0x4, R15 ;  /* 0x00000004ff087819 */ /* 0x000fe4000001140f */
[----:B------:R-:W-:Y:S01]  /*26d0*/  @!P0 LEA.HI.X R23, R23, R9, R20, 0x1, P1 ;  /* 0x0000000917178211 */ /* 0x000fe200008f0c14 */
[----:B-1----:R-:W1:Y:S01]  /*26e0*/  @!P0 S2R R10, SR_CgaCtaId ;  /* 0x00000000000a8919 */ /* 0x002e620000008800 */
[----:B------:R-:W-:Y:S01]  /*26f0*/  IMAD R9, R13, UR8, RZ ;  /* 0x000000080d097c24 */ /* 0x000fe2000f8e02ff */
[----:B------:R-:W-:Y:S01]  /*2700*/  LOP3.LUT R13, R15, 0xfffffff0, RZ, 0xc0, !PT ;  /* 0xfffffff00f0d7812 */ /* 0x000fe200078ec0ff */
[----:B------:R-:W-:Y:S01]  /*2710*/  @!P2 IMAD R11, R12, 0x2, R33 ;  /* 0x000000020c0ba824 */ /* 0x000fe200078e0221 */
[----:B------:R-:W2:Y:S01]  /*2720*/  @!P6 S2R R3, SR_CgaCtaId ;  /* 0x000000000003e919 */ /* 0x000ea20000008800 */
[----:B------:R-:W-:Y:S01]  /*2730*/  IADD3 R20, P1, R21, UR22, RZ ;  /* 0x0000001615147c10 */ /* 0x000fe2000ff3e0ff */
[----:B------:R-:W-:-:S02]  /*2740*/  IMAD R15, R16, UR9, R9 ;  /* 0x00000009100f7c24 */ /* 0x000fc4000f8e0209 */
[----:B------:R-:W-:Y:S01]  /*2750*/  IMAD.IADD R13, R84, 0x1, -R13 ;  /* 0x00000001540d7824 */ /* 0x000fe200078e0a0d */
[----:B------:R-:W-:Y:S01]  /*2760*/  @!P2 LDGSTS.E.BYPASS.LTC128B.128 [R11+0x6800], desc[UR14][R6.64] ;  /* 0x06800000060bafae */ /* 0x000fe2000b901d4e */
[----:B------:R-:W-:Y:S02]  /*2770*/  IADD3.X R21, R17, UR21, RZ, P1, !PT ;  /* 0x0000001511157c10 */ /* 0x000fe40008ffe4ff */
[----:B------:R-:W-:Y:S01]  /*2780*/  ISETP.GE.AND P1, PT, R18, R31, PT ;  /* 0x0000001f1200720c */ /* 0x000fe20003f26270 */
[----:B------:R-:W-:Y:S01]  /*2790*/  @!P2 LDGSTS.E.BYPASS.LTC128B.128 [R11+0x8800], desc[UR14][R6.64+0x80] ;  /* 0x08800080060bafae */ /* 0x000fe2000b901d4e */
[----:B------:R-:W-:-:S03]  /*27a0*/  @!P0 MOV R17, 0x400 ;  /* 0x0000040000118802 */ /* 0x000fc60000000f00 */
[----:B------:R3:W-:Y:S01]  /*27b0*/  @!P2 LDGSTS.E.BYPASS.LTC128B.128 [R11+0xa800], desc[UR14][R6.64+0x100] ;  /* 0x0a800100060bafae */ /* 0x0007e2000b901d4e */
[----:B------:R-:W-:Y:S02]  /*27c0*/  ISETP.GE.AND P2, PT, R19, R31, PT ;  /* 0x0000001f1300720c */ /* 0x000fe40003f46270 */
[----:B------:R-:W-:-:S04]  /*27d0*/  LEA.HI R19, R8, R8, RZ, 0x1 ;  /* 0x0000000808137211 */ /* 0x000fc800078f08ff */
[----:B------:R-:W-:Y:S02]  /*27e0*/  LOP3.LUT R19, R19, 0xfffffffe, RZ, 0xc0, !PT ;  /* 0xfffffffe13137812 */ /* 0x000fe400078ec0ff */
[----:B---3--:R-:W-:-:S03]  /*27f0*/  SHF.R.S32.HI R6, RZ, 0x1f, R13 ;  /* 0x0000001fff067819 */ /* 0x008fc6000001140d */
[----:B------:R-:W-:Y:S02]  /*2800*/  IMAD.IADD R11, R8, 0x1, -R19 ;  /* 0x00000001080b7824 */ /* 0x000fe400078e0a13 */
[----:B------:R-:W-:Y:S01]  /*2810*/  IMAD.WIDE.U32 R18, R16, UR8, R20 ;  /* 0x0000000810127c25 */ /* 0x000fe2000f8e0014 */
[----:B------:R-:W-:Y:S01]  /*2820*/  LEA.HI R9, R6, R13, RZ, 0x3 ;  /* 0x0000000d06097211 */ /* 0x000fe200078f18ff */
[----:B------:R-:W-:Y:S01]  /*2830*/  ULDC.64 UR8, c[0x0][0x220] ;  /* 0x0000880000087ab9 */ /* 0x000fe20000000a00 */
[----:B------:R-:W3:Y:S01]  /*2840*/  @!P6 LDC.64 R6, c[0x0][0x218] ;  /* 0x00008600ff06eb82 */ /* 0x000ee20000000a00 */
[----:B------:R-:W-:Y:S01]  /*2850*/  @!P6 MOV R16, 0x400 ;  /* 0x000004000010e802 */ /* 0x000fe20000000f00 */
[----:B------:R-:W-:Y:S01]  /*2860*/  IMAD.IADD R19, R19, 0x1, R15 ;  /* 0x0000000113137824 */ /* 0x000fe200078e020f */
[----:B-1----:R-:W-:Y:S01]  /*2870*/  @!P0 LEA R15, R10, R17, 0x18 ;  /* 0x000000110a0f8211 */ /* 0x002fe200078ec0ff */
[----:B------:R-:W-:Y:S01]  /*2880*/  IMAD.U32 R10, RZ, RZ, UR6 ;  /* 0x00000006ff0a7e24 */ /* 0x000fe2000f8e00ff */
[----:B--2---:R-:W-:Y:S01]  /*2890*/  @!P6 LEA R3, R3, R16, 0x18 ;  /* 0x000000100303e211 */ /* 0x004fe200078ec0ff */
[----:B------:R-:W-:Y:S01]  /*28a0*/  @!P6 IMAD.MOV.U32 R16, RZ, RZ, R133 ;  /* 0x000000ffff10e224 */ /* 0x000fe200078e0085 */
[----:B------:R-:W-:Y:S01]  /*28b0*/  LOP3.LUT R8, R9, 0xfffffff8, RZ, 0xc0, !PT ;  /* 0xfffffff809087812 */ /* 0x000fe200078ec0ff */
[----:B------:R-:W-:-:S02]  /*28c0*/  @!P6 IMAD.MOV.U32 R17, RZ, RZ, R2 ;  /* 0x000000ffff11e224 */ /* 0x000fc400078e0002 */
[----:B------:R-:W-:Y:S02]  /*28d0*/  @!P0 IMAD R15, R12, 0x2, R15 ;  /* 0x000000020c0f8824 */ /* 0x000fe400078e020f */
[----:B------:R-:W-:-:S03]  /*28e0*/  @!P6 IMAD.WIDE.U32 R16, R10, 0x30, R16 ;  /* 0x000000300a10e825 */ /* 0x000fc600078e0010 */
[----:B------:R-:W-:Y:S01]  /*28f0*/  @!P0 LDGSTS.E.BYPASS.LTC128B.128 [R15+0x7000], desc[UR14][R22.64] ;  /* 0x07000000160f8fae */ /* 0x000fe2000b901d4e */
[----:B------:R-:W-:Y:S01]  /*2900*/  @!P6 VIADD R10, R17, UR5 ;  /* 0x00000005110aec36 */ /* 0x000fe20008000000 */
[----:B------:R-:W-:Y:S01]  /*2910*/  UIADD3 UR5, UR16, 0x1, -UR17 ;  /* 0x0000000110057890 */ /* 0x000fe2000fffe811 */
[----:B------:R-:W-:Y:S01]  /*2920*/  @!P6 IMAD R17, R12, 0x2, R3 ;  /* 0x000000020c11e824 */ /* 0x000fe200078e0203 */
[----:B------:R-:W-:Y:S01]  /*2930*/  @!P0 LDGSTS.E.BYPASS.LTC128B.128 [R15+0x9000], desc[UR14][R22.64+0x80] ;  /* 0x09000080160f8fae */ /* 0x000fe2000b901d4e */
[----:B------:R-:W-:Y:S02]  /*2940*/  IMAD.IADD R8, R13, 0x1, -R8 ;  /* 0x000000010d087824 */ /* 0x000fe400078e0a08 */
[----:B------:R-:W-:Y:S01]  /*2950*/  IMAD.SHL.U32 R13, R0, 0x40, RZ ;  /* 0x00000040000d7824 */ /* 0x000fe200078e00ff */
[----:B------:R1:W-:Y:S01]  /*2960*/  @!P0 LDGSTS.E.BYPASS.LTC128B.128 [R15+0xb000], desc[UR14][R22.64+0x100] ;  /* 0x0b000100160f8fae */ /* 0x0003e2000b901d4e */
[----:B---3--:R-:W-:Y:S01]  /*2970*/  @!P6 LEA R6, P0, R16, R6, 0x1 ;  /* 0x000000061006e211 */ /* 0x008fe200078008ff */
[----:B------:R-:W-:-:S02]  /*2980*/  IMAD.WIDE.U32 R148, R148, R134, R18 ;  /* 0x0000008694947225 */ /* 0x000fc400078e0012 */
[----:B------:R-:W-:Y:S02]  /*2990*/  LOP3.LUT R13, R13, 0x1c0, RZ, 0xc0, !PT ;  /* 0x000001c00d0d7812 */ /* 0x000fe400078ec0ff */
[----:B------:R-:W-:Y:S01]  /*29a0*/  @!P6 LEA.HI.X R7, R16, R7, R10, 0x1, P0 ;  /* 0x000000071007e211 */ /* 0x000fe200000f0c0a */
[----:B------:R-:W-:Y:S01]  /*29b0*/  IMAD.SHL.U32 R3, R8, 0x40, RZ ;  /* 0x0000004008037824 */ /* 0x000fe200078e00ff */
[----:B------:R-:W-:Y:S01]  /*29c0*/  LOP3.LUT R14, R13, 0x8, R14, 0xf8, !PT ;  /* 0x000000080d0e7812 */ /* 0x000fe200078ef80e */
[----:B------:R-:W-:Y:S01]  /*29d0*/  IMAD.IADD R144, R149, 0x1, R25 ;  /* 0x0000000195907824 */ /* 0x000fe200078e0219 */
[----:B------:R-:W-:Y:S01]  /*29e0*/  SHF.R.U32.HI R13, RZ, 0x3, R13 ;  /* 0x00000003ff0d7819 */ /* 0x000fe2000001160d */
[----:B------:R-:W-:Y:S01]  /*29f0*/  @!P6 LDGSTS.E.BYPASS.LTC128B.128 [R17+0x7800], desc[UR14][R6.64] ;  /* 0x078000000611efae */ /* 0x000fe2000b901d4e */
[----:B------:R-:W-:Y:S01]  /*2a00*/  LEA R196, P0, R148, UR8, 0x1 ;  /* 0x0000000894c47c11 */ /* 0x000fe2000f8008ff */
[----:B------:R-:W-:Y:S01]  /*2a10*/  IMAD.SHL.U32 R10, R11, 0x8, RZ ;  /* 0x000000080b0a7824 */ /* 0x000fe200078e00ff */
[----:B------:R-:W-:Y:S01]  /*2a20*/  LOP3.LUT R14, R14, R13, RZ, 0x3c, !PT ;  /* 0x0000000d0e0e7212 */ /* 0x000fe200078e3cff */
[----:B------:R-:W-:Y:S01]  /*2a30*/  @!P6 LDGSTS.E.BYPASS.LTC128B.128 [R17+0x9800], desc[UR14][R6.64+0x80] ;  /* 0x098000800611efae */ /* 0x000fe2000b901d4e */
[----:B------:R-:W-:Y:S01]  /*2a40*/  IMAD.WIDE.U32 R12, R134, 0x20, RZ ;  /* 0x00000020860c7825 */ /* 0x000fe200078e00ff */
[----:B------:R-:W-:-:S02]  /*2a50*/  LOP3.LUT R3, R3, 0x1c0, RZ, 0xc0, !PT ;  /* 0x000001c003037812 */ /* 0x000fc400078ec0ff */
[----:B------:R2:W-:Y:S01]  /*2a60*/  @!P6 LDGSTS.E.BYPASS.LTC128B.128 [R17+0xb800], desc[UR14][R6.64+0x100] ;  /* 0x0b8001000611efae */ /* 0x0005e2000b901d4e */
[----:B------:R-:W-:Y:S01]  /*2a70*/  LEA.HI.X R197, R148, UR9, R144, 0x1, P0 ;  /* 0x0000000994c57c11 */ /* 0x000fe200080f0c90 */
[----:B------:R-:W-:Y:S01]  /*2a80*/  IMAD.SHL.U32 R9, R9, 0x40, RZ ;  /* 0x0000004009097824 */ /* 0x000fe200078e00ff */
[----:B------:R-:W-:Y:S01]  /*2a90*/  @!P4 IADD3 R12, P0, R196, R12, RZ ;  /* 0x0000000cc40cc210 */ /* 0x000fe20007f1e0ff */
[----:B------:R-:W0:Y:S01]  /*2aa0*/  LDGDEPBAR ;  /* 0x00000000000079af */ /* 0x000e220000000000 */
[----:B------:R-:W-:Y:S01]  /*2ab0*/  LOP3.LUT R10, R3, 0x8, R10, 0xf8, !PT ;  /* 0x00000008030a7812 */ /* 0x000fe200078ef80a */
[----:B------:R-:W-:Y:S01]  /*2ac0*/  IMAD R193, R11, 0x200, R14 ;  /* 0x000002000bc17824 */ /* 0x000fe200078e020e */
[----:B------:R-:W-:Y:S01]  /*2ad0*/  SHF.R.U32.HI R3, RZ, 0x3, R3 ;  /* 0x00000003ff037819 */ /* 0x000fe20000011603 */
[----:B-1----:R-:W-:-:S03]  /*2ae0*/  @!P1 IMAD.WIDE.U32 R14, R134, 0x60, R196 ;  /* 0x00000060860e9825 */ /* 0x002fc600078e00c4 */
[----:B------:R-:W-:Y:S01]  /*2af0*/  LOP3.LUT R3, R10, R3, RZ, 0x3c, !PT ;  /* 0x000000030a037212 */ /* 0x000fe200078e3cff */
[----:B------:R-:W-:Y:S01]  /*2b00*/  @!P1 IMAD R11, R135, 0x60, RZ ;  /* 0x00000060870b9824 */ /* 0x000fe200078e02ff */
[----:B------:R-:W-:Y:S01]  /*2b10*/  LEA R193, R193, UR4, 0x1 ;  /* 0x00000004c1c17c11 */ /* 0x000fe2000f8e08ff */
[----:B------:R-:W-:Y:S02]  /*2b20*/  @!P1 IMAD.MOV.U32 R10, RZ, RZ, R14 ;  /* 0x000000ffff0a9224 */ /* 0x000fe400078e000e */
[----:B------:R-:W-:Y:S02]  /*2b30*/  @!P1 IMAD.IADD R11, R15, 0x1, R11 ;  /* 0x000000010f0b9824 */ /* 0x000fe400078e020b */
[----:B------:R-:W-:Y:S02]  /*2b40*/  VIADD R191, R193, 0x6020 ;  /* 0x00006020c1bf7836 */ /* 0x000fe40000000000 */
[----:B------:R-:W-:Y:S01]  /*2b50*/  IMAD.U32 R202, RZ, RZ, UR5 ;  /* 0x00000005ffca7e24 */ /* 0x000fe2000f8e00ff */
[----:B------:R-:W-:Y:S01]  /*2b60*/  UIADD3 UR5, UR5, UR10, URZ ;  /* 0x0000000a05057290 */ /* 0x000fe2000fffe03f */
[----:B--2---:R-:W-:Y:S01]  /*2b70*/  IMAD.SHL.U32 R6, R135, 0x20, RZ ;  /* 0x0000002087067824 */ /* 0x004fe200078e00ff */
        /* <DEDUP_REMOVED lines=49> */
[----:B------:R-:W2:Y:S01]  /*2e90*/  LDSM.16.M88.4 R16, [R193+0x6000] ;  /* 0x00600000c110783b */ /* 0x000ea20000000200 */
[----:B------:R-:W-:Y:S02]  /*2ea0*/  SEL R5, R5, 0xffffffe0, !P2 ;  /* 0xffffffe005057807 */ /* 0x000fe40005000000 */
[----:B------:R-:W-:Y:S01]  /*2eb0*/  R2P PR, R0, 0x6 ;  /* 0x0000000600007804 */ /* 0x000fe20000000000 */
[----:B------:R-:W3:Y:S01]  /*2ec0*/  LDSM.16.M88.4 R60, [R193+0x6800] ;  /* 0x00680000c13c783b */ /* 0x000ee20000000200 */
[----:B------:R-:W-:Y:S02]  /*2ed0*/  VIADD R0, R193, 0x6000 ;  /* 0x00006000c1007836 */ /* 0x000fe40000000000 */
[--C-:B------:R-:W-:Y:S01]  /*2ee0*/  IMAD R192, R7, 0x2, R194.reuse ;  /* 0x0000000207c07824 */ /* 0x100fe200078e02c2 */
[----:B------:R-:W4:Y:S01]  /*2ef0*/  LDSM.16.M88.4 R52, [R193+0x7000] ;  /* 0x00700000c134783b */ /* 0x000f220000000200 */
[----:B------:R-:W-:-:S02]  /*2f00*/  IMAD R190, R5, 0x2, R194 ;  /* 0x0000000205be7824 */ /* 0x000fc400078e02c2 */
[----:B------:R-:W-:Y:S01]  /*2f10*/  IMAD R189, R5, 0x2, R192 ;  /* 0x0000000205bd7824 */ /* 0x000fe200078e02c0 */
[----:B------:R-:W-:Y:S04]  /*2f20*/  LDSM.16.M88.4 R32, [R192] ;  /* 0x00000000c020783b */ /* 0x000fe80000000200 */
[----:B------:R-:W-:Y:S01]  /*2f30*/  @P1 VIADD R191, R0, 0xffffffe0 ;  /* 0xffffffe000bf1836 */ /* 0x000fe20000000000 */
[----:B------:R-:W-:Y:S01]  /*2f40*/  LDSM.16.M88.4 R44, [R190] ;  /* 0x00000000be2c783b */ /* 0x000fe20000000200 */
[----:B------:R-:W-:Y:S02]  /*2f50*/  IMAD.MOV.U32 R0, RZ, RZ, 0x40 ;  /* 0x00000040ff007424 */ /* 0x000fe400078e00ff */
[C---:B------:R-:W-:Y:S01]  /*2f60*/  VIADD R183, R191.reuse, 0x800 ;  /* 0x00000800bfb77836 */ /* 0x040fe20000000000 */
[----:B-1----:R-:W1:Y:S01]  /*2f70*/  LDSM.16.M88.4 R8, [R193+0x7800] ;  /* 0x00780000c108783b */ /* 0x002e620000000200 */
[C---:B------:R-:W-:Y:S01]  /*2f80*/  VIADD R182, R191.reuse, 0x1000 ;  /* 0x00001000bfb67836 */ /* 0x040fe20000000000 */
[----:B------:R-:W-:Y:S01]  /*2f90*/  SEL R0, R0, 0xffffffc0, !P2 ;  /* 0xffffffc000007807 */ /* 0x000fe20005000000 */
[C---:B------:R-:W-:Y:S01]  /*2fa0*/  VIADD R181, R191.reuse, 0x1800 ;  /* 0x00001800bfb57836 */ /* 0x040fe20000000000 */
[----:B------:R-:W5:Y:S01]  /*2fb0*/  LDSM.16.M88.4 R36, [R191] ;  /* 0x00000000bf24783b */ /* 0x000f620000000200 */
[----:B------:R-:W-:-:S02]  /*2fc0*/  VIADD R179, R191, 0x2000 ;  /* 0x00002000bfb37836 */ /* 0x000fc40000000000 */
[----:B------:R-:W-:Y:S01]  /*2fd0*/  IMAD.IADD R187, R193, 0x1, R0 ;  /* 0x00000001c1bb7824 */ /* 0x000fe200078e0200 */
[----:B------:R-:W5:Y:S01]  /*2fe0*/  LDSM.16.M88.4 R28, [R191+0x800] ;  /* 0x00080000bf1c783b */ /* 0x000f620000000200 */
[----:B------:R-:W-:Y:S02]  /*2ff0*/  IMAD.IADD R180, R0, 0x1, R191 ;  /* 0x0000000100b47824 */ /* 0x000fe400078e02bf */
[C---:B------:R-:W-:Y:S01]  /*3000*/  VIADD R178, R191.reuse, 0x2800 ;  /* 0x00002800bfb27836 */ /* 0x040fe20000000000 */
[----:B------:R-:W5:Y:S01]  /*3010*/  LDSM.16.M88.4 R12, [R191+0x1000] ;  /* 0x00100000bf0c783b */ /* 0x000f620000000200 */
[C---:B------:R-:W-:Y:S02]  /*3020*/  VIADD R177, R191.reuse, 0x3000 ;  /* 0x00003000bfb17836 */ /* 0x040fe40000000000 */
[C---:B------:R-:W-:Y:S01]  /*3030*/  VIADD R176, R191.reuse, 0x3800 ;  /* 0x00003800bfb07836 */ /* 0x040fe20000000000 */
[----:B------:R-:W5:Y:S01]  /*3040*/  LDSM.16.M88.4 R76, [R191+0x1800] ;  /* 0x00180000bf4c783b */ /* 0x000f620000000200 */
[C---:B------:R-:W-:Y:S01]  /*3050*/  VIADD R175, R191.reuse, 0x4000 ;  /* 0x00004000bfaf7836 */ /* 0x040fe20000000000 */
[----:B--2---:R-:W-:Y:S02]  /*3060*/  HMMA.16816.F32.BF16 R20, R68, R16, RZ ;  /* 0x000000104414723c */ /* 0x004fe400000418ff */
[----:B------:R-:W2:Y:S01]  /*3070*/  LDSM.16.M88.4 R40, [R187+0x6000] ;  /* 0x00600000bb28783b */ /* 0x000ea20000000200 */
[----:B------:R-:W-:-:S02]  /*3080*/  VIADD R174, R191, 0x4800 ;  /* 0x00004800bfae7836 */ /* 0x000fc40000000000 */
[C---:B------:R-:W-:Y:S01]  /*3090*/  VIADD R173, R191.reuse, 0x5000 ;  /* 0x00005000bfad7836 */ /* 0x040fe20000000000 */
[----:B------:R-:W2:Y:S01]  /*30a0*/  LDSM.16.M88.4 R24, [R187+0x6800] ;  /* 0x00680000bb18783b */ /* 0x000ea20000000200 */
[C---:B------:R-:W-:Y:S01]  /*30b0*/  HMMA.16816.F32.BF16 R16, R68.reuse, R18, RZ ;  /* 0x000000124410723c */ /* 0x040fe200000418ff */
[----:B------:R-:W-:Y:S02]  /*30c0*/  VIADD R172, R191, 0x5800 ;  /* 0x00005800bfac7836 */ /* 0x000fe40000000000 */
[----:B------:R-:W-:Y:S03]  /*30d0*/  LDSM.16.M88.4 R72, [R187+0x7800] ;  /* 0x00780000bb48783b */ /* 0x000fe60000000200 */
[C---:B---3--:R-:W-:Y:S01]  /*30e0*/  HMMA.16816.F32.BF16 R64, R68.reuse, R60, RZ ;  /* 0x0000003c4440723c */ /* 0x048fe200000418ff */
        /* <DEDUP_REMOVED lines=26> */
[----:B------:R-:W2:Y:S05]  /*3290*/  LDSM.16.M88.4 R24, [R193+0x8000] ;  /* 0x00800000c118783b */ /* 0x000eaa0000000200 */
[C---:B-1----:R-:W-:Y:S06]  /*32a0*/  HMMA.16816.F32.BF16 R56, R44.reuse, R8, R56 ;  /* 0x000000082c38723c */ /* 0x042fec0000041838 */
[C---:B------:R-:W-:Y:S01]  /*32b0*/  HMMA.16816.F32.BF16 R52, R44.reuse, R10, R52 ;  /* 0x0000000a2c34723c */ /* 0x040fe20000041834 */
[----:B------:R-:W1:Y:S05]  /*32c0*/  LDSM.16.M88.4 R8, [R193+0x8800] ;  /* 0x00880000c108783b */ /* 0x000e6a0000000200 */
[C---:B------:R-:W-:Y:S06]  /*32d0*/  HMMA.16816.F32.BF16 R48, R44.reuse, R72, R48 ;  /* 0x000000482c30723c */ /* 0x040fec0000041830 */
        /* <DEDUP_REMOVED lines=9> */
[C---:B-----5:R-:W-:Y:S06]  /*3370*/  HMMA.16816.F32.BF16 R48, R28.reuse, R76, R48 ;  /* 0x0000004c1c30723c */ /* 0x060fec0000041830 */
[C---:B------:R-:W-:Y:S06]  /*3380*/  HMMA.16816.F32.BF16 R56, R28.reuse, R32, R56 ;  /* 0x000000201c38723c */ /* 0x040fec0000041838 */
[C---:B------:R-:W-:Y:S01]  /*3390*/  HMMA.16816.F32.BF16 R52, R28.reuse, R34, R52 ;  /* 0x000000221c34723c */ /* 0x040fe20000041834 */
[----:B------:R-:W-:Y:S05]  /*33a0*/  LDSM.16.M88.4 R32, [R191+0x2800] ;  /* 0x00280000bf20783b */ /* 0x000fea0000000200 */
[----:B------:R-:W-:Y:S01]  /*33b0*/  HMMA.16816.F32.BF16 R44, R28, R78, R44 ;  /* 0x0000004e1c2c723c */ /* 0x000fe2000004182c */
[----:B------:R-:W-:Y:S04]  /*33c0*/  LDSM.16.M88.4 R28, [R191+0x3000] ;  /* 0x00300000bf1c783b */ /* 0x000fe80000000200 */
[----:B------:R-:W-:Y:S01]  /*33d0*/  LDSM.16.M88.4 R76, [R187+0x8800] ;  /* 0x00880000bb4c783b */ /* 0x000fe20000000200 */
[C---:B--2---:R-:W-:Y:S06]  /*33e0*/  HMMA.16816.F32.BF16 R20, R40.reuse, R24, R20 ;  /* 0x000000182814723c */ /* 0x044fec0000041814 */
[C---:B------:R-:W-:Y:S01]  /*33f0*/  HMMA.16816.F32.BF16 R16, R40.reuse, R26, R16 ;  /* 0x0000001a2810723c */ /* 0x040fe20000041810 */
[----:B------:R-:W2:Y:S05]  /*3400*/  LDSM.16.M88.4 R24, [R191+0x3800] ;  /* 0x00380000bf18783b */ /* 0x000eaa0000000200 */
[C---:B-1----:R-:W-:Y:S06]  /*3410*/  HMMA.16816.F32.BF16 R64, R40.reuse, R8, R64 ;  /* 0x000000082840723c */ /* 0x042fec0000041840 */
[C---:B------:R-:W-:Y:S01]  /*3420*/  HMMA.16816.F32.BF16 R60, R40.reuse, R10, R60 ;  /* 0x0000000a283c723c */ /* 0x040fe2000004183c */
[----:B------:R-:W1:Y:S05]  /*3430*/  LDSM.16.M88.4 R8, [R187+0x8000] ;  /* 0x00800000bb08783b */ /* 0x000e6a0000000200 */
[C---:B------:R-:W-:Y:S06]  /*3440*/  HMMA.16816.F32.BF16 R48, R40.reuse, R68, R48 ;  /* 0x000000442830723c */ /* 0x040fec0000041830 */
[C---:B------:R-:W-:Y:S06]  /*3450*/  HMMA.16816.F32.BF16 R56, R40.reuse, R72, R56 ;  /* 0x000000482838723c */ /* 0x040fec0000041838 */
[C---:B------:R-:W-:Y:S01]  /*3460*/  HMMA.16816.F32.BF16 R52, R40.reuse, R74, R52 ;  /* 0x0000004a2834723c */ /* 0x040fe20000041834 */
[----:B------:R-:W-:Y:S05]  /*3470*/  LDSM.16.M88.4 R72, [R187+0x9000] ;  /* 0x00900000bb48783b */ /* 0x000fea0000000200 */
[----:B------:R-:W-:Y:S01]  /*3480*/  HMMA.16816.F32.BF16 R44, R40, R70, R44 ;  /* 0x00000046282c723c */ /* 0x000fe2000004182c */
[----:B------:R-:W4:Y:S04]  /*3490*/  LDSM.16.M88.4 R68, [R187+0x9800] ;  /* 0x00980000bb44783b */ /* 0x000f280000000200 */
[----:B------:R-:W-:Y:S01]  /*34a0*/  LDSM.16.M88.4 R40, [R189+0x2000] ;  /* 0x00200000bd28783b */ /* 0x000fe20000000200 */
[C---:B---3--:R-:W-:Y:S06]  /*34b0*/  HMMA.16816.F32.BF16 R20, R12.reuse, R36, R20 ;  /* 0x000000240c14723c */ /* 0x048fec0000041814 */
[C---:B------:R-:W-:Y:S01]  /*34c0*/  HMMA.16816.F32.BF16 R16, R12.reuse, R38, R16 ;  /* 0x000000260c10723c */ /* 0x040fe20000041810 */
[----:B------:R-:W3:Y:S05]  /*34d0*/  LDSM.16.M88.4 R36, [R180+0x2000] ;  /* 0x00200000b424783b */ /* 0x000eea0000000200 */
[C---:B--2---:R-:W-:Y:S06]  /*34e0*/  HMMA.16816.F32.BF16 R48, R12.reuse, R24, R48 ;  /* 0x000000180c30723c */ /* 0x044fec0000041830 */
[C---:B------:R-:W-:Y:S06]  /*34f0*/  HMMA.16816.F32.BF16 R64, R12.reuse, R32, R64 ;  /* 0x000000200c40723c */ /* 0x040fec0000041840 */
[C---:B------:R-:W-:Y:S01]  /*3500*/  HMMA.16816.F32.BF16 R60, R12.reuse, R34, R60 ;  /* 0x000000220c3c723c */ /* 0x040fe2000004183c */
[----:B------:R-:W2:Y:S05]  /*3510*/  LDSM.16.M88.4 R32, [R180+0x2800] ;  /* 0x00280000b420783b */ /* 0x000eaa0000000200 */
[C---:B------:R-:W-:Y:S06]  /*3520*/  HMMA.16816.F32.BF16 R56, R12.reuse, R28, R56 ;  /* 0x0000001c0c38723c */ /* 0x040fec0000041838 */
[C---:B------:R-:W-:Y:S01]  /*3530*/  HMMA.16816.F32.BF16 R52, R12.reuse, R30, R52 ;  /* 0x0000001e0c34723c */ /* 0x040fe20000041834 */
[----:B------:R-:W5:Y:S05]  /*3540*/  LDSM.16.M88.4 R28, [R180+0x3000] ;  /* 0x00300000b41c783b */ /* 0x000f6a0000000200 */
[----:B------:R-:W-:Y:S01]  /*3550*/  HMMA.16816.F32.BF16 R44, R12, R26, R44 ;  /* 0x0000001a0c2c723c */ /* 0x000fe2000004182c */
[----:B------:R-:W5:Y:S04]  /*3560*/  LDSM.16.M88.4 R24, [R180+0x3800] ;  /* 0x00380000b418783b */ /* 0x000f680000000200 */
[----:B------:R-:W-:Y:S01]  /*3570*/  LDSM.16.M88.4 R12, [R194+0x4000] ;  /* 0x00400000c20c783b */ /* 0x000fe20000000200 */
[C---:B-1----:R-:W-:Y:S06]  /*3580*/  HMMA.16816.F32.BF16 R20, R80.reuse, R8, R20 ;  /* 0x000000085014723c */ /* 0x042fec0000041814 */
[C---:B------:R-:W-:Y:S01]  /*3590*/  HMMA.16816.F32.BF16 R16, R80.reuse, R10, R16 ;  /* 0x0000000a5010723c */ /* 0x040fe20000041810 */
[----:B------:R-:W1:Y:S05]  /*35a0*/  LDSM.16.M88.4 R8, [R193+0xa000] ;  /* 0x00a00000c108783b */ /* 0x000e6a0000000200 */
[C---:B----4-:R-:W-:Y:S06]  /*35b0*/  HMMA.16816.F32.BF16 R48, R80.reuse, R68, R48 ;  /* 0x000000445030723c */ /* 0x050fec0000041830 */
[C---:B------:R-:W-:Y:S06]  /*35c0*/  HMMA.16816.F32.BF16 R64, R80.reuse, R76, R64 ;  /* 0x0000004c5040723c */ /* 0x040fec0000041840 */
[C---:B------:R-:W-:Y:S01]  /*35d0*/  HMMA.16816.F32.BF16 R60, R80.reuse, R78, R60 ;  /* 0x0000004e503c723c */ /* 0x040fe2000004183c */
[----:B------:R-:W-:Y:S05]  /*35e0*/  LDSM.16.M88.4 R76, [R187+0xa800] ;  /* 0x00a80000bb4c783b */ /* 0x000fea0000000200 */
[C---:B------:R-:W-:Y:S06]  /*35f0*/  HMMA.16816.F32.BF16 R56, R80.reuse, R72, R56 ;  /* 0x000000485038723c */ /* 0x040fec0000041838 */
[C---:B------:R-:W-:Y:S01]  /*3600*/  HMMA.16816.F32.BF16 R52, R80.reuse, R74, R52 ;  /* 0x0000004a5034723c */ /* 0x040fe20000041834 */
[----:B------:R-:W-:Y:S05]  /*3610*/  LDSM.16.M88.4 R72, [R193+0xb800] ;  /* 0x00b80000c148783b */ /* 0x000fea0000000200 */
[----:B------:R-:W-:Y:S01]  /*3620*/  HMMA.16816.F32.BF16 R68, R80, R70, R44 ;  /* 0x000000465044723c */ /* 0x000fe2000004182c */
[----:B------:R-:W4:Y:S05]  /*3630*/  LDSM.16.M88.4 R44, [R193+0xa800] ;  /* 0x00a80000c12c783b */ /* 0x000f2a0000000200 */
[C---:B---3--:R-:W-:Y:S06]  /*3640*/  HMMA.16816.F32.BF16 R20, R40.reuse, R36, R20 ;  /* 0x000000242814723c */ /* 0x048fec0000041814 */
[C---:B------:R-:W-:Y:S01]  /*3650*/  HMMA.16816.F32.BF16 R16, R40.reuse, R38, R16 ;  /* 0x000000262810723c */ /* 0x040fe20000041810 */
[----:B------:R-:W3:Y:S05]  /*3660*/  LDSM.16.M88.4 R36, [R193+0xb000] ;  /* 0x00b00000c124783b */ /* 0x000eea0000000200 */
[C---:B--2---:R-:W-:Y:S06]  /*3670*/  HMMA.16816.F32.BF16 R64, R40.reuse, R32, R64 ;  /* 0x000000202840723c */ /* 0x044fec0000041840 */
[C---:B------:R-:W-:Y:S01]  /*3680*/  HMMA.16816.F32.BF16 R60, R40.reuse, R34, R60 ;  /* 0x00000022283c723c */ /* 0x040fe2000004183c */
[----:B------:R-:W-:Y:S05]  /*3690*/  LDSM.16.M88.4 R32, [R191+0x4800] ;  /* 0x00480000bf20783b */ /* 0x000fea0000000200 */
[C---:B-----5:R-:W-:Y:S06]  /*36a0*/  HMMA.16816.F32.BF16 R56, R40.reuse, R28, R56 ;  /* 0x0000001c2838723c */ /* 0x060fec0000041838 */
[C---:B------:R-:W-:Y:S01]  /*36b0*/  HMMA.16816.F32.BF16 R52, R40.reuse, R30, R52 ;  /* 0x0000001e2834723c */ /* 0x040fe20000041834 */
[----:B------:R-:W-:Y:S05]  /*36c0*/  LDSM.16.M88.4 R28, [R192+0x4000] ;  /* 0x00400000c01c783b */ /* 0x000fea0000000200 */
[C---:B------:R-:W-:Y:S06]  /*36d0*/  HMMA.16816.F32.BF16 R48, R40.reuse, R24, R48 ;  /* 0x000000182830723c */ /* 0x040fec0000041830 */
[----:B------:R-:W-:Y:S01]  /*36e0*/  HMMA.16816.F32.BF16 R68, R40, R26, R68 ;  /* 0x0000001a2844723c */ /* 0x000fe20000041844 */
[----:B------:R-:W2:Y:S04]  /*36f0*/  LDSM.16.M88.4 R24, [R191+0x4000] ;  /* 0x00400000bf18783b */ /* 0x000ea80000000200 */
[----:B------:R-:W-:Y:S01]  /*3700*/  LDSM.16.M88.4 R40, [R191+0x5800] ;  /* 0x00580000bf28783b */ /* 0x000fe20000000200 */
[C---:B-1----:R-:W-:Y:S06]  /*3710*/  HMMA.16816.F32.BF16 R20, R12.reuse, R8, R20 ;  /* 0x000000080c14723c */ /* 0x042fec0000041814 */
[C---:B------:R-:W-:Y:S01]  /*3720*/  HMMA.16816.F32.BF16 R16, R12.reuse, R10, R16 ;  /* 0x0000000a0c10723c */ /* 0x040fe20000041810 */
[----:B------:R-:W1:Y:S05]  /*3730*/  LDSM.16.M88.4 R8, [R191+0x5000] ;  /* 0x00500000bf08783b */ /* 0x000e6a0000000200 */
[C---:B----4-:R-:W-:Y:S06]  /*3740*/  HMMA.16816.F32.BF16 R64, R12.reuse, R44, R64 ;  /* 0x0000002c0c40723c */ /* 0x050fec0000041840 */
[C---:B------:R-:W-:Y:S01]  /*3750*/  HMMA.16816.F32.BF16 R60, R12.reuse, R46, R60 ;  /* 0x0000002e0c3c723c */ /* 0x040fe2000004183c */
[----:B------:R-:W-:Y:S05]  /*3760*/  LDSM.16.M88.4 R44, [R190+0x4000] ;  /* 0x00400000be2c783b */ /* 0x000fea0000000200 */
[C---:B---3--:R-:W-:Y:S06]  /*3770*/  HMMA.16816.F32.BF16 R56, R12.reuse, R36, R56 ;  /* 0x000000240c38723c */ /* 0x048fec0000041838 */
[C---:B------:R-:W-:Y:S01]  /*3780*/  HMMA.16816.F32.BF16 R52, R12.reuse, R38, R52 ;  /* 0x000000260c34723c */ /* 0x040fe20000041834 */
[----:B------:R-:W3:Y:S05]  /*3790*/  LDSM.16.M88.4 R36, [R187+0xa000] ;  /* 0x00a00000bb24783b */ /* 0x000eea0000000200 */
[C---:B------:R-:W-:Y:S01]  /*37a0*/  HMMA.16816.F32.BF16 R80, R12.reuse, R72, R48 ;  /* 0x000000480c50723c */ /* 0x040fe20000041830 */
[----:B------:R-:W-:Y:S05]  /*37b0*/  LDSM.16.M88.4 R48, [R187+0xb000] ;  /* 0x00b00000bb30783b */ /* 0x000fea0000000200 */
[----:B------:R-:W-:Y:S01]  /*37c0*/  HMMA.16816.F32.BF16 R68, R12, R74, R68 ;  /* 0x0000004a0c44723c */ /* 0x000fe20000041844 */
[----:B------:R-:W4:Y:S05]  /*37d0*/  LDSM.16.M88.4 R12, [R187+0xb800] ;  /* 0x00b80000bb0c783b */ /* 0x000f2a0000000200 */
[C---:B--2---:R-:W-:Y:S06]  /*37e0*/  HMMA.16816.F32.BF16 R20, R28.reuse, R24, R20 ;  /* 0x000000181c14723c */ /* 0x044fec0000041814 */
[C---:B------:R-:W-:Y:S01]  /*37f0*/  HMMA.16816.F32.BF16 R16, R28.reuse, R26, R16 ;  /* 0x0000001a1c10723c */ /* 0x040fe20000041810 */
[----:B------:R-:W-:Y:S05]  /*3800*/  LDSM.16.M88.4 R24, [R180+0x4000] ;  /* 0x00400000b418783b */ /* 0x000fea0000000200 */
[C---:B------:R-:W-:Y:S06]  /*3810*/  HMMA.16816.F32.BF16 R64, R28.reuse, R32, R64 ;  /* 0x000000201c40723c */ /* 0x040fec0000041840 */
[C---:B------:R-:W-:Y:S06]  /*3820*/  HMMA.16816.F32.BF16 R60, R28.reuse, R34, R60 ;  /* 0x000000221c3c723c */ /* 0x040fec000004183c */
[C---:B-1----:R-:W-:Y:S06]  /*3830*/  HMMA.16816.F32.BF16 R56, R28.reuse, R8, R56 ;  /* 0x000000081c38723c */ /* 0x042fec0000041838 */
[C---:B------:R-:W-:Y:S01]  /*3840*/  HMMA.16816.F32.BF16 R52, R28.reuse, R10, R52 ;  /* 0x0000000a1c34723c */ /* 0x040fe20000041834 */
[----:B------:R-:W1:Y:S05]  /*3850*/  LDSM.16.M88.4 R8, [R189+0x4000] ;  /* 0x00400000bd08783b */ /* 0x000e6a0000000200 */
[C---:B------:R-:W-:Y:S06]  /*3860*/  HMMA.16816.F32.BF16 R80, R28.reuse, R40, R80 ;  /* 0x000000281c50723c */ /* 0x040fec0000041850 */
[----:B------:R-:W-:Y:S06]  /*3870*/  HMMA.16816.F32.BF16 R68, R28, R42, R68 ;  /* 0x0000002a1c44723c */ /* 0x000fec0000041844 */
[----:B---3--:R-:W-:Y:S01]  /*3880*/  HMMA.16816.F32.BF16 R20, R44, R36, R20 ;  /* 0x000000242c14723c */ /* 0x008fe20000041814 */
[----:B------:R-:W-:-:S05]  /*3890*/  LOP3.LUT R29, R86, 0xffffffe0, RZ, 0xc0, !PT ;  /* 0xffffffe0561d7812 */ /* 0x000fca00078ec0ff */
[----:B------:R-:W-:Y:S01]  /*38a0*/  IMAD.IADD R0, R84, 0x1, -R29 ;  /* 0x0000000154007824 */ /* 0x000fe200078e0a1d */
[C---:B------:R-:W-:Y:S01]  /*38b0*/  HMMA.16816.F32.BF16 R16, R44.reuse, R38, R16 ;  /* 0x000000262c10723c */ /* 0x040fe20000041810 */
[----:B------:R-:W2:Y:S03]  /*38c0*/  LDSM.16.M88.4 R28, [R180+0x4800] ;  /* 0x00480000b41c783b */ /* 0x000ea60000000200 */
[----:B------:R-:W-:Y:S02]  /*38d0*/  SHF.R.S32.HI R33, RZ, 0x1f, R0 ;  /* 0x0000001fff217819 */ /* 0x000fe40000011400 */
[----:B----4-:R-:W-:Y:S02]  /*38e0*/  HMMA.16816.F32.BF16 R80, R44, R12, R80 ;  /* 0x0000000c2c50723c */ /* 0x010fe40000041850 */
[----:B------:R-:W-:Y:S01]  /*38f0*/  LEA.HI R0, R33, R0, RZ, 0x2 ;  /* 0x0000000021007211 */ /* 0x000fe200078f10ff */
[----:B------:R-:W-:-:S03]  /*3900*/  IMAD.IADD R33, R4, 0x1, R207 ;  /* 0x0000000104217824 */ /* 0x000fc600078e02cf */
[----:B------:R-:W-:Y:S01]  /*3910*/  SHF.R.S32.HI R0, RZ, 0x2, R0 ;  /* 0x00000002ff007819 */ /* 0x000fe20000011400 */
[----:B------:R-:W-:Y:S01]  /*3920*/  VIADD R12, R33, 0x1 ;  /* 0x00000001210c7836 */ /* 0x000fe20000000000 */
[C---:B------:R-:W-:Y:S03]  /*3930*/  HMMA.16816.F32.BF16 R68, R44.reuse, R14, R68 ;  /* 0x0000000e2c44723c */ /* 0x040fe60000041844 */
[----:B------:R-:W-:Y:S01]  /*3940*/  IMAD.IADD R205, R0, 0x1, R205 ;  /* 0x0000000100cd7824 */ /* 0x000fe200078e02cd */
[----:B------:R-:W-:Y:S01]  /*3950*/  LOP3.LUT R0, R3, R6, RZ, 0xfc, !PT ;  /* 0x0000000603007212 */ /* 0x000fe200078efcff */
[----:B------:R-:W-:Y:S01]  /*3960*/  VIADD R6, R33, 0x10 ;  /* 0x0000001021067836 */ /* 0x000fe20000000000 */
[----:B------:R-:W-:Y:S01]  /*3970*/  HMMA.16816.F32.BF16 R64, R44, R76, R64 ;  /* 0x0000004c2c40723c */ /* 0x000fe20000041840 */
[C---:B------:R-:W-:Y:S01]  /*3980*/  VIADD R203, R205.reuse, 0x8 ;  /* 0x00000008cdcb7836 */ /* 0x040fe20000000000 */
[----:B------:R-:W-:-:S02]  /*3990*/  VIADDMNMX R204, R205, UR5, R204, PT ;  /* 0x00000005cdcc7c46 */ /* 0x000fc4000b8001cc */
[----:B------:R-:W-:Y:S02]  /*39a0*/  VIADDMNMX R205, R205, UR12, RZ, !PT ;  /* 0x0000000ccdcd7c46 */ /* 0x000fe4000f8001ff */
[C---:B------:R-:W-:Y:S01]  /*39b0*/  IADD3 R202, R203.reuse, UR10, R202 ;  /* 0x0000000acbca7c10 */ /* 0x040fe2000fffe0ca */
[----:B-1----:R-:W-:Y:S01]  /*39c0*/  HMMA.16816.F32.BF16 R20, R8, R24, R20 ;  /* 0x000000180814723c */ /* 0x002fe20000041814 */
[----:B------:R-:W-:Y:S02]  /*39d0*/  VIADDMNMX R203, R203, UR12, RZ, !PT ;  /* 0x0000000ccbcb7c46 */ /* 0x000fe4000f8001ff */
[----:B------:R-:W-:Y:S02]  /*39e0*/  VIMNMX R202, R202, UR16, PT ;  /* 0x00000010caca7c48 */ /* 0x000fe4000bfe0100 */
[C---:B------:R-:W-:Y:S01]  /*39f0*/  ISETP.GE.AND P4, PT, R12.reuse, R204, PT ;  /* 0x000000cc0c00720c */ /* 0x040fe20003f86270 */
[----:B------:R-:W-:Y:S01]  /*3a00*/  HMMA.16816.F32.BF16 R56, R44, R48, R56 ;  /* 0x000000302c38723c */ /* 0x000fe20000041838 */
[C---:B------:R-:W-:Y:S01]  /*3a10*/  ISETP.GE.AND P0, PT, R12.reuse, R202, PT ;  /* 0x000000ca0c00720c */ /* 0x040fe20003f06270 */
[----:B------:R-:W-:Y:S01]  /*3a20*/  VIADD R24, R33, 0x8 ;  /* 0x0000000821187836 */ /* 0x000fe20000000000 */
[----:B------:R-:W-:-:S02]  /*3a30*/  ISETP.LT.OR P4, PT, R12, R205, P4 ;  /* 0x000000cd0c00720c */ /* 0x000fc40002781670 */
[----:B------:R-:W-:Y:S01]  /*3a40*/  ISETP.LT.OR P0, PT, R12, R203, P0 ;  /* 0x000000cb0c00720c */ /* 0x000fe20000701670 */
[----:B------:R-:W-:Y:S01]  /*3a50*/  HMMA.16816.F32.BF16 R60, R44, R78, R60 ;  /* 0x0000004e2c3c723c */ /* 0x000fe2000004183c */
[----:B------:R-:W1:Y:S01]  /*3a60*/  LDSM.16.M88.4 R12, [R180+0x5000] ;  /* 0x00500000b40c783b */ /* 0x000e620000000200 */
[C---:B------:R-:W-:Y:S02]  /*3a70*/  ISETP.GE.AND P5, PT, R33.reuse, R204, PT ;  /* 0x000000cc2100720c */ /* 0x040fe40003fa6270 */
[----:B------:R-:W-:Y:S02]  /*3a80*/  ISETP.GE.AND P1, PT, R33, R202, PT ;  /* 0x000000ca2100720c */ /* 0x000fe40003f26270 */
[----:B------:R-:W-:Y:S01]  /*3a90*/  HMMA.16816.F32.BF16 R16, R8, R26, R16 ;  /* 0x0000001a0810723c */ /* 0x000fe20000041810 */
[C---:B------:R-:W-:Y:S02]  /*3aa0*/  ISETP.GE.AND P6, PT, R24.reuse, R204, PT ;  /* 0x000000cc1800720c */ /* 0x040fe40003fc6270 */
[----:B------:R-:W-:-:S02]  /*3ab0*/  ISETP.GE.AND P2, PT, R24, R202, PT ;  /* 0x000000ca1800720c */ /* 0x000fc40003f46270 */
[C---:B------:R-:W-:Y:S01]  /*3ac0*/  ISETP.LT.OR P5, PT, R33.reuse, R205, P5 ;  /* 0x000000cd2100720c */ /* 0x040fe20002fa1670 */
[----:B--2---:R-:W-:Y:S01]  /*3ad0*/  HMMA.16816.F32.BF16 R64, R8, R28, R64 ;  /* 0x0000001c0840723c */ /* 0x004fe20000041840 */
[C---:B------:R-:W-:Y:S02]  /*3ae0*/  ISETP.LT.OR P1, PT, R33.reuse, R203, P1 ;  /* 0x000000cb2100720c */ /* 0x040fe40000f21670 */
[C---:B------:R-:W-:Y:S02]  /*3af0*/  ISETP.LT.OR P6, PT, R24.reuse, R205, P6 ;  /* 0x000000cd1800720c */ /* 0x040fe400037c1670 */
[----:B------:R-:W-:Y:S01]  /*3b00*/  ISETP.LT.OR P2, PT, R24, R203, P2 ;  /* 0x000000cb1800720c */ /* 0x000fe20001741670 */
[----:B------:R-:W-:Y:S01]  /*3b10*/  VIADD R24, R33, 0x9 ;  /* 0x0000000921187836 */ /* 0x000fe20000000000 */
[----:B------:R-:W-:Y:S01]  /*3b20*/  FSEL R3, R20, -INF , !P5 ;  /* 0xff80000014037808 */ /* 0x000fe20006800000 */
[----:B------:R-:W-:Y:S01]  /*3b30*/  HMMA.16816.F32.BF16 R52, R44, R50, R52 ;  /* 0x000000322c34723c */ /* 0x000fe20000041834 */
[----:B------:R-:W-:-:S02]  /*3b40*/  FSEL R32, R22, -INF , !P1 ;  /* 0xff80000016207808 */ /* 0x000fc40004800000 */
[----:B------:R-:W-:Y:S02]  /*3b50*/  FSEL R25, R21, -INF , !P4 ;  /* 0xff80000015197808 */ /* 0x000fe40006000000 */
[----:B------:R-:W-:Y:S01]  /*3b60*/  FSEL R28, R23, -INF , !P0 ;  /* 0xff800000171c7808 */ /* 0x000fe20004000000 */
[----:B------:R-:W-:Y:S01]  /*3b70*/  HMMA.16816.F32.BF16 R60, R8, R30, R60 ;  /* 0x0000001e083c723c */ /* 0x000fe2000004183c */
[----:B------:R-:W2:Y:S01]  /*3b80*/  LDSM.16.M88.4 R20, [R180+0x5800] ;  /* 0x00580000b414783b */ /* 0x000ea20000000200 */
[----:B------:R-:W-:Y:S01]  /*3b90*/  ISETP.GE.AND P5, PT, R6, R204, PT ;  /* 0x000000cc0600720c */ /* 0x000fe20003fa6270 */
[----:B------:R-:W-:-:S04]  /*3ba0*/  DEPBAR.LE SB0, 0x0 ;  /* 0x000080000000791a */ /* 0x000fc80000000000 */
[----:B------:R-:W-:Y:S01]  /*3bb0*/  ISETP.GE.AND P1, PT, R6, R202, PT ;  /* 0x000000ca0600720c */ /* 0x000fe20003f26270 */
[C---:B------:R-:W-:Y:S01]  /*3bc0*/  VIADD R30, R33.reuse, 0x11 ;  /* 0x00000011211e7836 */ /* 0x040fe20000000000 */
[----:B------:R-:W-:Y:S02]  /*3bd0*/  ISETP.GE.AND P4, PT, R24, R204, PT ;  /* 0x000000cc1800720c */ /* 0x000fe40003f86270 */
[C---:B------:R-:W-:Y:S02]  /*3be0*/  ISETP.LT.OR P5, PT, R6.reuse, R205, P5 ;  /* 0x000000cd0600720c */ /* 0x040fe40002fa1670 */
[----:B------:R-:W-:Y:S01]  /*3bf0*/  ISETP.LT.OR P1, PT, R6, R203, P1 ;  /* 0x000000cb0600720c */ /* 0x000fe20000f21670 */
[----:B------:R-:W-:Y:S01]  /*3c00*/  VIADD R6, R33, 0x18 ;  /* 0x0000001821067836 */ /* 0x000fe20000000000 */
[----:B-1----:R-:W-:Y:S01]  /*3c10*/  HMMA.16816.F32.BF16 R56, R8, R12, R56 ;  /* 0x0000000c0838723c */ /* 0x002fe20000041838 */
[C---:B------:R-:W-:Y:S02]  /*3c20*/  ISETP.LT.OR P4, PT, R24.reuse, R205, P4 ;  /* 0x000000cd1800720c */ /* 0x040fe40002781670 */
[----:B------:R-:W-:-:S02]  /*3c30*/  ISETP.GE.AND P0, PT, R24, R202, PT ;  /* 0x000000ca1800720c */ /* 0x000fc40003f06270 */
[----:B------:R-:W-:Y:S01]  /*3c40*/  FSEL R29, R16, -INF , !P6 ;  /* 0xff800000101d7808 */ /* 0x000fe20007000000 */
[----:B------:R-:W-:Y:S01]  /*3c50*/  HMMA.16816.F32.BF16 R52, R8, R14, R52 ;  /* 0x0000000e0834723c */ /* 0x000fe20000041834 */
[----:B------:R-:W-:Y:S01]  /*3c60*/  FSEL R27, R17, -INF , !P4 ;  /* 0xff800000111b7808 */ /* 0x000fe20006000000 */
[C---:B------:R-:W-:Y:S01]  /*3c70*/  VIADD R13, R33.reuse, 0x19 ;  /* 0x00000019210d7836 */ /* 0x040fe20000000000 */
[C---:B------:R-:W-:Y:S02]  /*3c80*/  ISETP.GE.AND P6, PT, R6.reuse, R204, PT ;  /* 0x000000cc0600720c */ /* 0x040fe40003fc6270 */
[----:B------:R-:W-:Y:S02]  /*3c90*/  ISETP.GE.AND P4, PT, R6, R202, PT ;  /* 0x000000ca0600720c */ /* 0x000fe40003f86270 */
[----:B------:R-:W-:Y:S01]  /*3ca0*/  ISETP.LT.OR P0, PT, R24, R203, P0 ;  /* 0x000000cb1800720c */ /* 0x000fe20000701670 */
[C---:B------:R-:W-:Y:S01]  /*3cb0*/  VIADD R14, R33.reuse, 0x28 ;  /* 0x00000028210e7836 */ /* 0x040fe20000000000 */
[----:B------:R-:W-:Y:S01]  /*3cc0*/  FSEL R26, R18, -INF , !P2 ;  /* 0xff800000121a7808 */ /* 0x000fe20005000000 */
[----:B------:R-:W-:Y:S01]  /*3cd0*/  VIADD R15, R33, 0x21 ;  /* 0x00000021210f7836 */ /* 0x000fe20000000000 */
[----:B------:R-:W-:Y:S01]  /*3ce0*/  BAR.SYNC.DEFER_BLOCKING 0x0 ;  /* 0x0000000000007b1d */ /* 0x000fe20000010000 */
[----:B------:R-:W-:-:S02]  /*3cf0*/  ISETP.LT.OR P6, PT, R6, R205, P6 ;  /* 0x000000cd0600720c */ /* 0x000fc400037c1670 */
[----:B------:R-:W-:Y:S01]  /*3d00*/  ISETP.LT.OR P4, PT, R6, R203, P4 ;  /* 0x000000cb0600720c */ /* 0x000fe20002781670 */
[----:B------:R-:W-:Y:S01]  /*3d10*/  VIADD R6, R33, 0x20 ;  /* 0x0000002021067836 */ /* 0x000fe20000000000 */
[C---:B------:R-:W-:Y:S02]  /*3d20*/  ISETP.GE.AND P2, PT, R30.reuse, R204, PT ;  /* 0x000000cc1e00720c */ /* 0x040fe40003f46270 */
[----:B------:R-:W-:Y:S02]  /*3d30*/  FSEL R24, R19, -INF , !P0 ;  /* 0xff80000013187808 */ /* 0x000fe40004000000 */
[C---:B------:R-:W-:Y:S01]  /*3d40*/  ISETP.GE.AND P0, PT, R30.reuse, R202, PT ;  /* 0x000000ca1e00720c */ /* 0x040fe20003f06270 */
[----:B--2---:R-:W-:Y:S01]  /*3d50*/  HMMA.16816.F32.BF16 R80, R8, R20, R80 ;  /* 0x000000140850723c */ /* 0x004fe20000041850 */
[----:B------:R-:W-:Y:S02]  /*3d60*/  ISETP.LT.OR P2, PT, R30, R205, P2 ;  /* 0x000000cd1e00720c */ /* 0x000fe40001741670 */
[----:B------:R-:W-:-:S02]  /*3d70*/  FSEL R18, R66, -INF , !P1 ;  /* 0xff80000042127808 */ /* 0x000fc40004800000 */
[----:B------:R-:W-:Y:S01]  /*3d80*/  ISETP.GE.AND P1, PT, R6, R204, PT ;  /* 0x000000cc0600720c */ /* 0x000fe20003f26270 */
[----:B------:R-:W-:Y:S01]  /*3d90*/  HMMA.16816.F32.BF16 R68, R8, R22, R68 ;  /* 0x000000160844723c */ /* 0x000fe20000041844 */
[----:B------:R-:W-:Y:S02]  /*3da0*/  ISETP.LT.OR P0, PT, R30, R203, P0 ;  /* 0x000000cb1e00720c */ /* 0x000fe40000701670 */
[----:B------:R-:W-:Y:S02]  /*3db0*/  FSEL R17, R65, -INF , !P2 ;  /* 0xff80000041117808 */ /* 0x000fe40005000000 */
[----:B------:R-:W-:Y:S02]  /*3dc0*/  ISETP.GE.AND P2, PT, R13, R202, PT ;  /* 0x000000ca0d00720c */ /* 0x000fe40003f46270 */
[----:B------:R-:W-:Y:S01]  /*3dd0*/  ISETP.LT.OR P1, PT, R6, R205, P1 ;  /* 0x000000cd0600720c */ /* 0x000fe20000f21670 */
[----:B------:R-:W-:Y:S01]  /*3de0*/  VIADD R8, R33, 0x38 ;  /* 0x0000003821087836 */ /* 0x000fe20000000000 */
[----:B------:R-:W-:-:S02]  /*3df0*/  FSEL R12, R67, -INF , !P0 ;  /* 0xff800000430c7808 */ /* 0x000fc40004000000 */
[----:B------:R-:W-:Y:S02]  /*3e00*/  FSEL R19, R64, -INF , !P5 ;  /* 0xff80000040137808 */ /* 0x000fe40006800000 */
[----:B------:R-:W-:Y:S02]  /*3e10*/  ISETP.GE.AND P0, PT, R6, R202, PT ;  /* 0x000000ca0600720c */ /* 0x000fe40003f06270 */
[C---:B------:R-:W-:Y:S02]  /*3e20*/  ISETP.GE.AND P5, PT, R13.reuse, R204, PT ;  /* 0x000000cc0d00720c */ /* 0x040fe40003fa6270 */
[----:B------:R-:W-:Y:S02]  /*3e30*/  ISETP.LT.OR P2, PT, R13, R203, P2 ;  /* 0x000000cb0d00720c */ /* 0x000fe40001741670 */
[----:B------:R-:W-:Y:S02]  /*3e40*/  FSEL R163, R56, -INF , !P1 ;  /* 0xff80000038a37808 */ /* 0x000fe40004800000 */
[----:B------:R-:W-:-:S02]  /*3e50*/  ISETP.GT.AND P1, PT, R198, R195, PT ;  /* 0x000000c3c600720c */ /* 0x000fc40003f24270 */
[----:B------:R-:W-:Y:S02]  /*3e60*/  ISETP.LT.OR P0, PT, R6, R203, P0 ;  /* 0x000000cb0600720c */ /* 0x000fe40000701670 */
[----:B------:R-:W-:Y:S02]  /*3e70*/  ISETP.LT.OR P5, PT, R13, R205, P5 ;  /* 0x000000cd0d00720c */ /* 0x000fe40002fa1670 */
[----:B------:R-:W-:Y:S02]  /*3e80*/  FSEL R16, R62, -INF , !P4 ;  /* 0xff8000003e107808 */ /* 0x000fe40006000000 */
[----:B------:R-:W-:Y:S02]  /*3e90*/  FSEL R6, R63, -INF , !P2 ;  /* 0xff8000003f067808 */ /* 0x000fe40005000000 */
[----:B------:R-:W-:Y:S02]  /*3ea0*/  FSEL R13, R60, -INF , !P6 ;  /* 0xff8000003c0d7808 */ /* 0x000fe40007000000 */
[C---:B------:R-:W-:Y:S01]  /*3eb0*/  ISETP.GE.AND P4, PT, R14.reuse, R204, PT ;  /* 0x000000cc0e00720c */ /* 0x040fe20003f86270 */
[----:B------:R-:W1:Y:S01]  /*3ec0*/  @!P1 LDC.64 R210, c[0x0][0x218] ;  /* 0x00008600ffd29b82 */ /* 0x000e620000000a00 */
[----:B------:R-:W-:-:S02]  /*3ed0*/  ISETP.GE.AND P2, PT, R14, R202, PT ;  /* 0x000000ca0e00720c */ /* 0x000fc40003f46270 */
[----:B------:R-:W-:Y:S02]  /*3ee0*/  ISETP.GE.AND P6, PT, R15, R204, PT ;  /* 0x000000cc0f00720c */ /* 0x000fe40003fc6270 */
[C---:B------:R-:W-:Y:S02]  /*3ef0*/  ISETP.LT.OR P4, PT, R14.reuse, R205, P4 ;  /* 0x000000cd0e00720c */ /* 0x040fe40002781670 */
[----:B------:R-:W-:Y:S01]  /*3f00*/  ISETP.LT.OR P2, PT, R14, R203, P2 ;  /* 0x000000cb0e00720c */ /* 0x000fe20001741670 */
[----:B------:R-:W-:Y:S01]  /*3f10*/  VIADD R14, R33, 0x29 ;  /* 0x00000029210e7836 */ /* 0x000fe20000000000 */
[----:B------:R-:W-:Y:S02]  /*3f20*/  ISETP.LT.OR P6, PT, R15, R205, P6 ;  /* 0x000000cd0f00720c */ /* 0x000fe400037c1670 */
[----:B------:R-:W-:Y:S02]  /*3f30*/  FSEL R61, R61, -INF , !P5 ;  /* 0xff8000003d3d7808 */ /* 0x000fe40006800000 */
[----:B------:R-:W-:-:S02]  /*3f40*/  FSEL R222, R58, -INF , !P0 ;  /* 0xff8000003ade7808 */ /* 0x000fc40004000000 */
[----:B------:R-:W-:Y:S02]  /*3f50*/  FSEL R171, R57, -INF , !P6 ;  /* 0xff80000039ab7808 */ /* 0x000fe40007000000 */
[C---:B------:R-:W-:Y:S02]  /*3f60*/  ISETP.GE.AND P5, PT, R15.reuse, R202, PT ;  /* 0x000000ca0f00720c */ /* 0x040fe40003fa6270 */
[C---:B------:R-:W-:Y:S02]  /*3f70*/  ISETP.GE.AND P0, PT, R14.reuse, R204, PT ;  /* 0x000000cc0e00720c */ /* 0x040fe40003f06270 */
[C---:B------:R-:W-:Y:S02]  /*3f80*/  ISETP.GE.AND P6, PT, R14.reuse, R202, PT ;  /* 0x000000ca0e00720c */ /* 0x040fe40003fc6270 */
[----:B------:R-:W-:Y:S01]  /*3f90*/  ISETP.LT.OR P5, PT, R15, R203, P5 ;  /* 0x000000cb0f00720c */ /* 0x000fe20002fa1670 */
[----:B------:R-:W-:Y:S01]  /*3fa0*/  VIADD R15, R33, 0x30 ;  /* 0x00000030210f7836 */ /* 0x000fe20000000000 */
[----:B------:R-:W-:-:S02]  /*3fb0*/  ISETP.LT.OR P0, PT, R14, R205, P0 ;  /* 0x000000cd0e00720c */ /* 0x000fc40000701670 */
[----:B------:R-:W-:Y:S01]  /*3fc0*/  ISETP.LT.OR P6, PT, R14, R203, P6 ;  /* 0x000000cb0e00720c */ /* 0x000fe200037c1670 */
[----:B------:R-:W-:Y:S01]  /*3fd0*/  VIADD R14, R33, 0x31 ;  /* 0x00000031210e7836 */ /* 0x000fe20000000000 */
[----:B------:R-:W-:Y:S01]  /*3fe0*/  FSEL R170, R59, -INF , !P5 ;  /* 0xff8000003baa7808 */ /* 0x000fe20006800000 */
[----:B------:R-:W-:Y:S01]  /*3ff0*/  VIADD R33, R33, 0x39 ;  /* 0x0000003921217836 */ /* 0x000fe20000000000 */
[----:B------:R-:W-:Y:S02]  /*4000*/  FSEL R165, R52, -INF , !P4 ;  /* 0xff80000034a57808 */ /* 0x000fe40006000000 */
[----:B------:R-:W-:Y:S02]  /*4010*/  FSEL R220, R54, -INF , !P2 ;  /* 0xff80000036dc7808 */ /* 0x000fe40005000000 */
[C---:B------:R-:W-:Y:S02]  /*4020*/  ISETP.GE.AND P5, PT, R15.reuse, R204, PT ;  /* 0x000000cc0f00720c */ /* 0x040fe40003fa6270 */
[----:B------:R-:W-:-:S02]  /*4030*/  ISETP.GE.AND P4, PT, R15, R202, PT ;  /* 0x000000ca0f00720c */ /* 0x000fc40003f86270 */
[C---:B------:R-:W-:Y:S02]  /*4040*/  ISETP.GE.AND P2, PT, R14.reuse, R204, PT ;  /* 0x000000cc0e00720c */ /* 0x040fe40003f46270 */
[----:B------:R-:W-:Y:S02]  /*4050*/  FSEL R167, R53, -INF , !P0 ;  /* 0xff80000035a77808 */ /* 0x000fe40004000000 */
[C---:B------:R-:W-:Y:S02]  /*4060*/  ISETP.LT.OR P5, PT, R15.reuse, R205, P5 ;  /* 0x000000cd0f00720c */ /* 0x040fe40002fa1670 */
[----:B------:R-:W-:Y:S02]  /*4070*/  ISETP.LT.OR P4, PT, R15, R203, P4 ;  /* 0x000000cb0f00720c */ /* 0x000fe40002781670 */
[C---:B------:R-:W-:Y:S02]  /*4080*/  ISETP.GE.AND P0, PT, R14.reuse, R202, PT ;  /* 0x000000ca0e00720c */ /* 0x040fe40003f06270 */
[----:B------:R-:W-:-:S02]  /*4090*/  ISETP.LT.OR P2, PT, R14, R205, P2 ;  /* 0x000000cd0e00720c */ /* 0x000fc40001741670 */
[----:B------:R-:W-:Y:S02]  /*40a0*/  ISETP.LT.OR P0, PT, R14, R203, P0 ;  /* 0x000000cb0e00720c */ /* 0x000fe40000701670 */
[----:B------:R-:W-:Y:S02]  /*40b0*/  FSEL R214, R55, -INF , !P6 ;  /* 0xff80000037d67808 */ /* 0x000fe40007000000 */
[----:B------:R-:W-:Y:S02]  /*40c0*/  FSEL R219, R80, -INF , !P5 ;  /* 0xff80000050db7808 */ /* 0x000fe40006800000 */
[----:B------:R-:W-:Y:S02]  /*40d0*/  FSEL R216, R82, -INF , !P4 ;  /* 0xff80000052d87808 */ /* 0x000fe40006000000 */
[----:B------:R-:W-:Y:S02]  /*40e0*/  FSEL R217, R81, -INF , !P2 ;  /* 0xff80000051d97808 */ /* 0x000fe40005000000 */
[----:B------:R-:W-:-:S02]  /*40f0*/  ISETP.GE.AND P6, PT, R8, R204, PT ;  /* 0x000000cc0800720c */ /* 0x000fc40003fc6270 */
[C---:B------:R-:W-:Y:S02]  /*4100*/  ISETP.GE.AND P5, PT, R33.reuse, R204, PT ;  /* 0x000000cc2100720c */ /* 0x040fe40003fa6270 */
[CC--:B------:R-:W-:Y:S02]  /*4110*/  ISETP.GE.AND P4, PT, R8.reuse, R202.reuse, PT ;  /* 0x000000ca0800720c */ /* 0x0c0fe40003f86270 */
[----:B------:R-:W-:Y:S02]  /*4120*/  ISETP.GE.AND P2, PT, R33, R202, PT ;  /* 0x000000ca2100720c */ /* 0x000fe40003f46270 */
[----:B------:R-:W-:Y:S02]  /*4130*/  FSEL R212, R83, -INF , !P0 ;  /* 0xff80000053d47808 */ /* 0x000fe40004000000 */
[C---:B------:R-:W-:Y:S02]  /*4140*/  ISETP.LT.OR P6, PT, R8.reuse, R205, P6 ;  /* 0x000000cd0800720c */ /* 0x040fe400037c1670 */
[----:B------:R-:W-:-:S02]  /*4150*/  ISETP.LT.OR P4, PT, R8, R203, P4 ;  /* 0x000000cb0800720c */ /* 0x000fc40002781670 */
[C---:B------:R-:W-:Y:S02]  /*4160*/  ISETP.LT.OR P5, PT, R33.reuse, R205, P5 ;  /* 0x000000cd2100720c */ /* 0x040fe40002fa1670 */
[----:B------:R-:W-:Y:S02]  /*4170*/  ISETP.LT.OR P2, PT, R33, R203, P2 ;  /* 0x000000cb2100720c */ /* 0x000fe40001741670 */
[----:B-1----:R-:W-:Y:S02]  /*4180*/  @!P1 LEA R208, P0, R133, R210, 0x1 ;  /* 0x000000d285d09211 */ /* 0x002fe400078008ff */
[----:B------:R-:W-:Y:S02]  /*4190*/  FSEL R215, R68, -INF , !P6 ;  /* 0xff80000044d77808 */ /* 0x000fe40007000000 */
[----:B------:R-:W-:Y:S02]  /*41a0*/  FSEL R206, R70, -INF , !P4 ;  /* 0xff80000046ce7808 */ /* 0x000fe40006000000 */
[----:B------:R-:W-:-:S02]  /*41b0*/  FSEL R213, R69, -INF , !P5 ;  /* 0xff80000045d57808 */ /* 0x000fc40006800000 */
[----:B------:R-:W-:Y:S02]  /*41c0*/  FSEL R168, R71, -INF , !P2 ;  /* 0xff80000047a87808 */ /* 0x000fe40005000000 */
        /* <DEDUP_REMOVED lines=55> */
[----:B------:R-:W-:-:S05]  /*4540*/  SHF.R.S32.HI R8, RZ, 0x1f, R10 ;  /* 0x0000001fff087819 */ /* 0x000fca000001140a */
[----:B------:R-:W-:-:S04]  /*4550*/  IMAD R9, R8, UR12, RZ ;  /* 0x0000000c08097c24 */ /* 0x000fc8000f8e02ff */
[C---:B------:R-:W-:Y:S02]  /*4560*/  IMAD R9, R10.reuse, UR13, R9 ;  /* 0x0000000d0a097c24 */ /* 0x040fe4000f8e0209 */
[----:B------:R-:W-:-:S04]  /*4570*/  IMAD.WIDE.U32 R10, R10, UR12, R14 ;  /* 0x0000000c0a0a7c25 */ /* 0x000fc8000f8e000e */
[----:B------:R-:W-:Y:S01]  /*4580*/  IMAD.MOV.U32 R4, RZ, RZ, R10 ;  /* 0x000000ffff047224 */ /* 0x000fe200078e000a */
[----:B------:R-:W-:Y:S01]  /*4590*/  IADD3 R9, R11, R9, RZ ;  /* 0x000000090b097210 */ /* 0x000fe20007ffe0ff */
[----:B------:R-:W-:Y:S06]  /*45a0*/  BRA `(.L_x_6763) ;  /* 0x0000000000107947 */ /* 0x000fec0003800000 */
.L_x_6762:
[----:B------:R-:W-:-:S04]  /*45b0*/  ULEA UR5, -UR6, URZ, 0x6 ;  /* 0x0000003f06057291 */ /* 0x000fc8000f8e313f */
[----:B------:R-:W-:Y:S02]  /*45c0*/  USHF.R.S32.HI UR10, URZ, 0x1f, UR5 ;  /* 0x0000001f3f0a7899 */ /* 0x000fe40008011405 */
[----:B------:R-:W-:-:S04]  /*45d0*/  MOV R4, UR5 ;  /* 0x0000000500047c02 */ /* 0x000fc80008000f00 */
[----:B------:R-:W-:-:S07]  /*45e0*/  MOV R9, UR10 ;  /* 0x0000000a00097c02 */ /* 0x000fce0008000f00 */
.L_x_6763:
        /* <DEDUP_REMOVED lines=29> */
.L_x_6761:
        /* <DEDUP_REMOVED lines=33> */
[----:B------:R-:W-:Y:S02]  /*49d0*/  ISETP.GT.AND P4, PT, R198, R195, PT ;  /* 0x000000c3c600720c */ /* 0x000fe40003f84270 */
        /* <DEDUP_REMOVED lines=33> */
[----:B------:R-:W-:Y:S01]  /*4bf0*/  LDSM.16.MT88.4 R8, [R188+0xe800] ;  /* 0x00e80000bc08783b */ /* 0x000fe20000004200 */
[--C-:B------:R-:W-:Y:S01]  /*4c00*/  FFMA.FTZ R153, R19, UR10, -R218.reuse ;  /* 0x0000000a13997c23 */ /* 0x100fe200080108da */
[----:B------:R-:W-:Y:S01]  /*4c10*/  FSEL R169, R169, RZ, P0 ;  /* 0x000000ffa9a97208 */ /* 0x000fe20000000000 */
[--C-:B------:R-:W-:Y:S01]  /*4c20*/  FFMA.FTZ R152, R17, UR10, -R218.reuse ;  /* 0x0000000a11987c23 */ /* 0x100fe200080108da */
[--C-:B------:R-:W-:Y:S01]  /*4c30*/  FFMA.FTZ R0, R61, UR10, -R218.reuse ;  /* 0x0000000a3d007c23 */ /* 0x100fe200080108da */
[----:B------:R-:W-:Y:S01]  /*4c40*/  LDSM.16.MT88.4 R140, [R184+0x10000] ;  /* 0x01000000b88c783b */ /* 0x000fe20000004200 */
        /* <DEDUP_REMOVED lines=15> */
[----:B------:R-:W-:Y:S01]  /*4d40*/  LDSM.16.MT88.4 R32, [R185+0xc800] ;  /* 0x00c80000b920783b */ /* 0x000fe20000004200 */
[----:B------:R-:W5:Y:S01]  /*4d50*/  MUFU.EX2 R155, R155 ;  /* 0x0000009b009b7308 */ /* 0x000f620000000800 */
        /* <DEDUP_REMOVED lines=13> */
[----:B------:R-:W-:Y:S01]  /*4e30*/  FFMA.FTZ R218, R213, UR10, -R218 ;  /* 0x0000000ad5da7c23 */ /* 0x000fe200080108da */
[--C-:B------:R-:W-:Y:S01]  /*4e40*/  FFMA.FTZ R213, R216, UR10, -R169.reuse ;  /* 0x0000000ad8d57c23 */ /* 0x100fe200080108a9 */
[----:B------:R-:W1:Y:S01]  /*4e50*/  MUFU.EX2 R162, R162 ;  /* 0x000000a200a27308 */ /* 0x000e620000000800 */
[----:B-----5:R-:W-:Y:S01]  /*4e60*/  F2FP.BF16.F32.PACK_AB R98, R155, R158 ;  /* 0x0000009e9b62723e */ /* 0x020fe200000010ff */
[--C-:B------:R-:W-:Y:S01]  /*4e70*/  FFMA.FTZ R212, R212, UR10, -R169.reuse ;  /* 0x0000000ad4d47c23 */ /* 0x100fe200080108a9 */
[--C-:B------:R-:W-:Y:S01]  /*4e80*/  FFMA.FTZ R206, R206, UR10, -R169.reuse ;  /* 0x0000000acece7c23 */ /* 0x100fe200080108a9 */
[----:B------:R-:W-:Y:S01]  /*4e90*/  FFMA.FTZ R169, R168, UR10, -R169 ;  /* 0x0000000aa8a97c23 */ /* 0x000fe200080108a9 */
[----:B------:R-:W-:-:S03]  /*4ea0*/  FADD.FTZ R159, R160, R159 ;  /* 0x0000009fa09f7221 */ /* 0x000fc60000010000 */
[----:B------:R-:W-:Y:S01]  /*4eb0*/  MUFU.EX2 R157, R157 ;  /* 0x0000009d009d7308 */ /* 0x000fe20000000800 */
[----:B------:R-:W-:-:S04]  /*4ec0*/  FADD.FTZ R158, R158, R159 ;  /* 0x0000009f9e9e7221 */ /* 0x000fc80000010000 */
[----:B------:R-:W-:-:S03]  /*4ed0*/  FADD.FTZ R158, R155, R158 ;  /* 0x0000009e9b9e7221 */ /* 0x000fc60000010000 */
[----:B------:R-:W5:Y:S01]  /*4ee0*/  MUFU.EX2 R156, R156 ;  /* 0x0000009c009c7308 */ /* 0x000f620000000800 */
[----:B-1----:R-:W-:Y:S01]  /*4ef0*/  F2FP.BF16.F32.PACK_AB R97, R162, R161 ;  /* 0x000000a1a261723e */ /* 0x002fe200000010ff */
[----:B------:R-:W-:-:S06]  /*4f00*/  FADD.FTZ R162, R161, R162 ;  /* 0x000000a2a1a27221 */ /* 0x000fcc0000010000 */
[----:B------:R-:W-:Y:S08]  /*4f10*/  MUFU.EX2 R153, R153 ;  /* 0x0000009900997308 */ /* 0x000ff00000000800 */
[----:B------:R-:W1:Y:S01]  /*4f20*/  MUFU.EX2 R152, R152 ;  /* 0x0000009800987308 */ /* 0x000e620000000800 */
[----:B-----5:R-:W-:Y:S01]  /*4f30*/  F2FP.BF16.F32.PACK_AB R99, R156, R157 ;  /* 0x0000009d9c63723e */ /* 0x020fe200000010ff */
[----:B------:R-:W-:-:S04]  /*4f40*/  FADD.FTZ R157, R157, R162 ;  /* 0x000000a29d9d7221 */ /* 0x000fc80000010000 */
[----:B------:R-:W-:Y:S02]  /*4f50*/  FADD.FTZ R157, R156, R157 ;  /* 0x0000009d9c9d7221 */ /* 0x000fe40000010000 */
[C---:B------:R-:W-:Y:S01]  /*4f60*/  HMMA.16816.F32.BF16 R120, R96.reuse, R116, RZ ;  /* 0x000000746078723c */ /* 0x040fe200000418ff */
[----:B------:R-:W-:Y:S05]  /*4f70*/  MUFU.EX2 R151, R151 ;  /* 0x0000009700977308 */ /* 0x000fea0000000800 */
[C---:B------:R-:W-:Y:S03]  /*4f80*/  HMMA.16816.F32.BF16 R36, R96.reuse, R40, RZ ;  /* 0x000000286024723c */ /* 0x040fe600000418ff */
[----:B------:R-:W5:Y:S01]  /*4f90*/  MUFU.EX2 R0, R0 ;  /* 0x0000000000007308 */ /* 0x000f620000000800 */
        /* <DEDUP_REMOVED lines=8> */
[----:B-----5:R-:W-:Y:S01]  /*5020*/  F2FP.BF16.F32.PACK_AB R6, R0, R151 ;  /* 0x000000970006723e */ /* 0x020fe200000010ff */
[----:B------:R-:W-:-:S03]  /*5030*/  FADD.FTZ R151, R151, R152 ;  /* 0x0000009897977221 */ /* 0x000fc60000010000 */
[C---:B------:R-:W-:Y:S01]  /*5040*/  HMMA.16816.F32.BF16 R60, R96.reuse, R64, RZ ;  /* 0x00000040603c723c */ /* 0x040fe200000418ff */
[----:B------:R-:W-:Y:S02]  /*5050*/  FADD.FTZ R0, R0, R151 ;  /* 0x0000009700007221 */ /* 0x000fe40000010000 */
[----:B------:R-:W-:Y:S03]  /*5060*/  MUFU.EX2 R150, R150 ;  /* 0x0000009600967308 */ /* 0x000fe60000000800 */
[C---:B------:R-:W-:Y:S05]  /*5070*/  HMMA.16816.F32.BF16 R56, R96.reuse, R58, RZ ;  /* 0x0000003a6038723c */ /* 0x040fea00000418ff */
[----:B------:R-:W5:Y:S01]  /*5080*/  MUFU.EX2 R145, R145 ;  /* 0x0000009100917308 */ /* 0x000f620000000800 */
[----:B-1----:R-:W-:Y:S01]  /*5090*/  F2FP.BF16.F32.PACK_AB R5, R147, R154 ;  /* 0x0000009a9305723e */ /* 0x002fe200000010ff */
[----:B------:R-:W-:Y:S01]  /*50a0*/  HMMA.16816.F32.BF16 R64, R96, R66, RZ ;  /* 0x000000426040723c */ /* 0x000fe200000418ff */
[----:B------:R-:W-:-:S04]  /*50b0*/  FADD.FTZ R154, R154, R157 ;  /* 0x0000009d9a9a7221 */ /* 0x000fc80000010000 */
[----:B------:R-:W-:Y:S01]  /*50c0*/  FADD.FTZ R147, R147, R154 ;  /* 0x0000009a93937221 */ /* 0x000fe20000010000 */
[C---:B------:R-:W-:Y:S01]  /*50d0*/  HMMA.16816.F32.BF16 R68, R96.reuse, R72, RZ ;  /* 0x000000486044723c */ /* 0x040fe200000418ff */
[----:B------:R-:W-:Y:S05]  /*50e0*/  MUFU.EX2 R163, R163 ;  /* 0x000000a300a37308 */ /* 0x000fea0000000800 */
[----:B---3--:R-:W-:Y:S01]  /*50f0*/  HMMA.16816.F32.BF16 R76, R96, R80, RZ ;  /* 0x00000050604c723c */ /* 0x008fe200000418ff */
[----:B-----5:R-:W-:Y:S02]  /*5100*/  F2FP.BF16.F32.PACK_AB R7, R145, R150 ;  /* 0x000000969107723e */ /* 0x020fe400000010ff */
        /* <DEDUP_REMOVED lines=221> */
.L_x_6765:
[----:B------:R-:W-:-:S04]  /*5ee0*/  LEA R0, -R134, RZ, 0x6 ;  /* 0x000000ff86007211 */ /* 0x000fc800078e31ff */
[----:B------:R-:W-:-:S07]  /*5ef0*/  SHF.R.S32.HI R5, RZ, 0x1f, R0 ;  /* 0x0000001fff057819 */ /* 0x000fce0000011400 */
.L_x_6766:
        /* <DEDUP_REMOVED lines=11> */
[----:B------:R-:W-:Y:S01]  /*5fb0*/  @!PT LDS RZ, [RZ] ;  /* 0x00000000fffff984 */ /* 0x000fe20000000800 */
[----:B------:R-:W-:Y:S01]  /*5fc0*/  @!PT LDS RZ, [RZ] ;  /* 0x00000000fffff984 */ /* 0x000fe20000000800 */
[----:B------:R-:W-:Y:S01]  /*5fd0*/  @!PT LDS RZ, [RZ] ;  /* 0x00000000fffff984 */ /* 0x000fe20000000800 */
[----:B------:R-:W-:Y:S01]  /*5fe0*/  LDGSTS.E.BYPASS.LTC128B.128 [R199+0xc000], desc[UR14][R196.64] ;  /* 0x0c000000c4c77fae */ /* 0x000fe2000b901d4e */
[----:B------:R-:W-:-:S02]  /*5ff0*/  IADD3 R10, P1, R5, R196, RZ ;  /* 0x000000c4050a7210 */ /* 0x000fc40007f3e0ff */
[C---:B------:R-:W-:Y:S02]  /*6000*/  LEA R6, P2, R7.reuse, UR8, 0x1 ;  /* 0x0000000807067c11 */ /* 0x040fe4000f8408ff */
[----:B------:R-:W-:Y:S01]  /*6010*/  LEA.HI.X R9, R148, UR9, R9, 0x1, P0 ;  /* 0x0000000994097c11 */ /* 0x000fe200080f0c09 */
[----:B------:R-:W-:Y:S01]  /*6020*/  IMAD.X R11, R0, 0x1, R197, P1 ;  /* 0x00000001000b7824 */ /* 0x000fe200008e06c5 */
[-C--:B------:R-:W-:Y:S02]  /*6030*/  IADD3 R16, P0, R10, R5.reuse, RZ ;  /* 0x000000050a107210 */ /* 0x080fe40007f1e0ff */
        /* <DEDUP_REMOVED lines=264> */
[----:B------:R-:W-:Y:S01]  /*70c0*/  ISETP.LT.OR P0, PT, R4, R203, P0 ;  /* 0x000000cb0400720c */ /* 0x000fe20000701670 */
[----:B------:R-:W-:Y:S01]  /*70d0*/  VIADD R4, R0, 0x38 ;  /* 0x0000003800047836 */ /* 0x000fe20000000000 */
[----:B------:R-:W-:Y:S01]  /*70e0*/  ISETP.GT.AND P4, PT, R198, R195, PT ;  /* 0x000000c3c600720c */ /* 0x000fe20003f84270 */
        /* <DEDUP_REMOVED lines=85> */
.L_x_6768:
[----:B------:R-:W-:-:S04]  /*7640*/  ULEA UR5, -UR6, URZ, 0x6 ;  /* 0x0000003f06057291 */ /* 0x000fc8000f8e313f */
[----:B------:R-:W-:Y:S02]  /*7650*/  USHF.R.S32.HI UR4, URZ, 0x1f, UR5 ;  /* 0x0000001f3f047899 */ /* 0x000fe40008011405 */
[----:B------:R-:W-:-:S04]  /*7660*/  MOV R6, UR5 ;  /* 0x0000000500067c02 */ /* 0x000fc80008000f00 */
[----:B------:R-:W-:-:S07]  /*7670*/  MOV R5, UR4 ;  /* 0x0000000400057c02 */ /* 0x000fce0008000f00 */
.L_x_6769:
        /* <DEDUP_REMOVED lines=28> */
.L_x_6767:
        /* <DEDUP_REMOVED lines=160> */
[----:B------:R-:W3:Y:S01]  /*8240*/  LDSM.16.MT88.4 R108, [R185+0xe000] ;  /* 0x00e00000b96c783b */ /* 0x000ee20000004200 */
        /* <DEDUP_REMOVED lines=42> */
[----:B------:R-:W5:Y:S01]  /*84f0*/  MUFU.EX2 R225, R225 ;  /* 0x000000e100e17308 */ /* 0x000f620000000800 */
        /* <DEDUP_REMOVED lines=24> */
[C---:B--2---:R-:W-:Y:S01]  /*8680*/  HMMA.16816.F32.BF16 R72, R4.reuse, R112, R116 ;  /* 0x000000700448723c */ /* 0x044fe20000041874 */
[----:B------:R-:W2:Y:S05]  /*8690*/  LDSM.16.MT88.4 R116, [R186+0xc800] ;  /* 0x00c80000ba74783b */ /* 0x000eaa0000004200 */
[C---:B------:R-:W-:Y:S01]  /*86a0*/  HMMA.16816.F32.BF16 R68, R4.reuse, R114, R68 ;  /* 0x000000720444723c */ /* 0x040fe20000041844 */
[-C--:B------:R-:W-:Y:S01]  /*86b0*/  FMUL.FTZ R112, R80, R132.reuse ;  /* 0x0000008450707220 */ /* 0x080fe20000410000 */
[-C--:B------:R-:W-:Y:S01]  /*86c0*/  FMUL.FTZ R113, R81, R132.reuse ;  /* 0x0000008451717220 */ /* 0x080fe20000410000 */
[-C--:B------:R-:W-:Y:S01]  /*86d0*/  FMUL.FTZ R80, R84, R132.reuse ;  /* 0x0000008454507220 */ /* 0x080fe20000410000 */
[-C--:B------:R-:W-:Y:S01]  /*86e0*/  FMUL.FTZ R81, R85, R132.reuse ;  /* 0x0000008455517220 */ /* 0x080fe20000410000 */
[----:B------:R-:W-:Y:S01]  /*86f0*/  MUFU.EX2 R220, R220 ;  /* 0x000000dc00dc7308 */ /* 0x000fe20000000800 */
[C---:B---3--:R-:W-:Y:S01]  /*8700*/  HMMA.16816.F32.BF16 R76, R4.reuse, R108, R76 ;  /* 0x0000006c044c723c */ /* 0x048fe2000004184c */
[-C--:B------:R-:W-:Y:S01]  /*8710*/  FMUL.FTZ R114, R82, R3.reuse ;  /* 0x0000000352727220 */ /* 0x080fe20000410000 */
[-C--:B------:R-:W-:Y:S01]  /*8720*/  FMUL.FTZ R115, R83, R3.reuse ;  /* 0x0000000353737220 */ /* 0x080fe20000410000 */
[-C--:B------:R-:W-:Y:S01]  /*8730*/  FMUL.FTZ R82, R86, R3.reuse ;  /* 0x0000000356527220 */ /* 0x080fe20000410000 */
[-C--:B------:R-:W-:Y:S01]  /*8740*/  FMUL.FTZ R83, R87, R3.reuse ;  /* 0x0000000357537220 */ /* 0x080fe20000410000 */
[----:B------:R-:W-:Y:S01]  /*8750*/  FFMA.FTZ R132, R215, R132, R160 ;  /* 0x00000084d7847223 */ /* 0x000fe200000100a0 */
[----:B------:R-:W-:Y:S01]  /*8760*/  FFMA.FTZ R3, R213, R3, R156 ;  /* 0x00000003d5037223 */ /* 0x000fe2000001009c */
[----:B------:R-:W3:Y:S02]  /*8770*/  MUFU.EX2 R229, R229 ;  /* 0x000000e500e57308 */ /* 0x000ee40000000800 */
[----:B------:R-:W-:Y:S01]  /*8780*/  HMMA.16816.F32.BF16 R84, R4, R110, R112 ;  /* 0x0000006e0454723c */ /* 0x000fe20000041870 */
[----:B------:R-:W3:Y:S01]  /*8790*/  LDSM.16.MT88.4 R112, [R186+0xe800] ;  /* 0x00e80000ba70783b */ /* 0x000ee20000004200 */
[----:B------:R-:W-:Y:S01]  /*87a0*/  FADD.FTZ R157, R157, R132 ;  /* 0x000000849d9d7221 */ /* 0x000fe20000010000 */
[----:B------:R-:W-:Y:S01]  /*87b0*/  FADD.FTZ R3, R2, R3 ;  /* 0x0000000302037221 */ /* 0x000fe20000010000 */
[----:B------:R-:W-:Y:S01]  /*87c0*/  MOV R132, R161 ;  /* 0x000000a100847202 */ /* 0x000fe20000000f00 */
[----:B------:R-:W3:Y:S01]  /*87d0*/  LDSM.16.MT88.4 R108, [R185+0xe800] ;  /* 0x00e80000b96c783b */ /* 0x000ee20000004200 */
        /* <DEDUP_REMOVED lines=24> */
[----:B--2---:R-:W-:Y:S02]  /*8960*/  HMMA.16816.F32.BF16 R20, R104, R116, R20 ;  /* 0x000000746814723c */ /* 0x004fe40000041814 */
[----:B------:R-:W-:Y:S01]  /*8970*/  FADD.FTZ R219, R219, R210 ;  /* 0x000000d2dbdb7221 */ /* 0x000fe20000010000 */
[----:B------:R-:W-:-:S03]  /*8980*/  FADD.FTZ R223, R223, R214 ;  /* 0x000000d6dfdf7221 */ /* 0x000fc60000010000 */
        /* <DEDUP_REMOVED lines=38> */
[----:B---3--:R-:W-:Y:S01]  /*8bf0*/  HMMA.16816.F32.BF16 R92, R104, R112, R92 ;  /* 0x00000070685c723c */ /* 0x008fe2000004185c */
        /* <DEDUP_REMOVED lines=93> */
.L_x_6764:
        /* <DEDUP_REMOVED lines=12> */
.L_x_6774:
        /* <DEDUP_REMOVED lines=67> */
.L_x_6771:
[C---:B------:R-:W-:Y:S04]  /*96c0*/  LEA R196, P0, R12.reuse, R196, 0x1 ;  /* 0x000000c40cc47211 */ /* 0x040fe800078008ff */
[----:B------:R-:W-:Y:S02]  /*96d0*/  LEA.HI.X R197, R12, R197, R3, 0x1, P0 ;  /* 0x000000c50cc57211 */ /* 0x000fe400000f0c03 */
[C---:B------:R-:W-:Y:S03]  /*96e0*/  IADD3 R220, P0, R211.reuse, R196, RZ ;  /* 0x000000c4d3dc7210 */ /* 0x040fe60007f1e0ff */
[----:B------:R-:W-:Y:S01]  /*96f0*/  @!PT LDS RZ, [RZ] ;  /* 0x00000000fffff984 */ /* 0x000fe20000000800 */
[----:B------:R-:W-:Y:S01]  /*9700*/  @!PT LDS RZ, [RZ] ;  /* 0x00000000fffff984 */ /* 0x000fe20000000800 */
[----:B------:R-:W-:Y:S01]  /*9710*/  @!PT LDS RZ, [RZ] ;  /* 0x00000000fffff984 */ /* 0x000fe20000000800 */
[----:B------:R1:W-:Y:S02]  /*9720*/  LDGSTS.E.BYPASS.LTC128B.128 [R199+0xc000], desc[UR14][R196.64] ;  /* 0x0c000000c4c77fae */ /* 0x0003e4000b901d4e */
[C---:B------:R-:W-:Y:S01]  /*9730*/  IMAD.X R221, R206.reuse, 0x1, R197, P0 ;  /* 0x00000001cedd7824 */ /* 0x040fe200000e06c5 */
[C---:B------:R-:W-:Y:S01]  /*9740*/  IADD3 R218, P0, R211.reuse, R220, RZ ;  /* 0x000000dcd3da7210 */ /* 0x040fe20007f1e0ff */
[----:B------:R1:W-:Y:S04]  /*9750*/  LDGSTS.E.BYPASS.LTC128B.128 [R199+0xe000], desc[UR14][R196.64+0x80] ;  /* 0x0e000080c4c77fae */ /* 0x0003e8000b901d4e */
[----:B------:R1:W-:Y:S01]  /*9760*/  LDGSTS.E.BYPASS.LTC128B.128 [R199+0x10000], desc[UR14][R196.64+0x100] ;  /* 0x10000100c4c77fae */ /* 0x0003e2000b901d4e */
[C---:B------:R-:W-:Y:S01]  /*9770*/  IMAD.X R219, R206.reuse, 0x1, R221, P0 ;  /* 0x00000001cedb7824 */ /* 0x040fe200000e06dd */
[----:B------:R-:W-:Y:S02]  /*9780*/  IADD3 R216, P0, R211, R218, RZ ;  /* 0x000000dad3d87210 */ /* 0x000fe40007f1e0ff */
[----:B------:R1:W-:Y:S03]  /*9790*/  LDGSTS.E.BYPASS.LTC128B.128 [R199+0xc800], desc[UR14][R220.64] ;  /* 0x0c800000dcc77fae */ /* 0x0003e6000b901d4e */
[----:B------:R-:W-:Y:S01]  /*97a0*/  IMAD.X R217, R206, 0x1, R219, P0 ;  /* 0x00000001ced97824 */ /* 0x000fe200000e06db */
[----:B------:R1:W-:Y:S01]  /*97b0*/  LDGSTS.E.BYPASS.LTC128B.128 [R199+0xe800], desc[UR14][R220.64+0x80] ;  /* 0x0e800080dcc77fae */ /* 0x0003e2000b901d4e */
[----:B------:R-:W-:Y:S03]  /*97c0*/  ISETP.GT.AND P0, PT, R198, R195, PT ;  /* 0x000000c3c600720c */ /* 0x000fe60003f04270 */
        /* <DEDUP_REMOVED lines=233> */
.L_x_6773:
        /* <DEDUP_REMOVED lines=24> */
.L_x_6772:
        /* <DEDUP_REMOVED lines=203> */
[----:B------:R-:W-:Y:S04]  /*b490*/  ISETP.GT.AND P0, PT, R198, R195, PT ;  /* 0x000000c3c600720c */ /* 0x000fe80003f04270 */
        /* <DEDUP_REMOVED lines=320> */
.L_x_6770:
        /* <DEDUP_REMOVED lines=8> */
[----:B------:R-:W5:Y:S01]  /*c920*/  S2R R19, SR_CTAID.Y ;  /* 0x0000000000137919 */ /* 0x000f620000002600 */
[----:B------:R-:W5:Y:S01]  /*c930*/  S2R R18, SR_CTAID.X ;  /* 0x0000000000127919 */ /* 0x000f620000002500 */
[----:B-1----:R-:W-:-:S02]  /*c940*/  FADD.FTZ R9, R0, R215 ;  /* 0x000000d700097221 */ /* 0x002fc40000010000 */
[----:B------:R-:W1:Y:S01]  /*c950*/  S2R R0, SR_TID.X ;  /* 0x0000000000007919 */ /* 0x000e620000002100 */
[----:B--2---:R-:W-:Y:S01]  /*c960*/  ULEA UR5, UR5, UR4, 0x18 ;  /* 0x0000000405057291 */ /* 0x004fe2000f8ec03f */
[----:B---3--:R-:W-:Y:S01]  /*c970*/  FADD.FTZ R8, R8, R213 ;  /* 0x000000d508087221 */ /* 0x008fe20000010000 */
[----:B------:R-:W2:Y:S01]  /*c980*/  S2UR UR4, SR_CTAID.Z ;  /* 0x00000000000479c3 */ /* 0x000ea20000002700 */
[----:B------:R-:W3:Y:S04]  /*c990*/  SHFL.BFLY PT, R6, R9, 0x1, 0x1f ;  /* 0x0c201f0009067f89 */ /* 0x000ee800000e0000 */
[----:B------:R-:W2:Y:S01]  /*c9a0*/  SHFL.BFLY PT, R5, R8, 0x1, 0x1f ;  /* 0x0c201f0008057f89 */ /* 0x000ea200000e0000 */
[----:B----4-:R-:W-:-:S04]  /*c9b0*/  SHF.R.S32.HI R10, RZ, 0x1f, R7 ;  /* 0x0000001fff0a7819 */ /* 0x010fc80000011407 */
[CC--:B------:R-:W-:Y:S02]  /*c9c0*/  LEA.HI R2, R10.reuse, R7.reuse, RZ, 0x2 ;  /* 0x000000070a027211 */ /* 0x0c0fe400078f10ff */
[----:B------:R-:W-:Y:S02]  /*c9d0*/  LEA.HI R10, R10, R7, RZ, 0x5 ;  /* 0x000000070a0a7211 */ /* 0x000fe400078f28ff */
[--C-:B------:R-:W-:Y:S02]  /*c9e0*/  SHF.R.S32.HI R13, RZ, 0x2, R2.reuse ;  /* 0x00000002ff0d7819 */ /* 0x100fe40000011402 */
[----:B------:R-:W-:Y:S02]  /*c9f0*/  SHF.R.S32.HI R12, RZ, 0x1f, R2 ;  /* 0x0000001fff0c7819 */ /* 0x000fe40000011402 */
[----:B------:R-:W-:Y:S01]  /*ca00*/  LOP3.LUT R2, R2, 0x1ffffffc, RZ, 0xc0, !PT ;  /* 0x1ffffffc02027812 */ /* 0x000fe200078ec0ff */
[----:B---3--:R-:W-:Y:S01]  /*ca10*/  FADD.FTZ R6, R9, R6 ;  /* 0x0000000609067221 */ /* 0x008fe20000010000 */
[----:B------:R-:W-:-:S02]  /*ca20*/  LEA.HI R12, R12, R13, RZ, 0x3 ;  /* 0x0000000d0c0c7211 */ /* 0x000fc400078f18ff */
[----:B------:R-:W-:Y:S01]  /*ca30*/  MOV R9, 0x3f800000 ;  /* 0x3f80000000097802 */ /* 0x000fe20000000f00 */
[----:B--2---:R-:W-:Y:S01]  /*ca40*/  FADD.FTZ R5, R8, R5 ;  /* 0x0000000508057221 */ /* 0x004fe20000010000 */
[----:B------:R-:W-:Y:S01]  /*ca50*/  BAR.SYNC.DEFER_BLOCKING 0x0 ;  /* 0x0000000000007b1d */ /* 0x000fe20000010000 */
[----:B------:R-:W-:Y:S02]  /*ca60*/  FSETP.NE.FTZ.AND P4, PT, R6, RZ, PT ;  /* 0x000000ff0600720b */ /* 0x000fe40003f95000 */
[----:B------:R-:W-:Y:S02]  /*ca70*/  LOP3.LUT R8, R10, 0xffffffe0, RZ, 0xc0, !PT ;  /* 0xffffffe00a087812 */ /* 0x000fe400078ec0ff */
[----:B------:R-:W-:Y:S02]  /*ca80*/  FSETP.NE.FTZ.AND P3, PT, R5, RZ, PT ;  /* 0x000000ff0500720b */ /* 0x000fe40003f75000 */
[----:B-1----:R-:W-:Y:S02]  /*ca90*/  SHF.R.S32.HI R15, RZ, 0x1f, R0 ;  /* 0x0000001fff0f7819 */ /* 0x002fe40000011400 */
[----:B------:R-:W-:-:S02]  /*caa0*/  IADD3 R8, R7, -R8, RZ ;  /* 0x8000000807087210 */ /* 0x000fc40007ffe0ff */
[----:B------:R-:W-:Y:S02]  /*cab0*/  LOP3.LUT R12, R12, 0xfffffff8, RZ, 0xc0, !PT ;  /* 0xfffffff80c0c7812 */ /* 0x000fe400078ec0ff */
[----:B------:R-:W-:Y:S01]  /*cac0*/  SHF.R.S32.HI R10, RZ, 0x5, R10 ;  /* 0x00000005ff0a7819 */ /* 0x000fe2000001140a */
[----:B------:R-:W1:Y:S01]  /*cad0*/  @P4 MUFU.RCP R11, R6 ;  /* 0x00000006000b4308 */ /* 0x000e620000001000 */
[CC--:B------:R-:W-:Y:S01]  /*cae0*/  LEA.HI R4, R15.reuse, R0.reuse, RZ, 0x4 ;  /* 0x000000000f047211 */ /* 0x0c0fe200078f20ff */
[----:B------:R-:W2:Y:S01]  /*caf0*/  @P4 LDC R21, c[0x0][0x2e8] ;  /* 0x0000ba00ff154b82 */ /* 0x000ea20000000800 */
[----:B------:R-:W-:Y:S02]  /*cb00*/  LEA.HI R15, R15, R0, RZ, 0x5 ;  /* 0x000000000f0f7211 */ /* 0x000fe400078f28ff */
[----:B------:R-:W-:Y:S02]  /*cb10*/  LOP3.LUT P5, RZ, R8, 0x3, RZ, 0xc0, !PT ;  /* 0x0000000308ff7812 */ /* 0x000fe400078ac0ff */
[----:B------:R-:W-:Y:S01]  /*cb20*/  IADD3 R8, R13, -R12, RZ ;  /* 0x8000000c0d087210 */ /* 0x000fe20007ffe0ff */
[----:B------:R-:W3:Y:S01]  /*cb30*/  @P3 MUFU.RCP R9, R5 ;  /* 0x0000000500093308 */ /* 0x000ee20000001000 */
[----:B------:R-:W-:Y:S01]  /*cb40*/  SHF.R.S32.HI R13, RZ, 0x1f, R10 ;  /* 0x0000001fff0d7819 */ /* 0x000fe2000001140a */
[----:B------:R-:W4:Y:S01]  /*cb50*/  @P3 LDC R22, c[0x0][0x2e8] ;  /* 0x0000ba00ff163b82 */ /* 0x000f220000000800 */
[----:B------:R-:W-:-:S02]  /*cb60*/  LOP3.LUT R17, R4, 0xfffffff0, RZ, 0xc0, !PT ;  /* 0xfffffff004117812 */ /* 0x000fc400078ec0ff */
[----:B------:R-:W-:Y:S02]  /*cb70*/  LOP3.LUT R15, R15, 0xffffffe0, RZ, 0xc0, !PT ;  /* 0xffffffe00f0f7812 */ /* 0x000fe400078ec0ff */
[----:B------:R-:W-:Y:S01]  /*cb80*/  IADD3 R7, -R2, R7, RZ ;  /* 0x0000000702077210 */ /* 0x000fe20007ffe1ff */
[----:B------:R-:W-:Y:S01]  /*cb90*/  @P4 MUFU.LG2 R6, R6 ;  /* 0x0000000600064308 */ /* 0x000fe20000000c00 */
[----:B------:R-:W-:Y:S01]  /*cba0*/  LEA.HI R13, R13, R10, RZ, 0x2 ;  /* 0x0000000a0d0d7211 */ /* 0x000fe200078f10ff */
[----:B-1----:R-:W-:Y:S01]  /*cbb0*/  FMUL.FTZ R128, R11, R128 ;  /* 0x000000800b807220 */ /* 0x002fe20000410000 */
[----:B------:R-:W-:Y:S01]  /*cbc0*/  IADD3 R2, -R17, R0, RZ ;  /* 0x0000000011027210 */ /* 0x000fe20007ffe1ff */
[C---:B------:R-:W-:Y:S01]  /*cbd0*/  FMUL.FTZ R129, R11.reuse, R129 ;  /* 0x000000810b817220 */ /* 0x040fe20000410000 */
[----:B------:R-:W-:Y:S01]  /*cbe0*/  IADD3 R0, R0, -R15, RZ ;  /* 0x8000000f00007210 */ /* 0x000fe20007ffe0ff */
        /* <DEDUP_REMOVED lines=49> */
[C---:B------:R-:W-:Y:S01]  /*cf00*/  LEA R7, R10.reuse, R7, 0x9 ;  /* 0x000000070a077211 */ /* 0x040fe200078e48ff */
[C---:B------:R-:W-:Y:S01]  /*cf10*/  FMUL.FTZ R130, R9.reuse, R130 ;  /* 0x0000008209827220 */ /* 0x040fe20000410000 */
[----:B------:R-:W-:Y:S01]  /*cf20*/  IADD3 R13, R10, -R13, RZ ;  /* 0x8000000d0a0d7210 */ /* 0x000fe20007ffe0ff */
[C---:B------:R-:W-:Y:S01]  /*cf30*/  FMUL.FTZ R127, R9.reuse, R127 ;  /* 0x0000007f097f7220 */ /* 0x040fe20000410000 */
[C---:B------:R-:W-:Y:S01]  /*cf40*/  SHF.L.U32 R10, R8.reuse, 0x6, RZ ;  /* 0x00000006080a7819 */ /* 0x040fe200000006ff */
[----:B------:R-:W-:Y:S01]  /*cf50*/  FMUL.FTZ R126, R9, R126 ;  /* 0x0000007e097e7220 */ /* 0x000fe20000410000 */
[----:B------:R-:W-:Y:S01]  /*cf60*/  LEA.HI R11, R11, R0, RZ, 0x2 ;  /* 0x000000000b0b7211 */ /* 0x000fe200078f10ff */
[C---:B------:R-:W-:Y:S01]  /*cf70*/  FMUL.FTZ R123, R9.reuse, R123 ;  /* 0x0000007b097b7220 */ /* 0x040fe20000410000 */
[----:B------:R-:W-:Y:S01]  /*cf80*/  SHF.R.S32.HI R0, RZ, 0x4, R4 ;  /* 0x00000004ff007819 */ /* 0x000fe20000011404 */
        /* <DEDUP_REMOVED lines=43> */
[----:B------:R-:W-:Y:S01]  /*d240*/  LOP3.LUT R9, R8, 0x1, RZ, 0xc0, !PT ;  /* 0x0000000108097812 */ /* 0x000fe200078ec0ff */
[----:B------:R-:W1:Y:S01]  /*d250*/  @P3 MUFU.LG2 R5, R5 ;  /* 0x0000000500053308 */ /* 0x000e620000000c00 */
[----:B------:R-:W-:-:S02]  /*d260*/  LOP3.LUT R10, R10, 0x1c0, RZ, 0xc0, !PT ;  /* 0x000001c00a0a7812 */ /* 0x000fc400078ec0ff */
[----:B------:R-:W-:Y:S02]  /*d270*/  R2P PR, R8, 0x6 ;  /* 0x0000000608007804 */ /* 0x000fe40000000000 */
[----:B------:R-:W-:Y:S02]  /*d280*/  SHF.L.U32 R4, R0, 0x6, RZ ;  /* 0x0000000600047819 */ /* 0x000fe400000006ff */
[----:B------:R-:W-:Y:S02]  /*d290*/  LEA.HI R8, R2, R2, RZ, 0x1 ;  /* 0x0000000202087211 */ /* 0x000fe400078f08ff */
[----:B------:R-:W-:Y:S02]  /*d2a0*/  ISETP.NE.U32.AND P0, PT, R9, 0x1, PT ;  /* 0x000000010900780c */ /* 0x000fe40003f05070 */
[----:B------:R-:W-:Y:S02]  /*d2b0*/  LEA.HI R10, R10, R10, RZ, 0x1d ;  /* 0x0000000a0a0a7211 */ /* 0x000fe400078fe8ff */
[----:B------:R-:W-:-:S02]  /*d2c0*/  LOP3.LUT R4, R4, 0x1c0, RZ, 0xc0, !PT ;  /* 0x000001c004047812 */ /* 0x000fc400078ec0ff */
[C---:B------:R-:W-:Y:S02]  /*d2d0*/  SHF.L.U32 R9, R8.reuse, 0x2, RZ ;  /* 0x0000000208097819 */ /* 0x040fe400000006ff */
[----:B------:R-:W-:Y:S02]  /*d2e0*/  LOP3.LUT R15, R8, 0xffffffe, RZ, 0xc0, !PT ;  /* 0x0ffffffe080f7812 */ /* 0x000fe400078ec0ff */
[----:B------:R-:W-:Y:S02]  /*d2f0*/  SHF.R.S32.HI R8, RZ, 0x2, R11 ;  /* 0x00000002ff087819 */ /* 0x000fe4000001140b */
[----:B------:R-:W-:Y:S02]  /*d300*/  LEA R7, R7, R10, 0x1 ;  /* 0x0000000a07077211 */ /* 0x000fe400078e08ff */
[----:B------:R-:W-:Y:S02]  /*d310*/  LOP3.LUT R9, R4, 0x38, R9, 0xf8, !PT ;  /* 0x0000003804097812 */ /* 0x000fe400078ef809 */
[----:B------:R-:W-:-:S02]  /*d320*/  SHF.R.U32.HI R4, RZ, 0x3, R4 ;  /* 0x00000003ff047819 */ /* 0x000fc40000011604 */
[----:B------:R-:W-:Y:S02]  /*d330*/  LEA R13, R13, R8, 0x4 ;  /* 0x000000080d0d7211 */ /* 0x000fe400078e20ff */
[----:B------:R-:W-:Y:S02]  /*d340*/  LEA R7, R7, UR5, 0x2 ;  /* 0x0000000507077c11 */ /* 0x000fe4000f8e10ff */
[----:B------:R-:W-:Y:S02]  /*d350*/  MOV R8, 0x40 ;  /* 0x0000004000087802 */ /* 0x000fe40000000f00 */
[----:B------:R-:W-:Y:S01]  /*d360*/  LOP3.LUT R4, R9, R4, RZ, 0x3c, !PT ;  /* 0x0000000409047212 */ /* 0x000fe200078e3cff */
[----:B------:R-:W-:Y:S01]  /*d370*/  STS.64 [R7], R128 ;  /* 0x0000008007007388 */ /* 0x000fe20000000a00 */
[----:B------:R-:W-:Y:S02]  /*d380*/  IADD3 R9, R7, -0x20, RZ ;  /* 0xffffffe007097810 */ /* 0x000fe40007ffe0ff */
[----:B------:R-:W-:Y:S01]  /*d390*/  SEL R8, R8, 0xffffffc0, !P1 ;  /* 0xffffffc008087807 */ /* 0x000fe20004800000 */
[----:B------:R-:W-:Y:S01]  /*d3a0*/  STS.64 [R7+0x800], R130 ;  /* 0x0008008207007388 */ /* 0x000fe20000000a00 */
[----:B------:R-:W-:-:S02]  /*d3b0*/  MOV R10, 0x80 ;  /* 0x00000080000a7802 */ /* 0x000fc40000000f00 */
[C---:B------:R-:W-:Y:S02]  /*d3c0*/  @P0 IADD3 R9, R7.reuse, 0x20, RZ ;  /* 0x0000002007090810 */ /* 0x040fe40007ffe0ff */
[----:B------:R-:W-:Y:S02]  /*d3d0*/  IADD3 R15, R2, -R15, RZ ;  /* 0x8000000f020f7210 */ /* 0x000fe40007ffe0ff */
[----:B------:R-:W-:Y:S01]  /*d3e0*/  IADD3 R12, R7, R8, RZ ;  /* 0x00000008070c7210 */ /* 0x000fe20007ffe0ff */
[----:B------:R-:W-:Y:S01]  /*d3f0*/  STS.64 [R9], R124 ;  /* 0x0000007c09007388 */ /* 0x000fe20000000a00 */
[----:B------:R-:W-:Y:S02]  /*d400*/  SEL R10, R10, 0xffffff80, !P2 ;  /* 0xffffff800a0a7807 */ /* 0x000fe40005000000 */
[----:B------:R-:W-:Y:S01]  /*d410*/  IADD3 R8, R8, R9, RZ ;  /* 0x0000000908087210 */ /* 0x000fe20007ffe0ff */
[----:B------:R-:W-:Y:S01]  /*d420*/  STS.64 [R9+0x800], R126 ;  /* 0x0008007e09007388 */ /* 0x000fe20000000a00 */
[----:B------:R-:W-:-:S02]  /*d430*/  LEA R4, R15, R4, 0x2 ;  /* 0x000000040f047211 */ /* 0x000fc400078e10ff */
[-C--:B------:R-:W-:Y:S01]  /*d440*/  IADD3 R14, R7, R10.reuse, RZ ;  /* 0x0000000a070e7210 */ /* 0x080fe20007ffe0ff */
[----:B------:R-:W-:Y:S01]  /*d450*/  STS.64 [R12], R120 ;  /* 0x000000780c007388 */ /* 0x000fe20000000a00 */
[----:B------:R-:W-:Y:S02]  /*d460*/  IADD3 R15, R10, R9, RZ ;  /* 0x000000090a0f7210 */ /* 0x000fe40007ffe0ff */
[-C--:B------:R-:W-:Y:S01]  /*d470*/  IADD3 R16, R12, R10.reuse, RZ ;  /* 0x0000000a0c107210 */ /* 0x080fe20007ffe0ff */
[----:B------:R-:W-:Y:S01]  /*d480*/  STS.64 [R12+0x800], R122 ;  /* 0x0008007a0c007388 */ /* 0x000fe20000000a00 */
[----:B------:R-:W-:Y:S02]  /*d490*/  IADD3 R17, R8, R10, RZ ;  /* 0x0000000a08117210 */ /* 0x000fe40007ffe0ff */
[----:B------:R-:W3:Y:S01]  /*d4a0*/  LDC.64 R10, c[0x0][0x2c0] ;  /* 0x0000b000ff0a7b82 */ /* 0x000ee20000000a00 */
[----:B------:R-:W-:Y:S01]  /*d4b0*/  STS.64 [R8], R116 ;  /* 0x0000007408007388 */ /* 0x000fe20000000a00 */
[----:B------:R-:W-:Y:S01]  /*d4c0*/  SHF.L.U32 R24, R2, 0x2, RZ ;  /* 0x0000000202187819 */ /* 0x000fe200000006ff */
[----:B-1----:R-:W-:Y:S01]  /*d4d0*/  @P3 FMUL.FTZ R2, R5, 0.69314718246459960938 ;  /* 0x3f31721805023820 */ /* 0x002fe20000410000 */
[----:B-----5:R-:W-:Y:S01]  /*d4e0*/  SHF.L.U32 R18, R18, 0x6, RZ ;  /* 0x0000000612127819 */ /* 0x020fe200000006ff */
[----:B------:R-:W-:Y:S01]  /*d4f0*/  STS.64 [R8+0x800], R118 ;  /* 0x0008007608007388 */ /* 0x000fe20000000a00 */
[----:B------:R-:W-:-:S03]  /*d500*/  SHF.R.S32.HI R25, RZ, 0x1f, R24 ;  /* 0x0000001fff197819 */ /* 0x000fc60000011418 */
[----:B------:R-:W-:Y:S04]  /*d510*/  STS.64 [R14], R112 ;  /* 0x000000700e007388 */ /* 0x000fe80000000a00 */
[----:B------:R-:W-:Y:S04]  /*d520*/  STS.64 [R14+0x800], R114 ;  /* 0x000800720e007388 */ /* 0x000fe80000000a00 */
[----:B------:R-:W-:Y:S04]  /*d530*/  STS.64 [R15], R108 ;  /* 0x0000006c0f007388 */ /* 0x000fe80000000a00 */
[----:B------:R-:W-:Y:S01]  /*d540*/  STS.64 [R15+0x800], R110 ;  /* 0x0008006e0f007388 */ /* 0x000fe20000000a00 */
[----:B---3--:R-:W-:-:S03]  /*d550*/  IMAD R19, R19, R10, UR11 ;  /* 0x0000000b13137e24 */ /* 0x008fc6000f8e020a */
[----:B------:R-:W-:Y:S04]  /*d560*/  STS.64 [R16], R104 ;  /* 0x0000006810007388 */ /* 0x000fe80000000a00 */
[----:B------:R-:W-:Y:S04]  /*d570*/  STS.64 [R16+0x800], R106 ;  /* 0x0008006a10007388 */ /* 0x000fe80000000a00 */
[----:B------:R-:W-:Y:S04]  /*d580*/  STS.64 [R17], R100 ;  /* 0x0000006411007388 */ /* 0x000fe80000000a00 */
[----:B------:R1:W-:Y:S04]  /*d590*/  STS.64 [R17+0x800], R102 ;  /* 0x0008006611007388 */ /* 0x0003e80000000a00 */
[----:B------:R-:W-:Y:S04]  /*d5a0*/  STS.64 [R7+0x4000], R36 ;  /* 0x0040002407007388 */ /* 0x000fe80000000a00 */
[----:B------:R-:W-:Y:S04]  /*d5b0*/  STS.64 [R7+0x4800], R38 ;  /* 0x0048002607007388 */ /* 0x000fe80000000a00 */
[----:B------:R-:W-:Y:S04]  /*d5c0*/  STS.64 [R9+0x4000], R40 ;  /* 0x0040002809007388 */ /* 0x000fe80000000a00 */
[----:B------:R-:W-:Y:S04]  /*d5d0*/  STS.64 [R9+0x4800], R42 ;  /* 0x0048002a09007388 */ /* 0x000fe80000000a00 */
[----:B------:R-:W-:Y:S04]  /*d5e0*/  STS.64 [R12+0x4000], R44 ;  /* 0x0040002c0c007388 */ /* 0x000fe80000000a00 */
[----:B------:R-:W-:Y:S01]  /*d5f0*/  STS.64 [R12+0x4800], R46 ;  /* 0x0048002e0c007388 */ /* 0x000fe20000000a00 */
[----:B-1----:R-:W-:-:S03]  /*d600*/  LEA R102, R4, UR5, 0x2 ;  /* 0x0000000504667c11 */ /* 0x002fc6000f8e10ff */
        /* <DEDUP_REMOVED lines=18> */
[----:B-1----:R-:W-:-:S03]  /*d730*/  IADD3 R7, RZ, -UR11, RZ ;  /* 0x8000000bff077c10 */ /* 0x002fc6000fffe0ff */
[----:B------:R1:W-:Y:S02]  /*d740*/  STS.64 [R14+0x8000], R84 ;  /* 0x008000540e007388 */ /* 0x0003e40000000a00 */
[----:B------:R-:W-:Y:S02]  /*d750*/  IMAD R7, R20, R7, UR4 ;  /* 0x0000000414077e24 */ /* 0x000fe4000f8e0207 */
[----:B------:R1:W-:Y:S01]  /*d760*/  STS.64 [R14+0x8800], R86 ;  /* 0x008800560e007388 */ /* 0x0003e20000000a00 */
[----:B---3--:R-:W-:Y:S01]  /*d770*/  @P4 FMUL.FTZ R9, R6, 0.69314718246459960938 ;  /* 0x3f31721806094820 */ /* 0x008fe20000410000 */
[----:B------:R-:W-:Y:S02]  /*d780*/  IMAD R20, R19, R20, R7 ;  /* 0x0000001413147224 */ /* 0x000fe400078e0207 */
[----:B------:R1:W-:Y:S01]  /*d790*/  STS.64 [R15+0x8000], R88 ;  /* 0x008000580f007388 */ /* 0x0003e20000000a00 */
[----:B------:R-:W-:Y:S01]  /*d7a0*/  MOV R7, 0xff800000 ;  /* 0xff80000000077802 */ /* 0x000fe20000000f00 */
[----:B--2---:R-:W-:Y:S01]  /*d7b0*/  @P4 FFMA.FTZ R7, R132, R21, R9 ;  /* 0x0000001584074223 */ /* 0x004fe20000010009 */
[----:B------:R-:W-:Y:S01]  /*d7c0*/  IMAD R18, R20, R11, R18 ;  /* 0x0000000b14127224 */ /* 0x000fe200078e0212 */
[----:B------:R1:W-:Y:S04]  /*d7d0*/  STS.64 [R15+0x8800], R90 ;  /* 0x0088005a0f007388 */ /* 0x0003e80000000a00 */
[----:B------:R1:W-:Y:S04]  /*d7e0*/  STS.64 [R16+0x8000], R92 ;  /* 0x0080005c10007388 */ /* 0x0003e80000000a00 */
[----:B------:R1:W-:Y:S01]  /*d7f0*/  STS.64 [R16+0x8800], R94 ;  /* 0x0088005e10007388 */ /* 0x0003e20000000a00 */
[----:B-----5:R-:W-:Y:S01]  /*d800*/  MOV R8, 0xff800000 ;  /* 0xff80000000087802 */ /* 0x020fe20000000f00 */
[----:B----4-:R-:W-:-:S02]  /*d810*/  @P3 FFMA.FTZ R8, R3, R22, R2 ;  /* 0x0000001603083223 */ /* 0x010fc40000010002 */
[----:B------:R1:W-:Y:S04]  /*d820*/  STS.64 [R17+0x8000], R96 ;  /* 0x0080006011007388 */ /* 0x0003e80000000a00 */
[----:B------:R1:W-:Y:S01]  /*d830*/  STS.64 [R17+0x8800], R98 ;  /* 0x0088006211007388 */ /* 0x0003e20000000a00 */
[----:B------:R-:W-:Y:S06]  /*d840*/  BAR.SYNC.DEFER_BLOCKING 0x0 ;  /* 0x0000000000007b1d */ /* 0x000fec0000010000 */
[----:B------:R-:W-:Y:S05]  /*d850*/  @P5 BRA `(.L_x_6776) ;  /* 0x00000000002c5947 */ /* 0x000fea0003800000 */
        /* <DEDUP_REMOVED lines=11> */
.L_x_6776:
[----:B------:R-:W-:Y:S05]  /*d910*/  BSYNC B0 ;  /* 0x0000000000007941 */ /* 0x000fea0003800000 */
.L_x_6775:
[----:B-1----:R-:W1:Y:S01]  /*d920*/  LDS.128 R96, [R102] ;  /* 0x0000000066607984 */ /* 0x002e620000000c00 */
[----:B------:R-:W-:Y:S01]  /*d930*/  ULDC UR4, c[0x0][0x2dc] ;  /* 0x0000b70000047ab9 */ /* 0x000fe20000000800 */
[----:B------:R-:W-:Y:S02]  /*d940*/  IMAD.WIDE R24, R0, 0xc0, R24 ;  /* 0x000000c000187825 */ /* 0x000fe400078e0218 */
[----:B------:R-:W3:Y:S02]  /*d950*/  LDS.128 R64, [R102+0x4000] ;  /* 0x0040000066407984 */ /* 0x000ee40000000c00 */
[----:B--2---:R-:W-:Y:S01]  /*d960*/  IMAD R4, R18, UR4, RZ ;  /* 0x0000000412047c24 */ /* 0x004fe2000f8e02ff */
[----:B------:R-:W-:Y:S01]  /*d970*/  ULDC.64 UR4, c[0x0][0x288] ;  /* 0x0000a20000047ab9 */ /* 0x000fe20000000a00 */
[----:B------:R-:W2:Y:S01]  /*d980*/  LDS.128 R32, [R102+0x8000] ;  /* 0x0080000066207984 */ /* 0x000ea20000000c00 */
[----:B------:R-:W-:Y:S02]  /*d990*/  VIADD R3, R0, 0x8 ;  /* 0x0000000800037836 */ /* 0x000fe40000000000 */
[----:B------:R-:W-:Y:S01]  /*d9a0*/  IADD3 R5, P0, R4, R24, RZ ;  /* 0x0000001804057210 */ /* 0x000fe20007f1e0ff */
[----:B------:R-:W4:Y:S01]  /*d9b0*/  LDS.128 R92, [R102+0x800] ;  /* 0x00080000665c7984 */ /* 0x000f220000000c00 */
[C---:B------:R-:W-:Y:S01]  /*d9c0*/  VIADD R2, R0.reuse, 0x10 ;  /* 0x0000001000027836 */ /* 0x040fe20000000000 */
[----:B------:R-:W-:Y:S01]  /*d9d0*/  ISETP.GE.AND P6, PT, R3, UR20, PT ;  /* 0x0000001403007c0c */ /* 0x000fe2000bfc6270 */
[----:B------:R-:W-:Y:S01]  /*d9e0*/  VIADD R101, R0, 0x18 ;  /* 0x0000001800657836 */ /* 0x000fe20000000000 */
[----:B------:R-:W-:Y:S01]  /*d9f0*/  LEA.HI.X.SX32 R4, R4, R25, 0x1, P0 ;  /* 0x0000001904047211 */ /* 0x000fe200000f0eff */
[----:B------:R-:W5:Y:S01]  /*da00*/  LDS.128 R88, [R102+0x1000] ;  /* 0x0010000066587984 */ /* 0x000f620000000c00 */
[C---:B------:R-:W-:Y:S01]  /*da10*/  LEA R104, P0, R5.reuse, UR4, 0x2 ;  /* 0x0000000405687c11 */ /* 0x040fe2000f8010ff */
[----:B------:R-:W-:Y:S01]  /*da20*/  VIADD R100, R0, 0x20 ;  /* 0x0000002000647836 */ /* 0x000fe20000000000 */
[----:B------:R-:W-:Y:S01]  /*da30*/  ISETP.GE.AND P5, PT, R2, UR20, PT ;  /* 0x0000001402007c0c */ /* 0x000fe2000bfa6270 */
[----:B------:R-:W5:Y:S01]  /*da40*/  LDS.128 R84, [R102+0x1800] ;  /* 0x0018000066547984 */ /* 0x000f620000000c00 */
[----:B------:R-:W-:Y:S01]  /*da50*/  LEA.HI.X R105, R5, UR5, R4, 0x2, P0 ;  /* 0x0000000505697c11 */ /* 0x000fe200080f1404 */
[C---:B------:R-:W-:Y:S01]  /*da60*/  VIADD R3, R0.reuse, 0x28 ;  /* 0x0000002800037836 */ /* 0x040fe20000000000 */
[C---:B------:R-:W-:Y:S01]  /*da70*/  ISETP.GE.AND P0, PT, R0.reuse, UR20, PT ;  /* 0x0000001400007c0c */ /* 0x040fe2000bf06270 */
[----:B------:R-:W5:Y:S01]  /*da80*/  LDS.128 R80, [R102+0x2000] ;  /* 0x0020000066507984 */ /* 0x000f620000000c00 */
[C---:B------:R-:W-:Y:S01]  /*da90*/  VIADD R2, R0.reuse, 0x30 ;  /* 0x0000003000027836 */ /* 0x040fe20000000000 */
[----:B------:R-:W-:Y:S01]  /*daa0*/  ISETP.GE.AND P4, PT, R101, UR20, PT ;  /* 0x0000001465007c0c */ /* 0x000fe2000bf86270 */
[----:B------:R-:W-:Y:S01]  /*dab0*/  VIADD R0, R0, 0x38 ;  /* 0x0000003800007836 */ /* 0x000fe20000000000 */
[----:B------:R-:W5:Y:S01]  /*dac0*/  LDS.128 R76, [R102+0x2800] ;  /* 0x00280000664c7984 */ /* 0x000f620000000c00 */
[----:B------:R-:W-:-:S02]  /*dad0*/  ISETP.GE.AND P3, PT, R100, UR20, PT ;  /* 0x0000001464007c0c */ /* 0x000fc4000bf66270 */
[----:B------:R-:W-:Y:S01]  /*dae0*/  ISETP.GE.AND P2, PT, R3, UR20, PT ;  /* 0x0000001403007c0c */ /* 0x000fe2000bf46270 */
[----:B------:R-:W5:Y:S01]  /*daf0*/  LDS.128 R72, [R102+0x3000] ;  /* 0x0030000066487984 */ /* 0x000f620000000c00 */
[----:B------:R-:W-:-:S03]  /*db00*/  ISETP.GE.AND P1, PT, R2, UR20, PT ;  /* 0x0000001402007c0c */ /* 0x000fc6000bf26270 */
        /* <DEDUP_REMOVED lines=15> */
[----:B-1----:R1:W-:Y:S04]  /*dc00*/  @!P0 STG.E.64 desc[UR14][R104.64], R96 ;  /* 0x0000006068008986 */ /* 0x0023e8000c101b0e */
[----:B------:R1:W-:Y:S04]  /*dc10*/  @!P0 STG.E.64 desc[UR14][R104.64+0x8], R98 ;  /* 0x0000086268008986 */ /* 0x0003e8000c101b0e */
[----:B---3--:R1:W-:Y:S04]  /*dc20*/  @!P0 STG.E.128 desc[UR14][R104.64+0x100], R64 ;  /* 0x0001004068008986 */ /* 0x0083e8000c101d0e */
[----:B--2---:R1:W-:Y:S01]  /*dc30*/  @!P0 STG.E.128 desc[UR14][R104.64+0x200], R32 ;  /* 0x0002002068008986 */ /* 0x0043e2000c101d0e */
[----:B------:R-:W-:-:S03]  /*dc40*/  ISETP.GE.AND P0, PT, R0, UR20, PT ;  /* 0x0000001400007c0c */ /* 0x000fc6000bf06270 */
        /* <DEDUP_REMOVED lines=23> */
.L_x_6777:
        /* <DEDUP_REMOVED lines=12> */
.L_x_7972:


//--------------------- .text._ZN5flash24flash_fwd_splitkv_kernelI23Flash_fwd_kernel_traitsILi192ELi64ELi64ELi4ELb0ELb0EN7cutlass10bfloat16_tE19Flash_kernel_traitsILi192ELi64ELi64ELi4ES3_EELb0ELb1ELb0ELb0ELb1ELb1ELb1ELb0EEEvNS_16Flash_fwd_paramsE --------------------------
	.section	.text._ZN5flash24flash_fwd_splitkv_kernelI23Flash_fwd_kernel_traitsILi192ELi64ELi64ELi4ELb0ELb0EN7cutlass10bfloat16_tE19Flash_kernel_traitsILi192ELi64ELi64ELi4ES3_EELb0ELb1ELb0ELb0ELb1ELb1ELb1ELb0EEEvNS_16Flash_fwd_paramsE,"ax",@progbits
	.align	128
        .global         _ZN5flash24flash_fwd_splitkv_kernelI23Flash_fwd_kernel_traitsILi192ELi64ELi64ELi4ELb0ELb0EN7cutlass10bfloat16_tE19Flash_kernel_traitsILi192ELi64ELi64ELi4ES3_EELb0ELb1ELb0ELb0ELb1ELb1ELb1ELb0EEEvNS_16Flash_fwd_paramsE
        .type           _ZN5flash24flash_fwd_splitkv_kernelI23Flash_fwd_kernel_traitsILi192ELi64ELi64ELi4ELb0ELb0EN7cutlass10bfloat16_tE19Flash_kernel_traitsILi192ELi64ELi64ELi4ES3_EELb0ELb1ELb0ELb0ELb1ELb1ELb1ELb0EEEvNS_16Flash_fwd_paramsE,@function
        .size           _ZN5flash24flash_fwd_splitkv_kernelI23Flash_fwd_kernel_traitsILi192ELi64ELi64ELi4ELb0ELb0EN7cutlass10bfloat16_tE19Flash_kernel_traitsILi192ELi64ELi64ELi4ES3_EELb0ELb1ELb0ELb0ELb1ELb1ELb1ELb0EEEvNS_16Flash_fwd_paramsE,(.L_x_7973 - _ZN5flash24flash_fwd_splitkv_kernelI23Flash_fwd_kernel_traitsILi192ELi64ELi64ELi4ELb0ELb0EN7cutlass10bfloat16_tE19Flash_kernel_traitsILi192ELi64ELi64ELi4ES3_EELb0ELb1ELb0ELb0ELb1ELb1ELb1ELb0EEEvNS_16Flash_fwd_paramsE)
        .other          _ZN5flash24flash_fwd_splitkv_kernelI23Flash_fwd_kernel_traitsILi192ELi64ELi64ELi4ELb0ELb0EN7cutlass10bfloat16_tE19Flash_kernel_traitsILi192ELi64ELi64ELi4ES3_EELb0ELb1ELb0ELb0ELb1ELb1ELb1ELb0EEEvNS_16Flash_fwd_paramsE,@"STO_CUDA_ENTRY STV_DEFAULT"
_ZN5flash24flash_fwd_splitkv_kernelI23Flash_fwd_kernel_traitsILi192ELi64ELi64ELi4ELb0ELb0EN7cutlass10bfloat16_tE19Flash_kernel_traitsILi192ELi64ELi64ELi4ES3_EELb0ELb1ELb0ELb0ELb1ELb1ELb1ELb0EEEvNS_16Flash_fwd_paramsE:
.text._ZN5flash24flash_fwd_splitkv_kernelI23Flash_fwd_kernel_traitsILi192ELi64ELi64ELi4ELb0ELb0EN7cutlass10bfloat16_tE19Flash_kernel_traitsILi192ELi64ELi64ELi4ES3_EELb0ELb1ELb0ELb0ELb1ELb1ELb1ELb0EEEvNS_16Flash_fwd_paramsE:
        /* <DEDUP_REMOVED lines=77> */
.L_x_6778:
[----:B------:R-:W-:-:S05]  /*04d0*/  ULDC UR8, c[0x0][0x2c8] ;  /* 0x0000b20000087ab9 */ /* 0x000fca0000000800 */
.L_x_6779:
        /* <DEDUP_REMOVED lines=167> */
.L_x_6780:
        /* <DEDUP_REMOVED lines=28> */
.L_x_6781:
        /* <DEDUP_REMOVED lines=86> */
.L_x_6782:
        /* <DEDUP_REMOVED lines=47> */
.L_x_6784:
        /* <DEDUP_REMOVED lines=31> */
.L_x_6783:
[----:B------:R-:W-:Y:S01]  /*1b50*/  UISETP.NE.AND UP0, UPT, UR18, -0x1, UPT ;  /* 0xffffffff1200788c */ /* 0x000fe2000bf05270 */
[----:B------:R-:W-:Y:S01]  /*1b60*/  SHF.R.S32.HI R5, RZ, 0x1f, R96 ;  /* 0x0000001fff057819 */ /* 0x000fe20000011460 */
[----:B------:R-:W-:Y:S01]  /*1b70*/  UIADD3 UR20, -UR13, UR17, URZ ;  /* 0x000000110d147290 */ /* 0x000fe2000fffe13f */
[----:B------:R-:W1:Y:S01]  /*1b80*/  S2R R31, SR_CTAID.X ;  /* 0x00000000001f7919 */ /* 0x000e620000002500 */
[----:B------:R-:W2:Y:S01]  /*1b90*/  S2UR UR26, SR_CgaCtaId ;  /* 0x00000000001a79c3 */ /* 0x000ea20000008800 */
[CC--:B------:R-:W-:Y:S01]  /*1ba0*/  LEA.HI R3, R5.reuse, R96.reuse, RZ, 0x3 ;  /* 0x0000006005037211 */ /* 0x0c0fe200078f18ff */
[----:B------:R-:W-:Y:S01]  /*1bb0*/  VIADD R206, R146, 0xffffffff ;  /* 0xffffffff92ce7836 */ /* 0x000fe20000000000 */
[----:B------:R-:W-:Y:S01]  /*1bc0*/  LEA.HI R33, R5, R96, RZ, 0x6 ;  /* 0x0000006005217211 */ /* 0x000fe200078f30ff */
[----:B------:R-:W-:Y:S01]  /*1bd0*/  IMAD.SHL.U32 R215, R96, 0x2, RZ ;  /* 0x0000000260d77824 */ /* 0x000fe200078e00ff */
[----:B------:R-:W-:Y:S01]  /*1be0*/  SHF.R.S32.HI R14, RZ, 0x3, R3 ;  /* 0x00000003ff0e7819 */ /* 0x000fe20000011403 */
[----:B------:R-:W-:Y:S01]  /*1bf0*/  IMAD.U32 R212, RZ, RZ, UR16 ;  /* 0x00000010ffd47e24 */ /* 0x000fe2000f8e00ff */
[----:B------:R-:W-:Y:S01]  /*1c00*/  @UP0 ULDC.64 UR4, c[0x0][0x240] ;  /* 0x0000900000040ab9 */ /* 0x000fe20000000a00 */
[----:B------:R-:W-:Y:S01]  /*1c10*/  @!UP0 USHF.R.S32.HI UR23, URZ, 0x1f, UR11 ;  /* 0x0000001f3f178899 */ /* 0x000fe2000801140b */
[C---:B------:R-:W-:Y:S01]  /*1c20*/  ISETP.GE.AND P6, PT, R14.reuse, UR20, PT ;  /* 0x000000140e007c0c */ /* 0x040fe2000bfc6270 */
[----:B------:R-:W-:Y:S01]  /*1c30*/  @UP0 UIMAD.WIDE.U32 UR8, UR18, UR4, URZ ;  /* 0x00000004120802a5 */ /* 0x000fe2000f8e003f */
[C---:B------:R-:W-:Y:S01]  /*1c40*/  VIADD R19, R14.reuse, 0x10 ;  /* 0x000000100e137836 */ /* 0x040fe20000000000 */
[----:B------:R-:W-:Y:S01]  /*1c50*/  LOP3.LUT R3, R3, 0xfffffff8, RZ, 0xc0, !PT ;  /* 0xfffffff803037812 */ /* 0x000fe200078ec0ff */
[C---:B------:R-:W-:Y:S01]  /*1c60*/  IMAD.SHL.U32 R11, R14.reuse, 0x40, RZ ;  /* 0x000000400e0b7824 */ /* 0x040fe200078e00ff */
[----:B------:R-:W-:Y:S01]  /*1c70*/  @UP0 UIMAD UR18, UR18, UR5, UR9 ;  /* 0x00000005121202a4 */ /* 0x000fe2000f8e0209 */
[----:B------:R-:W-:Y:S01]  /*1c80*/  VIADD R17, R14, 0x20 ;  /* 0x000000200e117836 */ /* 0x000fe20000000000 */
[----:B------:R-:W-:Y:S01]  /*1c90*/  ISETP.GE.AND P0, PT, R19, UR20, PT ;  /* 0x0000001413007c0c */ /* 0x000fe2000bf06270 */
[----:B------:R-:W-:Y:S01]  /*1ca0*/  @!UP0 ULDC.64 UR4, c[0x0][0x228] ;  /* 0x00008a0000048ab9 */ /* 0x000fe20000000a00 */
[----:B------:R-:W-:Y:S01]  /*1cb0*/  IMAD.IADD R0, R96, 0x1, -R3 ;  /* 0x0000000160007824 */ /* 0x000fe200078e0a03 */
[----:B------:R-:W-:Y:S01]  /*1cc0*/  @!UP0 UIMAD UR9, UR23, UR4, URZ ;  /* 0x00000004170982a4 */ /* 0x000fe2000f8e023f */
[----:B------:R-:W-:Y:S01]  /*1cd0*/  LOP3.LUT R11, R11, 0x1c0, RZ, 0xc0, !PT ;  /* 0x000001c00b0b7812 */ /* 0x000fe200078ec0ff */
[----:B------:R-:W-:Y:S01]  /*1ce0*/  @!UP0 UIMAD.WIDE.U32 UR24, UR11, UR4, URZ ;  /* 0x000000040b1882a5 */ /* 0x000fe2000f8e003f */
[----:B------:R-:W-:Y:S01]  /*1cf0*/  IMAD.SHL.U32 R24, R0, 0x8, RZ ;  /* 0x0000000800187824 */ /* 0x000fe200078e00ff */
[----:B------:R-:W-:Y:S01]  /*1d00*/  @!UP0 UIMAD UR9, UR11, UR5, UR9 ;  /* 0x000000050b0982a4 */ /* 0x000fe2000f8e0209 */
[----:B------:R-:W3:Y:S01]  /*1d10*/  @!P6 LDC.64 R6, c[0x0][0x240] ;  /* 0x00009000ff06eb82 */ /* 0x000ee20000000a00 */
[----:B------:R-:W-:Y:S01]  /*1d20*/  USHF.R.S32.HI UR23, URZ, 0x1f, UR19 ;  /* 0x0000001f3f177899 */ /* 0x000fe20008011413 */
[----:B------:R-:W-:Y:S01]  /*1d30*/  ISETP.GE.AND P5, PT, R17, UR20, PT ;  /* 0x0000001411007c0c */ /* 0x000fe2000bfa6270 */
[----:B------:R-:W-:Y:S01]  /*1d40*/  @!UP0 UIADD3 UR18, UR25, UR9, URZ ;  /* 0x0000000919128290 */ /* 0x000fe2000fffe03f */
[----:B------:R-:W-:Y:S01]  /*1d50*/  SHF.R.S32.HI R23, RZ, 0x1f, R24 ;  /* 0x0000001fff177819 */ /* 0x000fe20000011418 */
[----:B------:R-:W-:Y:S01]  /*1d60*/  @!UP0 UMOV UR8, UR24 ;  /* 0x0000001800088c82 */ /* 0x000fe20008000000 */
[----:B------:R-:W4:Y:S01]  /*1d70*/  @!P0 S2R R29, SR_CgaCtaId ;  /* 0x00000000001d8919 */ /* 0x000f220000008800 */
[----:B------:R-:W-:Y:S01]  /*1d80*/  IADD3 R8, P1, R24, UR8, RZ ;  /* 0x0000000818087c10 */ /* 0x000fe2000ff3e0ff */
[----:B------:R-:W-:Y:S01]  /*1d90*/  ULDC.64 UR4, c[0x0][0x258] ;  /* 0x0000960000047ab9 */ /* 0x000fe20000000a00 */
[----:B------:R-:W5:Y:S01]  /*1da0*/  @!P6 LDC.64 R2, c[0x0][0x210] ;  /* 0x00008400ff02eb82 */ /* 0x000f620000000a00 */
[----:B------:R-:W-:Y:S01]  /*1db0*/  IMAD.U32 R26, RZ, RZ, UR4 ;  /* 0x00000004ff1a7e24 */ /* 0x000fe2000f8e00ff */
[----:B------:R-:W-:Y:S01]  /*1dc0*/  IADD3.X R9, R23, UR18, RZ, P1, !PT ;  /* 0x0000001217097c10 */ /* 0x000fe20008ffe4ff */
[----:B------:R-:W-:Y:S01]  /*1dd0*/  UIMAD UR23, UR23, UR4, URZ ;  /* 0x00000004171772a4 */ /* 0x000fe2000f8e023f */
[----:B------:R-:W-:Y:S01]  /*1de0*/  SHF.R.U32.HI R12, RZ, 0x3, R11 ;  /* 0x00000003ff0c7819 */ /* 0x000fe2000001160b */
[----:B------:R-:W-:Y:S01]  /*1df0*/  IMAD.SHL.U32 R33, R33, 0x8, RZ ;  /* 0x0000000821217824 */ /* 0x000fe200078e00ff */
[----:B------:R-:W-:Y:S01]  /*1e00*/  SHF.R.S32.HI R15, RZ, 0x1f, R14 ;  /* 0x0000001fff0f7819 */ /* 0x000fe2000001140e */
[----:B------:R-:W-:Y:S01]  /*1e10*/  IMAD.WIDE.U32 R26, R26, UR19, R8 ;  /* 0x000000131a1a7c25 */ /* 0x000fe2000f8e0008 */
[----:B------:R-:W-:Y:S01]  /*1e20*/  LOP3.LUT R9, R11, 0x38, R24, 0xf8, !PT ;  /* 0x000000380b097812 */ /* 0x000fe200078ef818 */
[----:B------:R-:W-:Y:S01]  /*1e30*/  UIMAD UR5, UR19, UR5, UR23 ;  /* 0x00000005130572a4 */ /* 0x000fe2000f8e0217 */
[----:B------:R-:W4:Y:S01]  /*1e40*/  @!P0 LDC.64 R10, c[0x0][0x240] ;  /* 0x00009000ff0a8b82 */ /* 0x000f220000000a00 */
[----:B-1----:R-:W-:Y:S01]  /*1e50*/  IMAD.WIDE R30, R31, 0x40, R14 ;  /* 0x000000401f1e7825 */ /* 0x002fe200078e020e */
[----:B------:R-:W-:Y:S01]  /*1e60*/  LOP3.LUT R12, R9, R12, RZ, 0x3c, !PT ;  /* 0x0000000c090c7212 */ /* 0x000fe200078e3cff */
[----:B------:R-:W-:Y:S01]  /*1e70*/  UMOV UR4, 0x400 ;  /* 0x0000040000047882 */ /* 0x000fe20000000000 */
[----:B------:R-:W-:Y:S01]  /*1e80*/  @!P0 MOV R4, 0x400 ;  /* 0x0000040000048802 */ /* 0x000fe20000000f00 */
[-C--:B---3--:R-:W-:Y:S01]  /*1e90*/  @!P6 IMAD R20, R31, R6.reuse, RZ ;  /* 0x000000061f14e224 */ /* 0x088fe200078e02ff */
[C---:B------:R-:W-:Y:S01]  /*1ea0*/  @!P0 IADD3 R18, P2, R30.reuse, 0x10, RZ ;  /* 0x000000101e128810 */ /* 0x040fe20007f5e0ff */
[----:B------:R-:W-:Y:S01]  /*1eb0*/  VIADD R27, R27, UR5 ;  /* 0x000000051b1b7c36 */ /* 0x000fe20008000000 */
[----:B------:R-:W1:Y:S01]  /*1ec0*/  @!P5 LDC.64 R8, c[0x0][0x240] ;  /* 0x00009000ff08db82 */ /* 0x000e620000000a00 */
[----:B------:R-:W-:Y:S01]  /*1ed0*/  @!P6 IMAD R20, R30, R7, R20 ;  /* 0x000000071e14e224 */ /* 0x000fe200078e0214 */
[----:B------:R-:W-:Y:S01]  /*1ee0*/  LOP3.LUT R12, R12, 0xfffffe00, R33, 0xf8, !PT ;  /* 0xfffffe000c0c7812 */ /* 0x000fe200078ef821 */
[----:B------:R-:W-:Y:S01]  /*1ef0*/  @!P6 IMAD.WIDE.U32 R34, R30, R6, R26 ;  /* 0x000000061e22e225 */ /* 0x000fe200078e001a */
[----:B--2---:R-:W-:Y:S01]  /*1f00*/  ULEA UR4, UR26, UR4, 0x18 ;  /* 0x000000041a047291 */ /* 0x004fe2000f8ec03f */
[----:B------:R-:W-:Y:S01]  /*1f10*/  LEA.HI R98, R5, R96, RZ, 0x5 ;  /* 0x0000006005627211 */ /* 0x000fe200078f28ff */
[----:B------:R-:W-:Y:S01]  /*1f20*/  ULDC.64 UR8, c[0x0][0x268] ;  /* 0x00009a0000087ab9 */ /* 0x000fe20000000a00 */
[----:B------:R-:W-:Y:S01]  /*1f30*/  @!P6 IMAD.IADD R20, R35, 0x1, R20 ;  /* 0x000000012314e824 */ /* 0x000fe200078e0214 */
[----:B------:R-:W2:Y:S01]  /*1f40*/  @!P0 LDC.64 R6, c[0x0][0x210] ;  /* 0x00008400ff068b82 */ /* 0x000ea20000000a00 */
[----:B-----5:R-:W-:Y:S01]  /*1f50*/  @!P6 LEA R36, P4, R34, R2, 0x1 ;  /* 0x000000022224e211 */ /* 0x020fe200078808ff */
[--C-:B------:R-:W-:Y:S01]  /*1f60*/  @!P0 IMAD.X R33, RZ, RZ, R31.reuse, P2 ;  /* 0x000000ffff218224 */ /* 0x100fe200010e061f */
[----:B----4-:R-:W-:Y:S01]  /*1f70*/  @!P0 LEA R29, R29, R4, 0x18 ;  /* 0x000000041d1d8211 */ /* 0x010fe200078ec0ff */
[----:B------:R-:W-:Y:S01]  /*1f80*/  USHF.L.U32 UR5, UR7, 0x5, URZ ;  /* 0x0000000507057899 */ /* 0x000fe2000800063f */
[----:B------:R-:W-:Y:S01]  /*1f90*/  @!P5 IADD3 R4, P1, R30, 0x20, RZ ;  /* 0x000000201e04d810 */ /* 0x000fe20007f3e0ff */
[----:B------:R-:W-:Y:S01]  /*1fa0*/  UIMAD.WIDE.U32 UR18, UR6, 0x20, URZ ;  /* 0x00000020061278a5 */ /* 0x000fe2000f8e003f */
[----:B------:R-:W-:Y:S01]  /*1fb0*/  @!P6 LEA.HI.X R37, R34, R3, R20, 0x1, P4 ;  /* 0x000000032225e211 */ /* 0x000fe200020f0c14 */
[----:B------:R-:W-:Y:S01]  /*1fc0*/  @!P0 IMAD R32, R33, R10, RZ ;  /* 0x0000000a21208224 */ /* 0x000fe200078e02ff */
[----:B------:R-:W3:Y:S01]  /*1fd0*/  @!P5 LDC.64 R2, c[0x0][0x210] ;  /* 0x00008400ff02db82 */ /* 0x000ee20000000a00 */
[----:B------:R-:W-:Y:S01]  /*1fe0*/  @!P5 IMAD.X R35, RZ, RZ, R31, P1 ;  /* 0x000000ffff23d224 */ /* 0x000fe200008e061f */
[----:B------:R-:W-:Y:S01]  /*1ff0*/  LEA R207, R12, UR4, 0x1 ;  /* 0x000000040ccf7c11 */ /* 0x000fe2000f8e08ff */
[----:B------:R-:W-:Y:S01]  /*2000*/  @!P0 IMAD R11, R18, R11, R32 ;  /* 0x0000000b120b8224 */ /* 0x000fe200078e0220 */
[----:B------:R-:W-:Y:S01]  /*2010*/  IADD3 R28, P2, R24, R28, RZ ;  /* 0x0000001c181c7210 */ /* 0x000fe20007f5e0ff */
[----:B------:R-:W-:Y:S01]  /*2020*/  @!P0 IMAD.MOV.U32 R32, RZ, RZ, R26 ;  /* 0x000000ffff208224 */ /* 0x000fe200078e001a */
[----:B------:R-:W-:Y:S01]  /*2030*/  SHF.R.S32.HI R97, RZ, 0x5, R98 ;  /* 0x00000005ff617819 */ /* 0x000fe20000011462 */
[----:B------:R-:W-:Y:S01]  /*2040*/  @!P0 IMAD.MOV.U32 R33, RZ, RZ, R27 ;  /* 0x000000ffff218224 */ /* 0x000fe200078e001b */
[----:B------:R-:W-:Y:S01]  /*2050*/  @!PT LDS RZ, [RZ] ;  /* 0x00000000fffff984 */ /* 0x000fe20000000800 */
[----:B------:R-:W-:Y:S01]  /*2060*/  @!PT LDS RZ, [RZ] ;  /* 0x00000000fffff984 */ /* 0x000fe20000000800 */
[----:B------:R-:W-:Y:S01]  /*2070*/  @!PT LDS RZ, [RZ] ;  /* 0x00000000fffff984 */ /* 0x000fe20000000800 */
[----:B------:R-:W-:Y:S01]  /*2080*/  @!P6 LDGSTS.E.BYPASS.LTC128B.128 [R207], desc[UR14][R36.64] ;  /* 0x0000000024cfefae */ /* 0x000fe2000b901d4e */
[----:B-1----:R-:W-:Y:S01]  /*2090*/  @!P5 IMAD R20, R35, R8, RZ ;  /* 0x000000082314d224 */ /* 0x002fe200078e02ff */
[----:B------:R-:W1:Y:S01]  /*20a0*/  LDC.64 R134, c[0x0][0x250] ;  /* 0x00009400ff867b82 */ /* 0x000e620000000a00 */
[----:B------:R-:W-:Y:S01]  /*20b0*/  @!P0 IMAD.WIDE.U32 R32, R18, R10, R32 ;  /* 0x0000000a12208225 */ /* 0x000fe200078e0020 */
[----:B------:R-:W-:Y:S01]  /*20c0*/  @!P6 LDGSTS.E.BYPASS.LTC128B.128 [R207+0x2000], desc[UR14][R36.64+0x80] ;  /* 0x0200008024cfefae */ /* 0x000fe2000b901d4e */
[----:B------:R-:W-:Y:S01]  /*20d0*/  LEA R213, R97, UR13, 0x4 ;  /* 0x0000000d61d57c11 */ /* 0x000fe2000f8e20ff */
[----:B------:R-:W-:Y:S01]  /*20e0*/  UIADD3 UR13, UR16, 0x1, -UR17 ;  /* 0x00000001100d7890 */ /* 0x000fe2000fffe811 */
[----:B------:R-:W-:Y:S01]  /*20f0*/  @!P5 IMAD R9, R4, R9, R20 ;  /* 0x000000090409d224 */ /* 0x000fe200078e0214 */
[----:B------:R-:W4:Y:S01]  /*2100*/  @!P5 S2R R10, SR_CgaCtaId ;  /* 0x00000000000ad919 */ /* 0x000f220000008800 */
[----:B------:R-:W-:Y:S01]  /*2110*/  @!P0 IMAD.IADD R20, R33, 0x1, R11 ;  /* 0x0000000121148824 */ /* 0x000fe200078e020b */
[----:B--2---:R-:W-:Y:S01]  /*2120*/  @!P0 LEA R34, P1, R32, R6, 0x1 ;  /* 0x0000000620228211 */ /* 0x004fe200078208ff */
[----:B------:R-:W-:Y:S01]  /*2130*/  VIADD R18, R14, 0x30 ;  /* 0x000000300e127836 */ /* 0x000fe20000000000 */
[----:B------:R2:W-:Y:S01]  /*2140*/  @!P6 LDGSTS.E.BYPASS.LTC128B.128 [R207+0x4000], desc[UR14][R36.64+0x100] ;  /* 0x0400010024cfefae */ /* 0x0005e2000b901d4e */
[----:B------:R-:W-:Y:S01]  /*2150*/  @!P0 IMAD R6, R12, 0x2, R29 ;  /* 0x000000020c068824 */ /* 0x000fe200078e021d */
[----:B------:R-:W-:Y:S01]  /*2160*/  @!P0 LEA.HI.X R35, R32, R7, R20, 0x1, P1 ;  /* 0x0000000720238211 */ /* 0x000fe200008f0c14 */
[----:B------:R-:W-:Y:S01]  /*2170*/  IMAD.X R29, R23, 0x1, R22, P2 ;  /* 0x00000001171d7824 */ /* 0x000fe200010e0616 */
[----:B------:R-:W-:Y:S01]  /*2180*/  ISETP.GE.AND P6, PT, R18, UR20, PT ;  /* 0x0000001412007c0c */ /* 0x000fe2000bfc6270 */
[----:B------:R-:W-:Y:S01]  /*2190*/  IMAD R13, R13, UR8, RZ ;  /* 0x000000080d0d7c24 */ /* 0x000fe2000f8e02ff */
[----:B------:R-:W-:Y:S01]  /*21a0*/  LOP3.LUT R215, R215, 0x6, RZ, 0xc0, !PT ;  /* 0x00000006d7d77812 */ /* 0x000fe200078ec0ff */
[----:B------:R-:W-:Y:S01]  /*21b0*/  @!P0 LDGSTS.E.BYPASS.LTC128B.128 [R6+0x800], desc[UR14][R34.64] ;  /* 0x0080000022068fae */ /* 0x000fe2000b901d4e */
[----:B------:R-:W-:Y:S01]  /*21c0*/  IMAD.WIDE.U32 R28, R14, UR6, R28 ;  /* 0x000000060e1c7c25 */ /* 0x000fe2000f8e001c */
[----:B------:R-:W-:-:S02]  /*21d0*/  UIADD3 UR17, UR16, -UR12, -UR17 ;  /* 0x8000000c10117290 */ /* 0x000fc4000fffe811 */
[----:B------:R-:W-:Y:S01]  /*21e0*/  @!P0 LDGSTS.E.BYPASS.LTC128B.128 [R6+0x2800], desc[UR14][R34.64+0x80] ;  /* 0x0280008022068fae */ /* 0x000fe2000b901d4e */
[----:B------:R-:W-:Y:S01]  /*21f0*/  IMAD.MOV.U32 R133, RZ, RZ, R28 ;  /* 0x000000ffff857224 */ /* 0x000fe200078e001c */
[----:B------:R-:W-:Y:S01]  /*2200*/  UIADD3 UR12, UR13, UR10, URZ ;  /* 0x0000000a0d0c7290 */ /* 0x000fe2000fffe03f */
[----:B------:R-:W-:Y:S01]  /*2210*/  IMAD.U32 R28, RZ, RZ, UR6 ;  /* 0x00000006ff1c7e24 */ /* 0x000fe2000f8e00ff */
[----:B------:R5:W-:Y:S01]  /*2220*/  @!P0 LDGSTS.E.BYPASS.LTC128B.128 [R6+0x4800], desc[UR14][R34.64+0x100] ;  /* 0x0480010022068fae */ /* 0x000be2000b901d4e */
[----:B------:R-:W-:Y:S01]  /*2230*/  IADD3 R148, P0, R14, R25, RZ ;  /* 0x000000190e947210 */ /* 0x000fe20007f1e0ff */
[----:B------:R-:W-:Y:S01]  /*2240*/  IMAD.U32 R210, RZ, RZ, UR13 ;  /* 0x0000000dffd27e24 */ /* 0x000fe2000f8e00ff */
[----:B------:R-:W5:Y:S03]  /*2250*/  @!P6 S2R R11, SR_CgaCtaId ;  /* 0x00000000000be919 */ /* 0x000f660000008800 */
[C---:B------:R-:W-:Y:S01]  /*2260*/  IMAD.X R21, R15.reuse, 0x1, R21, P0 ;  /* 0x000000010f157824 */ /* 0x040fe200000e0615 */
[----:B------:R-:W-:Y:S01]  /*2270*/  IADD3 R24, P0, R24, UR22, RZ ;  /* 0x0000001618187c10 */ /* 0x000fe2000ff1e0ff */
[----:B------:R-:W-:-:S02]  /*2280*/  IMAD R15, R15, UR6, RZ ;  /* 0x000000060f0f7c24 */ /* 0x000fc4000f8e02ff */
[----:B-1----:R-:W-:Y:S01]  /*2290*/  IMAD R21, R21, R134, RZ ;  /* 0x0000008615157224 */ /* 0x002fe200078e02ff */
[----:B------:R-:W-:Y:S01]  /*22a0*/  IADD3.X R25, R23, UR21, RZ, P0, !PT ;  /* 0x0000001517197c10 */ /* 0x000fe200087fe4ff */
[----:B--2---:R-:W-:Y:S01]  /*22b0*/  @!P5 IMAD.MOV.U32 R36, RZ, RZ, R26 ;  /* 0x000000ffff24d224 */ /* 0x004fe200078e001a */
[----:B------:R-:W-:Y:S01]  /*22c0*/  @!P5 MOV R23, 0x400 ;  /* 0x000004000017d802 */ /* 0x000fe20000000f00 */
[----:B------:R-:W-:Y:S01]  /*22d0*/  @!P5 IMAD.MOV.U32 R37, RZ, RZ, R27 ;  /* 0x000000ffff25d224 */ /* 0x000fe200078e001b */
[----:B------:R-:W-:Y:S01]  /*22e0*/  @!P6 IADD3 R22, P0, R30, 0x30, RZ ;  /* 0x000000301e16e810 */ /* 0x000fe20007f1e0ff */
[----:B------:R-:W-:Y:S01]  /*22f0*/  IMAD.WIDE.U32 R24, R16, UR8, R24 ;  /* 0x0000000810187c25 */ /* 0x000fe2000f8e0018 */
[----:B----4-:R-:W-:-:S03]  /*2300*/  @!P5 LEA R23, R10, R23, 0x18 ;  /* 0x000000170a17d211 */ /* 0x010fc600078ec0ff */
[----:B------:R-:W-:-:S04]  /*2310*/  @!P5 IMAD.WIDE.U32 R36, R4, R8, R36 ;  /* 0x000000080424d225 */ /* 0x000fc800078e0024 */
[----:B------:R-:W-:Y:S01]  /*2320*/  IMAD.SHL.U32 R4, R206, 0x40, RZ ;  /* 0x00000040ce047824 */ /* 0x000fe200078e00ff */
[----:B---3--:R-:W-:Y:S01]  /*2330*/  @!P5 LEA R32, P1, R36, R2, 0x1 ;  /* 0x000000022420d211 */ /* 0x008fe200078208ff */
[----:B------:R-:W-:Y:S02]  /*2340*/  @!P5 IMAD.IADD R8, R37, 0x1, R9 ;  /* 0x000000012508d824 */ /* 0x000fe400078e0209 */
[----:B-----5:R-:W-:Y:S01]  /*2350*/  @!P6 IMAD.MOV.U32 R35, RZ, RZ, R27 ;  /* 0x000000ffff23e224 */ /* 0x020fe200078e001b */
[----:B------:R-:W-:Y:S01]  /*2360*/  IADD3 R20, -R4, UR16, RZ ;  /* 0x0000001004147c10 */ /* 0x000fe2000fffe1ff */
[----:B------:R-:W-:Y:S01]  /*2370*/  @!P6 IMAD.MOV.U32 R34, RZ, RZ, R26 ;  /* 0x000000ffff22e224 */ /* 0x000fe200078e001a */
[----:B------:R-:W-:Y:S01]  /*2380*/  @!P5 LEA.HI.X R33, R36, R3, R8, 0x1, P1 ;  /* 0x000000032421d211 */ /* 0x000fe200008f0c08 */
[----:B------:R-:W-:Y:S01]  /*2390*/  @!P5 IMAD R27, R12, 0x2, R23 ;  /* 0x000000020c1bd824 */ /* 0x000fe200078e0217 */
[-C--:B------:R-:W-:Y:S01]  /*23a0*/  ISETP.GE.AND P1, PT, R14, R20.reuse, PT ;  /* 0x000000140e00720c */ /* 0x080fe20003f26270 */
[----:B------:R-:W1:Y:S01]  /*23b0*/  @!P6 LDC.64 R8, c[0x0][0x240] ;  /* 0x00009000ff08eb82 */ /* 0x000e620000000a00 */
[-C--:B------:R-:W-:Y:S01]  /*23c0*/  ISETP.GE.AND P4, PT, R19, R20.reuse, PT ;  /* 0x000000141300720c */ /* 0x080fe20003f86270 */
[----:B------:R-:W-:Y:S01]  /*23d0*/  @!P6 IMAD.X R31, RZ, RZ, R31, P0 ;  /* 0x000000ffff1fe224 */ /* 0x000fe200000e061f */
[-C--:B------:R-:W-:Y:S01]  /*23e0*/  ISETP.GE.AND P2, PT, R17, R20.reuse, PT ;  /* 0x000000141100720c */ /* 0x080fe20003f46270 */
[----:B------:R-:W-:Y:S01]  /*23f0*/  @!P5 LDGSTS.E.BYPASS.LTC128B.128 [R27+0x1000], desc[UR14][R32.64] ;  /* 0x01000000201bdfae */ /* 0x000fe2000b901d4e */
[----:B------:R-:W-:-:S03]  /*2400*/  ISETP.GE.AND P0, PT, R18, R20, PT ;  /* 0x000000141200720c */ /* 0x000fc60003f06270 */
[----:B------:R-:W2:Y:S01]  /*2410*/  @!P6 LDC.64 R2, c[0x0][0x210] ;  /* 0x00008400ff02eb82 */ /* 0x000ea20000000a00 */
[----:B------:R-:W-:Y:S03]  /*2420*/  @!P5 LDGSTS.E.BYPASS.LTC128B.128 [R27+0x3000], desc[UR14][R32.64+0x80] ;  /* 0x03000080201bdfae */ /* 0x000fe6000b901d4e */
[----:B------:R-:W3:Y:S04]  /*2430*/  @!P1 S2R R10, SR_CgaCtaId ;  /* 0x00000000000a9919 */ /* 0x000ee80000008800 */
[----:B------:R-:W4:Y:S01]  /*2440*/  @!P1 LDC.64 R6, c[0x0][0x218] ;  /* 0x00008600ff069b82 */ /* 0x000f220000000a00 */
[----:B------:R-:W5:Y:S01]  /*2450*/  @!P4 S2R R26, SR_CgaCtaId ;  /* 0x00000000001ac919 */ /* 0x000f620000008800 */
[----:B------:R-:W-:Y:S01]  /*2460*/  VOTEU.ALL UP0, P0 ;  /* 0x00000000003f7886 */ /* 0x000fe20000000000 */
[----:B------:R-:W5:Y:S01]  /*2470*/  @!P2 S2R R23, SR_CgaCtaId ;  /* 0x000000000017a919 */ /* 0x000f620000008800 */
[-C--:B-1----:R-:W-:Y:S01]  /*2480*/  @!P6 IMAD R31, R31, R8.reuse, RZ ;  /* 0x000000081f1fe224 */ /* 0x082fe200078e02ff */
[----:B------:R3:W-:Y:S01]  /*2490*/  @!P5 LDGSTS.E.BYPASS.LTC128B.128 [R27+0x5000], desc[UR14][R32.64+0x100] ;  /* 0x05000100201bdfae */ /* 0x0007e2000b901d4e */
[----:B------:R-:W-:Y:S01]  /*24a0*/  @!P6 IMAD.WIDE.U32 R34, R22, R8, R34 ;  /* 0x000000081622e225 */ /* 0x000fe200078e0022 */
[----:B------:R-:W-:-:S03]  /*24b0*/  @!P6 MOV R8, 0x400 ;  /* 0x000004000008e802 */ /* 0x000fc60000000f00 */
[----:B------:R-:W-:Y:S01]  /*24c0*/  @!P6 IMAD R9, R22, R9, R31 ;  /* 0x000000091609e224 */ /* 0x000fe200078e021f */
[----:B------:R-:W-:Y:S02]  /*24d0*/  @!P6 LEA R11, R11, R8, 0x18 ;  /* 0x000000080b0be211 */ /* 0x000fe400078ec0ff */
[----:B--2---:R-:W-:Y:S01]  /*24e0*/  @!P6 LEA R30, P5, R34, R2, 0x1 ;  /* 0x00000002221ee211 */ /* 0x004fe200078a08ff */
[----:B------:R-:W-:Y:S01]  /*24f0*/  @!P6 IMAD.IADD R22, R35, 0x1, R9 ;  /* 0x000000012316e824 */ /* 0x000fe200078e0209 */
[----:B------:R-:W-:Y:S01]  /*2500*/  @!P1 MOV R9, 0x400 ;  /* 0x0000040000099802 */ /* 0x000fe20000000f00 */
[----:B------:R-:W-:Y:S01]  /*2510*/  IMAD R2, R14, UR7, R15 ;  /* 0x000000070e027c24 */ /* 0x000fe2000f8e020f */
[----:B------:R-:W-:Y:S01]  /*2520*/  @!P2 MOV R8, 0x400 ;  /* 0x000004000008a802 */ /* 0x000fe20000000f00 */
[----:B------:R-:W1:Y:S01]  /*2530*/  @!P0 S2R R15, SR_CgaCtaId ;  /* 0x00000000000f8919 */ /* 0x000e620000008800 */
[----:B------:R-:W-:Y:S01]  /*2540*/  @!P6 LEA.HI.X R31, R34, R3, R22, 0x1, P5 ;  /* 0x00000003221fe211 */ /* 0x000fe200028f0c16 */
[----:B------:R-:W-:Y:S01]  /*2550*/  @!P6 IMAD R3, R12, 0x2, R11 ;  /* 0x000000020c03e824 */ /* 0x000fe200078e020b */
[----:B----4-:R-:W-:Y:S01]  /*2560*/  @!P1 LEA R6, P5, R133, R6, 0x1 ;  /* 0x0000000685069211 */ /* 0x010fe200078a08ff */
[----:B------:R-:W-:-:S02]  /*2570*/  IMAD.IADD R2, R29, 0x1, R2 ;  /* 0x000000011d027824 */ /* 0x000fc400078e0202 */
[----:B------:R-:W-:Y:S01]  /*2580*/  IMAD.U32 R22, RZ, RZ, UR6 ;  /* 0x00000006ff167e24 */ /* 0x000fe2000f8e00ff */
[----:B------:R-:W-:Y:S02]  /*2590*/  @!P6 LDGSTS.E.BYPASS.LTC128B.128 [R3+0x1800], desc[UR14][R30.64] ;  /* 0x018000001e03efae */ /* 0x000fe4000b901d4e */
[----:B------:R-:W-:Y:S02]  /*25a0*/  @!P1 LEA.HI.X R7, R133, R7, R2, 0x1, P5 ;  /* 0x0000000785079211 */ /* 0x000fe400028f0c02 */
[----:B------:R-:W-:Y:S01]  /*25b0*/  ISETP.GE.AND P5, PT, R17, R20, PT ;  /* 0x000000141100720c */ /* 0x000fe20003fa6270 */
[----:B------:R-:W-:Y:S01]  /*25c0*/  @!P6 LDGSTS.E.BYPASS.LTC128B.128 [R3+0x3800], desc[UR14][R30.64+0x80] ;  /* 0x038000801e03efae */ /* 0x000fe2000b901d4e */
[----:B---3--:R-:W-:Y:S02]  /*25d0*/  @!P1 LEA R27, R10, R9, 0x18 ;  /* 0x000000090a1b9211 */ /* 0x008fe400078ec0ff */
[----:B------:R-:W2:Y:S01]  /*25e0*/  @!P4 LDC.64 R10, c[0x0][0x218] ;  /* 0x00008600ff0acb82 */ /* 0x000ea20000000a00 */
[----:B------:R-:W-:Y:S01]  /*25f0*/  @!P4 MOV R9, 0x400 ;  /* 0x000004000009c802 */ /* 0x000fe20000000f00 */
[----:B------:R3:W-:Y:S01]  /*2600*/  @!P6 LDGSTS.E.BYPASS.LTC128B.128 [R3+0x5800], desc[UR14][R30.64+0x100] ;  /* 0x058001001e03efae */ /* 0x0007e2000b901d4e */
[----:B------:R-:W-:Y:S01]  /*2610*/  @!P1 IMAD R27, R12, 0x2, R27 ;  /* 0x000000020c1b9824 */ /* 0x000fe200078e021b */
[----:B-----5:R-:W-:-:S02]  /*2620*/  @!P2 LEA R23, R23, R8, 0x18 ;  /* 0x000000081717a211 */ /* 0x020fc400078ec0ff */
[----:B------:R-:W-:Y:S02]  /*2630*/  @!P4 LEA R17, R26, R9, 0x18 ;  /* 0x000000091a11c211 */ /* 0x000fe400078ec0ff */
[----:B------:R-:W4:Y:S01]  /*2640*/  @!P2 LDC.64 R8, c[0x0][0x218] ;  /* 0x00008600ff08ab82 */ /* 0x000f220000000a00 */
[----:B------:R-:W-:Y:S01]  /*2650*/  @!P1 LDGSTS.E.BYPASS.LTC128B.128 [R27+0x6000], desc[UR14][R6.64] ;  /* 0x06000000061b9fae */ /* 0x000fe2000b901d4e */
[----:B------:R-:W-:Y:S01]  /*2660*/  ISETP.GE.AND P6, PT, R19, R20, PT ;  /* 0x000000141300720c */ /* 0x000fe20003fc6270 */
[C---:B------:R-:W-:Y:S01]  /*2670*/  @!P4 IMAD R17, R12.reuse, 0x2, R17 ;  /* 0x000000020c11c824 */ /* 0x040fe200078e0211 */
[----:B------:R-:W-:Y:S01]  /*2680*/  @!P0 MOV R26, 0x400 ;  /* 0x00000400001a8802 */ /* 0x000fe20000000f00 */
[----:B------:R-:W-:Y:S01]  /*2690*/  @!P1 LDGSTS.E.BYPASS.LTC128B.128 [R27+0x8000], desc[UR14][R6.64+0x80] ;  /* 0x08000080061b9fae */ /* 0x000fe2000b901d4e */
[----:B------:R-:W-:Y:S02]  /*26a0*/  @!P2 IMAD R23, R12, 0x2, R23 ;  /* 0x000000020c17a824 */ /* 0x000fe400078e0217 */
[----:B-1----:R-:W-:Y:S01]  /*26b0*/  @!P0 LEA R15, R15, R26, 0x18 ;  /* 0x0000001a0f0f8211 */ /* 0x002fe200078ec0ff */
[----:B------:R1:W-:Y:S01]  /*26c0*/  @!P1 LDGSTS.E.BYPASS.LTC128B.128 [R27+0xa000], desc[UR14][R6.64+0x100] ;  /* 0x0a000100061b9fae */ /* 0x0003e2000b901d4e */
[----:B------:R-:W-:Y:S01]  /*26d0*/  @!P4 LEA R19, P1, R28, R133, 0x4 ;  /* 0x000000851c13c211 */ /* 0x000fe200078220ff */
[----:B------:R-:W-:-:S02]  /*26e0*/  @!P0 IMAD.MOV.U32 R26, RZ, RZ, R133 ;  /* 0x000000ffff1a8224 */ /* 0x000fc400078e0085 */
[----:B---3--:R-:W-:-:S05]  /*26f0*/  IMAD.U32 R3, RZ, RZ, UR7 ;  /* 0x00000007ff037e24 */ /* 0x008fca000f8e00ff */
[----:B------:R-:W-:Y:S01]  /*2700*/  @!P4 LEA.HI.X R22, R22, R2, R3, 0x4, P1 ;  /* 0x000000021616c211 */ /* 0x000fe200008f2403 */
[----:B------:R-:W-:Y:S01]  /*2710*/  IMAD R3, R16, UR9, R13 ;  /* 0x0000000910037c24 */ /* 0x000fe2000f8e020d */
[----:B--2---:R-:W-:Y:S01]  /*2720*/  @!P4 LEA R10, P1, R19, R10, 0x1 ;  /* 0x0000000a130ac211 */ /* 0x004fe200078208ff */
[----:B------:R-:W-:Y:S01]  /*2730*/  IMAD.U32 R13, RZ, RZ, UR6 ;  /* 0x00000006ff0d7e24 */ /* 0x000fe2000f8e00ff */
[----:B------:R-:W-:Y:S01]  /*2740*/  ULDC.64 UR8, c[0x0][0x220] ;  /* 0x0000880000087ab9 */ /* 0x000fe20000000a00 */
[----:B------:R-:W-:Y:S01]  /*2750*/  IMAD.IADD R25, R25, 0x1, R3 ;  /* 0x0000000119197824 */ /* 0x000fe200078e0203 */
[----:B------:R-:W-:Y:S01]  /*2760*/  @!P4 LEA.HI.X R11, R19, R11, R22, 0x1, P1 ;  /* 0x0000000b130bc211 */ /* 0x000fe200008f0c16 */
[----:B------:R-:W-:Y:S01]  /*2770*/  IMAD.U32 R19, RZ, RZ, UR5 ;  /* 0x00000005ff137e24 */ /* 0x000fe2000f8e00ff */
[----:B------:R-:W-:Y:S01]  /*2780*/  @!P2 IADD3 R16, P1, R133, UR18, RZ ;  /* 0x000000128510ac10 */ /* 0x000fe2000ff3e0ff */
[----:B------:R-:W-:Y:S01]  /*2790*/  @!UP0 UIMAD UR5, UR7, 0x30, URZ ;  /* 0x00000030070588a4 */ /* 0x000fe2000f8e023f */
[----:B-1----:R-:W1:Y:S01]  /*27a0*/  @!P0 LDC.64 R6, c[0x0][0x218] ;  /* 0x00008600ff068b82 */ /* 0x002e620000000a00 */
[----:B------:R-:W-:Y:S01]  /*27b0*/  @!P0 IMAD.MOV.U32 R27, RZ, RZ, R2 ;  /* 0x000000ffff1b8224 */ /* 0x000fe200078e0002 */
[----:B------:R-:W-:Y:S01]  /*27c0*/  @!P2 IADD3.X R19, R2, UR19, R19, P1, !PT ;  /* 0x000000130213ac10 */ /* 0x000fe20008ffe413 */
[----:B------:R-:W-:Y:S01]  /*27d0*/  @!P4 LDGSTS.E.BYPASS.LTC128B.128 [R17+0x6800], desc[UR14][R10.64] ;  /* 0x068000000a11cfae */ /* 0x000fe2000b901d4e */
[C---:B----4-:R-:W-:Y:S01]  /*27e0*/  @!P2 LEA R8, P1, R16.reuse, R8, 0x1 ;  /* 0x000000081008a211 */ /* 0x050fe200078208ff */
[----:B------:R-:W-:Y:S01]  /*27f0*/  @!P0 IMAD.WIDE.U32 R26, R13, 0x30, R26 ;  /* 0x000000300d1a8825 */ /* 0x000fe200078e001a */
[----:B------:R-:W-:Y:S01]  /*2800*/  LEA.HI R3, R5, R96, RZ, 0x4 ;  /* 0x0000006005037211 */ /* 0x000fe200078f20ff */
[----:B------:R-:W-:Y:S01]  /*2810*/  @!P4 LDGSTS.E.BYPASS.LTC128B.128 [R17+0x8800], desc[UR14][R10.64+0x80] ;  /* 0x088000800a11cfae */ /* 0x000fe2000b901d4e */
[----:B------:R-:W-:Y:S01]  /*2820*/  @!P2 LEA.HI.X R9, R16, R9, R19, 0x1, P1 ;  /* 0x000000091009a211 */ /* 0x000fe200008f0c13 */
[----:B------:R-:W-:Y:S01]  /*2830*/  @!P0 VIADD R13, R27, UR5 ;  /* 0x000000051b0d8c36 */ /* 0x000fe20008000000 */
[----:B------:R-:W-:Y:S01]  /*2840*/  ULDC UR5, c[0x0][0x39c] ;  /* 0x0000e70000057ab9 */ /* 0x000fe20000000800 */
[----:B------:R2:W-:Y:S01]  /*2850*/  @!P4 LDGSTS.E.BYPASS.LTC128B.128 [R17+0xa800], desc[UR14][R10.64+0x100] ;  /* 0x0a8001000a11cfae */ /* 0x0005e2000b901d4e */
[----:B------:R-:W-:-:S03]  /*2860*/  ISETP.GE.AND P4, PT, R18, R20, PT ;  /* 0x000000141200720c */ /* 0x000fc60003f86270 */
[----:B------:R-:W-:Y:S04]  /*2870*/  @!P2 LDGSTS.E.BYPASS.LTC128B.128 [R23+0x7000], desc[UR14][R8.64] ;  /* 0x070000000817afae */ /* 0x000fe8000b901d4e */
[----:B------:R-:W-:Y:S04]  /*2880*/  @!P2 LDGSTS.E.BYPASS.LTC128B.128 [R23+0x9000], desc[UR14][R8.64+0x80] ;  /* 0x090000800817afae */ /* 0x000fe8000b901d4e */
[----:B------:R3:W-:Y:S01]  /*2890*/  @!P2 LDGSTS.E.BYPASS.LTC128B.128 [R23+0xb000], desc[UR14][R8.64+0x100] ;  /* 0x0b0001000817afae */ /* 0x0007e2000b901d4e */
[----:B-1----:R-:W-:Y:S01]  /*28a0*/  @!P0 LEA R28, P1, R26, R6, 0x1 ;  /* 0x000000061a1c8211 */ /* 0x002fe200078208ff */
[----:B------:R-:W-:Y:S01]  /*28b0*/  IMAD.SHL.U32 R6, R135, 0x20, RZ ;  /* 0x0000002087067824 */ /* 0x000fe200078e00ff */
[----:B------:R-:W-:-:S02]  /*28c0*/  ISETP.GE.AND P2, PT, R14, R20, PT ;  /* 0x000000140e00720c */ /* 0x000fc40003f46270 */
[----:B------:R-:W-:Y:S01]  /*28d0*/  @!P0 LEA.HI.X R29, R26, R7, R13, 0x1, P1 ;  /* 0x000000071a1d8211 */ /* 0x000fe200008f0c0d */
[----:B------:R-:W-:Y:S02]  /*28e0*/  @!P0 IMAD R7, R12, 0x2, R15 ;  /* 0x000000020c078824 */ /* 0x000fe400078e020f */
[----:B------:R-:W-:-:S03]  /*28f0*/  IMAD.WIDE.U32 R12, R134, 0x20, RZ ;  /* 0x00000020860c7825 */ /* 0x000fc600078e00ff */
[----:B------:R-:W-:Y:S04]  /*2900*/  @!P0 LDGSTS.E.BYPASS.LTC128B.128 [R7+0x7800], desc[UR14][R28.64] ;  /* 0x078000001c078fae */ /* 0x000fe8000b901d4e */
[----:B------:R-:W-:Y:S01]  /*2910*/  @!P0 LDGSTS.E.BYPASS.LTC128B.128 [R7+0x9800], desc[UR14][R28.64+0x80] ;  /* 0x098000801c078fae */ /* 0x000fe2000b901d4e */
[----:B--2---:R-:W-:Y:S01]  /*2920*/  LOP3.LUT R11, R3, 0xfffffff0, RZ, 0xc0, !PT ;  /* 0xfffffff0030b7812 */ /* 0x004fe200078ec0ff */
[----:B------:R-:W-:Y:S01]  /*2930*/  IMAD.SHL.U32 R10, R14, 0x8, RZ ;  /* 0x000000080e0a7824 */ /* 0x000fe200078e00ff */
[----:B------:R-:W-:Y:S01]  /*2940*/  SHF.R.S32.HI R3, RZ, 0x4, R3 ;  /* 0x00000004ff037819 */ /* 0x000fe20000011403 */
[----:B------:R1:W-:Y:S03]  /*2950*/  @!P0 LDGSTS.E.BYPASS.LTC128B.128 [R7+0xb800], desc[UR14][R28.64+0x100] ;  /* 0x0b8001001c078fae */ /* 0x0003e6000b901d4e */
[----:B------:R-:W-:Y:S01]  /*2960*/  LEA.HI R15, R3, R3, RZ, 0x1 ;  /* 0x00000003030f7211 */ /* 0x000fe200078f08ff */
[----:B------:R-:W0:Y:S03]  /*2970*/  LDGDEPBAR ;  /* 0x00000000000079af */ /* 0x000e260000000000 */
[----:B------:R-:W-:Y:S01]  /*2980*/  LOP3.LUT R14, R15, 0xfffffffe, RZ, 0xc0, !PT ;  /* 0xfffffffe0f0e7812 */ /* 0x000fe200078ec0ff */
[----:B---3--:R-:W-:-:S02]  /*2990*/  IMAD.IADD R8, R96, 0x1, -R11 ;  /* 0x0000000160087824 */ /* 0x008fc400078e0a0b */
[----:B------:R-:W-:Y:S02]  /*29a0*/  IMAD.SHL.U32 R11, R0, 0x40, RZ ;  /* 0x00000040000b7824 */ /* 0x000fe400078e00ff */
[C---:B------:R-:W-:Y:S02]  /*29b0*/  IMAD R9, R148.reuse, R135, R21 ;  /* 0x0000008794097224 */ /* 0x040fe400078e0215 */
[----:B------:R-:W-:Y:S01]  /*29c0*/  IMAD.WIDE.U32 R148, R148, R134, R24 ;  /* 0x0000008694947225 */ /* 0x000fe200078e0018 */
[----:B------:R-:W-:-:S03]  /*29d0*/  LOP3.LUT R11, R11, 0x1c0, RZ, 0xc0, !PT ;  /* 0x000001c00b0b7812 */ /* 0x000fc600078ec0ff */
[----:B------:R-:W-:Y:S01]  /*29e0*/  IMAD.IADD R144, R149, 0x1, R9 ;  /* 0x0000000195907824 */ /* 0x000fe200078e0209 */
[C---:B------:R-:W-:Y:S01]  /*29f0*/  LEA R204, P0, R148.reuse, UR8, 0x1 ;  /* 0x0000000894cc7c11 */ /* 0x040fe2000f8008ff */
[----:B------:R-:W-:Y:S01]  /*2a00*/  IMAD.IADD R3, R3, 0x1, -R14 ;  /* 0x0000000103037824 */ /* 0x000fe200078e0a0e */
[----:B------:R-:W-:Y:S02]  /*2a10*/  LOP3.LUT R10, R11, 0x8, R10, 0xf8, !PT ;  /* 0x000000080b0a7812 */ /* 0x000fe400078ef80a */
[----:B------:R-:W-:Y:S02]  /*2a20*/  SHF.R.U32.HI R9, RZ, 0x3, R11 ;  /* 0x00000003ff097819 */ /* 0x000fe4000001160b */
[----:B------:R-:W-:Y:S02]  /*2a30*/  LEA.HI.X R205, R148, UR9, R144, 0x1, P0 ;  /* 0x0000000994cd7c11 */ /* 0x000fe400080f0c90 */
[----:B-1----:R-:W-:Y:S01]  /*2a40*/  SHF.R.S32.HI R7, RZ, 0x1f, R8 ;  /* 0x0000001fff077819 */ /* 0x002fe20000011408 */
[----:B------:R-:W-:-:S04]  /*2a50*/  DEPBAR.LE SB0, 0x0 ;  /* 0x000080000000791a */ /* 0x000fc80000000000 */
[----:B------:R-:W-:Y:S01]  /*2a60*/  BAR.SYNC.DEFER_BLOCKING 0x0 ;  /* 0x0000000000007b1d */ /* 0x000fe20000010000 */
[----:B------:R-:W-:Y:S02]  /*2a70*/  LEA.HI R7, R7, R8, RZ, 0x3 ;  /* 0x0000000807077211 */ /* 0x000fe400078f18ff */
[----:B------:R-:W-:Y:S02]  /*2a80*/  @!P6 IADD3 R12, P0, R204, R12, RZ ;  /* 0x0000000ccc0ce210 */ /* 0x000fe40007f1e0ff */
[C---:B------:R-:W-:Y:S01]  /*2a90*/  LOP3.LUT R11, R7.reuse, 0xfffffff8, RZ, 0xc0, !PT ;  /* 0xfffffff8070b7812 */ /* 0x040fe200078ec0ff */
[----:B------:R-:W-:Y:S01]  /*2aa0*/  IMAD.SHL.U32 R5, R7, 0x40, RZ ;  /* 0x0000004007057824 */ /* 0x000fe200078e00ff */
[----:B------:R-:W-:Y:S01]  /*2ab0*/  LOP3.LUT R10, R10, R9, RZ, 0x3c, !PT ;  /* 0x000000090a0a7212 */ /* 0x000fe200078e3cff */
[----:B------:R-:W-:Y:S01]  /*2ac0*/  IMAD.MOV.U32 R7, RZ, RZ, 0x10 ;  /* 0x00000010ff077424 */ /* 0x000fe200078e00ff */
[----:B------:R-:W-:Y:S01]  /*2ad0*/  @!P6 IADD3.X R13, R205, R13, R6, P0, !PT ;  /* 0x0000000dcd0de210 */ /* 0x000fe200007fe406 */
[----:B------:R-:W-:-:S02]  /*2ae0*/  IMAD.IADD R11, R8, 0x1, -R11 ;  /* 0x00000001080b7824 */ /* 0x000fc400078e0a0b */
[C---:B------:R-:W-:Y:S02]  /*2af0*/  IMAD R201, R3.reuse, 0x200, R10 ;  /* 0x0000020003c97824 */ /* 0x040fe400078e020a */
[----:B------:R-:W-:Y:S02]  /*2b00*/  IMAD.SHL.U32 R8, R3, 0x8, RZ ;  /* 0x0000000803087824 */ /* 0x000fe400078e00ff */
[----:B------:R-:W-:Y:S01]  /*2b10*/  @!P4 IMAD R6, R135, 0x60, RZ ;  /* 0x000000608706c824 */ /* 0x000fe200078e02ff */
        /* <DEDUP_REMOVED lines=11> */
[C---:B------:R-:W-:Y:S01]  /*2bd0*/  R2P PR, R11.reuse, 0x6 ;  /* 0x000000060b007804 */ /* 0x040fe20000000000 */
[----:B------:R-:W-:Y:S01]  /*2be0*/  IMAD.SHL.U32 R11, R11, 0x40, RZ ;  /* 0x000000400b0b7824 */ /* 0x000fe200078e00ff */
[----:B------:R-:W-:Y:S01]  /*2bf0*/  @!P5 LEA R14, P0, R134, R204, 0x6 ;  /* 0x000000cc860ed211 */ /* 0x000fe200078030ff */
[----:B------:R-:W-:Y:S02]  /*2c00*/  @P6 STS.128 [R207+0xc800], RZ ;  /* 0x00c800ffcf006388 */ /* 0x000fe40000000c00 */
[----:B------:R-:W-:-:S02]  /*2c10*/  SEL R7, R7, 0xfffffff0, !P1 ;  /* 0xfffffff007077807 */ /* 0x000fc40004800000 */
[----:B------:R-:W-:Y:S01]  /*2c20*/  LOP3.LUT R3, R11, 0x1c0, RZ, 0xc0, !PT ;  /* 0x000001c00b037812 */ /* 0x000fe200078ec0ff */
[C---:B------:R-:W-:Y:S01]  /*2c30*/  @!P4 IMAD.WIDE.U32 R10, R134.reuse, 0x60, R204 ;  /* 0x00000060860ac825 */ /* 0x040fe200078e00cc */
[----:B------:R-:W-:Y:S01]  /*2c40*/  @!P5 LEA.HI.X R15, R134, R205, R135, 0x6, P0 ;  /* 0x000000cd860fd211 */ /* 0x000fe200000f3487 */
[----:B------:R-:W-:Y:S01]  /*2c50*/  @P6 STS.128 [R207+0xe800], RZ ;  /* 0x00e800ffcf006388 */ /* 0x000fe20000000c00 */
[----:B------:R-:W-:Y:S01]  /*2c60*/  LOP3.LUT R8, R3, 0x8, R8, 0xf8, !PT ;  /* 0x0000000803087812 */ /* 0x000fe200078ef808 */
[----:B------:R-:W-:Y:S01]  /*2c70*/  @!P4 IMAD.IADD R11, R11, 0x1, R6 ;  /* 0x000000010b0bc824 */ /* 0x000fe200078e0206 */
[----:B------:R-:W-:Y:S01]  /*2c80*/  SHF.R.U32.HI R3, RZ, 0x3, R3 ;  /* 0x00000003ff037819 */ /* 0x000fe20000011603 */
[----:B------:R-:W-:Y:S01]  /*2c90*/  @P6 STS.128 [R207+0x10800], RZ ;  /* 0x010800ffcf006388 */ /* 0x000fe20000000c00 */
[----:B------:R-:W-:Y:S01]  /*2ca0*/  LOP3.LUT R6, R5, 0xfffffe00, RZ, 0xc0, !PT ;  /* 0xfffffe0005067812 */ /* 0x000fe200078ec0ff */
[----:B------:R-:W-:Y:S01]  /*2cb0*/  IMAD.MOV.U32 R5, RZ, RZ, 0x20 ;  /* 0x00000020ff057424 */ /* 0x000fe200078e00ff */
[----:B------:R-:W-:Y:S01]  /*2cc0*/  LOP3.LUT R3, R8, R3, RZ, 0x3c, !PT ;  /* 0x0000000308037212 */ /* 0x000fe200078e3cff */
[----:B------:R-:W-:Y:S01]  /*2cd0*/  @!PT LDS RZ, [RZ] ;  /* 0x00000000fffff984 */ /* 0x000fe20000000800 */
[----:B------:R-:W-:Y:S01]  /*2ce0*/  @!PT LDS RZ, [RZ] ;  /* 0x00000000fffff984 */ /* 0x000fe20000000800 */
[----:B------:R-:W-:Y:S01]  /*2cf0*/  @!PT LDS RZ, [RZ] ;  /* 0x00000000fffff984 */ /* 0x000fe20000000800 */
[----:B------:R-:W-:Y:S02]  /*2d00*/  @!P6 LDGSTS.E.BYPASS.LTC128B.128 [R207+0xc800], desc[UR14][R12.64] ;  /* 0x0c8000000ccfefae */ /* 0x000fe4000b901d4e */
[----:B------:R-:W-:Y:S01]  /*2d10*/  IMAD R202, R97, 0x400, R6 ;  /* 0x0000040061ca7824 */ /* 0x000fe200078e0206 */
[----:B------:R-:W-:Y:S01]  /*2d20*/  SEL R5, R5, 0xffffffe0, !P2 ;  /* 0xffffffe005057807 */ /* 0x000fe20005000000 */
[----:B------:R-:W-:Y:S01]  /*2d30*/  @!P6 LDGSTS.E.BYPASS.LTC128B.128 [R207+0xe800], desc[UR14][R12.64+0x80] ;  /* 0x0e8000800ccfefae */ /* 0x000fe2000b901d4e */
[----:B------:R-:W-:Y:S01]  /*2d40*/  R2P PR, R0, 0x6 ;  /* 0x0000000600007804 */ /* 0x000fe20000000000 */
[----:B------:R-:W-:-:S02]  /*2d50*/  IMAD.IADD R202, R3, 0x1, R202 ;  /* 0x0000000103ca7824 */ /* 0x000fc400078e02ca */
[----:B------:R-:W-:Y:S01]  /*2d60*/  @!P6 LDGSTS.E.BYPASS.LTC128B.128 [R207+0x10800], desc[UR14][R12.64+0x100] ;  /* 0x108001000ccfefae */ /* 0x000fe2000b901d4e */
[----:B------:R-:W-:Y:S02]  /*2d70*/  VIADD R0, R201, 0x6000 ;  /* 0x00006000c9007836 */ /* 0x000fe40000000000 */
[----:B------:R-:W-:Y:S01]  /*2d80*/  LEA R202, R202, UR4, 0x1 ;  /* 0x00000004caca7c11 */ /* 0x000fe2000f8e08ff */
[----:B------:R-:W-:Y:S04]  /*2d90*/  @P5 STS.128 [R207+0xd000], RZ ;  /* 0x00d000ffcf005388 */ /* 0x000fe80000000c00 */
[----:B------:R-:W-:Y:S01]  /*2da0*/  @P5 STS.128 [R207+0xf000], RZ ;  /* 0x00f000ffcf005388 */ /* 0x000fe20000000c00 */
[----:B------:R-:W-:Y:S02]  /*2db0*/  IMAD R200, R7, 0x2, R202 ;  /* 0x0000000207c87824 */ /* 0x000fe400078e02ca */
[----:B------:R-:W-:Y:S01]  /*2dc0*/  @P1 VIADD R199, R0, 0xffffffe0 ;  /* 0xffffffe000c71836 */ /* 0x000fe20000000000 */
[----:B------:R-:W-:Y:S01]  /*2dd0*/  @P5 STS.128 [R207+0x11000], RZ ;  /* 0x011000ffcf005388 */ /* 0x000fe20000000c00 */
[----:B------:R-:W-:-:S02]  /*2de0*/  IMAD.MOV.U32 R0, RZ, RZ, 0x40 ;  /* 0x00000040ff007424 */ /* 0x000fc400078e00ff */
[C---:B------:R-:W-:Y:S01]  /*2df0*/  IMAD R198, R5.reuse, 0x2, R202 ;  /* 0x0000000205c67824 */ /* 0x040fe200078e02ca */
[----:B------:R-:W-:Y:S01]  /*2e00*/  @!PT LDS RZ, [RZ] ;  /* 0x00000000fffff984 */ /* 0x000fe20000000800 */
[----:B------:R-:W-:Y:S01]  /*2e10*/  @!PT LDS RZ, [RZ] ;  /* 0x00000000fffff984 */ /* 0x000fe20000000800 */
[----:B------:R-:W-:Y:S01]  /*2e20*/  @!PT LDS RZ, [RZ] ;  /* 0x00000000fffff984 */ /* 0x000fe20000000800 */
[----:B------:R-:W-:Y:S01]  /*2e30*/  @!P5 LDGSTS.E.BYPASS.LTC128B.128 [R207+0xd000], desc[UR14][R14.64] ;  /* 0x0d0000000ecfdfae */ /* 0x000fe2000b901d4e */
[----:B------:R-:W-:Y:S01]  /*2e40*/  IMAD R197, R5, 0x2, R200 ;  /* 0x0000000205c57824 */ /* 0x000fe200078e02c8 */
[----:B------:R-:W-:Y:S01]  /*2e50*/  SEL R0, R0, 0xffffffc0, !P2 ;  /* 0xffffffc000007807 */ /* 0x000fe20005000000 */
[C---:B------:R-:W-:Y:S01]  /*2e60*/  VIADD R191, R199.reuse, 0x800 ;  /* 0x00000800c7bf7836 */ /* 0x040fe20000000000 */
[----:B------:R-:W-:Y:S01]  /*2e70*/  @!P5 LDGSTS.E.BYPASS.LTC128B.128 [R207+0xf000], desc[UR14][R14.64+0x80] ;  /* 0x0f0000800ecfdfae */ /* 0x000fe2000b901d4e */
[----:B------:R-:W-:Y:S02]  /*2e80*/  VIADD R190, R199, 0x1000 ;  /* 0x00001000c7be7836 */ /* 0x000fe40000000000 */
[----:B------:R-:W-:Y:S01]  /*2e90*/  IMAD.IADD R195, R201, 0x1, R0 ;  /* 0x00000001c9c37824 */ /* 0x000fe200078e0200 */
[----:B------:R-:W-:Y:S01]  /*2ea0*/  @!P5 LDGSTS.E.BYPASS.LTC128B.128 [R207+0x11000], desc[UR14][R14.64+0x100] ;  /* 0x110001000ecfdfae */ /* 0x000fe2000b901d4e */
        /* <DEDUP_REMOVED lines=8> */
[----:B------:R-:W-:Y:S01]  /*2f30*/  @P4 STS.128 [R207+0x11800], RZ ;  /* 0x011800ffcf004388 */ /* 0x000fe20000000c00 */
[----:B------:R-:W-:-:S02]  /*2f40*/  VIADD R183, R199, 0x4000 ;  /* 0x00004000c7b77836 */ /* 0x000fc40000000000 */
[C---:B------:R-:W-:Y:S01]  /*2f50*/  VIADD R182, R199.reuse, 0x4800 ;  /* 0x00004800c7b67836 */ /* 0x040fe20000000000 */
[----:B------:R-:W-:Y:S01]  /*2f60*/  @!PT LDS RZ, [RZ] ;  /* 0x00000000fffff984 */ /* 0x000fe20000000800 */
[----:B------:R-:W-:Y:S01]  /*2f70*/  @!PT LDS RZ, [RZ] ;  /* 0x00000000fffff984 */ /* 0x000fe20000000800 */
[----:B------:R-:W-:Y:S01]  /*2f80*/  @!PT LDS RZ, [RZ] ;  /* 0x00000000fffff984 */ /* 0x000fe20000000800 */
[----:B------:R-:W-:Y:S01]  /*2f90*/  @!P4 LDGSTS.E.BYPASS.LTC128B.128 [R207+0xd800], desc[UR14][R10.64] ;  /* 0x0d8000000acfcfae */ /* 0x000fe2000b901d4e */
[C---:B------:R-:W-:Y:S02]  /*2fa0*/  VIADD R181, R199.reuse, 0x5000 ;  /* 0x00005000c7b57836 */ /* 0x040fe40000000000 */
[----:B------:R-:W-:Y:S01]  /*2fb0*/  VIADD R180, R199, 0x5800 ;  /* 0x00005800c7b47836 */ /* 0x000fe20000000000 */
[----:B------:R-:W-:Y:S04]  /*2fc0*/  @!P4 LDGSTS.E.BYPASS.LTC128B.128 [R207+0xf800], desc[UR14][R10.64+0x80] ;  /* 0x0f8000800acfcfae */ /* 0x000fe8000b901d4e */
[----:B------:R1:W-:Y:S04]  /*2fd0*/  @!P4 LDGSTS.E.BYPASS.LTC128B.128 [R207+0x11800], desc[UR14][R10.64+0x100] ;  /* 0x118001000acfcfae */ /* 0x0003e8000b901d4e */
[----:B------:R-:W-:Y:S04]  /*2fe0*/  LDSM.16.M88.4 R28, [R202] ;  /* 0x00000000ca1c783b */ /* 0x000fe80000000200 */
[----:B------:R-:W2:Y:S04]  /*2ff0*/  LDSM.16.M88.4 R24, [R201+0x6000] ;  /* 0x00600000c918783b */ /* 0x000ea80000000200 */
[----:B------:R-:W-:Y:S04]  /*3000*/  LDSM.16.M88.4 R36, [R200] ;  /* 0x00000000c824783b */ /* 0x000fe80000000200 */
[----:B------:R-:W3:Y:S04]  /*3010*/  LDSM.16.M88.4 R44, [R201+0x6800] ;  /* 0x00680000c92c783b */ /* 0x000ee80000000200 */
[----:B------:R-:W4:Y:S04]  /*3020*/  LDSM.16.M88.4 R68, [R201+0x7000] ;  /* 0x00700000c944783b */ /* 0x000f280000000200 */
[----:B------:R-:W-:Y:S04]  /*3030*/  LDSM.16.M88.4 R40, [R201+0x7800] ;  /* 0x00780000c928783b */ /* 0x000fe80000000200 */
[----:B-1----:R-:W1:Y:S04]  /*3040*/  LDSM.16.M88.4 R8, [R199] ;  /* 0x00000000c708783b */ /* 0x002e680000000200 */
[----:B------:R-:W-:Y:S04]  /*3050*/  LDSM.16.M88.4 R60, [R198] ;  /* 0x00000000c63c783b */ /* 0x000fe80000000200 */
[----:B------:R-:W5:Y:S04]  /*3060*/  LDSM.16.M88.4 R12, [R195+0x6000] ;  /* 0x00600000c30c783b */ /* 0x000f680000000200 */
[----:B------:R-:W5:Y:S04]  /*3070*/  LDSM.16.M88.4 R20, [R199+0x800] ;  /* 0x00080000c714783b */ /* 0x000f680000000200 */
[----:B------:R-:W5:Y:S01]  /*3080*/  LDSM.16.M88.4 R80, [R199+0x1000] ;  /* 0x00100000c750783b */ /* 0x000f620000000200 */
[C---:B--2---:R-:W-:Y:S03]  /*3090*/  HMMA.16816.F32.BF16 R16, R28.reuse, R24, RZ ;  /* 0x000000181c10723c */ /* 0x044fe600000418ff */
[----:B------:R-:W2:Y:S04]  /*30a0*/  LDSM.16.M88.4 R76, [R199+0x1800] ;  /* 0x00180000c74c783b */ /* 0x000ea80000000200 */
[----:B------:R-:W-:Y:S01]  /*30b0*/  LDSM.16.M88.4 R52, [R197] ;  /* 0x00000000c534783b */ /* 0x000fe20000000200 */
[C---:B------:R-:W-:Y:S03]  /*30c0*/  HMMA.16816.F32.BF16 R24, R28.reuse, R26, RZ ;  /* 0x0000001a1c18723c */ /* 0x040fe600000418ff */
[----:B------:R-:W-:Y:S03]  /*30d0*/  LDSM.16.M88.4 R56, [R195+0x6800] ;  /* 0x00680000c338783b */ /* 0x000fe60000000200 */
[C---:B---3--:R-:W-:Y:S01]  /*30e0*/  HMMA.16816.F32.BF16 R32, R28.reuse, R44, RZ ;  /* 0x0000002c1c20723c */ /* 0x048fe200000418ff */
[----:B------:R-:W-:Y:S04]  /*30f0*/  LDSM.16.M88.4 R48, [R195+0x7000] ;  /* 0x00700000c330783b */ /* 0x000fe80000000200 */
[----:B------:R-:W-:Y:S01]  /*3100*/  LDSM.16.M88.4 R84, [R188+0x1800] ;  /* 0x00180000bc54783b */ /* 0x000fe20000000200 */
[----:B----4-:R-:W-:Y:S03]  /*3110*/  HMMA.16816.F32.BF16 R72, R28, R68, RZ ;  /* 0x000000441c48723c */ /* 0x010fe600000418ff */
[----:B------:R-:W-:Y:S03]  /*3120*/  LDSM.16.M88.4 R88, [R195+0xa000] ;  /* 0x00a00000c358783b */ /* 0x000fe60000000200 */
[C---:B-1----:R-:W-:Y:S01]  /*3130*/  HMMA.16816.F32.BF16 R16, R36.reuse, R8, R16 ;  /* 0x000000082410723c */ /* 0x042fe20000041810 */
[----:B------:R-:W-:Y:S04]  /*3140*/  LDSM.16.M88.4 R92, [R201+0xa800] ;  /* 0x00a80000c95c783b */ /* 0x000fe80000000200 */
[----:B------:R-:W0:Y:S01]  /*3150*/  LDGDEPBAR ;  /* 0x00000000000079af */ /* 0x000e220000000000 */
[----:B------:R-:W-:Y:S03]  /*3160*/  HMMA.16816.F32.BF16 R24, R36, R10, R24 ;  /* 0x0000000a2418723c */ /* 0x000fe60000041818 */
[----:B------:R-:W1:Y:S03]  /*3170*/  LDSM.16.M88.4 R8, [R188] ;  /* 0x00000000bc08783b */ /* 0x000e660000000200 */
[C---:B------:R-:W-:Y:S06]  /*3180*/  HMMA.16816.F32.BF16 R44, R28.reuse, R46, RZ ;  /* 0x0000002e1c2c723c */ /* 0x040fec00000418ff */
[C---:B------:R-:W-:Y:S06]  /*3190*/  HMMA.16816.F32.BF16 R68, R28.reuse, R70, RZ ;  /* 0x000000461c44723c */ /* 0x040fec00000418ff */
[C---:B------:R-:W-:Y:S06]  /*31a0*/  HMMA.16816.F32.BF16 R64, R28.reuse, R40, RZ ;  /* 0x000000281c40723c */ /* 0x040fec00000418ff */
[----:B------:R-:W-:Y:S01]  /*31b0*/  HMMA.16816.F32.BF16 R28, R28, R42, RZ ;  /* 0x0000002a1c1c723c */ /* 0x000fe200000418ff */
[----:B------:R-:W3:Y:S05]  /*31c0*/  LDSM.16.M88.4 R40, [R195+0x7800] ;  /* 0x00780000c328783b */ /* 0x000eea0000000200 */
        /* <DEDUP_REMOVED lines=8> */
[----:B------:R-:W-:Y:S05]  /*3250*/  LDSM.16.M88.4 R80, [R195+0x8000] ;  /* 0x00800000c350783b */ /* 0x000fea0000000200 */
[C---:B--2---:R-:W-:Y:S06]  /*3260*/  HMMA.16816.F32.BF16 R64, R36.reuse, R76, R64 ;  /* 0x0000004c2440723c */ /* 0x044fec0000041840 */
[----:B------:R-:W-:Y:S01]  /*3270*/  HMMA.16816.F32.BF16 R28, R36, R78, R28 ;  /* 0x0000004e241c723c */ /* 0x000fe2000004181c */
[----:B------:R-:W-:Y:S04]  /*3280*/  LDSM.16.M88.4 R36, [R202+0x2000] ;  /* 0x00200000ca24783b */ /* 0x000fe80000000200 */
[----:B------:R-:W2:Y:S01]  /*3290*/  LDSM.16.M88.4 R76, [R201+0x8000] ;  /* 0x00800000c94c783b */ /* 0x000ea20000000200 */
        /* <DEDUP_REMOVED lines=9> */
[C---:B---3--:R-:W-:Y:S06]  /*3330*/  HMMA.16816.F32.BF16 R64, R60.reuse, R40, R64 ;  /* 0x000000283c40723c */ /* 0x048fec0000041840 */
[----:B------:R-:W-:Y:S01]  /*3340*/  HMMA.16816.F32.BF16 R60, R60, R42, R28 ;  /* 0x0000002a3c3c723c */ /* 0x000fe2000004181c */
[----:B------:R-:W3:Y:S04]  /*3350*/  LDSM.16.M88.4 R40, [R201+0x8800] ;  /* 0x00880000c928783b */ /* 0x000ee80000000200 */
[----:B------:R-:W4:Y:S01]  /*3360*/  LDSM.16.M88.4 R28, [R201+0x9000] ;  /* 0x00900000c91c783b */ /* 0x000f220000000200 */
[C---:B--2---:R-:W-:Y:S06]  /*3370*/  HMMA.16816.F32.BF16 R16, R36.reuse, R76, R16 ;  /* 0x0000004c2410723c */ /* 0x044fec0000041810 */
[----:B------:R-:W-:Y:S01]  /*3380*/  HMMA.16816.F32.BF16 R24, R36, R78, R24 ;  /* 0x0000004e2418723c */ /* 0x000fe20000041818 */
[----:B------:R-:W-:Y:S05]  /*3390*/  LDSM.16.M88.4 R76, [R195+0x8800] ;  /* 0x00880000c34c783b */ /* 0x000fea0000000200 */
        /* <DEDUP_REMOVED lines=12> */
[----:B------:R-:W1:Y:S01]  /*3460*/  LDSM.16.M88.4 R52, [R188+0x2000] ;  /* 0x00200000bc34783b */ /* 0x000e620000000200 */
[C---:B---3--:R-:W-:Y:S06]  /*3470*/  HMMA.16816.F32.BF16 R32, R36.reuse, R40, R32 ;  /* 0x000000282420723c */ /* 0x048fec0000041820 */
[C---:B------:R-:W-:Y:S01]  /*3480*/  HMMA.16816.F32.BF16 R44, R36.reuse, R42, R44 ;  /* 0x0000002a242c723c */ /* 0x040fe2000004182c */
[----:B------:R-:W3:Y:S05]  /*3490*/  LDSM.16.M88.4 R40, [R199+0x3000] ;  /* 0x00300000c728783b */ /* 0x000eea0000000200 */
[C---:B----4-:R-:W-:Y:S06]  /*34a0*/  HMMA.16816.F32.BF16 R72, R36.reuse, R28, R72 ;  /* 0x0000001c2448723c */ /* 0x050fec0000041848 */
[----:B------:R-:W-:Y:S01]  /*34b0*/  HMMA.16816.F32.BF16 R68, R36, R30, R68 ;  /* 0x0000001e2444723c */ /* 0x000fe20000041844 */
[----:B------:R-:W4:Y:S05]  /*34c0*/  LDSM.16.M88.4 R28, [R199+0x3800] ;  /* 0x00380000c71c783b */ /* 0x000f2a0000000200 */
[C---:B--2---:R-:W-:Y:S06]  /*34d0*/  HMMA.16816.F32.BF16 R16, R12.reuse, R80, R16 ;  /* 0x000000500c10723c */ /* 0x044fec0000041810 */
        /* <DEDUP_REMOVED lines=9> */
[C---:B-1----:R-:W-:Y:S06]  /*3570*/  HMMA.16816.F32.BF16 R16, R84.reuse, R52, R16 ;  /* 0x000000345410723c */ /* 0x042fec0000041810 */
[----:B------:R-:W-:Y:S01]  /*3580*/  HMMA.16816.F32.BF16 R24, R84, R54, R24 ;  /* 0x000000365418723c */ /* 0x000fe20000041818 */
[----:B------:R-:W-:Y:S05]  /*3590*/  LDSM.16.M88.4 R52, [R201+0xb000] ;  /* 0x00b00000c934783b */ /* 0x000fea0000000200 */
[C---:B---3--:R-:W-:Y:S06]  /*35a0*/  HMMA.16816.F32.BF16 R72, R8.reuse, R40, R72 ;  /* 0x000000280848723c */ /* 0x048fec0000041848 */
[C---:B------:R-:W-:Y:S01]  /*35b0*/  HMMA.16816.F32.BF16 R68, R8.reuse, R42, R68 ;  /* 0x0000002a0844723c */ /* 0x040fe20000041844 */
[----:B------:R-:W-:Y:S05]  /*35c0*/  LDSM.16.M88.4 R40, [R200+0x4000] ;  /* 0x00400000c828783b */ /* 0x000fea0000000200 */
[C---:B----4-:R-:W-:Y:S06]  /*35d0*/  HMMA.16816.F32.BF16 R64, R8.reuse, R28, R64 ;  /* 0x0000001c0840723c */ /* 0x050fec0000041840 */
[----:B------:R-:W-:Y:S01]  /*35e0*/  HMMA.16816.F32.BF16 R60, R8, R30, R60 ;  /* 0x0000001e083c723c */ /* 0x000fe2000004183c */
[----:B------:R-:W1:Y:S04]  /*35f0*/  LDSM.16.M88.4 R28, [R199+0x4000] ;  /* 0x00400000c71c783b */ /* 0x000e680000000200 */
[----:B------:R-:W3:Y:S01]  /*3600*/  LDSM.16.M88.4 R8, [R188+0x2800] ;  /* 0x00280000bc08783b */ /* 0x000ee20000000200 */
[C---:B--2---:R-:W-:Y:S06]  /*3610*/  HMMA.16816.F32.BF16 R16, R56.reuse, R20, R16 ;  /* 0x000000143810723c */ /* 0x044fec0000041810 */
[----:B------:R-:W-:Y:S01]  /*3620*/  HMMA.16816.F32.BF16 R24, R56, R22, R24 ;  /* 0x000000163818723c */ /* 0x000fe20000041818 */
        /* <DEDUP_REMOVED lines=12> */
[----:B------:R-:W-:Y:S01]  /*36f0*/  HMMA.16816.F32.BF16 R24, R40, R30, R24 ;  /* 0x0000001e2818723c */ /* 0x000fe20000041818 */
[----:B------:R-:W-:Y:S05]  /*3700*/  LDSM.16.M88.4 R28, [R195+0xa800] ;  /* 0x00a80000c31c783b */ /* 0x000fea0000000200 */
[C---:B---3--:R-:W-:Y:S06]  /*3710*/  HMMA.16816.F32.BF16 R32, R84.reuse, R8, R32 ;  /* 0x000000085420723c */ /* 0x048fec0000041820 */
[C---:B------:R-:W-:Y:S01]  /*3720*/  HMMA.16816.F32.BF16 R44, R84.reuse, R10, R44 ;  /* 0x0000000a542c723c */ /* 0x040fe2000004182c */
[----:B------:R-:W1:Y:S05]  /*3730*/  LDSM.16.M88.4 R8, [R197+0x4000] ;  /* 0x00400000c508783b */ /* 0x000e6a0000000200 */
[C---:B------:R-:W-:Y:S06]  /*3740*/  HMMA.16816.F32.BF16 R72, R84.reuse, R80, R72 ;  /* 0x000000505448723c */ /* 0x040fec0000041848 */
[----:B--2---:R-:W-:Y:S06]  /*3750*/  HMMA.16816.F32.BF16 R64, R84, R76, R64 ;  /* 0x0000004c5440723c */ /* 0x004fec0000041840 */
[----:B----4-:R-:W-:Y:S06]  /*3760*/  HMMA.16816.F32.BF16 R16, R12, R88, R16 ;  /* 0x000000580c10723c */ /* 0x010fec0000041810 */
[----:B------:R-:W-:Y:S01]  /*3770*/  HMMA.16816.F32.BF16 R60, R84, R78, R60 ;  /* 0x0000004e543c723c */ /* 0x000fe2000004183c */
[----:B------:R-:W2:Y:S05]  /*3780*/  LDSM.16.M88.4 R76, [R199+0x5000] ;  /* 0x00500000c74c783b */ /* 0x000eaa0000000200 */
[----:B------:R-:W-:Y:S06]  /*3790*/  HMMA.16816.F32.BF16 R24, R12, R90, R24 ;  /* 0x0000005a0c18723c */ /* 0x000fec0000041818 */
[----:B------:R-:W-:Y:S06]  /*37a0*/  HMMA.16816.F32.BF16 R44, R56, R94, R44 ;  /* 0x0000005e382c723c */ /* 0x000fec000004182c */
[----:B------:R-:W-:Y:S06]  /*37b0*/  HMMA.16816.F32.BF16 R68, R84, R82, R68 ;  /* 0x000000525444723c */ /* 0x000fec0000041844 */
[----:B------:R-:W-:Y:S01]  /*37c0*/  HMMA.16816.F32.BF16 R80, R56, R52, R72 ;  /* 0x000000343850723c */ /* 0x000fe20000041848 */
[----:B------:R-:W-:Y:S05]  /*37d0*/  LDSM.16.M88.4 R72, [R188+0x4800] ;  /* 0x00480000bc48783b */ /* 0x000fea0000000200 */
[C---:B-1----:R-:W-:Y:S06]  /*37e0*/  HMMA.16816.F32.BF16 R16, R8.reuse, R20, R16 ;  /* 0x000000140810723c */ /* 0x042fec0000041810 */
[----:B------:R-:W-:Y:S01]  /*37f0*/  HMMA.16816.F32.BF16 R24, R8, R22, R24 ;  /* 0x000000160818723c */ /* 0x000fe20000041818 */
[----:B------:R-:W1:Y:S05]  /*3800*/  LDSM.16.M88.4 R20, [R195+0xb000] ;  /* 0x00b00000c314783b */ /* 0x000e6a0000000200 */
[----:B------:R-:W-:Y:S06]  /*3810*/  HMMA.16816.F32.BF16 R44, R40, R38, R44 ;  /* 0x00000026282c723c */ /* 0x000fec000004182c */
[----:B------:R-:W-:Y:S06]  /*3820*/  HMMA.16816.F32.BF16 R32, R56, R92, R32 ;  /* 0x0000005c3820723c */ /* 0x000fec0000041820 */
[----:B--2---:R-:W-:Y:S01]  /*3830*/  HMMA.16816.F32.BF16 R80, R40, R76, R80 ;  /* 0x0000004c2850723c */ /* 0x004fe20000041850 */
[----:B------:R-:W-:-:S05]  /*3840*/  FMUL.FTZ R16, R16, UR5 ;  /* 0x0000000510107c20 */ /* 0x000fca0008410000 */
[----:B------:R-:W-:Y:S01]  /*3850*/  HMMA.16816.F32.BF16 R68, R56, R54, R68 ;  /* 0x000000363844723c */ /* 0x000fe20000041844 */
[----:B------:R-:W2:Y:S01]  /*3860*/  LDSM.16.M88.4 R52, [R199+0x5800] ;  /* 0x00580000c734783b */ /* 0x000ea20000000200 */
[----:B------:R-:W-:Y:S01]  /*3870*/  FMUL.FTZ R24, R24, UR5 ;  /* 0x0000000518187c20 */ /* 0x000fe20008410000 */
[----:B------:R-:W-:-:S03]  /*3880*/  FMUL.FTZ R25, R25, UR5 ;  /* 0x0000000519197c20 */ /* 0x000fc60008410000 */
[----:B------:R-:W-:Y:S01]  /*3890*/  HMMA.16816.F32.BF16 R44, R12, R30, R44 ;  /* 0x0000001e0c2c723c */ /* 0x000fe2000004182c */
[----:B------:R-:W-:Y:S05]  /*38a0*/  MUFU.TANH R38, R24 ;  /* 0x0000001800267308 */ /* 0x000fea0000002400 */
[----:B------:R-:W-:Y:S01]  /*38b0*/  HMMA.16816.F32.BF16 R32, R40, R36, R32 ;  /* 0x000000242820723c */ /* 0x000fe20000041820 */
[----:B------:R-:W-:Y:S01]  /*38c0*/  LOP3.LUT R31, R98, 0xffffffe0, RZ, 0xc0, !PT ;  /* 0xffffffe0621f7812 */ /* 0x000fe200078ec0ff */
[----:B------:R-:W-:Y:S01]  /*38d0*/  FMUL.FTZ R30, R26, UR5 ;  /* 0x000000051a1e7c20 */ /* 0x000fe20008410000 */
[----:B------:R-:W-:Y:S03]  /*38e0*/  MUFU.TANH R39, R25 ;  /* 0x0000001900277308 */ /* 0x000fe60000002400 */
[----:B------:R-:W-:Y:S01]  /*38f0*/  IMAD.IADD R0, R96, 0x1, -R31 ;  /* 0x0000000160007824 */ /* 0x000fe200078e0a1f */
[----:B------:R-:W-:Y:S01]  /*3900*/  HMMA.16816.F32.BF16 R64, R56, R48, R64 ;  /* 0x000000303840723c */ /* 0x000fe20000041840 */
[----:B------:R-:W-:Y:S01]  /*3910*/  FMUL.FTZ R37, R18, UR5 ;  /* 0x0000000512257c20 */ /* 0x000fe20008410000 */
[----:B------:R-:W-:Y:S01]  /*3920*/  FMUL.FTZ R36, R19, UR5 ;  /* 0x0000000513247c20 */ /* 0x000fe20008410000 */
[----:B------:R-:W-:-:S03]  /*3930*/  IMAD.IADD R31, R4, 0x1, R215 ;  /* 0x00000001041f7824 */ /* 0x000fc600078e02d7 */
[----:B------:R-:W-:Y:S01]  /*3940*/  HMMA.16816.F32.BF16 R60, R56, R50, R60 ;  /* 0x00000032383c723c */ /* 0x000fe2000004183c */
[----:B------:R-:W-:Y:S05]  /*3950*/  MUFU.TANH R37, R37 ;  /* 0x0000002500257308 */ /* 0x000fea0000002400 */
[C---:B-1----:R-:W-:Y:S03]  /*3960*/  HMMA.16816.F32.BF16 R80, R12.reuse, R20, R80 ;  /* 0x000000140c50723c */ /* 0x042fe60000041850 */
[----:B------:R-:W-:Y:S03]  /*3970*/  MUFU.TANH R36, R36 ;  /* 0x0000002400247308 */ /* 0x000fe60000002400 */
[----:B------:R-:W-:Y:S01]  /*3980*/  HMMA.16816.F32.BF16 R32, R12, R28, R32 ;  /* 0x0000001c0c20723c */ /* 0x000fe20000041820 */
[----:B------:R-:W-:Y:S01]  /*3990*/  SHF.R.S32.HI R21, RZ, 0x1f, R0 ;  /* 0x0000001fff157819 */ /* 0x000fe20000011400 */
[----:B------:R-:W-:-:S03]  /*39a0*/  VIADD R20, R31, 0x1 ;  /* 0x000000011f147836 */ /* 0x000fc60000000000 */
[----:B------:R-:W-:Y:S01]  /*39b0*/  LEA.HI R0, R21, R0, RZ, 0x2 ;  /* 0x0000000015007211 */ /* 0x000fe200078f10ff */
[----:B------:R1:W3:Y:S01]  /*39c0*/  MUFU.TANH R29, R16 ;  /* 0x00000010001d7308 */ /* 0x0002e20000002400 */
[----:B------:R-:W-:Y:S01]  /*39d0*/  FMUL.FTZ R28, R17, UR5 ;  /* 0x00000005111c7c20 */ /* 0x000fe20008410000 */
[----:B------:R-:W-:Y:S01]  /*39e0*/  HMMA.16816.F32.BF16 R68, R40, R78, R68 ;  /* 0x0000004e2844723c */ /* 0x000fe20000041844 */
[----:B------:R-:W-:Y:S01]  /*39f0*/  SHF.R.S32.HI R0, RZ, 0x2, R0 ;  /* 0x00000002ff007819 */ /* 0x000fe20000011400 */
[----:B------:R-:W-:-:S04]  /*3a00*/  VIADD R21, R31, 0x8 ;  /* 0x000000081f157836 */ /* 0x000fc80000000000 */
[----:B------:R-:W-:Y:S01]  /*3a10*/  IMAD.IADD R213, R0, 0x1, R213 ;  /* 0x0000000100d57824 */ /* 0x000fe200078e02d5 */
[C---:B--2---:R-:W-:Y:S01]  /*3a20*/  HMMA.16816.F32.BF16 R64, R40.reuse, R52, R64 ;  /* 0x000000342840723c */ /* 0x044fe20000041840 */
[----:B------:R-:W2:Y:S01]  /*3a30*/  MUFU.TANH R28, R28 ;  /* 0x0000001c001c7308 */ /* 0x000ea20000002400 */
[----:B------:R-:W-:Y:S01]  /*3a40*/  LOP3.LUT R0, R3, R6, RZ, 0xfc, !PT ;  /* 0x0000000603007212 */ /* 0x000fe200078efcff */
[C---:B------:R-:W-:Y:S01]  /*3a50*/  VIADD R211, R213.reuse, 0x8 ;  /* 0x00000008d5d37836 */ /* 0x040fe20000000000 */
[C---:B------:R-:W-:Y:S02]  /*3a60*/  VIADDMNMX R212, R213.reuse, UR12, R212, PT ;  /* 0x0000000cd5d47c46 */ /* 0x040fe4000b8001d4 */
[----:B------:R-:W-:Y:S01]  /*3a70*/  HMMA.16816.F32.BF16 R60, R40, R54, R60 ;  /* 0x00000036283c723c */ /* 0x000fe2000004183c */
[----:B------:R-:W-:Y:S01]  /*3a80*/  VIADDMNMX R213, R213, UR17, RZ, !PT ;  /* 0x00000011d5d57c46 */ /* 0x000fe2000f8001ff */
[----:B-1----:R-:W1:Y:S01]  /*3a90*/  LDSM.16.M88.4 R16, [R195+0xb800] ;  /* 0x00b80000c310783b */ /* 0x002e620000000200 */
[C---:B------:R-:W-:Y:S01]  /*3aa0*/  IADD3 R210, R211.reuse, UR10, R210 ;  /* 0x0000000ad3d27c10 */ /* 0x040fe2000fffe0d2 */
[----:B------:R4:W-:Y:S01]  /*3ab0*/  MUFU.TANH R40, R30 ;  /* 0x0000001e00287308 */ /* 0x0009e20000002400 */
[----:B------:R-:W-:Y:S01]  /*3ac0*/  VIADDMNMX R211, R211, UR17, RZ, !PT ;  /* 0x00000011d3d37c46 */ /* 0x000fe2000f8001ff */
[----:B------:R-:W-:Y:S01]  /*3ad0*/  HMMA.16816.F32.BF16 R32, R8, R72, R32 ;  /* 0x000000480820723c */ /* 0x000fe20000041820 */
[----:B------:R-:W-:Y:S01]  /*3ae0*/  FMUL.FTZ R41, R27, UR5 ;  /* 0x000000051b297c20 */ /* 0x000fe20008410000 */
[----:B------:R-:W-:Y:S01]  /*3af0*/  VIMNMX R210, R210, UR16, PT ;  /* 0x00000010d2d27c48 */ /* 0x000fe2000bfe0100 */
[----:B------:R-:W5:Y:S01]  /*3b00*/  LDSM.16.M88.4 R24, [R188+0x5000] ;  /* 0x00500000bc18783b */ /* 0x000f620000000200 */
[----:B------:R-:W-:-:S02]  /*3b10*/  ISETP.GE.AND P4, PT, R20, R212, PT ;  /* 0x000000d41400720c */ /* 0x000fc40003f86270 */
[C---:B------:R-:W-:Y:S01]  /*3b20*/  ISETP.GE.AND P2, PT, R20.reuse, R210, PT ;  /* 0x000000d21400720c */ /* 0x040fe20003f46270 */
[----:B------:R-:W-:Y:S01]  /*3b30*/  HMMA.16816.F32.BF16 R68, R12, R22, R68 ;  /* 0x000000160c44723c */ /* 0x000fe20000041844 */
[C---:B------:R-:W-:Y:S01]  /*3b40*/  ISETP.GE.AND P6, PT, R31.reuse, R212, PT ;  /* 0x000000d41f00720c */ /* 0x040fe20003fc6270 */
[----:B------:R-:W2:Y:S01]  /*3b50*/  MUFU.TANH R41, R41 ;  /* 0x0000002900297308 */ /* 0x000ea20000002400 */
[C---:B------:R-:W-:Y:S02]  /*3b60*/  ISETP.GE.AND P1, PT, R31.reuse, R210, PT ;  /* 0x000000d21f00720c */ /* 0x040fe40003f26270 */
[C---:B------:R-:W-:Y:S01]  /*3b70*/  ISETP.LT.OR P4, PT, R20.reuse, R213, P4 ;  /* 0x000000d51400720c */ /* 0x040fe20002781670 */
[----:B------:R-:W-:Y:S01]  /*3b80*/  HMMA.16816.F32.BF16 R44, R8, R74, R44 ;  /* 0x0000004a082c723c */ /* 0x000fe2000004182c */
[----:B------:R-:W-:Y:S01]  /*3b90*/  ISETP.LT.OR P2, PT, R20, R211, P2 ;  /* 0x000000d31400720c */ /* 0x000fe20001741670 */
[C---:B------:R-:W-:Y:S01]  /*3ba0*/  VIADD R20, R31.reuse, 0x9 ;  /* 0x000000091f147836 */ /* 0x040fe20000000000 */
[----:B------:R-:W-:-:S02]  /*3bb0*/  ISETP.LT.OR P6, PT, R31, R213, P6 ;  /* 0x000000d51f00720c */ /* 0x000fc400037c1670 */
[----:B------:R-:W-:Y:S02]  /*3bc0*/  ISETP.LT.OR P1, PT, R31, R211, P1 ;  /* 0x000000d31f00720c */ /* 0x000fe40000f21670 */
[----:B---3--:R-:W-:Y:S02]  /*3bd0*/  FSEL R29, R29, -INF , !P6 ;  /* 0xff8000001d1d7808 */ /* 0x008fe40007000000 */
[----:B----4-:R-:W-:Y:S01]  /*3be0*/  FSEL R30, R37, -INF , !P1 ;  /* 0xff800000251e7808 */ /* 0x010fe20004800000 */
[----:B------:R-:W-:Y:S01]  /*3bf0*/  VIADD R37, R31, 0x11 ;  /* 0x000000111f257836 */ /* 0x000fe20000000000 */
[-C--:B------:R-:W-:Y:S01]  /*3c00*/  ISETP.GE.AND P0, PT, R21, R212.reuse, PT ;  /* 0x000000d41500720c */ /* 0x080fe20003f06270 */
[----:B------:R-:W-:Y:S01]  /*3c10*/  FMUL.FTZ R32, R32, UR5 ;  /* 0x0000000520207c20 */ /* 0x000fe20008410000 */
[----:B------:R-:W-:Y:S01]  /*3c20*/  ISETP.GE.AND P5, PT, R20, R212, PT ;  /* 0x000000d41400720c */ /* 0x000fe20003fa6270 */
[----:B------:R-:W-:Y:S01]  /*3c30*/  FMUL.FTZ R33, R33, UR5 ;  /* 0x0000000521217c20 */ /* 0x000fe20008410000 */
[----:B------:R-:W-:-:S02]  /*3c40*/  ISETP.GE.AND P6, PT, R21, R210, PT ;  /* 0x000000d21500720c */ /* 0x000fc40003fc6270 */
[C---:B------:R-:W-:Y:S01]  /*3c50*/  ISETP.GE.AND P1, PT, R20.reuse, R210, PT ;  /* 0x000000d21400720c */ /* 0x040fe20003f26270 */
[----:B------:R-:W3:Y:S01]  /*3c60*/  MUFU.TANH R32, R32 ;  /* 0x0000002000207308 */ /* 0x000ee20000002400 */
[C---:B------:R-:W-:Y:S02]  /*3c70*/  ISETP.LT.OR P0, PT, R21.reuse, R213, P0 ;  /* 0x000000d51500720c */ /* 0x040fe40000701670 */
[----:B------:R-:W-:Y:S02]  /*3c80*/  ISETP.LT.OR P6, PT, R21, R211, P6 ;  /* 0x000000d31500720c */ /* 0x000fe400037c1670 */
[C---:B------:R-:W-:Y:S01]  /*3c90*/  ISETP.LT.OR P5, PT, R20.reuse, R213, P5 ;  /* 0x000000d51400720c */ /* 0x040fe20002fa1670 */
[----:B-1----:R-:W-:Y:S01]  /*3ca0*/  HMMA.16816.F32.BF16 R64, R12, R16, R64 ;  /* 0x000000100c40723c */ /* 0x002fe20000041840 */
[----:B------:R-:W-:Y:S01]  /*3cb0*/  ISETP.LT.OR P1, PT, R20, R211, P1 ;  /* 0x000000d31400720c */ /* 0x000fe20000f21670 */
[----:B------:R-:W-:Y:S01]  /*3cc0*/  FMUL.FTZ R6, R45, UR5 ;  /* 0x000000052d067c20 */ /* 0x000fe20008410000 */
[----:B------:R-:W1:Y:S01]  /*3cd0*/  LDSM.16.M88.4 R20, [R188+0x5800] ;  /* 0x00580000bc14783b */ /* 0x000e620000000200 */
[----:B------:R-:W-:Y:S01]  /*3ce0*/  FMUL.FTZ R44, R44, UR5 ;  /* 0x000000052c2c7c20 */ /* 0x000fe20008410000 */
[----:B------:R-:W-:Y:S01]  /*3cf0*/  MUFU.TANH R33, R33 ;  /* 0x0000002100217308 */ /* 0x000fe20000002400 */
[----:B-----5:R-:W-:Y:S01]  /*3d00*/  HMMA.16816.F32.BF16 R80, R8, R24, R80 ;  /* 0x000000180850723c */ /* 0x020fe20000041850 */
[----:B------:R-:W-:Y:S01]  /*3d10*/  FMUL.FTZ R17, R34, UR5 ;  /* 0x0000000522117c20 */ /* 0x000fe20008410000 */
[----:B------:R-:W-:Y:S01]  /*3d20*/  FMUL.FTZ R16, R35, UR5 ;  /* 0x0000000523107c20 */ /* 0x000fe20008410000 */
[----:B------:R-:W-:Y:S01]  /*3d30*/  FMUL.FTZ R34, R47, UR5 ;  /* 0x000000052f227c20 */ /* 0x000fe20008410000 */
[----:B------:R-:W-:Y:S01]  /*3d40*/  FMUL.FTZ R35, R46, UR5 ;  /* 0x000000052e237c20 */ /* 0x000fe20008410000 */
[----:B------:R-:W-:Y:S01]  /*3d50*/  FSEL R36, R36, -INF , !P2 ;  /* 0xff80000024247808 */ /* 0x000fe20005000000 */
[----:B------:R-:W-:Y:S01]  /*3d60*/  HMMA.16816.F32.BF16 R60, R12, R18, R60 ;  /* 0x000000120c3c723c */ /* 0x000fe2000004183c */
[----:B------:R-:W4:Y:S01]  /*3d70*/  MUFU.TANH R17, R17 ;  /* 0x0000001100117308 */ /* 0x000f220000002400 */
[----:B--2---:R-:W-:Y:S01]  /*3d80*/  FSEL R25, R28, -INF , !P4 ;  /* 0xff8000001c197808 */ /* 0x004fe20006000000 */
[----:B------:R-:W-:-:S04]  /*3d90*/  DEPBAR.LE SB0, 0x0 ;  /* 0x000080000000791a */ /* 0x000fc80000000000 */
[----:B------:R-:W-:Y:S01]  /*3da0*/  HMMA.16816.F32.BF16 R68, R8, R26, R68 ;  /* 0x0000001a0844723c */ /* 0x000fe20000041844 */
[----:B------:R-:W-:Y:S01]  /*3db0*/  VIADD R13, R31, 0x19 ;  /* 0x000000191f0d7836 */ /* 0x000fe20000000000 */
[----:B------:R-:W2:Y:S01]  /*3dc0*/  MUFU.TANH R6, R6 ;  /* 0x0000000600067308 */ /* 0x000ea20000002400 */
[----:B------:R-:W-:Y:S01]  /*3dd0*/  FSEL R18, R41, -INF , !P1 ;  /* 0xff80000029127808 */ /* 0x000fe20004800000 */
[C---:B------:R-:W-:Y:S01]  /*3de0*/  VIADD R14, R31.reuse, 0x18 ;  /* 0x000000181f0e7836 */ /* 0x040fe20000000000 */
[----:B------:R-:W-:Y:S01]  /*3df0*/  FSEL R24, R40, -INF , !P6 ;  /* 0xff80000028187808 */ /* 0x000fe20007000000 */
[C---:B------:R-:W-:Y:S01]  /*3e00*/  VIADD R19, R31.reuse, 0x21 ;  /* 0x000000211f137836 */ /* 0x040fe20000000000 */
[----:B------:R-:W-:Y:S01]  /*3e10*/  FSEL R27, R38, -INF , !P0 ;  /* 0xff800000261b7808 */ /* 0x000fe20004000000 */
[----:B------:R-:W-:Y:S01]  /*3e20*/  VIADD R26, R31, 0x10 ;  /* 0x000000101f1a7836 */ /* 0x000fe20000000000 */
[-C--:B------:R-:W-:Y:S01]  /*3e30*/  ISETP.GE.AND P1, PT, R13, R212.reuse, PT ;  /* 0x000000d40d00720c */ /* 0x080fe20003f26270 */
[----:B------:R-:W5:Y:S01]  /*3e40*/  MUFU.TANH R16, R16 ;  /* 0x0000001000107308 */ /* 0x000f620000002400 */
[----:B------:R-:W-:Y:S01]  /*3e50*/  FMUL.FTZ R80, R80, UR5 ;  /* 0x0000000550507c20 */ /* 0x000fe20008410000 */
[----:B------:R-:W-:Y:S01]  /*3e60*/  FMUL.FTZ R81, R81, UR5 ;  /* 0x0000000551517c20 */ /* 0x000fe20008410000 */
[----:B------:R-:W-:Y:S01]  /*3e70*/  ISETP.GE.AND P4, PT, R26, R212, PT ;  /* 0x000000d41a00720c */ /* 0x000fe20003f86270 */
[----:B------:R-:W-:Y:S01]  /*3e80*/  FMUL.FTZ R82, R82, UR5 ;  /* 0x0000000552527c20 */ /* 0x000fe20008410000 */
[C---:B------:R-:W-:Y:S01]  /*3e90*/  ISETP.GE.AND P0, PT, R26.reuse, R210, PT ;  /* 0x000000d21a00720c */ /* 0x040fe20003f06270 */
[----:B------:R-:W-:Y:S01]  /*3ea0*/  FMUL.FTZ R83, R83, UR5 ;  /* 0x0000000553537c20 */ /* 0x000fe20008410000 */
[----:B------:R-:W-:Y:S01]  /*3eb0*/  ISETP.LT.OR P4, PT, R26, R213, P4 ;  /* 0x000000d51a00720c */ /* 0x000fe20002781670 */
[----:B------:R-:W5:Y:S01]  /*3ec0*/  MUFU.TANH R3, R44 ;  /* 0x0000002c00037308 */ /* 0x000f620000002400 */
[----:B------:R-:W-:-:S02]  /*3ed0*/  ISETP.GE.AND P2, PT, R37, R212, PT ;  /* 0x000000d42500720c */ /* 0x000fc40003f46270 */
[----:B------:R-:W-:Y:S02]  /*3ee0*/  ISETP.GE.AND P6, PT, R37, R210, PT ;  /* 0x000000d22500720c */ /* 0x000fe40003fc6270 */
[----:B------:R-:W-:Y:S01]  /*3ef0*/  ISETP.LT.OR P0, PT, R26, R211, P0 ;  /* 0x000000d31a00720c */ /* 0x000fe20000701670 */
[C---:B-1----:R-:W-:Y:S01]  /*3f00*/  HMMA.16816.F32.BF16 R64, R8.reuse, R20, R64 ;  /* 0x000000140840723c */ /* 0x042fe20000041840 */
[----:B------:R-:W-:Y:S01]  /*3f10*/  FSEL R39, R39, -INF , !P5 ;  /* 0xff80000027277808 */ /* 0x000fe20006800000 */
[----:B------:R-:W1:Y:S01]  /*3f20*/  MUFU.TANH R163, R80 ;  /* 0x0000005000a37308 */ /* 0x000e620000002400 */
[-C--:B------:R-:W-:Y:S01]  /*3f30*/  ISETP.LT.OR P1, PT, R13, R213.reuse, P1 ;  /* 0x000000d50d00720c */ /* 0x080fe20000f21670 */
[----:B------:R-:W-:Y:S01]  /*3f40*/  FMUL.FTZ R68, R68, UR5 ;  /* 0x0000000544447c20 */ /* 0x000fe20008410000 */
[----:B------:R-:W-:Y:S01]  /*3f50*/  ISETP.GE.AND P5, PT, R14, R212, PT ;  /* 0x000000d40e00720c */ /* 0x000fe20003fa6270 */
[----:B------:R-:W-:Y:S01]  /*3f60*/  HMMA.16816.F32.BF16 R60, R8, R22, R60 ;  /* 0x00000016083c723c */ /* 0x000fe2000004183c */
[----:B---3--:R-:W-:Y:S01]  /*3f70*/  FSEL R15, R32, -INF , !P4 ;  /* 0xff800000200f7808 */ /* 0x008fe20006000000 */
[----:B------:R-:W-:Y:S01]  /*3f80*/  VIADD R20, R31, 0x20 ;  /* 0x000000201f147836 */ /* 0x000fe20000000000 */
[-C--:B------:R-:W-:Y:S01]  /*3f90*/  ISETP.GE.AND P4, PT, R14, R210.reuse, PT ;  /* 0x000000d20e00720c */ /* 0x080fe20003f86270 */
[----:B------:R-:W3:Y:S01]  /*3fa0*/  MUFU.TANH R171, R81 ;  /* 0x0000005100ab7308 */ /* 0x000ee20000002400 */
[----:B------:R-:W-:Y:S01]  /*3fb0*/  ISETP.LT.OR P2, PT, R37, R213, P2 ;  /* 0x000000d52500720c */ /* 0x000fe20001741670 */
[----:B------:R-:W-:Y:S01]  /*3fc0*/  FMUL.FTZ R69, R69, UR5 ;  /* 0x0000000545457c20 */ /* 0x000fe20008410000 */
[----:B------:R-:W-:Y:S01]  /*3fd0*/  ISETP.LT.OR P6, PT, R37, R211, P6 ;  /* 0x000000d32500720c */ /* 0x000fe200037c1670 */
[----:B------:R-:W-:Y:S01]  /*3fe0*/  FMUL.FTZ R70, R70, UR5 ;  /* 0x0000000546467c20 */ /* 0x000fe20008410000 */
[----:B----4-:R-:W-:Y:S01]  /*3ff0*/  FSEL R12, R17, -INF , !P0 ;  /* 0xff800000110c7808 */ /* 0x010fe20004000000 */
[----:B------:R-:W-:Y:S01]  /*4000*/  VIADD R8, R31, 0x28 ;  /* 0x000000281f087836 */ /* 0x000fe20000000000 */
[----:B------:R-:W-:Y:S01]  /*4010*/  ISETP.GE.AND P0, PT, R13, R210, PT ;  /* 0x000000d20d00720c */ /* 0x000fe20003f06270 */
[----:B------:R-:W4:Y:S01]  /*4020*/  MUFU.TANH R34, R34 ;  /* 0x0000002200227308 */ /* 0x000f220000002400 */
[----:B--2---:R-:W-:Y:S01]  /*4030*/  FSEL R9, R6, -INF , !P1 ;  /* 0xff80000006097808 */ /* 0x004fe20004800000 */
[----:B------:R-:W-:Y:S01]  /*4040*/  FMUL.FTZ R71, R71, UR5 ;  /* 0x0000000547477c20 */ /* 0x000fe20008410000 */
[----:B------:R-:W-:-:S02]  /*4050*/  ISETP.LT.OR P5, PT, R14, R213, P5 ;  /* 0x000000d50e00720c */ /* 0x000fc40002fa1670 */
[----:B------:R-:W-:Y:S01]  /*4060*/  ISETP.GT.AND P1, PT, R206, R203, PT ;  /* 0x000000cbce00720c */ /* 0x000fe20003f24270 */
[----:B------:R-:W-:Y:S01]  /*4070*/  FMUL.FTZ R64, R64, UR5 ;  /* 0x0000000540407c20 */ /* 0x000fe20008410000 */
[-C--:B------:R-:W-:Y:S01]  /*4080*/  ISETP.LT.OR P4, PT, R14, R211.reuse, P4 ;  /* 0x000000d30e00720c */ /* 0x080fe20002781670 */
[----:B------:R-:W2:Y:S01]  /*4090*/  MUFU.TANH R222, R82 ;  /* 0x0000005200de7308 */ /* 0x000ea20000002400 */
[----:B------:R-:W-:Y:S01]  /*40a0*/  FSEL R17, R33, -INF , !P2 ;  /* 0xff80000021117808 */ /* 0x000fe20005000000 */
[----:B------:R-:W-:Y:S01]  /*40b0*/  FMUL.FTZ R66, R66, UR5 ;  /* 0x0000000542427c20 */ /* 0x000fe20008410000 */
[----:B-----5:R-:W-:Y:S01]  /*40c0*/  FSEL R14, R16, -INF , !P6 ;  /* 0xff800000100e7808 */ /* 0x020fe20007000000 */
[----:B------:R-:W-:Y:S01]  /*40d0*/  FMUL.FTZ R67, R67, UR5 ;  /* 0x0000000543437c20 */ /* 0x000fe20008410000 */
[----:B------:R-:W-:Y:S01]  /*40e0*/  ISETP.LT.OR P0, PT, R13, R211, P0 ;  /* 0x000000d30d00720c */ /* 0x000fe20000701670 */
[----:B------:R-:W-:Y:S01]  /*40f0*/  FMUL.FTZ R65, R65, UR5 ;  /* 0x0000000541417c20 */ /* 0x000fe20008410000 */
[CC--:B------:R-:W-:Y:S01]  /*4100*/  ISETP.GE.AND P2, PT, R20.reuse, R212.reuse, PT ;  /* 0x000000d41400720c */ /* 0x0c0fe20003f46270 */
[----:B------:R-:W5:Y:S01]  /*4110*/  MUFU.TANH R35, R35 ;  /* 0x0000002300237308 */ /* 0x000f620000002400 */
[----:B------:R-:W-:Y:S01]  /*4120*/  ISETP.GE.AND P6, PT, R19, R212, PT ;  /* 0x000000d41300720c */ /* 0x000fe20003fc6270 */
[----:B------:R-:W5:Y:S01]  /*4130*/  @!P1 LDC.64 R218, c[0x0][0x218] ;  /* 0x00008600ffda9b82 */ /* 0x000f620000000a00 */
[----:B------:R-:W-:Y:S01]  /*4140*/  FSEL R13, R3, -INF , !P5 ;  /* 0xff800000030d7808 */ /* 0x000fe20006800000 */
[----:B------:R-:W-:Y:S01]  /*4150*/  VIADD R3, R31, 0x29 ;  /* 0x000000291f037836 */ /* 0x000fe20000000000 */
[----:B------:R-:W-:Y:S01]  /*4160*/  ISETP.GE.AND P5, PT, R20, R210, PT ;  /* 0x000000d21400720c */ /* 0x000fe20003fa6270 */
[----:B------:R-:W-:Y:S01]  /*4170*/  FMUL.FTZ R60, R60, UR5 ;  /* 0x000000053c3c7c20 */ /* 0x000fe20008410000 */
[CC--:B------:R-:W-:Y:S01]  /*4180*/  ISETP.LT.OR P2, PT, R20.reuse, R213.reuse, P2 ;  /* 0x000000d51400720c */ /* 0x0c0fe20001741670 */
[----:B------:R-:W5:Y:S01]  /*4190*/  MUFU.TANH R165, R68 ;  /* 0x0000004400a57308 */ /* 0x000f620000002400 */
[----:B------:R-:W-:Y:S01]  /*41a0*/  ISETP.LT.OR P6, PT, R19, R213, P6 ;  /* 0x000000d51300720c */ /* 0x000fe200037c1670 */
[----:B------:R-:W-:Y:S01]  /*41b0*/  FMUL.FTZ R61, R61, UR5 ;  /* 0x000000053d3d7c20 */ /* 0x000fe20008410000 */
[----:B------:R-:W-:Y:S01]  /*41c0*/  ISETP.LT.OR P5, PT, R20, R211, P5 ;  /* 0x000000d31400720c */ /* 0x000fe20002fa1670 */
[----:B------:R-:W-:Y:S01]  /*41d0*/  FMUL.FTZ R62, R62, UR5 ;  /* 0x000000053e3e7c20 */ /* 0x000fe20008410000 */
[----:B-1----:R-:W-:Y:S01]  /*41e0*/  FSEL R163, R163, -INF , !P2 ;  /* 0xff800000a3a37808 */ /* 0x002fe20005000000 */
[----:B------:R-:W-:Y:S01]  /*41f0*/  FMUL.FTZ R63, R63, UR5 ;  /* 0x000000053f3f7c20 */ /* 0x000fe20008410000 */
[----:B---3--:R-:W-:Y:S01]  /*4200*/  FSEL R171, R171, -INF , !P6 ;  /* 0xff800000abab7808 */ /* 0x008fe20007000000 */
[----:B------:R-:W1:Y:S01]  /*4210*/  MUFU.TANH R167, R69 ;  /* 0x0000004500a77308 */ /* 0x000e620000002400 */
[----:B----4-:R-:W-:-:S02]  /*4220*/  FSEL R6, R34, -INF , !P0 ;  /* 0xff80000022067808 */ /* 0x010fc40004000000 */
[C---:B------:R-:W-:Y:S02]  /*4230*/  ISETP.GE.AND P2, PT, R3.reuse, R212, PT ;  /* 0x000000d40300720c */ /* 0x040fe40003f46270 */
[----:B------:R-:W-:Y:S02]  /*4240*/  ISETP.GE.AND P6, PT, R3, R210, PT ;  /* 0x000000d20300720c */ /* 0x000fe40003fc6270 */
[----:B------:R-:W-:Y:S01]  /*4250*/  ISETP.GE.AND P0, PT, R8, R212, PT ;  /* 0x000000d40800720c */ /* 0x000fe20003f06270 */
[----:B------:R-:W3:Y:S01]  /*4260*/  MUFU.TANH R170, R83 ;  /* 0x0000005300aa7308 */ /* 0x000ee20000002400 */
[----:B--2---:R-:W-:Y:S02]  /*4270*/  FSEL R222, R222, -INF , !P5 ;  /* 0xff800000dede7808 */ /* 0x004fe40006800000 */
[----:B-----5:R-:W-:Y:S02]  /*4280*/  FSEL R16, R35, -INF , !P4 ;  /* 0xff80000023107808 */ /* 0x020fe40006000000 */
[----:B------:R-:W-:-:S02]  /*4290*/  ISETP.GE.AND P5, PT, R8, R210, PT ;  /* 0x000000d20800720c */ /* 0x000fc40003fa6270 */
[----:B------:R-:W-:Y:S01]  /*42a0*/  ISETP.GE.AND P4, PT, R19, R210, PT ;  /* 0x000000d21300720c */ /* 0x000fe20003f86270 */
[----:B------:R-:W2:Y:S01]  /*42b0*/  MUFU.TANH R220, R70 ;  /* 0x0000004600dc7308 */ /* 0x000ea20000002400 */
[C---:B------:R-:W-:Y:S02]  /*42c0*/  ISETP.LT.OR P2, PT, R3.reuse, R213, P2 ;  /* 0x000000d50300720c */ /* 0x040fe40001741670 */
[----:B------:R-:W-:Y:S01]  /*42d0*/  ISETP.LT.OR P6, PT, R3, R211, P6 ;  /* 0x000000d30300720c */ /* 0x000fe200037c1670 */
[----:B------:R-:W-:Y:S01]  /*42e0*/  VIADD R3, R31, 0x31 ;  /* 0x000000311f037836 */ /* 0x000fe20000000000 */
[C---:B------:R-:W-:Y:S02]  /*42f0*/  ISETP.LT.OR P0, PT, R8.reuse, R213, P0 ;  /* 0x000000d50800720c */ /* 0x040fe40000701670 */
[-C--:B------:R-:W-:Y:S01]  /*4300*/  ISETP.LT.OR P5, PT, R8, R211.reuse, P5 ;  /* 0x000000d30800720c */ /* 0x080fe20002fa1670 */
[----:B------:R-:W4:Y:S01]  /*4310*/  MUFU.TANH R176, R71 ;  /* 0x0000004700b07308 */ /* 0x000f220000002400 */
[----:B------:R-:W-:Y:S01]  /*4320*/  ISETP.LT.OR P4, PT, R19, R211, P4 ;  /* 0x000000d31300720c */ /* 0x000fe20002781670 */
[----:B------:R-:W-:Y:S01]  /*4330*/  VIADD R8, R31, 0x30 ;  /* 0x000000301f087836 */ /* 0x000fe20000000000 */
[----:B------:R-:W-:-:S02]  /*4340*/  FSEL R165, R165, -INF , !P0 ;  /* 0xff800000a5a57808 */ /* 0x000fc40004000000 */
[----:B-1----:R-:W-:Y:S02]  /*4350*/  FSEL R167, R167, -INF , !P2 ;  /* 0xff800000a7a77808 */ /* 0x002fe40005000000 */
[C---:B------:R-:W-:Y:S01]  /*4360*/  ISETP.GE.AND P0, PT, R3.reuse, R212, PT ;  /* 0x000000d40300720c */ /* 0x040fe20003f06270 */
[----:B------:R-:W1:Y:S01]  /*4370*/  MUFU.TANH R179, R64 ;  /* 0x0000004000b37308 */ /* 0x000e620000002400 */
[----:B------:R-:W-:Y:S02]  /*4380*/  ISETP.GE.AND P2, PT, R3, R210, PT ;  /* 0x000000d20300720c */ /* 0x000fe40003f46270 */
[----:B---3--:R-:W-:Y:S02]  /*4390*/  FSEL R170, R170, -INF , !P4 ;  /* 0xff800000aaaa7808 */ /* 0x008fe40006000000 */
[----:B--2---:R-:W-:Y:S02]  /*43a0*/  FSEL R220, R220, -INF , !P5 ;  /* 0xff800000dcdc7808 */ /* 0x004fe40006800000 */
[C---:B------:R-:W-:Y:S01]  /*43b0*/  ISETP.GE.AND P4, PT, R8.reuse, R212, PT ;  /* 0x000000d40800720c */ /* 0x040fe20003f86270 */
[----:B------:R-:W2:Y:S01]  /*43c0*/  MUFU.TANH R178, R66 ;  /* 0x0000004200b27308 */ /* 0x000ea20000002400 */
[----:B------:R-:W-:-:S02]  /*43d0*/  ISETP.GE.AND P5, PT, R8, R210, PT ;  /* 0x000000d20800720c */ /* 0x000fc40003fa6270 */
[C---:B------:R-:W-:Y:S02]  /*43e0*/  ISETP.LT.OR P0, PT, R3.reuse, R213, P0 ;  /* 0x000000d50300720c */ /* 0x040fe40000701670 */
[----:B------:R-:W-:Y:S01]  /*43f0*/  ISETP.LT.OR P2, PT, R3, R211, P2 ;  /* 0x000000d30300720c */ /* 0x000fe20001741670 */
[C---:B------:R-:W-:Y:S01]  /*4400*/  VIADD R3, R31.reuse, 0x38 ;  /* 0x000000381f037836 */ /* 0x040fe20000000000 */
[C---:B------:R-:W-:Y:S01]  /*4410*/  ISETP.LT.OR P4, PT, R8.reuse, R213, P4 ;  /* 0x000000d50800720c */ /* 0x040fe20002781670 */
[----:B------:R-:W3:Y:S01]  /*4420*/  MUFU.TANH R174, R67 ;  /* 0x0000004300ae7308 */ /* 0x000ee20000002400 */
[----:B------:R-:W-:Y:S01]  /*4430*/  ISETP.LT.OR P5, PT, R8, R211, P5 ;  /* 0x000000d30800720c */ /* 0x000fe20002fa1670 */
[----:B------:R-:W-:Y:S01]  /*4440*/  VIADD R31, R31, 0x39 ;  /* 0x000000391f1f7836 */ /* 0x000fe20000000000 */
[----:B----4-:R-:W-:Y:S02]  /*4450*/  FSEL R176, R176, -INF , !P6 ;  /* 0xff800000b0b07808 */ /* 0x010fe40007000000 */
[----:B-1----:R-:W-:-:S02]  /*4460*/  FSEL R179, R179, -INF , !P4 ;  /* 0xff800000b3b37808 */ /* 0x002fc40006000000 */
[C---:B------:R-:W-:Y:S01]  /*4470*/  ISETP.GE.AND P6, PT, R3.reuse, R212, PT ;  /* 0x000000d40300720c */ /* 0x040fe20003fc6270 */
[----:B------:R-:W1:Y:S01]  /*4480*/  MUFU.TANH R177, R65 ;  /* 0x0000004100b17308 */ /* 0x000e620000002400 */
[----:B--2---:R-:W-:Y:S02]  /*4490*/  FSEL R178, R178, -INF , !P5 ;  /* 0xff800000b2b27808 */ /* 0x004fe40006800000 */
[----:B------:R-:W-:Y:S02]  /*44a0*/  ISETP.GE.AND P4, PT, R3, R210, PT ;  /* 0x000000d20300720c */ /* 0x000fe40003f86270 */
[----:B------:R-:W-:Y:S02]  /*44b0*/  ISETP.GE.AND P5, PT, R31, R212, PT ;  /* 0x000000d41f00720c */ /* 0x000fe40003fa6270 */
[----:B------:R-:W-:Y:S01]  /*44c0*/  ISETP.LT.OR P6, PT, R3, R213, P6 ;  /* 0x000000d50300720c */ /* 0x000fe200037c1670 */
[----:B------:R-:W2:Y:S01]  /*44d0*/  MUFU.TANH R175, R60 ;  /* 0x0000003c00af7308 */ /* 0x000ea20000002400 */
[----:B---3--:R-:W-:-:S02]  /*44e0*/  FSEL R174, R174, -INF , !P2 ;  /* 0xff800000aeae7808 */ /* 0x008fc40005000000 */
[----:B------:R-:W-:Y:S02]  /*44f0*/  ISETP.GE.AND P2, PT, R31, R210, PT ;  /* 0x000000d21f00720c */ /* 0x000fe40003f46270 */
[----:B------:R-:W-:Y:S01]  /*4500*/  ISETP.LT.OR P4, PT, R3, R211, P4 ;  /* 0x000000d30300720c */ /* 0x000fe20002781670 */
[----:B------:R-:W-:Y:S01]  /*4510*/  BAR.SYNC.DEFER_BLOCKING 0x0 ;  /* 0x0000000000007b1d */ /* 0x000fe20000010000 */
[----:B------:R-:W-:Y:S02]  /*4520*/  ISETP.LT.OR P5, PT, R31, R213, P5 ;  /* 0x000000d51f00720c */ /* 0x000fe40002fa1670 */
[----:B-1----:R-:W-:Y:S02]  /*4530*/  FSEL R177, R177, -INF , !P0 ;  /* 0xff800000b1b17808 */ /* 0x002fe40004000000 */
[----:B------:R-:W-:Y:S01]  /*4540*/  @!P1 LEA R216, P0, R133, R218, 0x1 ;  /* 0x000000da85d89211 */ /* 0x000fe200078008ff */
[----:B------:R-:W1:Y:S01]  /*4550*/  MUFU.TANH R173, R61 ;  /* 0x0000003d00ad7308 */ /* 0x000e620000002400 */
[----:B------:R-:W-:-:S02]  /*4560*/  ISETP.LT.OR P2, PT, R31, R211, P2 ;  /* 0x000000d31f00720c */ /* 0x000fc40001741670 */
[----:B------:R-:W-:Y:S02]  /*4570*/  @!P1 LEA.HI.X R217, R133, R219, R2, 0x1, P0 ;  /* 0x000000db85d99211 */ /* 0x000fe400000f0c02 */
[----:B--2---:R-:W-:-:S03]  /*4580*/  FSEL R175, R175, -INF , !P6 ;  /* 0xff800000afaf7808 */ /* 0x004fc60007000000 */
[----:B------:R-:W2:Y:S08]  /*4590*/  MUFU.TANH R172, R62 ;  /* 0x0000003e00ac7308 */ /* 0x000eb00000002400 */
[----:B------:R-:W3:Y:S01]  /*45a0*/  MUFU.TANH R168, R63 ;  /* 0x0000003f00a87308 */ /* 0x000ee20000002400 */
[----:B-1----:R-:W-:Y:S02]  /*45b0*/  FSEL R173, R173, -INF , !P5 ;  /* 0xff800000adad7808 */ /* 0x002fe40006800000 */
[----:B--2---:R-:W-:-:S02]  /*45c0*/  FSEL R172, R172, -INF , !P4 ;  /* 0xff800000acac7808 */ /* 0x004fc40006000000 */
        /* <DEDUP_REMOVED lines=57> */
[----:B------:R-:W-:Y:S02]  /*4960*/  IMAD R11, R4, UR12, RZ ;  /* 0x0000000c040b7c24 */ /* 0x000fe4000f8e02ff */
[----:B------:R-:W-:Y:S02]  /*4970*/  IMAD.MOV.U32 R4, RZ, RZ, R20 ;  /* 0x000000ffff047224 */ /* 0x000fe400078e0014 */
[----:B------:R-:W-:-:S05]  /*4980*/  IMAD R11, R10, UR13, R11 ;  /* 0x0000000d0a0b7c24 */ /* 0x000fca000f8e020b */
[----:B------:R-:W-:Y:S01]  /*4990*/  IADD3 R11, R21, R11, RZ ;  /* 0x0000000b150b7210 */ /* 0x000fe20007ffe0ff */
[----:B------:R-:W-:Y:S06]  /*49a0*/  BRA `(.L_x_6787) ;  /* 0x0000000000107947 */ /* 0x000fec0003800000 */
.L_x_6786:
[----:B------:R-:W-:-:S04]  /*49b0*/  ULEA UR10, -UR6, URZ, 0x6 ;  /* 0x0000003f060a7291 */ /* 0x000fc8000f8e313f */
[----:B------:R-:W-:Y:S02]  /*49c0*/  USHF.R.S32.HI UR12, URZ, 0x1f, UR10 ;  /* 0x0000001f3f0c7899 */ /* 0x000fe4000801140a */
[----:B------:R-:W-:-:S04]  /*49d0*/  MOV R4, UR10 ;  /* 0x0000000a00047c02 */ /* 0x000fc80008000f00 */
[----:B------:R-:W-:-:S07]  /*49e0*/  MOV R11, UR12 ;  /* 0x0000000c000b7c02 */ /* 0x000fce0008000f00 */
.L_x_6787:
        /* <DEDUP_REMOVED lines=29> */
.L_x_6785:
        /* <DEDUP_REMOVED lines=32> */
[----:B-1----:R-:W1:Y:S01]  /*4dc0*/  SHFL.BFLY PT, R11, R8, 0x2, 0x1f ;  /* 0x0c401f00080b7f89 */ /* 0x002e6200000e0000 */
        /* <DEDUP_REMOVED lines=43> */
[----:B------:R-:W-:Y:S01]  /*5080*/  LDSM.16.MT88.4 R8, [R196+0xe800] ;  /* 0x00e80000c408783b */ /* 0x000fe20000004200 */
        /* <DEDUP_REMOVED lines=11> */
[----:B------:R-:W-:Y:S01]  /*5140*/  LDSM.16.MT88.4 R140, [R192+0x10000] ;  /* 0x01000000c08c783b */ /* 0x000fe20000004200 */
[--C-:B------:R-:W-:Y:S01]  /*5150*/  FFMA.FTZ R167, R222, UR10, -R169.reuse ;  /* 0x0000000adea77c23 */ /* 0x100fe200080108a9 */
[--C-:B------:R-:W-:Y:S01]  /*5160*/  FFMA.FTZ R170, R170, UR10, -R169.reuse ;  /* 0x0000000aaaaa7c23 */ /* 0x100fe200080108a9 */
[--C-:B------:R-:W-:Y:S01]  /*5170*/  FFMA.FTZ R171, R220, UR10, -R169.reuse ;  /* 0x0000000adcab7c23 */ /* 0x100fe200080108a9 */
[----:B------:R-:W-:Y:S01]  /*5180*/  LDSM.16.MT88.4 R32, [R193+0xc800] ;  /* 0x00c80000c120783b */ /* 0x000fe20000004200 */
[--C-:B------:R-:W-:Y:S01]  /*5190*/  FFMA.FTZ R176, R176, UR10, -R169.reuse ;  /* 0x0000000ab0b07c23 */ /* 0x100fe200080108a9 */
[--C-:B------:R-:W-:Y:S01]  /*51a0*/  FFMA.FTZ R179, R179, UR10, -R214.reuse ;  /* 0x0000000ab3b37c23 */ /* 0x100fe200080108d6 */
[----:B------:R-:W5:Y:S01]  /*51b0*/  MUFU.EX2 R155, R155 ;  /* 0x0000009b009b7308 */ /* 0x000f620000000800 */
        /* <DEDUP_REMOVED lines=13> */
[----:B------:R-:W1:Y:S01]  /*5290*/  MUFU.EX2 R162, R162 ;  /* 0x000000a200a27308 */ /* 0x000e620000000800 */
[----:B-----5:R-:W-:Y:S01]  /*52a0*/  F2FP.BF16.F32.PACK_AB R98, R155, R158 ;  /* 0x0000009e9b62723e */ /* 0x020fe200000010ff */
[----:B------:R-:W-:-:S04]  /*52b0*/  FADD.FTZ R158, R158, R159 ;  /* 0x0000009f9e9e7221 */ /* 0x000fc80000010000 */
[----:B------:R-:W-:Y:S02]  /*52c0*/  FADD.FTZ R158, R155, R158 ;  /* 0x0000009e9b9e7221 */ /* 0x000fe40000010000 */
[----:B------:R-:W-:Y:S08]  /*52d0*/  MUFU.EX2 R157, R157 ;  /* 0x0000009d009d7308 */ /* 0x000ff00000000800 */
        /* <DEDUP_REMOVED lines=256> */
.L_x_6789:
[----:B------:R-:W-:-:S04]  /*62e0*/  LEA R0, -R134, RZ, 0x6 ;  /* 0x000000ff86007211 */ /* 0x000fc800078e31ff */
[----:B------:R-:W-:-:S07]  /*62f0*/  SHF.R.S32.HI R5, RZ, 0x1f, R0 ;  /* 0x0000001fff057819 */ /* 0x000fce0000011400 */
.L_x_6790:
        /* <DEDUP_REMOVED lines=347> */
[----:B------:R-:W-:Y:S01]  /*78b0*/  ISETP.GT.AND P4, PT, R206, R203, PT ;  /* 0x000000cbce00720c */ /* 0x000fe20003f84270 */
        /* <DEDUP_REMOVED lines=88> */
.L_x_6792:
[----:B------:R-:W-:-:S04]  /*7e40*/  ULEA UR5, -UR6, URZ, 0x6 ;  /* 0x0000003f06057291 */ /* 0x000fc8000f8e313f */
[----:B------:R-:W-:Y:S02]  /*7e50*/  USHF.R.S32.HI UR4, URZ, 0x1f, UR5 ;  /* 0x0000001f3f047899 */ /* 0x000fe40008011405 */
[----:B------:R-:W-:-:S04]  /*7e60*/  MOV R8, UR5 ;  /* 0x0000000500087c02 */ /* 0x000fc80008000f00 */
[----:B------:R-:W-:-:S07]  /*7e70*/  MOV R7, UR4 ;  /* 0x0000000400077c02 */ /* 0x000fce0008000f00 */
.L_x_6793:
        /* <DEDUP_REMOVED lines=28> */
.L_x_6791:
        /* <DEDUP_REMOVED lines=409> */
.L_x_6788:
        /* <DEDUP_REMOVED lines=13> */
.L_x_6798:
        /* <DEDUP_REMOVED lines=67> */
.L_x_6795:
[C---:B------:R-:W-:Y:S04]  /*9ed0*/  LEA R204, P0, R12.reuse, R204, 0x1 ;  /* 0x000000cc0ccc7211 */ /* 0x040fe800078008ff */
[----:B------:R-:W-:Y:S02]  /*9ee0*/  LEA.HI.X R205, R12, R205, R3, 0x1, P0 ;  /* 0x000000cd0ccd7211 */ /* 0x000fe400000f0c03 */
[C---:B------:R-:W-:Y:S03]  /*9ef0*/  IADD3 R228, P0, R219.reuse, R204, RZ ;  /* 0x000000ccdbe47210 */ /* 0x040fe60007f1e0ff */
[----:B------:R-:W-:Y:S01]  /*9f00*/  @!PT LDS RZ, [RZ] ;  /* 0x00000000fffff984 */ /* 0x000fe20000000800 */
[----:B------:R-:W-:Y:S01]  /*9f10*/  @!PT LDS RZ, [RZ] ;  /* 0x00000000fffff984 */ /* 0x000fe20000000800 */
[----:B------:R-:W-:Y:S01]  /*9f20*/  @!PT LDS RZ, [RZ] ;  /* 0x00000000fffff984 */ /* 0x000fe20000000800 */
[----:B------:R-:W-:Y:S01]  /*9f30*/  LDGSTS.E.BYPASS.LTC128B.128 [R207+0xc000], desc[UR14][R204.64] ;  /* 0x0c000000cccf7fae */ /* 0x000fe2000b901d4e */
[C---:B------:R-:W-:Y:S02]  /*9f40*/  IADD3.X R229, R214.reuse, R205, RZ, P0, !PT ;  /* 0x000000cdd6e57210 */ /* 0x040fe400007fe4ff */
[C---:B------:R-:W-:Y:S02]  /*9f50*/  IADD3 R226, P0, R219.reuse, R228, RZ ;  /* 0x000000e4dbe27210 */ /* 0x040fe40007f1e0ff */
[----:B------:R-:W-:Y:S02]  /*9f60*/  LDGSTS.E.BYPASS.LTC128B.128 [R207+0xe000], desc[UR14][R204.64+0x80] ;  /* 0x0e000080cccf7fae */ /* 0x000fe4000b901d4e */
[C---:B------:R-:W-:Y:S03]  /*9f70*/  IADD3.X R227, R214.reuse, R229, RZ, P0, !PT ;  /* 0x000000e5d6e37210 */ /* 0x040fe600007fe4ff */
[----:B------:R-:W-:Y:S01]  /*9f80*/  LDGSTS.E.BYPASS.LTC128B.128 [R207+0x10000], desc[UR14][R204.64+0x100] ;  /* 0x10000100cccf7fae */ /* 0x000fe2000b901d4e */
[----:B------:R-:W-:Y:S04]  /*9f90*/  IADD3 R224, P0, R219, R226, RZ ;  /* 0x000000e2dbe07210 */ /* 0x000fe80007f1e0ff */
[----:B------:R-:W-:Y:S01]  /*9fa0*/  LDGSTS.E.BYPASS.LTC128B.128 [R207+0xc800], desc[UR14][R228.64] ;  /* 0x0c800000e4cf7fae */ /* 0x000fe2000b901d4e */
[----:B------:R-:W-:Y:S02]  /*9fb0*/  IADD3.X R225, R214, R227, RZ, P0, !PT ;  /* 0x000000e3d6e17210 */ /* 0x000fe400007fe4ff */
[----:B------:R-:W-:Y:S02]  /*9fc0*/  ISETP.GT.AND P0, PT, R206, R203, PT ;  /* 0x000000cbce00720c */ /* 0x000fe40003f04270 */
        /* <DEDUP_REMOVED lines=9> */
[----:B------:R-:W2:Y:S05]  /*a060*/  LDSM.16.M88.4 R136, [R201+0x6000] ;  /* 0x00600000c988783b */ /* 0x000eaa0000000200 */
[----:B------:R-:W3:Y:S05]  /*a070*/  LDSM.16.M88.4 R140, [R201+0x6800] ;  /* 0x00680000c98c783b */ /* 0x000eea0000000200 */
[----:B------:R-:W4:Y:S05]  /*a080*/  LDSM.16.M88.4 R144, [R201+0x7000] ;  /* 0x00700000c990783b */ /* 0x000f2a0000000200 */
[----:B------:R-:W5:Y:S05]  /*a090*/  LDSM.16.M88.4 R148, [R201+0x7800] ;  /* 0x00780000c994783b */ /* 0x000f6a0000000200 */
[----:B------:R-:W0:Y:S05]  /*a0a0*/  LDGDEPBAR ;  /* 0x00000000000079af */ /* 0x000e2a0000000000 */
[----:B------:R-:W-:Y:S05]  /*a0b0*/  LDSM.16.M88.4 R152, [R200] ;  /* 0x00000000c898783b */ /* 0x000fea0000000200 */
[----:B------:R-:W1:Y:S05]  /*a0c0*/  LDSM.16.M88.4 R156, [R199] ;  /* 0x00000000c79c783b */ /* 0x000e6a0000000200 */
[----:B------:R-:W1:Y:S05]  /*a0d0*/  LDSM.16.M88.4 R160, [R191] ;  /* 0x00000000bfa0783b */ /* 0x000e6a0000000200 */
[----:B------:R-:W1:Y:S01]  /*a0e0*/  LDSM.16.M88.4 R164, [R190] ;  /* 0x00000000bea4783b */ /* 0x000e620000000200 */
[C---:B--2---:R-:W-:Y:S04]  /*a0f0*/  HMMA.16816.F32.BF16 R4, R132.reuse, R136, RZ ;  /* 0x000000888404723c */ /* 0x044fe800000418ff */
[----:B------:R-:W2:Y:S02]  /*a100*/  LDSM.16.M88.4 R168, [R189] ;  /* 0x00000000bda8783b */ /* 0x000ea40000000200 */
        /* <DEDUP_REMOVED lines=10> */
[C---:B-----5:R-:W-:Y:S06]  /*a1b0*/  HMMA.16816.F32.BF16 R28, R132.reuse, R148, RZ ;  /* 0x00000094841c723c */ /* 0x060fec00000418ff */
[----:B------:R-:W-:Y:S01]  /*a1c0*/  HMMA.16816.F32.BF16 R32, R132, R150, RZ ;  /* 0x000000968420723c */ /* 0x000fe200000418ff */
[----:B------:R-:W4:Y:S05]  /*a1d0*/  LDSM.16.M88.4 R132, [R195+0x6800] ;  /* 0x00680000c384783b */ /* 0x000f2a0000000200 */
[C---:B-1----:R-:W-:Y:S01]  /*a1e0*/  HMMA.16816.F32.BF16 R4, R152.reuse, R156, R4 ;  /* 0x0000009c9804723c */ /* 0x042fe20000041804 */
[----:B------:R-:W1:Y:S05]  /*a1f0*/  LDSM.16.M88.4 R148, [R188] ;  /* 0x00000000bc94783b */ /* 0x000e6a0000000200 */
        /* <DEDUP_REMOVED lines=10> */
[----:B------:R-:W2:Y:S05]  /*a2a0*/  LDSM.16.M88.4 R152, [R188+0x800] ;  /* 0x00080000bc98783b */ /* 0x000eaa0000000200 */
[C---:B---3--:R-:W-:Y:S01]  /*a2b0*/  HMMA.16816.F32.BF16 R4, R172.reuse, R176, R4 ;  /* 0x000000b0ac04723c */ /* 0x048fe20000041804 */
[----:B------:R-:W3:Y:S05]  /*a2c0*/  LDSM.16.M88.4 R168, [R201+0x8000] ;  /* 0x00800000c9a8783b */ /* 0x000eea0000000200 */
[C---:B------:R-:W-:Y:S01]  /*a2d0*/  HMMA.16816.F32.BF16 R8, R172.reuse, R178, R8 ;  /* 0x000000b2ac08723c */ /* 0x040fe20000041808 */
[----:B------:R-:W-:Y:S05]  /*a2e0*/  LDSM.16.M88.4 R176, [R187] ;  /* 0x00000000bbb0783b */ /* 0x000fea0000000200 */
[C---:B----4-:R-:W-:Y:S06]  /*a2f0*/  HMMA.16816.F32.BF16 R12, R172.reuse, R132, R12 ;  /* 0x00000084ac0c723c */ /* 0x050fec000004180c */
[C---:B------:R-:W-:Y:S01]  /*a300*/  HMMA.16816.F32.BF16 R16, R172.reuse, R134, R16 ;  /* 0x00000086ac10723c */ /* 0x040fe20000041810 */
[----:B------:R-:W4:Y:S05]  /*a310*/  LDSM.16.M88.4 R132, [R201+0x8800] ;  /* 0x00880000c984783b */ /* 0x000f2a0000000200 */
[C---:B------:R-:W-:Y:S06]  /*a320*/  HMMA.16816.F32.BF16 R20, R172.reuse, R136, R20 ;  /* 0x00000088ac14723c */ /* 0x040fec0000041814 */
[C---:B------:R-:W-:Y:S01]  /*a330*/  HMMA.16816.F32.BF16 R24, R172.reuse, R138, R24 ;  /* 0x0000008aac18723c */ /* 0x040fe20000041818 */
[----:B------:R-:W5:Y:S05]  /*a340*/  LDSM.16.M88.4 R136, [R201+0x9000] ;  /* 0x00900000c988783b */ /* 0x000f6a0000000200 */
[C---:B------:R-:W-:Y:S06]  /*a350*/  HMMA.16816.F32.BF16 R28, R172.reuse, R140, R28 ;  /* 0x0000008cac1c723c */ /* 0x040fec000004181c */
[----:B------:R-:W-:Y:S01]  /*a360*/  HMMA.16816.F32.BF16 R32, R172, R142, R32 ;  /* 0x0000008eac20723c */ /* 0x000fe20000041820 */
[----:B------:R-:W5:Y:S05]  /*a370*/  LDSM.16.M88.4 R140, [R201+0x9800] ;  /* 0x00980000c98c783b */ /* 0x000f6a0000000200 */
[C---:B-1----:R-:W-:Y:S01]  /*a380*/  HMMA.16816.F32.BF16 R4, R144.reuse, R148, R4 ;  /* 0x000000949004723c */ /* 0x042fe20000041804 */
[----:B------:R-:W1:Y:S05]  /*a390*/  LDSM.16.M88.4 R172, [R200+0x2000] ;  /* 0x00200000c8ac783b */ /* 0x000e6a0000000200 */
[C---:B------:R-:W-:Y:S01]  /*a3a0*/  HMMA.16816.F32.BF16 R8, R144.reuse, R150, R8 ;  /* 0x000000969008723c */ /* 0x040fe20000041808 */
[----:B------:R-:W-:Y:S05]  /*a3b0*/  LDSM.16.M88.4 R148, [R185] ;  /* 0x00000000b994783b */ /* 0x000fea0000000200 */
[C---:B--2---:R-:W-:Y:S06]  /*a3c0*/  HMMA.16816.F32.BF16 R12, R144.reuse, R152, R12 ;  /* 0x00000098900c723c */ /* 0x044fec000004180c */
[C---:B------:R-:W-:Y:S01]  /*a3d0*/  HMMA.16816.F32.BF16 R16, R144.reuse, R154, R16 ;  /* 0x0000009a9010723c */ /* 0x040fe20000041810 */
[----:B------:R-:W-:Y:S05]  /*a3e0*/  LDSM.16.M88.4 R152, [R184] ;  /* 0x00000000b898783b */ /* 0x000fea0000000200 */
[C---:B------:R-:W-:Y:S06]  /*a3f0*/  HMMA.16816.F32.BF16 R20, R144.reuse, R156, R20 ;  /* 0x0000009c9014723c */ /* 0x040fec0000041814 */
[C---:B------:R-:W-:Y:S01]  /*a400*/  HMMA.16816.F32.BF16 R24, R144.reuse, R158, R24 ;  /* 0x0000009e9018723c */ /* 0x040fe20000041818 */
[----:B------:R-:W-:Y:S05]  /*a410*/  LDSM.16.M88.4 R156, [R198+0x2000] ;  /* 0x00200000c69c783b */ /* 0x000fea0000000200 */
[C---:B------:R-:W-:Y:S06]  /*a420*/  HMMA.16816.F32.BF16 R28, R144.reuse, R160, R28 ;  /* 0x000000a0901c723c */ /* 0x040fec000004181c */
[----:B------:R-:W-:Y:S01]  /*a430*/  HMMA.16816.F32.BF16 R32, R144, R162, R32 ;  /* 0x000000a29020723c */ /* 0x000fe20000041820 */
[----:B------:R-:W2:Y:S05]  /*a440*/  LDSM.16.M88.4 R144, [R186] ;  /* 0x00000000ba90783b */ /* 0x000eaa0000000200 */
[C---:B---3--:R-:W-:Y:S01]  /*a450*/  HMMA.16816.F32.BF16 R4, R164.reuse, R168, R4 ;  /* 0x000000a8a404723c */ /* 0x048fe20000041804 */
[----:B------:R-:W3:Y:S05]  /*a460*/  LDSM.16.M88.4 R160, [R195+0x8000] ;  /* 0x00800000c3a0783b */ /* 0x000eea0000000200 */
[C---:B------:R-:W-:Y:S01]  /*a470*/  HMMA.16816.F32.BF16 R8, R164.reuse, R170, R8 ;  /* 0x000000aaa408723c */ /* 0x040fe20000041808 */
[----:B------:R-:W-:Y:S05]  /*a480*/  LDSM.16.M88.4 R168, [R188+0x2000] ;  /* 0x00200000bca8783b */ /* 0x000fea0000000200 */
[C---:B----4-:R-:W-:Y:S06]  /*a490*/  HMMA.16816.F32.BF16 R12, R164.reuse, R132, R12 ;  /* 0x00000084a40c723c */ /* 0x050fec000004180c */
[C---:B------:R-:W-:Y:S01]  /*a4a0*/  HMMA.16816.F32.BF16 R16, R164.reuse, R134, R16 ;  /* 0x00000086a410723c */ /* 0x040fe20000041810 */
[----:B------:R-:W4:Y:S05]  /*a4b0*/  LDSM.16.M88.4 R132, [R195+0x8800] ;  /* 0x00880000c384783b */ /* 0x000f2a0000000200 */
[C---:B-----5:R-:W-:Y:S06]  /*a4c0*/  HMMA.16816.F32.BF16 R20, R164.reuse, R136, R20 ;  /* 0x00000088a414723c */ /* 0x060fec0000041814 */
        /* <DEDUP_REMOVED lines=57> */
[----:B------:R-:W5:Y:S01]  /*a860*/  LDSM.16.M88.4 R172, [R197+0x4000] ;  /* 0x00400000c5ac783b */ /* 0x000f620000000200 */
[C---:B-1----:R-:W-:Y:S06]  /*a870*/  HMMA.16816.F32.BF16 R4, R156.reuse, R160, R4 ;  /* 0x000000a09c04723c */ /* 0x042fec0000041804 */
[C---:B------:R-:W-:Y:S06]  /*a880*/  HMMA.16816.F32.BF16 R8, R156.reuse, R162, R8 ;  /* 0x000000a29c08723c */ /* 0x040fec0000041808 */
[C---:B--2---:R-:W-:Y:S06]  /*a890*/  HMMA.16816.F32.BF16 R12, R156.reuse, R144, R12 ;  /* 0x000000909c0c723c */ /* 0x044fec000004180c */
[C---:B------:R-:W-:Y:S06]  /*a8a0*/  HMMA.16816.F32.BF16 R16, R156.reuse, R146, R16 ;  /* 0x000000929c10723c */ /* 0x040fec0000041810 */
[C---:B------:R-:W-:Y:S06]  /*a8b0*/  HMMA.16816.F32.BF16 R20, R156.reuse, R148, R20 ;  /* 0x000000949c14723c */ /* 0x040fec0000041814 */
[C---:B------:R-:W-:Y:S06]  /*a8c0*/  HMMA.16816.F32.BF16 R24, R156.reuse, R150, R24 ;  /* 0x000000969c18723c */ /* 0x040fec0000041818 */
[C---:B------:R-:W-:Y:S06]  /*a8d0*/  HMMA.16816.F32.BF16 R28, R156.reuse, R152, R28 ;  /* 0x000000989c1c723c */ /* 0x040fec000004181c */
[----:B------:R-:W-:Y:S06]  /*a8e0*/  HMMA.16816.F32.BF16 R32, R156, R154, R32 ;  /* 0x0000009a9c20723c */ /* 0x000fec0000041820 */
[C---:B---3--:R-:W-:Y:S06]  /*a8f0*/  HMMA.16816.F32.BF16 R4, R164.reuse, R168, R4 ;  /* 0x000000a8a404723c */ /* 0x048fec0000041804 */
[C---:B------:R-:W-:Y:S06]  /*a900*/  HMMA.16816.F32.BF16 R8, R164.reuse, R170, R8 ;  /* 0x000000aaa408723c */ /* 0x040fec0000041808 */
[C---:B----4-:R-:W-:Y:S06]  /*a910*/  HMMA.16816.F32.BF16 R12, R164.reuse, R132, R12 ;  /* 0x00000084a40c723c */ /* 0x050fec000004180c */
        /* <DEDUP_REMOVED lines=147> */
.L_x_6797:
        /* <DEDUP_REMOVED lines=24> */
.L_x_6796:
[----:B--2---:R-:W-:Y:S01]  /*b3d0*/  LEA R4, R206, R215, 0x6 ;  /* 0x000000d7ce047211 */ /* 0x004fe200078e30ff */
[----:B------:R-:W-:Y:S03]  /*b3e0*/  LDSM.16.MT88.4 R16, [R196+0xc000] ;  /* 0x00c00000c410783b */ /* 0x000fe60000004200 */
[C---:B------:R-:W-:Y:S02]  /*b3f0*/  IADD3 R5, R4.reuse, 0x1, RZ ;  /* 0x0000000104057810 */ /* 0x040fe40007ffe0ff */
[----:B------:R-:W-:Y:S02]  /*b400*/  IADD3 R6, R4, 0x8, RZ ;  /* 0x0000000804067810 */ /* 0x000fe40007ffe0ff */
[CC--:B------:R-:W-:Y:S01]  /*b410*/  ISETP.GE.AND P5, PT, R5.reuse, R213.reuse, PT ;  /* 0x000000d50500720c */ /* 0x0c0fe20003fa6270 */
[----:B------:R-:W-:Y:S01]  /*b420*/  LDSM.16.MT88.4 R24, [R194+0xc000] ;  /* 0x00c00000c218783b */ /* 0x000fe20000004200 */
[C---:B------:R-:W-:Y:S02]  /*b430*/  ISETP.GE.AND P0, PT, R6.reuse, R213, PT ;  /* 0x000000d50600720c */ /* 0x040fe40003f06270 */
[----:B------:R-:W-:Y:S02]  /*b440*/  ISETP.GE.AND P4, PT, R6, R211, PT ;  /* 0x000000d30600720c */ /* 0x000fe40003f86270 */
[-C--:B------:R-:W-:Y:S02]  /*b450*/  ISETP.GE.AND P6, PT, R4, R213.reuse, PT ;  /* 0x000000d50400720c */ /* 0x080fe40003fc6270 */
[-C--:B------:R-:W-:Y:S01]  /*b460*/  ISETP.GE.OR P5, PT, R5, R212.reuse, !P5 ;  /* 0x000000d40500720c */ /* 0x080fe20006fa6670 */
[----:B------:R-:W-:Y:S01]  /*b470*/  LDSM.16.MT88.4 R28, [R193+0xc000] ;  /* 0x00c00000c11c783b */ /* 0x000fe20000004200 */
[C---:B------:R-:W-:Y:S02]  /*b480*/  ISETP.GE.OR P0, PT, R6.reuse, R212, !P0 ;  /* 0x000000d40600720c */ /* 0x040fe40004706670 */
[----:B------:R-:W-:Y:S02]  /*b490*/  ISETP.GE.OR P4, PT, R6, R210, !P4 ;  /* 0x000000d20600720c */ /* 0x000fe40006786670 */
[CC--:B------:R-:W-:Y:S02]  /*b4a0*/  ISETP.GE.OR P6, PT, R4.reuse, R212.reuse, !P6 ;  /* 0x000000d40400720c */ /* 0x0c0fe400077c6670 */
[C---:B------:R-:W-:Y:S02]  /*b4b0*/  IADD3 R6, R4.reuse, 0x10, RZ ;  /* 0x0000001004067810 */ /* 0x040fe40007ffe0ff */
[----:B------:R-:W-:Y:S02]  /*b4c0*/  IADD3 R7, R4, 0x9, RZ ;  /* 0x0000000904077810 */ /* 0x000fe40007ffe0ff */
[----:B------:R-:W-:Y:S02]  /*b4d0*/  FSEL R222, R222, -INF , !P5 ;  /* 0xff800000dede7808 */ /* 0x000fe40006800000 */
[----:B------:R-:W-:Y:S01]  /*b4e0*/  FSEL R12, R3, -INF , !P6 ;  /* 0xff800000030c7808 */ /* 0x000fe20007000000 */
[----:B------:R-:W-:Y:S01]  /*b4f0*/  VIADD R3, R4, 0x11 ;  /* 0x0000001104037836 */ /* 0x000fe20000000000 */
        /* <DEDUP_REMOVED lines=16> */
[----:B------:R-:W-:Y:S02]  /*b600*/  ISETP.GE.OR P0, PT, R6, R210, !P0 ;  /* 0x000000d20600720c */ /* 0x000fe40004706670 */
[----:B------:R-:W-:Y:S02]  /*b610*/  ISETP.GE.OR P6, PT, R3, R212, !P6 ;  /* 0x000000d40300720c */ /* 0x000fe400077c6670 */
[----:B------:R-:W-:Y:S02]  /*b620*/  IADD3 R6, R4, 0x19, RZ ;  /* 0x0000001904067810 */ /* 0x000fe40007ffe0ff */
[----:B------:R-:W-:Y:S02]  /*b630*/  FSEL R142, R238, -INF , !P5 ;  /* 0xff800000ee8e7808 */ /* 0x000fe40006800000 */
[----:B------:R-:W-:Y:S02]  /*b640*/  FSEL R5, R224, -INF , !P1 ;  /* 0xff800000e0057808 */ /* 0x000fe40004800000 */
[----:B------:R-:W-:Y:S02]  /*b650*/  FSEL R225, R225, -INF , !P2 ;  /* 0xff800000e1e17808 */ /* 0x000fe40005000000 */
[----:B------:R-:W-:Y:S02]  /*b660*/  FSEL R160, R232, -INF , !P6 ;  /* 0xff800000e8a07808 */ /* 0x000fe40007000000 */
[-C--:B------:R-:W-:Y:S02]  /*b670*/  ISETP.GE.AND P5, PT, R8, R211.reuse, PT ;  /* 0x000000d30800720c */ /* 0x080fe40003fa6270 */
[----:B------:R-:W-:Y:S02]  /*b680*/  ISETP.GE.AND P1, PT, R7, R211, PT ;  /* 0x000000d30700720c */ /* 0x000fe40003f26270 */
[----:B------:R-:W-:Y:S02]  /*b690*/  ISETP.GE.AND P2, PT, R6, R213, PT ;  /* 0x000000d50600720c */ /* 0x000fe40003f46270 */
[-C--:B------:R-:W-:Y:S02]  /*b6a0*/  ISETP.GE.AND P6, PT, R3, R211.reuse, PT ;  /* 0x000000d30300720c */ /* 0x080fe40003fc6270 */
[----:B------:R-:W-:Y:S01]  /*b6b0*/  ISETP.GE.OR P5, PT, R8, R210, !P5 ;  /* 0x000000d20800720c */ /* 0x000fe20006fa6670 */
[----:B------:R-:W-:Y:S01]  /*b6c0*/  VIADD R8, R4, 0x21 ;  /* 0x0000002104087836 */ /* 0x000fe20000000000 */
[----:B------:R-:W-:Y:S02]  /*b6d0*/  ISETP.GE.OR P2, PT, R6, R212, !P2 ;  /* 0x000000d40600720c */ /* 0x000fe40005746670 */
[-C--:B------:R-:W-:Y:S02]  /*b6e0*/  ISETP.GE.OR P1, PT, R7, R210.reuse, !P1 ;  /* 0x000000d20700720c */ /* 0x080fe40004f26670 */
[-C--:B------:R-:W-:Y:S02]  /*b6f0*/  ISETP.GE.OR P6, PT, R3, R210.reuse, !P6 ;  /* 0x000000d20300720c */ /* 0x080fe400077c6670 */
[----:B------:R-:W-:Y:S02]  /*b700*/  IADD3 R3, R4, 0x20, RZ ;  /* 0x0000002004037810 */ /* 0x000fe40007ffe0ff */
        /* <DEDUP_REMOVED lines=40> */
[C---:B------:R-:W-:Y:S02]  /*b990*/  ISETP.GE.AND P1, PT, R6.reuse, R213, PT ;  /* 0x000000d50600720c */ /* 0x040fe40003f26270 */
[-C--:B------:R-:W-:Y:S02]  /*b9a0*/  ISETP.GE.OR P5, PT, R3, R210.reuse, !P5 ;  /* 0x000000d20300720c */ /* 0x080fe40006fa6670 */
[----:B------:R-:W-:Y:S02]  /*b9b0*/  ISETP.GE.OR P4, PT, R6, R210, !P4 ;  /* 0x000000d20600720c */ /* 0x000fe40006786670 */
[----:B------:R-:W-:Y:S02]  /*b9c0*/  FMNMX.FTZ R8, R169, R8, !PT ;  /* 0x00000008a9087209 */ /* 0x000fe40007810000 */
        /* <DEDUP_REMOVED lines=108> */
[----:B------:R-:W-:Y:S08]  /*c090*/  ISETP.GT.AND P0, PT, R206, R203, PT ;  /* 0x000000cbce00720c */ /* 0x000ff00003f04270 */
        /* <DEDUP_REMOVED lines=319> */
.L_x_6794:
        /* <DEDUP_REMOVED lines=263> */
.L_x_6800:
[----:B------:R-:W-:Y:S05]  /*e500*/  BSYNC B0 ;  /* 0x0000000000007941 */ /* 0x000fea0003800000 */
.L_x_6799:
        /* <DEDUP_REMOVED lines=74> */
.L_x_6801:
        /* <DEDUP_REMOVED lines=13> */
.L_x_7973:


//--------------------- .text._ZN5flash24flash_fwd_splitkv_kernelI23Flash_fwd_kernel_traitsILi192ELi64ELi64ELi4ELb0ELb0EN7cutlass10bfloat16_tE19Flash_kernel_traitsILi192ELi64ELi64ELi4ES3_EELb0ELb1ELb1ELb0ELb0ELb0ELb1ELb0EEEvNS_16Flash_fwd_paramsE --------------------------
	.section	.text._ZN5flash24flash_fwd_splitkv_kernelI23Flash_fwd_kernel_traitsILi192ELi64ELi64ELi4ELb0ELb0EN7cutlass10bfloat16_tE19Flash_kernel_traitsILi192ELi64ELi64ELi4ES3_EELb0ELb1ELb1ELb0ELb0ELb0ELb1ELb0EEEvNS_16Flash_fwd_paramsE,"ax",@progbits
	.align	128
        .global         _ZN5flash24flash_fwd_splitkv_kernelI23Flash_fwd_kernel_traitsILi192ELi64ELi64ELi4ELb0ELb0EN7cutlass10bfloat16_tE19Flash_kernel_traitsILi192ELi64ELi64ELi4ES3_EELb0ELb1ELb1ELb0ELb0ELb0ELb1ELb0EEEvNS_16Flash_fwd_paramsE
        .type           _ZN5flash24flash_fwd_splitkv_kernelI23Flash_fwd_kernel_traitsILi192ELi64ELi64ELi4ELb0ELb0EN7cutlass10bfloat16_tE19Flash_kernel_traitsILi192ELi64ELi64ELi4ES3_EELb0ELb1ELb1ELb0ELb0ELb0ELb1ELb0EEEvNS_16Flash_fwd_paramsE,@function
        .size           _ZN5flash24flash_fwd_splitkv_kernelI23Flash_fwd_kernel_traitsILi192ELi64ELi64ELi4ELb0ELb0EN7cutlass10bfloat16_tE19Flash_kernel_traitsILi192ELi64ELi64ELi4ES3_EELb0ELb1ELb1ELb0ELb0ELb0ELb1ELb0EEEvNS_16Flash_fwd_paramsE,(.L_x_7974 - _ZN5flash24flash_fwd_splitkv_kernelI23Flash_fwd_kernel_traitsILi192ELi64ELi64ELi4ELb0ELb0EN7cutlass10bfloat16_tE19Flash_kernel_traitsILi192ELi64ELi64ELi4ES3_EELb0ELb1ELb1ELb0ELb0ELb0ELb1ELb0EEEvNS_16Flash_fwd_paramsE)
        .other          _ZN5flash24flash_fwd_splitkv_kernelI23Flash_fwd_kernel_traitsILi192ELi64ELi64ELi4ELb0ELb0EN7cutlass10bfloat16_tE19Flash_kernel_traitsILi192ELi64ELi64ELi4ES3_EELb0ELb1ELb1ELb0ELb0ELb0ELb1ELb0EEEvNS_16Flash_fwd_paramsE,@"STO_CUDA_ENTRY STV_DEFAULT"
_ZN5flash24flash_fwd_splitkv_kernelI23Flash_fwd_kernel_traitsILi192ELi64ELi64ELi4ELb0ELb0EN7cutlass10bfloat16_tE19Flash_kernel_traitsILi192ELi64ELi64ELi4ES3_EELb0ELb1ELb1ELb0ELb0ELb0ELb1ELb0EEEvNS_16Flash_fwd_paramsE:
.text._ZN5flash24flash_fwd_splitkv_kernelI23Flash_fwd_kernel_traitsILi192ELi64ELi64ELi4ELb0ELb0EN7cutlass10bfloat16_tE19Flash_kernel_traitsILi192ELi64ELi64ELi4ES3_EELb0ELb1ELb1ELb0ELb0ELb0ELb1ELb0EEEvNS_16Flash_fwd_paramsE:
        /* <DEDUP_REMOVED lines=76> */
.L_x_6802:
[----:B------:R-:W-:-:S04]  /*04c0*/  ULDC UR8, c[0x0][0x2c8] ;  /* 0x0000b20000087ab9 */ /* 0x000fc80000000800 */
.L_x_6803:
        /* <DEDUP_REMOVED lines=122> */
.L_x_6806:
[----:B------:R-:W-:Y:S05]  /*0c70*/  BSYNC B0 ;  /* 0x0000000000007941 */ /* 0x000fea0003800000 */
.L_x_6805:
        /* <DEDUP_REMOVED lines=11> */
.L_x_6808:
[----:B------:R-:W-:Y:S05]  /*0d30*/  BSYNC B0 ;  /* 0x0000000000007941 */ /* 0x000fea0003800000 */
.L_x_6807:
        /* <DEDUP_REMOVED lines=10> */
.L_x_6810:
[----:B------:R-:W-:Y:S05]  /*0de0*/  BSYNC B0 ;  /* 0x0000000000007941 */ /* 0x000fea0003800000 */
.L_x_6809:
        /* <DEDUP_REMOVED lines=10> */
.L_x_6812:
[----:B------:R-:W-:Y:S05]  /*0e90*/  BSYNC B0 ;  /* 0x0000000000007941 */ /* 0x000fea0003800000 */
.L_x_6811:
        /* <DEDUP_REMOVED lines=9> */
.L_x_6814:
[----:B------:R-:W-:Y:S05]  /*0f30*/  BSYNC B0 ;  /* 0x0000000000007941 */ /* 0x000fea0003800000 */
.L_x_6813:
        /* <DEDUP_REMOVED lines=9> */
.L_x_6816:
[----:B------:R-:W-:Y:S05]  /*0fd0*/  BSYNC B0 ;  /* 0x0000000000007941 */ /* 0x000fea0003800000 */
.L_x_6815:
        /* <DEDUP_REMOVED lines=9> */
.L_x_6818:
[----:B------:R-:W-:Y:S05]  /*1070*/  BSYNC B0 ;  /* 0x0000000000007941 */ /* 0x000fea0003800000 */
.L_x_6817:
        /* <DEDUP_REMOVED lines=9> */
.L_x_6820:
[----:B------:R-:W-:Y:S05]  /*1110*/  BSYNC B0 ;  /* 0x0000000000007941 */ /* 0x000fea0003800000 */
.L_x_6819:
        /* <DEDUP_REMOVED lines=31> */
.L_x_6804:
        /* <DEDUP_REMOVED lines=29> */
.L_x_6821:
        /* <DEDUP_REMOVED lines=46> */
[----:B------:R-:W-:Y:S01]  /*17c0*/  ULDC.64 UR8, c[0x0][0x248] ;  /* 0x0000920000087ab9 */ /* 0x000fe20000000a00 */
[----:B------:R-:W-:Y:S01]  /*17d0*/  USHF.R.S32.HI UR23, URZ, 0x1f, UR25 ;  /* 0x0000001f3f177899 */ /* 0x000fe20008011419 */
        /* <DEDUP_REMOVED lines=37> */
[----:B------:R-:W-:Y:S01]  /*1a30*/  IMAD.U32 R5, RZ, RZ, UR29 ;  /* 0x0000001dff057e24 */ /* 0x000fe2000f8e00ff */
[----:B------:R-:W-:Y:S01]  /*1a40*/  UIMAD.WIDE.U32 UR30, UR13, UR4, URZ ;  /* 0x000000040d1e72a5 */ /* 0x000fe2000f8e003f */
[----:B------:R-:W-:Y:S01]  /*1a50*/  IMAD.U32 R4, RZ, RZ, UR28 ;  /* 0x0000001cff047e24 */ /* 0x000fe2000f8e00ff */
[----:B------:R-:W-:Y:S01]  /*1a60*/  MOV R5, UR17 ;  /* 0x0000001100057c02 */ /* 0x000fe20008000f00 */
[C---:B------:R-:W-:Y:S01]  /*1a70*/  IMAD R13, R7.reuse, UR7, R0 ;  /* 0x00000007070d7c24 */ /* 0x040fe2000f8e0200 */
[----:B------:R-:W-:Y:S01]  /*1a80*/  UIMAD UR5, UR13, UR5, UR12 ;  /* 0x000000050d0572a4 */ /* 0x000fe2000f8e020c */
[----:B------:R-:W-:-:S03]  /*1a90*/  IMAD.WIDE.U32 R28, R7, UR6, R4 ;  /* 0x00000006071c7c25 */ /* 0x000fc6000f8e0004 */
[----:B------:R-:W-:Y:S01]  /*1aa0*/  UIADD3 UR28, UR31, UR5, URZ ;  /* 0x000000051f1c7290 */ /* 0x000fe2000fffe03f */
[----:B------:R-:W-:Y:S01]  /*1ab0*/  IMAD.IADD R13, R29, 0x1, R13 ;  /* 0x000000011d0d7824 */ /* 0x000fe200078e020d */
[----:B------:R-:W-:Y:S10]  /*1ac0*/  BRA `(.L_x_6823) ;  /* 0x00000004003c7947 */ /* 0x000ff40003800000 */
.L_x_6822:
        /* <DEDUP_REMOVED lines=46> */
.L_x_6824:
        /* <DEDUP_REMOVED lines=33> */
.L_x_6823:
[----:B------:R-:W-:Y:S01]  /*1fc0*/  SHF.R.S32.HI R15, RZ, 0x1f, R6 ;  /* 0x0000001fff0f7819 */ /* 0x000fe20000011406 */
[----:B------:R-:W-:Y:S01]  /*1fd0*/  UISETP.NE.AND UP0, UPT, UR10, -0x1, UPT ;  /* 0xffffffff0a00788c */ /* 0x000fe2000bf05270 */
[----:B------:R-:W1:Y:S01]  /*1fe0*/  S2R R33, SR_CTAID.X ;  /* 0x0000000000217919 */ /* 0x000e620000002500 */
[----:B------:R-:W-:Y:S01]  /*1ff0*/  USHF.R.S32.HI UR17, URZ, 0x1f, UR24 ;  /* 0x0000001f3f117899 */ /* 0x000fe20008011418 */
[CC--:B------:R-:W-:Y:S01]  /*2000*/  LEA.HI R12, R15.reuse, R6.reuse, RZ, 0x4 ;  /* 0x000000060f0c7211 */ /* 0x0c0fe200078f20ff */
[----:B------:R-:W2:Y:S01]  /*2010*/  S2UR UR12, SR_CgaCtaId ;  /* 0x00000000000c79c3 */ /* 0x000ea20000008800 */
[----:B------:R-:W-:Y:S01]  /*2020*/  LEA.HI R5, R15, R6, RZ, 0x3 ;  /* 0x000000060f057211 */ /* 0x000fe200078f18ff */
[----:B------:R-:W-:Y:S01]  /*2030*/  ULDC.64 UR6, c[0x0][0x268] ;  /* 0x00009a0000067ab9 */ /* 0x000fe20000000a00 */
[----:B------:R-:W-:Y:S01]  /*2040*/  LOP3.LUT R7, R12, 0xfffffff0, RZ, 0xc0, !PT ;  /* 0xfffffff00c077812 */ /* 0x000fe200078ec0ff */
[----:B------:R-:W-:Y:S01]  /*2050*/  IMAD R3, R3, UR6, RZ ;  /* 0x0000000603037c24 */ /* 0x000fe2000f8e02ff */
[----:B------:R-:W-:Y:S01]  /*2060*/  SHF.R.S32.HI R22, RZ, 0x3, R5 ;  /* 0x00000003ff167819 */ /* 0x000fe20000011405 */
[----:B------:R-:W-:Y:S01]  /*2070*/  BSSY B0, `(.L_x_6825) ;  /* 0x0000063000007945 */ /* 0x000fe20003800000 */
[----:B------:R-:W-:Y:S01]  /*2080*/  LOP3.LUT R5, R5, 0xfffffff8, RZ, 0xc0, !PT ;  /* 0xfffffff805057812 */ /* 0x000fe200078ec0ff */
[----:B------:R-:W-:Y:S01]  /*2090*/  @UP0 ULDC.64 UR4, c[0x0][0x240] ;  /* 0x0000900000040ab9 */ /* 0x000fe20000000a00 */
[----:B------:R-:W-:Y:S01]  /*20a0*/  IMAD.IADD R20, R6, 0x1, -R7 ;  /* 0x0000000106147824 */ /* 0x000fe200078e0a07 */
[----:B------:R-:W-:Y:S01]  /*20b0*/  @UP0 UIMAD.WIDE.U32 UR32, UR10, UR4, URZ ;  /* 0x000000040a2002a5 */ /* 0x000fe2000f8e003f */
[----:B------:R-:W-:Y:S01]  /*20c0*/  IMAD.SHL.U32 R196, R22, 0x40, RZ ;  /* 0x0000004016c47824 */ /* 0x000fe200078e00ff */
[----:B------:R-:W-:Y:S01]  /*20d0*/  @!UP0 USHF.R.S32.HI UR13, URZ, 0x1f, UR11 ;  /* 0x0000001f3f0d8899 */ /* 0x000fe2000801140b */
[----:B------:R-:W-:Y:S01]  /*20e0*/  IMAD.IADD R2, R6, 0x1, -R5 ;  /* 0x0000000106027824 */ /* 0x000fe200078e0a05 */
[----:B------:R-:W-:Y:S01]  /*20f0*/  SHF.R.S32.HI R5, RZ, 0x1f, R20 ;  /* 0x0000001fff057819 */ /* 0x000fe20000011414 */
[----:B------:R-:W-:Y:S01]  /*2100*/  @UP0 UIMAD UR10, UR10, UR5, UR33 ;  /* 0x000000050a0a02a4 */ /* 0x000fe2000f8e0221 */
[----:B------:R-:W-:Y:S01]  /*2110*/  LOP3.LUT R196, R196, 0x1c0, RZ, 0xc0, !PT ;  /* 0x000001c0c4c47812 */ /* 0x000fe200078ec0ff */
[----:B------:R-:W-:Y:S01]  /*2120*/  IMAD.SHL.U32 R197, R2, 0x8, RZ ;  /* 0x0000000802c57824 */ /* 0x000fe200078e00ff */
[----:B------:R-:W-:Y:S01]  /*2130*/  @!UP0 ULDC.64 UR4, c[0x0][0x228] ;  /* 0x00008a0000048ab9 */ /* 0x000fe20000000a00 */
[----:B------:R-:W-:Y:S01]  /*2140*/  LEA.HI R14, R5, R20, RZ, 0x3 ;  /* 0x00000014050e7211 */ /* 0x000fe200078f18ff */
[----:B------:R-:W-:Y:S01]  /*2150*/  @!UP0 UIMAD UR13, UR13, UR4, URZ ;  /* 0x000000040d0d82a4 */ /* 0x000fe2000f8e023f */
[----:B------:R-:W-:Y:S01]  /*2160*/  VIADD R21, R22, 0x10 ;  /* 0x0000001016157836 */ /* 0x000fe20000000000 */
[----:B------:R-:W-:Y:S01]  /*2170*/  @!UP0 UIMAD.WIDE.U32 UR34, UR11, UR4, URZ ;  /* 0x000000040b2282a5 */ /* 0x000fe2000f8e003f */
[----:B------:R-:W-:Y:S01]  /*2180*/  LOP3.LUT R5, R14, 0xfffffff8, RZ, 0xc0, !PT ;  /* 0xfffffff80e057812 */ /* 0x000fe200078ec0ff */
[----:B------:R-:W-:Y:S01]  /*2190*/  @!UP0 UIMAD UR13, UR11, UR5, UR13 ;  /* 0x000000050b0d82a4 */ /* 0x000fe2000f8e020d */
[----:B------:R-:W-:Y:S01]  /*21a0*/  LOP3.LUT R7, R196, 0x38, R197, 0xf8, !PT ;  /* 0x00000038c4077812 */ /* 0x000fe200078ef8c5 */
[----:B------:R-:W-:Y:S01]  /*21b0*/  VIADD R17, R22, 0x20 ;  /* 0x0000002016117836 */ /* 0x000fe20000000000 */
[----:B------:R-:W-:Y:S01]  /*21c0*/  ULDC.64 UR4, c[0x0][0x258] ;  /* 0x0000960000047ab9 */ /* 0x000fe20000000a00 */
[----:B------:R-:W-:Y:S01]  /*21d0*/  IMAD.IADD R20, R20, 0x1, -R5 ;  /* 0x0000000114147824 */ /* 0x000fe200078e0a05 */
[----:B------:R-:W-:Y:S01]  /*21e0*/  UIMAD UR29, UR17, UR4, URZ ;  /* 0x00000004111d72a4 */ /* 0x000fe2000f8e023f */
[----:B------:R-:W-:Y:S01]  /*21f0*/  LEA.HI R5, R15, R6, RZ, 0x6 ;  /* 0x000000060f057211 */ /* 0x000fe200078f30ff */
[----:B------:R-:W-:Y:S01]  /*2200*/  @!UP0 UMOV UR32, UR34 ;  /* 0x0000002200208c82 */ /* 0x000fe20008000000 */
[----:B------:R-:W-:Y:S01]  /*2210*/  SHF.R.U32.HI R196, RZ, 0x3, R196 ;  /* 0x00000003ffc47819 */ /* 0x000fe200000116c4 */
[----:B------:R-:W-:Y:S01]  /*2220*/  UIMAD UR29, UR24, UR5, UR29 ;  /* 0x00000005181d72a4 */ /* 0x000fe2000f8e021d */
[----:B------:R-:W-:Y:S01]  /*2230*/  SHF.R.S32.HI R30, RZ, 0x1f, R197 ;  /* 0x0000001fff1e7819 */ /* 0x000fe200000114c5 */
[----:B------:R-:W-:Y:S01]  /*2240*/  UIADD3 UR5, -UR20, UR22, URZ ;  /* 0x0000001614057290 */ /* 0x000fe2000fffe13f */
[----:B------:R-:W-:Y:S01]  /*2250*/  IMAD.SHL.U32 R5, R5, 0x8, RZ ;  /* 0x0000000805057824 */ /* 0x000fe200078e00ff */
[----:B------:R-:W-:Y:S01]  /*2260*/  @!UP0 UIADD3 UR10, UR35, UR13, URZ ;  /* 0x0000000d230a8290 */ /* 0x000fe2000fffe03f */
[----:B------:R-:W-:Y:S01]  /*2270*/  LOP3.LUT R196, R7, R196, RZ, 0x3c, !PT ;  /* 0x000000c407c47212 */ /* 0x000fe200078e3cff */
[----:B------:R-:W-:Y:S01]  /*2280*/  IMAD.U32 R24, RZ, RZ, UR4 ;  /* 0x00000004ff187e24 */ /* 0x000fe2000f8e00ff */
[C---:B------:R-:W-:Y:S01]  /*2290*/  IADD3 R4, P0, R197.reuse, UR32, RZ ;  /* 0x00000020c5047c10 */ /* 0x040fe2000ff1e0ff */
[----:B------:R-:W-:Y:S01]  /*22a0*/  UMOV UR4, 0x400 ;  /* 0x0000040000047882 */ /* 0x000fe20000000000 */
[----:B------:R-:W-:Y:S01]  /*22b0*/  ISETP.GE.AND P6, PT, R22, UR5, PT ;  /* 0x0000000516007c0c */ /* 0x000fe2000bfc6270 */
[----:B--2---:R-:W-:Y:S01]  /*22c0*/  ULEA UR4, UR12, UR4, 0x18 ;  /* 0x000000040c047291 */ /* 0x004fe2000f8ec03f */
[----:B------:R-:W-:Y:S01]  /*22d0*/  LOP3.LUT R196, R196, 0xfffffe00, R5, 0xf8, !PT ;  /* 0xfffffe00c4c47812 */ /* 0x000fe200078ef805 */
[----:B------:R-:W-:Y:S01]  /*22e0*/  IMAD.MOV.U32 R7, RZ, RZ, 0x10 ;  /* 0x00000010ff077424 */ /* 0x000fe200078e00ff */
[C---:B------:R-:W-:Y:S01]  /*22f0*/  IADD3 R8, P1, R197.reuse, UR30, RZ ;  /* 0x0000001ec5087c10 */ /* 0x040fe2000ff3e0ff */
[----:B------:R-:W-:Y:S01]  /*2300*/  IMAD R16, R18, UR7, R3 ;  /* 0x0000000712107c24 */ /* 0x000fe2000f8e0203 */
[----:B------:R-:W-:Y:S01]  /*2310*/  IADD3.X R5, R30, UR10, RZ, P0, !PT ;  /* 0x0000000a1e057c10 */ /* 0x000fe200087fe4ff */
[----:B------:R-:W-:Y:S01]  /*2320*/  UIADD3 UR10, UR14, -0x1, URZ ;  /* 0xffffffff0e0a7890 */ /* 0x000fe2000fffe03f */
[----:B------:R-:W-:Y:S01]  /*2330*/  IADD3 R152, P5, R22, UR25, RZ ;  /* 0x0000001916987c10 */ /* 0x000fe2000ffbe0ff */
[----:B------:R-:W-:Y:S01]  /*2340*/  VIADD R3, R197, 0x80 ;  /* 0x00000080c5037836 */ /* 0x000fe20000000000 */
[----:B------:R-:W-:Y:S01]  /*2350*/  ISETP.GE.AND P4, PT, R21, UR5, PT ;  /* 0x0000000515007c0c */ /* 0x000fe2000bf86270 */
[----:B------:R-:W-:Y:S01]  /*2360*/  IMAD.WIDE.U32 R24, R24, UR24, R4 ;  /* 0x0000001818187c25 */ /* 0x000fe2000f8e0004 */
[----:B------:R-:W-:Y:S01]  /*2370*/  ISETP.GE.AND P0, PT, R17, UR5, PT ;  /* 0x0000000511007c0c */ /* 0x000fe2000bf06270 */
[----:B------:R-:W-:Y:S01]  /*2380*/  USHF.L.U32 UR13, UR10, 0x6, URZ ;  /* 0x000000060a0d7899 */ /* 0x000fe2000800063f */
[----:B------:R-:W-:Y:S01]  /*2390*/  IADD3.X R9, R30, UR28, RZ, P1, !PT ;  /* 0x0000001c1e097c10 */ /* 0x000fe20008ffe4ff */
[----:B------:R-:W-:Y:S01]  /*23a0*/  IMAD.MOV.U32 R5, RZ, RZ, 0x20 ;  /* 0x00000020ff057424 */ /* 0x000fe200078e00ff */
[----:B------:R-:W-:Y:S01]  /*23b0*/  SHF.R.S32.HI R23, RZ, 0x1f, R22 ;  /* 0x0000001fff177819 */ /* 0x000fe20000011416 */
[----:B------:R-:W-:Y:S01]  /*23c0*/  UIADD3 UR12, -UR13, UR21, URZ ;  /* 0x000000150d0c7290 */ /* 0x000fe2000fffe13f */
[----:B------:R-:W-:Y:S01]  /*23d0*/  R2P PR, R20, 0x6 ;  /* 0x0000000614007804 */ /* 0x000fe20000000000 */
[----:B------:R-:W-:Y:S01]  /*23e0*/  IMAD.WIDE.U32 R18, R18, UR6, R8 ;  /* 0x0000000612127c25 */ /* 0x000fe2000f8e0008 */
[----:B------:R-:W-:-:S02]  /*23f0*/  IADD3.X R0, R23, UR23, RZ, P5, !PT ;  /* 0x0000001717007c10 */ /* 0x000fc4000affe4ff */
[----:B------:R-:W-:Y:S01]  /*2400*/  LEA R196, R196, UR4, 0x1 ;  /* 0x00000004c4c47c11 */ /* 0x000fe2000f8e08ff */
[----:B------:R-:W-:Y:S01]  /*2410*/  VIADD R27, R25, UR29 ;  /* 0x0000001d191b7c36 */ /* 0x000fe20008000000 */
[----:B------:R-:W-:Y:S01]  /*2420*/  SEL R7, R7, 0xfffffff0, !P1 ;  /* 0xfffffff007077807 */ /* 0x000fe20004800000 */
[----:B-1----:R-:W-:Y:S01]  /*2430*/  IMAD.WIDE R32, R33, 0x40, R22 ;  /* 0x0000004021207825 */ /* 0x002fe200078e0216 */
[----:B------:R-:W-:-:S03]  /*2440*/  SEL R5, R5, 0xffffffe0, !P2 ;  /* 0xffffffe005057807 */ /* 0x000fc60005000000 */
        /* <DEDUP_REMOVED lines=37> */
.L_x_6826:
[----:B------:R-:W-:Y:S05]  /*26a0*/  BSYNC B0 ;  /* 0x0000000000007941 */ /* 0x000fea0003800000 */
.L_x_6825:
        /* <DEDUP_REMOVED lines=41> */
.L_x_6828:
[----:B------:R-:W-:Y:S05]  /*2940*/  BSYNC B0 ;  /* 0x0000000000007941 */ /* 0x000fea0003800000 */
.L_x_6827:
        /* <DEDUP_REMOVED lines=42> */
.L_x_6830:
[----:B------:R-:W-:Y:S05]  /*2bf0*/  BSYNC B0 ;  /* 0x0000000000007941 */ /* 0x000fea0003800000 */
.L_x_6829:
        /* <DEDUP_REMOVED lines=45> */
.L_x_6832:
[----:B------:R-:W-:Y:S05]  /*2ed0*/  BSYNC B0 ;  /* 0x0000000000007941 */ /* 0x000fea0003800000 */
.L_x_6831:
        /* <DEDUP_REMOVED lines=37> */
.L_x_6834:
[----:B------:R-:W-:Y:S05]  /*3130*/  BSYNC B0 ;  /* 0x0000000000007941 */ /* 0x000fea0003800000 */
.L_x_6833:
        /* <DEDUP_REMOVED lines=33> */
.L_x_6836:
[----:B------:R-:W-:Y:S05]  /*3350*/  BSYNC B0 ;  /* 0x0000000000007941 */ /* 0x000fea0003800000 */
.L_x_6835:
        /* <DEDUP_REMOVED lines=39> */
.L_x_6838:
[----:B------:R-:W-:Y:S05]  /*35d0*/  BSYNC B0 ;  /* 0x0000000000007941 */ /* 0x000fea0003800000 */
.L_x_6837:
        /* <DEDUP_REMOVED lines=42> */
.L_x_6840:
[----:B------:R-:W-:Y:S05]  /*3880*/  BSYNC B0 ;  /* 0x0000000000007941 */ /* 0x000fea0003800000 */
.L_x_6839:
[----:B------:R-:W-:Y:S01]  /*3890*/  USHF.R.S32.HI UR25, URZ, 0x1f, UR11 ;  /* 0x0000001f3f197899 */ /* 0x000fe2000801140b */
[----:B------:R-:W0:Y:S01]  /*38a0*/  LDGDEPBAR ;  /* 0x00000000000079af */ /* 0x000e220000000000 */
[----:B------:R-:W-:Y:S01]  /*38b0*/  ULDC.64 UR6, c[0x0][0x3d0] ;  /* 0x0000f40000067ab9 */ /* 0x000fe20000000a00 */
[----:B------:R-:W-:Y:S01]  /*38c0*/  UMOV UR30, UR24 ;  /* 0x00000018001e7c82 */ /* 0x000fe20008000000 */
[----:B------:R-:W-:Y:S01]  /*38d0*/  UIMAD UR25, UR25, UR6, URZ ;  /* 0x00000006191972a4 */ /* 0x000fe2000f8e023f */
[----:B------:R-:W-:Y:S01]  /*38e0*/  IMAD.IADD R26, R25, 0x1, -R26 ;  /* 0x00000001191a7824 */ /* 0x000fe200078e0a1a */
[----:B------:R-:W-:Y:S01]  /*38f0*/  UMOV UR31, UR17 ;  /* 0x00000011001f7c82 */ /* 0x000fe20008000000 */
[----:B------:R-:W-:Y:S01]  /*3900*/  IMAD.SHL.U32 R20, R20, 0x40, RZ ;  /* 0x0000004014147824 */ /* 0x000fe200078e00ff */
[----:B------:R-:W-:Y:S01]  /*3910*/  UIMAD.WIDE.U32 UR30, UR11, UR6, UR30 ;  /* 0x000000060b1e72a5 */ /* 0x000fe2000f8e001e */
[----:B-1234-:R-:W-:Y:S01]  /*3920*/  IMAD.SHL.U32 R8, R26, 0x8, RZ ;  /* 0x000000081a087824 */ /* 0x01efe200078e00ff */
[----:B------:R-:W-:Y:S01]  /*3930*/  UIMAD UR25, UR11, UR7, UR25 ;  /* 0x000000070b1972a4 */ /* 0x000fe2000f8e0219 */
[----:B------:R-:W-:Y:S01]  /*3940*/  LOP3.LUT R23, R24, 0x8, R23, 0xf8, !PT ;  /* 0x0000000818177812 */ /* 0x000fe200078ef817 */
[----:B------:R-:W-:Y:S01]  /*3950*/  IMAD.IADD R19, R19, 0x1, R16 ;  /* 0x0000000113137824 */ /* 0x000fe200078e0210 */
[----:B------:R-:W-:Y:S01]  /*3960*/  ULDC.64 UR6, c[0x0][0x3c8] ;  /* 0x0000f20000067ab9 */ /* 0x000fe20000000a00 */
[----:B------:R-:W-:Y:S01]  /*3970*/  UIADD3 UR25, UR31, UR25, URZ ;  /* 0x000000191f197290 */ /* 0x000fe2000fffe03f */
[----:B------:R-:W-:Y:S01]  /*3980*/  LOP3.LUT R9, R20, 0x1c0, RZ, 0xc0, !PT ;  /* 0x000001c014097812 */ /* 0x000fe200078ec0ff */
[----:B------:R-:W-:Y:S01]  /*3990*/  ULEA UR17, UP0, UR30, UR6, 0x2 ;  /* 0x000000061e117291 */ /* 0x000fe2000f80103f */
[----:B------:R-:W-:-:S02]  /*39a0*/  SHF.R.U32.HI R24, RZ, 0x3, R24 ;  /* 0x00000003ff187819 */ /* 0x000fc40000011618 */
        /* <DEDUP_REMOVED lines=9> */
[----:B------:R-:W-:Y:S01]  /*3a40*/  IMAD.SHL.U32 R9, R14, 0x40, RZ ;  /* 0x000000400e097824 */ /* 0x000fe200078e00ff */
[----:B------:R-:W-:Y:S01]  /*3a50*/  LOP3.LUT R23, R23, R24, RZ, 0x3c, !PT ;  /* 0x0000001817177212 */ /* 0x000fe200078e3cff */
[----:B------:R-:W-:Y:S01]  /*3a60*/  IMAD R135, R0, UR6, RZ ;  /* 0x0000000600877c24 */ /* 0x000fe2000f8e02ff */
[----:B------:R1:W5:Y:S01]  /*3a70*/  LDG.E R80, desc[UR26][R10.64] ;  /* 0x0000001a0a507981 */ /* 0x000362000c1e1900 */
[----:B------:R-:W-:Y:S01]  /*3a80*/  SHF.R.S32.HI R81, RZ, 0x5, R82 ;  /* 0x00000005ff517819 */ /* 0x000fe20000011452 */
[----:B------:R-:W-:Y:S01]  /*3a90*/  ULDC.64 UR24, c[0x0][0x220] ;  /* 0x0000880000187ab9 */ /* 0x000fe20000000a00 */
[----:B------:R-:W-:Y:S01]  /*3aa0*/  IMAD R135, R152, UR7, R135 ;  /* 0x0000000798877c24 */ /* 0x000fe2000f8e0287 */
[----:B------:R-:W-:Y:S01]  /*3ab0*/  BAR.SYNC.DEFER_BLOCKING 0x0 ;  /* 0x0000000000007b1d */ /* 0x000fe20000010000 */
[----:B------:R-:W-:Y:S01]  /*3ac0*/  LOP3.LUT R0, R8, 0xfffffe00, R9, 0xf8, !PT ;  /* 0xfffffe0008007812 */ /* 0x000fe200078ef809 */
[----:B------:R-:W-:Y:S01]  /*3ad0*/  IMAD.WIDE.U32 R152, R152, UR6, R18 ;  /* 0x0000000698987c25 */ /* 0x000fe2000f8e0012 */
[----:B------:R-:W-:Y:S01]  /*3ae0*/  USHF.L.U64.HI UR29, UR6, 0x4, UR7 ;  /* 0x00000004061d7899 */ /* 0x000fe20008010207 */
[----:B------:R-:W-:-:S02]  /*3af0*/  ISETP.GE.AND P6, PT, R17, UR12, PT ;  /* 0x0000000c11007c0c */ /* 0x000fc4000bfc6270 */
[----:B------:R-:W-:Y:S01]  /*3b00*/  IMAD R193, R26, 0x200, R23 ;  /* 0x000002001ac17824 */ /* 0x000fe200078e0217 */
[----:B------:R-:W-:Y:S01]  /*3b10*/  ULDC UR17, c[0x0][0x2e8] ;  /* 0x0000ba0000117ab9 */ /* 0x000fe20000000800 */
[----:B------:R-:W-:Y:S01]  /*3b20*/  IMAD.IADD R135, R153, 0x1, R135 ;  /* 0x0000000199877824 */ /* 0x000fe200078e0287 */
[----:B------:R-:W-:Y:S01]  /*3b30*/  ISETP.GE.AND P5, PT, R21, UR12, PT ;  /* 0x0000000c15007c0c */ /* 0x000fe2000bfa6270 */
[----:B------:R1:W-:Y:S04]  /*3b40*/  @P0 STS.128 [R196+0xc000], RZ ;  /* 0x00c000ffc4000388 */ /* 0x0003e80000000c00 */
[----:B------:R1:W-:Y:S04]  /*3b50*/  @P0 STS.128 [R196+0xe000], RZ ;  /* 0x00e000ffc4000388 */ /* 0x0003e80000000c00 */
[----:B------:R1:W-:Y:S01]  /*3b60*/  @P0 STS.128 [R196+0x10000], RZ ;  /* 0x010000ffc4000388 */ /* 0x0003e20000000c00 */
[----:B------:R-:W-:Y:S01]  /*3b70*/  IMAD R194, R81, 0x400, R0 ;  /* 0x0000040051c27824 */ /* 0x000fe200078e0200 */
[----:B------:R-:W-:Y:S01]  /*3b80*/  LEA R210, P1, R152, UR24, 0x1 ;  /* 0x0000001898d27c11 */ /* 0x000fe2000f8208ff */
        /* <DEDUP_REMOVED lines=30> */
.L_x_6842:
[----:B------:R-:W-:Y:S05]  /*3d70*/  BSYNC B0 ;  /* 0x0000000000007941 */ /* 0x000fea0003800000 */
.L_x_6841:
        /* <DEDUP_REMOVED lines=38> */
.L_x_6844:
[----:B------:R-:W-:Y:S05]  /*3fe0*/  BSYNC B0 ;  /* 0x0000000000007941 */ /* 0x000fea0003800000 */
.L_x_6843:
        /* <DEDUP_REMOVED lines=36> */
.L_x_6846:
[----:B------:R-:W-:Y:S05]  /*4230*/  BSYNC B0 ;  /* 0x0000000000007941 */ /* 0x000fea0003800000 */
.L_x_6845:
        /* <DEDUP_REMOVED lines=42> */
.L_x_6848:
[----:B------:R-:W-:Y:S05]  /*44e0*/  BSYNC B0 ;  /* 0x0000000000007941 */ /* 0x000fea0003800000 */
.L_x_6847:
[----:B------:R-:W-:Y:S01]  /*44f0*/  LDSM.16.M88.4 R16, [R194] ;  /* 0x00000000c210783b */ /* 0x000fe20000000200 */
[----:B------:R-:W-:Y:S01]  /*4500*/  R2P PR, R2, 0x6 ;  /* 0x0000000602007804 */ /* 0x000fe20000000000 */
[----:B------:R-:W-:Y:S01]  /*4510*/  VIADD R2, R193, 0x6000 ;  /* 0x00006000c1027836 */ /* 0x000fe20000000000 */
[----:B------:R-:W-:Y:S01]  /*4520*/  LEA R203, R81, UR20, 0x4 ;  /* 0x0000001451cb7c11 */ /* 0x000fe2000f8e20ff */
[----:B------:R-:W4:Y:S01]  /*4530*/  LDSM.16.M88.4 R32, [R193+0x6800] ;  /* 0x00680000c120783b */ /* 0x000f220000000200 */
[----:B------:R-:W-:Y:S01]  /*4540*/  VIADD R191, R193, 0x6020 ;  /* 0x00006020c1bf7836 */ /* 0x000fe20000000000 */
[----:B------:R-:W-:Y:S01]  /*4550*/  UIADD3 UR17, UR21, 0x1, -UR22 ;  /* 0x0000000115117890 */ /* 0x000fe2000fffe816 */
[--C-:B------:R-:W-:Y:S01]  /*4560*/  IMAD R192, R7, 0x2, R194.reuse ;  /* 0x0000000207c07824 */ /* 0x100fe200078e02c2 */
[----:B------:R-:W4:Y:S01]  /*4570*/  LDSM.16.M88.4 R40, [R193+0x6000] ;  /* 0x00600000c128783b */ /* 0x000f220000000200 */
[----:B------:R-:W-:Y:S01]  /*4580*/  IMAD R190, R5, 0x2, R194 ;  /* 0x0000000205be7824 */ /* 0x000fe200078e02c2 */
[----:B------:R-:W-:Y:S01]  /*4590*/  ISETP.LT.AND P6, PT, R195, UR10, PT ;  /* 0x0000000ac3007c0c */ /* 0x000fe2000bfc1270 */
[----:B------:R-:W-:Y:S01]  /*45a0*/  UIADD3 UR12, UR17, UR15, URZ ;  /* 0x0000000f110c7290 */ /* 0x000fe2000fffe03f */
[----:B------:R-:W4:Y:S01]  /*45b0*/  LDSM.16.M88.4 R24, [R193+0x7000] ;  /* 0x00700000c118783b */ /* 0x000f220000000200 */
[----:B------:R-:W-:Y:S01]  /*45c0*/  LEA R189, R5, R192, 0x1 ;  /* 0x000000c005bd7211 */ /* 0x000fe200078e08ff */
[----:B------:R-:W-:Y:S01]  /*45d0*/  UIADD3 UR22, UR21, -UR22, URZ ;  /* 0x8000001615167290 */ /* 0x000fe2000fffe03f */
[----:B------:R-:W-:Y:S01]  /*45e0*/  @P1 IADD3 R191, R2, -0x20, RZ ;  /* 0xffffffe002bf1810 */ /* 0x000fe20007ffe0ff */
[----:B------:R-:W4:Y:S01]  /*45f0*/  LDSM.16.M88.4 R72, [R193+0x7800] ;  /* 0x00780000c148783b */ /* 0x000f220000000200 */
[----:B------:R-:W-:-:S02]  /*4600*/  IMAD.MOV.U32 R2, RZ, RZ, 0x40 ;  /* 0x00000040ff027424 */ /* 0x000fc400078e00ff */
[----:B--2--5:R-:W-:Y:S01]  /*4610*/  FMUL.FTZ R80, R80, R83 ;  /* 0x0000005350507220 */ /* 0x024fe20000410000 */
[----:B------:R-:W-:Y:S01]  /*4620*/  SHF.L.U32 R204, R6, 0x1, RZ ;  /* 0x0000000106cc7819 */ /* 0x000fe200000006ff */
[----:B------:R-:W-:Y:S01]  /*4630*/  LDSM.16.M88.4 R56, [R192] ;  /* 0x00000000c038783b */ /* 0x000fe20000000200 */
[C---:B------:R-:W-:Y:S01]  /*4640*/  IADD3 R183, R191.reuse, 0x800, RZ ;  /* 0x00000800bfb77810 */ /* 0x040fe20007ffe0ff */
[C---:B------:R-:W-:Y:S01]  /*4650*/  VIADD R182, R191.reuse, 0x1000 ;  /* 0x00001000bfb67836 */ /* 0x040fe20000000000 */
[----:B------:R-:W-:Y:S01]  /*4660*/  SEL R2, R2, 0xffffffc0, !P2 ;  /* 0xffffffc002027807 */ /* 0x000fe20005000000 */
[----:B-1----:R-:W1:Y:S01]  /*4670*/  LDSM.16.M88.4 R12, [R191+0x800] ;  /* 0x00080000bf0c783b */ /* 0x002e620000000200 */
[----:B------:R-:W-:Y:S01]  /*4680*/  R2UR UR20, R80 ;  /* 0x00000000501472ca */ /* 0x000fe200000e0000 */
[----:B------:R-:W-:Y:S01]  /*4690*/  VIADD R181, R191, 0x1800 ;  /* 0x00001800bfb57836 */ /* 0x000fe20000000000 */
[----:B------:R-:W-:Y:S01]  /*46a0*/  LOP3.LUT R204, R204, 0x6, RZ, 0xc0, !PT ;  /* 0x00000006cccc7812 */ /* 0x000fe200078ec0ff */
[----:B------:R-:W2:Y:S01]  /*46b0*/  LDSM.16.M88.4 R64, [R191] ;  /* 0x00000000bf40783b */ /* 0x000ea20000000200 */
[----:B------:R-:W-:Y:S01]  /*46c0*/  IMAD.IADD R187, R193, 0x1, R2 ;  /* 0x00000001c1bb7824 */ /* 0x000fe200078e0202 */
[C---:B------:R-:W-:Y:S01]  /*46d0*/  IADD3 R179, R191.reuse, 0x2000, RZ ;  /* 0x00002000bfb37810 */ /* 0x040fe20007ffe0ff */
[----:B------:R-:W-:Y:S01]  /*46e0*/  IMAD.IADD R180, R2, 0x1, R191 ;  /* 0x0000000102b47824 */ /* 0x000fe200078e02bf */
[----:B---3--:R-:W3:Y:S01]  /*46f0*/  LDSM.16.M88.4 R8, [R191+0x1000] ;  /* 0x00100000bf08783b */ /* 0x008ee20000000200 */
[C---:B------:R-:W-:Y:S01]  /*4700*/  VIADD R178, R191.reuse, 0x2800 ;  /* 0x00002800bfb27836 */ /* 0x040fe20000000000 */
[C---:B------:R-:W-:Y:S01]  /*4710*/  IADD3 R176, R191.reuse, 0x3800, RZ ;  /* 0x00003800bfb07810 */ /* 0x040fe20007ffe0ff */
[C---:B------:R-:W-:Y:S01]  /*4720*/  VIADD R177, R191.reuse, 0x3000 ;  /* 0x00003000bfb17836 */ /* 0x040fe20000000000 */
[----:B------:R-:W3:Y:S01]  /*4730*/  LDSM.16.M88.4 R60, [R191+0x1800] ;  /* 0x00180000bf3c783b */ /* 0x000ee20000000200 */
[C---:B------:R-:W-:Y:S01]  /*4740*/  VIADD R175, R191.reuse, 0x4000 ;  /* 0x00004000bfaf7836 */ /* 0x040fe20000000000 */
[C---:B------:R-:W-:Y:S01]  /*4750*/  IADD3 R173, R191.reuse, 0x5000, RZ ;  /* 0x00005000bfad7810 */ /* 0x040fe20007ffe0ff */
[C---:B------:R-:W-:Y:S01]  /*4760*/  VIADD R174, R191.reuse, 0x4800 ;  /* 0x00004800bfae7836 */ /* 0x040fe20000000000 */
[----:B------:R-:W-:Y:S01]  /*4770*/  LDSM.16.M88.4 R68, [R190] ;  /* 0x00000000be44783b */ /* 0x000fe20000000200 */
[----:B------:R-:W-:Y:S01]  /*4780*/  VIADD R172, R191, 0x5800 ;  /* 0x00005800bfac7836 */ /* 0x000fe20000000000 */
[C---:B----4-:R-:W-:Y:S02]  /*4790*/  HMMA.16816.F32.BF16 R36, R16.reuse, R32, RZ ;  /* 0x000000201024723c */ /* 0x050fe400000418ff */
[----:B------:R-:W4:Y:S04]  /*47a0*/  LDSM.16.M88.4 R52, [R187+0x6000] ;  /* 0x00600000bb34783b */ /* 0x000f280000000200 */
[----:B------:R-:W4:Y:S01]  /*47b0*/  LDSM.16.M88.4 R48, [R187+0x6800] ;  /* 0x00680000bb30783b */ /* 0x000f220000000200 */
[C---:B------:R-:W-:Y:S03]  /*47c0*/  HMMA.16816.F32.BF16 R44, R16.reuse, R40, RZ ;  /* 0x00000028102c723c */ /* 0x040fe600000418ff */
[----:B------:R-:W-:Y:S03]  /*47d0*/  LDSM.16.M88.4 R76, [R187+0x7800] ;  /* 0x00780000bb4c783b */ /* 0x000fe60000000200 */
[C---:B------:R-:W-:Y:S01]  /*47e0*/  HMMA.16816.F32.BF16 R32, R16.reuse, R34, RZ ;  /* 0x000000221020723c */ /* 0x040fe200000418ff */
[----:B------:R-:W0:Y:S05]  /*47f0*/  LDGDEPBAR ;  /* 0x00000000000079af */ /* 0x000e2a0000000000 */
[C---:B------:R-:W-:Y:S06]  /*4800*/  HMMA.16816.F32.BF16 R40, R16.reuse, R42, RZ ;  /* 0x0000002a1028723c */ /* 0x040fec00000418ff */
[C---:B------:R-:W-:Y:S06]  /*4810*/  HMMA.16816.F32.BF16 R28, R16.reuse, R24, RZ ;  /* 0x00000018101c723c */ /* 0x040fec00000418ff */
[C---:B------:R-:W-:Y:S06]  /*4820*/  HMMA.16816.F32.BF16 R24, R16.reuse, R26, RZ ;  /* 0x0000001a1018723c */ /* 0x040fec00000418ff */
[C---:B------:R-:W-:Y:S06]  /*4830*/  HMMA.16816.F32.BF16 R20, R16.reuse, R72, RZ ;  /* 0x000000481014723c */ /* 0x040fec00000418ff */
[----:B------:R-:W-:Y:S01]  /*4840*/  HMMA.16816.F32.BF16 R16, R16, R74, RZ ;  /* 0x0000004a1010723c */ /* 0x000fe200000418ff */
[----:B------:R-:W-:Y:S05]  /*4850*/  LDSM.16.M88.4 R72, [R180] ;  /* 0x00000000b448783b */ /* 0x000fea0000000200 */
        /* <DEDUP_REMOVED lines=26> */
[C---:B--2---:R-:W-:Y:S06]  /*4a00*/  HMMA.16816.F32.BF16 R44, R8.reuse, R72, R44 ;  /* 0x00000048082c723c */ /* 0x044fec000004182c */
[C---:B------:R-:W-:Y:S01]  /*4a10*/  HMMA.16816.F32.BF16 R40, R8.reuse, R74, R40 ;  /* 0x0000004a0828723c */ /* 0x040fe20000041828 */
[----:B------:R-:W2:Y:S05]  /*4a20*/  LDSM.16.M88.4 R72, [R193+0x9800] ;  /* 0x00980000c148783b */ /* 0x000eaa0000000200 */
[C---:B------:R-:W-:Y:S06]  /*4a30*/  HMMA.16816.F32.BF16 R36, R8.reuse, R64, R36 ;  /* 0x000000400824723c */ /* 0x040fec0000041824 */
[C---:B------:R-:W-:Y:S01]  /*4a40*/  HMMA.16816.F32.BF16 R32, R8.reuse, R66, R32 ;  /* 0x000000420820723c */ /* 0x040fe20000041820 */
[----:B------:R-:W-:Y:S05]  /*4a50*/  LDSM.16.M88.4 R64, [R191+0x2800] ;  /* 0x00280000bf40783b */ /* 0x000fea0000000200 */
[C---:B---3--:R-:W-:Y:S06]  /*4a60*/  HMMA.16816.F32.BF16 R28, R8.reuse, R60, R28 ;  /* 0x0000003c081c723c */ /* 0x048fec000004181c */
[C---:B------:R-:W-:Y:S01]  /*4a70*/  HMMA.16816.F32.BF16 R24, R8.reuse, R62, R24 ;  /* 0x0000003e0818723c */ /* 0x040fe20000041818 */
[----:B------:R-:W-:Y:S05]  /*4a80*/  LDSM.16.M88.4 R60, [R191+0x3800] ;  /* 0x00380000bf3c783b */ /* 0x000fea0000000200 */
[C---:B----4-:R-:W-:Y:S06]  /*4a90*/  HMMA.16816.F32.BF16 R20, R8.reuse, R52, R20 ;  /* 0x000000340814723c */ /* 0x050fec0000041814 */
[----:B------:R-:W-:Y:S01]  /*4aa0*/  HMMA.16816.F32.BF16 R68, R8, R54, R68 ;  /* 0x000000360844723c */ /* 0x000fe20000041844 */
[----:B------:R-:W-:Y:S04]  /*4ab0*/  LDSM.16.M88.4 R52, [R192+0x2000] ;  /* 0x00200000c034783b */ /* 0x000fe80000000200 */
[----:B------:R-:W3:Y:S01]  /*4ac0*/  LDSM.16.M88.4 R8, [R191+0x2000] ;  /* 0x00200000bf08783b */ /* 0x000ee20000000200 */
[C---:B-1----:R-:W-:Y:S06]  /*4ad0*/  HMMA.16816.F32.BF16 R44, R48.reuse, R12, R44 ;  /* 0x0000000c302c723c */ /* 0x042fec000004182c */
[C---:B------:R-:W-:Y:S01]  /*4ae0*/  HMMA.16816.F32.BF16 R40, R48.reuse, R14, R40 ;  /* 0x0000000e3028723c */ /* 0x040fe20000041828 */
[----:B------:R-:W1:Y:S05]  /*4af0*/  LDSM.16.M88.4 R12, [R191+0x3000] ;  /* 0x00300000bf0c783b */ /* 0x000e6a0000000200 */
        /* <DEDUP_REMOVED lines=24> */
[C---:B------:R-:W-:Y:S01]  /*4c80*/  HMMA.16816.F32.BF16 R40, R56.reuse, R18, R40 ;  /* 0x000000123828723c */ /* 0x040fe20000041828 */
[----:B------:R-:W4:Y:S05]  /*4c90*/  LDSM.16.M88.4 R16, [R180+0x3000] ;  /* 0x00300000b410783b */ /* 0x000f2a0000000200 */
        /* <DEDUP_REMOVED lines=10> */
[C---:B-1----:R-:W-:Y:S06]  /*4d40*/  HMMA.16816.F32.BF16 R44, R12.reuse, R72, R44 ;  /* 0x000000480c2c723c */ /* 0x042fec000004182c */
[C---:B------:R-:W-:Y:S01]  /*4d50*/  HMMA.16816.F32.BF16 R40, R12.reuse, R74, R40 ;  /* 0x0000004a0c28723c */ /* 0x040fe20000041828 */
[----:B------:R-:W-:Y:S05]  /*4d60*/  LDSM.16.M88.4 R72, [R192+0x4000] ;  /* 0x00400000c048783b */ /* 0x000fea0000000200 */
[C---:B------:R-:W-:Y:S06]  /*4d70*/  HMMA.16816.F32.BF16 R36, R12.reuse, R52, R36 ;  /* 0x000000340c24723c */ /* 0x040fec0000041824 */
        /* <DEDUP_REMOVED lines=17> */
[----:B------:R-:W3:Y:S05]  /*4e90*/  LDSM.16.M88.4 R56, [R187+0xa800] ;  /* 0x00a80000bb38783b */ /* 0x000eea0000000200 */
[C---:B-1----:R-:W-:Y:S06]  /*4ea0*/  HMMA.16816.F32.BF16 R44, R72.reuse, R16, R44 ;  /* 0x00000010482c723c */ /* 0x042fec000004182c */
[C---:B------:R-:W-:Y:S01]  /*4eb0*/  HMMA.16816.F32.BF16 R40, R72.reuse, R18, R40 ;  /* 0x000000124828723c */ /* 0x040fe20000041828 */
[----:B------:R-:W-:Y:S05]  /*4ec0*/  LDSM.16.M88.4 R16, [R189+0x4000] ;  /* 0x00400000bd10783b */ /* 0x000fea0000000200 */
[C---:B----4-:R-:W-:Y:S06]  /*4ed0*/  HMMA.16816.F32.BF16 R36, R72.reuse, R12, R36 ;  /* 0x0000000c4824723c */ /* 0x050fec0000041824 */
[----:B------:R-:W-:Y:S01]  /*4ee0*/  HMMA.16816.F32.BF16 R32, R72, R14, R32 ;  /* 0x0000000e4820723c */ /* 0x000fe20000041820 */
[----:B------:R-:W1:Y:S05]  /*4ef0*/  LDSM.16.M88.4 R12, [R180+0x4000] ;  /* 0x00400000b40c783b */ /* 0x000e6a0000000200 */
[C---:B------:R-:W-:Y:S06]  /*4f00*/  HMMA.16816.F32.BF16 R20, R48.reuse, R52, R20 ;  /* 0x000000343014723c */ /* 0x040fec0000041814 */
[----:B------:R-:W-:Y:S01]  /*4f10*/  HMMA.16816.F32.BF16 R68, R48, R54, R68 ;  /* 0x000000363044723c */ /* 0x000fe20000041844 */
[----:B------:R-:W-:Y:S04]  /*4f20*/  LDSM.16.M88.4 R52, [R187+0xb000] ;  /* 0x00b00000bb34783b */ /* 0x000fe80000000200 */
[----:B------:R-:W-:Y:S01]  /*4f30*/  LDSM.16.M88.4 R48, [R187+0xb800] ;  /* 0x00b80000bb30783b */ /* 0x000fe20000000200 */
[C---:B--2---:R-:W-:Y:S06]  /*4f40*/  HMMA.16816.F32.BF16 R28, R72.reuse, R8, R28 ;  /* 0x00000008481c723c */ /* 0x044fec000004181c */
[----:B------:R-:W-:Y:S01]  /*4f50*/  HMMA.16816.F32.BF16 R24, R72, R10, R24 ;  /* 0x0000000a4818723c */ /* 0x000fe20000041818 */
[----:B------:R-:W2:Y:S05]  /*4f60*/  LDSM.16.M88.4 R8, [R180+0x4800] ;  /* 0x00480000b408783b */ /* 0x000eaa0000000200 */
[C---:B------:R-:W-:Y:S06]  /*4f70*/  HMMA.16816.F32.BF16 R44, R64.reuse, R60, R44 ;  /* 0x0000003c402c723c */ /* 0x040fec000004182c */
[----:B---3--:R-:W-:Y:S06]  /*4f80*/  HMMA.16816.F32.BF16 R36, R64, R56, R36 ;  /* 0x000000384024723c */ /* 0x008fec0000041824 */
[C---:B------:R-:W-:Y:S06]  /*4f90*/  HMMA.16816.F32.BF16 R20, R72.reuse, R76, R20 ;  /* 0x0000004c4814723c */ /* 0x040fec0000041814 */
[----:B------:R-:W-:Y:S01]  /*4fa0*/  HMMA.16816.F32.BF16 R68, R72, R78, R68 ;  /* 0x0000004e4844723c */ /* 0x000fe20000041844 */
[----:B------:R-:W3:Y:S05]  /*4fb0*/  LDSM.16.M88.4 R72, [R180+0x5000] ;  /* 0x00500000b448783b */ /* 0x000eea0000000200 */
[----:B------:R-:W-:Y:S01]  /*4fc0*/  HMMA.16816.F32.BF16 R32, R64, R58, R32 ;  /* 0x0000003a4020723c */ /* 0x000fe20000041820 */
[----:B------:R-:W4:Y:S01]  /*4fd0*/  LDSM.16.M88.4 R56, [R180+0x5800] ;  /* 0x00580000b438783b */ /* 0x000f220000000200 */
[----:B------:R-:W-:-:S04]  /*4fe0*/  DEPBAR.LE SB0, 0x0 ;  /* 0x000080000000791a */ /* 0x000fc80000000000 */
[C---:B-1----:R-:W-:Y:S06]  /*4ff0*/  HMMA.16816.F32.BF16 R44, R16.reuse, R12, R44 ;  /* 0x0000000c102c723c */ /* 0x042fec000004182c */
[----:B--2---:R-:W-:Y:S01]  /*5000*/  HMMA.16816.F32.BF16 R36, R16, R8, R36 ;  /* 0x000000081024723c */ /* 0x004fe20000041824 */
[----:B------:R-:W-:-:S05]  /*5010*/  LOP3.LUT R13, R82, 0xffffffe0, RZ, 0xc0, !PT ;  /* 0xffffffe0520d7812 */ /* 0x000fca00078ec0ff */
[----:B------:R-:W-:Y:S01]  /*5020*/  IMAD.IADD R2, R6, 0x1, -R13 ;  /* 0x0000000106027824 */ /* 0x000fe200078e0a0d */
[C---:B------:R-:W-:Y:S04]  /*5030*/  HMMA.16816.F32.BF16 R40, R64.reuse, R62, R40 ;  /* 0x0000003e4028723c */ /* 0x040fe80000041828 */
[----:B------:R-:W-:Y:S02]  /*5040*/  SHF.R.S32.HI R9, RZ, 0x1f, R2 ;  /* 0x0000001fff097819 */ /* 0x000fe40000011402 */
[----:B------:R-:W-:Y:S02]  /*5050*/  HMMA.16816.F32.BF16 R28, R64, R52, R28 ;  /* 0x00000034401c723c */ /* 0x000fe4000004181c */
[----:B------:R-:W-:-:S04]  /*5060*/  LEA.HI R9, R9, R2, RZ, 0x2 ;  /* 0x0000000209097211 */ /* 0x000fc800078f10ff */
[----:B------:R-:W-:Y:S01]  /*5070*/  HMMA.16816.F32.BF16 R24, R64, R54, R24 ;  /* 0x000000364018723c */ /* 0x000fe20000041818 */
[----:B------:R-:W-:Y:S01]  /*5080*/  SHF.R.S32.HI R2, RZ, 0x2, R9 ;  /* 0x00000002ff027819 */ /* 0x000fe20000011409 */
[----:B------:R-:W-:-:S04]  /*5090*/  IMAD.U32 R9, RZ, RZ, UR17 ;  /* 0x00000011ff097e24 */ /* 0x000fc8000f8e00ff */
[C---:B------:R-:W-:Y:S01]  /*50a0*/  HMMA.16816.F32.BF16 R20, R64.reuse, R48, R20 ;  /* 0x000000304014723c */ /* 0x040fe20000041814 */
[----:B------:R-:W-:Y:S02]  /*50b0*/  IMAD.IADD R203, R2, 0x1, R203 ;  /* 0x0000000102cb7824 */ /* 0x000fe400078e02cb */
[----:B------:R-:W-:Y:S02]  /*50c0*/  IMAD.U32 R2, RZ, RZ, UR21 ;  /* 0x00000015ff027e24 */ /* 0x000fe4000f8e00ff */
[C---:B------:R-:W-:Y:S01]  /*50d0*/  VIADD R200, R203.reuse, 0x8 ;  /* 0x00000008cbc87836 */ /* 0x040fe20000000000 */
[----:B------:R-:W-:Y:S02]  /*50e0*/  HMMA.16816.F32.BF16 R68, R64, R50, R68 ;  /* 0x000000324044723c */ /* 0x000fe40000041844 */
[C---:B------:R-:W-:Y:S02]  /*50f0*/  VIADDMNMX R201, R203.reuse, UR12, R2, PT ;  /* 0x0000000ccbc97c46 */ /* 0x040fe4000b800102 */
[C---:B------:R-:W-:Y:S01]  /*5100*/  IADD3 R198, R200.reuse, UR15, R9 ;  /* 0x0000000fc8c67c10 */ /* 0x040fe2000fffe009 */
[----:B------:R-:W-:Y:S01]  /*5110*/  VIADD R200, R200, UR22 ;  /* 0x00000016c8c87c36 */ /* 0x000fe20008000000 */
[----:B------:R-:W-:Y:S01]  /*5120*/  IADD3 R203, R203, UR22, RZ ;  /* 0x00000016cbcb7c10 */ /* 0x000fe2000fffe0ff */
[----:B------:R-:W-:Y:S01]  /*5130*/  HMMA.16816.F32.BF16 R40, R16, R14, R40 ;  /* 0x0000000e1028723c */ /* 0x000fe20000041828 */
[----:B------:R-:W-:-:S02]  /*5140*/  VIMNMX R198, R198, UR21, PT ;  /* 0x00000015c6c67c48 */ /* 0x000fc4000bfe0100 */
[----:B------:R-:W-:Y:S02]  /*5150*/  VIADDMNMX R202, R203, -UR16, RZ, !PT ;  /* 0x80000010cbca7c46 */ /* 0x000fe4000f8001ff */
[----:B------:R-:W-:Y:S01]  /*5160*/  VIADDMNMX R199, R200, -UR16, RZ, !PT ;  /* 0x80000010c8c77c46 */ /* 0x000fe2000f8001ff */
        /* <DEDUP_REMOVED lines=84> */
.L_x_6850:
[----:B------:R-:W-:-:S04]  /*56b0*/  ULEA UR12, -UR8, URZ, 0x6 ;  /* 0x0000003f080c7291 */ /* 0x000fc8000f8e313f */
[----:B------:R-:W-:Y:S02]  /*56c0*/  USHF.R.S32.HI UR15, URZ, 0x1f, UR12 ;  /* 0x0000001f3f0f7899 */ /* 0x000fe4000801140c */
[----:B------:R-:W-:-:S04]  /*56d0*/  MOV R6, UR12 ;  /* 0x0000000c00067c02 */ /* 0x000fc80008000f00 */
[----:B------:R-:W-:-:S07]  /*56e0*/  MOV R15, UR15 ;  /* 0x0000000f000f7c02 */ /* 0x000fce0008000f00 */
.L_x_6851:
        /* <DEDUP_REMOVED lines=132> */
.L_x_6853:
[----:B------:R-:W-:Y:S05]  /*5f30*/  BSYNC B0 ;  /* 0x0000000000007941 */ /* 0x000fea0003800000 */
.L_x_6852:
[----:B------:R-:W0:Y:S01]  /*5f40*/  LDGDEPBAR ;  /* 0x00000000000079af */ /* 0x000e220000000000 */
[----:B------:R-:W-:-:S04]  /*5f50*/  IADD3 R133, P0, R6, R133, RZ ;  /* 0x0000008506857210 */ /* 0x000fc80007f1e0ff */
[----:B------:R-:W-:-:S09]  /*5f60*/  IADD3.X R134, R15, R134, RZ, P0, !PT ;  /* 0x000000860f867210 */ /* 0x000fd200007fe4ff */
.L_x_6849:
[----:B-12---:R-:W-:Y:S01]  /*5f70*/  VIADD R2, R204, UR13 ;  /* 0x0000000dcc027c36 */ /* 0x006fe20008000000 */
[----:B------:R-:W-:Y:S01]  /*5f80*/  ULDC UR16, c[0x0][0x2ec] ;  /* 0x0000bb0000107ab9 */ /* 0x000fe20000000800 */
[----:B------:R-:W-:Y:S01]  /*5f90*/  LEA R188, R0, UR4, 0x1 ;  /* 0x0000000400bc7c11 */ /* 0x000fe2000f8e08ff */
[----:B------:R-:W-:Y:S01]  /*5fa0*/  ULDC.64 UR12, c[0x0][0x218] ;  /* 0x00008600000c7ab9 */ /* 0x000fe20000000a00 */
[--C-:B------:R-:W-:Y:S01]  /*5fb0*/  IMAD.IADD R9, R200, 0x1, -R2.reuse ;  /* 0x00000001c8097824 */ /* 0x100fe200078e0a02 */
[C---:B------:R-:W-:Y:S01]  /*5fc0*/  ISETP.GE.AND P1, PT, R2.reuse, R201, PT ;  /* 0x000000c90200720c */ /* 0x040fe20003f26270 */
[C---:B------:R-:W-:Y:S01]  /*5fd0*/  IMAD.IADD R3, R203.reuse, 0x1, -R2 ;  /* 0x00000001cb037824 */ /* 0x040fe200078e0a02 */
[C---:B------:R-:W-:Y:S01]  /*5fe0*/  ISETP.GE.AND P0, PT, R2.reuse, R198, PT ;  /* 0x000000c60200720c */ /* 0x040fe20003f06270 */
[C---:B------:R-:W-:Y:S01]  /*5ff0*/  VIADD R10, R2.reuse, 0x10 ;  /* 0x00000010020a7836 */ /* 0x040fe20000000000 */
[----:B------:R-:W-:Y:S01]  /*6000*/  IABS R9, R9 ;  /* 0x0000000900097213 */ /* 0x000fe20000000000 */
[C---:B------:R-:W-:Y:S01]  /*6010*/  VIADD R11, R2.reuse, 0x9 ;  /* 0x00000009020b7836 */ /* 0x040fe20000000000 */
[----:B------:R-:W-:Y:S01]  /*6020*/  IABS R3, R3 ;  /* 0x0000000300037213 */ /* 0x000fe20000000000 */
[C---:B------:R-:W-:Y:S01]  /*6030*/  IMAD.IADD R15, R203.reuse, 0x1, -R10 ;  /* 0x00000001cb0f7824 */ /* 0x040fe200078e0a0a */
[----:B------:R-:W-:Y:S01]  /*6040*/  I2FP.F32.S32 R9, R9 ;  /* 0x0000000900097245 */ /* 0x000fe20000201400 */
[C---:B------:R-:W-:Y:S01]  /*6050*/  VIADD R13, R2.reuse, 0x1 ;  /* 0x00000001020d7836 */ /* 0x040fe20000000000 */
[----:B------:R-:W-:Y:S01]  /*6060*/  I2FP.F32.S32 R3, R3 ;  /* 0x0000000300037245 */ /* 0x000fe20000201400 */
[----:B------:R-:W-:Y:S01]  /*6070*/  IMAD.IADD R6, R203, 0x1, -R11 ;  /* 0x00000001cb067824 */ /* 0x000fe200078e0a0b */
[----:B------:R-:W-:Y:S01]  /*6080*/  IABS R15, R15 ;  /* 0x0000000f000f7213 */ /* 0x000fe20000000000 */
[----:B------:R-:W-:Y:S01]  /*6090*/  FFMA.FTZ R46, R9, -UR20, R46 ;  /* 0x80000014092e7c23 */ /* 0x000fe2000801002e */
[----:B------:R-:W-:-:S02]  /*60a0*/  VIADD R9, R2, 0x11 ;  /* 0x0000001102097836 */ /* 0x000fc40000000000 */
[----:B------:R-:W-:Y:S01]  /*60b0*/  FFMA.FTZ R3, R3, -UR20, R44 ;  /* 0x8000001403037c23 */ /* 0x000fe2000801002c */
[C---:B------:R-:W-:Y:S01]  /*60c0*/  VIADD R44, R2.reuse, 0x8 ;  /* 0x00000008022c7836 */ /* 0x040fe20000000000 */
[----:B------:R-:W-:Y:S01]  /*60d0*/  I2FP.F32.S32 R15, R15 ;  /* 0x0000000f000f7245 */ /* 0x000fe20000201400 */
[C---:B------:R-:W-:Y:S01]  /*60e0*/  IMAD.IADD R4, R203.reuse, 0x1, -R9 ;  /* 0x00000001cb047824 */ /* 0x040fe200078e0a09 */
[----:B------:R-:W-:Y:S01]  /*60f0*/  IABS R6, R6 ;  /* 0x0000000600067213 */ /* 0x000fe20000000000 */
[C---:B------:R-:W-:Y:S01]  /*6100*/  IMAD.IADD R49, R203.reuse, 0x1, -R44 ;  /* 0x00000001cb317824 */ /* 0x040fe200078e0a2c */
[C---:B------:R-:W-:Y:S01]  /*6110*/  ISETP.LT.OR P1, PT, R2.reuse, R202, P1 ;  /* 0x000000ca0200720c */ /* 0x040fe20000f21670 */
[----:B------:R-:W-:Y:S01]  /*6120*/  IMAD.IADD R8, R203, 0x1, -R13 ;  /* 0x00000001cb087824 */ /* 0x000fe200078e0a0d */
[----:B------:R-:W-:Y:S01]  /*6130*/  IABS R4, R4 ;  /* 0x0000000400047213 */ /* 0x000fe20000000000 */
[C---:B------:R-:W-:Y:S01]  /*6140*/  VIADD R16, R2.reuse, 0x30 ;  /* 0x0000003002107836 */ /* 0x040fe20000000000 */
[----:B------:R-:W-:Y:S01]  /*6150*/  IABS R49, R49 ;  /* 0x0000003100317213 */ /* 0x000fe20000000000 */
[----:B------:R-:W-:Y:S01]  /*6160*/  VIADD R18, R2, 0x29 ;  /* 0x0000002902127836 */ /* 0x000fe20000000000 */
[----:B------:R-:W-:Y:S01]  /*6170*/  I2FP.F32.S32 R4, R4 ;  /* 0x0000000400047245 */ /* 0x000fe20000201400 */
[----:B------:R-:W-:Y:S01]  /*6180*/  IMAD R186, R7, 0x2, R188 ;  /* 0x0000000207ba7824 */ /* 0x000fe200078e02bc */
[----:B------:R-:W-:Y:S01]  /*6190*/  I2FP.F32.S32 R49, R49 ;  /* 0x0000003100317245 */ /* 0x000fe20000201400 */
[----:B------:R-:W-:Y:S01]  /*61a0*/  IMAD.IADD R50, R203, 0x1, -R18 ;  /* 0x00000001cb327824 */ /* 0x000fe200078e0a12 */
[----:B------:R-:W-:Y:S01]  /*61b0*/  IABS R8, R8 ;  /* 0x0000000800087213 */ /* 0x000fe20000000000 */
[----:B------:R-:W-:Y:S01]  /*61c0*/  FFMA.FTZ R37, R4, -UR20, R37 ;  /* 0x8000001404257c23 */ /* 0x000fe20008010025 */
[----:B------:R-:W-:-:S02]  /*61d0*/  VIADD R4, R2, 0x28 ;  /* 0x0000002802047836 */ /* 0x000fc40000000000 */
[----:B------:R-:W-:Y:S01]  /*61e0*/  FFMA.FTZ R49, R49, -UR20, R40 ;  /* 0x8000001431317c23 */ /* 0x000fe20008010028 */
[----:B------:R-:W-:Y:S01]  /*61f0*/  FFMA.FTZ R40, R15, -UR20, R36 ;  /* 0x800000140f287c23 */ /* 0x000fe20008010024 */
[----:B------:R-:W-:Y:S01]  /*6200*/  VIADD R15, R2, 0x19 ;  /* 0x00000019020f7836 */ /* 0x000fe20000000000 */
[----:B------:R-:W-:Y:S01]  /*6210*/  I2FP.F32.S32 R6, R6 ;  /* 0x0000000600067245 */ /* 0x000fe20000201400 */
[C---:B------:R-:W-:Y:S01]  /*6220*/  IMAD.IADD R51, R203.reuse, 0x1, -R4 ;  /* 0x00000001cb337824 */ /* 0x040fe200078e0a04 */
[----:B------:R-:W-:Y:S01]  /*6230*/  I2FP.F32.S32 R8, R8 ;  /* 0x0000000800087245 */ /* 0x000fe20000201400 */
[----:B------:R-:W-:Y:S01]  /*6240*/  IMAD.IADD R14, R203, 0x1, -R15 ;  /* 0x00000001cb0e7824 */ /* 0x000fe200078e0a0f */
[----:B------:R-:W-:Y:S01]  /*6250*/  ISETP.GE.AND P4, PT, R13, R201, PT ;  /* 0x000000c90d00720c */ /* 0x000fe20003f86270 */
[----:B------:R-:W-:Y:S01]  /*6260*/  FFMA.FTZ R41, R6, -UR20, R41 ;  /* 0x8000001406297c23 */ /* 0x000fe20008010029 */
[----:B------:R-:W-:Y:S01]  /*6270*/  IABS R51, R51 ;  /* 0x0000003300337213 */ /* 0x000fe20000000000 */
[----:B------:R-:W-:Y:S01]  /*6280*/  VIADD R6, R2, 0x21 ;  /* 0x0000002102067836 */ /* 0x000fe20000000000 */
[----:B------:R-:W-:Y:S01]  /*6290*/  IABS R14, R14 ;  /* 0x0000000e000e7213 */ /* 0x000fe20000000000 */
[----:B------:R-:W-:Y:S01]  /*62a0*/  FFMA.FTZ R45, R8, -UR20, R45 ;  /* 0x80000014082d7c23 */ /* 0x000fe2000801002d */
[----:B------:R-:W-:Y:S01]  /*62b0*/  I2FP.F32.S32 R51, R51 ;  /* 0x0000003300337245 */ /* 0x000fe20000201400 */
[C---:B------:R-:W-:Y:S01]  /*62c0*/  VIADD R36, R2.reuse, 0x18 ;  /* 0x0000001802247836 */ /* 0x040fe20000000000 */
[----:B------:R-:W-:Y:S01]  /*62d0*/  I2FP.F32.S32 R14, R14 ;  /* 0x0000000e000e7245 */ /* 0x000fe20000201400 */
[----:B------:R-:W-:Y:S01]  /*62e0*/  VIADD R8, R2, 0x20 ;  /* 0x0000002002087836 */ /* 0x000fe20000000000 */
[----:B------:R-:W-:Y:S01]  /*62f0*/  IABS R50, R50 ;  /* 0x0000003200327213 */ /* 0x000fe20000000000 */
[----:B------:R-:W-:Y:S01]  /*6300*/  FFMA.FTZ R24, R51, -UR20, R24 ;  /* 0x8000001433187c23 */ /* 0x000fe20008010018 */
[----:B------:R-:W-:-:S02]  /*6310*/  IMAD.IADD R51, R203, 0x1, -R16 ;  /* 0x00000001cb337824 */ /* 0x000fc400078e0a10 */
[----:B------:R-:W-:Y:S01]  /*6320*/  FFMA.FTZ R17, R14, -UR20, R33 ;  /* 0x800000140e117c23 */ /* 0x000fe20008010021 */
[----:B------:R-:W-:Y:S01]  /*6330*/  VIADD R14, R2, 0x31 ;  /* 0x00000031020e7836 */ /* 0x000fe20000000000 */
[----:B------:R-:W-:Y:S01]  /*6340*/  ISETP.GE.AND P2, PT, R44, R201, PT ;  /* 0x000000c92c00720c */ /* 0x000fe20003f46270 */
[C---:B------:R-:W-:Y:S01]  /*6350*/  IMAD.IADD R12, R203.reuse, 0x1, -R6 ;  /* 0x00000001cb0c7824 */ /* 0x040fe200078e0a06 */
[----:B------:R-:W-:Y:S01]  /*6360*/  IABS R51, R51 ;  /* 0x0000003300337213 */ /* 0x000fe20000000000 */
[----:B------:R-:W-:Y:S01]  /*6370*/  IMAD.IADD R19, R203, 0x1, -R36 ;  /* 0x00000001cb137824 */ /* 0x000fe200078e0a24 */
[----:B------:R-:W-:Y:S01]  /*6380*/  ISETP.LT.OR P4, PT, R13, R202, P4 ;  /* 0x000000ca0d00720c */ /* 0x000fe20002781670 */
[C---:B------:R-:W-:Y:S01]  /*6390*/  IMAD.IADD R48, R203.reuse, 0x1, -R14 ;  /* 0x00000001cb307824 */ /* 0x040fe200078e0a0e */
[----:B------:R-:W-:Y:S01]  /*63a0*/  I2FP.F32.S32 R51, R51 ;  /* 0x0000003300337245 */ /* 0x000fe20000201400 */
[----:B------:R-:W-:Y:S01]  /*63b0*/  IMAD.IADD R53, R203, 0x1, -R8 ;  /* 0x00000001cb357824 */ /* 0x000fe200078e0a08 */
[----:B------:R-:W-:Y:S01]  /*63c0*/  FSEL R3, R3, -INF , !P1 ;  /* 0xff80000003037808 */ /* 0x000fe20004800000 */
[----:B------:R-:W-:Y:S01]  /*63d0*/  LDSM.16.MT88.4 R124, [R188+0xc000] ;  /* 0x00c00000bc7c783b */ /* 0x000fe20000004200 */
[----:B------:R-:W-:Y:S01]  /*63e0*/  ISETP.GE.AND P1, PT, R10, R201, PT ;  /* 0x000000c90a00720c */ /* 0x000fe20003f26270 */
[----:B------:R-:W-:Y:S01]  /*63f0*/  FFMA.FTZ R20, R51, -UR20, R20 ;  /* 0x8000001433147c23 */ /* 0x000fe20008010014 */
[----:B------:R-:W-:Y:S01]  /*6400*/  IABS R12, R12 ;  /* 0x0000000c000c7213 */ /* 0x000fe20000000000 */
[----:B------:R-:W-:Y:S01]  /*6410*/  LDSM.16.MT88.4 R116, [R186+0xc000] ;  /* 0x00c00000ba74783b */ /* 0x000fe20000004200 */
[----:B------:R-:W-:Y:S01]  /*6420*/  IABS R19, R19 ;  /* 0x0000001300137213 */ /* 0x000fe20000000000 */
[C---:B------:R-:W-:Y:S01]  /*6430*/  IMAD R184, R5.reuse, 0x2, R186 ;  /* 0x0000000205b87824 */ /* 0x040fe200078e02ba */
[----:B------:R-:W-:Y:S01]  /*6440*/  IABS R48, R48 ;  /* 0x0000003000307213 */ /* 0x000fe20000000000 */
[----:B------:R-:W-:Y:S01]  /*6450*/  LDSM.16.MT88.4 R72, [R188+0x10000] ;  /* 0x01000000bc48783b */ /* 0x000fe20000004200 */
[----:B------:R-:W-:Y:S01]  /*6460*/  I2FP.F32.S32 R50, R50 ;  /* 0x0000003200327245 */ /* 0x000fe20000201400 */
[----:B------:R-:W-:Y:S01]  /*6470*/  IMAD R185, R5, 0x2, R188 ;  /* 0x0000000205b97824 */ /* 0x000fe200078e02bc */
[----:B------:R-:W-:Y:S01]  /*6480*/  IABS R53, R53 ;  /* 0x0000003500357213 */ /* 0x000fe20000000000 */
[----:B------:R-:W-:Y:S01]  /*6490*/  LDSM.16.MT88.4 R64, [R184+0xe000] ;  /* 0x00e00000b840783b */ /* 0x000fe20000004200 */
[----:B------:R-:W-:Y:S01]  /*64a0*/  ISETP.GE.AND P5, PT, R11, R201, PT ;  /* 0x000000c90b00720c */ /* 0x000fe20003fa6270 */
[----:B------:R-:W-:Y:S01]  /*64b0*/  FFMA.FTZ R205, R50, -UR20, R25 ;  /* 0x8000001432cd7c23 */ /* 0x000fe20008010019 */
[----:B------:R-:W-:Y:S01]  /*64c0*/  ISETP.LT.OR P2, PT, R44, R202, P2 ;  /* 0x000000ca2c00720c */ /* 0x000fe20001741670 */
[----:B------:R-:W-:Y:S01]  /*64d0*/  LDSM.16.MT88.4 R80, [R186+0x10000] ;  /* 0x01000000ba50783b */ /* 0x000fe20000004200 */
[----:B------:R-:W-:-:S02]  /*64e0*/  FSEL R51, R45, -INF , !P4 ;  /* 0xff8000002d337808 */ /* 0x000fc40006000000 */
[----:B------:R-:W-:Y:S01]  /*64f0*/  ISETP.GE.AND P4, PT, R9, R201, PT ;  /* 0x000000c90900720c */ /* 0x000fe20003f86270 */
[----:B------:R-:W-:Y:S01]  /*6500*/  LDSM.16.MT88.4 R88, [R185+0x10000] ;  /* 0x01000000b958783b */ /* 0x000fe20000004200 */
[----:B------:R-:W-:Y:S02]  /*6510*/  ISETP.LT.OR P1, PT, R10, R202, P1 ;  /* 0x000000ca0a00720c */ /* 0x000fe40000f21670 */
[----:B------:R-:W-:Y:S01]  /*6520*/  I2FP.F32.S32 R12, R12 ;  /* 0x0000000c000c7245 */ /* 0x000fe20000201400 */
[----:B------:R-:W-:Y:S01]  /*6530*/  LDSM.16.MT88.4 R108, [R185+0xc000] ;  /* 0x00c00000b96c783b */ /* 0x000fe20000004200 */
[----:B------:R-:W-:Y:S02]  /*6540*/  I2FP.F32.S32 R19, R19 ;  /* 0x0000001300137245 */ /* 0x000fe40000201400 */
[----:B------:R-:W-:Y:S01]  /*6550*/  I2FP.F32.S32 R48, R48 ;  /* 0x0000003000307245 */ /* 0x000fe20000201400 */
[----:B------:R-:W-:Y:S01]  /*6560*/  FFMA.FTZ R29, R12, -UR20, R29 ;  /* 0x800000140c1d7c23 */ /* 0x000fe2000801001d */
[----:B------:R-:W-:Y:S01]  /*6570*/  I2FP.F32.S32 R53, R53 ;  /* 0x0000003500357245 */ /* 0x000fe20000201400 */
[----:B------:R-:W-:Y:S01]  /*6580*/  FFMA.FTZ R19, R19, -UR20, R32 ;  /* 0x8000001413137c23 */ /* 0x000fe20008010020 */
[-C--:B------:R-:W-:Y:S01]  /*6590*/  ISETP.LT.OR P5, PT, R11, R202.reuse, P5 ;  /* 0x000000ca0b00720c */ /* 0x080fe20002fa1670 */
[----:B------:R-:W-:Y:S01]  /*65a0*/  VIADD R12, R2, 0x38 ;  /* 0x00000038020c7836 */ /* 0x000fe20000000000 */
[----:B------:R-:W-:Y:S01]  /*65b0*/  FSEL R49, R49, -INF , !P2 ;  /* 0xff80000031317808 */ /* 0x000fe20005000000 */
[----:B------:R-:W-:Y:S01]  /*65c0*/  FFMA.FTZ R217, R48, -UR20, R21 ;  /* 0x8000001430d97c23 */ /* 0x000fe20008010015 */
[-C--:B------:R-:W-:Y:S01]  /*65d0*/  ISETP.GE.AND P2, PT, R36, R201.reuse, PT ;  /* 0x000000c92400720c */ /* 0x080fe20003f46270 */
[----:B------:R-:W-:Y:S01]  /*65e0*/  FFMA.FTZ R28, R53, -UR20, R28 ;  /* 0x80000014351c7c23 */ /* 0x000fe2000801001c */
[----:B------:R-:W-:Y:S01]  /*65f0*/  ISETP.LT.OR P4, PT, R9, R202, P4 ;  /* 0x000000ca0900720c */ /* 0x000fe20002781670 */
[----:B------:R-:W-:Y:S01]  /*6600*/  IMAD.IADD R33, R203, 0x1, -R12 ;  /* 0x00000001cb217824 */ /* 0x000fe200078e0a0c */
[----:B------:R-:W-:Y:S01]  /*6610*/  FSEL R25, R40, -INF , !P1 ;  /* 0xff80000028197808 */ /* 0x000fe20004800000 */
[----:B------:R-:W-:Y:S01]  /*6620*/  LDSM.16.MT88.4 R100, [R184+0xc000] ;  /* 0x00c00000b864783b */ /* 0x000fe20000004200 */
[----:B------:R-:W-:-:S02]  /*6630*/  ISETP.GE.AND P1, PT, R8, R201, PT ;  /* 0x000000c90800720c */ /* 0x000fc40003f26270 */
[C---:B------:R-:W-:Y:S01]  /*6640*/  ISETP.LT.OR P0, PT, R2.reuse, R199, P0 ;  /* 0x000000c70200720c */ /* 0x040fe20000701670 */
[----:B------:R-:W-:Y:S01]  /*6650*/  VIADD R2, R2, 0x39 ;  /* 0x0000003902027836 */ /* 0x000fe20000000000 */
[----:B------:R-:W-:Y:S01]  /*6660*/  FSEL R45, R41, -INF , !P5 ;  /* 0xff800000292d7808 */ /* 0x000fe20006800000 */
[----:B------:R-:W-:Y:S01]  /*6670*/  LDSM.16.MT88.4 R56, [R185+0xe000] ;  /* 0x00e00000b938783b */ /* 0x000fe20000004200 */
[-C--:B------:R-:W-:Y:S01]  /*6680*/  ISETP.GE.AND P5, PT, R15, R201.reuse, PT ;  /* 0x000000c90f00720c */ /* 0x080fe20003fa6270 */
[----:B------:R-:W-:Y:S01]  /*6690*/  IMAD.IADD R32, R203, 0x1, -R2 ;  /* 0x00000001cb207824 */ /* 0x000fe200078e0a02 */
[----:B------:R-:W-:Y:S01]  /*66a0*/  ISETP.LT.OR P2, PT, R36, R202, P2 ;  /* 0x000000ca2400720c */ /* 0x000fe20001741670 */
[----:B------:R-:W-:Y:S01]  /*66b0*/  LDSM.16.MT88.4 R136, [R184+0x10000] ;  /* 0x01000000b888783b */ /* 0x000fe20000004200 */
[----:B------:R-:W-:Y:S02]  /*66c0*/  FSEL R21, R37, -INF , !P4 ;  /* 0xff80000025157808 */ /* 0x000fe40006000000 */
[----:B------:R-:W-:-:S02]  /*66d0*/  ISETP.GE.AND P4, PT, R6, R201, PT ;  /* 0x000000c90600720c */ /* 0x000fc40003f86270 */
[-C--:B------:R-:W-:Y:S02]  /*66e0*/  ISETP.LT.OR P1, PT, R8, R202.reuse, P1 ;  /* 0x000000ca0800720c */ /* 0x080fe40000f21670 */
[-C--:B------:R-:W-:Y:S02]  /*66f0*/  ISETP.LT.OR P5, PT, R15, R202.reuse, P5 ;  /* 0x000000ca0f00720c */ /* 0x080fe40002fa1670 */
[----:B------:R-:W-:Y:S02]  /*6700*/  FSEL R19, R19, -INF , !P2 ;  /* 0xff80000013137808 */ /* 0x000fe40005000000 */
[----:B------:R-:W-:Y:S02]  /*6710*/  ISETP.GE.AND P2, PT, R4, R201, PT ;  /* 0x000000c90400720c */ /* 0x000fe40003f46270 */
[----:B------:R-:W-:Y:S02]  /*6720*/  ISETP.LT.OR P4, PT, R6, R202, P4 ;  /* 0x000000ca0600720c */ /* 0x000fe40002781670 */
[----:B------:R-:W-:-:S02]  /*6730*/  FSEL R223, R28, -INF , !P1 ;  /* 0xff8000001cdf7808 */ /* 0x000fc40004800000 */
[----:B------:R-:W-:Y:S02]  /*6740*/  ISETP.GE.AND P1, PT, R16, R201, PT ;  /* 0x000000c91000720c */ /* 0x000fe40003f26270 */
[----:B------:R-:W-:Y:S02]  /*6750*/  IABS R33, R33 ;  /* 0x0000002100217213 */ /* 0x000fe40000000000 */
[----:B------:R-:W-:Y:S02]  /*6760*/  FSEL R17, R17, -INF , !P5 ;  /* 0xff80000011117808 */ /* 0x000fe40006800000 */
[----:B------:R-:W-:Y:S02]  /*6770*/  IABS R32, R32 ;  /* 0x0000002000207213 */ /* 0x000fe40000000000 */
[----:B------:R-:W-:Y:S02]  /*6780*/  ISETP.GE.AND P5, PT, R18, R201, PT ;  /* 0x000000c91200720c */ /* 0x000fe40003fa6270 */
[----:B------:R-:W-:-:S02]  /*6790*/  ISETP.LT.OR P2, PT, R4, R202, P2 ;  /* 0x000000ca0400720c */ /* 0x000fc40001741670 */
[----:B------:R-:W-:Y:S02]  /*67a0*/  FSEL R171, R29, -INF , !P4 ;  /* 0xff8000001dab7808 */ /* 0x000fe40006000000 */
[----:B------:R-:W-:Y:S02]  /*67b0*/  ISETP.GE.AND P4, PT, R14, R201, PT ;  /* 0x000000c90e00720c */ /* 0x000fe40003f86270 */
[----:B------:R-:W-:Y:S02]  /*67c0*/  ISETP.LT.OR P1, PT, R16, R202, P1 ;  /* 0x000000ca1000720c */ /* 0x000fe40000f21670 */
[----:B------:R-:W-:Y:S02]  /*67d0*/  I2FP.F32.S32 R33, R33 ;  /* 0x0000002100217245 */ /* 0x000fe40000201400 */
[----:B------:R-:W-:Y:S02]  /*67e0*/  I2FP.F32.S32 R32, R32 ;  /* 0x0000002000207245 */ /* 0x000fe40000201400 */
[----:B------:R-:W-:Y:S01]  /*67f0*/  ISETP.LT.OR P5, PT, R18, R202, P5 ;  /* 0x000000ca1200720c */ /* 0x000fe20002fa1670 */
[----:B------:R-:W-:Y:S01]  /*6800*/  FFMA.FTZ R68, R33, -UR20, R68 ;  /* 0x8000001421447c23 */ /* 0x000fe20008010044 */
[----:B------:R-:W-:Y:S01]  /*6810*/  FSEL R221, R24, -INF , !P2 ;  /* 0xff80000018dd7808 */ /* 0x000fe20005000000 */
[----:B------:R-:W-:Y:S01]  /*6820*/  FFMA.FTZ R69, R32, -UR20, R69 ;  /* 0x8000001420457c23 */ /* 0x000fe20008010045 */
[----:B------:R-:W-:-:S02]  /*6830*/  ISETP.GE.AND P2, PT, R12, R201, PT ;  /* 0x000000c90c00720c */ /* 0x000fc40003f46270 */
[----:B------:R-:W-:Y:S02]  /*6840*/  ISETP.LT.OR P4, PT, R14, R202, P4 ;  /* 0x000000ca0e00720c */ /* 0x000fe40002781670 */
[----:B------:R-:W-:Y:S02]  /*6850*/  FSEL R219, R20, -INF , !P1 ;  /* 0xff80000014db7808 */ /* 0x000fe40004800000 */
[----:B------:R-:W-:Y:S02]  /*6860*/  ISETP.GE.AND P1, PT, R2, R201, PT ;  /* 0x000000c90200720c */ /* 0x000fe40003f26270 */
[----:B------:R-:W-:Y:S02]  /*6870*/  FSEL R205, R205, -INF , !P5 ;  /* 0xff800000cdcd7808 */ /* 0x000fe40006800000 */
[----:B------:R-:W-:Y:S02]  /*6880*/  ISETP.GE.AND P5, PT, R13, R198, PT ;  /* 0x000000c60d00720c */ /* 0x000fe40003fa6270 */
[----:B------:R-:W-:-:S02]  /*6890*/  FSEL R217, R217, -INF , !P4 ;  /* 0xff800000d9d97808 */ /* 0x000fc40006000000 */
[----:B------:R-:W-:Y:S02]  /*68a0*/  ISETP.LT.OR P2, PT, R12, R202, P2 ;  /* 0x000000ca0c00720c */ /* 0x000fe40001741670 */
[----:B------:R-:W-:Y:S02]  /*68b0*/  ISETP.GE.AND P4, PT, R44, R198, PT ;  /* 0x000000c62c00720c */ /* 0x000fe40003f86270 */
[----:B------:R-:W-:Y:S02]  /*68c0*/  ISETP.LT.OR P1, PT, R2, R202, P1 ;  /* 0x000000ca0200720c */ /* 0x000fe40000f21670 */
[-C--:B------:R-:W-:Y:S01]  /*68d0*/  ISETP.LT.OR P5, PT, R13, R199.reuse, P5 ;  /* 0x000000c70d00720c */ /* 0x080fe20002fa1670 */
[----:B------:R-:W-:Y:S01]  /*68e0*/  IMAD.IADD R13, R200, 0x1, -R13 ;  /* 0x00000001c80d7824 */ /* 0x000fe200078e0a0d */
[----:B------:R-:W-:Y:S02]  /*68f0*/  FSEL R151, R68, -INF , !P2 ;  /* 0xff80000044977808 */ /* 0x000fe40005000000 */
[----:B------:R-:W-:Y:S01]  /*6900*/  ISETP.LT.OR P4, PT, R44, R199, P4 ;  /* 0x000000c72c00720c */ /* 0x000fe20002781670 */
[----:B------:R-:W-:Y:S01]  /*6910*/  IMAD.IADD R44, R200, 0x1, -R44 ;  /* 0x00000001c82c7824 */ /* 0x000fe200078e0a2c */
[----:B------:R-:W-:-:S02]  /*6920*/  ISETP.GE.AND P2, PT, R11, R198, PT ;  /* 0x000000c60b00720c */ /* 0x000fc40003f46270 */
[----:B------:R-:W-:Y:S02]  /*6930*/  FSEL R149, R69, -INF , !P1 ;  /* 0xff80000045957808 */ /* 0x000fe40004800000 */
[-C--:B------:R-:W-:Y:S02]  /*6940*/  ISETP.GE.AND P1, PT, R10, R198.reuse, PT ;  /* 0x000000c60a00720c */ /* 0x080fe40003f26270 */
[----:B------:R-:W-:Y:S02]  /*6950*/  FSEL R41, R46, -INF , !P0 ;  /* 0xff8000002e297808 */ /* 0x000fe40004000000 */
[----:B------:R-:W-:Y:S02]  /*6960*/  ISETP.GE.AND P0, PT, R9, R198, PT ;  /* 0x000000c60900720c */ /* 0x000fe40003f06270 */
[-C--:B------:R-:W-:Y:S01]  /*6970*/  ISETP.LT.OR P2, PT, R11, R199.reuse, P2 ;  /* 0x000000c70b00720c */ /* 0x080fe20001741670 */
[----:B------:R-:W-:Y:S01]  /*6980*/  IMAD.IADD R11, R200, 0x1, -R11 ;  /* 0x00000001c80b7824 */ /* 0x000fe200078e0a0b */
[----:B------:R-:W-:Y:S01]  /*6990*/  ISETP.LT.OR P1, PT, R10, R199, P1 ;  /* 0x000000c70a00720c */ /* 0x000fe20000f21670 */
[----:B------:R-:W-:Y:S01]  /*69a0*/  IMAD.IADD R10, R200, 0x1, -R10 ;  /* 0x00000001c80a7824 */ /* 0x000fe200078e0a0a */
[----:B------:R-:W-:-:S02]  /*69b0*/  IABS R13, R13 ;  /* 0x0000000d000d7213 */ /* 0x000fc40000000000 */
[----:B------:R-:W-:Y:S01]  /*69c0*/  ISETP.LT.OR P0, PT, R9, R199, P0 ;  /* 0x000000c70900720c */ /* 0x000fe20000701670 */
[----:B------:R-:W-:Y:S01]  /*69d0*/  IMAD.IADD R9, R200, 0x1, -R9 ;  /* 0x00000001c8097824 */ /* 0x000fe200078e0a09 */
[----:B------:R-:W-:Y:S02]  /*69e0*/  IABS R44, R44 ;  /* 0x0000002c002c7213 */ /* 0x000fe40000000000 */
[----:B------:R-:W-:Y:S02]  /*69f0*/  I2FP.F32.S32 R20, R13 ;  /* 0x0000000d00147245 */ /* 0x000fe40000201400 */
[----:B------:R-:W-:Y:S02]  /*6a00*/  IABS R11, R11 ;  /* 0x0000000b000b7213 */ /* 0x000fe40000000000 */
[----:B------:R-:W-:Y:S01]  /*6a10*/  I2FP.F32.S32 R13, R44 ;  /* 0x0000002c000d7245 */ /* 0x000fe20000201400 */
[----:B------:R-:W-:Y:S01]  /*6a20*/  FFMA.FTZ R20, R20, -UR20, R47 ;  /* 0x8000001414147c23 */ /* 0x000fe2000801002f */
[----:B------:R-:W-:-:S02]  /*6a30*/  IABS R10, R10 ;  /* 0x0000000a000a7213 */ /* 0x000fc40000000000 */
[----:B------:R-:W-:Y:S01]  /*6a40*/  IABS R9, R9 ;  /* 0x0000000900097213 */ /* 0x000fe20000000000 */
[----:B------:R-:W-:Y:S01]  /*6a50*/  FFMA.FTZ R13, R13, -UR20, R42 ;  /* 0x800000140d0d7c23 */ /* 0x000fe2000801002a */
[----:B------:R-:W-:Y:S02]  /*6a60*/  I2FP.F32.S32 R24, R11 ;  /* 0x0000000b00187245 */ /* 0x000fe40000201400 */
[----:B------:R-:W-:Y:S02]  /*6a70*/  I2FP.F32.S32 R11, R10 ;  /* 0x0000000a000b7245 */ /* 0x000fe40000201400 */
        /* <DEDUP_REMOVED lines=8> */
[----:B------:R-:W-:-:S02]  /*6b00*/  ISETP.GE.AND P2, PT, R8, R198, PT ;  /* 0x000000c60800720c */ /* 0x000fc40003f46270 */
[----:B------:R-:W-:Y:S02]  /*6b10*/  FSEL R13, R13, -INF , !P0 ;  /* 0xff8000000d0d7808 */ /* 0x000fe40004000000 */
        /* <DEDUP_REMOVED lines=23> */
[----:B------:R-:W-:-:S02]  /*6c90*/  FSEL R15, R11, -INF , !P1 ;  /* 0xff8000000b0f7808 */ /* 0x000fc40004800000 */
[----:B------:R-:W-:Y:S01]  /*6ca0*/  FMNMX.FTZ R4, R21, R4, !PT ;  /* 0x0000000415047209 */ /* 0x000fe20007810000 */
[----:B------:R-:W-:Y:S01]  /*6cb0*/  FFMA.FTZ R30, R9, -UR20, R30 ;  /* 0x80000014091e7c23 */ /* 0x000fe2000801001e */
[----:B------:R-:W-:Y:S02]  /*6cc0*/  FMNMX.FTZ R8, R41, R37, !PT ;  /* 0x0000002529087209 */ /* 0x000fe40007810000 */
[----:B------:R-:W-:Y:S02]  /*6cd0*/  I2FP.F32.S32 R11, R36 ;  /* 0x00000024000b7245 */ /* 0x000fe40000201400 */
[----:B------:R-:W-:Y:S02]  /*6ce0*/  ISETP.GE.AND P1, PT, R6, R198, PT ;  /* 0x000000c60600720c */ /* 0x000fe40003f26270 */
[----:B------:R-:W-:Y:S01]  /*6cf0*/  FMNMX.FTZ R4, R19, R4, !PT ;  /* 0x0000000413047209 */ /* 0x000fe20007810000 */
[----:B------:R-:W-:Y:S01]  /*6d00*/  FFMA.FTZ R11, R11, -UR20, R34 ;  /* 0x800000140b0b7c23 */ /* 0x000fe20008010022 */
[----:B------:R-:W-:-:S02]  /*6d10*/  FMNMX.FTZ R8, R33, R8, !PT ;  /* 0x0000000821087209 */ /* 0x000fc40007810000 */
[----:B------:R-:W-:Y:S01]  /*6d20*/  ISETP.LT.OR P1, PT, R6, R199, P1 ;  /* 0x000000c70600720c */ /* 0x000fe20000f21670 */
[----:B------:R-:W-:Y:S01]  /*6d30*/  IMAD.IADD R6, R200, 0x1, -R6 ;  /* 0x00000001c8067824 */ /* 0x000fe200078e0a06 */
[----:B------:R-:W-:Y:S02]  /*6d40*/  FSEL R9, R10, -INF , !P4 ;  /* 0xff8000000a097808 */ /* 0x000fe40006000000 */
[----:B------:R-:W-:Y:S02]  /*6d50*/  FMNMX.FTZ R4, R17, R4, !PT ;  /* 0x0000000411047209 */ /* 0x000fe40007810000 */
[----:B------:R-:W-:Y:S02]  /*6d60*/  FMNMX.FTZ R8, R29, R8, !PT ;  /* 0x000000081d087209 */ /* 0x000fe40007810000 */
[----:B------:R-:W-:Y:S02]  /*6d70*/  ISETP.GE.AND P4, PT, R16, R198, PT ;  /* 0x000000c61000720c */ /* 0x000fe40003f86270 */
[----:B------:R-:W-:-:S02]  /*6d80*/  FSEL R11, R11, -INF , !P5 ;  /* 0xff8000000b0b7808 */ /* 0x000fc40006800000 */
[----:B------:R-:W-:Y:S02]  /*6d90*/  ISETP.GE.AND P5, PT, R18, R198, PT ;  /* 0x000000c61200720c */ /* 0x000fe40003fa6270 */
[----:B------:R-:W-:Y:S02]  /*6da0*/  FMNMX.FTZ R4, R223, R4, !PT ;  /* 0x00000004df047209 */ /* 0x000fe40007810000 */
[----:B------:R-:W-:Y:S02]  /*6db0*/  FMNMX.FTZ R8, R15, R8, !PT ;  /* 0x000000080f087209 */ /* 0x000fe40007810000 */
[----:B------:R-:W-:Y:S02]  /*6dc0*/  IABS R6, R6 ;  /* 0x0000000600067213 */ /* 0x000fe40000000000 */
[-C--:B------:R-:W-:Y:S01]  /*6dd0*/  ISETP.LT.OR P4, PT, R16, R199.reuse, P4 ;  /* 0x000000c71000720c */ /* 0x080fe20002781670 */
[----:B------:R-:W-:Y:S01]  /*6de0*/  IMAD.IADD R16, R200, 0x1, -R16 ;  /* 0x00000001c8107824 */ /* 0x000fe200078e0a10 */
[----:B------:R-:W-:Y:S01]  /*6df0*/  ISETP.LT.OR P5, PT, R18, R199, P5 ;  /* 0x000000c71200720c */ /* 0x000fe20002fa1670 */
[----:B------:R-:W-:Y:S01]  /*6e00*/  IMAD.IADD R18, R200, 0x1, -R18 ;  /* 0x00000001c8127824 */ /* 0x000fe200078e0a12 */
[----:B------:R-:W-:-:S02]  /*6e10*/  FMNMX.FTZ R4, R171, R4, !PT ;  /* 0x00000004ab047209 */ /* 0x000fc40007810000 */
[----:B------:R-:W-:Y:S02]  /*6e20*/  FMNMX.FTZ R8, R13, R8, !PT ;  /* 0x000000080d087209 */ /* 0x000fe40007810000 */
[----:B------:R-:W-:Y:S02]  /*6e30*/  I2FP.F32.S32 R6, R6 ;  /* 0x0000000600067245 */ /* 0x000fe40000201400 */
[----:B------:R-:W-:Y:S02]  /*6e40*/  FSEL R211, R30, -INF , !P2 ;  /* 0xff8000001ed37808 */ /* 0x000fe40005000000 */
[----:B------:R-:W-:Y:S01]  /*6e50*/  IABS R16, R16 ;  /* 0x0000001000107213 */ /* 0x000fe20000000000 */
[----:B------:R-:W-:Y:S01]  /*6e60*/  FFMA.FTZ R6, R6, -UR20, R31 ;  /* 0x8000001406067c23 */ /* 0x000fe2000801001f */
[----:B------:R-:W-:Y:S02]  /*6e70*/  ISETP.GE.AND P2, PT, R14, R198, PT ;  /* 0x000000c60e00720c */ /* 0x000fe40003f46270 */
[----:B------:R-:W-:-:S02]  /*6e80*/  FMNMX.FTZ R4, R221, R4, !PT ;  /* 0x00000004dd047209 */ /* 0x000fc40007810000 */
[----:B------:R-:W-:Y:S02]  /*6e90*/  FMNMX.FTZ R8, R11, R8, !PT ;  /* 0x000000080b087209 */ /* 0x000fe40007810000 */
[----:B------:R-:W-:Y:S02]  /*6ea0*/  IABS R18, R18 ;  /* 0x0000001200127213 */ /* 0x000fe40000000000 */
[----:B------:R-:W-:Y:S02]  /*6eb0*/  I2FP.F32.S32 R31, R16 ;  /* 0x00000010001f7245 */ /* 0x000fe40000201400 */
[----:B------:R-:W-:Y:S01]  /*6ec0*/  ISETP.LT.OR P2, PT, R14, R199, P2 ;  /* 0x000000c70e00720c */ /* 0x000fe20001741670 */
[C---:B------:R-:W-:Y:S01]  /*6ed0*/  IMAD.IADD R14, R200.reuse, 0x1, -R14 ;  /* 0x00000001c80e7824 */ /* 0x040fe200078e0a0e */
[----:B------:R-:W-:Y:S01]  /*6ee0*/  FMNMX.FTZ R4, R205, R4, !PT ;  /* 0x00000004cd047209 */ /* 0x000fe20007810000 */
[----:B------:R-:W-:Y:S01]  /*6ef0*/  FFMA.FTZ R22, R31, -UR20, R22 ;  /* 0x800000141f167c23 */ /* 0x000fe20008010016 */
[----:B------:R-:W-:Y:S01]  /*6f00*/  FMNMX.FTZ R8, R9, R8, !PT ;  /* 0x0000000809087209 */ /* 0x000fe20007810000 */
[----:B------:R-:W-:Y:S01]  /*6f10*/  IMAD.IADD R31, R200, 0x1, -R12 ;  /* 0x00000001c81f7824 */ /* 0x000fe200078e0a0c */
[----:B------:R-:W-:-:S02]  /*6f20*/  I2FP.F32.S32 R18, R18 ;  /* 0x0000001200127245 */ /* 0x000fc40000201400 */
[----:B------:R-:W-:Y:S01]  /*6f30*/  FSEL R207, R6, -INF , !P1 ;  /* 0xff80000006cf7808 */ /* 0x000fe20004800000 */
[----:B------:R-:W-:Y:S01]  /*6f40*/  IMAD.IADD R6, R200, 0x1, -R2 ;  /* 0x00000001c8067824 */ /* 0x000fe200078e0a02 */
[----:B------:R-:W-:Y:S01]  /*6f50*/  FMNMX.FTZ R4, R219, R4, !PT ;  /* 0x00000004db047209 */ /* 0x000fe20007810000 */
[----:B------:R-:W-:Y:S01]  /*6f60*/  FFMA.FTZ R18, R18, -UR20, R27 ;  /* 0x8000001412127c23 */ /* 0x000fe2000801001b */
[----:B------:R-:W-:Y:S02]  /*6f70*/  FMNMX.FTZ R8, R211, R8, !PT ;  /* 0x00000008d3087209 */ /* 0x000fe40007810000 */
[----:B------:R-:W-:Y:S02]  /*6f80*/  IABS R14, R14 ;  /* 0x0000000e000e7213 */ /* 0x000fe40000000000 */
[----:B------:R-:W-:Y:S02]  /*6f90*/  FSEL R147, R26, -INF , !P0 ;  /* 0xff8000001a937808 */ /* 0x000fe40004000000 */
[----:B------:R-:W-:-:S02]  /*6fa0*/  FMNMX.FTZ R4, R217, R4, !PT ;  /* 0x00000004d9047209 */ /* 0x000fc40007810000 */
[----:B------:R-:W-:Y:S02]  /*6fb0*/  FMNMX.FTZ R8, R207, R8, !PT ;  /* 0x00000008cf087209 */ /* 0x000fe40007810000 */
[----:B------:R-:W-:Y:S02]  /*6fc0*/  I2FP.F32.S32 R14, R14 ;  /* 0x0000000e000e7245 */ /* 0x000fe40000201400 */
[----:B------:R-:W-:Y:S02]  /*6fd0*/  IABS R31, R31 ;  /* 0x0000001f001f7213 */ /* 0x000fe40000000000 */
[----:B------:R-:W-:Y:S01]  /*6fe0*/  FMNMX.FTZ R4, R151, R4, !PT ;  /* 0x0000000497047209 */ /* 0x000fe20007810000 */
[----:B------:R-:W-:Y:S01]  /*6ff0*/  FFMA.FTZ R23, R14, -UR20, R23 ;  /* 0x800000140e177c23 */ /* 0x000fe20008010017 */
[----:B------:R-:W-:Y:S02]  /*7000*/  FSEL R145, R18, -INF , !P5 ;  /* 0xff80000012917808 */ /* 0x000fe40006800000 */
[----:B------:R-:W-:-:S02]  /*7010*/  FMNMX.FTZ R8, R147, R8, !PT ;  /* 0x0000000893087209 */ /* 0x000fc40007810000 */
[----:B------:R-:W-:Y:S02]  /*7020*/  IABS R6, R6 ;  /* 0x0000000600067213 */ /* 0x000fe40000000000 */
[----:B------:R-:W-:Y:S02]  /*7030*/  I2FP.F32.S32 R31, R31 ;  /* 0x0000001f001f7245 */ /* 0x000fe40000201400 */
[----:B------:R-:W-:Y:S02]  /*7040*/  ISETP.GE.AND P1, PT, R12, R198, PT ;  /* 0x000000c60c00720c */ /* 0x000fe40003f26270 */
[----:B------:R-:W-:Y:S01]  /*7050*/  FMNMX.FTZ R4, R149, R4, !PT ;  /* 0x0000000495047209 */ /* 0x000fe20007810000 */
[----:B------:R-:W-:Y:S01]  /*7060*/  FFMA.FTZ R31, R31, -UR20, R70 ;  /* 0x800000141f1f7c23 */ /* 0x000fe20008010046 */
[----:B------:R-:W-:Y:S02]  /*7070*/  FSEL R143, R22, -INF , !P4 ;  /* 0xff800000168f7808 */ /* 0x000fe40006000000 */
[----:B------:R-:W-:Y:S01]  /*7080*/  FMNMX.FTZ R8, R145, R8, !PT ;  /* 0x0000000891087209 */ /* 0x000fe20007810000 */
[----:B------:R-:W1:Y:S01]  /*7090*/  SHFL.BFLY PT, R27, R4, 0x2, 0x1f ;  /* 0x0c401f00041b7f89 */ /* 0x000e6200000e0000 */
[----:B------:R-:W-:-:S02]  /*70a0*/  I2FP.F32.S32 R6, R6 ;  /* 0x0000000600067245 */ /* 0x000fc40000201400 */
[----:B------:R-:W-:Y:S02]  /*70b0*/  ISETP.GE.AND P0, PT, R2, R198, PT ;  /* 0x000000c60200720c */ /* 0x000fe40003f06270 */
[-C--:B------:R-:W-:Y:S01]  /*70c0*/  ISETP.LT.OR P1, PT, R12, R199.reuse, P1 ;  /* 0x000000c70c00720c */ /* 0x080fe20000f21670 */
[----:B------:R-:W-:Y:S01]  /*70d0*/  FFMA.FTZ R6, R6, -UR20, R71 ;  /* 0x8000001406067c23 */ /* 0x000fe20008010047 */
[----:B------:R-:W-:Y:S02]  /*70e0*/  FSEL R141, R23, -INF , !P2 ;  /* 0xff800000178d7808 */ /* 0x000fe40005000000 */
[----:B------:R-:W-:Y:S02]  /*70f0*/  FMNMX.FTZ R8, R143, R8, !PT ;  /* 0x000000088f087209 */ /* 0x000fe40007810000 */
[----:B------:R-:W-:Y:S02]  /*7100*/  ISETP.LT.OR P0, PT, R2, R199, P0 ;  /* 0x000000c70200720c */ /* 0x000fe40000701670 */
[----:B------:R-:W-:-:S02]  /*7110*/  FSEL R215, R31, -INF , !P1 ;  /* 0xff8000001fd77808 */ /* 0x000fc40004800000 */
        /* <DEDUP_REMOVED lines=26> */
[----:B------:R-:W-:Y:S01]  /*72c0*/  LDSM.16.MT88.4 R48, [R186+0xe000] ;  /* 0x00e00000ba30783b */ /* 0x000fe20000004200 */
[--C-:B------:R-:W-:Y:S01]  /*72d0*/  FFMA.FTZ R171, R171, UR16, -R140.reuse ;  /* 0x00000010abab7c23 */ /* 0x100fe2000801088c */
[----:B------:R-:W1:Y:S01]  /*72e0*/  MUFU.EX2 R162, R162 ;  /* 0x000000a200a27308 */ /* 0x000e620000000800 */
[C---:B------:R-:W-:Y:S01]  /*72f0*/  FSETP.NEU.FTZ.AND P0, PT, R3.reuse, -INF , PT ;  /* 0xff8000000300780b */ /* 0x040fe20003f1d000 */
[----:B------:R-:W-:Y:S01]  /*7300*/  FMUL.FTZ R208, R3, UR16 ;  /* 0x0000001003d07c20 */ /* 0x000fe20008410000 */
[--C-:B------:R-:W-:Y:S01]  /*7310*/  FFMA.FTZ R168, R221, UR16, -R140.reuse ;  /* 0x00000010dda87c23 */ /* 0x100fe2000801088c */
[--C-:B------:R-:W-:Y:S01]  /*7320*/  FFMA.FTZ R205, R205, UR16, -R140.reuse ;  /* 0x00000010cdcd7c23 */ /* 0x100fe2000801088c */
[----:B------:R-:W-:Y:S01]  /*7330*/  LDSM.16.MT88.4 R24, [R184+0xc800] ;  /* 0x00c80000b818783b */ /* 0x000fe20000004200 */
        /* <DEDUP_REMOVED lines=23> */
[----:B------:R-:W-:Y:S01]  /*74b0*/  FFMA.FTZ R211, R145, UR16, -R208 ;  /* 0x0000001091d37c23 */ /* 0x000fe200080108d0 */
[----:B------:R-:W-:Y:S01]  /*74c0*/  LDSM.16.MT88.4 R28, [R185+0xc800] ;  /* 0x00c80000b91c783b */ /* 0x000fe20000004200 */
[----:B------:R-:W-:Y:S01]  /*74d0*/  FFMA.FTZ R219, R149, UR16, -R140 ;  /* 0x0000001095db7c23 */ /* 0x000fe2000801088c */
[--C-:B------:R-:W-:Y:S01]  /*74e0*/  FFMA.FTZ R216, R143, UR16, -R208.reuse ;  /* 0x000000108fd87c23 */ /* 0x100fe200080108d0 */
[----:B------:R-:W5:Y:S01]  /*74f0*/  MUFU.EX2 R169, R169 ;  /* 0x000000a900a97308 */ /* 0x000f620000000800 */
[----:B---3--:R-:W-:Y:S01]  /*7500*/  F2FP.BF16.F32.PACK_AB R98, R158, R165 ;  /* 0x000000a59e62723e */ /* 0x008fe200000010ff */
[--C-:B------:R-:W-:Y:S01]  /*7510*/  FFMA.FTZ R221, R141, UR16, -R208.reuse ;  /* 0x000000108ddd7c23 */ /* 0x100fe200080108d0 */
[--C-:B------:R-:W-:Y:S01]  /*7520*/  FFMA.FTZ R215, R215, UR16, -R208.reuse ;  /* 0x00000010d7d77c23 */ /* 0x100fe200080108d0 */
[----:B------:R-:W-:Y:S01]  /*7530*/  FFMA.FTZ R218, R209, UR16, -R208 ;  /* 0x00000010d1da7c23 */ /* 0x000fe200080108d0 */
[----:B------:R-:W-:Y:S01]  /*7540*/  LDSM.16.MT88.4 R148, [R184+0x11000] ;  /* 0x01100000b894783b */ /* 0x000fe20000004200 */
[----:B------:R-:W-:Y:S01]  /*7550*/  FADD.FTZ R162, R167, R162 ;  /* 0x000000a2a7a27221 */ /* 0x000fe20000010000 */
[----:B------:R-:W-:Y:S01]  /*7560*/  LEA R208, P0, R133, UR12, 0x1 ;  /* 0x0000000c85d07c11 */ /* 0x000fe2000f8008ff */
[----:B------:R-:W-:Y:S01]  /*7570*/  MUFU.EX2 R163, R163 ;  /* 0x000000a300a37308 */ /* 0x000fe20000000800 */
[----:B------:R-:W-:Y:S01]  /*7580*/  LDSM.16.MT88.4 R140, [R188+0xd800] ;  /* 0x00d80000bc8c783b */ /* 0x000fe20000004200 */
[----:B------:R-:W-:-:S04]  /*7590*/  FADD.FTZ R165, R165, R162 ;  /* 0x000000a2a5a57221 */ /* 0x000fc80000010000 */
[----:B------:R-:W-:Y:S02]  /*75a0*/  FADD.FTZ R158, R158, R165 ;  /* 0x000000a59e9e7221 */ /* 0x000fe40000010000 */
        /* <DEDUP_REMOVED lines=247> */
[----:B------:R-:W-:Y:S02]  /*8520*/  IMAD.U32 R4, RZ, RZ, UR32 ;  /* 0x00000020ff047e24 */ /* 0x000fe4000f8e00ff */
[----:B------:R-:W-:Y:S02]  /*8530*/  IMAD.U32 R6, RZ, RZ, UR36 ;  /* 0x00000024ff067e24 */ /* 0x000fe4000f8e00ff */
[----:B------:R-:W-:Y:S01]  /*8540*/  IMAD.U32 R7, RZ, RZ, UR37 ;  /* 0x00000025ff077e24 */ /* 0x000fe2000f8e00ff */
[----:B------:R1:W2:Y:S04]  /*8550*/  LDG.E R5, desc[UR26][R4.64] ;  /* 0x0000001a04057981 */ /* 0x0002a8000c1e1900 */
        /* <DEDUP_REMOVED lines=9> */
[----:B-1----:R-:W-:-:S05]  /*85f0*/  IMAD.U32 R4, RZ, RZ, UR32 ;  /* 0x00000020ff047e24 */ /* 0x002fca000f8e00ff */
[----:B---3--:R-:W-:Y:S01]  /*8600*/  MOV R6, R4 ;  /* 0x0000000400067202 */ /* 0x008fe20000000f00 */
[----:B------:R-:W-:Y:S01]  /*8610*/  IMAD.U32 R7, RZ, RZ, UR4 ;  /* 0x00000004ff077e24 */ /* 0x000fe2000f8e00ff */
[----:B--2---:R-:W-:Y:S02]  /*8620*/  IADD3 R0, -R5, R0, RZ ;  /* 0x0000000005007210 */ /* 0x004fe40007ffe1ff */
        /* <DEDUP_REMOVED lines=8> */
.L_x_6855:
[----:B------:R-:W-:-:S04]  /*86b0*/  ULEA UR4, -UR6, URZ, 0x6 ;  /* 0x0000003f06047291 */ /* 0x000fc8000f8e313f */
[----:B------:R-:W-:Y:S02]  /*86c0*/  USHF.R.S32.HI UR7, URZ, 0x1f, UR4 ;  /* 0x0000001f3f077899 */ /* 0x000fe40008011404 */
[----:B------:R-:W-:-:S04]  /*86d0*/  MOV R5, UR4 ;  /* 0x0000000400057c02 */ /* 0x000fc80008000f00 */
[----:B------:R-:W-:-:S07]  /*86e0*/  MOV R2, UR7 ;  /* 0x0000000700027c02 */ /* 0x000fce0008000f00 */
.L_x_6856:
        /* <DEDUP_REMOVED lines=12> */
[C---:B------:R-:W-:Y:S02]  /*87b0*/  IADD3 R7, P1, R5.reuse, UR30, RZ ;  /* 0x0000001e05077c10 */ /* 0x040fe4000ff3e0ff */
[C---:B------:R-:W-:Y:S02]  /*87c0*/  LEA.HI.X R221, R5.reuse, R213, R2, 0x1, P0 ;  /* 0x000000d505dd7211 */ /* 0x040fe400000f0c02 */
[----:B------:R-:W-:Y:S02]  /*87d0*/  IADD3.X R0, R2, UR29, RZ, P1, !PT ;  /* 0x0000001d02007c10 */ /* 0x000fe40008ffe4ff */
[-C--:B------:R-:W-:Y:S01]  /*87e0*/  @!P2 IADD3 R5, P0, R5, R152.reuse, RZ ;  /* 0x000000980505a210 */ /* 0x080fe20007f1e0ff */
[----:B------:R-:W-:Y:S01]  /*87f0*/  @!PT LDS RZ, [RZ] ;  /* 0x00000000fffff984 */ /* 0x000fe20000000800 */
[----:B------:R-:W-:Y:S01]  /*8800*/  @!PT LDS RZ, [RZ] ;  /* 0x00000000fffff984 */ /* 0x000fe20000000800 */
[----:B------:R-:W-:Y:S01]  /*8810*/  @!PT LDS RZ, [RZ] ;  /* 0x00000000fffff984 */ /* 0x000fe20000000800 */
[----:B------:R-:W-:Y:S01]  /*8820*/  @!P5 LDGSTS.E.BYPASS.LTC128B.128 [R196+0xc000], desc[UR26][R220.64] ;  /* 0x0c000000dcc4dfae */ /* 0x000fe2000b901d5a */
[----:B------:R-:W-:-:S02]  /*8830*/  @!P4 IADD3 R9, P1, R7, R152, RZ ;  /* 0x000000980709c210 */ /* 0x000fc40007f3e0ff */
[----:B------:R-:W-:Y:S01]  /*8840*/  @!P5 LEA R18, P6, R7, R210, 0x1 ;  /* 0x000000d20712d211 */ /* 0x000fe200078c08ff */
[--C-:B------:R-:W-:Y:S01]  /*8850*/  @!P2 IMAD.X R2, R2, 0x1, R135.reuse, P0 ;  /* 0x000000010202a824 */ /* 0x100fe200000e0687 */
        /* <DEDUP_REMOVED lines=9> */
[----:B------:R1:W-:Y:S01]  /*88f0*/  @!P4 LDGSTS.E.BYPASS.LTC128B.128 [R196+0xe000], desc[UR26][R20.64+0x80] ;  /* 0x0e00008014c4cfae */ /* 0x0003e2000b901d5a */
[----:B------:R-:W-:-:S02]  /*8900*/  IADD3 R9, P1, R7, UR30, RZ ;  /* 0x0000001e07097c10 */ /* 0x000fc4000ff3e0ff */
[CC--:B------:R-:W-:Y:S01]  /*8910*/  @!P2 IADD3 R5, P0, R7.reuse, R152.reuse, RZ ;  /* 0x000000980705a210 */ /* 0x0c0fe20007f1e0ff */
[----:B------:R-:W-:Y:S01]  /*8920*/  @P2 STS.128 [R196+0x10000], RZ ;  /* 0x010000ffc4002388 */ /* 0x000fe20000000c00 */
[C---:B------:R-:W-:Y:S02]  /*8930*/  IADD3.X R2, R0.reuse, UR29, RZ, P1, !PT ;  /* 0x0000001d00027c10 */ /* 0x040fe40008ffe4ff */
[----:B------:R-:W-:Y:S01]  /*8940*/  @!P5 LEA.HI.X R19, R7, R213, R0, 0x1, P6 ;  /* 0x000000d50713d211 */ /* 0x000fe200030f0c00 */
[--C-:B------:R-:W-:Y:S01]  /*8950*/  @!P2 IMAD.X R0, R0, 0x1, R135.reuse, P0 ;  /* 0x000000010000a824 */ /* 0x100fe200000e0687 */
[----:B------:R-:W-:Y:S01]  /*8960*/  @!P2 LEA R10, P0, R5, UR24, 0x1 ;  /* 0x00000018050aac11 */ /* 0x000fe2000f8008ff */
[----:B------:R-:W-:Y:S01]  /*8970*/  @!PT LDS RZ, [RZ] ;  /* 0x00000000fffff984 */ /* 0x000fe20000000800 */
[----:B------:R-:W-:Y:S01]  /*8980*/  @!PT LDS RZ, [RZ] ;  /* 0x00000000fffff984 */ /* 0x000fe20000000800 */
[----:B------:R-:W-:Y:S01]  /*8990*/  @!PT LDS RZ, [RZ] ;  /* 0x00000000fffff984 */ /* 0x000fe20000000800 */
[----:B------:R-:W-:Y:S01]  /*89a0*/  @!P2 LDGSTS.E.BYPASS.LTC128B.128 [R196+0x10000], desc[UR26][R12.64+0x100] ;  /* 0x100001000cc4afae */ /* 0x000fe2000b901d5a */
[-C--:B------:R-:W-:Y:S02]  /*89b0*/  @!P4 IADD3 R7, P1, R9, R152.reuse, RZ ;  /* 0x000000980907c210 */ /* 0x080fe40007f3e0ff */
[----:B------:R-:W-:Y:S01]  /*89c0*/  @!P2 LEA.HI.X R11, R5, UR25, R0, 0x1, P0 ;  /* 0x00000019050bac11 */ /* 0x000fe200080f0c00 */
[----:B------:R-:W-:Y:S01]  /*89d0*/  @P5 STS.128 [R196+0xc800], RZ ;  /* 0x00c800ffc4005388 */ /* 0x000fe20000000c00 */
        /* <DEDUP_REMOVED lines=9> */
[C---:B------:R-:W-:Y:S01]  /*8a70*/  @!P2 IMAD.X R0, R2.reuse, 0x1, R135, P0 ;  /* 0x000000010200a824 */ /* 0x040fe200000e0687 */
[----:B------:R-:W-:Y:S01]  /*8a80*/  @!P2 LEA R4, P0, R5, UR24, 0x1 ;  /* 0x000000180504ac11 */ /* 0x000fe2000f8008ff */
[----:B------:R-:W-:Y:S01]  /*8a90*/  @P4 STS.128 [R196+0xe800], RZ ;  /* 0x00e800ffc4004388 */ /* 0x000fe20000000c00 */
[C---:B------:R-:W-:Y:S02]  /*8aa0*/  IADD3 R7, P1, R9.reuse, UR30, RZ ;  /* 0x0000001e09077c10 */ /* 0x040fe4000ff3e0ff */
[----:B------:R-:W-:Y:S01]  /*8ab0*/  @!P5 LEA.HI.X R9, R9, R213, R2, 0x1, P6 ;  /* 0x000000d50909d211 */ /* 0x000fe200030f0c02 */
[----:B------:R-:W-:Y:S01]  /*8ac0*/  @!PT LDS RZ, [RZ] ;  /* 0x00000000fffff984 */ /* 0x000fe20000000800 */
[----:B------:R-:W-:Y:S01]  /*8ad0*/  @!PT LDS RZ, [RZ] ;  /* 0x00000000fffff984 */ /* 0x000fe20000000800 */
[----:B------:R-:W-:Y:S01]  /*8ae0*/  @!PT LDS RZ, [RZ] ;  /* 0x00000000fffff984 */ /* 0x000fe20000000800 */
[----:B------:R-:W-:Y:S01]  /*8af0*/  @!P4 LDGSTS.E.BYPASS.LTC128B.128 [R196+0xe800], desc[UR26][R16.64+0x80] ;  /* 0x0e80008010c4cfae */ /* 0x000fe2000b901d5a */
[----:B------:R-:W-:Y:S02]  /*8b00*/  @!P2 LEA.HI.X R5, R5, UR25, R0, 0x1, P0 ;  /* 0x000000190505ac11 */ /* 0x000fe400080f0c00 */
[----:B------:R-:W-:Y:S01]  /*8b10*/  IADD3.X R2, R2, UR29, RZ, P1, !PT ;  /* 0x0000001d02027c10 */ /* 0x000fe20008ffe4ff */
[----:B------:R-:W-:Y:S01]  /*8b20*/  @P2 STS.128 [R196+0x10800], RZ ;  /* 0x010800ffc4002388 */ /* 0x000fe20000000c00 */
[C---:B------:R-:W-:Y:S01]  /*8b30*/  @!P5 LEA R24, P6, R7.reuse, R210, 0x1 ;  /* 0x000000d20718d211 */ /* 0x040fe200078c08ff */
[----:B------:R-:W-:Y:S01]  /*8b40*/  IMAD.MOV.U32 R210, RZ, RZ, R220 ;  /* 0x000000ffffd27224 */ /* 0x000fe200078e00dc */
[CC--:B------:R-:W-:Y:S01]  /*8b50*/  @!P4 IADD3 R0, P1, R7.reuse, R152.reuse, RZ ;  /* 0x000000980700c210 */ /* 0x0c0fe20007f3e0ff */
[----:B------:R-:W-:Y:S01]  /*8b60*/  @!PT LDS RZ, [RZ] ;  /* 0x00000000fffff984 */ /* 0x000fe20000000800 */
[----:B------:R-:W-:Y:S01]  /*8b70*/  @!PT LDS RZ, [RZ] ;  /* 0x00000000fffff984 */ /* 0x000fe20000000800 */
[----:B------:R-:W-:Y:S01]  /*8b80*/  @!PT LDS RZ, [RZ] ;  /* 0x00000000fffff984 */ /* 0x000fe20000000800 */
[----:B------:R-:W-:Y:S01]  /*8b90*/  @!P2 LDGSTS.E.BYPASS.LTC128B.128 [R196+0x10800], desc[UR26][R10.64+0x100] ;  /* 0x108001000ac4afae */ /* 0x000fe2000b901d5a */
[----:B------:R-:W-:-:S02]  /*8ba0*/  @!P2 IADD3 R152, P0, R7, R152, RZ ;  /* 0x000000980798a210 */ /* 0x000fc40007f1e0ff */
[----:B------:R-:W-:Y:S01]  /*8bb0*/  @!P5 LEA.HI.X R25, R7, R213, R2, 0x1, P6 ;  /* 0x000000d50719d211 */ /* 0x000fe200030f0c02 */
[--C-:B------:R-:W-:Y:S01]  /*8bc0*/  @!P4 IMAD.X R7, R2, 0x1, R135.reuse, P1 ;  /* 0x000000010207c824 */ /* 0x100fe200008e0687 */
[----:B------:R-:W-:Y:S01]  /*8bd0*/  @!P4 LEA R6, P1, R0, UR24, 0x1 ;  /* 0x000000180006cc11 */ /* 0x000fe2000f8208ff */
[----:B------:R-:W-:Y:S01]  /*8be0*/  @P5 STS.128 [R196+0xd000], RZ ;  /* 0x00d000ffc4005388 */ /* 0x000fe20000000c00 */
[----:B------:R-:W-:Y:S01]  /*8bf0*/  @!P2 IMAD.X R135, R2, 0x1, R135, P0 ;  /* 0x000000010287a824 */ /* 0x000fe200000e0687 */
[----:B------:R-:W-:Y:S02]  /*8c00*/  @!P2 LEA R28, P0, R152, UR24, 0x1 ;  /* 0x00000018981cac11 */ /* 0x000fe4000f8008ff */
[----:B------:R-:W-:Y:S01]  /*8c10*/  @!PT LDS RZ, [RZ] ;  /* 0x00000000fffff984 */ /* 0x000fe20000000800 */
[----:B------:R-:W-:Y:S01]  /*8c20*/  @!PT LDS RZ, [RZ] ;  /* 0x00000000fffff984 */ /* 0x000fe20000000800 */
[----:B------:R-:W-:Y:S01]  /*8c30*/  @!PT LDS RZ, [RZ] ;  /* 0x00000000fffff984 */ /* 0x000fe20000000800 */
[----:B------:R-:W-:Y:S01]  /*8c40*/  @!P5 LDGSTS.E.BYPASS.LTC128B.128 [R196+0xd000], desc[UR26][R8.64] ;  /* 0x0d00000008c4dfae */ /* 0x000fe2000b901d5a */
[----:B------:R-:W-:Y:S02]  /*8c50*/  @!P4 LEA.HI.X R7, R0, UR25, R7, 0x1, P1 ;  /* 0x000000190007cc11 */ /* 0x000fe400088f0c07 */
[----:B------:R-:W-:Y:S01]  /*8c60*/  @!P2 LEA.HI.X R29, R152, UR25, R135, 0x1, P0 ;  /* 0x00000019981dac11 */ /* 0x000fe200080f0c87 */
        /* <DEDUP_REMOVED lines=27> */
[----:B--2---:R-:W2:Y:S04]  /*8e20*/  LDSM.16.M88.4 R12, [R193+0x6800] ;  /* 0x00680000c10c783b */ /* 0x004ea80000000200 */
[----:B------:R-:W5:Y:S04]  /*8e30*/  LDSM.16.M88.4 R156, [R193+0x7000] ;  /* 0x00700000c19c783b */ /* 0x000f680000000200 */
[----:B------:R-:W5:Y:S04]  /*8e40*/  LDSM.16.M88.4 R8, [R193+0x7800] ;  /* 0x00780000c108783b */ /* 0x000f680000000200 */
[----:B------:R-:W-:Y:S04]  /*8e50*/  LDSM.16.M88.4 R32, [R192] ;  /* 0x00000000c020783b */ /* 0x000fe80000000200 */
[----:B------:R-:W5:Y:S04]  /*8e60*/  LDSM.16.M88.4 R144, [R191] ;  /* 0x00000000bf90783b */ /* 0x000f680000000200 */
[----:B------:R-:W5:Y:S04]  /*8e70*/  LDSM.16.M88.4 R140, [R183] ;  /* 0x00000000b78c783b */ /* 0x000f680000000200 */
[----:B---3--:R-:W3:Y:S04]  /*8e80*/  LDSM.16.M88.4 R4, [R182] ;  /* 0x00000000b604783b */ /* 0x008ee80000000200 */
[----:B------:R-:W3:Y:S04]  /*8e90*/  LDSM.16.M88.4 R168, [R181] ;  /* 0x00000000b5a8783b */ /* 0x000ee80000000200 */
[----:B------:R-:W-:Y:S01]  /*8ea0*/  LDSM.16.M88.4 R164, [R190] ;  /* 0x00000000bea4783b */ /* 0x000fe20000000200 */
[C---:B-1----:R-:W-:Y:S03]  /*8eb0*/  HMMA.16816.F32.BF16 R24, R148.reuse, R20, RZ ;  /* 0x000000149418723c */ /* 0x042fe600000418ff */
[----:B------:R-:W1:Y:S04]  /*8ec0*/  LDSM.16.M88.4 R136, [R187+0x6000] ;  /* 0x00600000bb88783b */ /* 0x000e680000000200 */
[----:B----4-:R-:W4:Y:S01]  /*8ed0*/  LDSM.16.M88.4 R28, [R187+0x6800] ;  /* 0x00680000bb1c783b */ /* 0x010f220000000200 */
[C---:B------:R-:W-:Y:S03]  /*8ee0*/  HMMA.16816.F32.BF16 R20, R148.reuse, R22, RZ ;  /* 0x000000169414723c */ /* 0x040fe600000418ff */
[----:B------:R-:W-:Y:S03]  /*8ef0*/  LDSM.16.M88.4 R212, [R187+0x7800] ;  /* 0x00780000bbd4783b */ /* 0x000fe60000000200 */
[C---:B--2---:R-:W-:Y:S01]  /*8f00*/  HMMA.16816.F32.BF16 R16, R148.reuse, R12, RZ ;  /* 0x0000000c9410723c */ /* 0x044fe200000418ff */
[----:B------:R-:W-:Y:S04]  /*8f10*/  LDSM.16.M88.4 R216, [R193+0x9000] ;  /* 0x00900000c1d8783b */ /* 0x000fe80000000200 */
[----:B------:R-:W0:Y:S01]  /*8f20*/  LDGDEPBAR ;  /* 0x00000000000079af */ /* 0x000e220000000000 */
[C---:B-----5:R-:W-:Y:S06]  /*8f30*/  HMMA.16816.F32.BF16 R160, R148.reuse, R156, RZ ;  /* 0x0000009c94a0723c */ /* 0x060fec00000418ff */
[C---:B------:R-:W-:Y:S06]  /*8f40*/  HMMA.16816.F32.BF16 R12, R148.reuse, R14, RZ ;  /* 0x0000000e940c723c */ /* 0x040fec00000418ff */
[C---:B------:R-:W-:Y:S06]  /*8f50*/  HMMA.16816.F32.BF16 R156, R148.reuse, R158, RZ ;  /* 0x0000009e949c723c */ /* 0x040fec00000418ff */
[C---:B------:R-:W-:Y:S06]  /*8f60*/  HMMA.16816.F32.BF16 R152, R148.reuse, R8, RZ ;  /* 0x000000089498723c */ /* 0x040fec00000418ff */
[----:B------:R-:W-:Y:S01]  /*8f70*/  HMMA.16816.F32.BF16 R148, R148, R10, RZ ;  /* 0x0000000a9494723c */ /* 0x000fe200000418ff */
[----:B------:R-:W2:Y:S05]  /*8f80*/  LDSM.16.M88.4 R8, [R187+0x7000] ;  /* 0x00700000bb08783b */ /* 0x000eaa0000000200 */
        /* <DEDUP_REMOVED lines=8> */
[----:B------:R-:W3:Y:S05]  /*9010*/  LDSM.16.M88.4 R4, [R189] ;  /* 0x00000000bd04783b */ /* 0x000eea0000000200 */
[C---:B------:R-:W-:Y:S06]  /*9020*/  HMMA.16816.F32.BF16 R152, R32.reuse, R168, R152 ;  /* 0x000000a82098723c */ /* 0x040fec0000041898 */
[----:B------:R-:W-:Y:S01]  /*9030*/  HMMA.16816.F32.BF16 R148, R32, R170, R148 ;  /* 0x000000aa2094723c */ /* 0x000fe20000041894 */
[----:B------:R-:W5:Y:S04]  /*9040*/  LDSM.16.M88.4 R32, [R180+0x1000] ;  /* 0x00100000b420783b */ /* 0x000f680000000200 */
[----:B------:R-:W-:Y:S01]  /*9050*/  LDSM.16.M88.4 R168, [R194+0x2000] ;  /* 0x00200000c2a8783b */ /* 0x000fe20000000200 */
[C---:B-1----:R-:W-:Y:S06]  /*9060*/  HMMA.16816.F32.BF16 R24, R164.reuse, R136, R24 ;  /* 0x00000088a418723c */ /* 0x042fec0000041818 */
[C---:B------:R-:W-:Y:S01]  /*9070*/  HMMA.16816.F32.BF16 R20, R164.reuse, R138, R20 ;  /* 0x0000008aa414723c */ /* 0x040fe20000041814 */
[----:B------:R-:W-:Y:S05]  /*9080*/  LDSM.16.M88.4 R136, [R180+0x1800] ;  /* 0x00180000b488783b */ /* 0x000fea0000000200 */
[C---:B----4-:R-:W-:Y:S06]  /*9090*/  HMMA.16816.F32.BF16 R16, R164.reuse, R28, R16 ;  /* 0x0000001ca410723c */ /* 0x050fec0000041810 */
[C---:B------:R-:W-:Y:S01]  /*90a0*/  HMMA.16816.F32.BF16 R12, R164.reuse, R30, R12 ;  /* 0x0000001ea40c723c */ /* 0x040fe2000004180c */
[----:B------:R-:W1:Y:S05]  /*90b0*/  LDSM.16.M88.4 R28, [R193+0x8000] ;  /* 0x00800000c11c783b */ /* 0x000e6a0000000200 */
[C---:B--2---:R-:W-:Y:S06]  /*90c0*/  HMMA.16816.F32.BF16 R160, R164.reuse, R8, R160 ;  /* 0x00000008a4a0723c */ /* 0x044fec00000418a0 */
[----:B------:R-:W-:Y:S01]  /*90d0*/  HMMA.16816.F32.BF16 R156, R164, R10, R156 ;  /* 0x0000000aa49c723c */ /* 0x000fe2000004189c */
[----:B------:R-:W2:Y:S05]  /*90e0*/  LDSM.16.M88.4 R8, [R193+0x8800] ;  /* 0x00880000c108783b */ /* 0x000eaa0000000200 */
[C---:B---3--:R-:W-:Y:S06]  /*90f0*/  HMMA.16816.F32.BF16 R24, R4.reuse, R144, R24 ;  /* 0x000000900418723c */ /* 0x048fec0000041818 */
        /* <DEDUP_REMOVED lines=8> */
[----:B------:R-:W3:Y:S05]  /*9180*/  LDSM.16.M88.4 R140, [R192+0x2000] ;  /* 0x00200000c08c783b */ /* 0x000eea0000000200 */
[C---:B-----5:R-:W-:Y:S06]  /*9190*/  HMMA.16816.F32.BF16 R160, R4.reuse, R32, R160 ;  /* 0x0000002004a0723c */ /* 0x060fec00000418a0 */
[----:B------:R-:W-:Y:S01]  /*91a0*/  HMMA.16816.F32.BF16 R156, R4, R34, R156 ;  /* 0x00000022049c723c */ /* 0x000fe2000004189c */
[----:B------:R-:W4:Y:S05]  /*91b0*/  LDSM.16.M88.4 R32, [R178] ;  /* 0x00000000b220783b */ /* 0x000f2a0000000200 */
[C---:B-1----:R-:W-:Y:S06]  /*91c0*/  HMMA.16816.F32.BF16 R24, R168.reuse, R28, R24 ;  /* 0x0000001ca818723c */ /* 0x042fec0000041818 */
[----:B------:R-:W-:Y:S01]  /*91d0*/  HMMA.16816.F32.BF16 R20, R168, R30, R20 ;  /* 0x0000001ea814723c */ /* 0x000fe20000041814 */
[----:B------:R-:W-:Y:S05]  /*91e0*/  LDSM.16.M88.4 R28, [R187+0x8000] ;  /* 0x00800000bb1c783b */ /* 0x000fea0000000200 */
[C---:B------:R-:W-:Y:S06]  /*91f0*/  HMMA.16816.F32.BF16 R152, R4.reuse, R136, R152 ;  /* 0x000000880498723c */ /* 0x040fec0000041898 */
[----:B------:R-:W-:Y:S01]  /*9200*/  HMMA.16816.F32.BF16 R148, R4, R138, R148 ;  /* 0x0000008a0494723c */ /* 0x000fe20000041894 */
[----:B------:R-:W1:Y:S04]  /*9210*/  LDSM.16.M88.4 R4, [R177] ;  /* 0x00000000b104783b */ /* 0x000e680000000200 */
[----:B------:R-:W5:Y:S01]  /*9220*/  LDSM.16.M88.4 R136, [R190+0x2000] ;  /* 0x00200000be88783b */ /* 0x000f620000000200 */
[C---:B--2---:R-:W-:Y:S06]  /*9230*/  HMMA.16816.F32.BF16 R16, R168.reuse, R8, R16 ;  /* 0x00000008a810723c */ /* 0x044fec0000041810 */
[C---:B------:R-:W-:Y:S01]  /*9240*/  HMMA.16816.F32.BF16 R12, R168.reuse, R10, R12 ;  /* 0x0000000aa80c723c */ /* 0x040fe2000004180c */
[----:B------:R-:W2:Y:S05]  /*9250*/  LDSM.16.M88.4 R8, [R187+0x8800] ;  /* 0x00880000bb08783b */ /* 0x000eaa0000000200 */
        /* <DEDUP_REMOVED lines=13> */
[C---:B-1----:R-:W-:Y:S06]  /*9330*/  HMMA.16816.F32.BF16 R160, R140.reuse, R4, R160 ;  /* 0x000000048ca0723c */ /* 0x042fec00000418a0 */
[----:B------:R-:W-:Y:S01]  /*9340*/  HMMA.16816.F32.BF16 R156, R140, R6, R156 ;  /* 0x000000068c9c723c */ /* 0x000fe2000004189c */
[----:B------:R-:W1:Y:S05]  /*9350*/  LDSM.16.M88.4 R4, [R180+0x2800] ;  /* 0x00280000b404783b */ /* 0x000e6a0000000200 */
[C---:B-----5:R-:W-:Y:S06]  /*9360*/  HMMA.16816.F32.BF16 R24, R136.reuse, R28, R24 ;  /* 0x0000001c8818723c */ /* 0x060fec0000041818 */
        /* <DEDUP_REMOVED lines=9> */
[----:B------:R-:W-:Y:S06]  /*9400*/  HMMA.16816.F32.BF16 R160, R136, R216, R160 ;  /* 0x000000d888a0723c */ /* 0x000fec00000418a0 */
[C---:B---3--:R-:W-:Y:S06]  /*9410*/  HMMA.16816.F32.BF16 R24, R144.reuse, R32, R24 ;  /* 0x000000209018723c */ /* 0x048fec0000041818 */
[----:B------:R-:W-:Y:S01]  /*9420*/  HMMA.16816.F32.BF16 R20, R144, R34, R20 ;  /* 0x000000229014723c */ /* 0x000fe20000041814 */
[----:B------:R-:W-:Y:S05]  /*9430*/  LDSM.16.M88.4 R32, [R193+0xb800] ;  /* 0x00b80000c120783b */ /* 0x000fea0000000200 */
[C---:B------:R-:W-:Y:S06]  /*9440*/  HMMA.16816.F32.BF16 R156, R136.reuse, R218, R156 ;  /* 0x000000da889c723c */ /* 0x040fec000004189c */
[C---:B------:R-:W-:Y:S06]  /*9450*/  HMMA.16816.F32.BF16 R152, R136.reuse, R212, R152 ;  /* 0x000000d48898723c */ /* 0x040fec0000041898 */
[----:B------:R-:W-:Y:S01]  /*9460*/  HMMA.16816.F32.BF16 R148, R136, R214, R148 ;  /* 0x000000d68894723c */ /* 0x000fe20000041894 */
[----:B------:R-:W3:Y:S04]  /*9470*/  LDSM.16.M88.4 R136, [R193+0xb000] ;  /* 0x00b00000c188783b */ /* 0x000ee80000000200 */
[----:B------:R-:W-:Y:S01]  /*9480*/  LDSM.16.M88.4 R212, [R192+0x4000] ;  /* 0x00400000c0d4783b */ /* 0x000fe20000000200 */
[C---:B-1----:R-:W-:Y:S06]  /*9490*/  HMMA.16816.F32.BF16 R16, R144.reuse, R4, R16 ;  /* 0x000000049010723c */ /* 0x042fec0000041810 */
[C---:B------:R-:W-:Y:S01]  /*94a0*/  HMMA.16816.F32.BF16 R12, R144.reuse, R6, R12 ;  /* 0x00000006900c723c */ /* 0x040fe2000004180c */
[----:B------:R-:W1:Y:S05]  /*94b0*/  LDSM.16.M88.4 R4, [R175] ;  /* 0x00000000af04783b */ /* 0x000e6a0000000200 */
[----:B------:R-:W-:Y:S06]  /*94c0*/  HMMA.16816.F32.BF16 R160, R144, R168, R160 ;  /* 0x000000a890a0723c */ /* 0x000fec00000418a0 */
[C---:B--2---:R-:W-:Y:S06]  /*94d0*/  HMMA.16816.F32.BF16 R24, R8.reuse, R28, R24 ;  /* 0x0000001c0818723c */ /* 0x044fec0000041818 */
[----:B------:R-:W-:Y:S01]  /*94e0*/  HMMA.16816.F32.BF16 R20, R8, R30, R20 ;  /* 0x0000001e0814723c */ /* 0x000fe20000041814 */
[----:B------:R-:W2:Y:S05]  /*94f0*/  LDSM.16.M88.4 R28, [R174] ;  /* 0x00000000ae1c783b */ /* 0x000eaa0000000200 */
        /* <DEDUP_REMOVED lines=9> */
[C---:B---3--:R-:W-:Y:S06]  /*9590*/  HMMA.16816.F32.BF16 R160, R8.reuse, R136, R160 ;  /* 0x0000008808a0723c */ /* 0x048fec00000418a0 */
[C---:B------:R-:W-:Y:S06]  /*95a0*/  HMMA.16816.F32.BF16 R152, R8.reuse, R32, R152 ;  /* 0x000000200898723c */ /* 0x040fec0000041898 */
[----:B------:R-:W-:Y:S01]  /*95b0*/  HMMA.16816.F32.BF16 R148, R8, R34, R148 ;  /* 0x000000220894723c */ /* 0x000fe20000041894 */
[----:B------:R-:W3:Y:S05]  /*95c0*/  LDSM.16.M88.4 R32, [R187+0xb000] ;  /* 0x00b00000bb20783b */ /* 0x000eea0000000200 */
[----:B-1----:R-:W-:Y:S06]  /*95d0*/  HMMA.16816.F32.BF16 R24, R212, R4, R24 ;  /* 0x00000004d418723c */ /* 0x002fec0000041818 */
[----:B------:R-:W-:Y:S01]  /*95e0*/  HMMA.16816.F32.BF16 R156, R8, R138, R156 ;  /* 0x0000008a089c723c */ /* 0x000fe2000004189c */
[----:B------:R-:W-:Y:S04]  /*95f0*/  LDSM.16.M88.4 R8, [R189+0x4000] ;  /* 0x00400000bd08783b */ /* 0x000fe80000000200 */
[----:B------:R-:W-:Y:S01]  /*9600*/  LDSM.16.M88.4 R136, [R187+0xa800] ;  /* 0x00a80000bb88783b */ /* 0x000fe20000000200 */
[C---:B------:R-:W-:Y:S03]  /*9610*/  HMMA.16816.F32.BF16 R20, R212.reuse, R6, R20 ;  /* 0x00000006d414723c */ /* 0x040fe60000041814 */
[----:B------:R-:W1:Y:S03]  /*9620*/  LDSM.16.M88.4 R4, [R180+0x4000] ;  /* 0x00400000b404783b */ /* 0x000e660000000200 */
[C---:B--2---:R-:W-:Y:S06]  /*9630*/  HMMA.16816.F32.BF16 R16, R212.reuse, R28, R16 ;  /* 0x0000001cd410723c */ /* 0x044fec0000041810 */
[C---:B------:R-:W-:Y:S01]  /*9640*/  HMMA.16816.F32.BF16 R12, R212.reuse, R30, R12 ;  /* 0x0000001ed40c723c */ /* 0x040fe2000004180c */
[----:B------:R-:W2:Y:S05]  /*9650*/  LDSM.16.M88.4 R28, [R187+0xb800] ;  /* 0x00b80000bb1c783b */ /* 0x000eaa0000000200 */
[----:B----4-:R-:W-:Y:S06]  /*9660*/  HMMA.16816.F32.BF16 R160, R212, R168, R160 ;  /* 0x000000a8d4a0723c */ /* 0x010fec00000418a0 */
[----:B-----5:R-:W-:Y:S06]  /*9670*/  HMMA.16816.F32.BF16 R24, R144, R140, R24 ;  /* 0x0000008c9018723c */ /* 0x020fec0000041818 */
[C---:B------:R-:W-:Y:S06]  /*9680*/  HMMA.16816.F32.BF16 R152, R212.reuse, R164, R152 ;  /* 0x000000a4d498723c */ /* 0x040fec0000041898 */
[----:B------:R-:W-:Y:S06]  /*9690*/  HMMA.16816.F32.BF16 R148, R212, R166, R148 ;  /* 0x000000a6d494723c */ /* 0x000fec0000041894 */
[----:B---3--:R-:W-:Y:S06]  /*96a0*/  HMMA.16816.F32.BF16 R160, R144, R32, R160 ;  /* 0x0000002090a0723c */ /* 0x008fec00000418a0 */
[----:B-1----:R-:W-:Y:S01]  /*96b0*/  HMMA.16816.F32.BF16 R24, R8, R4, R24 ;  /* 0x000000040818723c */ /* 0x002fe20000041818 */
[----:B------:R-:W-:-:S04]  /*96c0*/  IMAD.U32 R33, RZ, RZ, UR10 ;  /* 0x0000000aff217e24 */ /* 0x000fc8000f8e00ff */
[----:B------:R-:W-:Y:S01]  /*96d0*/  IMAD R0, R33, 0x40, R204 ;  /* 0x0000004021007824 */ /* 0x000fe200078e02cc */
[C---:B--2---:R-:W-:Y:S03]  /*96e0*/  HMMA.16816.F32.BF16 R152, R144.reuse, R28, R152 ;  /* 0x0000001c9098723c */ /* 0x044fe60000041898 */
[C-C-:B------:R-:W-:Y:S01]  /*96f0*/  IMAD.IADD R5, R203.reuse, 0x1, -R0.reuse ;  /* 0x00000001cb057824 */ /* 0x140fe200078e0a00 */
[C---:B------:R-:W-:Y:S01]  /*9700*/  ISETP.GE.AND P1, PT, R0.reuse, R201, PT ;  /* 0x000000c90000720c */ /* 0x040fe20003f26270 */
[----:B------:R-:W-:Y:S01]  /*9710*/  VIADD R2, R0, 0x1 ;  /* 0x0000000100027836 */ /* 0x000fe20000000000 */
[C---:B------:R-:W-:Y:S01]  /*9720*/  HMMA.16816.F32.BF16 R20, R144.reuse, R142, R20 ;  /* 0x0000008e9014723c */ /* 0x040fe20000041814 */
[----:B------:R-:W-:Y:S01]  /*9730*/  IMAD.IADD R4, R200, 0x1, -R0 ;  /* 0x00000001c8047824 */ /* 0x000fe200078e0a00 */
[----:B------:R-:W-:Y:S01]  /*9740*/  IABS R28, R5 ;  /* 0x00000005001c7213 */ /* 0x000fe20000000000 */
[----:B------:R-:W-:Y:S01]  /*9750*/  IMAD.IADD R29, R203, 0x1, -R2 ;  /* 0x00000001cb1d7824 */ /* 0x000fe200078e0a02 */
[C---:B------:R-:W-:Y:S01]  /*9760*/  ISETP.LT.OR P1, PT, R0.reuse, R202, P1 ;  /* 0x000000ca0000720c */ /* 0x040fe20000f21670 */
[----:B------:R-:W-:Y:S01]  /*9770*/  VIADD R32, R0, 0x10 ;  /* 0x0000001000207836 */ /* 0x000fe20000000000 */
[----:B------:R-:W-:Y:S01]  /*9780*/  IABS R5, R4 ;  /* 0x0000000400057213 */ /* 0x000fe20000000000 */
[----:B------:R-:W-:Y:S01]  /*9790*/  HMMA.16816.F32.BF16 R148, R144, R30, R148 ;  /* 0x0000001e9094723c */ /* 0x000fe20000041894 */
[----:B------:R-:W-:-:S02]  /*97a0*/  IABS R4, R29 ;  /* 0x0000001d00047213 */ /* 0x000fc40000000000 */
[----:B------:R-:W-:Y:S02]  /*97b0*/  I2FP.F32.S32 R33, R28 ;  /* 0x0000001c00217245 */ /* 0x000fe40000201400 */
[----:B------:R-:W1:Y:S01]  /*97c0*/  LDSM.16.M88.4 R28, [R180+0x4800] ;  /* 0x00480000b41c783b */ /* 0x000e620000000200 */
[----:B------:R-:W-:Y:S01]  /*97d0*/  HMMA.16816.F32.BF16 R16, R144, R136, R16 ;  /* 0x000000889010723c */ /* 0x000fe20000041810 */
[----:B------:R-:W-:Y:S01]  /*97e0*/  I2FP.F32.S32 R5, R5 ;  /* 0x0000000500057245 */ /* 0x000fe20000201400 */
[----:B------:R-:W-:Y:S01]  /*97f0*/  FFMA.FTZ R33, R33, -UR20, R24 ;  /* 0x8000001421217c23 */ /* 0x000fe20008010018 */
[----:B------:R-:W-:Y:S01]  /*9800*/  I2FP.F32.S32 R4, R4 ;  /* 0x0000000400047245 */ /* 0x000fe20000201400 */
[----:B------:R-:W-:Y:S01]  /*9810*/  IMAD.IADD R24, R200, 0x1, -R2 ;  /* 0x00000001c8187824 */ /* 0x000fe200078e0a02 */
[-C--:B------:R-:W-:Y:S01]  /*9820*/  ISETP.GE.AND P0, PT, R0, R198.reuse, PT ;  /* 0x000000c60000720c */ /* 0x080fe20003f06270 */
[----:B------:R-:W-:Y:S01]  /*9830*/  FFMA.FTZ R5, R5, -UR20, R26 ;  /* 0x8000001405057c23 */ /* 0x000fe2000801001a */
[----:B------:R-:W-:Y:S01]  /*9840*/  ISETP.GE.AND P6, PT, R2, R201, PT ;  /* 0x000000c90200720c */ /* 0x000fe20003fc6270 */
[----:B------:R-:W-:Y:S01]  /*9850*/  FFMA.FTZ R25, R4, -UR20, R25 ;  /* 0x8000001404197c23 */ /* 0x000fe20008010019 */
[----:B------:R-:W-:Y:S01]  /*9860*/  FSEL R33, R33, -INF , !P1 ;  /* 0xff80000021217808 */ /* 0x000fe20004800000 */
[----:B------:R-:W-:Y:S01]  /*9870*/  HMMA.16816.F32.BF16 R156, R212, R170, R156 ;  /* 0x000000aad49c723c */ /* 0x000fe2000004189c */
[----:B------:R-:W-:Y:S01]  /*9880*/  ISETP.GE.AND P1, PT, R2, R198, PT ;  /* 0x000000c60200720c */ /* 0x000fe20003f26270 */
[C---:B------:R-:W-:Y:S01]  /*9890*/  VIADD R4, R0.reuse, 0x9 ;  /* 0x0000000900047836 */ /* 0x040fe20000000000 */
[----:B------:R-:W-:-:S02]  /*98a0*/  ISETP.LT.OR P0, PT, R0, R199, P0 ;  /* 0x000000c70000720c */ /* 0x000fc40000701670 */
[C---:B------:R-:W-:Y:S01]  /*98b0*/  ISETP.LT.OR P6, PT, R2.reuse, R202, P6 ;  /* 0x000000ca0200720c */ /* 0x040fe200037c1670 */
[----:B------:R-:W-:Y:S01]  /*98c0*/  HMMA.16816.F32.BF16 R20, R8, R6, R20 ;  /* 0x000000060814723c */ /* 0x000fe20000041814 */
[----:B------:R-:W-:Y:S01]  /*98d0*/  ISETP.LT.OR P1, PT, R2, R199, P1 ;  /* 0x000000c70200720c */ /* 0x000fe20000f21670 */
[----:B------:R-:W-:Y:S01]  /*98e0*/  IMAD.MOV.U32 R213, RZ, RZ, R221 ;  /* 0x000000ffffd57224 */ /* 0x000fe200078e00dd */
[----:B------:R-:W-:Y:S02]  /*98f0*/  FSEL R2, R5, -INF , !P0 ;  /* 0xff80000005027808 */ /* 0x000fe40004000000 */
[----:B------:R-:W-:Y:S01]  /*9900*/  FSEL R25, R25, -INF , !P6 ;  /* 0xff80000019197808 */ /* 0x000fe20007000000 */
[----:B------:R-:W-:Y:S01]  /*9910*/  HMMA.16816.F32.BF16 R12, R144, R138, R12 ;  /* 0x0000008a900c723c */ /* 0x000fe2000004180c */
[----:B------:R-:W-:Y:S01]  /*9920*/  VIADD R7, R0, 0x8 ;  /* 0x0000000800077836 */ /* 0x000fe20000000000 */
[----:B------:R-:W-:Y:S01]  /*9930*/  IABS R24, R24 ;  /* 0x0000001800187213 */ /* 0x000fe20000000000 */
[----:B------:R-:W-:-:S02]  /*9940*/  IMAD.IADD R6, R203, 0x1, -R4 ;  /* 0x00000001cb067824 */ /* 0x000fc400078e0a04 */
[--C-:B------:R-:W-:Y:S01]  /*9950*/  IMAD.IADD R26, R203, 0x1, -R7.reuse ;  /* 0x00000001cb1a7824 */ /* 0x100fe200078e0a07 */
[C---:B------:R-:W-:Y:S01]  /*9960*/  ISETP.GE.AND P0, PT, R7.reuse, R201, PT ;  /* 0x000000c90700720c */ /* 0x040fe20003f06270 */
[----:B------:R-:W-:Y:S01]  /*9970*/  IMAD.IADD R5, R200, 0x1, -R7 ;  /* 0x00000001c8057824 */ /* 0x000fe200078e0a07 */
[C---:B------:R-:W-:Y:S02]  /*9980*/  ISETP.GE.AND P6, PT, R7.reuse, R198, PT ;  /* 0x000000c60700720c */ /* 0x040fe40003fc6270 */
[----:B------:R-:W-:Y:S02]  /*9990*/  IABS R26, R26 ;  /* 0x0000001a001a7213 */ /* 0x000fe40000000000 */
[----:B------:R-:W-:Y:S01]  /*99a0*/  ISETP.LT.OR P0, PT, R7, R202, P0 ;  /* 0x000000ca0700720c */ /* 0x000fe20000701670 */
[----:B------:R-:W-:Y:S01]  /*99b0*/  HMMA.16816.F32.BF16 R156, R144, R34, R156 ;  /* 0x00000022909c723c */ /* 0x000fe2000004189c */
[----:B------:R-:W-:Y:S02]  /*99c0*/  IABS R5, R5 ;  /* 0x0000000500057213 */ /* 0x000fe40000000000 */
[----:B------:R-:W-:-:S02]  /*99d0*/  I2FP.F32.S32 R24, R24 ;  /* 0x0000001800187245 */ /* 0x000fc40000201400 */
[----:B------:R-:W-:Y:S01]  /*99e0*/  ISETP.LT.OR P6, PT, R7, R199, P6 ;  /* 0x000000c70700720c */ /* 0x000fe200037c1670 */
[C---:B-1----:R-:W-:Y:S01]  /*99f0*/  HMMA.16816.F32.BF16 R16, R8.reuse, R28, R16 ;  /* 0x0000001c0810723c */ /* 0x042fe20000041810 */
[----:B------:R-:W-:Y:S01]  /*9a00*/  I2FP.F32.S32 R7, R26 ;  /* 0x0000001a00077245 */ /* 0x000fe20000201400 */
[----:B------:R-:W-:Y:S01]  /*9a10*/  FFMA.FTZ R27, R24, -UR20, R27 ;  /* 0x80000014181b7c23 */ /* 0x000fe2000801001b */
[----:B------:R-:W-:Y:S01]  /*9a20*/  I2FP.F32.S32 R5, R5 ;  /* 0x0000000500057245 */ /* 0x000fe20000201400 */
[----:B------:R-:W-:Y:S01]  /*9a30*/  VIADD R26, R0, 0x11 ;  /* 0x00000011001a7836 */ /* 0x000fe20000000000 */
[----:B------:R-:W-:Y:S01]  /*9a40*/  IABS R6, R6 ;  /* 0x0000000600067213 */ /* 0x000fe20000000000 */
[----:B------:R-:W-:Y:S01]  /*9a50*/  FFMA.FTZ R7, R7, -UR20, R20 ;  /* 0x8000001407077c23 */ /* 0x000fe20008010014 */
[C---:B------:R-:W-:Y:S02]  /*9a60*/  IMAD.IADD R29, R200.reuse, 0x1, -R32 ;  /* 0x00000001c81d7824 */ /* 0x040fe400078e0a20 */
[----:B------:R-:W-:Y:S01]  /*9a70*/  FFMA.FTZ R5, R5, -UR20, R22 ;  /* 0x8000001405057c23 */ /* 0x000fe20008010016 */
[----:B------:R-:W-:Y:S01]  /*9a80*/  FSEL R22, R27, -INF , !P1 ;  /* 0xff8000001b167808 */ /* 0x000fe20004800000 */
[----:B------:R-:W-:Y:S01]  /*9a90*/  IMAD.IADD R24, R203, 0x1, -R26 ;  /* 0x00000001cb187824 */ /* 0x000fe200078e0a1a */
[----:B------:R-:W-:Y:S01]  /*9aa0*/  I2FP.F32.S32 R6, R6 ;  /* 0x0000000600067245 */ /* 0x000fe20000201400 */
[----:B------:R-:W-:Y:S01]  /*9ab0*/  IMAD.IADD R28, R200, 0x1, -R4 ;  /* 0x00000001c81c7824 */ /* 0x000fe200078e0a04 */
[----:B------:R-:W-:Y:S01]  /*9ac0*/  FSEL R27, R7, -INF , !P0 ;  /* 0xff800000071b7808 */ /* 0x000fe20004000000 */
[----:B------:R-:W-:Y:S01]  /*9ad0*/  IMAD.IADD R35, R203, 0x1, -R32 ;  /* 0x00000001cb237824 */ /* 0x000fe200078e0a20 */
[----:B------:R-:W-:Y:S01]  /*9ae0*/  ISETP.GE.AND P1, PT, R4, R201, PT ;  /* 0x000000c90400720c */ /* 0x000fe20003f26270 */
[----:B------:R-:W-:Y:S01]  /*9af0*/  FFMA.FTZ R21, R6, -UR20, R21 ;  /* 0x8000001406157c23 */ /* 0x000fe20008010015 */
[C---:B------:R-:W-:Y:S01]  /*9b00*/  ISETP.GE.AND P0, PT, R4.reuse, R198, PT ;  /* 0x000000c60400720c */ /* 0x040fe20003f06270 */
[----:B------:R-:W-:Y:S01]  /*9b10*/  HMMA.16816.F32.BF16 R12, R8, R30, R12 ;  /* 0x0000001e080c723c */ /* 0x000fe2000004180c */
[----:B------:R-:W-:-:S02]  /*9b20*/  ISETP.LT.OR P1, PT, R4, R202, P1 ;  /* 0x000000ca0400720c */ /* 0x000fc40000f21670 */
[----:B------:R-:W-:Y:S02]  /*9b30*/  ISETP.LT.OR P0, PT, R4, R199, P0 ;  /* 0x000000c70400720c */ /* 0x000fe40000701670 */
[----:B------:R-:W-:Y:S02]  /*9b40*/  FSEL R20, R5, -INF , !P6 ;  /* 0xff80000005147808 */ /* 0x000fe40007000000 */
[----:B------:R-:W1:Y:S01]  /*9b50*/  LDSM.16.M88.4 R4, [R180+0x5000] ;  /* 0x00500000b404783b */ /* 0x000e620000000200 */
[----:B------:R-:W-:Y:S02]  /*9b60*/  IABS R29, R29 ;  /* 0x0000001d001d7213 */ /* 0x000fe40000000000 */
[----:B------:R-:W-:Y:S02]  /*9b70*/  IABS R24, R24 ;  /* 0x0000001800187213 */ /* 0x000fe40000000000 */
[----:B------:R-:W-:Y:S02]  /*9b80*/  IABS R28, R28 ;  /* 0x0000001c001c7213 */ /* 0x000fe40000000000 */
[----:B------:R-:W-:-:S02]  /*9b90*/  IABS R35, R35 ;  /* 0x0000002300237213 */ /* 0x000fc40000000000 */
[----:B------:R-:W-:Y:S02]  /*9ba0*/  I2FP.F32.S32 R29, R29 ;  /* 0x0000001d001d7245 */ /* 0x000fe40000201400 */
[----:B------:R-:W-:Y:S02]  /*9bb0*/  FSEL R21, R21, -INF , !P1 ;  /* 0xff80000015157808 */ /* 0x000fe40004800000 */
        /* <DEDUP_REMOVED lines=36> */
[----:B------:R-:W-:Y:S01]  /*9e00*/  I2FP.F32.S32 R23, R23 ;  /* 0x0000001700177245 */ /* 0x000fe20000201400 */
[----:B------:R-:W-:Y:S01]  /*9e10*/  VIADD R6, R0, 0x28 ;  /* 0x0000002800067836 */ /* 0x000fe20000000000 */
[----:B------:R-:W-:Y:S02]  /*9e20*/  ISETP.GE.AND P0, PT, R17, R198, PT ;  /* 0x000000c61100720c */ /* 0x000fe40003f06270 */
[----:B------:R-:W-:Y:S01]  /*9e30*/  IABS R26, R26 ;  /* 0x0000001a001a7213 */ /* 0x000fe20000000000 */
[----:B------:R-:W-:Y:S01]  /*9e40*/  FFMA.FTZ R14, R23, -UR20, R14 ;  /* 0x80000014170e7c23 */ /* 0x000fe2000801000e */
[C---:B------:R-:W-:Y:S01]  /*9e50*/  ISETP.LT.OR P1, PT, R17.reuse, R202, P1 ;  /* 0x000000ca1100720c */ /* 0x040fe20000f21670 */
[----:B------:R-:W-:Y:S01]  /*9e60*/  IMAD.IADD R7, R200, 0x1, -R6 ;  /* 0x00000001c8077824 */ /* 0x000fe200078e0a06 */
[----:B------:R-:W-:Y:S01]  /*9e70*/  ISETP.LT.OR P0, PT, R17, R199, P0 ;  /* 0x000000c71100720c */ /* 0x000fe20000701670 */
[----:B------:R-:W-:Y:S01]  /*9e80*/  IMAD.MOV.U32 R17, RZ, RZ, R26 ;  /* 0x000000ffff117224 */ /* 0x000fe200078e001a */
[----:B------:R-:W-:-:S02]  /*9e90*/  FSEL R218, R19, -INF , !P6 ;  /* 0xff80000013da7808 */ /* 0x000fc40007000000 */
[----:B------:R-:W-:Y:S02]  /*9ea0*/  FSEL R139, R12, -INF , !P1 ;  /* 0xff8000000c8b7808 */ /* 0x000fe40004800000 */
[C---:B------:R-:W-:Y:S02]  /*9eb0*/  ISETP.GE.AND P6, PT, R16.reuse, R201, PT ;  /* 0x000000c91000720c */ /* 0x040fe40003fc6270 */
[----:B------:R-:W-:Y:S02]  /*9ec0*/  ISETP.GE.AND P1, PT, R16, R198, PT ;  /* 0x000000c61000720c */ /* 0x000fe40003f26270 */
[----:B------:R-:W-:Y:S01]  /*9ed0*/  FSEL R214, R14, -INF , !P0 ;  /* 0xff8000000ed67808 */ /* 0x000fe20004000000 */
[----:B------:R-:W-:Y:S01]  /*9ee0*/  IMAD.IADD R14, R200, 0x1, -R16 ;  /* 0x00000001c80e7824 */ /* 0x000fe200078e0a10 */
[----:B------:R-:W-:Y:S02]  /*9ef0*/  I2FP.F32.S32 R4, R17 ;  /* 0x0000001100047245 */ /* 0x000fe40000201400 */
[----:B------:R-:W-:-:S02]  /*9f00*/  ISETP.LT.OR P6, PT, R16, R202, P6 ;  /* 0x000000ca1000720c */ /* 0x000fc400037c1670 */
[----:B------:R-:W-:Y:S01]  /*9f10*/  ISETP.LT.OR P1, PT, R16, R199, P1 ;  /* 0x000000c71000720c */ /* 0x000fe20000f21670 */
[----:B------:R-:W-:Y:S01]  /*9f20*/  FFMA.FTZ R13, R4, -UR20, R13 ;  /* 0x80000014040d7c23 */ /* 0x000fe2000801000d */
[----:B------:R-:W1:Y:S01]  /*9f30*/  LDSM.16.M88.4 R16, [R180+0x5800] ;  /* 0x00580000b410783b */ /* 0x000e620000000200 */
[----:B------:R-:W-:Y:S01]  /*9f40*/  ISETP.GE.AND P0, PT, R5, R201, PT ;  /* 0x000000c90500720c */ /* 0x000fe20003f06270 */
[----:B------:R-:W-:Y:S01]  /*9f50*/  VIADD R4, R0, 0x21 ;  /* 0x0000002100047836 */ /* 0x000fe20000000000 */
[----:B------:R-:W-:Y:S01]  /*9f60*/  IABS R14, R14 ;  /* 0x0000000e000e7213 */ /* 0x000fe20000000000 */
        /* <DEDUP_REMOVED lines=9> */
[----:B------:R-:W-:Y:S02]  /*a000*/  I2FP.F32.S32 R14, R14 ;  /* 0x0000000e000e7245 */ /* 0x000fe40000201400 */
[----:B------:R-:W-:-:S02]  /*a010*/  IABS R13, R13 ;  /* 0x0000000d000d7213 */ /* 0x000fc40000000000 */
[----:B------:R-:W-:Y:S01]  /*a020*/  IABS R5, R5 ;  /* 0x0000000500057213 */ /* 0x000fe20000000000 */
[----:B------:R-:W-:Y:S01]  /*a030*/  FFMA.FTZ R15, R14, -UR20, R15 ;  /* 0x800000140e0f7c23 */ /* 0x000fe2000801000f */
[----:B------:R-:W-:Y:S02]  /*a040*/  IABS R12, R12 ;  /* 0x0000000c000c7213 */ /* 0x000fe40000000000 */
[----:B------:R-:W-:Y:S02]  /*a050*/  I2FP.F32.S32 R13, R13 ;  /* 0x0000000d000d7245 */ /* 0x000fe40000201400 */
[----:B------:R-:W-:Y:S02]  /*a060*/  I2FP.F32.S32 R5, R5 ;  /* 0x0000000500057245 */ /* 0x000fe40000201400 */
[----:B------:R-:W-:Y:S01]  /*a070*/  I2FP.F32.S32 R12, R12 ;  /* 0x0000000c000c7245 */ /* 0x000fe20000201400 */
[----:B------:R-:W-:Y:S01]  /*a080*/  FFMA.FTZ R13, R13, -UR20, R160 ;  /* 0x800000140d0d7c23 */ /* 0x000fe200080100a0 */
[----:B------:R-:W-:Y:S01]  /*a090*/  FSEL R216, R15, -INF , !P1 ;  /* 0xff8000000fd87808 */ /* 0x000fe20004800000 */
[----:B------:R-:W-:Y:S01]  /*a0a0*/  FFMA.FTZ R144, R5, -UR20, R162 ;  /* 0x8000001405907c23 */ /* 0x000fe200080100a2 */
[----:B------:R-:W-:Y:S01]  /*a0b0*/  ISETP.GE.AND P1, PT, R4, R201, PT ;  /* 0x000000c90400720c */ /* 0x000fe20003f26270 */
[----:B------:R-:W-:Y:S01]  /*a0c0*/  FFMA.FTZ R12, R12, -UR20, R161 ;  /* 0x800000140c0c7c23 */ /* 0x000fe200080100a1 */
[----:B------:R-:W-:Y:S01]  /*a0d0*/  IABS R7, R7 ;  /* 0x0000000700077213 */ /* 0x000fe20000000000 */
[----:B------:R-:W-:Y:S01]  /*a0e0*/  VIADD R5, R0, 0x29 ;  /* 0x0000002900057836 */ /* 0x000fe20000000000 */
[----:B------:R-:W-:-:S02]  /*a0f0*/  ISETP.LT.OR P1, PT, R4, R202, P1 ;  /* 0x000000ca0400720c */ /* 0x000fc40000f21670 */
[----:B------:R-:W-:Y:S01]  /*a100*/  FSEL R147, R13, -INF , !P0 ;  /* 0xff8000000d937808 */ /* 0x000fe20004000000 */
[----:B------:R-:W-:Y:S01]  /*a110*/  IMAD.IADD R13, R203, 0x1, -R6 ;  /* 0x00000001cb0d7824 */ /* 0x000fe200078e0a06 */
[----:B------:R-:W-:Y:S01]  /*a120*/  ISETP.GE.AND P0, PT, R4, R198, PT ;  /* 0x000000c60400720c */ /* 0x000fe20003f06270 */
[C---:B-1----:R-:W-:Y:S01]  /*a130*/  HMMA.16816.F32.BF16 R152, R8.reuse, R16, R152 ;  /* 0x000000100898723c */ /* 0x042fe20000041898 */
[----:B------:R-:W-:Y:S01]  /*a140*/  I2FP.F32.S32 R7, R7 ;  /* 0x0000000700077245 */ /* 0x000fe20000201400 */
[----:B------:R-:W-:Y:S01]  /*a150*/  IMAD.IADD R142, R200, 0x1, -R5 ;  /* 0x00000001c88e7824 */ /* 0x000fe200078e0a05 */
[----:B------:R-:W-:Y:S02]  /*a160*/  FSEL R144, R144, -INF , !P6 ;  /* 0xff80000090907808 */ /* 0x000fe40007000000 */
[----:B------:R-:W-:Y:S01]  /*a170*/  FSEL R143, R12, -INF , !P1 ;  /* 0xff8000000c8f7808 */ /* 0x000fe20004800000 */
[----:B------:R-:W-:Y:S01]  /*a180*/  FFMA.FTZ R7, R7, -UR20, R158 ;  /* 0x8000001407077c23 */ /* 0x000fe2000801009e */
[----:B------:R-:W-:Y:S01]  /*a190*/  IABS R146, R146 ;  /* 0x0000009200927213 */ /* 0x000fe20000000000 */
[----:B------:R-:W-:Y:S01]  /*a1a0*/  HMMA.16816.F32.BF16 R148, R8, R18, R148 ;  /* 0x000000120894723c */ /* 0x000fe20000041894 */
[----:B------:R-:W-:Y:S01]  /*a1b0*/  BAR.SYNC.DEFER_BLOCKING 0x0 ;  /* 0x0000000000007b1d */ /* 0x000fe20000010000 */
[----:B------:R-:W-:-:S02]  /*a1c0*/  ISETP.GE.AND P6, PT, R6, R201, PT ;  /* 0x000000c90600720c */ /* 0x000fc40003fc6270 */
[----:B------:R-:W-:Y:S02]  /*a1d0*/  ISETP.GE.AND P1, PT, R6, R198, PT ;  /* 0x000000c60600720c */ /* 0x000fe40003f26270 */
[-C--:B------:R-:W-:Y:S01]  /*a1e0*/  ISETP.LT.OR P0, PT, R4, R199.reuse, P0 ;  /* 0x000000c70400720c */ /* 0x080fe20000701670 */
[----:B------:R-:W-:Y:S01]  /*a1f0*/  IMAD.IADD R4, R203, 0x1, -R5 ;  /* 0x00000001cb047824 */ /* 0x000fe200078e0a05 */
[----:B------:R-:W-:Y:S02]  /*a200*/  I2FP.F32.S32 R146, R146 ;  /* 0x0000009200927245 */ /* 0x000fe40000201400 */
[C---:B------:R-:W-:Y:S02]  /*a210*/  ISETP.LT.OR P6, PT, R6.reuse, R202, P6 ;  /* 0x000000ca0600720c */ /* 0x040fe400037c1670 */
[----:B------:R-:W-:Y:S01]  /*a220*/  ISETP.LT.OR P1, PT, R6, R199, P1 ;  /* 0x000000c70600720c */ /* 0x000fe20000f21670 */
[----:B------:R-:W-:Y:S01]  /*a230*/  VIADD R6, R0, 0x30 ;  /* 0x0000003000067836 */ /* 0x000fe20000000000 */
[----:B------:R-:W-:Y:S01]  /*a240*/  IABS R13, R13 ;  /* 0x0000000d000d7213 */ /* 0x000fe20000000000 */
[----:B------:R-:W-:Y:S01]  /*a250*/  FFMA.FTZ R146, R146, -UR20, R163 ;  /* 0x8000001492927c23 */ /* 0x000fe200080100a3 */
[----:B------:R-:W-:-:S02]  /*a260*/  IABS R4, R4 ;  /* 0x0000000400047213 */ /* 0x000fc40000000000 */
[----:B------:R-:W-:Y:S01]  /*a270*/  FSEL R140, R7, -INF , !P1 ;  /* 0xff800000078c7808 */ /* 0x000fe20004800000 */
[----:B------:R-:W-:Y:S01]  /*a280*/  IMAD.IADD R7, R203, 0x1, -R6 ;  /* 0x00000001cb077824 */ /* 0x000fe200078e0a06 */
[----:B------:R-:W-:Y:S02]  /*a290*/  I2FP.F32.S32 R13, R13 ;  /* 0x0000000d000d7245 */ /* 0x000fe40000201400 */
[----:B------:R-:W-:Y:S02]  /*a2a0*/  I2FP.F32.S32 R4, R4 ;  /* 0x0000000400047245 */ /* 0x000fe40000201400 */
[----:B------:R-:W-:Y:S01]  /*a2b0*/  FSEL R146, R146, -INF , !P0 ;  /* 0xff80000092927808 */ /* 0x000fe20004000000 */
[----:B------:R-:W-:Y:S01]  /*a2c0*/  FFMA.FTZ R13, R13, -UR20, R156 ;  /* 0x800000140d0d7c23 */ /* 0x000fe2000801009c */
[----:B------:R-:W-:Y:S01]  /*a2d0*/  ISETP.GE.AND P0, PT, R5, R201, PT ;  /* 0x000000c90500720c */ /* 0x000fe20003f06270 */
[----:B------:R-:W-:Y:S01]  /*a2e0*/  FFMA.FTZ R141, R4, -UR20, R157 ;  /* 0x80000014048d7c23 */ /* 0x000fe2000801009d */
[----:B------:R-:W-:Y:S01]  /*a2f0*/  IABS R142, R142 ;  /* 0x0000008e008e7213 */ /* 0x000fe20000000000 */
[----:B------:R-:W-:Y:S01]  /*a300*/  VIADD R4, R0, 0x31 ;  /* 0x0000003100047836 */ /* 0x000fe20000000000 */
[----:B------:R-:W-:-:S02]  /*a310*/  IABS R7, R7 ;  /* 0x0000000700077213 */ /* 0x000fc40000000000 */
[----:B------:R-:W-:Y:S02]  /*a320*/  ISETP.LT.OR P0, PT, R5, R202, P0 ;  /* 0x000000ca0500720c */ /* 0x000fe40000701670 */
[----:B------:R-:W-:Y:S02]  /*a330*/  I2FP.F32.S32 R142, R142 ;  /* 0x0000008e008e7245 */ /* 0x000fe40000201400 */
[----:B------:R-:W-:Y:S02]  /*a340*/  I2FP.F32.S32 R7, R7 ;  /* 0x0000000700077245 */ /* 0x000fe40000201400 */
[----:B------:R-:W-:Y:S01]  /*a350*/  FSEL R145, R13, -INF , !P6 ;  /* 0xff8000000d917808 */ /* 0x000fe20007000000 */
[----:B------:R-:W-:Y:S01]  /*a360*/  FFMA.FTZ R142, R142, -UR20, R159 ;  /* 0x800000148e8e7c23 */ /* 0x000fe2000801009f */
[----:B------:R-:W-:Y:S01]  /*a370*/  ISETP.GE.AND P6, PT, R5, R198, PT ;  /* 0x000000c60500720c */ /* 0x000fe20003fc6270 */
[----:B------:R-:W-:Y:S01]  /*a380*/  FFMA.FTZ R7, R7, -UR20, R152 ;  /* 0x8000001407077c23 */ /* 0x000fe20008010098 */
[----:B------:R-:W-:-:S02]  /*a390*/  ISETP.GE.AND P1, PT, R6, R201, PT ;  /* 0x000000c90600720c */ /* 0x000fc40003f26270 */
[----:B------:R-:W-:Y:S02]  /*a3a0*/  FSEL R141, R141, -INF , !P0 ;  /* 0xff8000008d8d7808 */ /* 0x000fe40004000000 */
[----:B------:R-:W-:Y:S02]  /*a3b0*/  ISETP.GE.AND P0, PT, R6, R198, PT ;  /* 0x000000c60600720c */ /* 0x000fe40003f06270 */
[-C--:B------:R-:W-:Y:S01]  /*a3c0*/  ISETP.LT.OR P6, PT, R5, R199.reuse, P6 ;  /* 0x000000c70500720c */ /* 0x080fe200037c1670 */
[----:B------:R-:W-:Y:S01]  /*a3d0*/  IMAD.IADD R5, R200, 0x1, -R6 ;  /* 0x00000001c8057824 */ /* 0x000fe200078e0a06 */
[C---:B------:R-:W-:Y:S02]  /*a3e0*/  ISETP.LT.OR P1, PT, R6.reuse, R202, P1 ;  /* 0x000000ca0600720c */ /* 0x040fe40000f21670 */
[----:B------:R-:W-:Y:S01]  /*a3f0*/  ISETP.LT.OR P0, PT, R6, R199, P0 ;  /* 0x000000c70600720c */ /* 0x000fe20000701670 */
[----:B------:R-:W-:Y:S01]  /*a400*/  IMAD.IADD R6, R203, 0x1, -R4 ;  /* 0x00000001cb067824 */ /* 0x000fe200078e0a04 */
[----:B------:R-:W-:-:S02]  /*a410*/  FSEL R142, R142, -INF , !P6 ;  /* 0xff8000008e8e7808 */ /* 0x000fc40007000000 */
[----:B------:R-:W-:Y:S02]  /*a420*/  FSEL R171, R7, -INF , !P1 ;  /* 0xff80000007ab7808 */ /* 0x000fe40004800000 */
[C---:B------:R-:W-:Y:S02]  /*a430*/  ISETP.GE.AND P6, PT, R4.reuse, R201, PT ;  /* 0x000000c90400720c */ /* 0x040fe40003fc6270 */
[C---:B------:R-:W-:Y:S02]  /*a440*/  ISETP.GE.AND P1, PT, R4.reuse, R198, PT ;  /* 0x000000c60400720c */ /* 0x040fe40003f26270 */
[----:B------:R-:W-:Y:S02]  /*a450*/  IABS R6, R6 ;  /* 0x0000000600067213 */ /* 0x000fe40000000000 */
[C---:B------:R-:W-:Y:S02]  /*a460*/  ISETP.LT.OR P6, PT, R4.reuse, R202, P6 ;  /* 0x000000ca0400720c */ /* 0x040fe400037c1670 */
[----:B------:R-:W-:Y:S01]  /*a470*/  ISETP.LT.OR P1, PT, R4, R199, P1 ;  /* 0x000000c70400720c */ /* 0x000fe20000f21670 */
[----:B------:R-:W-:Y:S01]  /*a480*/  IMAD.IADD R4, R200, 0x1, -R4 ;  /* 0x00000001c8047824 */ /* 0x000fe200078e0a04 */
[----:B------:R-:W-:Y:S01]  /*a490*/  I2FP.F32.S32 R8, R6 ;  /* 0x0000000600087245 */ /* 0x000fe20000201400 */
[C---:B------:R-:W-:Y:S01]  /*a4a0*/  VIADD R6, R0.reuse, 0x38 ;  /* 0x0000003800067836 */ /* 0x040fe20000000000 */
[----:B------:R-:W-:Y:S01]  /*a4b0*/  IABS R5, R5 ;  /* 0x0000000500057213 */ /* 0x000fe20000000000 */
[----:B------:R-:W-:Y:S01]  /*a4c0*/  VIADD R0, R0, 0x39 ;  /* 0x0000003900007836 */ /* 0x000fe20000000000 */
[----:B------:R-:W-:Y:S01]  /*a4d0*/  IABS R4, R4 ;  /* 0x0000000400047213 */ /* 0x000fe20000000000 */
[----:B------:R-:W-:Y:S01]  /*a4e0*/  FFMA.FTZ R153, R8, -UR20, R153 ;  /* 0x8000001408997c23 */ /* 0x000fe20008010099 */
[----:B------:R-:W-:Y:S01]  /*a4f0*/  I2FP.F32.S32 R5, R5 ;  /* 0x0000000500057245 */ /* 0x000fe20000201400 */
[--C-:B------:R-:W-:Y:S01]  /*a500*/  IMAD.IADD R7, R203, 0x1, -R6.reuse ;  /* 0x00000001cb077824 */ /* 0x100fe200078e0a06 */
[----:B------:R-:W-:Y:S01]  /*a510*/  I2FP.F32.S32 R8, R4 ;  /* 0x0000000400087245 */ /* 0x000fe20000201400 */
[----:B------:R-:W-:Y:S01]  /*a520*/  IMAD.IADD R4, R200, 0x1, -R6 ;  /* 0x00000001c8047824 */ /* 0x000fe200078e0a06 */
[----:B------:R-:W-:Y:S01]  /*a530*/  FSEL R169, R153, -INF , !P6 ;  /* 0xff80000099a97808 */ /* 0x000fe20007000000 */
[----:B------:R-:W-:Y:S01]  /*a540*/  FFMA.FTZ R5, R5, -UR20, R154 ;  /* 0x8000001405057c23 */ /* 0x000fe2000801009a */
[----:B------:R-:W-:Y:S01]  /*a550*/  ISETP.GE.AND P6, PT, R6, R198, PT ;  /* 0x000000c60600720c */ /* 0x000fe20003fc6270 */
[----:B------:R-:W-:Y:S01]  /*a560*/  FFMA.FTZ R8, R8, -UR20, R155 ;  /* 0x8000001408087c23 */ /* 0x000fe2000801009b */
[----:B------:R-:W-:-:S02]  /*a570*/  IABS R4, R4 ;  /* 0x0000000400047213 */ /* 0x000fc40000000000 */
[----:B------:R-:W-:Y:S01]  /*a580*/  FSEL R166, R5, -INF , !P0 ;  /* 0xff80000005a67808 */ /* 0x000fe20004000000 */
[----:B------:R-:W-:Y:S01]  /*a590*/  IMAD.IADD R5, R203, 0x1, -R0 ;  /* 0x00000001cb057824 */ /* 0x000fe200078e0a00 */
[----:B------:R-:W-:Y:S02]  /*a5a0*/  I2FP.F32.S32 R9, R4 ;  /* 0x0000000400097245 */ /* 0x000fe40000201400 */
[C---:B------:R-:W-:Y:S02]  /*a5b0*/  ISETP.GE.AND P0, PT, R6.reuse, R201, PT ;  /* 0x000000c90600720c */ /* 0x040fe40003f06270 */
[----:B------:R-:W-:Y:S01]  /*a5c0*/  IABS R7, R7 ;  /* 0x0000000700077213 */ /* 0x000fe20000000000 */
[----:B------:R-:W-:Y:S01]  /*a5d0*/  FFMA.FTZ R9, R9, -UR20, R150 ;  /* 0x8000001409097c23 */ /* 0x000fe20008010096 */
[C---:B------:R-:W-:Y:S02]  /*a5e0*/  ISETP.LT.OR P0, PT, R6.reuse, R202, P0 ;  /* 0x000000ca0600720c */ /* 0x040fe40000701670 */
[----:B------:R-:W-:Y:S01]  /*a5f0*/  ISETP.LT.OR P6, PT, R6, R199, P6 ;  /* 0x000000c70600720c */ /* 0x000fe200037c1670 */
[----:B------:R-:W-:Y:S01]  /*a600*/  IMAD.IADD R6, R200, 0x1, -R0 ;  /* 0x00000001c8067824 */ /* 0x000fe200078e0a00 */
[----:B------:R-:W-:-:S02]  /*a610*/  I2FP.F32.S32 R7, R7 ;  /* 0x0000000700077245 */ /* 0x000fc40000201400 */
[----:B------:R-:W-:Y:S02]  /*a620*/  FSEL R162, R9, -INF , !P6 ;  /* 0xff80000009a27808 */ /* 0x000fe40007000000 */
[----:B------:R-:W-:Y:S01]  /*a630*/  ISETP.LT.AND P6, PT, R195, UR10, PT ;  /* 0x0000000ac3007c0c */ /* 0x000fe2000bfc1270 */
[----:B------:R-:W-:Y:S01]  /*a640*/  FFMA.FTZ R7, R7, -UR20, R148 ;  /* 0x8000001407077c23 */ /* 0x000fe20008010094 */
[----:B------:R-:W-:Y:S02]  /*a650*/  IABS R5, R5 ;  /* 0x0000000500057213 */ /* 0x000fe40000000000 */
[----:B------:R-:W-:Y:S02]  /*a660*/  IABS R6, R6 ;  /* 0x0000000600067213 */ /* 0x000fe40000000000 */
[----:B------:R-:W-:Y:S02]  /*a670*/  I2FP.F32.S32 R4, R5 ;  /* 0x0000000500047245 */ /* 0x000fe40000201400 */
[----:B------:R-:W-:-:S02]  /*a680*/  I2FP.F32.S32 R6, R6 ;  /* 0x0000000600067245 */ /* 0x000fc40000201400 */
[----:B------:R-:W-:Y:S01]  /*a690*/  FSEL R164, R8, -INF , !P1 ;  /* 0xff80000008a47808 */ /* 0x000fe20004800000 */
[----:B------:R-:W-:Y:S01]  /*a6a0*/  FFMA.FTZ R4, R4, -UR20, R149 ;  /* 0x8000001404047c23 */ /* 0x000fe20008010095 */
[----:B------:R-:W-:Y:S01]  /*a6b0*/  FSEL R167, R7, -INF , !P0 ;  /* 0xff80000007a77808 */ /* 0x000fe20004000000 */
[----:B------:R-:W-:Y:S01]  /*a6c0*/  FFMA.FTZ R6, R6, -UR20, R151 ;  /* 0x8000001406067c23 */ /* 0x000fe20008010097 */
[C---:B------:R-:W-:Y:S02]  /*a6d0*/  ISETP.GE.AND P1, PT, R0.reuse, R201, PT ;  /* 0x000000c90000720c */ /* 0x040fe40003f26270 */
[C---:B------:R-:W-:Y:S02]  /*a6e0*/  ISETP.GE.AND P0, PT, R0.reuse, R198, PT ;  /* 0x000000c60000720c */ /* 0x040fe40003f06270 */
[C---:B------:R-:W-:Y:S02]  /*a6f0*/  ISETP.LT.OR P1, PT, R0.reuse, R202, P1 ;  /* 0x000000ca0000720c */ /* 0x040fe40000f21670 */
[----:B------:R-:W-:-:S02]  /*a700*/  ISETP.LT.OR P0, PT, R0, R199, P0 ;  /* 0x000000c70000720c */ /* 0x000fc40000701670 */
        /* <DEDUP_REMOVED lines=76> */
.L_x_6858:
[----:B------:R-:W-:-:S04]  /*abd0*/  ULEA UR14, -UR8, URZ, 0x6 ;  /* 0x0000003f080e7291 */ /* 0x000fc8000f8e313f */
[----:B------:R-:W-:-:S12]  /*abe0*/  USHF.R.S32.HI UR9, URZ, 0x1f, UR14 ;  /* 0x0000001f3f097899 */ /* 0x000fd8000801140e */
.L_x_6859:
        /* <DEDUP_REMOVED lines=122> */
.L_x_6861:
[----:B------:R-:W-:Y:S05]  /*b390*/  BSYNC B0 ;  /* 0x0000000000007941 */ /* 0x000fea0003800000 */
.L_x_6860:
[----:B------:R-:W0:Y:S01]  /*b3a0*/  LDGDEPBAR ;  /* 0x00000000000079af */ /* 0x000e220000000000 */
[----:B-12---:R-:W-:Y:S01]  /*b3b0*/  IMAD.U32 R5, RZ, RZ, UR14 ;  /* 0x0000000eff057e24 */ /* 0x006fe2000f8e00ff */
[----:B------:R-:W-:Y:S01]  /*b3c0*/  MOV R0, UR9 ;  /* 0x0000000900007c02 */ /* 0x000fe20008000f00 */
[----:B------:R-:W-:-:S03]  /*b3d0*/  IMAD.U32 R4, RZ, RZ, UR14 ;  /* 0x0000000eff047e24 */ /* 0x000fc6000f8e00ff */
[----:B------:R-:W-:-:S04]  /*b3e0*/  LEA R208, P0, R5, R208, 0x1 ;  /* 0x000000d005d07211 */ /* 0x000fc800078008ff */
[----:B------:R-:W-:-:S09]  /*b3f0*/  LEA.HI.X R207, R4, R207, R0, 0x1, P0 ;  /* 0x000000cf04cf7211 */ /* 0x000fd200000f0c00 */
.L_x_6857:
        /* <DEDUP_REMOVED lines=409> */
.L_x_6854:
        /* <DEDUP_REMOVED lines=41> */
.L_x_6866:
        /* <DEDUP_REMOVED lines=53> */
[----:B------:R-:W-:Y:S02]  /*d370*/  R2UR UR24, R4 ;  /* 0x00000000041872ca */ /* 0x000fe400000e0000 */
[----:B------:R-:W-:Y:S01]  /*d380*/  LEA.HI.X.SX32 R7, R5, UR19, 0x2, P1 ;  /* 0x0000001305077c11 */ /* 0x000fe200088f16ff */
[----:B------:R-:W-:Y:S01]  /*d390*/  USHF.R.S32.HI UR8, URZ, 0x1f, UR22 ;  /* 0x0000001f3f087899 */ /* 0x000fe20008011416 */
[----:B------:R-:W-:Y:S02]  /*d3a0*/  LEA.HI.X.SX32 R5, R3, UR19, 0x2, P0 ;  /* 0x0000001303057c11 */ /* 0x000fe400080f16ff */
[----:B------:R-:W-:Y:S02]  /*d3b0*/  R2UR UR36, R6 ;  /* 0x00000000062472ca */ /* 0x000fe400000e0000 */
[----:B------:R-:W-:Y:S02]  /*d3c0*/  R2UR UR37, R7 ;  /* 0x00000000072572ca */ /* 0x000fe400000e0000 */
[----:B------:R-:W-:Y:S01]  /*d3d0*/  R2UR UR25, R5 ;  /* 0x00000000051972ca */ /* 0x000fe200000e0000 */
[----:B------:R-:W1:Y:S02]  /*d3e0*/  LDC.64 R6, c[0x0][0x250] ;  /* 0x00009400ff067b82 */ /* 0x000e640000000a00 */
[----:B------:R-:W-:Y:S06]  /*d3f0*/  MOV R12, UR24 ;  /* 0x00000018000c7c02 */ /* 0x000fec0008000f00 */
[----:B------:R-:W2:Y:S01]  /*d400*/  LDC.64 R4, c[0x0][0x238] ;  /* 0x00008e00ff047b82 */ /* 0x000ea20000000a00 */
[----:B------:R-:W-:Y:S02]  /*d410*/  IMAD.U32 R14, RZ, RZ, UR36 ;  /* 0x00000024ff0e7e24 */ /* 0x000fe4000f8e00ff */
[----:B------:R-:W-:Y:S02]  /*d420*/  IMAD.U32 R15, RZ, RZ, UR37 ;  /* 0x00000025ff0f7e24 */ /* 0x000fe4000f8e00ff */
        /* <DEDUP_REMOVED lines=14> */
.L_x_6863:
[CC--:B------:R-:W-:Y:S01]  /*d510*/  LEA R214, P0, R215.reuse, R210.reuse, 0x1 ;  /* 0x000000d2d7d67211 */ /* 0x0c0fe200078008ff */
[----:B------:R-:W-:Y:S01]  /*d520*/  @P5 STS.128 [R196+0xc000], RZ ;  /* 0x00c000ffc4005388 */ /* 0x000fe20000000c00 */
        /* <DEDUP_REMOVED lines=285> */
[----:B------:R-:W-:Y:S01]  /*e700*/  LEA R134, P0, R134, UR18, 0x2 ;  /* 0x0000001286867c11 */ /* 0x000fe2000f8010ff */
[----:B------:R-:W-:Y:S01]  /*e710*/  UIADD3 UR22, UR35, -UR33, URZ ;  /* 0x8000002123167290 */ /* 0x000fe2000fffe03f */
[----:B------:R-:W-:Y:S01]  /*e720*/  IMAD.U32 R133, RZ, RZ, UR33 ;  /* 0x00000021ff857e24 */ /* 0x000fe2000f8e00ff */
[----:B------:R-:W-:Y:S02]  /*e730*/  MOV R132, UR33 ;  /* 0x0000002100847c02 */ /* 0x000fe40008000f00 */
[----:B------:R-:W-:Y:S01]  /*e740*/  LEA.HI.X.SX32 R135, R3, UR19, 0x2, P0 ;  /* 0x0000001303877c11 */ /* 0x000fe200080f16ff */
[----:B------:R-:W-:Y:S01]  /*e750*/  UIMAD UR22, UR22, UR12, -0x40 ;  /* 0xffffffc0161674a4 */ /* 0x000fe2000f8e020c */
[----:B------:R-:W-:Y:S02]  /*e760*/  LEA R136, P1, R133, UR18, 0x2 ;  /* 0x0000001285887c11 */ /* 0x000fe4000f8210ff */
[----:B------:R-:W-:Y:S01]  /*e770*/  R2UR UR24, R134 ;  /* 0x00000000861872ca */ /* 0x000fe200000e0000 */
[----:B------:R-:W-:Y:S01]  /*e780*/  USHF.R.S32.HI UR8, URZ, 0x1f, UR22 ;  /* 0x0000001f3f087899 */ /* 0x000fe20008011416 */
[----:B------:R-:W-:Y:S02]  /*e790*/  LEA.HI.X.SX32 R137, R132, UR19, 0x2, P1 ;  /* 0x0000001384897c11 */ /* 0x000fe400088f16ff */
[----:B------:R-:W-:Y:S01]  /*e7a0*/  R2UR UR25, R135 ;  /* 0x00000000871972ca */ /* 0x000fe200000e0000 */
[----:B------:R-:W1:Y:S01]  /*e7b0*/  LDC.64 R132, c[0x0][0x230] ;  /* 0x00008c00ff847b82 */ /* 0x000e620000000a00 */
[----:B------:R-:W-:Y:S02]  /*e7c0*/  R2UR UR36, R136 ;  /* 0x00000000882472ca */ /* 0x000fe400000e0000 */
[----:B------:R-:W-:Y:S05]  /*e7d0*/  R2UR UR37, R137 ;  /* 0x00000000892572ca */ /* 0x000fea00000e0000 */
[----:B------:R-:W2:Y:S01]  /*e7e0*/  LDC.64 R134, c[0x0][0x248] ;  /* 0x00009200ff867b82 */ /* 0x000ea20000000a00 */
[----:B------:R-:W-:Y:S03]  /*e7f0*/  IMAD.U32 R142, RZ, RZ, UR24 ;  /* 0x00000018ff8e7e24 */ /* 0x000fe6000f8e00ff */
        /* <DEDUP_REMOVED lines=16> */
.L_x_6865:
        /* <DEDUP_REMOVED lines=89> */
.L_x_6864:
[----:B------:R-:W-:Y:S04]  /*ee90*/  IMAD.U32 R3, RZ, RZ, UR10 ;  /* 0x0000000aff037e24 */ /* 0x000fe8000f8e00ff */
[----:B------:R-:W-:Y:S04]  /*eea0*/  IMAD R3, R3, 0x40, R204 ;  /* 0x0000004003037824 */ /* 0x000fe800078e02cc */
[----:B------:R-:W-:Y:S01]  /*eeb0*/  IMAD.IADD R132, R203, 0x1, -R3 ;  /* 0x00000001cb847824 */ /* 0x000fe200078e0a03 */
[C---:B-1----:R-:W-:Y:S01]  /*eec0*/  IADD3 R137, R3.reuse, 0x10, RZ ;  /* 0x0000001003897810 */ /* 0x042fe20007ffe0ff */
[C---:B------:R-:W-:Y:S01]  /*eed0*/  VIADD R139, R3.reuse, 0x9 ;  /* 0x00000009038b7836 */ /* 0x040fe20000000000 */
[C---:B------:R-:W-:Y:S01]  /*eee0*/  ISETP.GE.AND P4, PT, R3.reuse, R202, PT ;  /* 0x000000ca0300720c */ /* 0x040fe20003f86270 */
[----:B------:R-:W-:Y:S01]  /*eef0*/  VIADD R140, R3, 0x19 ;  /* 0x00000019038c7836 */ /* 0x000fe20000000000 */
[----:B------:R-:W-:Y:S01]  /*ef00*/  IABS R132, R132 ;  /* 0x0000008400847213 */ /* 0x000fe20000000000 */
[C---:B------:R-:W-:Y:S01]  /*ef10*/  IMAD.IADD R135, R203.reuse, 0x1, -R137 ;  /* 0x00000001cb877824 */ /* 0x040fe200078e0a89 */
[----:B------:R-:W-:Y:S01]  /*ef20*/  IADD3 R134, R203, -R139, RZ ;  /* 0x8000008bcb867210 */ /* 0x000fe20007ffe0ff */
[C---:B------:R-:W-:Y:S01]  /*ef30*/  VIADD R142, R3.reuse, 0x11 ;  /* 0x00000011038e7836 */ /* 0x040fe20000000000 */
[----:B------:R-:W-:Y:S01]  /*ef40*/  I2FP.F32.S32 R133, R132 ;  /* 0x0000008400857245 */ /* 0x000fe20000201400 */
[----:B------:R-:W-:Y:S01]  /*ef50*/  VIADD R132, R3, 0x1 ;  /* 0x0000000103847836 */ /* 0x000fe20000000000 */
[----:B------:R-:W-:Y:S02]  /*ef60*/  IABS R134, R134 ;  /* 0x0000008600867213 */ /* 0x000fe40000000000 */
[----:B------:R-:W-:Y:S01]  /*ef70*/  IABS R135, R135 ;  /* 0x0000008700877213 */ /* 0x000fe20000000000 */
[----:B------:R-:W-:Y:S01]  /*ef80*/  FFMA.FTZ R4, R133, -UR20, R4 ;  /* 0x8000001485047c23 */ /* 0x000fe20008010004 */
[----:B------:R-:W-:Y:S01]  /*ef90*/  VIADD R133, R3, 0x8 ;  /* 0x0000000803857836 */ /* 0x000fe20000000000 */
[----:B------:R-:W-:Y:S01]  /*efa0*/  I2FP.F32.S32 R134, R134 ;  /* 0x0000008600867245 */ /* 0x000fe20000201400 */
[C-C-:B------:R-:W-:Y:S01]  /*efb0*/  IMAD.IADD R136, R203.reuse, 0x1, -R132.reuse ;  /* 0x00000001cb887824 */ /* 0x140fe200078e0a84 */
[C---:B------:R-:W-:Y:S01]  /*efc0*/  ISETP.GE.AND P6, PT, R132.reuse, R202, PT ;  /* 0x000000ca8400720c */ /* 0x040fe20003fc6270 */
[C---:B------:R-:W-:Y:S01]  /*efd0*/  IMAD.IADD R141, R203.reuse, 0x1, -R133 ;  /* 0x00000001cb8d7824 */ /* 0x040fe200078e0a85 */
[----:B------:R-:W-:Y:S01]  /*efe0*/  ISETP.GE.AND P1, PT, R132, R199, PT ;  /* 0x000000c78400720c */ /* 0x000fe20003f26270 */
[----:B------:R-:W-:Y:S01]  /*eff0*/  FFMA.FTZ R9, R134, -UR20, R9 ;  /* 0x8000001486097c23 */ /* 0x000fe20008010009 */
[----:B------:R-:W-:Y:S01]  /*f000*/  ISETP.GE.OR P6, PT, R132, R201, !P6 ;  /* 0x000000c98400720c */ /* 0x000fe200077c6670 */
[----:B------:R-:W-:Y:S01]  /*f010*/  IMAD.IADD R134, R200, 0x1, -R132 ;  /* 0x00000001c8867824 */ /* 0x000fe200078e0a84 */
[----:B------:R-:W-:Y:S02]  /*f020*/  ISETP.GE.OR P1, PT, R132, R198, !P1 ;  /* 0x000000c68400720c */ /* 0x000fe40004f26670 */
[----:B------:R-:W-:Y:S02]  /*f030*/  IADD3 R132, R203, -R140, RZ ;  /* 0x8000008ccb847210 */ /* 0x000fe40007ffe0ff */
[----:B------:R-:W-:Y:S02]  /*f040*/  IABS R141, R141 ;  /* 0x0000008d008d7213 */ /* 0x000fe40000000000 */
[----:B------:R-:W-:Y:S02]  /*f050*/  IABS R132, R132 ;  /* 0x0000008400847213 */ /* 0x000fe40000000000 */
[----:B------:R-:W-:Y:S02]  /*f060*/  I2FP.F32.S32 R141, R141 ;  /* 0x0000008d008d7245 */ /* 0x000fe40000201400 */
[----:B------:R-:W-:Y:S02]  /*f070*/  I2FP.F32.S32 R132, R132 ;  /* 0x0000008400847245 */ /* 0x000fe40000201400 */
[----:B------:R-:W-:Y:S01]  /*f080*/  ISETP.GE.OR P4, PT, R3, R201, !P4 ;  /* 0x000000c90300720c */ /* 0x000fe20006786670 */
[----:B------:R-:W-:Y:S01]  /*f090*/  FFMA.FTZ R8, R141, -UR20, R8 ;  /* 0x800000148d087c23 */ /* 0x000fe20008010008 */
[----:B------:R-:W-:Y:S01]  /*f0a0*/  I2FP.F32.S32 R135, R135 ;  /* 0x0000008700877245 */ /* 0x000fe20000201400 */
[----:B------:R-:W-:Y:S01]  /*f0b0*/  FFMA.FTZ R17, R132, -UR20, R17 ;  /* 0x8000001484117c23 */ /* 0x000fe20008010011 */
[C---:B------:R-:W-:Y:S01]  /*f0c0*/  IADD3 R141, R3.reuse, 0x18, RZ ;  /* 0x00000018038d7810 */ /* 0x040fe20007ffe0ff */
[----:B------:R-:W-:Y:S01]  /*f0d0*/  VIADD R132, R3, 0x21 ;  /* 0x0000002103847836 */ /* 0x000fe20000000000 */
[----:B------:R-:W-:Y:S01]  /*f0e0*/  IABS R136, R136 ;  /* 0x0000008800887213 */ /* 0x000fe20000000000 */
[----:B------:R-:W-:Y:S01]  /*f0f0*/  FFMA.FTZ R12, R135, -UR20, R12 ;  /* 0x80000014870c7c23 */ /* 0x000fe2000801000c */
[----:B------:R-:W-:Y:S01]  /*f100*/  IABS R134, R134 ;  /* 0x0000008600867213 */ /* 0x000fe20000000000 */
[C---:B------:R-:W-:Y:S01]  /*f110*/  IMAD.IADD R135, R203.reuse, 0x1, -R141 ;  /* 0x00000001cb877824 */ /* 0x040fe200078e0a8d */
[----:B------:R-:W-:Y:S01]  /*f120*/  FSEL R148, R4, -INF , !P4 ;  /* 0xff80000004947808 */ /* 0x000fe20006000000 */
[----:B------:R-:W-:Y:S01]  /*f130*/  IMAD.IADD R4, R203, 0x1, -R132 ;  /* 0x00000001cb047824 */ /* 0x000fe200078e0a84 */
[C---:B------:R-:W-:Y:S02]  /*f140*/  ISETP.GE.AND P4, PT, R139.reuse, R202, PT ;  /* 0x000000ca8b00720c */ /* 0x040fe40003f86270 */
[----:B------:R-:W-:Y:S02]  /*f150*/  IADD3 R143, R200, -R3, RZ ;  /* 0x80000003c88f7210 */ /* 0x000fe40007ffe0ff */
[----:B------:R-:W-:Y:S02]  /*f160*/  I2FP.F32.S32 R136, R136 ;  /* 0x0000008800887245 */ /* 0x000fe40000201400 */
[----:B------:R-:W-:Y:S02]  /*f170*/  I2FP.F32.S32 R134, R134 ;  /* 0x0000008600867245 */ /* 0x000fe40000201400 */
[----:B------:R-:W-:Y:S01]  /*f180*/  ISETP.GE.OR P4, PT, R139, R201, !P4 ;  /* 0x000000c98b00720c */ /* 0x000fe20006786670 */
[----:B------:R-:W-:Y:S01]  /*f190*/  FFMA.FTZ R5, R136, -UR20, R5 ;  /* 0x8000001488057c23 */ /* 0x000fe20008010005 */
[----:B------:R-:W-:Y:S01]  /*f1a0*/  IABS R143, R143 ;  /* 0x0000008f008f7213 */ /* 0x000fe20000000000 */
[----:B------:R-:W-:Y:S01]  /*f1b0*/  FFMA.FTZ R7, R134, -UR20, R7 ;  /* 0x8000001486077c23 */ /* 0x000fe20008010007 */
[----:B------:R-:W-:Y:S02]  /*f1c0*/  IADD3 R136, R203, -R142, RZ ;  /* 0x8000008ecb887210 */ /* 0x000fe40007ffe0ff */
[----:B------:R-:W-:Y:S02]  /*f1d0*/  I2FP.F32.S32 R143, R143 ;  /* 0x0000008f008f7245 */ /* 0x000fe40000201400 */
[----:B------:R-:W-:Y:S02]  /*f1e0*/  IABS R135, R135 ;  /* 0x0000008700877213 */ /* 0x000fe40000000000 */
[----:B------:R-:W-:Y:S01]  /*f1f0*/  FSEL R134, R9, -INF , !P4 ;  /* 0xff80000009867808 */ /* 0x000fe20006000000 */
[----:B------:R-:W-:Y:S01]  /*f200*/  IMAD.IADD R9, R200, 0x1, -R137 ;  /* 0x00000001c8097824 */ /* 0x000fe200078e0a89 */
[----:B------:R-:W-:Y:S01]  /*f210*/  IABS R4, R4 ;  /* 0x0000000400047213 */ /* 0x000fe20000000000 */
[----:B------:R-:W-:Y:S01]  /*f220*/  FFMA.FTZ R6, R143, -UR20, R6 ;  /* 0x800000148f067c23 */ /* 0x000fe20008010006 */
[-C--:B------:R-:W-:Y:S02]  /*f230*/  ISETP.GE.AND P0, PT, R3, R199.reuse, PT ;  /* 0x000000c70300720c */ /* 0x080fe40003f06270 */
[C---:B------:R-:W-:Y:S02]  /*f240*/  ISETP.GE.AND P2, PT, R133.reuse, R202, PT ;  /* 0x000000ca8500720c */ /* 0x040fe40003f46270 */
[----:B------:R-:W-:Y:S02]  /*f250*/  ISETP.GE.AND P5, PT, R133, R199, PT ;  /* 0x000000c78500720c */ /* 0x000fe40003fa6270 */
[----:B------:R-:W-:Y:S02]  /*f260*/  I2FP.F32.S32 R135, R135 ;  /* 0x0000008700877245 */ /* 0x000fe40000201400 */
[----:B------:R-:W-:Y:S02]  /*f270*/  IABS R136, R136 ;  /* 0x0000008800887213 */ /* 0x000fe40000000000 */
[----:B------:R-:W-:Y:S01]  /*f280*/  I2FP.F32.S32 R4, R4 ;  /* 0x0000000400047245 */ /* 0x000fe20000201400 */
[----:B------:R-:W-:Y:S01]  /*f290*/  FFMA.FTZ R16, R135, -UR20, R16 ;  /* 0x8000001487107c23 */ /* 0x000fe20008010010 */
[-C--:B------:R-:W-:Y:S02]  /*f2a0*/  ISETP.GE.OR P0, PT, R3, R198.reuse, !P0 ;  /* 0x000000c60300720c */ /* 0x080fe40004706670 */
[----:B------:R-:W-:Y:S01]  /*f2b0*/  IABS R9, R9 ;  /* 0x0000000900097213 */ /* 0x000fe20000000000 */
[----:B------:R-:W-:Y:S01]  /*f2c0*/  FFMA.FTZ R21, R4, -UR20, R21 ;  /* 0x8000001404157c23 */ /* 0x000fe20008010015 */
[----:B------:R-:W-:Y:S01]  /*f2d0*/  ISETP.GE.OR P2, PT, R133, R201, !P2 ;  /* 0x000000c98500720c */ /* 0x000fe20005746670 */
[----:B------:R-:W-:Y:S01]  /*f2e0*/  VIADD R4, R3, 0x30 ;  /* 0x0000003003047836 */ /* 0x000fe20000000000 */
[----:B------:R-:W-:Y:S01]  /*f2f0*/  ISETP.GE.OR P5, PT, R133, R198, !P5 ;  /* 0x000000c68500720c */ /* 0x000fe20006fa6670 */
[----:B------:R-:W-:Y:S01]  /*f300*/  IMAD.IADD R133, R200, 0x1, -R133 ;  /* 0x00000001c8857824 */ /* 0x000fe200078e0a85 */
[----:B------:R-:W-:Y:S02]  /*f310*/  I2FP.F32.S32 R136, R136 ;  /* 0x0000008800887245 */ /* 0x000fe40000201400 */
[----:B------:R-:W-:Y:S02]  /*f320*/  ISETP.GE.AND P4, PT, R142, R202, PT ;  /* 0x000000ca8e00720c */ /* 0x000fe40003f86270 */
[----:B------:R-:W-:Y:S01]  /*f330*/  FSEL R135, R6, -INF , !P0 ;  /* 0xff80000006877808 */ /* 0x000fe20004000000 */
[----:B------:R-:W-:Y:S01]  /*f340*/  FFMA.FTZ R13, R136, -UR20, R13 ;  /* 0x80000014880d7c23 */ /* 0x000fe2000801000d */
[----:B------:R-:W-:Y:S02]  /*f350*/  I2FP.F32.S32 R9, R9 ;  /* 0x0000000900097245 */ /* 0x000fe40000201400 */
[----:B------:R-:W-:Y:S02]  /*f360*/  IADD3 R6, R200, -R139, RZ ;  /* 0x8000008bc8067210 */ /* 0x000fe40007ffe0ff */
[----:B------:R-:W-:Y:S01]  /*f370*/  IABS R133, R133 ;  /* 0x0000008500857213 */ /* 0x000fe20000000000 */
[----:B------:R-:W-:Y:S01]  /*f380*/  FFMA.FTZ R14, R9, -UR20, R14 ;  /* 0x80000014090e7c23 */ /* 0x000fe2000801000e */
[----:B------:R-:W-:Y:S02]  /*f390*/  ISETP.GE.OR P4, PT, R142, R201, !P4 ;  /* 0x000000c98e00720c */ /* 0x000fe40006786670 */
[----:B------:R-:W-:Y:S02]  /*f3a0*/  IABS R6, R6 ;  /* 0x0000000600067213 */ /* 0x000fe40000000000 */
[----:B------:R-:W-:Y:S02]  /*f3b0*/  FSEL R138, R5, -INF , !P6 ;  /* 0xff800000058a7808 */ /* 0x000fe40007000000 */
[----:B------:R-:W-:Y:S02]  /*f3c0*/  IADD3 R9, R203, -R4, RZ ;  /* 0x80000004cb097210 */ /* 0x000fe40007ffe0ff */
[C---:B------:R-:W-:Y:S02]  /*f3d0*/  IADD3 R5, R200.reuse, -R142, RZ ;  /* 0x8000008ec8057210 */ /* 0x040fe40007ffe0ff */
[----:B------:R-:W-:Y:S02]  /*f3e0*/  I2FP.F32.S32 R133, R133 ;  /* 0x0000008500857245 */ /* 0x000fe40000201400 */
[----:B------:R-:W-:Y:S01]  /*f3f0*/  FSEL R160, R13, -INF , !P4 ;  /* 0xff8000000da07808 */ /* 0x000fe20006000000 */
[----:B------:R-:W-:Y:S01]  /*f400*/  IMAD.IADD R13, R200, 0x1, -R141 ;  /* 0x00000001c80d7824 */ /* 0x000fe200078e0a8d */
[----:B------:R-:W-:Y:S01]  /*f410*/  I2FP.F32.S32 R6, R6 ;  /* 0x0000000600067245 */ /* 0x000fe20000201400 */
[----:B------:R-:W-:Y:S01]  /*f420*/  FFMA.FTZ R10, R133, -UR20, R10 ;  /* 0x80000014850a7c23 */ /* 0x000fe2000801000a */
[----:B------:R-:W-:Y:S01]  /*f430*/  IABS R9, R9 ;  /* 0x0000000900097213 */ /* 0x000fe20000000000 */
[----:B------:R-:W-:Y:S01]  /*f440*/  VIADD R133, R3, 0x20 ;  /* 0x0000002003857836 */ /* 0x000fe20000000000 */
[----:B------:R-:W-:Y:S01]  /*f450*/  IABS R5, R5 ;  /* 0x0000000500057213 */ /* 0x000fe20000000000 */
[----:B------:R-:W-:Y:S01]  /*f460*/  FFMA.FTZ R11, R6, -UR20, R11 ;  /* 0x80000014060b7c23 */ /* 0x000fe2000801000b */
[----:B------:R-:W-:Y:S02]  /*f470*/  ISETP.GE.AND P0, PT, R137, R202, PT ;  /* 0x000000ca8900720c */ /* 0x000fe40003f06270 */
[----:B------:R-:W-:Y:S02]  /*f480*/  ISETP.GE.AND P6, PT, R139, R199, PT ;  /* 0x000000c78b00720c */ /* 0x000fe40003fc6270 */
[----:B------:R-:W-:Y:S02]  /*f490*/  I2FP.F32.S32 R9, R9 ;  /* 0x0000000900097245 */ /* 0x000fe40000201400 */
[----:B------:R-:W-:Y:S02]  /*f4a0*/  IABS R13, R13 ;  /* 0x0000000d000d7213 */ /* 0x000fe40000000000 */
[----:B------:R-:W-:Y:S01]  /*f4b0*/  FSEL R136, R8, -INF , !P2 ;  /* 0xff80000008887808 */ /* 0x000fe20005000000 */
[----:B------:R-:W-:Y:S01]  /*f4c0*/  FFMA.FTZ R28, R9, -UR20, R28 ;  /* 0x80000014091c7c23 */ /* 0x000fe2000801001c */
[----:B------:R-:W-:Y:S01]  /*f4d0*/  I2FP.F32.S32 R6, R5 ;  /* 0x0000000500067245 */ /* 0x000fe20000201400 */
[----:B------:R-:W-:Y:S01]  /*f4e0*/  VIADD R9, R3, 0x38 ;  /* 0x0000003803097836 */ /* 0x000fe20000000000 */
[----:B------:R-:W-:Y:S01]  /*f4f0*/  FSEL R5, R7, -INF , !P1 ;  /* 0xff80000007057808 */ /* 0x000fe20004800000 */
[----:B------:R-:W-:Y:S01]  /*f500*/  VIADD R8, R3, 0x28 ;  /* 0x0000002803087836 */ /* 0x000fe20000000000 */
[C---:B------:R-:W-:Y:S01]  /*f510*/  ISETP.GE.AND P2, PT, R137.reuse, R199, PT ;  /* 0x000000c78900720c */ /* 0x040fe20003f46270 */
[----:B------:R-:W-:Y:S01]  /*f520*/  FFMA.FTZ R15, R6, -UR20, R15 ;  /* 0x80000014060f7c23 */ /* 0x000fe2000801000f */
[----:B------:R-:W-:Y:S01]  /*f530*/  FSEL R7, R10, -INF , !P5 ;  /* 0xff8000000a077808 */ /* 0x000fe20006800000 */
[----:B------:R-:W-:Y:S01]  /*f540*/  IMAD.IADD R10, R200, 0x1, -R140 ;  /* 0x00000001c80a7824 */ /* 0x000fe200078e0a8c */
[----:B------:R-:W-:Y:S02]  /*f550*/  ISETP.GE.OR P0, PT, R137, R201, !P0 ;  /* 0x000000c98900720c */ /* 0x000fe40004706670 */
[-C--:B------:R-:W-:Y:S02]  /*f560*/  ISETP.GE.OR P6, PT, R139, R198.reuse, !P6 ;  /* 0x000000c68b00720c */ /* 0x080fe400077c6670 */
[----:B------:R-:W-:Y:S02]  /*f570*/  I2FP.F32.S32 R13, R13 ;  /* 0x0000000d000d7245 */ /* 0x000fe40000201400 */
[----:B------:R-:W-:Y:S01]  /*f580*/  ISETP.GE.OR P2, PT, R137, R198, !P2 ;  /* 0x000000c68900720c */ /* 0x000fe20005746670 */
[----:B------:R-:W-:Y:S01]  /*f590*/  IMAD.IADD R137, R203, 0x1, -R133 ;  /* 0x00000001cb897824 */ /* 0x000fe200078e0a85 */
[----:B------:R-:W-:Y:S01]  /*f5a0*/  FSEL R164, R12, -INF , !P0 ;  /* 0xff8000000ca47808 */ /* 0x000fe20004000000 */
[----:B------:R-:W-:Y:S01]  /*f5b0*/  FFMA.FTZ R18, R13, -UR20, R18 ;  /* 0x800000140d127c23 */ /* 0x000fe20008010012 */
[----:B------:R-:W-:Y:S01]  /*f5c0*/  ISETP.GE.AND P0, PT, R142, R199, PT ;  /* 0x000000c78e00720c */ /* 0x000fe20003f06270 */
[----:B------:R-:W-:Y:S01]  /*f5d0*/  IMAD.IADD R13, R203, 0x1, -R9 ;  /* 0x00000001cb0d7824 */ /* 0x000fe200078e0a09 */
[----:B------:R-:W-:Y:S02]  /*f5e0*/  FSEL R11, R11, -INF , !P6 ;  /* 0xff8000000b0b7808 */ /* 0x000fe40007000000 */
[----:B------:R-:W-:Y:S02]  /*f5f0*/  IABS R10, R10 ;  /* 0x0000000a000a7213 */ /* 0x000fe40000000000 */
[----:B------:R-:W-:Y:S02]  /*f600*/  ISETP.GE.AND P6, PT, R132, R202, PT ;  /* 0x000000ca8400720c */ /* 0x000fe40003fc6270 */
[----:B------:R-:W-:Y:S02]  /*f610*/  ISETP.GE.OR P0, PT, R142, R198, !P0 ;  /* 0x000000c68e00720c */ /* 0x000fe40004706670 */
[----:B------:R-:W-:Y:S02]  /*f620*/  IABS R137, R137 ;  /* 0x0000008900897213 */ /* 0x000fe40000000000 */
[----:B------:R-:W-:Y:S02]  /*f630*/  I2FP.F32.S32 R10, R10 ;  /* 0x0000000a000a7245 */ /* 0x000fe40000201400 */
[----:B------:R-:W-:Y:S02]  /*f640*/  ISETP.GE.OR P6, PT, R132, R201, !P6 ;  /* 0x000000c98400720c */ /* 0x000fe400077c6670 */
[-C--:B------:R-:W-:Y:S01]  /*f650*/  ISETP.GE.AND P1, PT, R141, R199.reuse, PT ;  /* 0x000000c78d00720c */ /* 0x080fe20003f26270 */
[----:B------:R-:W-:Y:S01]  /*f660*/  FFMA.FTZ R19, R10, -UR20, R19 ;  /* 0x800000140a137c23 */ /* 0x000fe20008010013 */
[----:B------:R-:W-:Y:S01]  /*f670*/  ISETP.GE.AND P5, PT, R140, R199, PT ;  /* 0x000000c78c00720c */ /* 0x000fe20003fa6270 */
[----:B------:R-:W-:Y:S01]  /*f680*/  VIADD R10, R3, 0x31 ;  /* 0x00000031030a7836 */ /* 0x000fe20000000000 */
[----:B------:R-:W-:Y:S02]  /*f690*/  IABS R13, R13 ;  /* 0x0000000d000d7213 */ /* 0x000fe40000000000 */
[----:B------:R-:W-:Y:S02]  /*f6a0*/  I2FP.F32.S32 R137, R137 ;  /* 0x0000008900897245 */ /* 0x000fe40000201400 */
[----:B------:R-:W-:Y:S02]  /*f6b0*/  FSEL R169, R15, -INF , !P0 ;  /* 0xff8000000fa97808 */ /* 0x000fe40004000000 */
[----:B------:R-:W-:Y:S01]  /*f6c0*/  FSEL R170, R21, -INF , !P6 ;  /* 0xff80000015aa7808 */ /* 0x000fe20007000000 */
[----:B------:R-:W-:Y:S01]  /*f6d0*/  FFMA.FTZ R20, R137, -UR20, R20 ;  /* 0x8000001489147c23 */ /* 0x000fe20008010014 */
[----:B------:R-:W-:Y:S02]  /*f6e0*/  IADD3 R15, R200, -R133, RZ ;  /* 0x80000085c80f7210 */ /* 0x000fe40007ffe0ff */
[CC--:B------:R-:W-:Y:S02]  /*f6f0*/  ISETP.GE.AND P4, PT, R141.reuse, R202.reuse, PT ;  /* 0x000000ca8d00720c */ /* 0x0c0fe40003f86270 */
[C---:B------:R-:W-:Y:S02]  /*f700*/  ISETP.GE.AND P6, PT, R8.reuse, R202, PT ;  /* 0x000000ca0800720c */ /* 0x040fe40003fc6270 */
[----:B------:R-:W-:Y:S02]  /*f710*/  ISETP.GE.AND P0, PT, R8, R199, PT ;  /* 0x000000c70800720c */ /* 0x000fe40003f06270 */
[CC--:B------:R-:W-:Y:S02]  /*f720*/  ISETP.GE.OR P1, PT, R141.reuse, R198.reuse, !P1 ;  /* 0x000000c68d00720c */ /* 0x0c0fe40004f26670 */
[-C--:B------:R-:W-:Y:S02]  /*f730*/  ISETP.GE.OR P5, PT, R140, R198.reuse, !P5 ;  /* 0x000000c68c00720c */ /* 0x080fe40006fa6670 */
[----:B------:R-:W-:Y:S02]  /*f740*/  I2FP.F32.S32 R13, R13 ;  /* 0x0000000d000d7245 */ /* 0x000fe40000201400 */
[----:B------:R-:W-:Y:S02]  /*f750*/  IABS R15, R15 ;  /* 0x0000000f000f7213 */ /* 0x000fe40000000000 */
[-C--:B------:R-:W-:Y:S01]  /*f760*/  ISETP.GE.OR P4, PT, R141, R201.reuse, !P4 ;  /* 0x000000c98d00720c */ /* 0x080fe20006786670 */
[----:B------:R-:W-:Y:S01]  /*f770*/  FFMA.FTZ R32, R13, -UR20, R32 ;  /* 0x800000140d207c23 */ /* 0x000fe20008010020 */
[C---:B------:R-:W-:Y:S02]  /*f780*/  ISETP.GE.OR P6, PT, R8.reuse, R201, !P6 ;  /* 0x000000c90800720c */ /* 0x040fe400077c6670 */
[----:B------:R-:W-:Y:S02]  /*f790*/  ISETP.GE.OR P0, PT, R8, R198, !P0 ;  /* 0x000000c60800720c */ /* 0x000fe40004706670 */
[-C--:B------:R-:W-:Y:S02]  /*f7a0*/  IADD3 R137, R203, -R8.reuse, RZ ;  /* 0x80000008cb897210 */ /* 0x080fe40007ffe0ff */
[----:B------:R-:W-:Y:S02]  /*f7b0*/  FSEL R143, R18, -INF , !P1 ;  /* 0xff800000128f7808 */ /* 0x000fe40004800000 */
[----:B------:R-:W-:Y:S02]  /*f7c0*/  FSEL R141, R19, -INF , !P5 ;  /* 0xff800000138d7808 */ /* 0x000fe40006800000 */
[----:B------:R-:W-:Y:S02]  /*f7d0*/  IADD3 R8, R200, -R8, RZ ;  /* 0x80000008c8087210 */ /* 0x000fe40007ffe0ff */
[C---:B------:R-:W-:Y:S02]  /*f7e0*/  ISETP.GE.AND P1, PT, R4.reuse, R202, PT ;  /* 0x000000ca0400720c */ /* 0x040fe40003f26270 */
[----:B------:R-:W-:Y:S02]  /*f7f0*/  ISETP.GE.AND P5, PT, R4, R199, PT ;  /* 0x000000c70400720c */ /* 0x000fe40003fa6270 */
[----:B------:R-:W-:Y:S02]  /*f800*/  I2FP.F32.S32 R15, R15 ;  /* 0x0000000f000f7245 */ /* 0x000fe40000201400 */
[----:B------:R-:W-:Y:S02]  /*f810*/  FMNMX.FTZ R13, R148, R0, !PT ;  /* 0x00000000940d7209 */ /* 0x000fe40007810000 */
[----:B------:R-:W-:Y:S01]  /*f820*/  IABS R8, R8 ;  /* 0x0000000800087213 */ /* 0x000fe20000000000 */
[----:B------:R-:W-:Y:S01]  /*f830*/  FFMA.FTZ R22, R15, -UR20, R22 ;  /* 0x800000140f167c23 */ /* 0x000fe20008010016 */
[C---:B------:R-:W-:Y:S02]  /*f840*/  ISETP.GE.OR P1, PT, R4.reuse, R201, !P1 ;  /* 0x000000c90400720c */ /* 0x040fe40004f26670 */
[----:B------:R-:W-:Y:S01]  /*f850*/  ISETP.GE.OR P5, PT, R4, R198, !P5 ;  /* 0x000000c60400720c */ /* 0x000fe20006fa6670 */
[----:B------:R-:W-:Y:S01]  /*f860*/  IMAD.IADD R4, R200, 0x1, -R4 ;  /* 0x00000001c8047824 */ /* 0x000fe200078e0a04 */
[----:B------:R-:W-:Y:S02]  /*f870*/  FMNMX.FTZ R13, R138, R13, !PT ;  /* 0x0000000d8a0d7209 */ /* 0x000fe40007810000 */
[----:B------:R-:W-:Y:S02]  /*f880*/  I2FP.F32.S32 R15, R8 ;  /* 0x00000008000f7245 */ /* 0x000fe40000201400 */
[C---:B------:R-:W-:Y:S01]  /*f890*/  IADD3 R6, R3.reuse, 0x29, RZ ;  /* 0x0000002903067810 */ /* 0x040fe20007ffe0ff */
[----:B------:R-:W-:Y:S01]  /*f8a0*/  VIADD R3, R3, 0x39 ;  /* 0x0000003903037836 */ /* 0x000fe20000000000 */
[----:B------:R-:W-:Y:S01]  /*f8b0*/  IABS R137, R137 ;  /* 0x0000008900897213 */ /* 0x000fe20000000000 */
[----:B------:R-:W-:Y:S01]  /*f8c0*/  FFMA.FTZ R26, R15, -UR20, R26 ;  /* 0x800000140f1a7c23 */ /* 0x000fe2000801001a */
[----:B------:R-:W-:Y:S01]  /*f8d0*/  FMNMX.FTZ R13, R136, R13, !PT ;  /* 0x0000000d880d7209 */ /* 0x000fe20007810000 */
[C---:B------:R-:W-:Y:S01]  /*f8e0*/  IMAD.IADD R12, R203.reuse, 0x1, -R6 ;  /* 0x00000001cb0c7824 */ /* 0x040fe200078e0a06 */
[----:B------:R-:W-:Y:S01]  /*f8f0*/  IABS R4, R4 ;  /* 0x0000000400047213 */ /* 0x000fe20000000000 */
[----:B------:R-:W-:Y:S01]  /*f900*/  IMAD.IADD R8, R203, 0x1, -R3 ;  /* 0x00000001cb087824 */ /* 0x000fe200078e0a03 */
[----:B------:R-:W-:Y:S02]  /*f910*/  FSEL R142, R16, -INF , !P4 ;  /* 0xff800000108e7808 */ /* 0x000fe40006000000 */
[----:B------:R-:W-:Y:S02]  /*f920*/  I2FP.F32.S32 R137, R137 ;  /* 0x0000008900897245 */ /* 0x000fe40000201400 */
[----:B------:R-:W-:Y:S02]  /*f930*/  ISETP.GE.AND P4, PT, R140, R202, PT ;  /* 0x000000ca8c00720c */ /* 0x000fe40003f86270 */
[----:B------:R-:W-:Y:S01]  /*f940*/  FMNMX.FTZ R15, R134, R13, !PT ;  /* 0x0000000d860f7209 */ /* 0x000fe20007810000 */
[----:B------:R-:W-:Y:S01]  /*f950*/  FFMA.FTZ R24, R137, -UR20, R24 ;  /* 0x8000001489187c23 */ /* 0x000fe20008010018 */
[----:B------:R-:W-:Y:S02]  /*f960*/  I2FP.F32.S32 R13, R4 ;  /* 0x00000004000d7245 */ /* 0x000fe40000201400 */
[----:B------:R-:W-:Y:S02]  /*f970*/  FMNMX.FTZ R4, R135, R2, !PT ;  /* 0x0000000287047209 */ /* 0x000fe40007810000 */
[----:B------:R-:W-:Y:S01]  /*f980*/  ISETP.GE.OR P4, PT, R140, R201, !P4 ;  /* 0x000000c98c00720c */ /* 0x000fe20006786670 */
[----:B------:R-:W-:Y:S01]  /*f990*/  FFMA.FTZ R30, R13, -UR20, R30 ;  /* 0x800000140d1e7c23 */ /* 0x000fe2000801001e */
[----:B------:R-:W-:Y:S01]  /*f9a0*/  IABS R12, R12 ;  /* 0x0000000c000c7213 */ /* 0x000fe20000000000 */
[----:B------:R-:W-:Y:S01]  /*f9b0*/  IMAD.IADD R13, R200, 0x1, -R9 ;  /* 0x00000001c80d7824 */ /* 0x000fe200078e0a09 */
[----:B------:R-:W-:Y:S02]  /*f9c0*/  FMNMX.FTZ R4, R5, R4, !PT ;  /* 0x0000000405047209 */ /* 0x000fe40007810000 */
[----:B------:R-:W-:Y:S02]  /*f9d0*/  FMNMX.FTZ R15, R164, R15, !PT ;  /* 0x0000000fa40f7209 */ /* 0x000fe40007810000 */
[----:B------:R-:W-:Y:S02]  /*f9e0*/  FSEL R140, R17, -INF , !P4 ;  /* 0xff800000118c7808 */ /* 0x000fe40006000000 */
[----:B------:R-:W-:Y:S01]  /*f9f0*/  I2FP.F32.S32 R12, R12 ;  /* 0x0000000c000c7245 */ /* 0x000fe20000201400 */
[----:B------:R-:W-:Y:S01]  /*fa00*/  LDSM.16.MT88.4 R16, [R188+0xc000] ;  /* 0x00c00000bc10783b */ /* 0x000fe20000004200 */
[----:B------:R-:W-:Y:S02]  /*fa10*/  FSEL R146, R24, -INF , !P6 ;  /* 0xff80000018927808 */ /* 0x000fe40007000000 */
[----:B------:R-:W-:Y:S01]  /*fa20*/  FSEL R171, R14, -INF , !P2 ;  /* 0xff8000000eab7808 */ /* 0x000fe20005000000 */
[----:B------:R-:W-:Y:S01]  /*fa30*/  IMAD.IADD R14, R203, 0x1, -R10 ;  /* 0x00000001cb0e7824 */ /* 0x000fe200078e0a0a */
[----:B------:R-:W-:Y:S01]  /*fa40*/  ISETP.GE.AND P4, PT, R133, R202, PT ;  /* 0x000000ca8500720c */ /* 0x000fe20003f86270 */
[----:B------:R-:W-:Y:S01]  /*fa50*/  FFMA.FTZ R25, R12, -UR20, R25 ;  /* 0x800000140c197c23 */ /* 0x000fe20008010019 */
[----:B------:R-:W-:Y:S01]  /*fa60*/  FMNMX.FTZ R4, R7, R4, !PT ;  /* 0x0000000407047209 */ /* 0x000fe20007810000 */
[----:B------:R-:W-:Y:S01]  /*fa70*/  IMAD.IADD R12, R200, 0x1, -R132 ;  /* 0x00000001c80c7824 */ /* 0x000fe200078e0a84 */
[----:B------:R-:W-:Y:S02]  /*fa80*/  ISETP.GE.AND P6, PT, R6, R202, PT ;  /* 0x000000ca0600720c */ /* 0x000fe40003fc6270 */
[----:B------:R-:W-:Y:S02]  /*fa90*/  FMNMX.FTZ R15, R160, R15, !PT ;  /* 0x0000000fa00f7209 */ /* 0x000fe40007810000 */
[-C--:B------:R-:W-:Y:S02]  /*faa0*/  ISETP.GE.OR P4, PT, R133, R201.reuse, !P4 ;  /* 0x000000c98500720c */ /* 0x080fe40006786670 */
[----:B------:R-:W-:Y:S02]  /*fab0*/  ISETP.GE.OR P6, PT, R6, R201, !P6 ;  /* 0x000000c90600720c */ /* 0x000fe400077c6670 */
[----:B------:R-:W-:Y:S02]  /*fac0*/  FMNMX.FTZ R4, R11, R4, !PT ;  /* 0x000000040b047209 */ /* 0x000fe40007810000 */
[----:B------:R-:W-:Y:S02]  /*fad0*/  FMNMX.FTZ R15, R142, R15, !PT ;  /* 0x0000000f8e0f7209 */ /* 0x000fe40007810000 */
[----:B------:R-:W-:Y:S02]  /*fae0*/  IABS R14, R14 ;  /* 0x0000000e000e7213 */ /* 0x000fe40000000000 */
[----:B------:R-:W-:Y:S02]  /*faf0*/  FSEL R212, R20, -INF , !P4 ;  /* 0xff80000014d47808 */ /* 0x000fe40006000000 */
[----:B------:R-:W-:Y:S02]  /*fb00*/  FSEL R144, R25, -INF , !P6 ;  /* 0xff80000019907808 */ /* 0x000fe40007000000 */
[----:B------:R-:W-:Y:S02]  /*fb10*/  FMNMX.FTZ R4, R171, R4, !PT ;  /* 0x00000004ab047209 */ /* 0x000fe40007810000 */
[----:B------:R-:W-:Y:S02]  /*fb20*/  ISETP.GE.AND P4, PT, R133, R199, PT ;  /* 0x000000c78500720c */ /* 0x000fe40003f86270 */
[----:B------:R-:W-:Y:S02]  /*fb30*/  FMNMX.FTZ R15, R140, R15, !PT ;  /* 0x0000000f8c0f7209 */ /* 0x000fe40007810000 */
[----:B------:R-:W-:Y:S02]  /*fb40*/  I2FP.F32.S32 R14, R14 ;  /* 0x0000000e000e7245 */ /* 0x000fe40000201400 */
[----:B------:R-:W-:Y:S02]  /*fb50*/  ISETP.GE.AND P6, PT, R6, R199, PT ;  /* 0x000000c70600720c */ /* 0x000fe40003fc6270 */
[----:B------:R-:W-:Y:S01]  /*fb60*/  FSEL R162, R28, -INF , !P1 ;  /* 0xff8000001ca27808 */ /* 0x000fe20004800000 */
[----:B------:R-:W-:Y:S01]  /*fb70*/  FFMA.FTZ R29, R14, -UR20, R29 ;  /* 0x800000140e1d7c23 */ /* 0x000fe2000801001d */
[----:B------:R-:W-:Y:S02]  /*fb80*/  IABS R12, R12 ;  /* 0x0000000c000c7213 */ /* 0x000fe40000000000 */
[----:B------:R-:W-:Y:S02]  /*fb90*/  ISETP.GE.AND P1, PT, R10, R202, PT ;  /* 0x000000ca0a00720c */ /* 0x000fe40003f26270 */
[----:B------:R-:W-:Y:S02]  /*fba0*/  FMNMX.FTZ R4, R169, R4, !PT ;  /* 0x00000004a9047209 */ /* 0x000fe40007810000 */
[-C--:B------:R-:W-:Y:S02]  /*fbb0*/  ISETP.GE.OR P4, PT, R133, R198.reuse, !P4 ;  /* 0x000000c68500720c */ /* 0x080fe40006786670 */
[----:B------:R-:W-:Y:S02]  /*fbc0*/  ISETP.GE.OR P6, PT, R6, R198, !P6 ;  /* 0x000000c60600720c */ /* 0x000fe400077c6670 */
[----:B------:R-:W-:Y:S02]  /*fbd0*/  FMNMX.FTZ R15, R212, R15, !PT ;  /* 0x0000000fd40f7209 */ /* 0x000fe40007810000 */
[----:B------:R-:W-:Y:S02]  /*fbe0*/  I2FP.F32.S32 R12, R12 ;  /* 0x0000000c000c7245 */ /* 0x000fe40000201400 */
[----:B------:R-:W-:Y:S02]  /*fbf0*/  IADD3 R6, R200, -R6, RZ ;  /* 0x80000006c8067210 */ /* 0x000fe40007ffe0ff */
[----:B------:R-:W-:Y:S01]  /*fc00*/  ISETP.GE.OR P1, PT, R10, R201, !P1 ;  /* 0x000000c90a00720c */ /* 0x000fe20004f26670 */
[----:B------:R-:W-:Y:S01]  /*fc10*/  FFMA.FTZ R23, R12, -UR20, R23 ;  /* 0x800000140c177c23 */ /* 0x000fe20008010017 */
[----:B------:R-:W-:Y:S02]  /*fc20*/  FMNMX.FTZ R4, R143, R4, !PT ;  /* 0x000000048f047209 */ /* 0x000fe40007810000 */
[----:B------:R-:W-:Y:S02]  /*fc30*/  FSEL R217, R22, -INF , !P4 ;  /* 0xff80000016d97808 */ /* 0x000fe40006000000 */
[----:B------:R-:W-:Y:S02]  /*fc40*/  ISETP.GE.AND P2, PT, R132, R199, PT ;  /* 0x000000c78400720c */ /* 0x000fe40003f46270 */
[----:B------:R-:W-:Y:S02]  /*fc50*/  FMNMX.FTZ R15, R170, R15, !PT ;  /* 0x0000000faa0f7209 */ /* 0x000fe40007810000 */
[----:B------:R-:W-:Y:S02]  /*fc60*/  ISETP.GE.AND P4, PT, R10, R199, PT ;  /* 0x000000c70a00720c */ /* 0x000fe40003f86270 */
[----:B------:R-:W-:Y:S02]  /*fc70*/  IABS R6, R6 ;  /* 0x0000000600067213 */ /* 0x000fe40000000000 */
[----:B------:R-:W-:Y:S02]  /*fc80*/  FSEL R154, R29, -INF , !P1 ;  /* 0xff8000001d9a7808 */ /* 0x000fe40004800000 */
[----:B------:R-:W-:Y:S02]  /*fc90*/  FMNMX.FTZ R4, R141, R4, !PT ;  /* 0x000000048d047209 */ /* 0x000fe40007810000 */
[----:B------:R-:W-:Y:S02]  /*fca0*/  ISETP.GE.AND P1, PT, R9, R202, PT ;  /* 0x000000ca0900720c */ /* 0x000fe40003f26270 */
[-C--:B------:R-:W-:Y:S02]  /*fcb0*/  ISETP.GE.OR P2, PT, R132, R198.reuse, !P2 ;  /* 0x000000c68400720c */ /* 0x080fe40005746670 */
[----:B------:R-:W-:Y:S02]  /*fcc0*/  FMNMX.FTZ R15, R146, R15, !PT ;  /* 0x0000000f920f7209 */ /* 0x000fe40007810000 */
[----:B------:R-:W-:Y:S02]  /*fcd0*/  ISETP.GE.OR P4, PT, R10, R198, !P4 ;  /* 0x000000c60a00720c */ /* 0x000fe40006786670 */
[----:B------:R-:W-:Y:S02]  /*fce0*/  I2FP.F32.S32 R6, R6 ;  /* 0x0000000600067245 */ /* 0x000fe40000201400 */
[----:B------:R-:W-:Y:S02]  /*fcf0*/  IADD3 R10, R200, -R10, RZ ;  /* 0x8000000ac80a7210 */ /* 0x000fe40007ffe0ff */
[----:B------:R-:W-:Y:S01]  /*fd00*/  IABS R8, R8 ;  /* 0x0000000800087213 */ /* 0x000fe20000000000 */
[----:B------:R-:W-:Y:S01]  /*fd10*/  FFMA.FTZ R27, R6, -UR20, R27 ;  /* 0x80000014061b7c23 */ /* 0x000fe2000801001b */
[----:B------:R-:W-:Y:S01]  /*fd20*/  FSEL R215, R23, -INF , !P2 ;  /* 0xff80000017d77808 */ /* 0x000fe20005000000 */
[----:B------:R-:W-:Y:S01]  /*fd30*/  IMAD.IADD R6, R200, 0x1, -R3 ;  /* 0x00000001c8067824 */ /* 0x000fe200078e0a03 */
[----:B------:R-:W-:Y:S02]  /*fd40*/  ISETP.GE.OR P1, PT, R9, R201, !P1 ;  /* 0x000000c90900720c */ /* 0x000fe40004f26670 */
[----:B------:R-:W-:Y:S02]  /*fd50*/  FMNMX.FTZ R4, R217, R4, !PT ;  /* 0x00000004d9047209 */ /* 0x000fe40007810000 */
[----:B------:R-:W-:Y:S02]  /*fd60*/  FMNMX.FTZ R15, R144, R15, !PT ;  /* 0x0000000f900f7209 */ /* 0x000fe40007810000 */
[----:B------:R-:W-:Y:S02]  /*fd70*/  IABS R10, R10 ;  /* 0x0000000a000a7213 */ /* 0x000fe40000000000 */
[----:B------:R-:W-:Y:S02]  /*fd80*/  I2FP.F32.S32 R8, R8 ;  /* 0x0000000800087245 */ /* 0x000fe40000201400 */
[----:B------:R-:W-:Y:S02]  /*fd90*/  FSEL R152, R32, -INF , !P1 ;  /* 0xff80000020987808 */ /* 0x000fe40004800000 */
[----:B------:R-:W-:Y:S01]  /*fda0*/  FSEL R147, R26, -INF , !P0 ;  /* 0xff8000001a937808 */ /* 0x000fe20004000000 */
[----:B------:R-:W-:Y:S01]  /*fdb0*/  FFMA.FTZ R33, R8, -UR20, R33 ;  /* 0x8000001408217c23 */ /* 0x000fe20008010021 */
[----:B------:R-:W-:Y:S02]  /*fdc0*/  FMNMX.FTZ R4, R215, R4, !PT ;  /* 0x00000004d7047209 */ /* 0x000fe40007810000 */
[----:B------:R-:W-:Y:S02]  /*fdd0*/  FMNMX.FTZ R15, R162, R15, !PT ;  /* 0x0000000fa20f7209 */ /* 0x000fe40007810000 */
[----:B------:R-:W-:Y:S02]  /*fde0*/  ISETP.GE.AND P1, PT, R3, R202, PT ;  /* 0x000000ca0300720c */ /* 0x000fe40003f26270 */
[----:B------:R-:W-:Y:S02]  /*fdf0*/  I2FP.F32.S32 R10, R10 ;  /* 0x0000000a000a7245 */ /* 0x000fe40000201400 */
[----:B------:R-:W-:Y:S02]  /*fe00*/  IABS R13, R13 ;  /* 0x0000000d000d7213 */ /* 0x000fe40000000000 */
[----:B------:R-:W-:Y:S01]  /*fe10*/  FSEL R145, R27, -INF , !P6 ;  /* 0xff8000001b917808 */ /* 0x000fe20007000000 */
[----:B------:R-:W-:Y:S01]  /*fe20*/  FFMA.FTZ R31, R10, -UR20, R31 ;  /* 0x800000140a1f7c23 */ /* 0x000fe2000801001f */
[----:B------:R-:W-:Y:S01]  /*fe30*/  FMNMX.FTZ R4, R147, R4, !PT ;  /* 0x0000000493047209 */ /* 0x000fe20007810000 */
[----:B------:R-:W-:Y:S01]  /*fe40*/  LDSM.16.MT88.4 R24, [R186+0xc000] ;  /* 0x00c00000ba18783b */ /* 0x000fe20000004200 */
[----:B------:R-:W-:Y:S02]  /*fe50*/  FMNMX.FTZ R15, R154, R15, !PT ;  /* 0x0000000f9a0f7209 */ /* 0x000fe40007810000 */
[----:B------:R-:W-:Y:S02]  /*fe60*/  ISETP.GE.OR P1, PT, R3, R201, !P1 ;  /* 0x000000c90300720c */ /* 0x000fe40004f26670 */
[----:B------:R-:W-:Y:S02]  /*fe70*/  I2FP.F32.S32 R13, R13 ;  /* 0x0000000d000d7245 */ /* 0x000fe40000201400 */
[----:B------:R-:W-:Y:S02]  /*fe80*/  IABS R6, R6 ;  /* 0x0000000600067213 */ /* 0x000fe40000000000 */
[----:B------:R-:W-:Y:S01]  /*fe90*/  FSEL R153, R30, -INF , !P5 ;  /* 0xff8000001e997808 */ /* 0x000fe20006800000 */
[----:B------:R-:W-:Y:S01]  /*fea0*/  FFMA.FTZ R34, R13, -UR20, R34 ;  /* 0x800000140d227c23 */ /* 0x000fe20008010022 */
[----:B------:R-:W-:Y:S02]  /*feb0*/  FMNMX.FTZ R8, R145, R4, !PT ;  /* 0x0000000491087209 */ /* 0x000fe40007810000 */
[----:B------:R-:W-:Y:S02]  /*fec0*/  ISETP.GE.AND P2, PT, R9, R199, PT ;  /* 0x000000c70900720c */ /* 0x000fe40003f46270 */
[----:B------:R-:W-:Y:S02]  /*fed0*/  FSEL R150, R33, -INF , !P1 ;  /* 0xff80000021967808 */ /* 0x000fe40004800000 */
[----:B------:R-:W-:Y:S02]  /*fee0*/  FMNMX.FTZ R15, R152, R15, !PT ;  /* 0x0000000f980f7209 */ /* 0x000fe40007810000 */
        /* <DEDUP_REMOVED lines=8> */
[----:B------:R-:W-:Y:S02]  /*ff70*/  FSEL R149, R34, -INF , !P2 ;  /* 0xff80000022957808 */ /* 0x000fe40005000000 */
[----:B------:R-:W-:Y:S01]  /*ff80*/  FMNMX.FTZ R8, R151, R8, !PT ;  /* 0x0000000897087209 */ /* 0x000fe20007810000 */
[----:B------:R-:W1:Y:S01]  /*ff90*/  SHFL.BFLY PT, R4, R9, 0x2, 0x1f ;  /* 0x0c401f0009047f89 */ /* 0x000e6200000e0000 */
        /* <DEDUP_REMOVED lines=15> */
[--C-:B------:R-:W-:Y:S01]  /*10090*/  FFMA.FTZ R156, R134, UR4, -R155.reuse ;  /* 0x00000004869c7c23 */ /* 0x100fe2000801089b */
[--C-:B------:R-:W-:Y:S01]  /*100a0*/  FFMA.FTZ R158, R138, UR4, -R155.reuse ;  /* 0x000000048a9e7c23 */ /* 0x100fe2000801089b */
[C---:B------:R-:W-:Y:S01]  /*100b0*/  FSETP.NEU.FTZ.AND P0, PT, R3.reuse, -INF , PT ;  /* 0xff8000000300780b */ /* 0x040fe20003f1d000 */
[----:B------:R-:W-:Y:S01]  /*100c0*/  FMUL.FTZ R148, R3, UR4 ;  /* 0x0000000403947c20 */ /* 0x000fe20008410000 */
[--C-:B------:R-:W-:Y:S01]  /*100d0*/  FFMA.FTZ R157, R136, UR4, -R155.reuse ;  /* 0x00000004889d7c23 */ /* 0x100fe2000801089b */
[----:B------:R-:W-:Y:S01]  /*100e0*/  MUFU.EX2 R161, R161 ;  /* 0x000000a100a17308 */ /* 0x000fe20000000800 */
[--C-:B------:R-:W-:Y:S01]  /*100f0*/  FFMA.FTZ R167, R140, UR4, -R155.reuse ;  /* 0x000000048ca77c23 */ /* 0x100fe2000801089b */
        /* <DEDUP_REMOVED lines=11> */
[----:B------:R-:W1:Y:S01]  /*101b0*/  MUFU.EX2 R158, R158 ;  /* 0x0000009e009e7308 */ /* 0x000e620000000800 */
[----:B------:R-:W-:Y:S01]  /*101c0*/  FFMA.FTZ R168, R141, UR4, -R148 ;  /* 0x000000048da87c23 */ /* 0x000fe20008010894 */
[----:B------:R-:W-:Y:S01]  /*101d0*/  FADD.FTZ R0, -R5, R0 ;  /* 0x0000000005007221 */ /* 0x000fe20000010100 */
[----:B------:R-:W-:Y:S01]  /*101e0*/  FSEL R5, R3, RZ, P0 ;  /* 0x000000ff03057208 */ /* 0x000fe20000000000 */
[--C-:B------:R-:W-:Y:S01]  /*101f0*/  FFMA.FTZ R216, R147, UR4, -R148.reuse ;  /* 0x0000000493d87c23 */ /* 0x100fe20008010894 */
[--C-:B------:R-:W-:Y:S01]  /*10200*/  FFMA.FTZ R220, R153, UR4, -R148.reuse ;  /* 0x0000000499dc7c23 */ /* 0x100fe20008010894 */
[----:B------:R-:W-:Y:S01]  /*10210*/  FMUL.FTZ R6, R0, UR4 ;  /* 0x0000000400067c20 */ /* 0x000fe20008410000 */
[----:B------:R-:W-:Y:S01]  /*10220*/  FFMA.FTZ R227, R151, UR4, -R148 ;  /* 0x0000000497e37c23 */ /* 0x000fe20008010894 */
[----:B------:R-:W-:Y:S02]  /*10230*/  FADD.FTZ R0, -R5, R2 ;  /* 0x0000000205007221 */ /* 0x000fe40000010100 */
        /* <DEDUP_REMOVED lines=198> */
[----:B------:R-:W-:Y:S01]  /*10ea0*/  IMAD.MOV.U32 R0, RZ, RZ, R132 ;  /* 0x000000ffff007224 */ /* 0x000fe200078e0084 */
        /* <DEDUP_REMOVED lines=139> */
.L_x_6862:
        /* <DEDUP_REMOVED lines=267> */
.L_x_6868:
[----:B------:R-:W-:Y:S05]  /*12810*/  BSYNC B0 ;  /* 0x0000000000007941 */ /* 0x000fea0003800000 */
.L_x_6867:
        /* <DEDUP_REMOVED lines=37> */
.L_x_6870:
[----:B------:R-:W-:Y:S05]  /*12a70*/  BSYNC B0 ;  /* 0x0000000000007941 */ /* 0x000fea0003800000 */
.L_x_6869:
        /* <DEDUP_REMOVED lines=14> */
.L_x_6872:
[----:B------:R-:W-:Y:S05]  /*12b60*/  BSYNC B0 ;  /* 0x0000000000007941 */ /* 0x000fea0003800000 */
.L_x_6871:
        /* <DEDUP_REMOVED lines=13> */
.L_x_6874:
[----:B------:R-:W-:Y:S05]  /*12c40*/  BSYNC B0 ;  /* 0x0000000000007941 */ /* 0x000fea0003800000 */
.L_x_6873:
        /* <DEDUP_REMOVED lines=13> */
.L_x_6876:
[----:B------:R-:W-:Y:S05]  /*12d20*/  BSYNC B0 ;  /* 0x0000000000007941 */ /* 0x000fea0003800000 */
.L_x_6875:
        /* <DEDUP_REMOVED lines=13> */
.L_x_6878:
[----:B------:R-:W-:Y:S05]  /*12e00*/  BSYNC B0 ;  /* 0x0000000000007941 */ /* 0x000fea0003800000 */
.L_x_6877:
        /* <DEDUP_REMOVED lines=13> */
.L_x_6880:
[----:B------:R-:W-:Y:S05]  /*12ee0*/  BSYNC B0 ;  /* 0x0000000000007941 */ /* 0x000fea0003800000 */
.L_x_6879:
        /* <DEDUP_REMOVED lines=13> */
.L_x_6882:
[----:B------:R-:W-:Y:S05]  /*12fc0*/  BSYNC B0 ;  /* 0x0000000000007941 */ /* 0x000fea0003800000 */
.L_x_6881:
        /* <DEDUP_REMOVED lines=11> */
.L_x_6883:
        /* <DEDUP_REMOVED lines=16> */
.L_x_7974:


//--------------------- .text._ZN5flash24flash_fwd_splitkv_kernelI23Flash_fwd_kernel_traitsILi192ELi64ELi64ELi4ELb0ELb0EN7cutlass10bfloat16_tE19Flash_kernel_traitsILi192ELi64ELi64ELi4ES3_EELb0ELb1ELb1ELb0ELb0ELb1ELb1ELb0EEEvNS_16Flash_fwd_paramsE --------------------------
	.section	.text._ZN5flash24flash_fwd_splitkv_kernelI23Flash_fwd_kernel_traitsILi192ELi64ELi64ELi4ELb0ELb0EN7cutlass10bfloat16_tE19Flash_kernel_traitsILi192ELi64ELi64ELi4ES3_EELb0ELb1ELb1ELb0ELb0ELb1ELb1ELb0EEEvNS_16Flash_fwd_paramsE,"ax",@progbits
	.align	128
        .global         _ZN5flash24flash_fwd_splitkv_kernelI23Flash_fwd_kernel_traitsILi192ELi64ELi64ELi4ELb0ELb0EN7cutlass10bfloat16_tE19Flash_kernel_traitsILi192ELi64ELi64ELi4ES3_EELb0ELb1ELb1ELb0ELb0ELb1ELb1ELb0EEEvNS_16Flash_fwd_paramsE
        .type           _ZN5flash24flash_fwd_splitkv_kernelI23Flash_fwd_kernel_traitsILi192ELi64ELi64ELi4ELb0ELb0EN7cutlass10bfloat16_tE19Flash_kernel_traitsILi192ELi64ELi64ELi4ES3_EELb0ELb1ELb1ELb0ELb0ELb1ELb1ELb0EEEvNS_16Flash_fwd_paramsE,@function
        .size           _ZN5flash24flash_fwd_splitkv_kernelI23Flash_fwd_kernel_traitsILi192ELi64ELi64ELi4ELb0ELb0EN7cutlass10bfloat16_tE19Flash_kernel_traitsILi192ELi64ELi64ELi4ES3_EELb0ELb1ELb1ELb0ELb0ELb1ELb1ELb0EEEvNS_16Flash_fwd_paramsE,(.L_x_7975 - _ZN5flash24flash_fwd_splitkv_kernelI23Flash_fwd_kernel_traitsILi192ELi64ELi64ELi4ELb0ELb0EN7cutlass10bfloat16_tE19Flash_kernel_traitsILi192ELi64ELi64ELi4ES3_EELb0ELb1ELb1ELb0ELb0ELb1ELb1ELb0EEEvNS_16Flash_fwd_paramsE)
        .other          _ZN5flash24flash_fwd_splitkv_kernelI23Flash_fwd_kernel_traitsILi192ELi64ELi64ELi4ELb0ELb0EN7cutlass10bfloat16_tE19Flash_kernel_traitsILi192ELi64ELi64ELi4ES3_EELb0ELb1ELb1ELb0ELb0ELb1ELb1ELb0EEEvNS_16Flash_fwd_paramsE,@"STO_CUDA_ENTRY STV_DEFAULT"
_ZN5flash24flash_fwd_splitkv_kernelI23Flash_fwd_kernel_traitsILi192ELi64ELi64ELi4ELb0ELb0EN7cutlass10bfloat16_tE19Flash_kernel_traitsILi192ELi64ELi64ELi4ES3_EELb0ELb1ELb1ELb0ELb0ELb1ELb1ELb0EEEvNS_16Flash_fwd_paramsE:
.text._ZN5flash24flash_fwd_splitkv_kernelI23Flash_fwd_kernel_traitsILi192ELi64ELi64ELi4ELb0ELb0EN7cutlass10bfloat16_tE19Flash_kernel_traitsILi192ELi64ELi64ELi4ES3_EELb0ELb1ELb1ELb0ELb0ELb1ELb1ELb0EEEvNS_16Flash_fwd_paramsE:
        /* <DEDUP_REMOVED lines=76> */
.L_x_6884:
[----:B------:R-:W-:-:S04]  /*04c0*/  ULDC UR8, c[0x0][0x2c8] ;  /* 0x0000b20000087ab9 */ /* 0x000fc80000000800 */
.L_x_6885:
        /* <DEDUP_REMOVED lines=122> */
.L_x_6888:
[----:B------:R-:W-:Y:S05]  /*0c70*/  BSYNC B0 ;  /* 0x0000000000007941 */ /* 0x000fea0003800000 */
.L_x_6887:
        /* <DEDUP_REMOVED lines=11> */
.L_x_6890:
[----:B------:R-:W-:Y:S05]  /*0d30*/  BSYNC B0 ;  /* 0x0000000000007941 */ /* 0x000fea0003800000 */
.L_x_6889:
        /* <DEDUP_REMOVED lines=10> */
.L_x_6892:
[----:B------:R-:W-:Y:S05]  /*0de0*/  BSYNC B0 ;  /* 0x0000000000007941 */ /* 0x000fea0003800000 */
.L_x_6891:
        /* <DEDUP_REMOVED lines=10> */
.L_x_6894:
[----:B------:R-:W-:Y:S05]  /*0e90*/  BSYNC B0 ;  /* 0x0000000000007941 */ /* 0x000fea0003800000 */
.L_x_6893:
        /* <DEDUP_REMOVED lines=9> */
.L_x_6896:
[----:B------:R-:W-:Y:S05]  /*0f30*/  BSYNC B0 ;  /* 0x0000000000007941 */ /* 0x000fea0003800000 */
.L_x_6895:
        /* <DEDUP_REMOVED lines=9> */
.L_x_6898:
[----:B------:R-:W-:Y:S05]  /*0fd0*/  BSYNC B0 ;  /* 0x0000000000007941 */ /* 0x000fea0003800000 */
.L_x_6897:
        /* <DEDUP_REMOVED lines=9> */
.L_x_6900:
[----:B------:R-:W-:Y:S05]  /*1070*/  BSYNC B0 ;  /* 0x0000000000007941 */ /* 0x000fea0003800000 */
.L_x_6899:
        /* <DEDUP_REMOVED lines=9> */
.L_x_6902:
[----:B------:R-:W-:Y:S05]  /*1110*/  BSYNC B0 ;  /* 0x0000000000007941 */ /* 0x000fea0003800000 */
.L_x_6901:
        /* <DEDUP_REMOVED lines=31> */
.L_x_6886:
        /* <DEDUP_REMOVED lines=29> */
.L_x_6903:
        /* <DEDUP_REMOVED lines=95> */
.L_x_6904:
        /* <DEDUP_REMOVED lines=46> */
.L_x_6906:
        /* <DEDUP_REMOVED lines=33> */
.L_x_6905:
        /* <DEDUP_REMOVED lines=110> */
.L_x_6908:
[----:B------:R-:W-:Y:S05]  /*26a0*/  BSYNC B0 ;  /* 0x0000000000007941 */ /* 0x000fea0003800000 */
.L_x_6907:
        /* <DEDUP_REMOVED lines=41> */
.L_x_6910:
[----:B------:R-:W-:Y:S05]  /*2940*/  BSYNC B0 ;  /* 0x0000000000007941 */ /* 0x000fea0003800000 */
.L_x_6909:
        /* <DEDUP_REMOVED lines=42> */
.L_x_6912:
[----:B------:R-:W-:Y:S05]  /*2bf0*/  BSYNC B0 ;  /* 0x0000000000007941 */ /* 0x000fea0003800000 */
.L_x_6911:
        /* <DEDUP_REMOVED lines=45> */
.L_x_6914:
[----:B------:R-:W-:Y:S05]  /*2ed0*/  BSYNC B0 ;  /* 0x0000000000007941 */ /* 0x000fea0003800000 */
.L_x_6913:
        /* <DEDUP_REMOVED lines=37> */
.L_x_6916:
[----:B------:R-:W-:Y:S05]  /*3130*/  BSYNC B0 ;  /* 0x0000000000007941 */ /* 0x000fea0003800000 */
.L_x_6915:
        /* <DEDUP_REMOVED lines=33> */
.L_x_6918:
[----:B------:R-:W-:Y:S05]  /*3350*/  BSYNC B0 ;  /* 0x0000000000007941 */ /* 0x000fea0003800000 */
.L_x_6917:
        /* <DEDUP_REMOVED lines=39> */
.L_x_6920:
[----:B------:R-:W-:Y:S05]  /*35d0*/  BSYNC B0 ;  /* 0x0000000000007941 */ /* 0x000fea0003800000 */
.L_x_6919:
        /* <DEDUP_REMOVED lines=42> */
.L_x_6922:
[----:B------:R-:W-:Y:S05]  /*3880*/  BSYNC B0 ;  /* 0x0000000000007941 */ /* 0x000fea0003800000 */
.L_x_6921:
        /* <DEDUP_REMOVED lines=78> */
.L_x_6924:
[----:B------:R-:W-:Y:S05]  /*3d70*/  BSYNC B0 ;  /* 0x0000000000007941 */ /* 0x000fea0003800000 */
.L_x_6923:
        /* <DEDUP_REMOVED lines=38> */
.L_x_6926:
[----:B------:R-:W-:Y:S05]  /*3fe0*/  BSYNC B0 ;  /* 0x0000000000007941 */ /* 0x000fea0003800000 */
.L_x_6925:
        /* <DEDUP_REMOVED lines=36> */
.L_x_6928:
[----:B------:R-:W-:Y:S05]  /*4230*/  BSYNC B0 ;  /* 0x0000000000007941 */ /* 0x000fea0003800000 */
.L_x_6927:
        /* <DEDUP_REMOVED lines=42> */
.L_x_6930:
[----:B------:R-:W-:Y:S05]  /*44e0*/  BSYNC B0 ;  /* 0x0000000000007941 */ /* 0x000fea0003800000 */
.L_x_6929:
        /* <DEDUP_REMOVED lines=8> */
[----:B------:R-:W3:Y:S01]  /*4570*/  LDSM.16.M88.4 R52, [R201+0x7000] ;  /* 0x00700000c934783b */ /* 0x000ee20000000200 */
[C---:B------:R-:W-:Y:S01]  /*4580*/  LEA R198, R5.reuse, R202, 0x1 ;  /* 0x000000ca05c67211 */ /* 0x040fe200078e08ff */
[----:B------:R-:W-:Y:S01]  /*4590*/  UIADD3 UR12, UR17, UR15, URZ ;  /* 0x0000000f110c7290 */ /* 0x000fe2000fffe03f */
[----:B------:R-:W-:Y:S01]  /*45a0*/  LEA R197, R5, R200, 0x1 ;  /* 0x000000c805c57211 */ /* 0x000fe200078e08ff */
[----:B------:R-:W-:Y:S01]  /*45b0*/  LDSM.16.M88.4 R72, [R200] ;  /* 0x00000000c848783b */ /* 0x000fe20000000200 */
[----:B------:R-:W-:Y:S01]  /*45c0*/  LEA R211, R105, UR20, 0x4 ;  /* 0x0000001469d37c11 */ /* 0x000fe2000f8e20ff */
[----:B------:R-:W-:Y:S01]  /*45d0*/  UIADD3 UR22, UR21, -UR22, URZ ;  /* 0x8000001615167290 */ /* 0x000fe2000fffe03f */
[----:B------:R-:W-:Y:S01]  /*45e0*/  @P1 IADD3 R199, R2, -0x20, RZ ;  /* 0xffffffe002c71810 */ /* 0x000fe20007ffe0ff */
[----:B------:R-:W-:Y:S01]  /*45f0*/  IMAD.MOV.U32 R2, RZ, RZ, 0x40 ;  /* 0x00000040ff027424 */ /* 0x000fe200078e00ff */
[----:B------:R-:W-:Y:S01]  /*4600*/  LDSM.16.M88.4 R60, [R201+0x6800] ;  /* 0x00680000c93c783b */ /* 0x000fe20000000200 */
[----:B------:R-:W-:Y:S01]  /*4610*/  SHF.L.U32 R212, R6, 0x1, RZ ;  /* 0x0000000106d47819 */ /* 0x000fe200000006ff */
[----:B--2--5:R-:W-:Y:S01]  /*4620*/  FMUL.FTZ R104, R104, R107 ;  /* 0x0000006b68687220 */ /* 0x024fe20000410000 */
[----:B------:R-:W-:Y:S01]  /*4630*/  ISETP.LT.AND P6, PT, R203, UR10, PT ;  /* 0x0000000acb007c0c */ /* 0x000fe2000bfc1270 */
[----:B------:R-:W2:Y:S01]  /*4640*/  LDSM.16.M88.4 R68, [R199] ;  /* 0x00000000c744783b */ /* 0x000ea20000000200 */
[----:B------:R-:W-:Y:S01]  /*4650*/  SEL R2, R2, 0xffffffc0, !P2 ;  /* 0xffffffc002027807 */ /* 0x000fe20005000000 */
[----:B------:R-:W-:Y:S01]  /*4660*/  VIADD R190, R199, 0x1000 ;  /* 0x00001000c7be7836 */ /* 0x000fe20000000000 */
[----:B------:R-:W-:Y:S01]  /*4670*/  R2UR UR20, R104 ;  /* 0x00000000681472ca */ /* 0x000fe200000e0000 */
[----:B------:R-:W-:Y:S01]  /*4680*/  LDSM.16.M88.4 R76, [R198] ;  /* 0x00000000c64c783b */ /* 0x000fe20000000200 */
[----:B------:R-:W-:Y:S01]  /*4690*/  IADD3 R195, R201, R2, RZ ;  /* 0x00000002c9c37210 */ /* 0x000fe20007ffe0ff */
[----:B------:R-:W-:Y:S01]  /*46a0*/  IMAD.IADD R188, R2, 0x1, R199 ;  /* 0x0000000102bc7824 */ /* 0x000fe200078e02c7 */
[----:B------:R-:W-:Y:S01]  /*46b0*/  LOP3.LUT R212, R212, 0x6, RZ, 0xc0, !PT ;  /* 0x00000006d4d47812 */ /* 0x000fe200078ec0ff */
[----:B------:R-:W2:Y:S01]  /*46c0*/  LDSM.16.M88.4 R44, [R201+0x7800] ;  /* 0x00780000c92c783b */ /* 0x000ea20000000200 */
[C---:B------:R-:W-:Y:S01]  /*46d0*/  IADD3 R191, R199.reuse, 0x800, RZ ;  /* 0x00000800c7bf7810 */ /* 0x040fe20007ffe0ff */
[C---:B------:R-:W-:Y:S01]  /*46e0*/  VIADD R184, R199.reuse, 0x3800 ;  /* 0x00003800c7b87836 */ /* 0x040fe20000000000 */
[C---:B------:R-:W-:Y:S01]  /*46f0*/  IADD3 R189, R199.reuse, 0x1800, RZ ;  /* 0x00001800c7bd7810 */ /* 0x040fe20007ffe0ff */
[----:B------:R-:W2:Y:S01]  /*4700*/  LDSM.16.M88.4 R64, [R195+0x6000] ;  /* 0x00600000c340783b */ /* 0x000ea20000000200 */
[----:B------:R-:W-:-:S02]  /*4710*/  IADD3 R187, R199, 0x2000, RZ ;  /* 0x00002000c7bb7810 */ /* 0x000fc40007ffe0ff */
[C---:B------:R-:W-:Y:S01]  /*4720*/  IADD3 R186, R199.reuse, 0x2800, RZ ;  /* 0x00002800c7ba7810 */ /* 0x040fe20007ffe0ff */
[----:B------:R-:W2:Y:S01]  /*4730*/  LDSM.16.M88.4 R32, [R199+0x1000] ;  /* 0x00100000c720783b */ /* 0x000ea20000000200 */
[C---:B------:R-:W-:Y:S02]  /*4740*/  IADD3 R185, R199.reuse, 0x3000, RZ ;  /* 0x00003000c7b97810 */ /* 0x040fe40007ffe0ff */
[C---:B------:R-:W-:Y:S01]  /*4750*/  IADD3 R183, R199.reuse, 0x4000, RZ ;  /* 0x00004000c7b77810 */ /* 0x040fe20007ffe0ff */
[----:B------:R-:W2:Y:S01]  /*4760*/  LDSM.16.M88.4 R36, [R199+0x800] ;  /* 0x00080000c724783b */ /* 0x000ea20000000200 */
[C---:B------:R-:W-:Y:S01]  /*4770*/  IADD3 R182, R199.reuse, 0x4800, RZ ;  /* 0x00004800c7b67810 */ /* 0x040fe20007ffe0ff */
[----:B----4-:R-:W-:Y:S02]  /*4780*/  HMMA.16816.F32.BF16 R16, R20, R28, RZ ;  /* 0x0000001c1410723c */ /* 0x010fe400000418ff */
[----:B------:R-:W-:Y:S01]  /*4790*/  LDSM.16.M88.4 R24, [R197] ;  /* 0x00000000c518783b */ /* 0x000fe20000000200 */
[----:B------:R-:W-:-:S02]  /*47a0*/  IADD3 R181, R199, 0x5000, RZ ;  /* 0x00005000c7b57810 */ /* 0x000fc40007ffe0ff */
[----:B------:R-:W-:Y:S01]  /*47b0*/  IADD3 R180, R199, 0x5800, RZ ;  /* 0x00005800c7b47810 */ /* 0x000fe20007ffe0ff */
[----:B------:R-:W4:Y:S01]  /*47c0*/  LDSM.16.M88.4 R88, [R188] ;  /* 0x00000000bc58783b */ /* 0x000f220000000200 */
[C---:B---3--:R-:W-:Y:S03]  /*47d0*/  HMMA.16816.F32.BF16 R56, R20.reuse, R52, RZ ;  /* 0x000000341438723c */ /* 0x048fe600000418ff */
[----:B------:R-:W3:Y:S03]  /*47e0*/  LDSM.16.M88.4 R48, [R199+0x1800] ;  /* 0x00180000c730783b */ /* 0x000ee60000000200 */
[C---:B------:R-:W-:Y:S01]  /*47f0*/  HMMA.16816.F32.BF16 R28, R20.reuse, R30, RZ ;  /* 0x0000001e141c723c */ /* 0x040fe200000418ff */
[----:B-1----:R-:W1:Y:S04]  /*4800*/  LDSM.16.M88.4 R8, [R195+0x7000] ;  /* 0x00700000c308783b */ /* 0x002e680000000200 */
[----:B------:R-:W1:Y:S01]  /*4810*/  LDSM.16.M88.4 R12, [R195+0x6800] ;  /* 0x00680000c30c783b */ /* 0x000e620000000200 */
[----:B------:R-:W-:Y:S03]  /*4820*/  HMMA.16816.F32.BF16 R52, R20, R54, RZ ;  /* 0x000000361434723c */ /* 0x000fe600000418ff */
[----:B------:R-:W-:Y:S03]  /*4830*/  LDSM.16.M88.4 R84, [R195+0x7800] ;  /* 0x00780000c354783b */ /* 0x000fe60000000200 */
[----:B--2---:R-:W-:Y:S01]  /*4840*/  HMMA.16816.F32.BF16 R16, R72, R68, R16 ;  /* 0x000000444810723c */ /* 0x004fe20000041810 */
        /* <DEDUP_REMOVED lines=17> */
[----:B------:R-:W2:Y:S05]  /*4960*/  LDSM.16.M88.4 R36, [R188+0x1000] ;  /* 0x00100000bc24783b */ /* 0x000eaa0000000200 */
[----:B----4-:R-:W-:Y:S06]  /*4970*/  HMMA.16816.F32.BF16 R16, R24, R88, R16 ;  /* 0x000000581810723c */ /* 0x010fec0000041810 */
        /* <DEDUP_REMOVED lines=11> */
[----:B------:R-:W3:Y:S05]  /*4a30*/  LDSM.16.M88.4 R12, [R201+0x8800] ;  /* 0x00880000c90c783b */ /* 0x000eea0000000200 */
[----:B--2---:R-:W-:Y:S06]  /*4a40*/  HMMA.16816.F32.BF16 R16, R32, R68, R16 ;  /* 0x000000442010723c */ /* 0x004fec0000041810 */
        /* <DEDUP_REMOVED lines=8> */
[----:B------:R-:W2:Y:S05]  /*4ad0*/  LDSM.16.M88.4 R36, [R195+0x8000] ;  /* 0x00800000c324783b */ /* 0x000eaa0000000200 */
        /* <DEDUP_REMOVED lines=13> */
[----:B--2---:R-:W-:Y:S06]  /*4bb0*/  HMMA.16816.F32.BF16 R16, R88, R36, R16 ;  /* 0x000000245810723c */ /* 0x004fec0000041810 */
[C---:B------:R-:W-:Y:S06]  /*4bc0*/  HMMA.16816.F32.BF16 R56, R32.reuse, R20, R56 ;  /* 0x000000142038723c */ /* 0x040fec0000041838 */
[C---:B------:R-:W-:Y:S01]  /*4bd0*/  HMMA.16816.F32.BF16 R52, R32.reuse, R22, R52 ;  /* 0x000000162034723c */ /* 0x040fe20000041834 */
[----:B------:R-:W2:Y:S05]  /*4be0*/  LDSM.16.M88.4 R20, [R199+0x3000] ;  /* 0x00300000c714783b */ /* 0x000eaa0000000200 */
[----:B----4-:R-:W-:Y:S06]  /*4bf0*/  HMMA.16816.F32.BF16 R80, R32, R44, R80 ;  /* 0x0000002c2050723c */ /* 0x010fec0000041850 */
[----:B------:R-:W-:Y:S01]  /*4c00*/  HMMA.16816.F32.BF16 R28, R8, R50, R28 ;  /* 0x00000032081c723c */ /* 0x000fe2000004181c */
[----:B------:R-:W-:Y:S05]  /*4c10*/  LDSM.16.M88.4 R48, [R202+0x4000] ;  /* 0x00400000ca30783b */ /* 0x000fea0000000200 */
[----:B------:R-:W-:Y:S01]  /*4c20*/  HMMA.16816.F32.BF16 R76, R32, R46, R76 ;  /* 0x0000002e204c723c */ /* 0x000fe2000004184c */
[----:B------:R-:W4:Y:S04]  /*4c30*/  LDSM.16.M88.4 R32, [R201+0xa000] ;  /* 0x00a00000c920783b */ /* 0x000f280000000200 */
[----:B------:R-:W-:Y:S01]  /*4c40*/  LDSM.16.M88.4 R44, [R201+0xa800] ;  /* 0x00a80000c92c783b */ /* 0x000fe20000000200 */
[----:B-1----:R-:W-:Y:S06]  /*4c50*/  HMMA.16816.F32.BF16 R16, R72, R24, R16 ;  /* 0x000000184810723c */ /* 0x002fec0000041810 */
[C---:B---3--:R-:W-:Y:S06]  /*4c60*/  HMMA.16816.F32.BF16 R40, R8.reuse, R12, R40 ;  /* 0x0000000c0828723c */ /* 0x048fec0000041828 */
[----:B------:R-:W-:Y:S01]  /*4c70*/  HMMA.16816.F32.BF16 R60, R8, R14, R60 ;  /* 0x0000000e083c723c */ /* 0x000fe2000004183c */
[----:B------:R-:W1:Y:S05]  /*4c80*/  LDSM.16.M88.4 R12, [R199+0x3800] ;  /* 0x00380000c70c783b */ /* 0x000e6a0000000200 */
[----:B------:R-:W-:Y:S01]  /*4c90*/  HMMA.16816.F32.BF16 R28, R88, R38, R28 ;  /* 0x00000026581c723c */ /* 0x000fe2000004181c */
[----:B------:R-:W3:Y:S05]  /*4ca0*/  LDSM.16.M88.4 R36, [R200+0x4000] ;  /* 0x00400000c824783b */ /* 0x000eea0000000200 */
[C---:B--2---:R-:W-:Y:S06]  /*4cb0*/  HMMA.16816.F32.BF16 R56, R8.reuse, R20, R56 ;  /* 0x000000140838723c */ /* 0x044fec0000041838 */
[----:B------:R-:W-:Y:S01]  /*4cc0*/  HMMA.16816.F32.BF16 R52, R8, R22, R52 ;  /* 0x000000160834723c */ /* 0x000fe20000041834 */
[----:B------:R-:W-:Y:S05]  /*4cd0*/  LDSM.16.M88.4 R20, [R195+0xa000] ;  /* 0x00a00000c314783b */ /* 0x000fea0000000200 */
[----:B----4-:R-:W-:Y:S06]  /*4ce0*/  HMMA.16816.F32.BF16 R16, R48, R32, R16 ;  /* 0x000000203010723c */ /* 0x010fec0000041810 */
[----:B------:R-:W-:Y:S01]  /*4cf0*/  HMMA.16816.F32.BF16 R28, R72, R26, R28 ;  /* 0x0000001a481c723c */ /* 0x000fe2000004181c */
[----:B------:R-:W2:Y:S05]  /*4d00*/  LDSM.16.M88.4 R24, [R198+0x4000] ;  /* 0x00400000c618783b */ /* 0x000eaa0000000200 */
[----:B------:R-:W-:Y:S06]  /*4d10*/  HMMA.16816.F32.BF16 R40, R88, R64, R40 ;  /* 0x000000405828723c */ /* 0x000fec0000041828 */
[C---:B-1----:R-:W-:Y:S06]  /*4d20*/  HMMA.16816.F32.BF16 R80, R8.reuse, R12, R80 ;  /* 0x0000000c0850723c */ /* 0x042fec0000041850 */
[----:B------:R-:W-:Y:S01]  /*4d30*/  HMMA.16816.F32.BF16 R76, R8, R14, R76 ;  /* 0x0000000e084c723c */ /* 0x000fe2000004184c */
[----:B------:R-:W-:Y:S04]  /*4d40*/  LDSM.16.M88.4 R12, [R197+0x4000] ;  /* 0x00400000c50c783b */ /* 0x000fe80000000200 */
[----:B------:R-:W-:Y:S01]  /*4d50*/  LDSM.16.M88.4 R8, [R188+0x4000] ;  /* 0x00400000bc08783b */ /* 0x000fe20000000200 */
[----:B---3--:R-:W-:Y:S06]  /*4d60*/  HMMA.16816.F32.BF16 R16, R36, R96, R16 ;  /* 0x000000602410723c */ /* 0x008fec0000041810 */
        /* <DEDUP_REMOVED lines=22> */
[----:B------:R-:W-:Y:S01]  /*4ed0*/  FMUL.FTZ R2, R16, UR31 ;  /* 0x0000001f10027c20 */ /* 0x000fe20008410000 */
[----:B------:R-:W-:Y:S01]  /*4ee0*/  FMUL.FTZ R68, R17, UR31 ;  /* 0x0000001f11447c20 */ /* 0x000fe20008410000 */
[----:B------:R-:W-:Y:S01]  /*4ef0*/  FMUL.FTZ R70, R18, UR31 ;  /* 0x0000001f12467c20 */ /* 0x000fe20008410000 */
[----:B------:R-:W-:-:S02]  /*4f00*/  FMUL.FTZ R69, R19, UR31 ;  /* 0x0000001f13457c20 */ /* 0x000fc40008410000 */
[C---:B---3--:R-:W-:Y:S01]  /*4f10*/  HMMA.16816.F32.BF16 R56, R48.reuse, R92, R56 ;  /* 0x0000005c3038723c */ /* 0x048fe20000041838 */
[----:B------:R-:W3:Y:S01]  /*4f20*/  LDSM.16.M88.4 R16, [R199+0x5800] ;  /* 0x00580000c710783b */ /* 0x000ee20000000200 */
[----:B------:R-:W4:Y:S04]  /*4f30*/  MUFU.TANH R2, R2 ;  /* 0x0000000200027308 */ /* 0x000f280000002400 */
[----:B------:R-:W-:Y:S04]  /*4f40*/  HMMA.16816.F32.BF16 R52, R48, R94, R52 ;  /* 0x0000005e3034723c */ /* 0x000fe80000041834 */
[----:B------:R-:W1:Y:S02]  /*4f50*/  MUFU.TANH R68, R68 ;  /* 0x0000004400447308 */ /* 0x000e640000002400 */
[----:B------:R-:W-:Y:S01]  /*4f60*/  HMMA.16816.F32.BF16 R28, R12, R10, R28 ;  /* 0x0000000a0c1c723c */ /* 0x000fe2000004181c */
[----:B------:R-:W4:Y:S05]  /*4f70*/  LDSM.16.M88.4 R8, [R195+0xb000] ;  /* 0x00b00000c308783b */ /* 0x000f2a0000000200 */
[C---:B------:R-:W-:Y:S01]  /*4f80*/  HMMA.16816.F32.BF16 R40, R48.reuse, R44, R40 ;  /* 0x0000002c3028723c */ /* 0x040fe20000041828 */
[----:B------:R-:W2:Y:S05]  /*4f90*/  MUFU.TANH R70, R70 ;  /* 0x0000004600467308 */ /* 0x000eaa0000002400 */
[C---:B------:R-:W-:Y:S01]  /*4fa0*/  HMMA.16816.F32.BF16 R60, R48.reuse, R46, R60 ;  /* 0x0000002e303c723c */ /* 0x040fe2000004183c */
[----:B------:R-:W-:Y:S02]  /*4fb0*/  LDSM.16.M88.4 R44, [R188+0x4800] ;  /* 0x00480000bc2c783b */ /* 0x000fe40000000200 */
[----:B------:R-:W3:Y:S03]  /*4fc0*/  MUFU.TANH R69, R69 ;  /* 0x0000004500457308 */ /* 0x000ee60000002400 */
[C---:B-1----:R-:W-:Y:S06]  /*4fd0*/  HMMA.16816.F32.BF16 R80, R48.reuse, R64, R80 ;  /* 0x000000403050723c */ /* 0x042fec0000041850 */
[----:B------:R-:W-:Y:S01]  /*4fe0*/  HMMA.16816.F32.BF16 R84, R48, R66, R84 ;  /* 0x000000423054723c */ /* 0x000fe20000041854 */
[----:B------:R-:W-:-:S05]  /*4ff0*/  FMUL.FTZ R28, R28, UR31 ;  /* 0x0000001f1c1c7c20 */ /* 0x000fca0008410000 */
[C---:B--2---:R-:W-:Y:S01]  /*5000*/  HMMA.16816.F32.BF16 R56, R36.reuse, R20, R56 ;  /* 0x000000142438723c */ /* 0x044fe20000041838 */
[----:B------:R-:W1:Y:S05]  /*5010*/  MUFU.TANH R28, R28 ;  /* 0x0000001c001c7308 */ /* 0x000e6a0000002400 */
[C---:B------:R-:W-:Y:S01]  /*5020*/  HMMA.16816.F32.BF16 R52, R36.reuse, R22, R52 ;  /* 0x000000162434723c */ /* 0x040fe20000041834 */
[----:B------:R-:W2:Y:S05]  /*5030*/  LDSM.16.M88.4 R20, [R195+0xb800] ;  /* 0x00b80000c314783b */ /* 0x000eaa0000000200 */
[C---:B------:R-:W-:Y:S06]  /*5040*/  HMMA.16816.F32.BF16 R40, R36.reuse, R32, R40 ;  /* 0x000000202428723c */ /* 0x040fec0000041828 */
[C---:B------:R-:W-:Y:S01]  /*5050*/  HMMA.16816.F32.BF16 R60, R36.reuse, R34, R60 ;  /* 0x00000022243c723c */ /* 0x040fe2000004183c */
[----:B------:R-:W1:Y:S05]  /*5060*/  LDSM.16.M88.4 R32, [R188+0x5000] ;  /* 0x00500000bc20783b */ /* 0x000e6a0000000200 */
[C---:B---3--:R-:W-:Y:S06]  /*5070*/  HMMA.16816.F32.BF16 R80, R36.reuse, R16, R80 ;  /* 0x000000102450723c */ /* 0x048fec0000041850 */
[----:B------:R-:W-:Y:S06]  /*5080*/  HMMA.16816.F32.BF16 R84, R36, R18, R84 ;  /* 0x000000122454723c */ /* 0x000fec0000041854 */
[C---:B----4-:R-:W-:Y:S06]  /*5090*/  HMMA.16816.F32.BF16 R56, R24.reuse, R8, R56 ;  /* 0x000000081838723c */ /* 0x050fec0000041838 */
[----:B------:R-:W-:Y:S01]  /*50a0*/  HMMA.16816.F32.BF16 R52, R24, R10, R52 ;  /* 0x0000000a1834723c */ /* 0x000fe20000041834 */
[----:B------:R-:W3:Y:S01]  /*50b0*/  LDSM.16.M88.4 R8, [R188+0x5800] ;  /* 0x00580000bc08783b */ /* 0x000ee20000000200 */
[----:B------:R-:W-:-:S04]  /*50c0*/  DEPBAR.LE SB0, 0x0 ;  /* 0x000080000000791a */ /* 0x000fc80000000000 */
[C---:B------:R-:W-:Y:S06]  /*50d0*/  HMMA.16816.F32.BF16 R40, R24.reuse, R76, R40 ;  /* 0x0000004c1828723c */ /* 0x040fec0000041828 */
[C---:B------:R-:W-:Y:S06]  /*50e0*/  HMMA.16816.F32.BF16 R60, R24.reuse, R78, R60 ;  /* 0x0000004e183c723c */ /* 0x040fec000004183c */
[C---:B--2---:R-:W-:Y:S06]  /*50f0*/  HMMA.16816.F32.BF16 R80, R24.reuse, R20, R80 ;  /* 0x000000141850723c */ /* 0x044fec0000041850 */
[----:B------:R-:W-:Y:S06]  /*5100*/  HMMA.16816.F32.BF16 R84, R24, R22, R84 ;  /* 0x000000161854723c */ /* 0x000fec0000041854 */
[C---:B------:R-:W-:Y:S06]  /*5110*/  HMMA.16816.F32.BF16 R40, R12.reuse, R44, R40 ;  /* 0x0000002c0c28723c */ /* 0x040fec0000041828 */
[----:B------:R-:W-:Y:S01]  /*5120*/  HMMA.16816.F32.BF16 R60, R12, R46, R60 ;  /* 0x0000002e0c3c723c */ /* 0x000fe2000004183c */
[----:B------:R-:W-:Y:S01]  /*5130*/  FMUL.FTZ R44, R29, UR31 ;  /* 0x0000001f1d2c7c20 */ /* 0x000fe20008410000 */
[----:B------:R-:W-:Y:S01]  /*5140*/  FMUL.FTZ R29, R30, UR31 ;  /* 0x0000001f1e1d7c20 */ /* 0x000fe20008410000 */
[----:B------:R-:W-:-:S03]  /*5150*/  FMUL.FTZ R30, R31, UR31 ;  /* 0x0000001f1f1e7c20 */ /* 0x000fc60008410000 */
[C---:B-1----:R-:W-:Y:S01]  /*5160*/  HMMA.16816.F32.BF16 R56, R12.reuse, R32, R56 ;  /* 0x000000200c38723c */ /* 0x042fe20000041838 */
[----:B------:R-:W1:Y:S05]  /*5170*/  MUFU.TANH R44, R44 ;  /* 0x0000002c002c7308 */ /* 0x000e6a0000002400 */
[C---:B------:R-:W-:Y:S03]  /*5180*/  HMMA.16816.F32.BF16 R52, R12.reuse, R34, R52 ;  /* 0x000000220c34723c */ /* 0x040fe60000041834 */
[----:B------:R-:W2:Y:S03]  /*5190*/  MUFU.TANH R29, R29 ;  /* 0x0000001d001d7308 */ /* 0x000ea60000002400 */
[C---:B---3--:R-:W-:Y:S01]  /*51a0*/  HMMA.16816.F32.BF16 R80, R12.reuse, R8, R80 ;  /* 0x000000080c50723c */ /* 0x048fe20000041850 */
[----:B------:R-:W-:Y:S01]  /*51b0*/  FMUL.FTZ R31, R40, UR31 ;  /* 0x0000001f281f7c20 */ /* 0x000fe20008410000 */
[----:B------:R-:W-:Y:S01]  /*51c0*/  FMUL.FTZ R40, R41, UR31 ;  /* 0x0000001f29287c20 */ /* 0x000fe20008410000 */
[----:B------:R-:W-:Y:S01]  /*51d0*/  FMUL.FTZ R16, R42, UR31 ;  /* 0x0000001f2a107c20 */ /* 0x000fe20008410000 */
[----:B------:R-:W-:Y:S01]  /*51e0*/  FMUL.FTZ R41, R43, UR31 ;  /* 0x0000001f2b297c20 */ /* 0x000fe20008410000 */
[----:B------:R-:W3:Y:S01]  /*51f0*/  MUFU.TANH R30, R30 ;  /* 0x0000001e001e7308 */ /* 0x000ee20000002400 */
        /* <DEDUP_REMOVED lines=16> */
[----:B------:R-:W-:Y:S01]  /*5300*/  MOV R6, UR21 ;  /* 0x0000001500067c02 */ /* 0x000fe20008000f00 */
[----:B------:R-:W-:Y:S01]  /*5310*/  FMUL.FTZ R52, R52, UR31 ;  /* 0x0000001f34347c20 */ /* 0x000fe20008410000 */
[----:B------:R-:W-:Y:S01]  /*5320*/  SHF.R.S32.HI R8, RZ, 0x2, R9 ;  /* 0x00000002ff087819 */ /* 0x000fe20000011409 */
[----:B------:R-:W-:Y:S01]  /*5330*/  FMUL.FTZ R35, R80, UR31 ;  /* 0x0000001f50237c20 */ /* 0x000fe20008410000 */
[----:B------:R-:W-:Y:S01]  /*5340*/  FMUL.FTZ R37, R81, UR31 ;  /* 0x0000001f51257c20 */ /* 0x000fe20008410000 */
[----:B------:R-:W-:Y:S01]  /*5350*/  FMUL.FTZ R25, R82, UR31 ;  /* 0x0000001f52197c20 */ /* 0x000fe20008410000 */
[----:B------:R-:W-:Y:S01]  /*5360*/  FMUL.FTZ R27, R83, UR31 ;  /* 0x0000001f531b7c20 */ /* 0x000fe20008410000 */
[----:B------:R-:W-:Y:S01]  /*5370*/  IADD3 R211, R8, R211, RZ ;  /* 0x000000d308d37210 */ /* 0x000fe20007ffe0ff */
[----:B------:R-:W-:Y:S01]  /*5380*/  FMUL.FTZ R38, R84, UR31 ;  /* 0x0000001f54267c20 */ /* 0x000fe20008410000 */
[----:B------:R-:W-:Y:S01]  /*5390*/  FMUL.FTZ R39, R85, UR31 ;  /* 0x0000001f55277c20 */ /* 0x000fe20008410000 */
[----:B------:R-:W-:Y:S01]  /*53a0*/  FMUL.FTZ R36, R86, UR31 ;  /* 0x0000001f56247c20 */ /* 0x000fe20008410000 */
[----:B------:R-:W-:Y:S01]  /*53b0*/  FMUL.FTZ R87, R87, UR31 ;  /* 0x0000001f57577c20 */ /* 0x000fe20008410000 */
[C---:B------:R-:W-:Y:S01]  /*53c0*/  VIADDMNMX R209, R211.reuse, UR12, R6, PT ;  /* 0x0000000cd3d17c46 */ /* 0x040fe2000b800106 */
[----:B------:R-:W4:Y:S01]  /*53d0*/  MUFU.TANH R31, R31 ;  /* 0x0000001f001f7308 */ /* 0x000f220000002400 */
[----:B------:R-:W-:Y:S01]  /*53e0*/  VIADD R208, R211, 0x8 ;  /* 0x00000008d3d07836 */ /* 0x000fe20000000000 */
[----:B------:R-:W-:-:S02]  /*53f0*/  MOV R9, UR17 ;  /* 0x0000001100097c02 */ /* 0x000fc40008000f00 */
[----:B------:R-:W-:Y:S02]  /*5400*/  IADD3 R211, R211, UR22, RZ ;  /* 0x00000016d3d37c10 */ /* 0x000fe4000fffe0ff */
[C---:B------:R-:W-:Y:S02]  /*5410*/  IADD3 R206, R208.reuse, UR15, R9 ;  /* 0x0000000fd0ce7c10 */ /* 0x040fe4000fffe009 */
[----:B------:R-:W1:Y:S01]  /*5420*/  MUFU.TANH R40, R40 ;  /* 0x0000002800287308 */ /* 0x000e620000002400 */
[----:B------:R-:W-:Y:S02]  /*5430*/  IADD3 R208, R208, UR22, RZ ;  /* 0x00000016d0d07c10 */ /* 0x000fe4000fffe0ff */
[----:B------:R-:W-:Y:S02]  /*5440*/  VIADDMNMX R210, R211, -UR16, RZ, !PT ;  /* 0x80000010d3d27c46 */ /* 0x000fe4000f8001ff */
[----:B------:R-:W-:Y:S02]  /*5450*/  VIADDMNMX R207, R208, -UR16, RZ, !PT ;  /* 0x80000010d0cf7c46 */ /* 0x000fe4000f8001ff */
[----:B------:R-:W-:Y:S01]  /*5460*/  VIMNMX R206, R206, UR21, PT ;  /* 0x00000015cece7c48 */ /* 0x000fe2000bfe0100 */
        /* <DEDUP_REMOVED lines=99> */
.L_x_6932:
[----:B------:R-:W-:-:S04]  /*5aa0*/  ULEA UR12, -UR8, URZ, 0x6 ;  /* 0x0000003f080c7291 */ /* 0x000fc8000f8e313f */
[----:B------:R-:W-:Y:S02]  /*5ab0*/  USHF.R.S32.HI UR15, URZ, 0x1f, UR12 ;  /* 0x0000001f3f0f7899 */ /* 0x000fe4000801140c */
[----:B------:R-:W-:-:S04]  /*5ac0*/  MOV R42, UR12 ;  /* 0x0000000c002a7c02 */ /* 0x000fc80008000f00 */
[----:B------:R-:W-:-:S07]  /*5ad0*/  MOV R43, UR15 ;  /* 0x0000000f002b7c02 */ /* 0x000fce0008000f00 */
.L_x_6933:
        /* <DEDUP_REMOVED lines=9> */
[C-C-:B------:R-:W-:Y:S02]  /*5b70*/  @!P2 IMAD.X R46, R43.reuse, 0x1, R134.reuse, P0 ;  /* 0x000000012b2ea824 */ /* 0x140fe400000e0686 */
[----:B------:R-:W1:Y:S01]  /*5b80*/  @!P4 LDC.64 R10, c[0x0][0x218] ;  /* 0x00008600ff0acb82 */ /* 0x000e620000000a00 */
[----:B------:R-:W-:-:S07]  /*5b90*/  @!P4 IMAD.X R45, R43, 0x1, R134, P5 ;  /* 0x000000012b2dc824 */ /* 0x000fce00028e0686 */
[----:B------:R-:W4:Y:S01]  /*5ba0*/  @!P1 LDC.64 R8, c[0x0][0x218] ;  /* 0x00008600ff089b82 */ /* 0x000f220000000a00 */
[----:B--2---:R-:W-:-:S07]  /*5bb0*/  @!P2 LEA R48, P0, R3, R12, 0x1 ;  /* 0x0000000c0330a211 */ /* 0x004fce00078008ff */
[----:B------:R-:W2:Y:S01]  /*5bc0*/  @!P4 LDC.64 R14, c[0x0][0x218] ;  /* 0x00008600ff0ecb82 */ /* 0x000ea20000000a00 */
[----:B------:R-:W-:Y:S02]  /*5bd0*/  @!P2 LEA.HI.X R49, R3, R13, R46, 0x1, P0 ;  /* 0x0000000d0331a211 */ /* 0x000fe400000f0c2e */
[----:B------:R-:W-:Y:S02]  /*5be0*/  @!P1 IADD3 R3, P0, R42, R133, RZ ;  /* 0x000000852a039210 */ /* 0x000fe40007f1e0ff */
[----:B-1----:R-:W-:-:S03]  /*5bf0*/  @!P4 LEA R52, P5, R4, R10, 0x1 ;  /* 0x0000000a0434c211 */ /* 0x002fc600078a08ff */
[----:B------:R-:W1:Y:S01]  /*5c00*/  @!P2 LDC.64 R12, c[0x0][0x218] ;  /* 0x00008600ff0cab82 */ /* 0x000e620000000a00 */
[----:B------:R-:W-:Y:S01]  /*5c10*/  @!P1 IMAD.X R50, R43, 0x1, R134, P0 ;  /* 0x000000012b329824 */ /* 0x000fe200000e0686 */
[----:B------:R-:W-:Y:S02]  /*5c20*/  @!P4 LEA.HI.X R53, R4, R11, R45, 0x1, P5 ;  /* 0x0000000b0435c211 */ /* 0x000fe400028f0c2d */
[----:B------:R-:W-:Y:S02]  /*5c30*/  IADD3 R4, P5, R42, UR28, RZ ;  /* 0x0000001c2a047c10 */ /* 0x000fe4000ffbe0ff */
[C---:B----4-:R-:W-:Y:S02]  /*5c40*/  @!P1 LEA R46, P0, R3.reuse, R8, 0x1 ;  /* 0x00000008032e9211 */ /* 0x050fe400078008ff */
[----:B------:R-:W4:Y:S01]  /*5c50*/  @!P1 LDC.64 R10, c[0x0][0x218] ;  /* 0x00008600ff0a9b82 */ /* 0x000f220000000a00 */
[----:B------:R-:W-:Y:S01]  /*5c60*/  @!PT LDS RZ, [RZ] ;  /* 0x00000000fffff984 */ /* 0x000fe20000000800 */
[----:B------:R-:W-:Y:S01]  /*5c70*/  @!PT LDS RZ, [RZ] ;  /* 0x00000000fffff984 */ /* 0x000fe20000000800 */
[----:B------:R-:W-:Y:S01]  /*5c80*/  @!PT LDS RZ, [RZ] ;  /* 0x00000000fffff984 */ /* 0x000fe20000000800 */
[----:B------:R5:W-:Y:S01]  /*5c90*/  @!P4 LDGSTS.E.BYPASS.LTC128B.128 [R204+0x6000], desc[UR26][R52.64] ;  /* 0x0600000034cccfae */ /* 0x000be2000b901d5a */
[----:B------:R-:W-:-:S02]  /*5ca0*/  @!P1 LEA.HI.X R47, R3, R9, R50, 0x1, P0 ;  /* 0x00000009032f9211 */ /* 0x000fc400000f0c32 */
[----:B------:R-:W-:Y:S01]  /*5cb0*/  IADD3.X R3, R43, UR23, RZ, P5, !PT ;  /* 0x000000172b037c10 */ /* 0x000fe2000affe4ff */
[----:B------:R3:W-:Y:S01]  /*5cc0*/  @P2 STS.128 [R204+0x8000], RZ ;  /* 0x008000ffcc002388 */ /* 0x0007e20000000c00 */
[CC--:B------:R-:W-:Y:S02]  /*5cd0*/  @!P4 IADD3 R51, P5, R4.reuse, R133.reuse, RZ ;  /* 0x000000850433c210 */ /* 0x0c0fe40007fbe0ff */
[----:B------:R-:W3:Y:S01]  /*5ce0*/  @!P4 LDC.64 R8, c[0x0][0x218] ;  /* 0x00008600ff08cb82 */ /* 0x000ee20000000a00 */
[----:B------:R-:W-:Y:S01]  /*5cf0*/  @!P2 IADD3 R45, P0, R4, R133, RZ ;  /* 0x00000085042da210 */ /* 0x000fe20007f1e0ff */
[----:B------:R-:W-:Y:S01]  /*5d00*/  @!PT LDS RZ, [RZ] ;  /* 0x00000000fffff984 */ /* 0x000fe20000000800 */
[----:B------:R-:W-:Y:S01]  /*5d10*/  @!PT LDS RZ, [RZ] ;  /* 0x00000000fffff984 */ /* 0x000fe20000000800 */
[----:B------:R-:W-:Y:S01]  /*5d20*/  @!PT LDS RZ, [RZ] ;  /* 0x00000000fffff984 */ /* 0x000fe20000000800 */
[----:B------:R1:W-:Y:S01]  /*5d30*/  @!P2 LDGSTS.E.BYPASS.LTC128B.128 [R204+0x8000], desc[UR26][R48.64+0x80] ;  /* 0x0800008030ccafae */ /* 0x0003e2000b901d5a */
[--C-:B------:R-:W-:Y:S01]  /*5d40*/  @!P4 IMAD.X R54, R3, 0x1, R134.reuse, P5 ;  /* 0x000000010336c824 */ /* 0x100fe200028e0686 */
[----:B--2---:R-:W-:Y:S02]  /*5d50*/  @!P4 LEA R50, P5, R51, R14, 0x1 ;  /* 0x0000000e3332c211 */ /* 0x004fe400078a08ff */
[----:B------:R-:W-:Y:S01]  /*5d60*/  @!P2 IMAD.X R14, R3, 0x1, R134, P0 ;  /* 0x00000001030ea824 */ /* 0x000fe200000e0686 */
[----:B------:R2:W-:Y:S01]  /*5d70*/  @P1 STS.128 [R204+0xa000], RZ ;  /* 0x00a000ffcc001388 */ /* 0x0005e20000000c00 */
[----:B------:R-:W-:-:S02]  /*5d80*/  @!P4 LEA.HI.X R51, R51, R15, R54, 0x1, P5 ;  /* 0x0000000f3333c211 */ /* 0x000fc400028f0c36 */
[C---:B-1----:R-:W-:Y:S01]  /*5d90*/  @!P2 LEA R54, P5, R45.reuse, R12, 0x1 ;  /* 0x0000000c2d36a211 */ /* 0x042fe200078a08ff */
[----:B------:R-:W-:Y:S01]  /*5da0*/  @!PT LDS RZ, [RZ] ;  /* 0x00000000fffff984 */ /* 0x000fe20000000800 */
[----:B------:R-:W-:Y:S01]  /*5db0*/  @!PT LDS RZ, [RZ] ;  /* 0x00000000fffff984 */ /* 0x000fe20000000800 */
[----:B------:R-:W-:Y:S01]  /*5dc0*/  @!PT LDS RZ, [RZ] ;  /* 0x00000000fffff984 */ /* 0x000fe20000000800 */
[----:B------:R2:W-:Y:S01]  /*5dd0*/  @!P1 LDGSTS.E.BYPASS.LTC128B.128 [R204+0xa000], desc[UR26][R46.64+0x100] ;  /* 0x0a0001002ecc9fae */ /* 0x0005e2000b901d5a */
[----:B------:R-:W-:Y:S02]  /*5de0*/  @!P1 IADD3 R12, P0, R4, R133, RZ ;  /* 0x00000085040c9210 */ /* 0x000fe40007f1e0ff */
[----:B------:R-:W-:Y:S01]  /*5df0*/  @!P2 LEA.HI.X R55, R45, R13, R14, 0x1, P5 ;  /* 0x0000000d2d37a211 */ /* 0x000fe200028f0c0e */
[----:B------:R2:W-:Y:S01]  /*5e00*/  @P4 STS.128 [R204+0x6800], RZ ;  /* 0x006800ffcc004388 */ /* 0x0005e20000000c00 */
[----:B------:R-:W5:Y:S01]  /*5e10*/  @!P2 LDC.64 R14, c[0x0][0x218] ;  /* 0x00008600ff0eab82 */ /* 0x000f620000000a00 */
[----:B------:R-:W-:Y:S01]  /*5e20*/  @!P1 IMAD.X R13, R3, 0x1, R134, P0 ;  /* 0x00000001030d9824 */ /* 0x000fe200000e0686 */
[----:B----4-:R-:W-:Y:S01]  /*5e30*/  @!P1 LEA R56, P0, R12, R10, 0x1 ;  /* 0x0000000a0c389211 */ /* 0x010fe200078008ff */
[----:B------:R-:W-:Y:S01]  /*5e40*/  @!PT LDS RZ, [RZ] ;  /* 0x00000000fffff984 */ /* 0x000fe20000000800 */
[----:B------:R-:W-:Y:S01]  /*5e50*/  @!PT LDS RZ, [RZ] ;  /* 0x00000000fffff984 */ /* 0x000fe20000000800 */
[----:B------:R-:W-:Y:S01]  /*5e60*/  @!PT LDS RZ, [RZ] ;  /* 0x00000000fffff984 */ /* 0x000fe20000000800 */
[----:B------:R2:W-:Y:S01]  /*5e70*/  @!P4 LDGSTS.E.BYPASS.LTC128B.128 [R204+0x6800], desc[UR26][R50.64] ;  /* 0x0680000032cccfae */ /* 0x0005e2000b901d5a */
[----:B------:R-:W-:-:S02]  /*5e80*/  IADD3 R4, P5, R4, UR28, RZ ;  /* 0x0000001c04047c10 */ /* 0x000fc4000ffbe0ff */
[----:B------:R-:W-:Y:S01]  /*5e90*/  @!P1 LEA.HI.X R57, R12, R11, R13, 0x1, P0 ;  /* 0x0000000b0c399211 */ /* 0x000fe200000f0c0d */
[----:B------:R2:W-:Y:S01]  /*5ea0*/  @P2 STS.128 [R204+0x8800], RZ ;  /* 0x008800ffcc002388 */ /* 0x0005e20000000c00 */
[----:B------:R-:W1:Y:S01]  /*5eb0*/  @!P1 LDC.64 R12, c[0x0][0x218] ;  /* 0x00008600ff0c9b82 */ /* 0x000e620000000a00 */
[----:B------:R-:W-:Y:S02]  /*5ec0*/  IADD3.X R3, R3, UR23, RZ, P5, !PT ;  /* 0x0000001703037c10 */ /* 0x000fe4000affe4ff */
[CC--:B------:R-:W-:Y:S01]  /*5ed0*/  @!P4 IADD3 R45, P0, R4.reuse, R133.reuse, RZ ;  /* 0x00000085042dc210 */ /* 0x0c0fe20007f1e0ff */
[----:B------:R-:W-:Y:S01]  /*5ee0*/  @!PT LDS RZ, [RZ] ;  /* 0x00000000fffff984 */ /* 0x000fe20000000800 */
[----:B------:R-:W-:Y:S01]  /*5ef0*/  @!PT LDS RZ, [RZ] ;  /* 0x00000000fffff984 */ /* 0x000fe20000000800 */
[----:B------:R-:W-:Y:S01]  /*5f00*/  @!PT LDS RZ, [RZ] ;  /* 0x00000000fffff984 */ /* 0x000fe20000000800 */
[----:B------:R2:W-:Y:S01]  /*5f10*/  @!P2 LDGSTS.E.BYPASS.LTC128B.128 [R204+0x8800], desc[UR26][R54.64+0x80] ;  /* 0x0880008036ccafae */ /* 0x0005e2000b901d5a */
[----:B------:R-:W-:-:S03]  /*5f20*/  @!P2 IADD3 R59, P5, R4, R133, RZ ;  /* 0x00000085043ba210 */ /* 0x000fc60007fbe0ff */
[----:B------:R-:W-:Y:S01]  /*5f30*/  @!P4 IMAD.X R58, R3, 0x1, R134, P0 ;  /* 0x00000001033ac824 */ /* 0x000fe200000e0686 */
[C---:B---3--:R-:W-:Y:S01]  /*5f40*/  @!P4 LEA R60, P0, R45.reuse, R8, 0x1 ;  /* 0x000000082d3cc211 */ /* 0x048fe200078008ff */
[----:B------:R-:W3:Y:S01]  /*5f50*/  @!P4 LDC.64 R10, c[0x0][0x218] ;  /* 0x00008600ff0acb82 */ /* 0x000ee20000000a00 */
[----:B------:R2:W-:Y:S02]  /*5f60*/  @P1 STS.128 [R204+0xa800], RZ ;  /* 0x00a800ffcc001388 */ /* 0x0005e40000000c00 */
[----:B------:R-:W-:Y:S01]  /*5f70*/  @!P4 LEA.HI.X R61, R45, R9, R58, 0x1, P0 ;  /* 0x000000092d3dc211 */ /* 0x000fe200000f0c3a */
[----:B------:R-:W-:Y:S01]  /*5f80*/  @!P2 IMAD.X R58, R3, 0x1, R134, P5 ;  /* 0x00000001033aa824 */ /* 0x000fe200028e0686 */
[----:B------:R-:W-:Y:S01]  /*5f90*/  @!P1 IADD3 R45, P0, R4, R133, RZ ;  /* 0x00000085042d9210 */ /* 0x000fe20007f1e0ff */
[----:B------:R-:W-:Y:S01]  /*5fa0*/  @!PT LDS RZ, [RZ] ;  /* 0x00000000fffff984 */ /* 0x000fe20000000800 */
[----:B------:R-:W-:Y:S01]  /*5fb0*/  @!PT LDS RZ, [RZ] ;  /* 0x00000000fffff984 */ /* 0x000fe20000000800 */
[----:B------:R-:W-:Y:S01]  /*5fc0*/  @!PT LDS RZ, [RZ] ;  /* 0x00000000fffff984 */ /* 0x000fe20000000800 */
[----:B------:R2:W-:Y:S01]  /*5fd0*/  @!P1 LDGSTS.E.BYPASS.LTC128B.128 [R204+0xa800], desc[UR26][R56.64+0x100] ;  /* 0x0a80010038cc9fae */ /* 0x0005e2000b901d5a */
[C---:B-----5:R-:W-:Y:S01]  /*5fe0*/  @!P2 LEA R52, P5, R59.reuse, R14, 0x1 ;  /* 0x0000000e3b34a211 */ /* 0x060fe200078a08ff */
[----:B------:R-:W4:Y:S02]  /*5ff0*/  @!P2 LDC.64 R8, c[0x0][0x218] ;  /* 0x00008600ff08ab82 */ /* 0x000f240000000a00 */
[----:B------:R2:W-:Y:S01]  /*6000*/  @P4 STS.128 [R204+0x7000], RZ ;  /* 0x007000ffcc004388 */ /* 0x0005e20000000c00 */
[----:B------:R-:W-:-:S02]  /*6010*/  @!P2 LEA.HI.X R53, R59, R15, R58, 0x1, P5 ;  /* 0x0000000f3b35a211 */ /* 0x000fc400028f0c3a */
[----:B------:R-:W-:Y:S01]  /*6020*/  IADD3 R14, P5, R4, UR28, RZ ;  /* 0x0000001c040e7c10 */ /* 0x000fe2000ffbe0ff */
[----:B------:R-:W-:Y:S01]  /*6030*/  @!P1 IMAD.X R4, R3, 0x1, R134, P0 ;  /* 0x0000000103049824 */ /* 0x000fe200000e0686 */
[----:B-1----:R-:W-:Y:S01]  /*6040*/  @!P1 LEA R12, P0, R45, R12, 0x1 ;  /* 0x0000000c2d0c9211 */ /* 0x002fe200078008ff */
[----:B------:R-:W-:Y:S01]  /*6050*/  @!PT LDS RZ, [RZ] ;  /* 0x00000000fffff984 */ /* 0x000fe20000000800 */
[----:B------:R-:W-:Y:S01]  /*6060*/  @!PT LDS RZ, [RZ] ;  /* 0x00000000fffff984 */ /* 0x000fe20000000800 */
[----:B------:R-:W-:Y:S01]  /*6070*/  @!PT LDS RZ, [RZ] ;  /* 0x00000000fffff984 */ /* 0x000fe20000000800 */
[----:B------:R2:W-:Y:S01]  /*6080*/  @!P4 LDGSTS.E.BYPASS.LTC128B.128 [R204+0x7000], desc[UR26][R60.64] ;  /* 0x070000003ccccfae */ /* 0x0005e2000b901d5a */
[----:B------:R-:W-:Y:S02]  /*6090*/  IADD3.X R3, R3, UR23, RZ, P5, !PT ;  /* 0x0000001703037c10 */ /* 0x000fe4000affe4ff */
[----:B------:R-:W-:Y:S01]  /*60a0*/  @!P1 LEA.HI.X R13, R45, R13, R4, 0x1, P0 ;  /* 0x0000000d2d0d9211 */ /* 0x000fe200000f0c04 */
[----:B------:R2:W-:Y:S01]  /*60b0*/  @P2 STS.128 [R204+0x9000], RZ ;  /* 0x009000ffcc002388 */ /* 0x0005e20000000c00 */
[CC--:B------:R-:W-:Y:S02]  /*60c0*/  @!P4 IADD3 R4, P5, R14.reuse, R133.reuse, RZ ;  /* 0x000000850e04c210 */ /* 0x0c0fe40007fbe0ff */
[----:B------:R-:W-:Y:S01]  /*60d0*/  @!P2 IADD3 R15, P0, R14, R133, RZ ;  /* 0x000000850e0fa210 */ /* 0x000fe20007f1e0ff */
[----:B------:R-:W-:Y:S01]  /*60e0*/  @!PT LDS RZ, [RZ] ;  /* 0x00000000fffff984 */ /* 0x000fe20000000800 */
[----:B------:R-:W-:Y:S01]  /*60f0*/  @!PT LDS RZ, [RZ] ;  /* 0x00000000fffff984 */ /* 0x000fe20000000800 */
[----:B------:R-:W-:Y:S01]  /*6100*/  @!PT LDS RZ, [RZ] ;  /* 0x00000000fffff984 */ /* 0x000fe20000000800 */
[----:B------:R2:W-:Y:S02]  /*6110*/  @!P2 LDGSTS.E.BYPASS.LTC128B.128 [R204+0x9000], desc[UR26][R52.64+0x80] ;  /* 0x0900008034ccafae */ /* 0x0005e4000b901d5a */
[C-C-:B------:R-:W-:Y:S01]  /*6120*/  @!P4 IMAD.X R45, R3.reuse, 0x1, R134.reuse, P5 ;  /* 0x00000001032dc824 */ /* 0x140fe200028e0686 */
        /* <DEDUP_REMOVED lines=31> */
.L_x_6935:
[----:B------:R-:W-:Y:S05]  /*6320*/  BSYNC B0 ;  /* 0x0000000000007941 */ /* 0x000fea0003800000 */
.L_x_6934:
[----:B------:R-:W0:Y:S01]  /*6330*/  LDGDEPBAR ;  /* 0x00000000000079af */ /* 0x000e220000000000 */
[----:B------:R-:W-:-:S04]  /*6340*/  IADD3 R133, P0, R42, R133, RZ ;  /* 0x000000852a857210 */ /* 0x000fc80007f1e0ff */
[----:B------:R-:W-:-:S09]  /*6350*/  IADD3.X R134, R43, R134, RZ, P0, !PT ;  /* 0x000000862b867210 */ /* 0x000fd200007fe4ff */
.L_x_6931:
[----:B--2---:R-:W-:Y:S01]  /*6360*/  VIADD R50, R212, UR13 ;  /* 0x0000000dd4327c36 */ /* 0x004fe20008000000 */
[----:B------:R-:W-:Y:S01]  /*6370*/  ULDC UR16, c[0x0][0x2ec] ;  /* 0x0000bb0000107ab9 */ /* 0x000fe20000000800 */
[----:B------:R-:W-:Y:S01]  /*6380*/  LEA R196, R0, UR4, 0x1 ;  /* 0x0000000400c47c11 */ /* 0x000fe2000f8e08ff */
[----:B------:R-:W-:Y:S01]  /*6390*/  ULDC.64 UR12, c[0x0][0x218] ;  /* 0x00008600000c7ab9 */ /* 0x000fe20000000a00 */
[--C-:B-1----:R-:W-:Y:S01]  /*63a0*/  IMAD.IADD R9, R208, 0x1, -R50.reuse ;  /* 0x00000001d0097824 */ /* 0x102fe200078e0a32 */
        /* <DEDUP_REMOVED lines=9> */
[----:B------:R-:W-:Y:S01]  /*6440*/  IMAD.IADD R15, R211, 0x1, -R12 ;  /* 0x00000001d30f7824 */ /* 0x000fe200078e0a0c */
[----:B------:R-:W-:Y:S01]  /*6450*/  I2FP.F32.S32 R3, R3 ;  /* 0x0000000300037245 */ /* 0x000fe20000201400 */
[C---:B------:R-:W-:Y:S01]  /*6460*/  VIADD R45, R50.reuse, 0x8 ;  /* 0x00000008322d7836 */ /* 0x040fe20000000000 */
[----:B------:R-:W-:Y:S01]  /*6470*/  ISETP.LT.OR P1, PT, R50, R210, P1 ;  /* 0x000000d23200720c */ /* 0x000fe20000f21670 */
[----:B------:R-:W-:Y:S01]  /*6480*/  FFMA.FTZ R70, R9, -UR20, R70 ;  /* 0x8000001409467c23 */ /* 0x000fe20008010046 */
[----:B------:R-:W-:-:S02]  /*6490*/  IMAD.IADD R9, R211, 0x1, -R10 ;  /* 0x00000001d3097824 */ /* 0x000fc400078e0a0a */
[----:B------:R-:W-:Y:S01]  /*64a0*/  FFMA.FTZ R3, R3, -UR20, R2 ;  /* 0x8000001403037c23 */ /* 0x000fe20008010002 */
[C---:B------:R-:W-:Y:S01]  /*64b0*/  IMAD.IADD R2, R211.reuse, 0x1, -R11 ;  /* 0x00000001d3027824 */ /* 0x040fe200078e0a0b */
[----:B------:R-:W-:Y:S01]  /*64c0*/  IABS R15, R15 ;  /* 0x0000000f000f7213 */ /* 0x000fe20000000000 */
[C---:B------:R-:W-:Y:S01]  /*64d0*/  IMAD.IADD R49, R211.reuse, 0x1, -R45 ;  /* 0x00000001d3317824 */ /* 0x040fe200078e0a2d */
[----:B------:R-:W-:Y:S01]  /*64e0*/  IABS R9, R9 ;  /* 0x0000000900097213 */ /* 0x000fe20000000000 */
[C---:B------:R-:W-:Y:S01]  /*64f0*/  VIADD R4, R50.reuse, 0x28 ;  /* 0x0000002832047836 */ /* 0x040fe20000000000 */
        /* <DEDUP_REMOVED lines=14> */
[C---:B------:R-:W-:Y:S02]  /*65e0*/  VIADD R9, R50.reuse, 0x20 ;  /* 0x0000002032097836 */ /* 0x040fe40000000000 */
[----:B------:R-:W-:Y:S01]  /*65f0*/  FFMA.FTZ R49, R49, -UR20, R28 ;  /* 0x8000001431317c23 */ /* 0x000fe2000801001c */
[C---:B------:R-:W-:Y:S01]  /*6600*/  IMAD.IADD R2, R211.reuse, 0x1, -R4 ;  /* 0x00000001d3027824 */ /* 0x040fe200078e0a04 */
[----:B------:R-:W-:Y:S01]  /*6610*/  IABS R14, R14 ;  /* 0x0000000e000e7213 */ /* 0x000fe20000000000 */
[C---:B------:R-:W-:Y:S01]  /*6620*/  IMAD.IADD R42, R211.reuse, 0x1, -R44 ;  /* 0x00000001d32a7824 */ /* 0x040fe200078e0a2c */
[----:B------:R-:W-:Y:S01]  /*6630*/  ISETP.LT.OR P0, PT, R50, R207, P0 ;  /* 0x000000cf3200720c */ /* 0x000fe20000701670 */
        /* <DEDUP_REMOVED lines=9> */
[----:B------:R-:W-:Y:S01]  /*66d0*/  I2FP.F32.S32 R2, R2 ;  /* 0x0000000200027245 */ /* 0x000fe20000201400 */
[----:B------:R-:W-:Y:S01]  /*66e0*/  IMAD R192, R5, 0x2, R194 ;  /* 0x0000000205c07824 */ /* 0x000fe200078e02c2 */
[----:B------:R-:W-:Y:S01]  /*66f0*/  I2FP.F32.S32 R42, R42 ;  /* 0x0000002a002a7245 */ /* 0x000fe20000201400 */
[----:B------:R-:W-:Y:S01]  /*6700*/  LDSM.16.MT88.4 R116, [R194+0xc000] ;  /* 0x00c00000c274783b */ /* 0x000fe20000004200 */
[----:B------:R-:W-:Y:S01]  /*6710*/  I2FP.F32.S32 R40, R40 ;  /* 0x0000002800287245 */ /* 0x000fe20000201400 */
[----:B------:R-:W-:Y:S01]  /*6720*/  FFMA.FTZ R219, R2, -UR20, R23 ;  /* 0x8000001402db7c23 */ /* 0x000fe20008010017 */
[----:B------:R-:W-:Y:S01]  /*6730*/  I2FP.F32.S32 R28, R28 ;  /* 0x0000001c001c7245 */ /* 0x000fe20000201400 */
[----:B------:R-:W-:Y:S01]  /*6740*/  VIADD R2, R50, 0x39 ;  /* 0x0000003932027836 */ /* 0x000fe20000000000 */
[----:B------:R-:W-:Y:S01]  /*6750*/  I2FP.F32.S32 R14, R14 ;  /* 0x0000000e000e7245 */ /* 0x000fe20000201400 */
[----:B------:R-:W-:Y:S01]  /*6760*/  FFMA.FTZ R31, R42, -UR20, R17 ;  /* 0x800000142a1f7c23 */ /* 0x000fe20008010011 */
[----:B------:R-:W-:Y:S01]  /*6770*/  FFMA.FTZ R17, R40, -UR20, R33 ;  /* 0x8000001428117c23 */ /* 0x000fe20008010021 */
[----:B------:R-:W-:Y:S01]  /*6780*/  FFMA.FTZ R223, R28, -UR20, R19 ;  /* 0x800000141cdf7c23 */ /* 0x000fe20008010013 */
[----:B------:R-:W-:-:S02]  /*6790*/  VIADD R42, R50, 0x29 ;  /* 0x00000029322a7836 */ /* 0x000fc40000000000 */
[----:B------:R-:W-:Y:S01]  /*67a0*/  FFMA.FTZ R171, R14, -UR20, R21 ;  /* 0x800000140eab7c23 */ /* 0x000fe20008010015 */
[C---:B------:R-:W-:Y:S01]  /*67b0*/  VIADD R40, R50.reuse, 0x30 ;  /* 0x0000003032287836 */ /* 0x040fe20000000000 */
[----:B------:R-:W-:Y:S01]  /*67c0*/  IABS R43, R43 ;  /* 0x0000002b002b7213 */ /* 0x000fe20000000000 */
[C---:B------:R-:W-:Y:S01]  /*67d0*/  VIADD R28, R50.reuse, 0x31 ;  /* 0x00000031321c7836 */ /* 0x040fe20000000000 */
[----:B------:R-:W-:Y:S01]  /*67e0*/  ISETP.GE.AND P4, PT, R13, R209, PT ;  /* 0x000000d10d00720c */ /* 0x000fe20003f86270 */
[----:B------:R-:W-:Y:S01]  /*67f0*/  VIADD R14, R50, 0x38 ;  /* 0x00000038320e7836 */ /* 0x000fe20000000000 */
[----:B------:R-:W-:Y:S01]  /*6800*/  I2FP.F32.S32 R43, R43 ;  /* 0x0000002b002b7245 */ /* 0x000fe20000201400 */
[----:B------:R-:W-:Y:S01]  /*6810*/  IMAD.IADD R50, R211, 0x1, -R2 ;  /* 0x00000001d3327824 */ /* 0x000fe200078e0a02 */
[----:B------:R-:W-:Y:S01]  /*6820*/  ISETP.GE.AND P2, PT, R45, R209, PT ;  /* 0x000000d12d00720c */ /* 0x000fe20003f46270 */
[----:B------:R-:W-:Y:S01]  /*6830*/  IMAD.IADD R21, R211, 0x1, -R42 ;  /* 0x00000001d3157824 */ /* 0x000fe200078e0a2a */
[----:B------:R-:W-:Y:S01]  /*6840*/  ISETP.LT.OR P4, PT, R13, R210, P4 ;  /* 0x000000d20d00720c */ /* 0x000fe20002781670 */
[----:B------:R-:W-:Y:S01]  /*6850*/  IMAD.IADD R52, R211, 0x1, -R28 ;  /* 0x00000001d3347824 */ /* 0x000fe200078e0a1c */
[----:B------:R-:W-:Y:S01]  /*6860*/  IABS R50, R50 ;  /* 0x0000003200327213 */ /* 0x000fe20000000000 */
[----:B------:R-:W-:Y:S01]  /*6870*/  FFMA.FTZ R43, R43, -UR20, R68 ;  /* 0x800000142b2b7c23 */ /* 0x000fe20008010044 */
[----:B------:R-:W-:Y:S01]  /*6880*/  IMAD.IADD R19, R211, 0x1, -R14 ;  /* 0x00000001d3137824 */ /* 0x000fe200078e0a0e */
[----:B------:R-:W-:Y:S01]  /*6890*/  ISETP.LT.OR P2, PT, R45, R210, P2 ;  /* 0x000000d22d00720c */ /* 0x000fe20001741670 */
[----:B------:R-:W-:Y:S01]  /*68a0*/  IMAD.IADD R54, R211, 0x1, -R40 ;  /* 0x00000001d3367824 */ /* 0x000fe200078e0a28 */
[----:B------:R-:W-:Y:S01]  /*68b0*/  I2FP.F32.S32 R50, R50 ;  /* 0x0000003200327245 */ /* 0x000fe20000201400 */
[----:B------:R-:W-:Y:S01]  /*68c0*/  LDSM.16.MT88.4 R64, [R192+0xe000] ;  /* 0x00e00000c040783b */ /* 0x000fe20000004200 */
[----:B------:R-:W-:Y:S01]  /*68d0*/  IABS R21, R21 ;  /* 0x0000001500157213 */ /* 0x000fe20000000000 */
[----:B------:R-:W-:Y:S01]  /*68e0*/  IMAD R193, R5, 0x2, R196 ;  /* 0x0000000205c17824 */ /* 0x000fe200078e02c4 */
[----:B------:R-:W-:Y:S01]  /*68f0*/  IABS R52, R52 ;  /* 0x0000003400347213 */ /* 0x000fe20000000000 */
[----:B------:R-:W-:Y:S01]  /*6900*/  FFMA.FTZ R149, R50, -UR20, R39 ;  /* 0x8000001432957c23 */ /* 0x000fe20008010027 */
[----:B------:R-:W-:Y:S01]  /*6910*/  IABS R19, R19 ;  /* 0x0000001300137213 */ /* 0x000fe20000000000 */
[----:B------:R-:W-:Y:S01]  /*6920*/  LDSM.16.MT88.4 R72, [R196+0x10000] ;  /* 0x01000000c448783b */ /* 0x000fe20000004200 */
[----:B------:R-:W-:-:S02]  /*6930*/  FSEL R43, R43, -INF , !P4 ;  /* 0xff8000002b2b7808 */ /* 0x000fc40006000000 */
[-C--:B------:R-:W-:Y:S01]  /*6940*/  ISETP.GE.AND P5, PT, R12, R209.reuse, PT ;  /* 0x000000d10c00720c */ /* 0x080fe20003fa6270 */
[----:B------:R-:W-:Y:S01]  /*6950*/  LDSM.16.MT88.4 R80, [R194+0x10000] ;  /* 0x01000000c250783b */ /* 0x000fe20000004200 */
[----:B------:R-:W-:Y:S02]  /*6960*/  FSEL R3, R3, -INF , !P1 ;  /* 0xff80000003037808 */ /* 0x000fe40004800000 */
[-C--:B------:R-:W-:Y:S01]  /*6970*/  ISETP.GE.AND P4, PT, R10, R209.reuse, PT ;  /* 0x000000d10a00720c */ /* 0x080fe20003f86270 */
[----:B------:R-:W-:Y:S01]  /*6980*/  LDSM.16.MT88.4 R88, [R193+0x10000] ;  /* 0x01000000c158783b */ /* 0x000fe20000004200 */
[----:B------:R-:W-:Y:S02]  /*6990*/  FSEL R39, R49, -INF , !P2 ;  /* 0xff80000031277808 */ /* 0x000fe40005000000 */
[-C--:B------:R-:W-:Y:S01]  /*69a0*/  ISETP.GE.AND P1, PT, R11, R209.reuse, PT ;  /* 0x000000d10b00720c */ /* 0x080fe20003f26270 */
[----:B------:R-:W-:Y:S01]  /*69b0*/  LDSM.16.MT88.4 R108, [R193+0xc000] ;  /* 0x00c00000c16c783b */ /* 0x000fe20000004200 */
[----:B------:R-:W-:-:S02]  /*69c0*/  ISETP.GE.AND P2, PT, R44, R209, PT ;  /* 0x000000d12c00720c */ /* 0x000fc40003f46270 */
[----:B------:R-:W-:Y:S01]  /*69d0*/  I2FP.F32.S32 R21, R21 ;  /* 0x0000001500157245 */ /* 0x000fe20000201400 */
[----:B------:R-:W-:Y:S01]  /*69e0*/  LDSM.16.MT88.4 R100, [R192+0xc000] ;  /* 0x00c00000c064783b */ /* 0x000fe20000004200 */
[----:B------:R-:W-:Y:S02]  /*69f0*/  I2FP.F32.S32 R52, R52 ;  /* 0x0000003400347245 */ /* 0x000fe40000201400 */
[----:B------:R-:W-:Y:S01]  /*6a00*/  I2FP.F32.S32 R19, R19 ;  /* 0x0000001300137245 */ /* 0x000fe20000201400 */
[----:B------:R-:W-:Y:S01]  /*6a10*/  FFMA.FTZ R26, R21, -UR20, R26 ;  /* 0x80000014151a7c23 */ /* 0x000fe2000801001a */
[-C--:B------:R-:W-:Y:S01]  /*6a20*/  ISETP.LT.OR P5, PT, R12, R210.reuse, P5 ;  /* 0x000000d20c00720c */ /* 0x080fe20002fa1670 */
[----:B------:R-:W-:Y:S01]  /*6a30*/  FFMA.FTZ R215, R52, -UR20, R37 ;  /* 0x8000001434d77c23 */ /* 0x000fe20008010025 */
[-C--:B------:R-:W-:Y:S01]  /*6a40*/  ISETP.LT.OR P4, PT, R10, R210.reuse, P4 ;  /* 0x000000d20a00720c */ /* 0x080fe20002781670 */
[----:B------:R-:W-:Y:S01]  /*6a50*/  FFMA.FTZ R38, R19, -UR20, R38 ;  /* 0x8000001413267c23 */ /* 0x000fe20008010026 */
[-C--:B------:R-:W-:Y:S01]  /*6a60*/  ISETP.LT.OR P1, PT, R11, R210.reuse, P1 ;  /* 0x000000d20b00720c */ /* 0x080fe20000f21670 */
[----:B------:R-:W-:Y:S01]  /*6a70*/  LDSM.16.MT88.4 R56, [R193+0xe000] ;  /* 0x00e00000c138783b */ /* 0x000fe20000004200 */
[----:B------:R-:W-:-:S02]  /*6a80*/  ISETP.LT.OR P2, PT, R44, R210, P2 ;  /* 0x000000d22c00720c */ /* 0x000fc40001741670 */
[----:B------:R-:W-:Y:S01]  /*6a90*/  FSEL R37, R48, -INF , !P5 ;  /* 0xff80000030257808 */ /* 0x000fe20006800000 */
[----:B------:R-:W-:Y:S01]  /*6aa0*/  LDSM.16.MT88.4 R136, [R192+0x10000] ;  /* 0x01000000c088783b */ /* 0x000fe20000004200 */
[----:B------:R-:W-:Y:S02]  /*6ab0*/  FSEL R21, R46, -INF , !P4 ;  /* 0xff8000002e157808 */ /* 0x000fe40006000000 */
[-C--:B------:R-:W-:Y:S01]  /*6ac0*/  ISETP.GE.AND P5, PT, R15, R209.reuse, PT ;  /* 0x000000d10f00720c */ /* 0x080fe20003fa6270 */
[----:B------:R-:W-:Y:S01]  /*6ad0*/  LDSM.16.MT88.4 R48, [R194+0xe000] ;  /* 0x00e00000c230783b */ /* 0x000fe20000004200 */
[----:B------:R-:W-:Y:S02]  /*6ae0*/  FSEL R23, R47, -INF , !P1 ;  /* 0xff8000002f177808 */ /* 0x000fe40004800000 */
[----:B------:R-:W-:Y:S02]  /*6af0*/  ISETP.GE.AND P4, PT, R8, R209, PT ;  /* 0x000000d10800720c */ /* 0x000fe40003f86270 */
[----:B------:R-:W-:-:S02]  /*6b00*/  FSEL R19, R31, -INF , !P2 ;  /* 0xff8000001f137808 */ /* 0x000fc40005000000 */
[-C--:B------:R-:W-:Y:S02]  /*6b10*/  ISETP.GE.AND P1, PT, R9, R209.reuse, PT ;  /* 0x000000d10900720c */ /* 0x080fe40003f26270 */
[----:B------:R-:W-:Y:S02]  /*6b20*/  ISETP.GE.AND P2, PT, R4, R209, PT ;  /* 0x000000d10400720c */ /* 0x000fe40003f46270 */
[----:B------:R-:W-:Y:S02]  /*6b30*/  IABS R54, R54 ;  /* 0x0000003600367213 */ /* 0x000fe40000000000 */
[-C--:B------:R-:W-:Y:S02]  /*6b40*/  ISETP.LT.OR P5, PT, R15, R210.reuse, P5 ;  /* 0x000000d20f00720c */ /* 0x080fe40002fa1670 */
[-C--:B------:R-:W-:Y:S02]  /*6b50*/  ISETP.LT.OR P4, PT, R8, R210.reuse, P4 ;  /* 0x000000d20800720c */ /* 0x080fe40002781670 */
[----:B------:R-:W-:-:S02]  /*6b60*/  ISETP.LT.OR P1, PT, R9, R210, P1 ;  /* 0x000000d20900720c */ /* 0x000fc40000f21670 */
[----:B------:R-:W-:Y:S02]  /*6b70*/  ISETP.LT.OR P2, PT, R4, R210, P2 ;  /* 0x000000d20400720c */ /* 0x000fe40001741670 */
[----:B------:R-:W-:Y:S02]  /*6b80*/  I2FP.F32.S32 R54, R54 ;  /* 0x0000003600367245 */ /* 0x000fe40000201400 */
[----:B------:R-:W-:Y:S02]  /*6b90*/  FSEL R17, R17, -INF , !P5 ;  /* 0xff80000011117808 */ /* 0x000fe40006800000 */
[----:B------:R-:W-:Y:S01]  /*6ba0*/  FSEL R171, R171, -INF , !P4 ;  /* 0xff800000abab7808 */ /* 0x000fe20006000000 */
[----:B------:R-:W-:Y:S01]  /*6bb0*/  FFMA.FTZ R35, R54, -UR20, R35 ;  /* 0x8000001436237c23 */ /* 0x000fe20008010023 */
[----:B------:R-:W-:Y:S02]  /*6bc0*/  ISETP.GE.AND P5, PT, R42, R209, PT ;  /* 0x000000d12a00720c */ /* 0x000fe40003fa6270 */
[----:B------:R-:W-:-:S02]  /*6bd0*/  FSEL R223, R223, -INF , !P1 ;  /* 0xff800000dfdf7808 */ /* 0x000fc40004800000 */
[-C--:B------:R-:W-:Y:S02]  /*6be0*/  ISETP.GE.AND P4, PT, R28, R209.reuse, PT ;  /* 0x000000d11c00720c */ /* 0x080fe40003f86270 */
[----:B------:R-:W-:Y:S02]  /*6bf0*/  FSEL R219, R219, -INF , !P2 ;  /* 0xff800000dbdb7808 */ /* 0x000fe40005000000 */
[-C--:B------:R-:W-:Y:S02]  /*6c00*/  ISETP.GE.AND P1, PT, R40, R209.reuse, PT ;  /* 0x000000d12800720c */ /* 0x080fe40003f26270 */
[----:B------:R-:W-:Y:S02]  /*6c10*/  ISETP.GE.AND P2, PT, R14, R209, PT ;  /* 0x000000d10e00720c */ /* 0x000fe40003f46270 */
[-C--:B------:R-:W-:Y:S02]  /*6c20*/  ISETP.LT.OR P5, PT, R42, R210.reuse, P5 ;  /* 0x000000d22a00720c */ /* 0x080fe40002fa1670 */
[----:B------:R-:W-:-:S02]  /*6c30*/  ISETP.LT.OR P4, PT, R28, R210, P4 ;  /* 0x000000d21c00720c */ /* 0x000fc40002781670 */
[-C--:B------:R-:W-:Y:S02]  /*6c40*/  ISETP.LT.OR P1, PT, R40, R210.reuse, P1 ;  /* 0x000000d22800720c */ /* 0x080fe40000f21670 */
[----:B------:R-:W-:Y:S02]  /*6c50*/  ISETP.LT.OR P2, PT, R14, R210, P2 ;  /* 0x000000d20e00720c */ /* 0x000fe40001741670 */
[----:B------:R-:W-:Y:S02]  /*6c60*/  FSEL R173, R26, -INF , !P5 ;  /* 0xff8000001aad7808 */ /* 0x000fe40006800000 */
[----:B------:R-:W-:Y:S02]  /*6c70*/  FSEL R215, R215, -INF , !P4 ;  /* 0xff800000d7d77808 */ /* 0x000fe40006000000 */
[----:B------:R-:W-:Y:S02]  /*6c80*/  ISETP.GE.AND P5, PT, R13, R206, PT ;  /* 0x000000ce0d00720c */ /* 0x000fe40003fa6270 */
[----:B------:R-:W-:-:S02]  /*6c90*/  FSEL R217, R35, -INF , !P1 ;  /* 0xff80000023d97808 */ /* 0x000fc40004800000 */
[-C--:B------:R-:W-:Y:S02]  /*6ca0*/  ISETP.GE.AND P4, PT, R45, R206.reuse, PT ;  /* 0x000000ce2d00720c */ /* 0x080fe40003f86270 */
[----:B------:R-:W-:Y:S02]  /*6cb0*/  FSEL R151, R38, -INF , !P2 ;  /* 0xff80000026977808 */ /* 0x000fe40005000000 */
[-C--:B------:R-:W-:Y:S02]  /*6cc0*/  ISETP.GE.AND P2, PT, R12, R206.reuse, PT ;  /* 0x000000ce0c00720c */ /* 0x080fe40003f46270 */
[----:B------:R-:W-:Y:S02]  /*6cd0*/  FSEL R35, R70, -INF , !P0 ;  /* 0xff80000046237808 */ /* 0x000fe40004000000 */
[----:B------:R-:W-:Y:S02]  /*6ce0*/  ISETP.GE.AND P0, PT, R10, R206, PT ;  /* 0x000000ce0a00720c */ /* 0x000fe40003f06270 */
[-C--:B------:R-:W-:Y:S01]  /*6cf0*/  ISETP.LT.OR P5, PT, R13, R207.reuse, P5 ;  /* 0x000000cf0d00720c */ /* 0x080fe20002fa1670 */
[C---:B------:R-:W-:Y:S01]  /*6d00*/  IMAD.IADD R13, R208.reuse, 0x1, -R13 ;  /* 0x00000001d00d7824 */ /* 0x040fe200078e0a0d */
[-C--:B------:R-:W-:Y:S01]  /*6d10*/  ISETP.LT.OR P4, PT, R45, R207.reuse, P4 ;  /* 0x000000cf2d00720c */ /* 0x080fe20002781670 */
[----:B------:R-:W-:Y:S01]  /*6d20*/  IMAD.IADD R45, R208, 0x1, -R45 ;  /* 0x00000001d02d7824 */ /* 0x000fe200078e0a2d */
[-C--:B------:R-:W-:Y:S01]  /*6d30*/  ISETP.LT.OR P2, PT, R12, R207.reuse, P2 ;  /* 0x000000cf0c00720c */ /* 0x080fe20001741670 */
[----:B------:R-:W-:Y:S01]  /*6d40*/  IMAD.IADD R12, R208, 0x1, -R12 ;  /* 0x00000001d00c7824 */ /* 0x000fe200078e0a0c */
[----:B------:R-:W-:Y:S01]  /*6d50*/  ISETP.LT.OR P0, PT, R10, R207, P0 ;  /* 0x000000cf0a00720c */ /* 0x000fe20000701670 */
[----:B------:R-:W-:Y:S01]  /*6d60*/  IMAD.IADD R10, R208, 0x1, -R10 ;  /* 0x00000001d00a7824 */ /* 0x000fe200078e0a0a */
[----:B------:R-:W-:-:S02]  /*6d70*/  ISETP.GE.AND P1, PT, R2, R209, PT ;  /* 0x000000d10200720c */ /* 0x000fc40003f26270 */
[----:B------:R-:W-:Y:S02]  /*6d80*/  IABS R13, R13 ;  /* 0x0000000d000d7213 */ /* 0x000fe40000000000 */
[----:B------:R-:W-:Y:S02]  /*6d90*/  IABS R45, R45 ;  /* 0x0000002d002d7213 */ /* 0x000fe40000000000 */
[----:B------:R-:W-:Y:S02]  /*6da0*/  IABS R12, R12 ;  /* 0x0000000c000c7213 */ /* 0x000fe40000000000 */
[----:B------:R-:W-:Y:S02]  /*6db0*/  IABS R10, R10 ;  /* 0x0000000a000a7213 */ /* 0x000fe40000000000 */
[----:B------:R-:W-:Y:S02]  /*6dc0*/  ISETP.LT.OR P1, PT, R2, R210, P1 ;  /* 0x000000d20200720c */ /* 0x000fe40000f21670 */
[----:B------:R-:W-:-:S02]  /*6dd0*/  I2FP.F32.S32 R26, R13 ;  /* 0x0000000d001a7245 */ /* 0x000fc40000201400 */
[----:B------:R-:W-:Y:S02]  /*6de0*/  I2FP.F32.S32 R38, R45 ;  /* 0x0000002d00267245 */ /* 0x000fe40000201400 */
[----:B------:R-:W-:Y:S01]  /*6df0*/  I2FP.F32.S32 R13, R12 ;  /* 0x0000000c000d7245 */ /* 0x000fe20000201400 */
[----:B------:R-:W-:Y:S01]  /*6e00*/  FFMA.FTZ R26, R26, -UR20, R69 ;  /* 0x800000141a1a7c23 */ /* 0x000fe20008010045 */
[----:B------:R-:W-:Y:S01]  /*6e10*/  I2FP.F32.S32 R10, R10 ;  /* 0x0000000a000a7245 */ /* 0x000fe20000201400 */
[----:B------:R-:W-:Y:S01]  /*6e20*/  FFMA.FTZ R29, R38, -UR20, R29 ;  /* 0x80000014261d7c23 */ /* 0x000fe2000801001d */
[----:B------:R-:W-:Y:S01]  /*6e30*/  FSEL R149, R149, -INF , !P1 ;  /* 0xff80000095957808 */ /* 0x000fe20004800000 */
[----:B------:R-:W-:Y:S01]  /*6e40*/  FFMA.FTZ R13, R13, -UR20, R30 ;  /* 0x800000140d0d7c23 */ /* 0x000fe2000801001e */
[----:B------:R-:W-:Y:S01]  /*6e50*/  ISETP.GE.AND P1, PT, R11, R206, PT ;  /* 0x000000ce0b00720c */ /* 0x000fe20003f26270 */
[----:B------:R-:W-:Y:S01]  /*6e60*/  FFMA.FTZ R41, R10, -UR20, R41 ;  /* 0x800000140a297c23 */ /* 0x000fe20008010029 */
[----:B------:R-:W-:Y:S01]  /*6e70*/  FSEL R31, R29, -INF , !P4 ;  /* 0xff8000001d1f7808 */ /* 0x000fe20006000000 */
[C---:B------:R-:W-:Y:S01]  /*6e80*/  IMAD.IADD R10, R208.reuse, 0x1, -R15 ;  /* 0x00000001d00a7824 */ /* 0x040fe200078e0a0f */
[----:B------:R-:W-:Y:S01]  /*6e90*/  ISETP.LT.OR P1, PT, R11, R207, P1 ;  /* 0x000000cf0b00720c */ /* 0x000fe20000f21670 */
[----:B------:R-:W-:Y:S01]  /*6ea0*/  IMAD.IADD R11, R208, 0x1, -R11 ;  /* 0x00000001d00b7824 */ /* 0x000fe200078e0a0b */
[----:B------:R-:W-:-:S02]  /*6eb0*/  FSEL R29, R13, -INF , !P2 ;  /* 0xff8000000d1d7808 */ /* 0x000fc40005000000 */
[----:B------:R-:W-:Y:S02]  /*6ec0*/  FSEL R13, R41, -INF , !P0 ;  /* 0xff800000290d7808 */ /* 0x000fe40004000000 */
[CC--:B------:R-:W-:Y:S02]  /*6ed0*/  ISETP.GE.AND P0, PT, R4.reuse, R206.reuse, PT ;  /* 0x000000ce0400720c */ /* 0x0c0fe40003f06270 */
[----:B------:R-:W-:Y:S02]  /*6ee0*/  IABS R11, R11 ;  /* 0x0000000b000b7213 */ /* 0x000fe40000000000 */
[----:B------:R-:W-:Y:S01]  /*6ef0*/  ISETP.LT.OR P0, PT, R4, R207, P0 ;  /* 0x000000cf0400720c */ /* 0x000fe20000701670 */
[----:B------:R-:W-:Y:S01]  /*6f00*/  IMAD.IADD R4, R208, 0x1, -R4 ;  /* 0x00000001d0047824 */ /* 0x000fe200078e0a04 */
[----:B------:R-:W-:Y:S02]  /*6f10*/  I2FP.F32.S32 R11, R11 ;  /* 0x0000000b000b7245 */ /* 0x000fe40000201400 */
[----:B------:R-:W-:-:S02]  /*6f20*/  ISETP.GE.AND P4, PT, R15, R206, PT ;  /* 0x000000ce0f00720c */ /* 0x000fc40003f86270 */
[----:B------:R-:W-:Y:S01]  /*6f30*/  IABS R4, R4 ;  /* 0x0000000400047213 */ /* 0x000fe20000000000 */
[----:B------:R-:W-:Y:S01]  /*6f40*/  FFMA.FTZ R11, R11, -UR20, R16 ;  /* 0x800000140b0b7c23 */ /* 0x000fe20008010010 */
[----:B------:R-:W-:Y:S02]  /*6f50*/  ISETP.LT.OR P4, PT, R15, R207, P4 ;  /* 0x000000cf0f00720c */ /* 0x000fe40002781670 */
[----:B------:R-:W-:Y:S02]  /*6f60*/  I2FP.F32.S32 R47, R4 ;  /* 0x00000004002f7245 */ /* 0x000fe40000201400 */
[----:B------:R-:W-:Y:S02]  /*6f70*/  FSEL R15, R11, -INF , !P1 ;  /* 0xff8000000b0f7808 */ /* 0x000fe40004800000 */
[----:B------:R-:W-:Y:S01]  /*6f80*/  FMNMX.FTZ R4, R3, R43, !PT ;  /* 0x0000002b03047209 */ /* 0x000fe20007810000 */
[----:B------:R-:W-:Y:S01]  /*6f90*/  FFMA.FTZ R24, R47, -UR20, R24 ;  /* 0x800000142f187c23 */ /* 0x000fe20008010018 */
[----:B------:R-:W-:-:S02]  /*6fa0*/  ISETP.GE.AND P1, PT, R8, R206, PT ;  /* 0x000000ce0800720c */ /* 0x000fc40003f26270 */
[----:B------:R-:W-:Y:S02]  /*6fb0*/  FSEL R33, R26, -INF , !P5 ;  /* 0xff8000001a217808 */ /* 0x000fe40006800000 */
[----:B------:R-:W-:Y:S02]  /*6fc0*/  ISETP.GE.AND P5, PT, R44, R206, PT ;  /* 0x000000ce2c00720c */ /* 0x000fe40003fa6270 */
[----:B------:R-:W-:Y:S02]  /*6fd0*/  FMNMX.FTZ R4, R39, R4, !PT ;  /* 0x0000000427047209 */ /* 0x000fe40007810000 */
[-C--:B------:R-:W-:Y:S01]  /*6fe0*/  ISETP.LT.OR P1, PT, R8, R207.reuse, P1 ;  /* 0x000000cf0800720c */ /* 0x080fe20000f21670 */
[----:B------:R-:W-:Y:S01]  /*6ff0*/  IMAD.IADD R8, R208, 0x1, -R8 ;  /* 0x00000001d0087824 */ /* 0x000fe200078e0a08 */
[----:B------:R-:W-:Y:S01]  /*7000*/  ISETP.LT.OR P5, PT, R44, R207, P5 ;  /* 0x000000cf2c00720c */ /* 0x000fe20002fa1670 */
[----:B------:R-:W-:Y:S01]  /*7010*/  IMAD.IADD R44, R208, 0x1, -R44 ;  /* 0x00000001d02c7824 */ /* 0x000fe200078e0a2c */
[----:B------:R-:W-:-:S02]  /*7020*/  FMNMX.FTZ R4, R37, R4, !PT ;  /* 0x0000000425047209 */ /* 0x000fc40007810000 */
[----:B------:R-:W-:Y:S02]  /*7030*/  ISETP.GE.AND P2, PT, R9, R206, PT ;  /* 0x000000ce0900720c */ /* 0x000fe40003f46270 */
[----:B------:R-:W-:Y:S02]  /*7040*/  IABS R8, R8 ;  /* 0x0000000800087213 */ /* 0x000fe40000000000 */
[----:B------:R-:W-:Y:S02]  /*7050*/  FMNMX.FTZ R4, R23, R4, !PT ;  /* 0x0000000417047209 */ /* 0x000fe40007810000 */
[----:B------:R-:W-:Y:S02]  /*7060*/  IABS R44, R44 ;  /* 0x0000002c002c7213 */ /* 0x000fe40000000000 */
[----:B------:R-:W-:Y:S01]  /*7070*/  ISETP.LT.OR P2, PT, R9, R207, P2 ;  /* 0x000000cf0900720c */ /* 0x000fe20001741670 */
[----:B------:R-:W-:Y:S01]  /*7080*/  IMAD.IADD R9, R208, 0x1, -R9 ;  /* 0x00000001d0097824 */ /* 0x000fe200078e0a09 */
[----:B------:R-:W-:-:S02]  /*7090*/  I2FP.F32.S32 R45, R8 ;  /* 0x00000008002d7245 */ /* 0x000fc40000201400 */
[----:B------:R-:W-:Y:S02]  /*70a0*/  FMNMX.FTZ R4, R21, R4, !PT ;  /* 0x0000000415047209 */ /* 0x000fe40007810000 */
[----:B------:R-:W-:Y:S01]  /*70b0*/  FMNMX.FTZ R8, R35, R33, !PT ;  /* 0x0000002123087209 */ /* 0x000fe20007810000 */
[----:B------:R-:W-:Y:S01]  /*70c0*/  FFMA.FTZ R34, R45, -UR20, R34 ;  /* 0x800000142d227c23 */ /* 0x000fe20008010022 */
[----:B------:R-:W-:Y:S01]  /*70d0*/  IABS R10, R10 ;  /* 0x0000000a000a7213 */ /* 0x000fe20000000000 */
[----:B------:R-:W-:Y:S01]  /*70e0*/  IMAD.IADD R45, R208, 0x1, -R14 ;  /* 0x00000001d02d7824 */ /* 0x000fe200078e0a0e */
[----:B------:R-:W-:Y:S02]  /*70f0*/  I2FP.F32.S32 R11, R44 ;  /* 0x0000002c000b7245 */ /* 0x000fe40000201400 */
[----:B------:R-:W-:Y:S02]  /*7100*/  FMNMX.FTZ R4, R19, R4, !PT ;  /* 0x0000000413047209 */ /* 0x000fe40007810000 */
[----:B------:R-:W-:Y:S01]  /*7110*/  FMNMX.FTZ R8, R31, R8, !PT ;  /* 0x000000081f087209 */ /* 0x000fe20007810000 */
[----:B------:R-:W-:Y:S01]  /*7120*/  FFMA.FTZ R11, R11, -UR20, R20 ;  /* 0x800000140b0b7c23 */ /* 0x000fe20008010014 */
[----:B------:R-:W-:-:S02]  /*7130*/  IABS R9, R9 ;  /* 0x0000000900097213 */ /* 0x000fc40000000000 */
[----:B------:R-:W-:Y:S02]  /*7140*/  I2FP.F32.S32 R41, R10 ;  /* 0x0000000a00297245 */ /* 0x000fe40000201400 */
[----:B------:R-:W-:Y:S02]  /*7150*/  FMNMX.FTZ R4, R17, R4, !PT ;  /* 0x0000000411047209 */ /* 0x000fe40007810000 */
[----:B------:R-:W-:Y:S01]  /*7160*/  FMNMX.FTZ R8, R29, R8, !PT ;  /* 0x000000081d087209 */ /* 0x000fe20007810000 */
[----:B------:R-:W-:Y:S01]  /*7170*/  FFMA.FTZ R32, R41, -UR20, R32 ;  /* 0x8000001429207c23 */ /* 0x000fe20008010020 */
[----:B------:R-:W-:Y:S02]  /*7180*/  I2FP.F32.S32 R9, R9 ;  /* 0x0000000900097245 */ /* 0x000fe40000201400 */
[----:B------:R-:W-:Y:S02]  /*7190*/  FSEL R11, R11, -INF , !P5 ;  /* 0xff8000000b0b7808 */ /* 0x000fe40006800000 */
[----:B------:R-:W-:Y:S01]  /*71a0*/  ISETP.GE.AND P5, PT, R42, R206, PT ;  /* 0x000000ce2a00720c */ /* 0x000fe20003fa6270 */
[----:B------:R-:W-:Y:S01]  /*71b0*/  FFMA.FTZ R18, R9, -UR20, R18 ;  /* 0x8000001409127c23 */ /* 0x000fe20008010012 */
[----:B------:R-:W-:-:S02]  /*71c0*/  FMNMX.FTZ R4, R223, R4, !PT ;  /* 0x00000004df047209 */ /* 0x000fc40007810000 */
[----:B------:R-:W-:Y:S02]  /*71d0*/  FMNMX.FTZ R8, R15, R8, !PT ;  /* 0x000000080f087209 */ /* 0x000fe40007810000 */
[----:B------:R-:W-:Y:S02]  /*71e0*/  FSEL R9, R32, -INF , !P4 ;  /* 0xff80000020097808 */ /* 0x000fe40006000000 */
[----:B------:R-:W-:Y:S02]  /*71f0*/  ISETP.GE.AND P4, PT, R40, R206, PT ;  /* 0x000000ce2800720c */ /* 0x000fe40003f86270 */
[----:B------:R-:W-:Y:S01]  /*7200*/  ISETP.LT.OR P5, PT, R42, R207, P5 ;  /* 0x000000cf2a00720c */ /* 0x000fe20002fa1670 */
[----:B------:R-:W-:Y:S01]  /*7210*/  IMAD.IADD R42, R208, 0x1, -R42 ;  /* 0x00000001d02a7824 */ /* 0x000fe200078e0a2a */
[----:B------:R-:W-:Y:S02]  /*7220*/  FMNMX.FTZ R4, R171, R4, !PT ;  /* 0x00000004ab047209 */ /* 0x000fe40007810000 */
[----:B------:R-:W-:-:S02]  /*7230*/  FMNMX.FTZ R8, R13, R8, !PT ;  /* 0x000000080d087209 */ /* 0x000fc40007810000 */
[----:B------:R-:W-:Y:S02]  /*7240*/  FSEL R179, R18, -INF , !P2 ;  /* 0xff80000012b37808 */ /* 0x000fe40005000000 */
[----:B------:R-:W-:Y:S01]  /*7250*/  ISETP.LT.OR P4, PT, R40, R207, P4 ;  /* 0x000000cf2800720c */ /* 0x000fe20002781670 */
[----:B------:R-:W-:Y:S01]  /*7260*/  IMAD.IADD R40, R208, 0x1, -R40 ;  /* 0x00000001d0287824 */ /* 0x000fe200078e0a28 */
[----:B------:R-:W-:Y:S02]  /*7270*/  ISETP.GE.AND P2, PT, R28, R206, PT ;  /* 0x000000ce1c00720c */ /* 0x000fe40003f46270 */
        /* <DEDUP_REMOVED lines=9> */
[----:B------:R-:W-:-:S02]  /*7310*/  FSEL R175, R34, -INF , !P1 ;  /* 0xff80000022af7808 */ /* 0x000fc40004800000 */
[----:B------:R-:W-:Y:S01]  /*7320*/  FMNMX.FTZ R4, R217, R4, !PT ;  /* 0x00000004d9047209 */ /* 0x000fe20007810000 */
[----:B------:R-:W-:Y:S01]  /*7330*/  FFMA.FTZ R22, R41, -UR20, R22 ;  /* 0x8000001429167c23 */ /* 0x000fe20008010016 */
[----:B------:R-:W-:Y:S01]  /*7340*/  FMNMX.FTZ R8, R179, R8, !PT ;  /* 0x00000008b3087209 */ /* 0x000fe20007810000 */
[----:B------:R-:W-:Y:S01]  /*7350*/  IMAD.IADD R41, R208, 0x1, -R2 ;  /* 0x00000001d0297824 */ /* 0x000fe200078e0a02 */
[----:B------:R-:W-:Y:S02]  /*7360*/  IABS R28, R28 ;  /* 0x0000001c001c7213 */ /* 0x000fe40000000000 */
[----:B------:R-:W-:Y:S02]  /*7370*/  I2FP.F32.S32 R40, R40 ;  /* 0x0000002800287245 */ /* 0x000fe40000201400 */
[----:B------:R-:W-:Y:S02]  /*7380*/  FSEL R147, R24, -INF , !P0 ;  /* 0xff80000018937808 */ /* 0x000fe40004000000 */
[----:B------:R-:W-:Y:S01]  /*7390*/  FMNMX.FTZ R4, R215, R4, !PT ;  /* 0x00000004d7047209 */ /* 0x000fe20007810000 */
[----:B------:R-:W-:Y:S01]  /*73a0*/  FFMA.FTZ R25, R40, -UR20, R25 ;  /* 0x8000001428197c23 */ /* 0x000fe20008010019 */
[----:B------:R-:W-:-:S02]  /*73b0*/  FMNMX.FTZ R8, R175, R8, !PT ;  /* 0x00000008af087209 */ /* 0x000fc40007810000 */
[----:B------:R-:W-:Y:S02]  /*73c0*/  I2FP.F32.S32 R28, R28 ;  /* 0x0000001c001c7245 */ /* 0x000fe40000201400 */
[----:B------:R-:W-:Y:S02]  /*73d0*/  IABS R45, R45 ;  /* 0x0000002d002d7213 */ /* 0x000fe40000000000 */
[----:B------:R-:W-:Y:S01]  /*73e0*/  FMNMX.FTZ R4, R151, R4, !PT ;  /* 0x0000000497047209 */ /* 0x000fe20007810000 */
[----:B------:R-:W-:Y:S01]  /*73f0*/  FFMA.FTZ R27, R28, -UR20, R27 ;  /* 0x800000141c1b7c23 */ /* 0x000fe2000801001b */
[----:B------:R-:W-:Y:S02]  /*7400*/  FSEL R145, R22, -INF , !P5 ;  /* 0xff80000016917808 */ /* 0x000fe40006800000 */
[----:B------:R-:W-:Y:S02]  /*7410*/  FMNMX.FTZ R8, R147, R8, !PT ;  /* 0x0000000893087209 */ /* 0x000fe40007810000 */
[----:B------:R-:W-:-:S02]  /*7420*/  IABS R41, R41 ;  /* 0x0000002900297213 */ /* 0x000fc40000000000 */
        /* <DEDUP_REMOVED lines=8> */
[-C--:B------:R-:W-:Y:S02]  /*74b0*/  ISETP.LT.OR P1, PT, R14, R207.reuse, P1 ;  /* 0x000000cf0e00720c */ /* 0x080fe40000f21670 */
[C---:B------:R-:W-:Y:S01]  /*74c0*/  ISETP.GE.AND P0, PT, R2.reuse, R206, PT ;  /* 0x000000ce0200720c */ /* 0x040fe20003f06270 */
        /* <DEDUP_REMOVED lines=22> */
[----:B------:R-:W2:Y:S01]  /*7630*/  LDSM.16.MT88.4 R40, [R196+0xe000] ;  /* 0x00e00000c428783b */ /* 0x000ea20000004200 */
[--C-:B------:R-:W-:Y:S01]  /*7640*/  FFMA.FTZ R158, R37, UR16, -R140.reuse ;  /* 0x00000010259e7c23 */ /* 0x100fe2000801088c */
[--C-:B------:R-:W-:Y:S01]  /*7650*/  FFMA.FTZ R157, R19, UR16, -R140.reuse ;  /* 0x00000010139d7c23 */ /* 0x100fe2000801088c */
[----:B------:R-:W-:Y:S01]  /*7660*/  MUFU.EX2 R167, R167 ;  /* 0x000000a700a77308 */ /* 0x000fe20000000800 */
[--C-:B------:R-:W-:Y:S01]  /*7670*/  FFMA.FTZ R0, R17, UR16, -R140.reuse ;  /* 0x0000001011007c23 */ /* 0x100fe2000801088c */
[--C-:B------:R-:W-:Y:S01]  /*7680*/  FFMA.FTZ R161, R23, UR16, -R140.reuse ;  /* 0x0000001017a17c23 */ /* 0x100fe2000801088c */
[----:B------:R-:W3:Y:S01]  /*7690*/  LDSM.16.MT88.4 R16, [R196+0xc800] ;  /* 0x00c80000c410783b */ /* 0x000ee20000004200 */
[----:B-1----:R-:W-:Y:S01]  /*76a0*/  FMNMX.FTZ R3, R25, R2, !PT ;  /* 0x0000000219037209 */ /* 0x002fe20007810000 */
[--C-:B------:R-:W-:Y:S01]  /*76b0*/  FFMA.FTZ R156, R21, UR16, -R140.reuse ;  /* 0x00000010159c7c23 */ /* 0x100fe2000801088c */
        /* <DEDUP_REMOVED lines=20> */
[----:B------:R-:W4:Y:S01]  /*7800*/  MUFU.EX2 R158, R158 ;  /* 0x0000009e009e7308 */ /* 0x000f220000000800 */
[--C-:B------:R-:W-:Y:S01]  /*7810*/  FFMA.FTZ R2, R9, UR16, -R174.reuse ;  /* 0x0000001009027c23 */ /* 0x100fe200080108ae */
[----:B------:R-:W5:Y:S01]  /*7820*/  LDSM.16.MT88.4 R12, [R194+0xc800] ;  /* 0x00c80000c20c783b */ /* 0x000f620000004200 */
[----:B-1----:R-:W-:Y:S01]  /*7830*/  F2FP.BF16.F32.PACK_AB R96, R162, R167 ;  /* 0x000000a7a260723e */ /* 0x002fe200000010ff */
[--C-:B------:R-:W-:Y:S01]  /*7840*/  FFMA.FTZ R170, R179, UR16, -R174.reuse ;  /* 0x00000010b3aa7c23 */ /* 0x100fe200080108ae */
[--C-:B------:R-:W-:Y:S01]  /*7850*/  FFMA.FTZ R175, R175, UR16, -R174.reuse ;  /* 0x00000010afaf7c23 */ /* 0x100fe200080108ae */
[----:B------:R-:W1:Y:S01]  /*7860*/  LDSM.16.MT88.4 R8, [R196+0xe800] ;  /* 0x00e80000c408783b */ /* 0x000e620000004200 */
[--C-:B------:R-:W-:Y:S01]  /*7870*/  FFMA.FTZ R172, R147, UR16, -R174.reuse ;  /* 0x0000001093ac7c23 */ /* 0x100fe200080108ae */
[----:B------:R-:W-:Y:S01]  /*7880*/  MUFU.EX2 R164, R164 ;  /* 0x000000a400a47308 */ /* 0x000fe20000000800 */
[--C-:B------:R-:W-:Y:S01]  /*7890*/  FFMA.FTZ R179, R145, UR16, -R174.reuse ;  /* 0x0000001091b37c23 */ /* 0x100fe200080108ae */
[----:B------:R-:W-:Y:S01]  /*78a0*/  LDSM.16.MT88.4 R28, [R193+0xc800] ;  /* 0x00c80000c11c783b */ /* 0x000fe20000004200 */
[--C-:B------:R-:W-:Y:S01]  /*78b0*/  FFMA.FTZ R214, R143, UR16, -R174.reuse ;  /* 0x000000108fd67c23 */ /* 0x100fe200080108ae */
[--C-:B------:R-:W-:Y:S01]  /*78c0*/  FFMA.FTZ R217, R141, UR16, -R174.reuse ;  /* 0x000000108dd97c23 */ /* 0x100fe200080108ae */
[----:B------:R-:W-:Y:S01]  /*78d0*/  FFMA.FTZ R213, R213, UR16, -R174 ;  /* 0x00000010d5d57c23 */ /* 0x000fe200080108ae */
[--C-:B------:R-:W-:Y:S01]  /*78e0*/  FFMA.FTZ R178, R151, UR16, -R140.reuse ;  /* 0x0000001097b27c23 */ /* 0x100fe2000801088c */
[----:B------:R-:W-:Y:S01]  /*78f0*/  FFMA.FTZ R219, R149, UR16, -R140 ;  /* 0x0000001095db7c23 */ /* 0x000fe2000801088c */
[----:B------:R-:W2:Y:S01]  /*7900*/  MUFU.EX2 R169, R169 ;  /* 0x000000a900a97308 */ /* 0x000ea20000000800 */
[----:B----4-:R-:W-:Y:S01]  /*7910*/  F2FP.BF16.F32.PACK_AB R98, R158, R165 ;  /* 0x000000a59e62723e */ /* 0x010fe200000010ff */
[----:B------:R-:W-:Y:S01]  /*7920*/  FFMA.FTZ R174, R177, UR16, -R174 ;  /* 0x00000010b1ae7c23 */ /* 0x000fe200080108ae */
[----:B------:R-:W-:Y:S01]  /*7930*/  LDSM.16.MT88.4 R148, [R192+0x11000] ;  /* 0x01100000c094783b */ /* 0x000fe20000004200 */
[----:B------:R-:W-:Y:S01]  /*7940*/  FADD.FTZ R162, R167, R162 ;  /* 0x000000a2a7a27221 */ /* 0x000fe20000010000 */
[----:B------:R-:W-:-:S02]  /*7950*/  LEA R216, P0, R133, UR12, 0x1 ;  /* 0x0000000c85d87c11 */ /* 0x000fc4000f8008ff */
[----:B------:R-:W-:Y:S01]  /*7960*/  LDSM.16.MT88.4 R140, [R196+0xd800] ;  /* 0x00d80000c48c783b */ /* 0x000fe20000004200 */
[----:B------:R-:W-:Y:S01]  /*7970*/  MUFU.EX2 R163, R163 ;  /* 0x000000a300a37308 */ /* 0x000fe20000000800 */
[----:B------:R-:W-:-:S04]  /*7980*/  FADD.FTZ R165, R165, R162 ;  /* 0x000000a2a5a57221 */ /* 0x000fc80000010000 */
[----:B------:R-:W-:-:S03]  /*7990*/  FADD.FTZ R158, R158, R165 ;  /* 0x000000a59e9e7221 */ /* 0x000fc60000010000 */
        /* <DEDUP_REMOVED lines=39> */
[C---:B---3--:R-:W-:Y:S01]  /*7c10*/  HMMA.16816.F32.BF16 R128, R32.reuse, R16, R128 ;  /* 0x000000102080723c */ /* 0x048fe20000041880 */
[----:B------:R-:W-:Y:S05]  /*7c20*/  MUFU.EX2 R168, R168 ;  /* 0x000000a800a87308 */ /* 0x000fea0000000800 */
[C---:B------:R-:W-:Y:S01]  /*7c30*/  HMMA.16816.F32.BF16 R124, R32.reuse, R18, R124 ;  /* 0x00000012207c723c */ /* 0x040fe2000004187c */
[----:B------:R-:W3:Y:S02]  /*7c40*/  LDSM.16.MT88.4 R16, [R192+0xe800] ;  /* 0x00e80000c010783b */ /* 0x000ee40000004200 */
[----:B------:R-:W4:Y:S01]  /*7c50*/  MUFU.EX2 R173, R173 ;  /* 0x000000ad00ad7308 */ /* 0x000f220000000800 */
[C---:B--2---:R-:W-:Y:S01]  /*7c60*/  F2FP.BF16.F32.PACK_AB R144, R171.reuse, R166 ;  /* 0x000000a6ab90723e */ /* 0x044fe200000010ff */
[----:B------:R-:W-:Y:S01]  /*7c70*/  FADD.FTZ R166, R166, R157 ;  /* 0x0000009da6a67221 */ /* 0x000fe20000010000 */
[----:B-----5:R-:W-:Y:S03]  /*7c80*/  HMMA.16816.F32.BF16 R120, R32, R12, R120 ;  /* 0x0000000c2078723c */ /* 0x020fe60000041878 */
[----:B------:R-:W-:-:S02]  /*7c90*/  FADD.FTZ R171, R171, R166 ;  /* 0x000000a6abab7221 */ /* 0x000fc40000010000 */
[----:B------:R-:W-:Y:S01]  /*7ca0*/  MUFU.EX2 R170, R170 ;  /* 0x000000aa00aa7308 */ /* 0x000fe20000000800 */
[C---:B------:R-:W-:Y:S01]  /*7cb0*/  HMMA.16816.F32.BF16 R116, R32.reuse, R14, R116 ;  /* 0x0000000e2074723c */ /* 0x040fe20000041874 */
[----:B------:R-:W2:Y:S05]  /*7cc0*/  LDSM.16.MT88.4 R12, [R196+0x10800] ;  /* 0x01080000c40c783b */ /* 0x000eaa0000004200 */
[----:B-1----:R-:W-:Y:S01]  /*7cd0*/  HMMA.16816.F32.BF16 R36, R32, R8, R36 ;  /* 0x000000082024723c */ /* 0x002fe20000041824 */
[----:B------:R-:W1:Y:S01]  /*7ce0*/  MUFU.EX2 R175, R175 ;  /* 0x000000af00af7308 */ /* 0x000e620000000800 */
[----:B----4-:R-:W-:Y:S01]  /*7cf0*/  F2FP.BF16.F32.PACK_AB R146, R173, R168 ;  /* 0x000000a8ad92723e */ /* 0x010fe200000010ff */
        /* <DEDUP_REMOVED lines=219> */
.L_x_6937:
[----:B------:R-:W-:-:S04]  /*8ab0*/  ULEA UR4, -UR6, URZ, 0x6 ;  /* 0x0000003f06047291 */ /* 0x000fc8000f8e313f */
[----:B------:R-:W-:Y:S02]  /*8ac0*/  USHF.R.S32.HI UR7, URZ, 0x1f, UR4 ;  /* 0x0000001f3f077899 */ /* 0x000fe40008011404 */
[----:B------:R-:W-:-:S04]  /*8ad0*/  MOV R5, UR4 ;  /* 0x0000000400057c02 */ /* 0x000fc80008000f00 */
[----:B------:R-:W-:-:S07]  /*8ae0*/  MOV R2, UR7 ;  /* 0x0000000700027c02 */ /* 0x000fce0008000f00 */
.L_x_6938:
        /* <DEDUP_REMOVED lines=32> */
[----:B------:R-:W-:Y:S01]  /*8cf0*/  @!P4 LDGSTS.E.BYPASS.LTC128B.128 [R204+0xe000], desc[UR26][R20.64+0x80] ;  /* 0x0e00008014cccfae */ /* 0x000fe2000b901d5a */
        /* <DEDUP_REMOVED lines=52> */
[----:B------:R1:W-:Y:S01]  /*9040*/  @!P5 LDGSTS.E.BYPASS.LTC128B.128 [R204+0xd000], desc[UR26][R8.64] ;  /* 0x0d00000008ccdfae */ /* 0x0003e2000b901d5a */
[----:B------:R-:W-:Y:S02]  /*9050*/  @!P4 LEA.HI.X R27, R0, UR25, R7, 0x1, P1 ;  /* 0x00000019001bcc11 */ /* 0x000fe400088f0c07 */
[----:B------:R-:W-:Y:S01]  /*9060*/  @!P2 LEA.HI.X R7, R152, UR25, R135, 0x1, P0 ;  /* 0x000000199807ac11 */ /* 0x000fe200080f0c87 */
        /* <DEDUP_REMOVED lines=31> */
[----:B------:R-:W5:Y:S04]  /*9260*/  LDSM.16.M88.4 R20, [R201+0x7800] ;  /* 0x00780000c914783b */ /* 0x000f680000000200 */
[----:B--2---:R-:W-:Y:S04]  /*9270*/  LDSM.16.M88.4 R24, [R198] ;  /* 0x00000000c618783b */ /* 0x004fe80000000200 */
[----:B---3--:R-:W2:Y:S04]  /*9280*/  LDSM.16.M88.4 R4, [R195+0x6000] ;  /* 0x00600000c304783b */ /* 0x008ea80000000200 */
[----:B------:R-:W3:Y:S04]  /*9290*/  LDSM.16.M88.4 R176, [R191] ;  /* 0x00000000bfb0783b */ /* 0x000ee80000000200 */
[----:B------:R-:W3:Y:S01]  /*92a0*/  LDSM.16.M88.4 R156, [R190] ;  /* 0x00000000be9c783b */ /* 0x000ee20000000200 */
[C---:B----4-:R-:W-:Y:S03]  /*92b0*/  HMMA.16816.F32.BF16 R12, R172.reuse, R152, RZ ;  /* 0x00000098ac0c723c */ /* 0x050fe600000418ff */
[----:B------:R-:W4:Y:S04]  /*92c0*/  LDSM.16.M88.4 R28, [R189] ;  /* 0x00000000bd1c783b */ /* 0x000f280000000200 */
        /* <DEDUP_REMOVED lines=10> */
[C---:B-----5:R-:W-:Y:S06]  /*9370*/  HMMA.16816.F32.BF16 R140, R172.reuse, R136, RZ ;  /* 0x00000088ac8c723c */ /* 0x060fec00000418ff */
[C---:B------:R-:W-:Y:S06]  /*9380*/  HMMA.16816.F32.BF16 R136, R172.reuse, R138, RZ ;  /* 0x0000008aac88723c */ /* 0x040fec00000418ff */
[C---:B------:R-:W-:Y:S06]  /*9390*/  HMMA.16816.F32.BF16 R32, R172.reuse, R20, RZ ;  /* 0x00000014ac20723c */ /* 0x040fec00000418ff */
[----:B------:R-:W-:Y:S01]  /*93a0*/  HMMA.16816.F32.BF16 R172, R172, R22, RZ ;  /* 0x00000016acac723c */ /* 0x000fe200000418ff */
[----:B------:R-:W-:Y:S05]  /*93b0*/  LDSM.16.M88.4 R20, [R188] ;  /* 0x00000000bc14783b */ /* 0x000fea0000000200 */
[----:B------:R-:W-:Y:S01]  /*93c0*/  HMMA.16816.F32.BF16 R152, R8, R18, R152 ;  /* 0x000000120898723c */ /* 0x000fe20000041898 */
[----:B------:R-:W1:Y:S05]  /*93d0*/  LDSM.16.M88.4 R16, [R197] ;  /* 0x00000000c510783b */ /* 0x000e6a0000000200 */
[----:B--2---:R-:W-:Y:S06]  /*93e0*/  HMMA.16816.F32.BF16 R12, R24, R4, R12 ;  /* 0x00000004180c723c */ /* 0x004fec000004180c */
[C---:B---3--:R-:W-:Y:S06]  /*93f0*/  HMMA.16816.F32.BF16 R148, R8.reuse, R176, R148 ;  /* 0x000000b00894723c */ /* 0x048fec0000041894 */
[C---:B------:R-:W-:Y:S01]  /*9400*/  HMMA.16816.F32.BF16 R144, R8.reuse, R178, R144 ;  /* 0x000000b20890723c */ /* 0x040fe20000041890 */
[----:B------:R-:W-:Y:S05]  /*9410*/  LDSM.16.M88.4 R176, [R188+0x800] ;  /* 0x00080000bcb0783b */ /* 0x000fea0000000200 */
[C---:B------:R-:W-:Y:S06]  /*9420*/  HMMA.16816.F32.BF16 R140, R8.reuse, R156, R140 ;  /* 0x0000009c088c723c */ /* 0x040fec000004188c */
[C---:B------:R-:W-:Y:S01]  /*9430*/  HMMA.16816.F32.BF16 R136, R8.reuse, R158, R136 ;  /* 0x0000009e0888723c */ /* 0x040fe20000041888 */
[----:B------:R-:W-:Y:S05]  /*9440*/  LDSM.16.M88.4 R156, [R188+0x1000] ;  /* 0x00100000bc9c783b */ /* 0x000fea0000000200 */
[C---:B----4-:R-:W-:Y:S06]  /*9450*/  HMMA.16816.F32.BF16 R32, R8.reuse, R28, R32 ;  /* 0x0000001c0820723c */ /* 0x050fec0000041820 */
        /* <DEDUP_REMOVED lines=88> */
[C---:B------:R-:W-:Y:S01]  /*99e0*/  HMMA.16816.F32.BF16 R136, R176.reuse, R6, R136 ;  /* 0x00000006b088723c */ /* 0x040fe20000041888 */
[----:B------:R-:W1:Y:S05]  /*99f0*/  LDSM.16.M88.4 R4, [R188+0x4000] ;  /* 0x00400000bc04783b */ /* 0x000e6a0000000200 */
[C---:B------:R-:W-:Y:S06]  /*9a00*/  HMMA.16816.F32.BF16 R32, R176.reuse, R220, R32 ;  /* 0x000000dcb020723c */ /* 0x040fec0000041820 */
[----:B------:R-:W-:Y:S01]  /*9a10*/  HMMA.16816.F32.BF16 R172, R176, R222, R172 ;  /* 0x000000deb0ac723c */ /* 0x000fe200000418ac */
[----:B------:R-:W-:-:S05]  /*9a20*/  IMAD.MOV.U32 R221, RZ, RZ, R229 ;  /* 0x000000ffffdd7224 */ /* 0x000fca00078e00e5 */
[----:B--2---:R-:W-:Y:S06]  /*9a30*/  HMMA.16816.F32.BF16 R12, R28, R24, R12 ;  /* 0x000000181c0c723c */ /* 0x004fec000004180c */
[C---:B------:R-:W-:Y:S06]  /*9a40*/  HMMA.16816.F32.BF16 R152, R168.reuse, R226, R152 ;  /* 0x000000e2a898723c */ /* 0x040fec0000041898 */
[C---:B------:R-:W-:Y:S06]  /*9a50*/  HMMA.16816.F32.BF16 R148, R168.reuse, R164, R148 ;  /* 0x000000a4a894723c */ /* 0x040fec0000041894 */
[C---:B------:R-:W-:Y:S01]  /*9a60*/  HMMA.16816.F32.BF16 R144, R168.reuse, R166, R144 ;  /* 0x000000a6a890723c */ /* 0x040fe20000041890 */
[----:B------:R-:W2:Y:S05]  /*9a70*/  LDSM.16.M88.4 R164, [R195+0xb800] ;  /* 0x00b80000c3a4783b */ /* 0x000eaa0000000200 */
[C---:B------:R-:W-:Y:S01]  /*9a80*/  HMMA.16816.F32.BF16 R176, R168.reuse, R160, R140 ;  /* 0x000000a0a8b0723c */ /* 0x040fe2000004188c */
[----:B------:R-:W3:Y:S05]  /*9a90*/  LDSM.16.M88.4 R140, [R188+0x4800] ;  /* 0x00480000bc8c783b */ /* 0x000eea0000000200 */
[C---:B------:R-:W-:Y:S06]  /*9aa0*/  HMMA.16816.F32.BF16 R136, R168.reuse, R162, R136 ;  /* 0x000000a2a888723c */ /* 0x040fec0000041888 */
[C---:B------:R-:W-:Y:S01]  /*9ab0*/  HMMA.16816.F32.BF16 R160, R168.reuse, R156, R32 ;  /* 0x0000009ca8a0723c */ /* 0x040fe20000041820 */
[----:B------:R-:W4:Y:S05]  /*9ac0*/  LDSM.16.M88.4 R32, [R188+0x5000] ;  /* 0x00500000bc20783b */ /* 0x000f2a0000000200 */
[----:B------:R-:W-:Y:S06]  /*9ad0*/  HMMA.16816.F32.BF16 R172, R168, R158, R172 ;  /* 0x0000009ea8ac723c */ /* 0x000fec00000418ac */
[----:B-1----:R-:W-:Y:S06]  /*9ae0*/  HMMA.16816.F32.BF16 R12, R8, R4, R12 ;  /* 0x00000004080c723c */ /* 0x002fec000004180c */
[----:B------:R-:W-:Y:S01]  /*9af0*/  HMMA.16816.F32.BF16 R152, R28, R26, R152 ;  /* 0x0000001a1c98723c */ /* 0x000fe20000041898 */
[----:B------:R-:W-:-:S04]  /*9b00*/  IMAD.U32 R5, RZ, RZ, UR10 ;  /* 0x0000000aff057e24 */ /* 0x000fc8000f8e00ff */
[----:B------:R-:W-:Y:S01]  /*9b10*/  IMAD R0, R5, 0x40, R212 ;  /* 0x0000004005007824 */ /* 0x000fe200078e02d4 */
[C---:B------:R-:W-:Y:S03]  /*9b20*/  HMMA.16816.F32.BF16 R148, R28.reuse, R20, R148 ;  /* 0x000000141c94723c */ /* 0x040fe60000041894 */
[C---:B------:R-:W-:Y:S01]  /*9b30*/  VIADD R5, R0.reuse, 0x1 ;  /* 0x0000000100057836 */ /* 0x040fe20000000000 */
[C---:B------:R-:W-:Y:S02]  /*9b40*/  ISETP.GE.AND P1, PT, R0.reuse, R209, PT ;  /* 0x000000d10000720c */ /* 0x040fe40003f26270 */
[----:B------:R-:W-:Y:S01]  /*9b50*/  HMMA.16816.F32.BF16 R144, R28, R22, R144 ;  /* 0x000000161c90723c */ /* 0x000fe20000041890 */
[----:B------:R-:W1:Y:S01]  /*9b60*/  LDSM.16.M88.4 R20, [R188+0x5800] ;  /* 0x00580000bc14783b */ /* 0x000e620000000200 */
[----:B------:R-:W-:Y:S01]  /*9b70*/  ISETP.LT.OR P1, PT, R0, R210, P1 ;  /* 0x000000d20000720c */ /* 0x000fe20000f21670 */
[----:B------:R-:W-:-:S04]  /*9b80*/  DEPBAR.LE SB0, 0x0 ;  /* 0x000080000000791a */ /* 0x000fc80000000000 */
[C---:B------:R-:W-:Y:S01]  /*9b90*/  HMMA.16816.F32.BF16 R176, R28.reuse, R16, R176 ;  /* 0x000000101cb0723c */ /* 0x040fe200000418b0 */
[----:B------:R-:W-:Y:S01]  /*9ba0*/  FMUL.FTZ R2, R12, UR31 ;  /* 0x0000001f0c027c20 */ /* 0x000fe20008410000 */
[----:B------:R-:W-:Y:S01]  /*9bb0*/  FMUL.FTZ R4, R14, UR31 ;  /* 0x0000001f0e047c20 */ /* 0x000fe20008410000 */
[----:B------:R-:W-:Y:S01]  /*9bc0*/  IMAD.IADD R12, R211, 0x1, -R5 ;  /* 0x00000001d30c7824 */ /* 0x000fe200078e0a05 */
[C---:B------:R-:W-:Y:S01]  /*9bd0*/  ISETP.GE.AND P0, PT, R0.reuse, R206, PT ;  /* 0x000000ce0000720c */ /* 0x040fe20003f06270 */
[----:B------:R-:W-:Y:S01]  /*9be0*/  FMUL.FTZ R15, R15, UR31 ;  /* 0x0000001f0f0f7c20 */ /* 0x000fe20008410000 */
[----:B------:R-:W-:Y:S01]  /*9bf0*/  HMMA.16816.F32.BF16 R136, R28, R18, R136 ;  /* 0x000000121c88723c */ /* 0x000fe20000041888 */
[----:B------:R-:W5:Y:S01]  /*9c00*/  MUFU.TANH R2, R2 ;  /* 0x0000000200027308 */ /* 0x000f620000002400 */
[----:B------:R-:W-:Y:S01]  /*9c10*/  IABS R12, R12 ;  /* 0x0000000c000c7213 */ /* 0x000fe20000000000 */
[----:B------:R-:W-:Y:S01]  /*9c20*/  VIADD R16, R0, 0x30 ;  /* 0x0000003000107836 */ /* 0x000fe20000000000 */
[----:B------:R-:W-:-:S02]  /*9c30*/  ISETP.GE.AND P6, PT, R5, R209, PT ;  /* 0x000000d10500720c */ /* 0x000fc40003fc6270 */
[C---:B--2---:R-:W-:Y:S01]  /*9c40*/  HMMA.16816.F32.BF16 R160, R28.reuse, R164, R160 ;  /* 0x000000a41ca0723c */ /* 0x044fe200000418a0 */
[C---:B------:R-:W-:Y:S01]  /*9c50*/  ISETP.LT.OR P0, PT, R0.reuse, R207, P0 ;  /* 0x000000cf0000720c */ /* 0x040fe20000701670 */
[----:B------:R-:W-:Y:S01]  /*9c60*/  VIADD R19, R0, 0x29 ;  /* 0x0000002900137836 */ /* 0x000fe20000000000 */
[----:B------:R-:W2:Y:S01]  /*9c70*/  MUFU.TANH R4, R4 ;  /* 0x0000000400047308 */ /* 0x000ea20000002400 */
[----:B------:R-:W-:Y:S02]  /*9c80*/  ISETP.LT.OR P6, PT, R5, R210, P6 ;  /* 0x000000d20500720c */ /* 0x000fe400037c1670 */
[----:B------:R-:W-:Y:S06]  /*9c90*/  HMMA.16816.F32.BF16 R172, R28, R166, R172 ;  /* 0x000000a61cac723c */ /* 0x000fec00000418ac */
[C---:B------:R-:W-:Y:S06]  /*9ca0*/  HMMA.16816.F32.BF16 R152, R8.reuse, R6, R152 ;  /* 0x000000060898723c */ /* 0x040fec0000041898 */
[----:B---3--:R-:W-:Y:S01]  /*9cb0*/  HMMA.16816.F32.BF16 R148, R8, R140, R148 ;  /* 0x0000008c0894723c */ /* 0x008fe20000041894 */
[----:B------:R-:W-:Y:S01]  /*9cc0*/  FMUL.FTZ R6, R13, UR31 ;  /* 0x0000001f0d067c20 */ /* 0x000fe20008410000 */
[----:B------:R-:W-:-:S02]  /*9cd0*/  IMAD.IADD R13, R211, 0x1, -R0 ;  /* 0x00000001d30d7824 */ /* 0x000fc400078e0a00 */
[----:B------:R-:W-:Y:S02]  /*9ce0*/  IMAD.IADD R7, R208, 0x1, -R0 ;  /* 0x00000001d0077824 */ /* 0x000fe400078e0a00 */
[C---:B------:R-:W-:Y:S01]  /*9cf0*/  HMMA.16816.F32.BF16 R144, R8.reuse, R142, R144 ;  /* 0x0000008e0890723c */ /* 0x040fe20000041890 */
[----:B------:R-:W3:Y:S01]  /*9d00*/  MUFU.TANH R6, R6 ;  /* 0x0000000600067308 */ /* 0x000ee20000002400 */
[----:B------:R-:W-:Y:S01]  /*9d10*/  IABS R13, R13 ;  /* 0x0000000d000d7213 */ /* 0x000fe20000000000 */
[----:B------:R-:W-:Y:S01]  /*9d20*/  IMAD.IADD R141, R211, 0x1, -R19 ;  /* 0x00000001d38d7824 */ /* 0x000fe200078e0a13 */
[----:B------:R-:W-:Y:S02]  /*9d30*/  IABS R7, R7 ;  /* 0x0000000700077213 */ /* 0x000fe40000000000 */
[----:B------:R-:W-:Y:S01]  /*9d40*/  I2FP.F32.S32 R17, R13 ;  /* 0x0000000d00117245 */ /* 0x000fe20000201400 */
[----:B----4-:R-:W-:Y:S01]  /*9d50*/  HMMA.16816.F32.BF16 R176, R8, R32, R176 ;  /* 0x0000002008b0723c */ /* 0x010fe200000418b0 */
[----:B------:R-:W-:-:S02]  /*9d60*/  I2FP.F32.S32 R7, R7 ;  /* 0x0000000700077245 */ /* 0x000fc40000201400 */
[----:B------:R-:W-:Y:S02]  /*9d70*/  I2FP.F32.S32 R13, R12 ;  /* 0x0000000c000d7245 */ /* 0x000fe40000201400 */
[----:B------:R-:W-:Y:S01]  /*9d80*/  IABS R141, R141 ;  /* 0x0000008d008d7213 */ /* 0x000fe20000000000 */
[C---:B------:R-:W-:Y:S03]  /*9d90*/  HMMA.16816.F32.BF16 R136, R8.reuse, R34, R136 ;  /* 0x000000220888723c */ /* 0x040fe60000041888 */
[----:B------:R-:W-:Y:S02]  /*9da0*/  I2FP.F32.S32 R141, R141 ;  /* 0x0000008d008d7245 */ /* 0x000fe40000201400 */
[----:B------:R-:W-:Y:S01]  /*9db0*/  FMUL.FTZ R148, R148, UR31 ;  /* 0x0000001f94947c20 */ /* 0x000fe20008410000 */
[C---:B-1----:R-:W-:Y:S01]  /*9dc0*/  HMMA.16816.F32.BF16 R160, R8.reuse, R20, R160 ;  /* 0x0000001408a0723c */ /* 0x042fe200000418a0 */
[----:B------:R-:W-:Y:S01]  /*9dd0*/  FMUL.FTZ R150, R150, UR31 ;  /* 0x0000001f96967c20 */ /* 0x000fe20008410000 */
[----:B------:R-:W-:Y:S01]  /*9de0*/  FMUL.FTZ R214, R151, UR31 ;  /* 0x0000001f97d67c20 */ /* 0x000fe20008410000 */
[----:B------:R1:W-:Y:S02]  /*9df0*/  MUFU.TANH R213, R148 ;  /* 0x0000009400d57308 */ /* 0x0003e40000002400 */
[----:B------:R-:W-:Y:S01]  /*9e00*/  FMUL.FTZ R144, R144, UR31 ;  /* 0x0000001f90907c20 */ /* 0x000fe20008410000 */
[----:B------:R-:W-:Y:S01]  /*9e10*/  HMMA.16816.F32.BF16 R172, R8, R22, R172 ;  /* 0x0000001608ac723c */ /* 0x000fe200000418ac */
[----:B------:R-:W-:-:S04]  /*9e20*/  FMUL.FTZ R146, R146, UR31 ;  /* 0x0000001f92927c20 */ /* 0x000fc80008410000 */
[----:B------:R-:W-:Y:S02]  /*9e30*/  MUFU.TANH R220, R150 ;  /* 0x0000009600dc7308 */ /* 0x000fe40000002400 */
[----:B-----5:R-:W-:Y:S01]  /*9e40*/  FFMA.FTZ R9, R17, -UR20, R2 ;  /* 0x8000001411097c23 */ /* 0x020fe20008010002 */
[----:B------:R-:W-:Y:S01]  /*9e50*/  FMUL.FTZ R11, R152, UR31 ;  /* 0x0000001f980b7c20 */ /* 0x000fe20008410000 */
[----:B--2---:R-:W-:Y:S01]  /*9e60*/  FFMA.FTZ R2, R7, -UR20, R4 ;  /* 0x8000001407027c23 */ /* 0x004fe20008010004 */
[----:B---3--:R-:W-:Y:S01]  /*9e70*/  FFMA.FTZ R4, R13, -UR20, R6 ;  /* 0x800000140d047c23 */ /* 0x008fe20008010006 */
[----:B------:R-:W-:Y:S01]  /*9e80*/  VIADD R13, R0, 0x8 ;  /* 0x00000008000d7836 */ /* 0x000fe20000000000 */
[----:B------:R-:W-:Y:S01]  /*9e90*/  FSEL R9, R9, -INF , !P1 ;  /* 0xff80000009097808 */ /* 0x000fe20004800000 */
[----:B------:R2:W-:Y:S01]  /*9ea0*/  MUFU.TANH R6, R15 ;  /* 0x0000000f00067308 */ /* 0x0005e20000002400 */
[----:B------:R-:W-:Y:S01]  /*9eb0*/  ISETP.GE.AND P1, PT, R5, R206, PT ;  /* 0x000000ce0500720c */ /* 0x000fe20003f26270 */
[----:B------:R-:W-:Y:S01]  /*9ec0*/  FMUL.FTZ R8, R154, UR31 ;  /* 0x0000001f9a087c20 */ /* 0x000fe20008410000 */
[----:B------:R-:W-:Y:S01]  /*9ed0*/  FSEL R2, R2, -INF , !P0 ;  /* 0xff80000002027808 */ /* 0x000fe20004000000 */
[----:B------:R-:W-:Y:S01]  /*9ee0*/  IMAD.IADD R12, R211, 0x1, -R13 ;  /* 0x00000001d30c7824 */ /* 0x000fe200078e0a0d */
[----:B------:R-:W-:Y:S01]  /*9ef0*/  ISETP.LT.OR P1, PT, R5, R207, P1 ;  /* 0x000000cf0500720c */ /* 0x000fe20000f21670 */
[----:B------:R-:W-:Y:S01]  /*9f00*/  FMUL.FTZ R10, R153, UR31 ;  /* 0x0000001f990a7c20 */ /* 0x000fe20008410000 */
[----:B------:R-:W-:Y:S01]  /*9f10*/  ISETP.GE.AND P0, PT, R13, R209, PT ;  /* 0x000000d10d00720c */ /* 0x000fe20003f06270 */
[----:B------:R-:W3:Y:S01]  /*9f20*/  MUFU.TANH R11, R11 ;  /* 0x0000000b000b7308 */ /* 0x000ee20000002400 */
[----:B------:R-:W-:Y:S01]  /*9f30*/  VIADD R17, R0, 0x9 ;  /* 0x0000000900117836 */ /* 0x000fe20000000000 */
[----:B------:R-:W-:Y:S01]  /*9f40*/  IABS R12, R12 ;  /* 0x0000000c000c7213 */ /* 0x000fe20000000000 */
[----:B-1----:R-:W-:Y:S01]  /*9f50*/  FMUL.FTZ R148, R147, UR31 ;  /* 0x0000001f93947c20 */ /* 0x002fe20008410000 */
[----:B------:R-:W-:Y:S01]  /*9f60*/  ISETP.LT.OR P0, PT, R13, R210, P0 ;  /* 0x000000d20d00720c */ /* 0x000fe20000701670 */
[----:B------:R-:W-:Y:S01]  /*9f70*/  IMAD.IADD R7, R211, 0x1, -R17 ;  /* 0x00000001d3077824 */ /* 0x000fe200078e0a11 */
[----:B------:R-:W-:Y:S01]  /*9f80*/  I2FP.F32.S32 R12, R12 ;  /* 0x0000000c000c7245 */ /* 0x000fe20000201400 */
[----:B------:R-:W-:Y:S01]  /*9f90*/  FMUL.FTZ R147, R176, UR31 ;  /* 0x0000001fb0937c20 */ /* 0x000fe20008410000 */
[----:B------:R-:W1:Y:S01]  /*9fa0*/  MUFU.TANH R8, R8 ;  /* 0x0000000800087308 */ /* 0x000e620000002400 */
[----:B--2---:R-:W-:Y:S01]  /*9fb0*/  IMAD.IADD R15, R208, 0x1, -R5 ;  /* 0x00000001d00f7824 */ /* 0x004fe200078e0a05 */
[----:B------:R-:W-:Y:S01]  /*9fc0*/  FSEL R5, R4, -INF , !P6 ;  /* 0xff80000004057808 */ /* 0x000fe20007000000 */
[----:B------:R-:W-:Y:S01]  /*9fd0*/  FMUL.FTZ R4, R155, UR31 ;  /* 0x0000001f9b047c20 */ /* 0x000fe20008410000 */
[CC--:B------:R-:W-:Y:S01]  /*9fe0*/  ISETP.GE.AND P6, PT, R13.reuse, R206.reuse, PT ;  /* 0x000000ce0d00720c */ /* 0x0c0fe20003fc6270 */
[----:B------:R-:W-:Y:S01]  /*9ff0*/  FMUL.FTZ R136, R136, UR31 ;  /* 0x0000001f88887c20 */ /* 0x000fe20008410000 */
[----:B------:R-:W-:Y:S01]  /*a000*/  IABS R15, R15 ;  /* 0x0000000f000f7213 */ /* 0x000fe20000000000 */
[----:B------:R-:W-:Y:S01]  /*a010*/  FMUL.FTZ R138, R138, UR31 ;  /* 0x0000001f8a8a7c20 */ /* 0x000fe20008410000 */
[----:B------:R-:W-:Y:S01]  /*a020*/  ISETP.LT.OR P6, PT, R13, R207, P6 ;  /* 0x000000cf0d00720c */ /* 0x000fe200037c1670 */
[----:B------:R-:W-:Y:S01]  /*a030*/  IMAD.IADD R13, R208, 0x1, -R13 ;  /* 0x00000001d00d7824 */ /* 0x000fe200078e0a0d */
[----:B------:R-:W2:Y:S01]  /*a040*/  MUFU.TANH R10, R10 ;  /* 0x0000000a000a7308 */ /* 0x000ea20000002400 */
[----:B------:R-:W-:Y:S01]  /*a050*/  I2FP.F32.S32 R15, R15 ;  /* 0x0000000f000f7245 */ /* 0x000fe20000201400 */
[----:B---3--:R-:W-:Y:S01]  /*a060*/  FFMA.FTZ R11, R12, -UR20, R11 ;  /* 0x800000140c0b7c23 */ /* 0x008fe2000801000b */
[----:B------:R-:W-:Y:S01]  /*a070*/  IABS R7, R7 ;  /* 0x0000000700077213 */ /* 0x000fe20000000000 */
[----:B------:R-:W-:Y:S01]  /*a080*/  FMUL.FTZ R139, R139, UR31 ;  /* 0x0000001f8b8b7c20 */ /* 0x000fe20008410000 */
[----:B------:R-:W-:Y:S01]  /*a090*/  IABS R13, R13 ;  /* 0x0000000d000d7213 */ /* 0x000fe20000000000 */
[----:B------:R-:W-:Y:S01]  /*a0a0*/  FFMA.FTZ R6, R15, -UR20, R6 ;  /* 0x800000140f067c23 */ /* 0x000fe20008010006 */
[----:B------:R-:W-:Y:S01]  /*a0b0*/  I2FP.F32.S32 R7, R7 ;  /* 0x0000000700077245 */ /* 0x000fe20000201400 */
[----:B------:R-:W3:Y:S01]  /*a0c0*/  MUFU.TANH R4, R4 ;  /* 0x0000000400047308 */ /* 0x000ee20000002400 */
[----:B------:R-:W-:Y:S01]  /*a0d0*/  I2FP.F32.S32 R13, R13 ;  /* 0x0000000d000d7245 */ /* 0x000fe20000201400 */
[----:B------:R-:W-:Y:S01]  /*a0e0*/  VIADD R15, R0, 0x11 ;  /* 0x00000011000f7836 */ /* 0x000fe20000000000 */
[----:B------:R-:W-:Y:S01]  /*a0f0*/  FSEL R6, R6, -INF , !P1 ;  /* 0xff80000006067808 */ /* 0x000fe20004800000 */
[----:B------:R-:W-:Y:S01]  /*a100*/  FMUL.FTZ R174, R174, UR31 ;  /* 0x0000001faeae7c20 */ /* 0x000fe20008410000 */
[----:B------:R-:W-:Y:S01]  /*a110*/  FSEL R11, R11, -INF , !P0 ;  /* 0xff8000000b0b7808 */ /* 0x000fe20004000000 */
[----:B-1----:R-:W-:Y:S01]  /*a120*/  FFMA.FTZ R8, R13, -UR20, R8 ;  /* 0x800000140d087c23 */ /* 0x002fe20008010008 */
[C---:B------:R-:W-:Y:S01]  /*a130*/  ISETP.GE.AND P1, PT, R17.reuse, R209, PT ;  /* 0x000000d11100720c */ /* 0x040fe20003f26270 */
[----:B------:R-:W-:Y:S01]  /*a140*/  VIADD R13, R0, 0x10 ;  /* 0x00000010000d7836 */ /* 0x000fe20000000000 */
[----:B------:R-:W-:Y:S01]  /*a150*/  ISETP.GE.AND P0, PT, R17, R206, PT ;  /* 0x000000ce1100720c */ /* 0x000fe20003f06270 */
[----:B--2---:R-:W-:Y:S01]  /*a160*/  FFMA.FTZ R7, R7, -UR20, R10 ;  /* 0x8000001407077c23 */ /* 0x004fe2000801000a */
[----:B------:R-:W-:Y:S01]  /*a170*/  ISETP.LT.OR P1, PT, R17, R210, P1 ;  /* 0x000000d21100720c */ /* 0x000fe20000f21670 */
[----:B------:R-:W-:Y:S01]  /*a180*/  IMAD.IADD R12, R211, 0x1, -R13 ;  /* 0x00000001d30c7824 */ /* 0x000fe200078e0a0d */
[----:B------:R-:W-:Y:S01]  /*a190*/  ISETP.LT.OR P0, PT, R17, R207, P0 ;  /* 0x000000cf1100720c */ /* 0x000fe20000701670 */
[----:B------:R-:W-:-:S02]  /*a1a0*/  IMAD.IADD R17, R208, 0x1, -R17 ;  /* 0x00000001d0117824 */ /* 0x000fc400078e0a11 */
[----:B------:R-:W-:Y:S01]  /*a1b0*/  FMUL.FTZ R10, R149, UR31 ;  /* 0x0000001f950a7c20 */ /* 0x000fe20008410000 */
[----:B------:R-:W-:Y:S01]  /*a1c0*/  FSEL R8, R8, -INF , !P6 ;  /* 0xff80000008087808 */ /* 0x000fe20007000000 */
[----:B------:R-:W-:Y:S01]  /*a1d0*/  IMAD.IADD R14, R211, 0x1, -R15 ;  /* 0x00000001d30e7824 */ /* 0x000fe200078e0a0f */
[----:B------:R-:W-:Y:S01]  /*a1e0*/  FSEL R7, R7, -INF , !P1 ;  /* 0xff80000007077808 */ /* 0x000fe20004800000 */
[----:B------:R-:W-:Y:S01]  /*a1f0*/  MUFU.TANH R214, R214 ;  /* 0x000000d600d67308 */ /* 0x000fe20000002400 */
[----:B------:R-:W-:Y:S01]  /*a200*/  ISETP.GE.AND P6, PT, R13, R209, PT ;  /* 0x000000d10d00720c */ /* 0x000fe20003fc6270 */
[----:B------:R-:W-:Y:S01]  /*a210*/  FMUL.FTZ R163, R163, UR31 ;  /* 0x0000001fa3a37c20 */ /* 0x000fe20008410000 */
[----:B------:R-:W-:Y:S01]  /*a220*/  ISETP.GE.AND P1, PT, R13, R206, PT ;  /* 0x000000ce0d00720c */ /* 0x000fe20003f26270 */
[----:B------:R-:W-:Y:S01]  /*a230*/  FMUL.FTZ R172, R172, UR31 ;  /* 0x0000001facac7c20 */ /* 0x000fe20008410000 */
[----:B------:R-:W-:Y:S01]  /*a240*/  IABS R17, R17 ;  /* 0x0000001100117213 */ /* 0x000fe20000000000 */
[----:B------:R-:W-:Y:S01]  /*a250*/  FMUL.FTZ R173, R173, UR31 ;  /* 0x0000001fadad7c20 */ /* 0x000fe20008410000 */
[----:B------:R-:W-:Y:S01]  /*a260*/  IABS R12, R12 ;  /* 0x0000000c000c7213 */ /* 0x000fe20000000000 */
[----:B------:R-:W1:Y:S01]  /*a270*/  MUFU.TANH R10, R10 ;  /* 0x0000000a000a7308 */ /* 0x000e620000002400 */
[----:B------:R-:W-:Y:S01]  /*a280*/  ISETP.LT.OR P6, PT, R13, R210, P6 ;  /* 0x000000d20d00720c */ /* 0x000fe200037c1670 */
[----:B------:R-:W-:Y:S01]  /*a290*/  FMUL.FTZ R175, R175, UR31 ;  /* 0x0000001fafaf7c20 */ /* 0x000fe20008410000 */
[----:B------:R-:W-:Y:S01]  /*a2a0*/  ISETP.LT.OR P1, PT, R13, R207, P1 ;  /* 0x000000cf0d00720c */ /* 0x000fe20000f21670 */
[----:B------:R-:W-:Y:S01]  /*a2b0*/  IMAD.IADD R13, R208, 0x1, -R13 ;  /* 0x00000001d00d7824 */ /* 0x000fe200078e0a0d */
[----:B------:R-:W-:-:S02]  /*a2c0*/  I2FP.F32.S32 R17, R17 ;  /* 0x0000001100117245 */ /* 0x000fc40000201400 */
[----:B------:R-:W-:Y:S01]  /*a2d0*/  I2FP.F32.S32 R12, R12 ;  /* 0x0000000c000c7245 */ /* 0x000fe20000201400 */
[----:B------:R-:W2:Y:S01]  /*a2e0*/  MUFU.TANH R149, R144 ;  /* 0x0000009000957308 */ /* 0x000ea20000002400 */
[----:B------:R-:W-:Y:S01]  /*a2f0*/  IABS R13, R13 ;  /* 0x0000000d000d7213 */ /* 0x000fe20000000000 */
[----:B---3--:R-:W-:Y:S01]  /*a300*/  FFMA.FTZ R4, R17, -UR20, R4 ;  /* 0x8000001411047c23 */ /* 0x008fe20008010004 */
[----:B------:R-:W-:Y:S01]  /*a310*/  IABS R14, R14 ;  /* 0x0000000e000e7213 */ /* 0x000fe20000000000 */
[----:B------:R-:W-:Y:S01]  /*a320*/  FFMA.FTZ R213, R12, -UR20, R213 ;  /* 0x800000140cd57c23 */ /* 0x000fe200080100d5 */
[----:B------:R-:W-:Y:S01]  /*a330*/  I2FP.F32.S32 R13, R13 ;  /* 0x0000000d000d7245 */ /* 0x000fe20000201400 */
[----:B------:R-:W-:Y:S01]  /*a340*/  VIADD R17, R0, 0x19 ;  /* 0x0000001900117836 */ /* 0x000fe20000000000 */
[----:B------:R-:W-:Y:S01]  /*a350*/  I2FP.F32.S32 R151, R14 ;  /* 0x0000000e00977245 */ /* 0x000fe20000201400 */
[----:B------:R3:W4:Y:S01]  /*a360*/  MUFU.TANH R150, R146 ;  /* 0x0000009200967308 */ /* 0x0007220000002400 */
[----:B------:R-:W-:Y:S01]  /*a370*/  FSEL R4, R4, -INF , !P0 ;  /* 0xff80000004047808 */ /* 0x000fe20004000000 */
[----:B------:R-:W-:Y:S01]  /*a380*/  FFMA.FTZ R220, R13, -UR20, R220 ;  /* 0x800000140ddc7c23 */ /* 0x000fe200080100dc */
[----:B------:R-:W-:Y:S01]  /*a390*/  FSEL R213, R213, -INF , !P6 ;  /* 0xff800000d5d57808 */ /* 0x000fe20007000000 */
[----:B-1----:R-:W-:Y:S01]  /*a3a0*/  FFMA.FTZ R151, R151, -UR20, R10 ;  /* 0x8000001497977c23 */ /* 0x002fe2000801000a */
[C---:B------:R-:W-:Y:S01]  /*a3b0*/  ISETP.GE.AND P0, PT, R15.reuse, R209, PT ;  /* 0x000000d10f00720c */ /* 0x040fe20003f06270 */
[----:B------:R-:W-:Y:S01]  /*a3c0*/  VIADD R13, R0, 0x18 ;  /* 0x00000018000d7836 */ /* 0x000fe20000000000 */
[----:B------:R-:W-:Y:S01]  /*a3d0*/  ISETP.GE.AND P6, PT, R15, R206, PT ;  /* 0x000000ce0f00720c */ /* 0x000fe20003fc6270 */
[----:B------:R-:W-:Y:S01]  /*a3e0*/  FMUL.FTZ R10, R145, UR31 ;  /* 0x0000001f910a7c20 */ /* 0x000fe20008410000 */
[----:B------:R-:W-:Y:S01]  /*a3f0*/  ISETP.LT.OR P0, PT, R15, R210, P0 ;  /* 0x000000d20f00720c */ /* 0x000fe20000701670 */
        /* <DEDUP_REMOVED lines=8> */
[----:B---3--:R-:W-:Y:S01]  /*a480*/  FMUL.FTZ R146, R178, UR31 ;  /* 0x0000001fb2927c20 */ /* 0x008fe20008410000 */
[----:B------:R-:W-:Y:S01]  /*a490*/  ISETP.GE.AND P0, PT, R13, R206, PT ;  /* 0x000000ce0d00720c */ /* 0x000fe20003f06270 */
[----:B------:R-:W-:Y:S01]  /*a4a0*/  FMUL.FTZ R145, R177, UR31 ;  /* 0x0000001fb1917c20 */ /* 0x000fe20008410000 */
[----:B------:R-:W-:Y:S01]  /*a4b0*/  IABS R15, R15 ;  /* 0x0000000f000f7213 */ /* 0x000fe20000000000 */
[----:B------:R-:W3:Y:S01]  /*a4c0*/  MUFU.TANH R148, R148 ;  /* 0x0000009400947308 */ /* 0x000ee20000002400 */
[----:B------:R-:W-:Y:S01]  /*a4d0*/  ISETP.LT.OR P1, PT, R13, R210, P1 ;  /* 0x000000d20d00720c */ /* 0x000fe20000f21670 */
[----:B------:R-:W-:Y:S01]  /*a4e0*/  FMUL.FTZ R144, R179, UR31 ;  /* 0x0000001fb3907c20 */ /* 0x000fe20008410000 */
[----:B------:R-:W-:Y:S01]  /*a4f0*/  ISETP.LT.OR P0, PT, R13, R207, P0 ;  /* 0x000000cf0d00720c */ /* 0x000fe20000701670 */
[----:B------:R-:W-:Y:S01]  /*a500*/  IMAD.IADD R13, R208, 0x1, -R13 ;  /* 0x00000001d00d7824 */ /* 0x000fe200078e0a0d */
[----:B------:R-:W-:Y:S01]  /*a510*/  IABS R12, R12 ;  /* 0x0000000c000c7213 */ /* 0x000fe20000000000 */
[----:B------:R-:W-:Y:S01]  /*a520*/  FMUL.FTZ R14, R161, UR31 ;  /* 0x0000001fa10e7c20 */ /* 0x000fe20008410000 */
[----:B------:R-:W-:Y:S01]  /*a530*/  I2FP.F32.S32 R15, R15 ;  /* 0x0000000f000f7245 */ /* 0x000fe20000201400 */
[----:B------:R-:W5:Y:S01]  /*a540*/  MUFU.TANH R147, R147 ;  /* 0x0000009300937308 */ /* 0x000f620000002400 */
[----:B------:R-:W-:-:S02]  /*a550*/  I2FP.F32.S32 R12, R12 ;  /* 0x0000000c000c7245 */ /* 0x000fc40000201400 */
[----:B------:R-:W-:Y:S01]  /*a560*/  IABS R13, R13 ;  /* 0x0000000d000d7213 */ /* 0x000fe20000000000 */
[----:B------:R-:W-:Y:S01]  /*a570*/  FFMA.FTZ R214, R15, -UR20, R214 ;  /* 0x800000140fd67c23 */ /* 0x000fe200080100d6 */
[----:B------:R-:W-:Y:S01]  /*a580*/  IABS R135, R135 ;  /* 0x0000008700877213 */ /* 0x000fe20000000000 */
[----:B--2---:R-:W-:Y:S01]  /*a590*/  FFMA.FTZ R149, R12, -UR20, R149 ;  /* 0x800000140c957c23 */ /* 0x004fe20008010095 */
[----:B------:R-:W-:Y:S01]  /*a5a0*/  I2FP.F32.S32 R13, R13 ;  /* 0x0000000d000d7245 */ /* 0x000fe20000201400 */
[----:B------:R-:W2:Y:S01]  /*a5b0*/  MUFU.TANH R146, R146 ;  /* 0x0000009200927308 */ /* 0x000ea20000002400 */
[----:B------:R-:W-:Y:S01]  /*a5c0*/  I2FP.F32.S32 R135, R135 ;  /* 0x0000008700877245 */ /* 0x000fe20000201400 */
[----:B------:R-:W-:Y:S01]  /*a5d0*/  VIADD R15, R0, 0x21 ;  /* 0x00000021000f7836 */ /* 0x000fe20000000000 */
[----:B------:R-:W-:Y:S01]  /*a5e0*/  FSEL R214, R214, -INF , !P6 ;  /* 0xff800000d6d67808 */ /* 0x000fe20007000000 */
[----:B----4-:R-:W-:Y:S01]  /*a5f0*/  FFMA.FTZ R150, R13, -UR20, R150 ;  /* 0x800000140d967c23 */ /* 0x010fe20008010096 */
[----:B------:R-:W-:Y:S01]  /*a600*/  ISETP.GE.AND P6, PT, R17, R209, PT ;  /* 0x000000d11100720c */ /* 0x000fe20003fc6270 */
[----:B-1----:R-:W-:Y:S01]  /*a610*/  FFMA.FTZ R135, R135, -UR20, R10 ;  /* 0x8000001487877c23 */ /* 0x002fe2000801000a */
[----:B------:R-:W-:Y:S01]  /*a620*/  FSEL R149, R149, -INF , !P1 ;  /* 0xff80000095957808 */ /* 0x000fe20004800000 */
[----:B------:R-:W-:Y:S01]  /*a630*/  VIADD R13, R0, 0x20 ;  /* 0x00000020000d7836 */ /* 0x000fe20000000000 */
[C---:B------:R-:W-:Y:S01]  /*a640*/  ISETP.GE.AND P1, PT, R17.reuse, R206, PT ;  /* 0x000000ce1100720c */ /* 0x040fe20003f26270 */
[----:B------:R-:W1:Y:S01]  /*a650*/  MUFU.TANH R145, R145 ;  /* 0x0000009100917308 */ /* 0x000e620000002400 */
[----:B------:R-:W-:Y:S01]  /*a660*/  ISETP.LT.OR P6, PT, R17, R210, P6 ;  /* 0x000000d21100720c */ /* 0x000fe200037c1670 */
[----:B------:R-:W-:Y:S01]  /*a670*/  IMAD.IADD R12, R211, 0x1, -R13 ;  /* 0x00000001d30c7824 */ /* 0x000fe200078e0a0d */
[----:B------:R-:W-:Y:S01]  /*a680*/  ISETP.LT.OR P1, PT, R17, R207, P1 ;  /* 0x000000cf1100720c */ /* 0x000fe20000f21670 */
[----:B------:R-:W-:Y:S01]  /*a690*/  IMAD.IADD R17, R208, 0x1, -R17 ;  /* 0x00000001d0117824 */ /* 0x000fe200078e0a11 */
[----:B------:R-:W-:Y:S01]  /*a6a0*/  FSEL R150, R150, -INF , !P0 ;  /* 0xff80000096967808 */ /* 0x000fe20004000000 */
[----:B------:R-:W-:Y:S01]  /*a6b0*/  IMAD.IADD R10, R211, 0x1, -R15 ;  /* 0x00000001d30a7824 */ /* 0x000fe200078e0a0f */
[----:B------:R-:W-:Y:S01]  /*a6c0*/  FSEL R135, R135, -INF , !P6 ;  /* 0xff80000087877808 */ /* 0x000fe20007000000 */
[----:B------:R-:W4:Y:S01]  /*a6d0*/  MUFU.TANH R144, R144 ;  /* 0x0000009000907308 */ /* 0x000f220000002400 */
[----:B------:R-:W-:-:S02]  /*a6e0*/  ISETP.GE.AND P0, PT, R13, R209, PT ;  /* 0x000000d10d00720c */ /* 0x000fc40003f06270 */
[C---:B------:R-:W-:Y:S02]  /*a6f0*/  ISETP.GE.AND P6, PT, R13.reuse, R206, PT ;  /* 0x000000ce0d00720c */ /* 0x040fe40003fc6270 */
[C---:B------:R-:W-:Y:S02]  /*a700*/  ISETP.LT.OR P0, PT, R13.reuse, R210, P0 ;  /* 0x000000d20d00720c */ /* 0x040fe40000701670 */
[----:B------:R-:W-:Y:S01]  /*a710*/  ISETP.LT.OR P6, PT, R13, R207, P6 ;  /* 0x000000cf0d00720c */ /* 0x000fe200037c1670 */
[----:B------:R-:W-:Y:S01]  /*a720*/  IMAD.IADD R13, R208, 0x1, -R13 ;  /* 0x00000001d00d7824 */ /* 0x000fe200078e0a0d */
[----:B------:R-:W-:Y:S01]  /*a730*/  IABS R17, R17 ;  /* 0x0000001100117213 */ /* 0x000fe20000000000 */
[----:B------:R-:W4:Y:S01]  /*a740*/  MUFU.TANH R143, R136 ;  /* 0x00000088008f7308 */ /* 0x000f220000002400 */
[----:B------:R-:W-:Y:S02]  /*a750*/  IABS R12, R12 ;  /* 0x0000000c000c7213 */ /* 0x000fe40000000000 */
[----:B------:R-:W-:-:S02]  /*a760*/  I2FP.F32.S32 R17, R17 ;  /* 0x0000001100117245 */ /* 0x000fc40000201400 */
[----:B------:R-:W-:Y:S02]  /*a770*/  I2FP.F32.S32 R12, R12 ;  /* 0x0000000c000c7245 */ /* 0x000fe40000201400 */
[----:B------:R-:W-:Y:S01]  /*a780*/  IABS R13, R13 ;  /* 0x0000000d000d7213 */ /* 0x000fe20000000000 */
[----:B---3--:R-:W-:Y:S01]  /*a790*/  FFMA.FTZ R148, R17, -UR20, R148 ;  /* 0x8000001411947c23 */ /* 0x008fe20008010094 */
[----:B------:R-:W-:Y:S01]  /*a7a0*/  IABS R10, R10 ;  /* 0x0000000a000a7213 */ /* 0x000fe20000000000 */
[----:B-----5:R-:W-:Y:S01]  /*a7b0*/  FFMA.FTZ R147, R12, -UR20, R147 ;  /* 0x800000140c937c23 */ /* 0x020fe20008010093 */
[----:B------:R-:W-:Y:S01]  /*a7c0*/  I2FP.F32.S32 R13, R13 ;  /* 0x0000000d000d7245 */ /* 0x000fe20000201400 */
[----:B------:R-:W-:Y:S01]  /*a7d0*/  MUFU.TANH R142, R138 ;  /* 0x0000008a008e7308 */ /* 0x000fe20000002400 */
[----:B------:R-:W-:Y:S01]  /*a7e0*/  I2FP.F32.S32 R10, R10 ;  /* 0x0000000a000a7245 */ /* 0x000fe20000201400 */
[----:B------:R-:W-:Y:S01]  /*a7f0*/  IMAD.IADD R17, R211, 0x1, -R16 ;  /* 0x00000001d3117824 */ /* 0x000fe200078e0a10 */
[----:B------:R-:W-:Y:S01]  /*a800*/  FSEL R148, R148, -INF , !P1 ;  /* 0xff80000094947808 */ /* 0x000fe20004800000 */
[----:B--2---:R-:W-:Y:S01]  /*a810*/  FFMA.FTZ R146, R13, -UR20, R146 ;  /* 0x800000140d927c23 */ /* 0x004fe20008010092 */
[----:B------:R-:W-:Y:S01]  /*a820*/  FSEL R147, R147, -INF , !P0 ;  /* 0xff80000093937808 */ /* 0x000fe20004000000 */
[----:B------:R-:W-:Y:S01]  /*a830*/  VIADD R13, R0, 0x28 ;  /* 0x00000028000d7836 */ /* 0x000fe20000000000 */
[C---:B------:R-:W-:Y:S01]  /*a840*/  ISETP.GE.AND P1, PT, R15.reuse, R209, PT ;  /* 0x000000d10f00720c */ /* 0x040fe20003f26270 */
[----:B-1----:R-:W-:Y:S01]  /*a850*/  FFMA.FTZ R145, R10, -UR20, R145 ;  /* 0x800000140a917c23 */ /* 0x002fe20008010091 */
[----:B------:R-:W-:Y:S01]  /*a860*/  ISETP.GE.AND P0, PT, R15, R206, PT ;  /* 0x000000ce0f00720c */ /* 0x000fe20003f06270 */
[----:B------:R-:W-:Y:S01]  /*a870*/  IMAD.IADD R12, R211, 0x1, -R13 ;  /* 0x00000001d30c7824 */ /* 0x000fe200078e0a0d */
[----:B------:R-:W-:Y:S01]  /*a880*/  ISETP.LT.OR P1, PT, R15, R210, P1 ;  /* 0x000000d20f00720c */ /* 0x000fe20000f21670 */
[----:B------:R-:W-:Y:S01]  /*a890*/  FMUL.FTZ R10, R137, UR31 ;  /* 0x0000001f890a7c20 */ /* 0x000fe20008410000 */
[----:B------:R-:W-:Y:S01]  /*a8a0*/  ISETP.LT.OR P0, PT, R15, R207, P0 ;  /* 0x000000cf0f00720c */ /* 0x000fe20000701670 */
[----:B------:R-:W-:Y:S01]  /*a8b0*/  IMAD.IADD R15, R208, 0x1, -R15 ;  /* 0x00000001d00f7824 */ /* 0x000fe200078e0a0f */
[----:B------:R-:W-:Y:S01]  /*a8c0*/  FSEL R146, R146, -INF , !P6 ;  /* 0xff80000092927808 */ /* 0x000fe20007000000 */
[----:B------:R-:W-:Y:S01]  /*a8d0*/  MUFU.TANH R140, R139 ;  /* 0x0000008b008c7308 */ /* 0x000fe20000002400 */
[----:B------:R-:W-:-:S02]  /*a8e0*/  FSEL R145, R145, -INF , !P1 ;  /* 0xff80000091917808 */ /* 0x000fc40004800000 */
[C---:B------:R-:W-:Y:S02]  /*a8f0*/  ISETP.GE.AND P6, PT, R13.reuse, R209, PT ;  /* 0x000000d10d00720c */ /* 0x040fe40003fc6270 */
[C---:B------:R-:W-:Y:S02]  /*a900*/  ISETP.GE.AND P1, PT, R13.reuse, R206, PT ;  /* 0x000000ce0d00720c */ /* 0x040fe40003f26270 */
[----:B------:R-:W-:Y:S01]  /*a910*/  IABS R15, R15 ;  /* 0x0000000f000f7213 */ /* 0x000fe20000000000 */
[----:B------:R-:W1:Y:S01]  /*a920*/  MUFU.TANH R10, R10 ;  /* 0x0000000a000a7308 */ /* 0x000e620000002400 */
[----:B------:R-:W-:Y:S02]  /*a930*/  IABS R12, R12 ;  /* 0x0000000c000c7213 */ /* 0x000fe40000000000 */
[C---:B------:R-:W-:Y:S02]  /*a940*/  ISETP.LT.OR P6, PT, R13.reuse, R210, P6 ;  /* 0x000000d20d00720c */ /* 0x040fe400037c1670 */
[----:B------:R-:W-:Y:S01]  /*a950*/  ISETP.LT.OR P1, PT, R13, R207, P1 ;  /* 0x000000cf0d00720c */ /* 0x000fe20000f21670 */
[----:B------:R-:W-:Y:S01]  /*a960*/  IMAD.IADD R13, R208, 0x1, -R13 ;  /* 0x00000001d00d7824 */ /* 0x000fe200078e0a0d */
[----:B------:R-:W-:Y:S01]  /*a970*/  I2FP.F32.S32 R15, R15 ;  /* 0x0000000f000f7245 */ /* 0x000fe20000201400 */
[----:B------:R-:W-:Y:S01]  /*a980*/  MUFU.TANH R14, R14 ;  /* 0x0000000e000e7308 */ /* 0x000fe20000002400 */
[----:B------:R-:W-:-:S02]  /*a990*/  I2FP.F32.S32 R12, R12 ;  /* 0x0000000c000c7245 */ /* 0x000fc40000201400 */
[----:B------:R-:W-:Y:S01]  /*a9a0*/  IABS R13, R13 ;  /* 0x0000000d000d7213 */ /* 0x000fe20000000000 */
[----:B----4-:R-:W-:Y:S01]  /*a9b0*/  FFMA.FTZ R144, R15, -UR20, R144 ;  /* 0x800000140f907c23 */ /* 0x010fe20008010090 */
[----:B------:R-:W-:Y:S01]  /*a9c0*/  IABS R17, R17 ;  /* 0x0000001100117213 */ /* 0x000fe20000000000 */
[----:B------:R-:W-:Y:S01]  /*a9d0*/  FFMA.FTZ R143, R12, -UR20, R143 ;  /* 0x800000140c8f7c23 */ /* 0x000fe2000801008f */
[----:B------:R-:W-:Y:S01]  /*a9e0*/  I2FP.F32.S32 R13, R13 ;  /* 0x0000000d000d7245 */ /* 0x000fe20000201400 */
[----:B------:R-:W-:Y:S01]  /*a9f0*/  FMUL.FTZ R12, R160, UR31 ;  /* 0x0000001fa00c7c20 */ /* 0x000fe20008410000 */
[----:B------:R-:W-:Y:S01]  /*aa00*/  FSEL R144, R144, -INF , !P0 ;  /* 0xff80000090907808 */ /* 0x000fe20004000000 */
[----:B-1----:R-:W-:Y:S01]  /*aa10*/  FFMA.FTZ R141, R141, -UR20, R10 ;  /* 0x800000148d8d7c23 */ /* 0x002fe2000801000a */
[----:B------:R-:W-:Y:S01]  /*aa20*/  FSEL R143, R143, -INF , !P6 ;  /* 0xff8000008f8f7808 */ /* 0x000fe20007000000 */
[----:B------:R-:W-:Y:S01]  /*aa30*/  FFMA.FTZ R142, R13, -UR20, R142 ;  /* 0x800000140d8e7c23 */ /* 0x000fe2000801008e */
[C---:B------:R-:W-:Y:S01]  /*aa40*/  ISETP.GE.AND P0, PT, R19.reuse, R209, PT ;  /* 0x000000d11300720c */ /* 0x040fe20003f06270 */
[----:B------:R-:W-:Y:S01]  /*aa50*/  FMUL.FTZ R13, R162, UR31 ;  /* 0x0000001fa20d7c20 */ /* 0x000fe20008410000 */
[C---:B------:R-:W-:Y:S01]  /*aa60*/  ISETP.GE.AND P6, PT, R19.reuse, R206, PT ;  /* 0x000000ce1300720c */ /* 0x040fe20003fc6270 */
[----:B------:R-:W1:Y:S01]  /*aa70*/  MUFU.TANH R12, R12 ;  /* 0x0000000c000c7308 */ /* 0x000e620000002400 */
[C---:B------:R-:W-:Y:S01]  /*aa80*/  ISETP.LT.OR P0, PT, R19.reuse, R210, P0 ;  /* 0x000000d21300720c */ /* 0x040fe20000701670 */
[----:B------:R-:W-:Y:S01]  /*aa90*/  VIADD R10, R0, 0x31 ;  /* 0x00000031000a7836 */ /* 0x000fe20000000000 */
[----:B------:R-:W-:Y:S01]  /*aaa0*/  ISETP.LT.OR P6, PT, R19, R207, P6 ;  /* 0x000000cf1300720c */ /* 0x000fe200037c1670 */
[----:B------:R-:W-:Y:S01]  /*aab0*/  IMAD.IADD R19, R208, 0x1, -R19 ;  /* 0x00000001d0137824 */ /* 0x000fe200078e0a13 */
[----:B------:R-:W-:Y:S01]  /*aac0*/  FSEL R142, R142, -INF , !P1 ;  /* 0xff8000008e8e7808 */ /* 0x000fe20004800000 */
[----:B------:R-:W-:Y:S01]  /*aad0*/  IMAD.IADD R15, R211, 0x1, -R10 ;  /* 0x00000001d30f7824 */ /* 0x000fe200078e0a0a */
[----:B------:R-:W-:Y:S01]  /*aae0*/  FSEL R141, R141, -INF , !P0 ;  /* 0xff8000008d8d7808 */ /* 0x000fe20004000000 */
[----:B------:R-:W2:Y:S01]  /*aaf0*/  MUFU.TANH R13, R13 ;  /* 0x0000000d000d7308 */ /* 0x000ea20000002400 */
[----:B------:R-:W-:-:S02]  /*ab00*/  ISETP.GE.AND P1, PT, R16, R209, PT ;  /* 0x000000d11000720c */ /* 0x000fc40003f26270 */
[C---:B------:R-:W-:Y:S02]  /*ab10*/  ISETP.GE.AND P0, PT, R16.reuse, R206, PT ;  /* 0x000000ce1000720c */ /* 0x040fe40003f06270 */
[----:B------:R-:W-:Y:S02]  /*ab20*/  IABS R19, R19 ;  /* 0x0000001300137213 */ /* 0x000fe40000000000 */
[C---:B------:R-:W-:Y:S01]  /*ab30*/  ISETP.LT.OR P1, PT, R16.reuse, R210, P1 ;  /* 0x000000d21000720c */ /* 0x040fe20000f21670 */
[----:B------:R-:W-:Y:S01]  /*ab40*/  MUFU.TANH R174, R174 ;  /* 0x000000ae00ae7308 */ /* 0x000fe20000002400 */
[----:B------:R-:W-:Y:S01]  /*ab50*/  ISETP.LT.OR P0, PT, R16, R207, P0 ;  /* 0x000000cf1000720c */ /* 0x000fe20000701670 */
[----:B------:R-:W-:Y:S01]  /*ab60*/  IMAD.IADD R16, R208, 0x1, -R16 ;  /* 0x00000001d0107824 */ /* 0x000fe200078e0a10 */
[----:B------:R-:W-:Y:S02]  /*ab70*/  I2FP.F32.S32 R19, R19 ;  /* 0x0000001300137245 */ /* 0x000fe40000201400 */
[----:B------:R-:W-:-:S02]  /*ab80*/  I2FP.F32.S32 R17, R17 ;  /* 0x0000001100117245 */ /* 0x000fc40000201400 */
[----:B------:R-:W-:Y:S01]  /*ab90*/  IABS R16, R16 ;  /* 0x0000001000107213 */ /* 0x000fe20000000000 */
[----:B------:R-:W-:Y:S01]  /*aba0*/  FFMA.FTZ R140, R19, -UR20, R140 ;  /* 0x80000014138c7c23 */ /* 0x000fe2000801008c */
[----:B------:R-:W-:Y:S01]  /*abb0*/  IABS R15, R15 ;  /* 0x0000000f000f7213 */ /* 0x000fe20000000000 */
[----:B-1----:R-:W-:Y:S01]  /*abc0*/  FFMA.FTZ R12, R17, -UR20, R12 ;  /* 0x80000014110c7c23 */ /* 0x002fe2000801000c */
[----:B------:R-:W-:Y:S01]  /*abd0*/  I2FP.F32.S32 R16, R16 ;  /* 0x0000001000107245 */ /* 0x000fe20000201400 */
[----:B------:R-:W-:Y:S01]  /*abe0*/  MUFU.TANH R163, R163 ;  /* 0x000000a300a37308 */ /* 0x000fe20000002400 */
[----:B------:R-:W-:Y:S02]  /*abf0*/  I2FP.F32.S32 R15, R15 ;  /* 0x0000000f000f7245 */ /* 0x000fe40000201400 */
[----:B------:R-:W-:Y:S01]  /*ac00*/  FSEL R140, R140, -INF , !P6 ;  /* 0xff8000008c8c7808 */ /* 0x000fe20007000000 */
[----:B--2---:R-:W-:Y:S01]  /*ac10*/  FFMA.FTZ R13, R16, -UR20, R13 ;  /* 0x80000014100d7c23 */ /* 0x004fe2000801000d */
[----:B------:R-:W-:Y:S01]  /*ac20*/  BAR.SYNC.DEFER_BLOCKING 0x0 ;  /* 0x0000000000007b1d */ /* 0x000fe20000010000 */
[-C--:B------:R-:W-:Y:S01]  /*ac30*/  ISETP.GE.AND P6, PT, R10, R209.reuse, PT ;  /* 0x000000d10a00720c */ /* 0x080fe20003fc6270 */
[----:B------:R-:W-:Y:S01]  /*ac40*/  FFMA.FTZ R14, R15, -UR20, R14 ;  /* 0x800000140f0e7c23 */ /* 0x000fe2000801000e */
[----:B------:R-:W-:Y:S01]  /*ac50*/  FSEL R171, R12, -INF , !P1 ;  /* 0xff8000000cab7808 */ /* 0x000fe20004800000 */
[----:B------:R-:W-:Y:S01]  /*ac60*/  VIADD R12, R0, 0x38 ;  /* 0x00000038000c7836 */ /* 0x000fe20000000000 */
[----:B------:R-:W-:Y:S01]  /*ac70*/  ISETP.LT.OR P6, PT, R10, R210, P6 ;  /* 0x000000d20a00720c */ /* 0x000fe200037c1670 */
[----:B------:R-:W1:Y:S01]  /*ac80*/  MUFU.TANH R172, R172 ;  /* 0x000000ac00ac7308 */ /* 0x000e620000002400 */
[----:B------:R-:W-:Y:S01]  /*ac90*/  FSEL R166, R13, -INF , !P0 ;  /* 0xff8000000da67808 */ /* 0x000fe20004000000 */
[----:B------:R-:W-:Y:S01]  /*aca0*/  IMAD.IADD R15, R211, 0x1, -R12 ;  /* 0x00000001d30f7824 */ /* 0x000fe200078e0a0c */
[----:B------:R-:W-:Y:S01]  /*acb0*/  FSEL R169, R14, -INF , !P6 ;  /* 0xff8000000ea97808 */ /* 0x000fe20007000000 */
[----:B------:R-:W-:Y:S01]  /*acc0*/  VIADD R0, R0, 0x39 ;  /* 0x0000003900007836 */ /* 0x000fe20000000000 */
[----:B------:R-:W-:-:S02]  /*acd0*/  ISETP.GE.AND P0, PT, R12, R209, PT ;  /* 0x000000d10c00720c */ /* 0x000fc40003f06270 */
[C---:B------:R-:W-:Y:S01]  /*ace0*/  ISETP.GE.AND P6, PT, R12.reuse, R206, PT ;  /* 0x000000ce0c00720c */ /* 0x040fe20003fc6270 */
[----:B------:R-:W2:Y:S01]  /*acf0*/  MUFU.TANH R173, R173 ;  /* 0x000000ad00ad7308 */ /* 0x000ea20000002400 */
[C---:B------:R-:W-:Y:S01]  /*ad00*/  ISETP.LT.OR P0, PT, R12.reuse, R210, P0 ;  /* 0x000000d20c00720c */ /* 0x040fe20000701670 */
[----:B------:R-:W-:Y:S01]  /*ad10*/  IMAD.IADD R14, R211, 0x1, -R0 ;  /* 0x00000001d30e7824 */ /* 0x000fe200078e0a00 */
[----:B------:R-:W-:Y:S01]  /*ad20*/  ISETP.LT.OR P6, PT, R12, R207, P6 ;  /* 0x000000cf0c00720c */ /* 0x000fe200037c1670 */
[----:B------:R-:W-:Y:S01]  /*ad30*/  IMAD.IADD R12, R208, 0x1, -R12 ;  /* 0x00000001d00c7824 */ /* 0x000fe200078e0a0c */
[----:B------:R-:W-:Y:S02]  /*ad40*/  IABS R15, R15 ;  /* 0x0000000f000f7213 */ /* 0x000fe40000000000 */
[----:B------:R-:W-:Y:S01]  /*ad50*/  ISETP.GE.AND P1, PT, R10, R206, PT ;  /* 0x000000ce0a00720c */ /* 0x000fe20003f26270 */
[----:B------:R-:W3:Y:S01]  /*ad60*/  MUFU.TANH R175, R175 ;  /* 0x000000af00af7308 */ /* 0x000ee20000002400 */
[----:B------:R-:W-:-:S02]  /*ad70*/  I2FP.F32.S32 R13, R15 ;  /* 0x0000000f000d7245 */ /* 0x000fc40000201400 */
[----:B------:R-:W-:Y:S01]  /*ad80*/  IABS R15, R12 ;  /* 0x0000000c000f7213 */ /* 0x000fe20000000000 */
[----:B------:R-:W-:Y:S01]  /*ad90*/  IMAD.IADD R12, R208, 0x1, -R0 ;  /* 0x00000001d00c7824 */ /* 0x000fe200078e0a00 */
[----:B------:R-:W-:Y:S01]  /*ada0*/  ISETP.LT.OR P1, PT, R10, R207, P1 ;  /* 0x000000cf0a00720c */ /* 0x000fe20000f21670 */
[----:B------:R-:W-:Y:S01]  /*adb0*/  IMAD.IADD R10, R208, 0x1, -R10 ;  /* 0x00000001d00a7824 */ /* 0x000fe200078e0a0a */
[----:B------:R-:W-:Y:S01]  /*adc0*/  I2FP.F32.S32 R15, R15 ;  /* 0x0000000f000f7245 */ /* 0x000fe20000201400 */
[----:B-1----:R-:W-:Y:S01]  /*add0*/  FFMA.FTZ R13, R13, -UR20, R172 ;  /* 0x800000140d0d7c23 */ /* 0x002fe200080100ac */
[----:B------:R-:W-:Y:S02]  /*ade0*/  IABS R14, R14 ;  /* 0x0000000e000e7213 */ /* 0x000fe40000000000 */
[----:B------:R-:W-:Y:S01]  /*adf0*/  IABS R10, R10 ;  /* 0x0000000a000a7213 */ /* 0x000fe20000000000 */
[----:B------:R-:W-:Y:S01]  /*ae00*/  FFMA.FTZ R15, R15, -UR20, R174 ;  /* 0x800000140f0f7c23 */ /* 0x000fe200080100ae */
[----:B------:R-:W-:-:S02]  /*ae10*/  IABS R12, R12 ;  /* 0x0000000c000c7213 */ /* 0x000fc40000000000 */
[----:B------:R-:W-:Y:S02]  /*ae20*/  I2FP.F32.S32 R10, R10 ;  /* 0x0000000a000a7245 */ /* 0x000fe40000201400 */
[----:B------:R-:W-:Y:S02]  /*ae30*/  FSEL R162, R15, -INF , !P6 ;  /* 0xff8000000fa27808 */ /* 0x000fe40007000000 */
[----:B------:R-:W-:Y:S01]  /*ae40*/  ISETP.LT.AND P6, PT, R203, UR10, PT ;  /* 0x0000000acb007c0c */ /* 0x000fe2000bfc1270 */
[----:B------:R-:W-:Y:S01]  /*ae50*/  FFMA.FTZ R10, R10, -UR20, R163 ;  /* 0x800000140a0a7c23 */ /* 0x000fe200080100a3 */
[----:B------:R-:W-:Y:S02]  /*ae60*/  I2FP.F32.S32 R14, R14 ;  /* 0x0000000e000e7245 */ /* 0x000fe40000201400 */
[----:B------:R-:W-:Y:S02]  /*ae70*/  I2FP.F32.S32 R12, R12 ;  /* 0x0000000c000c7245 */ /* 0x000fe40000201400 */
[----:B------:R-:W-:Y:S01]  /*ae80*/  FSEL R164, R10, -INF , !P1 ;  /* 0xff8000000aa47808 */ /* 0x000fe20004800000 */
[----:B--2---:R-:W-:Y:S01]  /*ae90*/  FFMA.FTZ R14, R14, -UR20, R173 ;  /* 0x800000140e0e7c23 */ /* 0x004fe200080100ad */
[----:B------:R-:W-:Y:S01]  /*aea0*/  FSEL R167, R13, -INF , !P0 ;  /* 0xff8000000da77808 */ /* 0x000fe20004000000 */
[----:B---3--:R-:W-:Y:S01]  /*aeb0*/  FFMA.FTZ R12, R12, -UR20, R175 ;  /* 0x800000140c0c7c23 */ /* 0x008fe200080100af */
[----:B------:R-:W-:-:S02]  /*aec0*/  ISETP.GE.AND P1, PT, R0, R209, PT ;  /* 0x000000d10000720c */ /* 0x000fc40003f26270 */
        /* <DEDUP_REMOVED lines=79> */
.L_x_6940:
[----:B------:R-:W-:-:S04]  /*b3c0*/  ULEA UR14, -UR8, URZ, 0x6 ;  /* 0x0000003f080e7291 */ /* 0x000fc8000f8e313f */
[----:B------:R-:W-:-:S12]  /*b3d0*/  USHF.R.S32.HI UR9, URZ, 0x1f, UR14 ;  /* 0x0000001f3f097899 */ /* 0x000fd8000801140e */
.L_x_6941:
        /* <DEDUP_REMOVED lines=122> */
.L_x_6943:
[----:B------:R-:W-:Y:S05]  /*bb80*/  BSYNC B0 ;  /* 0x0000000000007941 */ /* 0x000fea0003800000 */
.L_x_6942:
[----:B------:R-:W0:Y:S01]  /*bb90*/  LDGDEPBAR ;  /* 0x00000000000079af */ /* 0x000e220000000000 */
[----:B--2---:R-:W-:Y:S01]  /*bba0*/  IMAD.U32 R13, RZ, RZ, UR14 ;  /* 0x0000000eff0d7e24 */ /* 0x004fe2000f8e00ff */
[----:B------:R-:W-:Y:S01]  /*bbb0*/  MOV R0, UR9 ;  /* 0x0000000900007c02 */ /* 0x000fe20008000f00 */
[----:B------:R-:W-:-:S03]  /*bbc0*/  IMAD.U32 R10, RZ, RZ, UR14 ;  /* 0x0000000eff0a7e24 */ /* 0x000fc6000f8e00ff */
[----:B------:R-:W-:-:S04]  /*bbd0*/  LEA R216, P0, R13, R216, 0x1 ;  /* 0x000000d80dd87211 */ /* 0x000fc800078008ff */
[----:B------:R-:W-:-:S09]  /*bbe0*/  LEA.HI.X R215, R10, R215, R0, 0x1, P0 ;  /* 0x000000d70ad77211 */ /* 0x000fd200000f0c00 */
.L_x_6939:
        /* <DEDUP_REMOVED lines=409> */
.L_x_6936:
        /* <DEDUP_REMOVED lines=42> */
.L_x_6948:
        /* <DEDUP_REMOVED lines=52> */
[----:B------:R-:W-:Y:S02]  /*db60*/  LEA.HI.X.SX32 R7, R5, UR19, 0x2, P1 ;  /* 0x0000001305077c11 */ /* 0x000fe400088f16ff */
[----:B------:R-:W-:Y:S02]  /*db70*/  LEA.HI.X.SX32 R5, R3, UR19, 0x2, P0 ;  /* 0x0000001303057c11 */ /* 0x000fe400080f16ff */
        /* <DEDUP_REMOVED lines=8> */
[----:B------:R-:W-:Y:S01]  /*dc00*/  MOV R12, UR24 ;  /* 0x00000018000c7c02 */ /* 0x000fe20008000f00 */
[----:B------:R-:W-:Y:S01]  /*dc10*/  UIADD3 UR24, UR35, -UR33, URZ ;  /* 0x8000002123187290 */ /* 0x000fe2000fffe03f */
[----:B------:R-:W-:Y:S02]  /*dc20*/  IMAD.U32 R13, RZ, RZ, UR25 ;  /* 0x00000019ff0d7e24 */ /* 0x000fe4000f8e00ff */
[----:B------:R-:W3:Y:S01]  /*dc30*/  LDG.E R3, desc[UR26][R14.64] ;  /* 0x0000001a0e037981 */ /* 0x000ee2000c1e1900 */
[----:B------:R-:W-:Y:S03]  /*dc40*/  UIMAD UR24, UR24, UR12, -0x40 ;  /* 0xffffffc0181874a4 */ /* 0x000fe6000f8e020c */
[----:B------:R-:W3:Y:S01]  /*dc50*/  LDG.E R10, desc[UR26][R12.64] ;  /* 0x0000001a0c0a7981 */ /* 0x000ee2000c1e1900 */
[----:B------:R-:W-:Y:S06]  /*dc60*/  USHF.R.S32.HI UR8, URZ, 0x1f, UR24 ;  /* 0x0000001f3f087899 */ /* 0x000fec0008011418 */
        /* <DEDUP_REMOVED lines=11> */
.L_x_6945:
        /* <DEDUP_REMOVED lines=57> */
[----:B------:R-:W-:Y:S02]  /*e0b0*/  ISETP.LT.AND P0, PT, R203, UR10, PT ;  /* 0x0000000acb007c0c */ /* 0x000fe4000bf01270 */
[----:B------:R-:W-:Y:S01]  /*e0c0*/  MOV R221, R223 ;  /* 0x000000df00dd7202 */ /* 0x000fe20000000f00 */
        /* <DEDUP_REMOVED lines=289> */
[----:B------:R-:W-:Y:S02]  /*f2e0*/  IMAD.U32 R8, RZ, RZ, UR35 ;  /* 0x00000023ff087e24 */ /* 0x000fe4000f8e00ff */
[----:B------:R-:W-:Y:S01]  /*f2f0*/  IMAD.U32 R6, RZ, RZ, UR33 ;  /* 0x00000021ff067e24 */ /* 0x000fe2000f8e00ff */
[----:B------:R-:W-:Y:S01]  /*f300*/  MOV R5, UR33 ;  /* 0x0000002100057c02 */ /* 0x000fe20008000f00 */
[----:B------:R-:W-:Y:S01]  /*f310*/  IMAD.U32 R4, RZ, RZ, UR35 ;  /* 0x00000023ff047e24 */ /* 0x000fe2000f8e00ff */
[----:B------:R-:W-:Y:S02]  /*f320*/  LEA R8, P0, R8, UR18, 0x2 ;  /* 0x0000001208087c11 */ /* 0x000fe4000f8010ff */
[----:B------:R-:W-:Y:S02]  /*f330*/  LEA R6, P1, R6, UR18, 0x2 ;  /* 0x0000001206067c11 */ /* 0x000fe4000f8210ff */
[----:B------:R-:W-:Y:S02]  /*f340*/  LEA.HI.X.SX32 R9, R4, UR19, 0x2, P0 ;  /* 0x0000001304097c11 */ /* 0x000fe400080f16ff */
        /* <DEDUP_REMOVED lines=27> */
.L_x_6947:
        /* <DEDUP_REMOVED lines=89> */
.L_x_6946:
[----:B------:R-:W-:Y:S01]  /*fa90*/  IMAD.U32 R5, RZ, RZ, UR10 ;  /* 0x0000000aff057e24 */ /* 0x000fe2000f8e00ff */
[----:B--2---:R-:W-:Y:S03]  /*faa0*/  LDSM.16.MT88.4 R24, [R194+0xc000] ;  /* 0x00c00000c218783b */ /* 0x004fe60000004200 */
        /* <DEDUP_REMOVED lines=9> */
[----:B------:R-:W-:Y:S01]  /*fb40*/  LDSM.16.MT88.4 R28, [R193+0xc000] ;  /* 0x00c00000c11c783b */ /* 0x000fe20000004200 */
[----:B------:R-:W-:Y:S01]  /*fb50*/  I2FP.F32.S32 R6, R5 ;  /* 0x0000000500067245 */ /* 0x000fe20000201400 */
[----:B------:R-:W-:Y:S01]  /*fb60*/  VIADD R5, R4, 0x1 ;  /* 0x0000000104057836 */ /* 0x000fe20000000000 */
[----:B------:R-:W-:Y:S02]  /*fb70*/  IABS R8, R8 ;  /* 0x0000000800087213 */ /* 0x000fe40000000000 */
[----:B------:R-:W-:Y:S01]  /*fb80*/  IADD3 R19, R208, -R4, RZ ;  /* 0x80000004d0137210 */ /* 0x000fe20007ffe0ff */
[----:B------:R-:W-:Y:S01]  /*fb90*/  FFMA.FTZ R3, R6, -UR20, R3 ;  /* 0x8000001406037c23 */ /* 0x000fe20008010003 */
[----:B------:R-:W-:Y:S01]  /*fba0*/  VIADD R6, R4, 0x8 ;  /* 0x0000000804067836 */ /* 0x000fe20000000000 */
[----:B------:R-:W-:Y:S01]  /*fbb0*/  I2FP.F32.S32 R8, R8 ;  /* 0x0000000800087245 */ /* 0x000fe20000201400 */
[----:B------:R-:W-:Y:S01]  /*fbc0*/  IMAD.IADD R15, R211, 0x1, -R5 ;  /* 0x00000001d30f7824 */ /* 0x000fe200078e0a05 */
[----:B------:R-:W-:Y:S01]  /*fbd0*/  ISETP.GE.AND P6, PT, R5, R210, PT ;  /* 0x000000d20500720c */ /* 0x000fe20003fc6270 */
[--C-:B------:R-:W-:Y:S01]  /*fbe0*/  IMAD.IADD R13, R211, 0x1, -R6.reuse ;  /* 0x00000001d30d7824 */ /* 0x100fe200078e0a06 */
[----:B------:R-:W-:Y:S01]  /*fbf0*/  ISETP.GE.AND P1, PT, R5, R207, PT ;  /* 0x000000cf0500720c */ /* 0x000fe20003f26270 */
[----:B-1----:R-:W-:Y:S01]  /*fc00*/  FFMA.FTZ R227, R8, -UR20, R227 ;  /* 0x8000001408e37c23 */ /* 0x002fe200080100e3 */
[----:B------:R-:W-:Y:S01]  /*fc10*/  IADD3 R10, R211, -R14, RZ ;  /* 0x8000000ed30a7210 */ /* 0x000fe20007ffe0ff */
[----:B------:R-:W-:Y:S01]  /*fc20*/  IMAD.IADD R8, R208, 0x1, -R5 ;  /* 0x00000001d0087824 */ /* 0x000fe200078e0a05 */
[----:B------:R-:W-:Y:S02]  /*fc30*/  IABS R13, R13 ;  /* 0x0000000d000d7213 */ /* 0x000fe40000000000 */
[-C--:B------:R-:W-:Y:S02]  /*fc40*/  ISETP.GE.OR P4, PT, R4, R209.reuse, !P4 ;  /* 0x000000d10400720c */ /* 0x080fe40006786670 */
[C---:B------:R-:W-:Y:S02]  /*fc50*/  ISETP.GE.OR P6, PT, R5.reuse, R209, !P6 ;  /* 0x000000d10500720c */ /* 0x040fe400077c6670 */
[----:B------:R-:W-:Y:S01]  /*fc60*/  ISETP.GE.OR P1, PT, R5, R206, !P1 ;  /* 0x000000ce0500720c */ /* 0x000fe20004f26670 */
[----:B------:R-:W-:Y:S01]  /*fc70*/  IMAD.IADD R5, R208, 0x1, -R6 ;  /* 0x00000001d0057824 */ /* 0x000fe200078e0a06 */
[----:B------:R-:W-:Y:S02]  /*fc80*/  I2FP.F32.S32 R13, R13 ;  /* 0x0000000d000d7245 */ /* 0x000fe40000201400 */
[----:B------:R-:W-:Y:S02]  /*fc90*/  IABS R15, R15 ;  /* 0x0000000f000f7213 */ /* 0x000fe40000000000 */
[----:B------:R-:W-:Y:S01]  /*fca0*/  IABS R19, R19 ;  /* 0x0000001300137213 */ /* 0x000fe20000000000 */
[----:B------:R-:W-:Y:S01]  /*fcb0*/  FFMA.FTZ R226, R13, -UR20, R226 ;  /* 0x800000140de27c23 */ /* 0x000fe200080100e2 */
[----:B------:R-:W-:Y:S02]  /*fcc0*/  IABS R10, R10 ;  /* 0x0000000a000a7213 */ /* 0x000fe40000000000 */
[----:B------:R-:W-:Y:S02]  /*fcd0*/  FSEL R12, R3, -INF , !P4 ;  /* 0xff800000030c7808 */ /* 0x000fe40006000000 */
[----:B------:R-:W-:Y:S02]  /*fce0*/  ISETP.GE.AND P4, PT, R9, R210, PT ;  /* 0x000000d20900720c */ /* 0x000fe40003f86270 */
[----:B------:R-:W-:Y:S02]  /*fcf0*/  IABS R11, R11 ;  /* 0x0000000b000b7213 */ /* 0x000fe40000000000 */
[----:B------:R-:W-:Y:S02]  /*fd00*/  I2FP.F32.S32 R15, R15 ;  /* 0x0000000f000f7245 */ /* 0x000fe40000201400 */
[----:B------:R-:W-:Y:S02]  /*fd10*/  I2FP.F32.S32 R19, R19 ;  /* 0x0000001300137245 */ /* 0x000fe40000201400 */
[----:B------:R-:W-:Y:S01]  /*fd20*/  IADD3 R13, R4, 0x18, RZ ;  /* 0x00000018040d7810 */ /* 0x000fe20007ffe0ff */
[----:B------:R-:W-:Y:S01]  /*fd30*/  FFMA.FTZ R220, R15, -UR20, R220 ;  /* 0x800000140fdc7c23 */ /* 0x000fe200080100dc */
[----:B------:R-:W-:Y:S01]  /*fd40*/  I2FP.F32.S32 R10, R10 ;  /* 0x0000000a000a7245 */ /* 0x000fe20000201400 */
[----:B------:R-:W-:Y:S01]  /*fd50*/  FFMA.FTZ R224, R19, -UR20, R224 ;  /* 0x8000001413e07c23 */ /* 0x000fe200080100e0 */
[----:B------:R-:W-:Y:S01]  /*fd60*/  IABS R5, R5 ;  /* 0x0000000500057213 */ /* 0x000fe20000000000 */
[----:B------:R-:W-:Y:S01]  /*fd70*/  IMAD.IADD R15, R211, 0x1, -R13 ;  /* 0x00000001d30f7824 */ /* 0x000fe200078e0a0d */
[----:B------:R-:W-:Y:S01]  /*fd80*/  ISETP.GE.OR P4, PT, R9, R209, !P4 ;  /* 0x000000d10900720c */ /* 0x000fe20006786670 */
[----:B------:R-:W-:Y:S01]  /*fd90*/  FFMA.FTZ R233, R10, -UR20, R233 ;  /* 0x800000140ae97c23 */ /* 0x000fe200080100e9 */
[----:B------:R-:W-:Y:S02]  /*fda0*/  I2FP.F32.S32 R11, R11 ;  /* 0x0000000b000b7245 */ /* 0x000fe40000201400 */
[C---:B------:R-:W-:Y:S02]  /*fdb0*/  ISETP.GE.AND P0, PT, R4.reuse, R207, PT ;  /* 0x000000cf0400720c */ /* 0x040fe40003f06270 */
[----:B------:R-:W-:Y:S01]  /*fdc0*/  I2FP.F32.S32 R5, R5 ;  /* 0x0000000500057245 */ /* 0x000fe20000201400 */
[----:B------:R-:W-:Y:S01]  /*fdd0*/  FFMA.FTZ R230, R11, -UR20, R230 ;  /* 0x800000140be67c23 */ /* 0x000fe200080100e6 */
[----:B------:R-:W-:Y:S01]  /*fde0*/  FSEL R10, R227, -INF , !P4 ;  /* 0xff800000e30a7808 */ /* 0x000fe20006000000 */
[C---:B------:R-:W-:Y:S01]  /*fdf0*/  VIADD R11, R4.reuse, 0x19 ;  /* 0x00000019040b7836 */ /* 0x040fe20000000000 */
[----:B------:R-:W-:Y:S01]  /*fe00*/  ISETP.GE.OR P0, PT, R4, R206, !P0 ;  /* 0x000000ce0400720c */ /* 0x000fe20004706670 */
[----:B------:R-:W-:Y:S01]  /*fe10*/  FFMA.FTZ R228, R5, -UR20, R228 ;  /* 0x8000001405e47c23 */ /* 0x000fe200080100e4 */
[----:B------:R-:W-:Y:S02]  /*fe20*/  IABS R8, R8 ;  /* 0x0000000800087213 */ /* 0x000fe40000000000 */
[-C--:B------:R-:W-:Y:S02]  /*fe30*/  ISETP.GE.AND P4, PT, R14, R210.reuse, PT ;  /* 0x000000d20e00720c */ /* 0x080fe40003f86270 */
[C---:B------:R-:W-:Y:S02]  /*fe40*/  ISETP.GE.AND P5, PT, R6.reuse, R207, PT ;  /* 0x000000cf0600720c */ /* 0x040fe40003fa6270 */
[----:B------:R-:W-:Y:S02]  /*fe50*/  ISETP.GE.AND P2, PT, R6, R210, PT ;  /* 0x000000d20600720c */ /* 0x000fe40003f46270 */
[----:B------:R-:W-:Y:S02]  /*fe60*/  FSEL R5, R224, -INF , !P0 ;  /* 0xff800000e0057808 */ /* 0x000fe40004000000 */
[----:B------:R-:W-:Y:S02]  /*fe70*/  IABS R15, R15 ;  /* 0x0000000f000f7213 */ /* 0x000fe40000000000 */
[----:B------:R-:W-:Y:S02]  /*fe80*/  I2FP.F32.S32 R8, R8 ;  /* 0x0000000800087245 */ /* 0x000fe40000201400 */
[-C--:B------:R-:W-:Y:S02]  /*fe90*/  ISETP.GE.OR P4, PT, R14, R209.reuse, !P4 ;  /* 0x000000d10e00720c */ /* 0x080fe40006786670 */
[----:B------:R-:W-:Y:S01]  /*fea0*/  ISETP.GE.AND P0, PT, R7, R210, PT ;  /* 0x000000d20700720c */ /* 0x000fe20003f06270 */
[----:B------:R-:W-:Y:S01]  /*feb0*/  FFMA.FTZ R225, R8, -UR20, R225 ;  /* 0x8000001408e17c23 */ /* 0x000fe200080100e1 */
[----:B------:R-:W-:Y:S01]  /*fec0*/  ISETP.GE.OR P5, PT, R6, R206, !P5 ;  /* 0x000000ce0600720c */ /* 0x000fe20006fa6670 */
[----:B------:R-:W-:Y:S01]  /*fed0*/  VIADD R8, R4, 0x20 ;  /* 0x0000002004087836 */ /* 0x000fe20000000000 */
[----:B------:R-:W-:Y:S02]  /*fee0*/  ISETP.GE.OR P2, PT, R6, R209, !P2 ;  /* 0x000000d10600720c */ /* 0x000fe40005746670 */
[----:B------:R-:W-:Y:S02]  /*fef0*/  IADD3 R6, R211, -R11, RZ ;  /* 0x8000000bd3067210 */ /* 0x000fe40007ffe0ff */
[----:B------:R-:W-:Y:S02]  /*ff00*/  I2FP.F32.S32 R15, R15 ;  /* 0x0000000f000f7245 */ /* 0x000fe40000201400 */
[----:B------:R-:W-:Y:S02]  /*ff10*/  FSEL R160, R233, -INF , !P4 ;  /* 0xff800000e9a07808 */ /* 0x000fe40006000000 */
[----:B------:R-:W-:Y:S01]  /*ff20*/  ISETP.GE.OR P0, PT, R7, R209, !P0 ;  /* 0x000000d10700720c */ /* 0x000fe20004706670 */
[----:B------:R-:W-:Y:S01]  /*ff30*/  FFMA.FTZ R236, R15, -UR20, R236 ;  /* 0x800000140fec7c23 */ /* 0x000fe200080100ec */
[----:B------:R-:W-:Y:S01]  /*ff40*/  ISETP.GE.AND P4, PT, R13, R210, PT ;  /* 0x000000d20d00720c */ /* 0x000fe20003f86270 */
[----:B------:R-:W-:Y:S01]  /*ff50*/  IMAD.IADD R15, R211, 0x1, -R8 ;  /* 0x00000001d30f7824 */ /* 0x000fe200078e0a08 */
[----:B------:R-:W-:Y:S02]  /*ff60*/  FSEL R220, R220, -INF , !P6 ;  /* 0xff800000dcdc7808 */ /* 0x000fe40007000000 */
[----:B------:R-:W-:Y:S02]  /*ff70*/  IABS R6, R6 ;  /* 0x0000000600067213 */ /* 0x000fe40000000000 */
[----:B------:R-:W-:Y:S02]  /*ff80*/  FSEL R226, R226, -INF , !P2 ;  /* 0xff800000e2e27808 */ /* 0x000fe40005000000 */
[-C--:B------:R-:W-:Y:S02]  /*ff90*/  ISETP.GE.AND P6, PT, R9, R207.reuse, PT ;  /* 0x000000cf0900720c */ /* 0x080fe40003fc6270 */
[----:B------:R-:W-:Y:S02]  /*ffa0*/  FSEL R162, R230, -INF , !P0 ;  /* 0xff800000e6a27808 */ /* 0x000fe40004000000 */
[----:B------:R-:W-:Y:S02]  /*ffb0*/  ISETP.GE.AND P2, PT, R7, R207, PT ;  /* 0x000000cf0700720c */ /* 0x000fe40003f46270 */
[----:B------:R-:W-:Y:S02]  /*ffc0*/  ISETP.GE.OR P4, PT, R13, R209, !P4 ;  /* 0x000000d10d00720c */ /* 0x000fe40006786670 */
[----:B------:R-:W-:Y:S02]  /*ffd0*/  ISETP.GE.AND P0, PT, R14, R207, PT ;  /* 0x000000cf0e00720c */ /* 0x000fe40003f06270 */
[----:B------:R-:W-:Y:S02]  /*ffe0*/  I2FP.F32.S32 R6, R6 ;  /* 0x0000000600067245 */ /* 0x000fe40000201400 */
[-C--:B------:R-:W-:Y:S02]  /*fff0*/  ISETP.GE.OR P6, PT, R9, R206.reuse, !P6 ;  /* 0x000000ce0900720c */ /* 0x080fe400077c6670 */
[C---:B------:R-:W-:Y:S01]  /*10000*/  IADD3 R16, R208.reuse, -R9, RZ ;  /* 0x80000009d0107210 */ /* 0x040fe20007ffe0ff */
[----:B------:R-:W-:Y:S01]  /*10010*/  IMAD.IADD R9, R208, 0x1, -R7 ;  /* 0x00000001d0097824 */ /* 0x000fe200078e0a07 */
[-C--:B------:R-:W-:Y:S01]  /*10020*/  ISETP.GE.OR P2, PT, R7, R206.reuse, !P2 ;  /* 0x000000ce0700720c */ /* 0x080fe20005746670 */
[----:B------:R-:W-:Y:S01]  /*10030*/  FFMA.FTZ R237, R6, -UR20, R237 ;  /* 0x8000001406ed7c23 */ /* 0x000fe200080100ed */
[----:B------:R-:W-:Y:S01]  /*10040*/  FSEL R142, R236, -INF , !P4 ;  /* 0xff800000ec8e7808 */ /* 0x000fe20006000000 */
[----:B------:R-:W-:Y:S01]  /*10050*/  VIADD R6, R4, 0x21 ;  /* 0x0000002104067836 */ /* 0x000fe20000000000 */
[----:B------:R-:W-:Y:S02]  /*10060*/  ISETP.GE.OR P0, PT, R14, R206, !P0 ;  /* 0x000000ce0e00720c */ /* 0x000fe40004706670 */
[C---:B------:R-:W-:Y:S01]  /*10070*/  IADD3 R7, R208.reuse, -R14, RZ ;  /* 0x8000000ed0077210 */ /* 0x040fe20007ffe0ff */
[----:B------:R-:W-:Y:S01]  /*10080*/  IMAD.IADD R3, R211, 0x1, -R6 ;  /* 0x00000001d3037824 */ /* 0x000fe200078e0a06 */
[C---:B------:R-:W-:Y:S02]  /*10090*/  ISETP.GE.AND P4, PT, R11.reuse, R210, PT ;  /* 0x000000d20b00720c */ /* 0x040fe40003f86270 */
[----:B------:R-:W-:Y:S01]  /*100a0*/  IABS R14, R15 ;  /* 0x0000000f000e7213 */ /* 0x000fe20000000000 */
[----:B------:R-:W-:Y:S01]  /*100b0*/  IMAD.IADD R15, R208, 0x1, -R13 ;  /* 0x00000001d00f7824 */ /* 0x000fe200078e0a0d */
[----:B------:R-:W-:Y:S02]  /*100c0*/  IABS R16, R16 ;  /* 0x0000001000107213 */ /* 0x000fe40000000000 */
[----:B------:R-:W-:Y:S02]  /*100d0*/  ISETP.GE.OR P4, PT, R11, R209, !P4 ;  /* 0x000000d10b00720c */ /* 0x000fe40006786670 */
[----:B------:R-:W-:Y:S02]  /*100e0*/  I2FP.F32.S32 R14, R14 ;  /* 0x0000000e000e7245 */ /* 0x000fe40000201400 */
[----:B------:R-:W-:Y:S02]  /*100f0*/  IABS R7, R7 ;  /* 0x0000000700077213 */ /* 0x000fe40000000000 */
[----:B------:R-:W-:Y:S01]  /*10100*/  I2FP.F32.S32 R16, R16 ;  /* 0x0000001000107245 */ /* 0x000fe20000201400 */
[----:B------:R-:W-:Y:S01]  /*10110*/  FFMA.FTZ R241, R14, -UR20, R241 ;  /* 0x800000140ef17c23 */ /* 0x000fe200080100f1 */
[----:B------:R-:W-:Y:S02]  /*10120*/  FSEL R140, R237, -INF , !P4 ;  /* 0xff800000ed8c7808 */ /* 0x000fe40006000000 */
[----:B------:R-:W-:Y:S01]  /*10130*/  ISETP.GE.AND P4, PT, R8, R210, PT ;  /* 0x000000d20800720c */ /* 0x000fe20003f86270 */
[----:B------:R-:W-:Y:S01]  /*10140*/  FFMA.FTZ R229, R16, -UR20, R229 ;  /* 0x8000001410e57c23 */ /* 0x000fe200080100e5 */
[----:B------:R-:W-:Y:S01]  /*10150*/  I2FP.F32.S32 R14, R7 ;  /* 0x00000007000e7245 */ /* 0x000fe20000201400 */
[----:B------:R-:W-:Y:S01]  /*10160*/  IMAD.IADD R16, R208, 0x1, -R11 ;  /* 0x00000001d0107824 */ /* 0x000fe200078e0a0b */
[----:B------:R-:W-:Y:S02]  /*10170*/  IABS R9, R9 ;  /* 0x0000000900097213 */ /* 0x000fe40000000000 */
[----:B------:R-:W-:Y:S01]  /*10180*/  FSEL R7, R228, -INF , !P5 ;  /* 0xff800000e4077808 */ /* 0x000fe20006800000 */
[----:B------:R-:W-:Y:S01]  /*10190*/  FFMA.FTZ R231, R14, -UR20, R231 ;  /* 0x800000140ee77c23 */ /* 0x000fe200080100e7 */
[----:B------:R-:W-:Y:S01]  /*101a0*/  IABS R3, R3 ;  /* 0x0000000300037213 */ /* 0x000fe20000000000 */
[----:B------:R-:W-:Y:S01]  /*101b0*/  VIADD R14, R4, 0x28 ;  /* 0x00000028040e7836 */ /* 0x000fe20000000000 */
[C---:B------:R-:W-:Y:S02]  /*101c0*/  ISETP.GE.AND P5, PT, R11.reuse, R207, PT ;  /* 0x000000cf0b00720c */ /* 0x040fe40003fa6270 */
[----:B------:R-:W-:Y:S02]  /*101d0*/  ISETP.GE.OR P4, PT, R8, R209, !P4 ;  /* 0x000000d10800720c */ /* 0x000fe40006786670 */
[----:B------:R-:W-:Y:S02]  /*101e0*/  I2FP.F32.S32 R9, R9 ;  /* 0x0000000900097245 */ /* 0x000fe40000201400 */
[----:B------:R-:W-:Y:S02]  /*101f0*/  I2FP.F32.S32 R3, R3 ;  /* 0x0000000300037245 */ /* 0x000fe40000201400 */
[----:B------:R-:W-:Y:S01]  /*10200*/  ISETP.GE.OR P5, PT, R11, R206, !P5 ;  /* 0x000000ce0b00720c */ /* 0x000fe20006fa6670 */
[----:B------:R-:W-:Y:S01]  /*10210*/  FFMA.FTZ R232, R9, -UR20, R232 ;  /* 0x8000001409e87c23 */ /* 0x000fe200080100e8 */
[----:B------:R-:W-:Y:S01]  /*10220*/  FSEL R229, R229, -INF , !P6 ;  /* 0xff800000e5e57808 */ /* 0x000fe20007000000 */
[----:B------:R-:W-:Y:S01]  /*10230*/  FFMA.FTZ R242, R3, -UR20, R242 ;  /* 0x8000001403f27c23 */ /* 0x000fe200080100f2 */
[----:B------:R-:W-:Y:S01]  /*10240*/  FSEL R170, R241, -INF , !P4 ;  /* 0xff800000f1aa7808 */ /* 0x000fe20006000000 */
[----:B------:R-:W-:Y:S01]  /*10250*/  VIADD R3, R4, 0x30 ;  /* 0x0000003004037836 */ /* 0x000fe20000000000 */
[----:B------:R-:W-:Y:S02]  /*10260*/  IABS R11, R15 ;  /* 0x0000000f000b7213 */ /* 0x000fe40000000000 */
[----:B------:R-:W-:Y:S02]  /*10270*/  ISETP.GE.AND P6, PT, R6, R210, PT ;  /* 0x000000d20600720c */ /* 0x000fe40003fc6270 */
[----:B------:R-:W-:Y:S02]  /*10280*/  ISETP.GE.AND P4, PT, R8, R207, PT ;  /* 0x000000cf0800720c */ /* 0x000fe40003f86270 */
[----:B------:R-:W-:Y:S02]  /*10290*/  FSEL R225, R225, -INF , !P1 ;  /* 0xff800000e1e17808 */ /* 0x000fe40004800000 */
[----:B------:R-:W-:Y:S02]  /*102a0*/  I2FP.F32.S32 R11, R11 ;  /* 0x0000000b000b7245 */ /* 0x000fe40000201400 */
[----:B------:R-:W-:Y:S02]  /*102b0*/  ISETP.GE.OR P6, PT, R6, R209, !P6 ;  /* 0x000000d10600720c */ /* 0x000fe400077c6670 */
[-C--:B------:R-:W-:Y:S01]  /*102c0*/  ISETP.GE.AND P1, PT, R13, R207.reuse, PT ;  /* 0x000000cf0d00720c */ /* 0x080fe20003f26270 */
[----:B------:R-:W-:Y:S01]  /*102d0*/  FFMA.FTZ R234, R11, -UR20, R234 ;  /* 0x800000140bea7c23 */ /* 0x000fe200080100ea */
[----:B------:R-:W-:Y:S01]  /*102e0*/  ISETP.GE.OR P4, PT, R8, R206, !P4 ;  /* 0x000000ce0800720c */ /* 0x000fe20006786670 */
[----:B------:R-:W-:Y:S01]  /*102f0*/  VIADD R11, R4, 0x38 ;  /* 0x00000038040b7836 */ /* 0x000fe20000000000 */
[C---:B------:R-:W-:Y:S01]  /*10300*/  IADD3 R15, R208.reuse, -R8, RZ ;  /* 0x80000008d00f7210 */ /* 0x040fe20007ffe0ff */
[----:B------:R-:W-:Y:S01]  /*10310*/  IMAD.IADD R8, R208, 0x1, -R6 ;  /* 0x00000001d0087824 */ /* 0x000fe200078e0a06 */
[----:B------:R-:W-:Y:S02]  /*10320*/  FSEL R171, R232, -INF , !P2 ;  /* 0xff800000e8ab7808 */ /* 0x000fe40005000000 */
[----:B------:R-:W-:Y:S02]  /*10330*/  FSEL R172, R242, -INF , !P6 ;  /* 0xff800000f2ac7808 */ /* 0x000fe40007000000 */
[----:B------:R-:W-:Y:S02]  /*10340*/  FSEL R169, R231, -INF , !P0 ;  /* 0xff800000e7a97808 */ /* 0x000fe40004000000 */
[-C--:B------:R-:W-:Y:S02]  /*10350*/  ISETP.GE.AND P2, PT, R6, R207.reuse, PT ;  /* 0x000000cf0600720c */ /* 0x080fe40003f46270 */
[----:B------:R-:W-:Y:S02]  /*10360*/  ISETP.GE.OR P1, PT, R13, R206, !P1 ;  /* 0x000000ce0d00720c */ /* 0x000fe40004f26670 */
[C---:B------:R-:W-:Y:S02]  /*10370*/  ISETP.GE.AND P6, PT, R14.reuse, R210, PT ;  /* 0x000000d20e00720c */ /* 0x040fe40003fc6270 */
[----:B------:R-:W-:Y:S02]  /*10380*/  ISETP.GE.AND P0, PT, R14, R207, PT ;  /* 0x000000cf0e00720c */ /* 0x000fe40003f06270 */
[C---:B------:R-:W-:Y:S02]  /*10390*/  IADD3 R13, R211.reuse, -R14, RZ ;  /* 0x8000000ed30d7210 */ /* 0x040fe40007ffe0ff */
[----:B------:R-:W-:Y:S02]  /*103a0*/  IABS R8, R8 ;  /* 0x0000000800087213 */ /* 0x000fe40000000000 */
[-C--:B------:R-:W-:Y:S02]  /*103b0*/  ISETP.GE.OR P2, PT, R6, R206.reuse, !P2 ;  /* 0x000000ce0600720c */ /* 0x080fe40005746670 */
[C---:B------:R-:W-:Y:S02]  /*103c0*/  ISETP.GE.OR P6, PT, R14.reuse, R209, !P6 ;  /* 0x000000d10e00720c */ /* 0x040fe400077c6670 */
[----:B------:R-:W-:Y:S02]  /*103d0*/  ISETP.GE.OR P0, PT, R14, R206, !P0 ;  /* 0x000000ce0e00720c */ /* 0x000fe40004706670 */
[----:B------:R-:W-:Y:S02]  /*103e0*/  IADD3 R9, R4, 0x29, RZ ;  /* 0x0000002904097810 */ /* 0x000fe40007ffe0ff */
[----:B------:R-:W-:Y:S01]  /*103f0*/  IADD3 R6, R208, -R14, RZ ;  /* 0x8000000ed0067210 */ /* 0x000fe20007ffe0ff */
[C---:B------:R-:W-:Y:S01]  /*10400*/  IMAD.IADD R14, R211.reuse, 0x1, -R11 ;  /* 0x00000001d30e7824 */ /* 0x040fe200078e0a0b */
[----:B------:R-:W-:Y:S01]  /*10410*/  IABS R15, R15 ;  /* 0x0000000f000f7213 */ /* 0x000fe20000000000 */
[C---:B------:R-:W-:Y:S01]  /*10420*/  IMAD.IADD R20, R211.reuse, 0x1, -R9 ;  /* 0x00000001d3147824 */ /* 0x040fe200078e0a09 */
[----:B------:R-:W-:Y:S02]  /*10430*/  IABS R13, R13 ;  /* 0x0000000d000d7213 */ /* 0x000fe40000000000 */
[----:B------:R-:W-:Y:S02]  /*10440*/  I2FP.F32.S32 R8, R8 ;  /* 0x0000000800087245 */ /* 0x000fe40000201400 */
[----:B------:R-:W-:Y:S02]  /*10450*/  IADD3 R18, R211, -R3, RZ ;  /* 0x80000003d3127210 */ /* 0x000fe40007ffe0ff */
[----:B------:R-:W-:Y:S01]  /*10460*/  I2FP.F32.S32 R15, R15 ;  /* 0x0000000f000f7245 */ /* 0x000fe20000201400 */
[----:B------:R-:W-:Y:S01]  /*10470*/  FFMA.FTZ R239, R8, -UR20, R239 ;  /* 0x8000001408ef7c23 */ /* 0x000fe200080100ef */
[----:B------:R-:W-:Y:S02]  /*10480*/  I2FP.F32.S32 R13, R13 ;  /* 0x0000000d000d7245 */ /* 0x000fe40000201400 */
[----:B------:R-:W-:Y:S01]  /*10490*/  IABS R14, R14 ;  /* 0x0000000e000e7213 */ /* 0x000fe20000000000 */
[----:B------:R-:W-:Y:S01]  /*104a0*/  FFMA.FTZ R238, R15, -UR20, R238 ;  /* 0x800000140fee7c23 */ /* 0x000fe200080100ee */
[----:B------:R-:W-:Y:S01]  /*104b0*/  IABS R18, R18 ;  /* 0x0000001200127213 */ /* 0x000fe20000000000 */
[----:B------:R-:W-:Y:S01]  /*104c0*/  FFMA.FTZ R244, R13, -UR20, R244 ;  /* 0x800000140df47c23 */ /* 0x000fe200080100f4 */
[----:B------:R-:W-:Y:S01]  /*104d0*/  FMNMX.FTZ R8, R5, R2, !PT ;  /* 0x0000000205087209 */ /* 0x000fe20007810000 */
[C---:B------:R-:W-:Y:S01]  /*104e0*/  VIADD R13, R4.reuse, 0x31 ;  /* 0x00000031040d7836 */ /* 0x040fe20000000000 */
[----:B------:R-:W-:Y:S01]  /*104f0*/  I2FP.F32.S32 R15, R14 ;  /* 0x0000000e000f7245 */ /* 0x000fe20000201400 */
[----:B------:R-:W-:Y:S01]  /*10500*/  VIADD R4, R4, 0x39 ;  /* 0x0000003904047836 */ /* 0x000fe20000000000 */
[----:B------:R-:W-:Y:S02]  /*10510*/  IABS R20, R20 ;  /* 0x0000001400147213 */ /* 0x000fe40000000000 */
[----:B------:R-:W-:Y:S01]  /*10520*/  IABS R16, R16 ;  /* 0x0000001000107213 */ /* 0x000fe20000000000 */
[----:B------:R-:W-:Y:S01]  /*10530*/  FFMA.FTZ R252, R15, -UR20, R252 ;  /* 0x800000140ffc7c23 */ /* 0x000fe200080100fc */
[----:B------:R-:W-:Y:S02]  /*10540*/  I2FP.F32.S32 R18, R18 ;  /* 0x0000001200127245 */ /* 0x000fe40000201400 */
[----:B------:R-:W-:Y:S02]  /*10550*/  FSEL R143, R234, -INF , !P1 ;  /* 0xff800000ea8f7808 */ /* 0x000fe40004800000 */
[----:B------:R-:W-:Y:S01]  /*10560*/  FMNMX.FTZ R8, R225, R8, !PT ;  /* 0x00000008e1087209 */ /* 0x000fe20007810000 */
[----:B------:R-:W-:Y:S01]  /*10570*/  FFMA.FTZ R17, R18, -UR20, R17 ;  /* 0x8000001412117c23 */ /* 0x000fe20008010011 */
[----:B------:R-:W-:Y:S02]  /*10580*/  ISETP.GE.AND P1, PT, R3, R210, PT ;  /* 0x000000d20300720c */ /* 0x000fe40003f26270 */
[----:B------:R-:W-:Y:S02]  /*10590*/  I2FP.F32.S32 R20, R20 ;  /* 0x0000001400147245 */ /* 0x000fe40000201400 */
[----:B------:R-:W-:Y:S02]  /*105a0*/  I2FP.F32.S32 R16, R16 ;  /* 0x0000001000107245 */ /* 0x000fe40000201400 */
[----:B------:R-:W-:Y:S01]  /*105b0*/  FSEL R146, R244, -INF , !P6 ;  /* 0xff800000f4927808 */ /* 0x000fe20007000000 */
[----:B------:R-:W-:Y:S01]  /*105c0*/  FFMA.FTZ R245, R20, -UR20, R245 ;  /* 0x8000001414f57c23 */ /* 0x000fe200080100f5 */
[----:B------:R-:W-:Y:S01]  /*105d0*/  IABS R6, R6 ;  /* 0x0000000600067213 */ /* 0x000fe20000000000 */
[----:B------:R-:W-:Y:S01]  /*105e0*/  FFMA.FTZ R235, R16, -UR20, R235 ;  /* 0x8000001410eb7c23 */ /* 0x000fe200080100eb */
[----:B------:R-:W-:Y:S01]  /*105f0*/  FMNMX.FTZ R15, R12, R0, !PT ;  /* 0x000000000c0f7209 */ /* 0x000fe20007810000 */
[----:B------:R-:W-:Y:S01]  /*10600*/  IMAD.IADD R16, R211, 0x1, -R13 ;  /* 0x00000001d3107824 */ /* 0x000fe200078e0a0d */
[----:B------:R-:W-:Y:S02]  /*10610*/  FMNMX.FTZ R8, R7, R8, !PT ;  /* 0x0000000807087209 */ /* 0x000fe40007810000 */
[----:B------:R-:W-:Y:S02]  /*10620*/  ISETP.GE.AND P6, PT, R9, R210, PT ;  /* 0x000000d20900720c */ /* 0x000fe40003fc6270 */
[-C--:B------:R-:W-:Y:S02]  /*10630*/  ISETP.GE.OR P1, PT, R3, R209.reuse, !P1 ;  /* 0x000000d10300720c */ /* 0x080fe40004f26670 */
[----:B------:R-:W-:Y:S02]  /*10640*/  I2FP.F32.S32 R6, R6 ;  /* 0x0000000600067245 */ /* 0x000fe40000201400 */
[----:B------:R-:W-:Y:S02]  /*10650*/  ISETP.GE.OR P6, PT, R9, R209, !P6 ;  /* 0x000000d10900720c */ /* 0x000fe400077c6670 */
[----:B------:R-:W-:Y:S01]  /*10660*/  FMNMX.FTZ R15, R220, R15, !PT ;  /* 0x0000000fdc0f7209 */ /* 0x000fe20007810000 */
[----:B------:R-:W-:Y:S01]  /*10670*/  FFMA.FTZ R243, R6, -UR20, R243 ;  /* 0x8000001406f37c23 */ /* 0x000fe200080100f3 */
[----:B------:R-:W-:Y:S01]  /*10680*/  FMNMX.FTZ R8, R229, R8, !PT ;  /* 0x00000008e5087209 */ /* 0x000fe20007810000 */
[----:B------:R-:W-:Y:S01]  /*10690*/  IMAD.IADD R6, R211, 0x1, -R4 ;  /* 0x00000001d3067824 */ /* 0x000fe200078e0a04 */
[----:B------:R-:W-:Y:S02]  /*106a0*/  FSEL R164, R17, -INF , !P1 ;  /* 0xff80000011a47808 */ /* 0x000fe40004800000 */
[----:B------:R-:W-:Y:S02]  /*106b0*/  FSEL R175, R238, -INF , !P4 ;  /* 0xff800000eeaf7808 */ /* 0x000fe40006000000 */
[C---:B------:R-:W-:Y:S02]  /*106c0*/  ISETP.GE.AND P1, PT, R13.reuse, R210, PT ;  /* 0x000000d20d00720c */ /* 0x040fe40003f26270 */
[----:B------:R-:W-:Y:S02]  /*106d0*/  ISETP.GE.AND P4, PT, R13, R207, PT ;  /* 0x000000cf0d00720c */ /* 0x000fe40003f86270 */
[----:B------:R-:W-:Y:S02]  /*106e0*/  FSEL R144, R245, -INF , !P6 ;  /* 0xff800000f5907808 */ /* 0x000fe40007000000 */
[----:B------:R-:W-:Y:S02]  /*106f0*/  FSEL R141, R235, -INF , !P5 ;  /* 0xff800000eb8d7808 */ /* 0x000fe40006800000 */
[----:B------:R-:W-:Y:S02]  /*10700*/  FMNMX.FTZ R8, R171, R8, !PT ;  /* 0x00000008ab087209 */ /* 0x000fe40007810000 */
[----:B------:R-:W-:Y:S02]  /*10710*/  FMNMX.FTZ R15, R226, R15, !PT ;  /* 0x0000000fe20f7209 */ /* 0x000fe40007810000 */
[-C--:B------:R-:W-:Y:S02]  /*10720*/  ISETP.GE.AND P6, PT, R9, R207.reuse, PT ;  /* 0x000000cf0900720c */ /* 0x080fe40003fc6270 */
[----:B------:R-:W-:Y:S02]  /*10730*/  ISETP.GE.AND P5, PT, R3, R207, PT ;  /* 0x000000cf0300720c */ /* 0x000fe40003fa6270 */
[C---:B------:R-:W-:Y:S02]  /*10740*/  ISETP.GE.OR P1, PT, R13.reuse, R209, !P1 ;  /* 0x000000d10d00720c */ /* 0x040fe40004f26670 */
[----:B------:R-:W-:Y:S02]  /*10750*/  ISETP.GE.OR P4, PT, R13, R206, !P4 ;  /* 0x000000ce0d00720c */ /* 0x000fe40006786670 */
[----:B------:R-:W-:Y:S02]  /*10760*/  IADD3 R13, R208, -R13, RZ ;  /* 0x8000000dd00d7210 */ /* 0x000fe40007ffe0ff */
[----:B------:R-:W-:Y:S02]  /*10770*/  FMNMX.FTZ R15, R10, R15, !PT ;  /* 0x0000000f0a0f7209 */ /* 0x000fe40007810000 */
[----:B------:R-:W-:Y:S02]  /*10780*/  FMNMX.FTZ R8, R169, R8, !PT ;  /* 0x00000008a9087209 */ /* 0x000fe40007810000 */
[-C--:B------:R-:W-:Y:S02]  /*10790*/  ISETP.GE.OR P6, PT, R9, R206.reuse, !P6 ;  /* 0x000000ce0900720c */ /* 0x080fe400077c6670 */
[----:B------:R-:W-:Y:S01]  /*107a0*/  ISETP.GE.OR P5, PT, R3, R206, !P5 ;  /* 0x000000ce0300720c */ /* 0x000fe20006fa6670 */
[C---:B------:R-:W-:Y:S01]  /*107b0*/  IMAD.IADD R3, R208.reuse, 0x1, -R3 ;  /* 0x00000001d0037824 */ /* 0x040fe200078e0a03 */
[----:B------:R-:W-:Y:S02]  /*107c0*/  IABS R6, R6 ;  /* 0x0000000600067213 */ /* 0x000fe40000000000 */
[----:B------:R-:W-:Y:S02]  /*107d0*/  IADD3 R9, R208, -R9, RZ ;  /* 0x80000009d0097210 */ /* 0x000fe40007ffe0ff */
[----:B------:R-:W-:Y:S02]  /*107e0*/  IABS R13, R13 ;  /* 0x0000000d000d7213 */ /* 0x000fe40000000000 */
[----:B------:R-:W-:Y:S02]  /*107f0*/  FMNMX.FTZ R8, R143, R8, !PT ;  /* 0x000000088f087209 */ /* 0x000fe40007810000 */
[----:B------:R-:W-:Y:S02]  /*10800*/  FMNMX.FTZ R15, R162, R15, !PT ;  /* 0x0000000fa20f7209 */ /* 0x000fe40007810000 */
[----:B------:R-:W-:Y:S02]  /*10810*/  I2FP.F32.S32 R17, R6 ;  /* 0x0000000600117245 */ /* 0x000fe40000201400 */
[----:B------:R-:W-:Y:S02]  /*10820*/  IABS R9, R9 ;  /* 0x0000000900097213 */ /* 0x000fe40000000000 */
[----:B------:R-:W-:Y:S01]  /*10830*/  I2FP.F32.S32 R6, R13 ;  /* 0x0000000d00067245 */ /* 0x000fe20000201400 */
[----:B------:R-:W-:Y:S01]  /*10840*/  FFMA.FTZ R250, R17, -UR20, R250 ;  /* 0x8000001411fa7c23 */ /* 0x000fe200080100fa */
[----:B------:R-:W-:Y:S02]  /*10850*/  IABS R3, R3 ;  /* 0x0000000300037213 */ /* 0x000fe40000000000 */
[----:B------:R-:W-:Y:S01]  /*10860*/  FMNMX.FTZ R8, R141, R8, !PT ;  /* 0x000000088d087209 */ /* 0x000fe20007810000 */
[----:B------:R-:W-:Y:S01]  /*10870*/  FFMA.FTZ R249, R6, -UR20, R249 ;  /* 0x8000001406f97c23 */ /* 0x000fe200080100f9 */
[----:B------:R-:W-:Y:S01]  /*10880*/  FMNMX.FTZ R15, R160, R15, !PT ;  /* 0x0000000fa00f7209 */ /* 0x000fe20007810000 */
[----:B------:R-:W-:Y:S01]  /*10890*/  IMAD.IADD R6, R208, 0x1, -R11 ;  /* 0x00000001d0067824 */ /* 0x000fe200078e0a0b */
[----:B------:R-:W-:Y:S02]  /*108a0*/  I2FP.F32.S32 R9, R9 ;  /* 0x0000000900097245 */ /* 0x000fe40000201400 */
[----:B------:R-:W-:Y:S02]  /*108b0*/  I2FP.F32.S32 R3, R3 ;  /* 0x0000000300037245 */ /* 0x000fe40000201400 */
[----:B------:R-:W-:Y:S01]  /*108c0*/  FMNMX.FTZ R15, R142, R15, !PT ;  /* 0x0000000f8e0f7209 */ /* 0x000fe20007810000 */
[----:B------:R-:W-:Y:S01]  /*108d0*/  FFMA.FTZ R240, R9, -UR20, R240 ;  /* 0x8000001409f07c23 */ /* 0x000fe200080100f0 */
[----:B------:R-:W-:Y:S01]  /*108e0*/  IABS R16, R16 ;  /* 0x0000001000107213 */ /* 0x000fe20000000000 */
[----:B------:R-:W-:Y:S01]  /*108f0*/  FFMA.FTZ R248, R3, -UR20, R248 ;  /* 0x8000001403f87c23 */ /* 0x000fe200080100f8 */
[----:B------:R-:W-:Y:S01]  /*10900*/  FMNMX.FTZ R8, R175, R8, !PT ;  /* 0x00000008af087209 */ /* 0x000fe20007810000 */
[----:B------:R-:W-:Y:S01]  /*10910*/  IMAD.IADD R3, R208, 0x1, -R4 ;  /* 0x00000001d0037824 */ /* 0x000fe200078e0a04 */
[----:B------:R-:W-:Y:S02]  /*10920*/  FSEL R173, R239, -INF , !P2 ;  /* 0xff800000efad7808 */ /* 0x000fe40005000000 */
[----:B------:R-:W-:Y:S02]  /*10930*/  I2FP.F32.S32 R16, R16 ;  /* 0x0000001000107245 */ /* 0x000fe40000201400 */
[----:B------:R-:W-:Y:S02]  /*10940*/  FMNMX.FTZ R9, R140, R15, !PT ;  /* 0x0000000f8c097209 */ /* 0x000fe40007810000 */
[----:B------:R-:W-:Y:S01]  /*10950*/  FSEL R147, R243, -INF , !P0 ;  /* 0xff800000f3937808 */ /* 0x000fe20004000000 */
[----:B------:R-:W-:Y:S01]  /*10960*/  FFMA.FTZ R251, R16, -UR20, R251 ;  /* 0x8000001410fb7c23 */ /* 0x000fe200080100fb */
[----:B------:R-:W-:Y:S01]  /*10970*/  FMNMX.FTZ R8, R173, R8, !PT ;  /* 0x00000008ad087209 */ /* 0x000fe20007810000 */
[----:B------:R-:W-:Y:S01]  /*10980*/  LDSM.16.MT88.4 R16, [R196+0xc000] ;  /* 0x00c00000c410783b */ /* 0x000fe20000004200 */
[----:B------:R-:W-:Y:S02]  /*10990*/  IABS R6, R6 ;  /* 0x0000000600067213 */ /* 0x000fe40000000000 */
[----:B------:R-:W-:Y:S02]  /*109a0*/  FSEL R145, R240, -INF , !P6 ;  /* 0xff800000f0917808 */ /* 0x000fe40007000000 */
[----:B------:R-:W-:Y:S02]  /*109b0*/  FMNMX.FTZ R8, R147, R8, !PT ;  /* 0x0000000893087209 */ /* 0x000fe40007810000 */
[----:B------:R-:W-:Y:S02]  /*109c0*/  FMNMX.FTZ R9, R170, R9, !PT ;  /* 0x00000009aa097209 */ /* 0x000fe40007810000 */
[----:B------:R-:W-:Y:S02]  /*109d0*/  I2FP.F32.S32 R6, R6 ;  /* 0x0000000600067245 */ /* 0x000fe40000201400 */
[----:B------:R-:W-:Y:S02]  /*109e0*/  IABS R3, R3 ;  /* 0x0000000300037213 */ /* 0x000fe40000000000 */
[----:B------:R-:W-:Y:S01]  /*109f0*/  FSEL R153, R248, -INF , !P5 ;  /* 0xff800000f8997808 */ /* 0x000fe20006800000 */
[----:B------:R-:W-:Y:S01]  /*10a00*/  FFMA.FTZ R247, R6, -UR20, R247 ;  /* 0x8000001406f77c23 */ /* 0x000fe200080100f7 */
[----:B------:R-:W-:Y:S02]  /*10a10*/  FMNMX.FTZ R8, R145, R8, !PT ;  /* 0x0000000891087209 */ /* 0x000fe40007810000 */
[----:B------:R-:W-:Y:S02]  /*10a20*/  ISETP.GE.AND P2, PT, R11, R207, PT ;  /* 0x000000cf0b00720c */ /* 0x000fe40003f46270 */
[----:B------:R-:W-:Y:S02]  /*10a30*/  FMNMX.FTZ R9, R172, R9, !PT ;  /* 0x00000009ac097209 */ /* 0x000fe40007810000 */
[----:B------:R-:W-:Y:S02]  /*10a40*/  FSEL R154, R251, -INF , !P1 ;  /* 0xff800000fb9a7808 */ /* 0x000fe40004800000 */
[----:B------:R-:W-:Y:S02]  /*10a50*/  I2FP.F32.S32 R3, R3 ;  /* 0x0000000300037245 */ /* 0x000fe40000201400 */
[----:B------:R-:W-:Y:S02]  /*10a60*/  ISETP.GE.AND P1, PT, R11, R210, PT ;  /* 0x000000d20b00720c */ /* 0x000fe40003f26270 */
[----:B------:R-:W-:Y:S01]  /*10a70*/  FMNMX.FTZ R9, R146, R9, !PT ;  /* 0x0000000992097209 */ /* 0x000fe20007810000 */
[----:B------:R-:W-:Y:S01]  /*10a80*/  FFMA.FTZ R246, R3, -UR20, R246 ;  /* 0x8000001403f67c23 */ /* 0x000fe200080100f6 */
[----:B------:R-:W-:Y:S02]  /*10a90*/  FSEL R151, R249, -INF , !P4 ;  /* 0xff800000f9977808 */ /* 0x000fe40006000000 */
[----:B------:R-:W-:Y:S02]  /*10aa0*/  FMNMX.FTZ R8, R153, R8, !PT ;  /* 0x0000000899087209 */ /* 0x000fe40007810000 */
[C---:B------:R-:W-:Y:S02]  /*10ab0*/  ISETP.GE.OR P2, PT, R11.reuse, R206, !P2 ;  /* 0x000000ce0b00720c */ /* 0x040fe40005746670 */
[----:B------:R-:W-:Y:S02]  /*10ac0*/  ISETP.GE.AND P0, PT, R4, R207, PT ;  /* 0x000000cf0400720c */ /* 0x000fe40003f06270 */
[----:B------:R-:W-:Y:S02]  /*10ad0*/  ISETP.GE.OR P1, PT, R11, R209, !P1 ;  /* 0x000000d10b00720c */ /* 0x000fe40004f26670 */
[----:B------:R-:W-:Y:S02]  /*10ae0*/  FMNMX.FTZ R9, R144, R9, !PT ;  /* 0x0000000990097209 */ /* 0x000fe40007810000 */
[----:B------:R-:W-:Y:S02]  /*10af0*/  FSEL R149, R247, -INF , !P2 ;  /* 0xff800000f7957808 */ /* 0x000fe40005000000 */
[----:B------:R-:W-:Y:S02]  /*10b00*/  FMNMX.FTZ R8, R151, R8, !PT ;  /* 0x0000000897087209 */ /* 0x000fe40007810000 */
[----:B------:R-:W-:Y:S02]  /*10b10*/  ISETP.GE.OR P0, PT, R4, R206, !P0 ;  /* 0x000000ce0400720c */ /* 0x000fe40004706670 */
[----:B------:R-:W-:Y:S02]  /*10b20*/  FSEL R152, R252, -INF , !P1 ;  /* 0xff800000fc987808 */ /* 0x000fe40004800000 */
[----:B------:R-:W-:Y:S02]  /*10b30*/  FMNMX.FTZ R8, R149, R8, !PT ;  /* 0x0000000895087209 */ /* 0x000fe40007810000 */
[----:B------:R-:W-:Y:S02]  /*10b40*/  FMNMX.FTZ R9, R164, R9, !PT ;  /* 0x00000009a4097209 */ /* 0x000fe40007810000 */
[----:B------:R-:W-:Y:S02]  /*10b50*/  FSEL R133, R246, -INF , !P0 ;  /* 0xff800000f6857808 */ /* 0x000fe40004000000 */
[----:B------:R-:W-:Y:S02]  /*10b60*/  ISETP.GE.AND P1, PT, R4, R210, PT ;  /* 0x000000d20400720c */ /* 0x000fe40003f26270 */
[----:B------:R-:W-:Y:S02]  /*10b70*/  FMNMX.FTZ R9, R154, R9, !PT ;  /* 0x000000099a097209 */ /* 0x000fe40007810000 */
[----:B------:R-:W-:Y:S02]  /*10b80*/  ISETP.GE.OR P1, PT, R4, R209, !P1 ;  /* 0x000000d10400720c */ /* 0x000fe40004f26670 */
[----:B------:R-:W-:Y:S02]  /*10b90*/  FMNMX.FTZ R6, R133, R8, !PT ;  /* 0x0000000885067209 */ /* 0x000fe40007810000 */
[----:B------:R-:W-:Y:S02]  /*10ba0*/  FSEL R150, R250, -INF , !P1 ;  /* 0xff800000fa967808 */ /* 0x000fe40004800000 */
[----:B------:R-:W-:Y:S01]  /*10bb0*/  FMNMX.FTZ R9, R152, R9, !PT ;  /* 0x0000000998097209 */ /* 0x000fe20007810000 */
        /* <DEDUP_REMOVED lines=378> */
.L_x_6944:
        /* <DEDUP_REMOVED lines=267> */
.L_x_6950:
[----:B------:R-:W-:Y:S05]  /*13410*/  BSYNC B0 ;  /* 0x0000000000007941 */ /* 0x000fea0003800000 */
.L_x_6949:
        /* <DEDUP_REMOVED lines=37> */
.L_x_6952:
[----:B------:R-:W-:Y:S05]  /*13670*/  BSYNC B0 ;  /* 0x0000000000007941 */ /* 0x000fea0003800000 */
.L_x_6951:
        /* <DEDUP_REMOVED lines=14> */
.L_x_6954:
[----:B------:R-:W-:Y:S05]  /*13760*/  BSYNC B0 ;  /* 0x0000000000007941 */ /* 0x000fea0003800000 */
.L_x_6953:
        /* <DEDUP_REMOVED lines=13> */
.L_x_6956:
[----:B------:R-:W-:Y:S05]  /*13840*/  BSYNC B0 ;  /* 0x0000000000007941 */ /* 0x000fea0003800000 */
.L_x_6955:
        /* <DEDUP_REMOVED lines=13> */
.L_x_6958:
[----:B------:R-:W-:Y:S05]  /*13920*/  BSYNC B0 ;  /* 0x0000000000007941 */ /* 0x000fea0003800000 */
.L_x_6957:
        /* <DEDUP_REMOVED lines=13> */
.L_x_6960:
[----:B------:R-:W-:Y:S05]  /*13a00*/  BSYNC B0 ;  /* 0x0000000000007941 */ /* 0x000fea0003800000 */
.L_x_6959:
        /* <DEDUP_REMOVED lines=13> */
.L_x_6962:
[----:B------:R-:W-:Y:S05]  /*13ae0*/  BSYNC B0 ;  /* 0x0000000000007941 */ /* 0x000fea0003800000 */
.L_x_6961:
        /* <DEDUP_REMOVED lines=13> */
.L_x_6964:
[----:B------:R-:W-:Y:S05]  /*13bc0*/  BSYNC B0 ;  /* 0x0000000000007941 */ /* 0x000fea0003800000 */
.L_x_6963:
        /* <DEDUP_REMOVED lines=11> */
.L_x_6965:
        /* <DEDUP_REMOVED lines=16> */
.L_x_7975:


//--------------------- .text._ZN5flash24flash_fwd_splitkv_kernelI23Flash_fwd_kernel_traitsILi192ELi64ELi64ELi4ELb0ELb0EN7cutlass10bfloat16_tE19Flash_kernel_traitsILi192ELi64ELi64ELi4ES3_EELb0ELb1ELb0ELb0ELb1ELb0ELb1ELb1EEEvNS_16Flash_fwd_paramsE --------------------------
	.section	.text._ZN5flash24flash_fwd_splitkv_kernelI23Flash_fwd_kernel_traitsILi192ELi64ELi64ELi4ELb0ELb0EN7cutlass10bfloat16_tE19Flash_kernel_traitsILi192ELi64ELi64ELi4ES3_EELb0ELb1ELb0ELb0ELb1ELb0ELb1ELb1EEEvNS_16Flash_fwd_paramsE,"ax",@progbits
	.align	128
        .global         _ZN5flash24flash_fwd_splitkv_kernelI23Flash_fwd_kernel_traitsILi192ELi64ELi64ELi4ELb0ELb0EN7cutlass10bfloat16_tE19Flash_kernel_traitsILi192ELi64ELi64ELi4ES3_EELb0ELb1ELb0ELb0ELb1ELb0ELb1ELb1EEEvNS_16Flash_fwd_paramsE
        .type           _ZN5flash24flash_fwd_splitkv_kernelI23Flash_fwd_kernel_traitsILi192ELi64ELi64ELi4ELb0ELb0EN7cutlass10bfloat16_tE19Flash_kernel_traitsILi192ELi64ELi64ELi4ES3_EELb0ELb1ELb0ELb0ELb1ELb0ELb1ELb1EEEvNS_16Flash_fwd_paramsE,@function
        .size           _ZN5flash24flash_fwd_splitkv_kernelI23Flash_fwd_kernel_traitsILi192ELi64ELi64ELi4ELb0ELb0EN7cutlass10bfloat16_tE19Flash_kernel_traitsILi192ELi64ELi64ELi4ES3_EELb0ELb1ELb0ELb0ELb1ELb0ELb1ELb1EEEvNS_16Flash_fwd_paramsE,(.L_x_7914 - _ZN5flash24flash_fwd_splitkv_kernelI23Flash_fwd_kernel_traitsILi192ELi64ELi64ELi4ELb0ELb0EN7cutlass10bfloat16_tE19Flash_kernel_traitsILi192ELi64ELi64ELi4ES3_EELb0ELb1ELb0ELb0ELb1ELb0ELb1ELb1EEEvNS_16Flash_fwd_paramsE)
        .other          _ZN5flash24flash_fwd_splitkv_kernelI23Flash_fwd_kernel_traitsILi192ELi64ELi64ELi4ELb0ELb0EN7cutlass10bfloat16_tE19Flash_kernel_traitsILi192ELi64ELi64ELi4ES3_EELb0ELb1ELb0ELb0ELb1ELb0ELb1ELb1EEEvNS_16Flash_fwd_paramsE,@"STO_CUDA_ENTRY STV_DEFAULT"
_ZN5flash24flash_fwd_splitkv_kernelI23Flash_fwd_kernel_traitsILi192ELi64ELi64ELi4ELb0ELb0EN7cutlass10bfloat16_tE19Flash_kernel_traitsILi192ELi64ELi64ELi4ES3_EELb0ELb1ELb0ELb0ELb1ELb0ELb1ELb1EEEvNS_16Flash_fwd_paramsE:
.text._ZN5flash24flash_fwd_splitkv_kernelI23Flash_fwd_kernel_traitsILi192ELi64ELi64ELi4ELb0ELb0EN7cutlass10bfloat16_tE19Flash_kernel_traitsILi192ELi64ELi64ELi4ES3_EELb0ELb1ELb0ELb0ELb1ELb0ELb1ELb1EEEvNS_16Flash_fwd_paramsE:
        /* <DEDUP_REMOVED lines=29> */
[----:B------:R-:W-:Y:S05]  /*01d0*/  CALL.REL.NOINC `($_ZN5flash24flash_fwd_splitkv_kernelI23Flash_fwd_kernel_traitsILi192ELi64ELi64ELi4ELb0ELb0EN7cutlass10bfloat16_tE19Flash_kernel_traitsILi192ELi64ELi64ELi4ES3_EELb0ELb1ELb0ELb0ELb1ELb0ELb1ELb1EEEvNS_16Flash_fwd_paramsE$_ZN5flash30compute_attn_1rowblock_splitkvI23Flash_fwd_kernel_traitsILi192ELi64ELi64ELi4ELb0ELb0EN7cutlass10bfloat16_tE19Flash_kernel_traitsILi192ELi64ELi64ELi4ES3_EELb0ELb1ELb0ELb0ELb1ELb0ELb1ELb1ENS_16Flash_fwd_paramsEEEvRKT8_iiiii) ;  /* 0x0000000000087944 */ /* 0x000fea0003c00000 */
[----:B------:R-:W-:Y:S05]  /*01e0*/  BSYNC B3 ;  /* 0x0000000000037941 */ /* 0x000fea0003800000 */
.L_x_6966:
[----:B------:R-:W-:Y:S05]  /*01f0*/  EXIT ;  /* 0x000000000000794d */ /* 0x000fea0003800000 */
        .type           $_ZN5flash24flash_fwd_splitkv_kernelI23Flash_fwd_kernel_traitsILi192ELi64ELi64ELi4ELb0ELb0EN7cutlass10bfloat16_tE19Flash_kernel_traitsILi192ELi64ELi64ELi4ES3_EELb0ELb1ELb0ELb0ELb1ELb0ELb1ELb1EEEvNS_16Flash_fwd_paramsE$_ZN5flash30compute_attn_1rowblock_splitkvI23Flash_fwd_kernel_traitsILi192ELi64ELi64ELi4ELb0ELb0EN7cutlass10bfloat16_tE19Flash_kernel_traitsILi192ELi64ELi64ELi4ES3_EELb0ELb1ELb0ELb0ELb1ELb0ELb1ELb1ENS_16Flash_fwd_paramsEEEvRKT8_iiiii,@function
        .size           $_ZN5flash24flash_fwd_splitkv_kernelI23Flash_fwd_kernel_traitsILi192ELi64ELi64ELi4ELb0ELb0EN7cutlass10bfloat16_tE19Flash_kernel_traitsILi192ELi64ELi64ELi4ES3_EELb0ELb1ELb0ELb0ELb1ELb0ELb1ELb1EEEvNS_16Flash_fwd_paramsE$_ZN5flash30compute_attn_1rowblock_splitkvI23Flash_fwd_kernel_traitsILi192ELi64ELi64ELi4ELb0ELb0EN7cutlass10bfloat16_tE19Flash_kernel_traitsILi192ELi64ELi64ELi4ES3_EELb0ELb1ELb0ELb0ELb1ELb0ELb1ELb1ENS_16Flash_fwd_paramsEEEvRKT8_iiiii,(.L_x_7914 - $_ZN5flash24flash_fwd_splitkv_kernelI23Flash_fwd_kernel_traitsILi192ELi64ELi64ELi4ELb0ELb0EN7cutlass10bfloat16_tE19Flash_kernel_traitsILi192ELi64ELi64ELi4ES3_EELb0ELb1ELb0ELb0ELb1ELb0ELb1ELb1EEEvNS_16Flash_fwd_paramsE$_ZN5flash30compute_attn_1rowblock_splitkvI23Flash_fwd_kernel_traitsILi192ELi64ELi64ELi4ELb0ELb0EN7cutlass10bfloat16_tE19Flash_kernel_traitsILi192ELi64ELi64ELi4ES3_EELb0ELb1ELb0ELb0ELb1ELb0ELb1ELb1ENS_16Flash_fwd_paramsEEEvRKT8_iiiii)
$_ZN5flash24flash_fwd_splitkv_kernelI23Flash_fwd_kernel_traitsILi192ELi64ELi64ELi4ELb0ELb0EN7cutlass10bfloat16_tE19Flash_kernel_traitsILi192ELi64ELi64ELi4ES3_EELb0ELb1ELb0ELb0ELb1ELb0ELb1ELb1EEEvNS_16Flash_fwd_paramsE$_ZN5flash30compute_attn_1rowblock_splitkvI23Flash_fwd_kernel_traitsILi192ELi64ELi64ELi4ELb0ELb0EN7cutlass10bfloat16_tE19Flash_kernel_traitsILi192ELi64ELi64ELi4ES3_EELb0ELb1ELb0ELb0ELb1ELb0ELb1ELb1ENS_16Flash_fwd_paramsEEEvRKT8_iiiii:
        /* <DEDUP_REMOVED lines=27> */
.L_x_6968:
[----:B------:R-:W-:Y:S05]  /*03b0*/  BSYNC B0 ;  /* 0x0000000000007941 */ /* 0x000fea0003800000 */
.L_x_6967:
        /* <DEDUP_REMOVED lines=8> */
.L_x_6970:
[----:B------:R3:W5:Y:S02]  /*0440*/  LD.E R0, desc[UR6][R20.64+0xb8] ;  /* 0x0000b80614007980 */ /* 0x000764000c101900 */
.L_x_6971:
[----:B------:R-:W-:Y:S05]  /*0450*/  BSYNC B0 ;  /* 0x0000000000007941 */ /* 0x000fea0003800000 */
.L_x_6969:
        /* <DEDUP_REMOVED lines=10> */
.L_x_6973:
[----:B------:R-:W2:Y:S01]  /*0500*/  LD.E.64 R2, desc[UR6][R20.64+0x108] ;  /* 0x0001080614027980 */ /* 0x000ea2000c101b00 */
[----:B------:R-:W-:Y:S01]  /*0510*/  BSSY B0, `(.L_x_6975) ;  /* 0x0000006000007945 */ /* 0x000fe20003800000 */
[----:B------:R-:W-:Y:S01]  /*0520*/  IMAD.MOV.U32 R0, RZ, RZ, RZ ;  /* 0x000000ffff007224 */ /* 0x000fe200078e00ff */
[----:B--2---:R-:W-:-:S04]  /*0530*/  ISETP.NE.U32.AND P0, PT, R2, RZ, PT ;  /* 0x000000ff0200720c */ /* 0x004fc80003f05070 */
[----:B------:R-:W-:-:S13]  /*0540*/  ISETP.NE.AND.EX P0, PT, R3, RZ, PT, P0 ;  /* 0x000000ff0300720c */ /* 0x000fda0003f05300 */
[----:B------:R-:W-:Y:S05]  /*0550*/  @!P0 BRA `(.L_x_6976) ;  /* 0x0000000000048947 */ /* 0x000fea0003800000 */
[----:B------:R2:W5:Y:S02]  /*0560*/  LD.E R0, desc[UR6][R20.64+0xbc] ;  /* 0x0000bc0614007980 */ /* 0x000564000c101900 */
.L_x_6976:
[----:B------:R-:W-:Y:S05]  /*0570*/  BSYNC B0 ;  /* 0x0000000000007941 */ /* 0x000fea0003800000 */
.L_x_6975:
[----:B-----5:R-:W-:Y:S02]  /*0580*/  IADD3 R59, R75, R0, RZ ;  /* 0x000000004b3b7210 */ /* 0x020fe40007ffe0ff */
.L_x_6974:
[----:B------:R-:W-:Y:S05]  /*0590*/  BSYNC B1 ;  /* 0x0000000000017941 */ /* 0x000fea0003800000 */
.L_x_6972:
[----:B------:R-:W-:Y:S01]  /*05a0*/  IMAD.SHL.U32 R67, R205, 0x40, RZ ;  /* 0x00000040cd437824 */ /* 0x000fe200078e00ff */
[----:B------:R-:W-:Y:S01]  /*05b0*/  MOV R2, R204 ;  /* 0x000000cc00027202 */ /* 0x000fe20000000f00 */
[----:B------:R-:W-:-:S03]  /*05c0*/  IMAD.MOV.U32 R3, RZ, RZ, 0x0 ;  /* 0x00000000ff037424 */ /* 0x000fc600078e00ff */
[----:B------:R-:W-:-:S13]  /*05d0*/  ISETP.GT.AND P0, PT, R206, R67, PT ;  /* 0x00000043ce00720c */ /* 0x000fda0003f04270 */
[----:B-1234-:R-:W-:Y:S05]  /*05e0*/  @!P0 RET.REL.NODEC R2 `(_ZN5flash24flash_fwd_splitkv_kernelI23Flash_fwd_kernel_traitsILi192ELi64ELi64ELi4ELb0ELb0EN7cutlass10bfloat16_tE19Flash_kernel_traitsILi192ELi64ELi64ELi4ES3_EELb0ELb1ELb0ELb0ELb1ELb0ELb1ELb1EEEvNS_16Flash_fwd_paramsE) ;  /* 0xfffffff802848950 */ /* 0x01efea0003c3ffff */
[----:B------:R-:W2:Y:S04]  /*05f0*/  LD.E R0, desc[UR6][R20.64+0xb8] ;  /* 0x0000b80614007980 */ /* 0x000ea8000c101900 */
[----:B------:R-:W3:Y:S04]  /*0600*/  LD.E R6, desc[UR6][R20.64+0x188] ;  /* 0x0001880614067980 */ /* 0x000ee8000c101900 */
[----:B------:R-:W4:Y:S01]  /*0610*/  LD.E R5, desc[UR6][R20.64+0x184] ;  /* 0x0001840614057980 */ /* 0x000f22000c101900 */
[----:B------:R-:W-:-:S04]  /*0620*/  IABS R3, R4 ;  /* 0x0000000400037213 */ /* 0x000fc80000000000 */
[----:B------:R-:W1:Y:S08]  /*0630*/  I2F.RP R2, R3 ;  /* 0x0000000300027306 */ /* 0x000e700000209400 */
[----:B-1----:R-:W1:Y:S02]  /*0640*/  MUFU.RCP R14, R2 ;  /* 0x00000002000e7308 */ /* 0x002e640000001000 */
[----:B-1----:R-:W-:-:S06]  /*0650*/  VIADD R14, R14, 0xffffffe ;  /* 0x0ffffffe0e0e7836 */ /* 0x002fcc0000000000 */
[----:B------:R1:W5:Y:S02]  /*0660*/  F2I.FTZ.U32.TRUNC.NTZ R15, R14 ;  /* 0x0000000e000f7305 */ /* 0x000364000021f000 */
[----:B-1----:R-:W-:Y:S01]  /*0670*/  IMAD.MOV.U32 R14, RZ, RZ, RZ ;  /* 0x000000ffff0e7224 */ /* 0x002fe200078e00ff */
[----:B------:R-:W-:Y:S01]  /*0680*/  IADD3 R8, R59, R67, -R206 ;  /* 0x000000433b087210 */ /* 0x000fe20007ffe8ce */
[----:B------:R-:W1:Y:S01]  /*0690*/  S2R R58, SR_TID.X ;  /* 0x00000000003a7919 */ /* 0x000e620000002100 */
[----:B--2---:R-:W-:-:S05]  /*06a0*/  VIADD R0, R0, 0x3f ;  /* 0x0000003f00007836 */ /* 0x004fca0000000000 */
[----:B------:R-:W-:-:S04]  /*06b0*/  SHF.R.S32.HI R9, RZ, 0x1f, R0 ;  /* 0x0000001fff097819 */ /* 0x000fc80000011400 */
[----:B------:R-:W-:Y:S01]  /*06c0*/  LEA.HI R9, R9, R0, RZ, 0x6 ;  /* 0x0000000009097211 */ /* 0x000fe200078f30ff */
[----:B-----5:R-:W-:-:S03]  /*06d0*/  IMAD.MOV R0, RZ, RZ, -R15 ;  /* 0x000000ffff007224 */ /* 0x020fc600078e0a0f */
[----:B------:R-:W-:Y:S01]  /*06e0*/  LEA.HI.SX32 R9, R9, R4, 0x1a ;  /* 0x0000000409097211 */ /* 0x000fe200078fd2ff */
[----:B------:R-:W-:-:S04]  /*06f0*/  IMAD R7, R0, R3, RZ ;  /* 0x0000000300077224 */ /* 0x000fc800078e02ff */
[----:B------:R-:W-:Y:S01]  /*0700*/  VIADD R9, R9, 0xffffffff ;  /* 0xffffffff09097836 */ /* 0x000fe20000000000 */
[----:B------:R-:W-:Y:S01]  /*0710*/  IABS R0, R4 ;  /* 0x0000000400007213 */ /* 0x000fe20000000000 */
[----:B------:R-:W-:-:S03]  /*0720*/  IMAD.HI.U32 R7, R15, R7, R14 ;  /* 0x000000070f077227 */ /* 0x000fc600078e000e */
[----:B------:R-:W-:Y:S01]  /*0730*/  IABS R2, R9 ;  /* 0x0000000900027213 */ /* 0x000fe20000000000 */
[----:B------:R-:W-:-:S04]  /*0740*/  IMAD.MOV R0, RZ, RZ, -R0 ;  /* 0x000000ffff007224 */ /* 0x000fc800078e0a00 */
        /* <DEDUP_REMOVED lines=8> */
[----:B------:R-:W-:Y:S01]  /*07d0*/  ISETP.NE.AND P1, PT, R4, RZ, PT ;  /* 0x000000ff0400720c */ /* 0x000fe20003f25270 */
[----:B------:R-:W-:Y:S01]  /*07e0*/  VIADD R2, R59, 0x3f ;  /* 0x0000003f3b027836 */ /* 0x000fe20000000000 */
[----:B------:R-:W-:Y:S01]  /*07f0*/  IADD3 R0, -R206, 0x7f, R67 ;  /* 0x0000007fce007810 */ /* 0x000fe20007ffe143 */
[----:B----4-:R-:W-:-:S03]  /*0800*/  IMAD.IADD R5, R8, 0x1, -R5 ;  /* 0x0000000108057824 */ /* 0x010fc600078e0a05 */
[----:B---3--:R-:W-:Y:S02]  /*0810*/  IADD3 R0, R6, R0, R59 ;  /* 0x0000000006007210 */ /* 0x008fe40007ffe03b */
[----:B------:R-:W-:-:S03]  /*0820*/  SHF.R.S32.HI R9, RZ, 0x1f, R2 ;  /* 0x0000001fff097819 */ /* 0x000fc60000011402 */
[----:B------:R-:W-:Y:S01]  /*0830*/  @P2 VIADD R7, R7, 0x1 ;  /* 0x0000000107072836 */ /* 0x000fe20000000000 */
[----:B------:R-:W-:-:S03]  /*0840*/  SHF.R.S32.HI R3, RZ, 0x1f, R0 ;  /* 0x0000001fff037819 */ /* 0x000fc60000011400 */
[----:B------:R-:W-:Y:S01]  /*0850*/  @!P0 IMAD.MOV R7, RZ, RZ, -R7 ;  /* 0x000000ffff078224 */ /* 0x000fe200078e0a07 */
[----:B------:R-:W-:Y:S02]  /*0860*/  @!P1 LOP3.LUT R7, RZ, R4, RZ, 0x33, !PT ;  /* 0x00000004ff079212 */ /* 0x000fe400078e33ff */
[----:B------:R-:W-:Y:S02]  /*0870*/  SHF.R.S32.HI R4, RZ, 0x1f, R5 ;  /* 0x0000001fff047819 */ /* 0x000fe40000011405 */
[----:B------:R-:W-:Y:S02]  /*0880*/  LEA.HI R9, R9, R2, RZ, 0x6 ;  /* 0x0000000209097211 */ /* 0x000fe400078f30ff */
[----:B------:R-:W-:Y:S01]  /*0890*/  LEA.HI R3, R3, R0, RZ, 0x6 ;  /* 0x0000000003037211 */ /* 0x000fe200078f30ff */
[----:B------:R-:W-:Y:S01]  /*08a0*/  IMAD R0, R7, UR8, RZ ;  /* 0x0000000807007c24 */ /* 0x000fe2000f8e02ff */
[----:B------:R-:W-:Y:S02]  /*08b0*/  LEA.HI R4, R4, R5, RZ, 0x6 ;  /* 0x0000000504047211 */ /* 0x000fe400078f30ff */
[----:B------:R-:W-:-:S02]  /*08c0*/  SHF.R.S32.HI R9, RZ, 0x6, R9 ;  /* 0x00000006ff097819 */ /* 0x000fc40000011409 */
[----:B------:R-:W-:Y:S02]  /*08d0*/  SHF.R.S32.HI R199, RZ, 0x6, R4 ;  /* 0x00000006ffc77819 */ /* 0x000fe40000011404 */
[----:B------:R-:W-:Y:S02]  /*08e0*/  SHF.R.S32.HI R3, RZ, 0x6, R3 ;  /* 0x00000006ff037819 */ /* 0x000fe40000011403 */
[C---:B------:R-:W-:Y:S02]  /*08f0*/  VIADDMNMX R138, R0.reuse, R7, R9, PT ;  /* 0x00000007008a7246 */ /* 0x040fe40003800109 */
[----:B------:R-:W-:Y:S02]  /*0900*/  VIMNMX R199, R0, R199, !PT ;  /* 0x000000c700c77248 */ /* 0x000fe40007fe0100 */
[----:B------:R-:W-:-:S04]  /*0910*/  VIMNMX R138, R138, R3, PT ;  /* 0x000000038a8a7248 */ /* 0x000fc80003fe0100 */
[----:B------:R-:W-:-:S13]  /*0920*/  ISETP.GE.AND P0, PT, R199, R138, PT ;  /* 0x0000008ac700720c */ /* 0x000fda0003f06270 */
[----:B-1----:R-:W-:Y:S05]  /*0930*/  @!P0 BRA `(.L_x_6977) ;  /* 0x00000004007c8947 */ /* 0x002fea0003800000 */
[----:B------:R-:W2:Y:S04]  /*0940*/  LD.E.64 R2, desc[UR6][R20.64+0xb0] ;  /* 0x0000b00614027980 */ /* 0x000ea8000c101b00 */
[----:B------:R-:W3:Y:S04]  /*0950*/  LD.E R4, desc[UR6][R20.64+0x60] ;  /* 0x0000600614047980 */ /* 0x000ee8000c101900 */
[----:B------:R-:W4:Y:S04]  /*0960*/  LD.E R0, desc[UR6][R20.64+0xcc] ;  /* 0x0000cc0614007980 */ /* 0x000f28000c101900 */
[----:B------:R-:W5:Y:S04]  /*0970*/  LD.E.64 R6, desc[UR6][R20.64+0x78] ;  /* 0x0000780614067980 */ /* 0x000f68000c101b00 */
[----:B------:R-:W5:Y:S01]  /*0980*/  LD.E.64 R10, desc[UR6][R20.64+0xa8] ;  /* 0x0000a806140a7980 */ /* 0x000f62000c101b00 */
[----:B------:R-:W-:Y:S01]  /*0990*/  SHF.R.S32.HI R5, RZ, 0x1f, R58 ;  /* 0x0000001fff057819 */ /* 0x000fe2000001143a */
[----:B------:R-:W-:Y:S01]  /*09a0*/  IMAD.MOV.U32 R205, RZ, RZ, 0x0 ;  /* 0x00000000ffcd7424 */ /* 0x000fe200078e00ff */
[----:B------:R-:W-:-:S02]  /*09b0*/  LOP3.LUT P6, RZ, R58, 0xf, RZ, 0xc0, !PT ;  /* 0x0000000f3aff7812 */ /* 0x000fc400078cc0ff */
[----:B------:R-:W-:-:S04]  /*09c0*/  LEA.HI R8, R5, R58, RZ, 0x4 ;  /* 0x0000003a05087211 */ /* 0x000fc800078f20ff */
[----:B------:R-:W-:Y:S02]  /*09d0*/  LOP3.LUT R5, R8, 0x3ffffff0, RZ, 0xc0, !PT ;  /* 0x3ffffff008057812 */ /* 0x000fe400078ec0ff */
[----:B------:R-:W-:-:S03]  /*09e0*/  SHF.R.S32.HI R8, RZ, 0x4, R8 ;  /* 0x00000004ff087819 */ /* 0x000fc60000011408 */
[----:B------:R-:W-:Y:S02]  /*09f0*/  IMAD.IADD R5, R58, 0x1, -R5 ;  /* 0x000000013a057824 */ /* 0x000fe400078e0a05 */
[----:B------:R-:W-:Y:S02]  /*0a00*/  VIADD R14, R8, 0x18 ;  /* 0x00000018080e7836 */ /* 0x000fe40000000000 */
[----:B--2---:R-:W-:-:S04]  /*0a10*/  IMAD R2, R2, UR8, R209 ;  /* 0x0000000802027c24 */ /* 0x004fc8000f8e02d1 */
[----:B---3--:R-:W-:Y:S02]  /*0a20*/  IMAD R2, R2, R4, R207 ;  /* 0x0000000402027224 */ /* 0x008fe400078e02cf */
[----:B------:R-:W-:Y:S02]  /*0a30*/  IMAD.SHL.U32 R4, R5, 0x4, RZ ;  /* 0x0000000405047824 */ /* 0x000fe400078e00ff */
[--C-:B------:R-:W-:Y:S02]  /*0a40*/  IMAD R3, R3, R2, R67.reuse ;  /* 0x0000000203037224 */ /* 0x100fe400078e0243 */
[----:B------:R-:W-:Y:S01]  /*0a50*/  IMAD.IADD R67, R206, 0x1, -R67 ;  /* 0x00000001ce437824 */ /* 0x000fe200078e0a43 */
[--C-:B------:R-:W-:Y:S01]  /*0a60*/  SHF.R.S32.HI R5, RZ, 0x1f, R4.reuse ;  /* 0x0000001fff057819 */ /* 0x100fe20000011404 */
[----:B----4-:R-:W-:Y:S01]  /*0a70*/  IMAD R0, R3, R0, RZ ;  /* 0x0000000003007224 */ /* 0x010fe200078e02ff */
[----:B------:R-:W-:Y:S01]  /*0a80*/  SHF.R.S32.HI R9, RZ, 0x1f, R3 ;  /* 0x0000001fff097819 */ /* 0x000fe20000011403 */
[C---:B------:R-:W-:Y:S01]  /*0a90*/  VIADD R2, R8.reuse, 0x8 ;  /* 0x0000000808027836 */ /* 0x040fe20000000000 */
[C---:B------:R-:W-:Y:S01]  /*0aa0*/  ISETP.GE.AND P3, PT, R8.reuse, R67, PT ;  /* 0x000000430800720c */ /* 0x040fe20003f66270 */
[----:B------:R-:W-:-:S03]  /*0ab0*/  IMAD.WIDE R12, R8, 0xc0, R4 ;  /* 0x000000c0080c7825 */ /* 0x000fc600078e0204 */
[-C--:B------:R-:W-:Y:S02]  /*0ac0*/  ISETP.GE.AND P2, PT, R2, R67.reuse, PT ;  /* 0x000000430200720c */ /* 0x080fe40003f46270 */
[----:B------:R-:W-:Y:S01]  /*0ad0*/  IADD3 R5, P0, R0, R12, RZ ;  /* 0x0000000c00057210 */ /* 0x000fe20007f1e0ff */
[----:B------:R-:W-:Y:S01]  /*0ae0*/  VIADD R12, R8, 0x20 ;  /* 0x00000020080c7836 */ /* 0x000fe20000000000 */
[----:B------:R-:W-:Y:S01]  /*0af0*/  ISETP.GE.OR P5, PT, R2, R67, P6 ;  /* 0x000000430200720c */ /* 0x000fe200037a6670 */
[----:B------:R-:W-:Y:S01]  /*0b00*/  VIADD R2, R8, 0x10 ;  /* 0x0000001008027836 */ /* 0x000fe20000000000 */
[----:B------:R-:W-:Y:S02]  /*0b10*/  LEA.HI.X.SX32 R0, R0, R13, 0x1, P0 ;  /* 0x0000000d00007211 */ /* 0x000fe400000f0eff */
[----:B------:R-:W-:Y:S02]  /*0b20*/  IADD3 R3, P0, R3, R8, RZ ;  /* 0x0000000803037210 */ /* 0x000fe40007f1e0ff */
[----:B-----5:R-:W-:-:S02]  /*0b30*/  LEA R4, P1, R5, R6, 0x2 ;  /* 0x0000000605047211 */ /* 0x020fc400078210ff */
[C---:B------:R-:W-:Y:S02]  /*0b40*/  LEA.HI.X.SX32 R9, R8.reuse, R9, 0x1, P0 ;  /* 0x0000000908097211 */ /* 0x040fe400000f0eff */
[----:B------:R-:W-:Y:S01]  /*0b50*/  LEA R6, P0, R3, R10, 0x2 ;  /* 0x0000000a03067211 */ /* 0x000fe200078010ff */
[C---:B------:R-:W-:Y:S01]  /*0b60*/  VIADD R10, R8.reuse, 0x28 ;  /* 0x00000028080a7836 */ /* 0x040fe20000000000 */
[----:B------:R-:W-:Y:S01]  /*0b70*/  LEA.HI.X R5, R5, R7, R0, 0x2, P1 ;  /* 0x0000000705057211 */ /* 0x000fe200008f1400 */
[----:B------:R-:W-:Y:S01]  /*0b80*/  VIADD R0, R8, 0x38 ;  /* 0x0000003808007836 */ /* 0x000fe20000000000 */
[----:B------:R-:W-:Y:S01]  /*0b90*/  LEA.HI.X R7, R3, R11, R9, 0x2, P0 ;  /* 0x0000000b03077211 */ /* 0x000fe200000f1409 */
[----:B------:R-:W-:Y:S01]  /*0ba0*/  @!P5 IMAD.MOV.U32 R3, RZ, RZ, -0x800000 ;  /* 0xff800000ff03d424 */ /* 0x000fe200078e00ff */
[-C--:B------:R-:W-:Y:S01]  /*0bb0*/  ISETP.GE.AND P1, PT, R2, R67.reuse, PT ;  /* 0x000000430200720c */ /* 0x080fe20003f26270 */
[----:B------:R-:W-:Y:S01]  /*0bc0*/  @!P3 ST.E.128 desc[UR6][R4.64], RZ ;  /* 0x000000ff0400b985 */ /* 0x000fe2000c101d06 */
[----:B------:R-:W-:-:S02]  /*0bd0*/  ISETP.GE.AND P0, PT, R14, R67, PT ;  /* 0x000000430e00720c */ /* 0x000fc40003f06270 */
[-C--:B------:R-:W-:Y:S01]  /*0be0*/  ISETP.GE.OR P4, PT, R2, R67.reuse, P6 ;  /* 0x000000430200720c */ /* 0x080fe20003786670 */
[----:B------:R-:W-:Y:S01]  /*0bf0*/  VIADD R2, R8, 0x30 ;  /* 0x0000003008027836 */ /* 0x000fe20000000000 */
[----:B------:R-:W-:Y:S04]  /*0c00*/  @!P3 ST.E.128 desc[UR6][R4.64+0x100], RZ ;  /* 0x000100ff0400b985 */ /* 0x000fe8000c101d06 */
[----:B------:R-:W-:Y:S01]  /*0c10*/  @!P3 ST.E.128 desc[UR6][R4.64+0x200], RZ ;  /* 0x000200ff0400b985 */ /* 0x000fe2000c101d06 */
[----:B------:R-:W-:-:S03]  /*0c20*/  ISETP.GE.AND P3, PT, R12, R67, PT ;  /* 0x000000430c00720c */ /* 0x000fc60003f66270 */
[----:B------:R-:W-:Y:S03]  /*0c30*/  @!P2 ST.E.128 desc[UR6][R4.64+0x1800], RZ ;  /* 0x001800ff0400a985 */ /* 0x000fe6000c101d06 */
[----:B------:R-:W-:Y:S01]  /*0c40*/  @!P4 IMAD.MOV.U32 R19, RZ, RZ, -0x800000 ;  /* 0xff800000ff13c424 */ /* 0x000fe200078e00ff */
[----:B------:R-:W-:Y:S04]  /*0c50*/  @!P2 ST.E.128 desc[UR6][R4.64+0x1900], RZ ;  /* 0x001900ff0400a985 */ /* 0x000fe8000c101d06 */
[----:B------:R-:W-:Y:S01]  /*0c60*/  @!P2 ST.E.128 desc[UR6][R4.64+0x1a00], RZ ;  /* 0x001a00ff0400a985 */ /* 0x000fe2000c101d06 */
[----:B------:R-:W-:-:S03]  /*0c70*/  ISETP.GE.AND P2, PT, R10, R67, PT ;  /* 0x000000430a00720c */ /* 0x000fc60003f46270 */
[----:B------:R-:W-:Y:S04]  /*0c80*/  @!P1 ST.E.128 desc[UR6][R4.64+0x3000], RZ ;  /* 0x003000ff04009985 */ /* 0x000fe8000c101d06 */
        /* <DEDUP_REMOVED lines=10> */
[----:B------:R-:W-:-:S03]  /*0d30*/  ISETP.GE.OR P3, PT, R14, R67, P6 ;  /* 0x000000430e00720c */ /* 0x000fc60003766670 */
[----:B------:R-:W-:Y:S04]  /*0d40*/  @!P2 ST.E.128 desc[UR6][R4.64+0x7800], RZ ;  /* 0x007800ff0400a985 */ /* 0x000fe8000c101d06 */
[----:B------:R-:W-:Y:S04]  /*0d50*/  @!P2 ST.E.128 desc[UR6][R4.64+0x7900], RZ ;  /* 0x007900ff0400a985 */ /* 0x000fe8000c101d06 */
[----:B------:R-:W-:Y:S01]  /*0d60*/  @!P2 ST.E.128 desc[UR6][R4.64+0x7a00], RZ ;  /* 0x007a00ff0400a985 */ /* 0x000fe2000c101d06 */
[----:B------:R-:W-:Y:S01]  /*0d70*/  ISETP.GE.OR P2, PT, R12, R67, P6 ;  /* 0x000000430c00720c */ /* 0x000fe20003746670 */
[----:B------:R-:W-:-:S02]  /*0d80*/  @!P3 IMAD.MOV.U32 R15, RZ, RZ, -0x800000 ;  /* 0xff800000ff0fb424 */ /* 0x000fc400078e00ff */
        /* <DEDUP_REMOVED lines=10> */
[----:B------:R-:W-:Y:S01]  /*0e30*/  @!P5 ST.E desc[UR6][R6.64+0x20], R3 ;  /* 0x000020030600d985 */ /* 0x000fe2000c101906 */
[-C--:B------:R-:W-:Y:S02]  /*0e40*/  ISETP.GE.OR P5, PT, R8, R67.reuse, P6 ;  /* 0x000000430800720c */ /* 0x080fe400037a6670 */
[----:B------:R-:W-:Y:S01]  /*0e50*/  ISETP.GE.OR P6, PT, R0, R67, P6 ;  /* 0x000000430000720c */ /* 0x000fe200037c6670 */
[----:B------:R-:W-:Y:S04]  /*0e60*/  @!P4 ST.E desc[UR6][R6.64+0x40], R19 ;  /* 0x000040130600c985 */ /* 0x000fe8000c101906 */
[----:B------:R-:W-:Y:S02]  /*0e70*/  @!P3 ST.E desc[UR6][R6.64+0x60], R15 ;  /* 0x0000600f0600b985 */ /* 0x000fe4000c101906 */
[----:B------:R-:W-:-:S02]  /*0e80*/  @!P0 IMAD.MOV.U32 R9, RZ, RZ, -0x800000 ;  /* 0xff800000ff098424 */ /* 0x000fc400078e00ff */
[----:B------:R-:W-:Y:S02]  /*0e90*/  @!P2 ST.E desc[UR6][R6.64+0x80], R13 ;  /* 0x0000800d0600a985 */ /* 0x000fe4000c101906 */
[----:B------:R-:W-:Y:S02]  /*0ea0*/  @!P5 IMAD.MOV.U32 R17, RZ, RZ, -0x800000 ;  /* 0xff800000ff11d424 */ /* 0x000fe400078e00ff */
[----:B------:R-:W-:Y:S04]  /*0eb0*/  @!P1 ST.E desc[UR6][R6.64+0xa0], R11 ;  /* 0x0000a00b06009985 */ /* 0x000fe8000c101906 */
[----:B------:R-:W-:Y:S04]  /*0ec0*/  @!P0 ST.E desc[UR6][R6.64+0xc0], R9 ;  /* 0x0000c00906008985 */ /* 0x000fe8000c101906 */
[----:B------:R1:W-:Y:S02]  /*0ed0*/  @!P5 ST.E desc[UR6][R6.64], R17 ;  /* 0x000000110600d985 */ /* 0x0003e4000c101906 */
[----:B-1----:R-:W-:Y:S05]  /*0ee0*/  @P6 RET.REL.NODEC R204 `(_ZN5flash24flash_fwd_splitkv_kernelI23Flash_fwd_kernel_traitsILi192ELi64ELi64ELi4ELb0ELb0EN7cutlass10bfloat16_tE19Flash_kernel_traitsILi192ELi64ELi64ELi4ES3_EELb0ELb1ELb0ELb0ELb1ELb0ELb1ELb1EEEvNS_16Flash_fwd_paramsE) ;  /* 0xfffffff0cc446950 */ /* 0x002fea0003c3ffff */
[----:B------:R-:W-:Y:S02]  /*0ef0*/  MOV R3, 0xff800000 ;  /* 0xff80000000037802 */ /* 0x000fe40000000f00 */
[----:B------:R-:W-:-:S03]  /*0f00*/  MOV R205, 0x0 ;  /* 0x0000000000cd7802 */ /* 0x000fc60000000f00 */
[----:B------:R1:W-:Y:S02]  /*0f10*/  ST.E desc[UR6][R6.64+0xe0], R3 ;  /* 0x0000e00306007985 */ /* 0x0003e4000c101906 */
[----:B-1----:R-:W-:Y:S05]  /*0f20*/  RET.REL.NODEC R204 `(_ZN5flash24flash_fwd_splitkv_kernelI23Flash_fwd_kernel_traitsILi192ELi64ELi64ELi4ELb0ELb0EN7cutlass10bfloat16_tE19Flash_kernel_traitsILi192ELi64ELi64ELi4ES3_EELb0ELb1ELb0ELb0ELb1ELb0ELb1ELb1EEEvNS_16Flash_fwd_paramsE) ;  /* 0xfffffff0cc347950 */ /* 0x002fea0003c3ffff */
.L_x_6977:
        /* <DEDUP_REMOVED lines=34> */
[----:B-1----:R-:W-:Y:S01]  /*1150*/  IADD3 R8, R8, 0xffffffe, RZ ;  /* 0x0ffffffe08087810 */ /* 0x002fe20007ffe0ff */
[----:B------:R-:W2:Y:S05]  /*1160*/  LD.E.64 R10, desc[UR6][R20.64+0x28] ;  /* 0x00002806140a7980 */ /* 0x000eaa000c101b00 */
        /* <DEDUP_REMOVED lines=43> */
[----:B------:R-:W-:-:S05]  /*1420*/  IMAD R0, R0, R9, R3 ;  /* 0x0000000900007224 */ /* 0x000fca00078e0203 */
[----:B------:R-:W-:Y:S02]  /*1430*/  SHF.R.S32.HI R13, RZ, 0x1f, R0 ;  /* 0x0000001fff0d7819 */ /* 0x000fe40000011400 */
[----:B------:R-:W-:-:S05]  /*1440*/  @P2 IADD3 R4, R4, 0x1, RZ ;  /* 0x0000000104042810 */ /* 0x000fca0007ffe0ff */
[----:B------:R-:W-:Y:S02]  /*1450*/  @!P0 IADD3 R4, -R4, RZ, RZ ;  /* 0x000000ff04048210 */ /* 0x000fe40007ffe1ff */
[----:B------:R-:W-:-:S05]  /*1460*/  @!P1 LOP3.LUT R4, RZ, R6, RZ, 0x33, !PT ;  /* 0x00000006ff049212 */ /* 0x000fca00078e33ff */
[----:B----4-:R-:W-:Y:S01]  /*1470*/  IMAD R6, R15, R4, RZ ;  /* 0x000000040f067224 */ /* 0x010fe200078e02ff */
[----:B--2---:R-:W-:Y:S01]  /*1480*/  SHF.R.S32.HI R2, RZ, 0x1f, R5 ;  /* 0x0000001fff027819 */ /* 0x004fe20000011405 */
[----:B------:R-:W-:-:S04]  /*1490*/  IMAD R7, R19, R5, RZ ;  /* 0x0000000513077224 */ /* 0x000fc800078e02ff */
[C---:B------:R-:W-:Y:S02]  /*14a0*/  IMAD R7, R18.reuse, R2, R7 ;  /* 0x0000000212077224 */ /* 0x040fe400078e0207 */
[----:B------:R-:W-:-:S04]  /*14b0*/  IMAD.WIDE.U32 R18, R18, R5, RZ ;  /* 0x0000000512127225 */ /* 0x000fc800078e00ff */
[----:B------:R-:W-:Y:S02]  /*14c0*/  IMAD.IADD R19, R19, 0x1, R7 ;  /* 0x0000000113137824 */ /* 0x000fe400078e0207 */
[----:B------:R-:W-:Y:S02]  /*14d0*/  IMAD R7, R135, R0, RZ ;  /* 0x0000000087077224 */ /* 0x000fe400078e02ff */
[----:B------:R-:W-:-:S04]  /*14e0*/  IMAD.WIDE.U32 R18, R0, R134, R18 ;  /* 0x0000008600127225 */ /* 0x000fc800078e0012 */
[----:B------:R-:W-:Y:S02]  /*14f0*/  IMAD R7, R134, R13, R7 ;  /* 0x0000000d86077224 */ /* 0x000fe400078e0207 */
[-C--:B------:R-:W-:Y:S02]  /*1500*/  IMAD R9, R11, R5.reuse, RZ ;  /* 0x000000050b097224 */ /* 0x080fe400078e02ff */
[----:B------:R-:W-:Y:S01]  /*1510*/  IMAD.IADD R19, R19, 0x1, R7 ;  /* 0x0000000113137824 */ /* 0x000fe200078e0207 */
[----:B------:R-:W-:Y:S01]  /*1520*/  SHF.R.S32.HI R7, RZ, 0x1f, R4 ;  /* 0x0000001fff077819 */ /* 0x000fe20000011404 */
        /* <DEDUP_REMOVED lines=9> */
.L_x_6979:
        /* <DEDUP_REMOVED lines=27> */
[----:B------:R-:W-:Y:S02]  /*1770*/  @P3 IADD3 R7, R11, R12, RZ ;  /* 0x0000000c0b073210 */ /* 0x000fe40007ffe0ff */
[----:B-----5:R-:W-:Y:S01]  /*1780*/  @!P3 SHF.R.S32.HI R6, RZ, 0x1f, R10 ;  /* 0x0000001fff06b819 */ /* 0x020fe2000001140a */
[----:B------:R-:W-:Y:S02]  /*1790*/  @!P3 IMAD.IADD R25, R25, 0x1, R3 ;  /* 0x000000011919b824 */ /* 0x000fe400078e0203 */
[----:B----4-:R-:W-:Y:S02]  /*17a0*/  @!P3 IMAD R3, R23, R10, RZ ;  /* 0x0000000a1703b224 */ /* 0x010fe400078e02ff */
[----:B------:R-:W-:Y:S02]  /*17b0*/  @!P0 IMAD.IADD R0, R0, 0x1, -R5 ;  /* 0x0000000100008824 */ /* 0x000fe400078e0a05 */
[----:B------:R-:W-:-:S02]  /*17c0*/  @P3 IMAD R9, R135, R7, RZ ;  /* 0x0000000787093224 */ /* 0x000fc400078e02ff */
[----:B------:R-:W-:Y:S01]  /*17d0*/  @P3 IMAD.WIDE.U32 R28, R134, R7, RZ ;  /* 0x00000007861c3225 */ /* 0x000fe200078e00ff */
[----:B------:R-:W-:-:S03]  /*17e0*/  ISETP.GE.U32.AND P2, PT, R0, R5, PT ;  /* 0x000000050000720c */ /* 0x000fc60003f46070 */
[C---:B------:R-:W-:Y:S02]  /*17f0*/  @!P3 IMAD R3, R22.reuse, R6, R3 ;  /* 0x000000061603b224 */ /* 0x040fe400078e0203 */
[----:B------:R-:W-:Y:S01]  /*1800*/  @!P3 IMAD.WIDE.U32 R22, R22, R10, R24 ;  /* 0x0000000a1616b225 */ /* 0x000fe200078e0018 */
[----:B------:R-:W-:Y:S02]  /*1810*/  @P3 IADD3 R9, R29, R9, RZ ;  /* 0x000000091d093210 */ /* 0x000fe40007ffe0ff */
[----:B------:R-:W-:Y:S02]  /*1820*/  LOP3.LUT R0, R207, R4, RZ, 0x3c, !PT ;  /* 0x00000004cf007212 */ /* 0x000fe400078e3cff */
[----:B------:R-:W-:Y:S02]  /*1830*/  @!P3 IADD3 R9, R23, R3, RZ ;  /* 0x000000031709b210 */ /* 0x000fe40007ffe0ff */
[----:B------:R-:W-:Y:S01]  /*1840*/  LEA R3, R138, 0xffffffc0, 0x6 ;  /* 0xffffffc08a037811 */ /* 0x000fe200078e30ff */
[----:B------:R-:W-:Y:S01]  /*1850*/  @!P3 IMAD R6, R137, R11, RZ ;  /* 0x0000000b8906b224 */ /* 0x000fe200078e02ff */
[----:B------:R-:W-:Y:S01]  /*1860*/  @!P3 SHF.R.S32.HI R5, RZ, 0x1f, R11 ;  /* 0x0000001fff05b819 */ /* 0x000fe2000001140b */
[----:B------:R-:W-:Y:S01]  /*1870*/  @!P0 VIADD R2, R2, 0x1 ;  /* 0x0000000102028836 */ /* 0x000fe20000000000 */
[----:B------:R-:W-:-:S02]  /*1880*/  @P3 MOV R8, R28 ;  /* 0x0000001c00083202 */ /* 0x000fc40000000f00 */
[----:B------:R-:W-:Y:S01]  /*1890*/  ISETP.GE.AND P1, PT, R0, RZ, PT ;  /* 0x000000ff0000720c */ /* 0x000fe20003f26270 */
[----:B------:R-:W-:Y:S01]  /*18a0*/  IMAD R7, R135, R3, RZ ;  /* 0x0000000387077224 */ /* 0x000fe200078e02ff */
[----:B------:R-:W-:Y:S02]  /*18b0*/  @!P3 MOV R8, R22 ;  /* 0x000000160008b202 */ /* 0x000fe40000000f00 */
[----:B------:R-:W-:Y:S02]  /*18c0*/  SHF.R.S32.HI R13, RZ, 0x1f, R3 ;  /* 0x0000001fff0d7819 */ /* 0x000fe40000011403 */
[----:B------:R-:W-:Y:S01]  /*18d0*/  ISETP.NE.AND P0, PT, R4, RZ, PT ;  /* 0x000000ff0400720c */ /* 0x000fe20003f05270 */
[----:B------:R-:W-:Y:S01]  /*18e0*/  @!P3 IMAD R5, R5, R136, R6 ;  /* 0x000000880505b224 */ /* 0x000fe200078e0206 */
[----:B------:R-:W-:Y:S01]  /*18f0*/  @P2 IADD3 R2, R2, 0x1, RZ ;  /* 0x0000000102022810 */ /* 0x000fe20007ffe0ff */
[----:B------:R-:W-:-:S04]  /*1900*/  @!P3 IMAD.WIDE.U32 R22, R136, R11, RZ ;  /* 0x0000000b8816b225 */ /* 0x000fc800078e00ff */
[----:B------:R-:W-:Y:S02]  /*1910*/  IMAD R7, R13, R134, R7 ;  /* 0x000000860d077224 */ /* 0x000fe400078e0207 */
[----:B------:R-:W-:-:S04]  /*1920*/  IMAD.WIDE.U32 R8, R134, R3, R8 ;  /* 0x0000000386087225 */ /* 0x000fc800078e0008 */
[----:B------:R-:W-:Y:S01]  /*1930*/  @!P3 IMAD.IADD R23, R23, 0x1, R5 ;  /* 0x000000011717b824 */ /* 0x000fe200078e0205 */
[----:B------:R-:W-:Y:S02]  /*1940*/  MOV R5, R2 ;  /* 0x0000000200057202 */ /* 0x000fe40000000f00 */
[----:B------:R-:W-:Y:S01]  /*1950*/  IADD3 R9, R9, R7, RZ ;  /* 0x0000000709097210 */ /* 0x000fe20007ffe0ff */
[----:B------:R-:W-:Y:S01]  /*1960*/  @!P3 IMAD R0, R19, R10, RZ ;  /* 0x0000000a1300b224 */ /* 0x000fe200078e02ff */
[----:B------:R-:W-:Y:S01]  /*1970*/  @!P3 SHF.R.S32.HI R7, RZ, 0x1f, R10 ;  /* 0x0000001fff07b819 */ /* 0x000fe2000001140a */
[----:B------:R-:W-:Y:S01]  /*1980*/  @!P1 IMAD.MOV R5, RZ, RZ, -R5 ;  /* 0x000000ffff059224 */ /* 0x000fe200078e0a05 */
[----:B------:R-:W-:Y:S02]  /*1990*/  @!P0 LOP3.LUT R5, RZ, R4, RZ, 0x33, !PT ;  /* 0x00000004ff058212 */ /* 0x000fe400078e33ff */
[----:B------:R-:W-:Y:S01]  /*19a0*/  @P3 IADD3 R11, R11, R12, RZ ;  /* 0x0000000c0b0b3210 */ /* 0x000fe20007ffe0ff */
[----:B------:R-:W-:Y:S01]  /*19b0*/  @!P3 IMAD R0, R18, R7, R0 ;  /* 0x000000071200b224 */ /* 0x000fe200078e0200 */
[----:B------:R-:W-:Y:S01]  /*19c0*/  SHF.R.S32.HI R7, RZ, 0x1f, R5 ;  /* 0x0000001fff077819 */ /* 0x000fe20000011405 */
[----:B------:R-:W-:-:S02]  /*19d0*/  IMAD R2, R15, R5, RZ ;  /* 0x000000050f027224 */ /* 0x000fc400078e02ff */
[-C--:B------:R-:W-:Y:S02]  /*19e0*/  @P3 IMAD R25, R137, R11.reuse, RZ ;  /* 0x0000000b89193224 */ /* 0x080fe400078e02ff */
        /* <DEDUP_REMOVED lines=12> */
.L_x_6980:
[----:B------:R-:W-:Y:S05]  /*1ab0*/  BSYNC B0 ;  /* 0x0000000000007941 */ /* 0x000fea0003800000 */
.L_x_6978:
        /* <DEDUP_REMOVED lines=11> */
[----:B------:R-:W-:-:S04]  /*1b70*/  IMAD.IADD R66, R58, 0x1, -R19 ;  /* 0x000000013a427824 */ /* 0x000fc800078e0a13 */
[----:B------:R-:W-:-:S05]  /*1b80*/  IMAD.SHL.U32 R18, R66, 0x8, RZ ;  /* 0x0000000842127824 */ /* 0x000fca00078e00ff */
[----:B------:R-:W-:Y:S02]  /*1b90*/  IADD3 R24, P0, R18, R6, RZ ;  /* 0x0000000612187210 */ /* 0x000fe40007f1e0ff */
[----:B------:R-:W-:Y:S01]  /*1ba0*/  SHF.R.S32.HI R19, RZ, 0x1f, R18 ;  /* 0x0000001fff137819 */ /* 0x000fe20000011412 */
[----:B------:R-:W-:-:S04]  /*1bb0*/  IMAD R13, R13, R136, RZ ;  /* 0x000000880d0d7224 */ /* 0x000fc800078e02ff */
[----:B------:R-:W-:Y:S02]  /*1bc0*/  IMAD.X R25, R19, 0x1, R25, P0 ;  /* 0x0000000113197824 */ /* 0x000fe400000e0619 */
[C---:B------:R-:W-:Y:S02]  /*1bd0*/  IMAD R13, R0.reuse, R137, R13 ;  /* 0x00000089000d7224 */ /* 0x040fe400078e020d */
[----:B------:R-:W-:Y:S01]  /*1be0*/  IMAD.WIDE.U32 R24, R0, R136, R24 ;  /* 0x0000008800187225 */ /* 0x000fe200078e0018 */
[----:B------:R-:W-:-:S04]  /*1bf0*/  SHF.R.S32.HI R74, RZ, 0x1f, R209 ;  /* 0x0000001fff4a7819 */ /* 0x000fc800000114d1 */
[----:B------:R-:W-:Y:S02]  /*1c00*/  IADD3 R25, R25, R13, RZ ;  /* 0x0000000d19197210 */ /* 0x000fe40007ffe0ff */
[----:B------:R-:W-:-:S04]  /*1c10*/  SHF.R.S32.HI R156, RZ, 0x3, R156 ;  /* 0x00000003ff9c7819 */ /* 0x000fc8000001149c */
[----:B------:R-:W-:Y:S01]  /*1c20*/  SHF.L.U32 R153, R156, 0x6, RZ ;  /* 0x000000069c997819 */ /* 0x000fe200000006ff */
[----:B------:R-:W-:-:S03]  /*1c30*/  IMAD R6, R27, R4, RZ ;  /* 0x000000041b067224 */ /* 0x000fc600078e02ff */
[----:B------:R-:W-:Y:S01]  /*1c40*/  LOP3.LUT R153, R153, 0x1c0, RZ, 0xc0, !PT ;  /* 0x000001c099997812 */ /* 0x000fe200078ec0ff */
[----:B------:R-:W-:-:S03]  /*1c50*/  IMAD R6, R7, R26, R6 ;  /* 0x0000001a07067224 */ /* 0x000fc600078e0206 */
[----:B------:R-:W-:Y:S02]  /*1c60*/  LOP3.LUT R16, R153, 0x38, R18, 0xf8, !PT ;  /* 0x0000003899107812 */ /* 0x000fe400078ef812 */
[----:B------:R-:W-:Y:S01]  /*1c70*/  SHF.R.U32.HI R153, RZ, 0x3, R153 ;  /* 0x00000003ff997819 */ /* 0x000fe20000011699 */
[----:B------:R-:W-:Y:S01]  /*1c80*/  IMAD.WIDE.U32 R24, R4, R26, R24 ;  /* 0x0000001a04187225 */ /* 0x000fe200078e0018 */
[----:B------:R-:W-:Y:S02]  /*1c90*/  SHF.R.S32.HI R157, RZ, 0x1f, R156 ;  /* 0x0000001fff9d7819 */ /* 0x000fe4000001149c */
[----:B------:R-:W-:Y:S01]  /*1ca0*/  LOP3.LUT R153, R16, R153, RZ, 0x3c, !PT ;  /* 0x0000009910997212 */ /* 0x000fe200078e3cff */
[----:B------:R-:W-:Y:S02]  /*1cb0*/  IMAD.IADD R25, R25, 0x1, R6 ;  /* 0x0000000119197824 */ /* 0x000fe400078e0206 */
[----:B------:R-:W-:Y:S02]  /*1cc0*/  IMAD R203, R137, R156, RZ ;  /* 0x0000009c89cb7224 */ /* 0x000fe400078e02ff */
[----:B------:R-:W-:-:S04]  /*1cd0*/  IMAD.WIDE.U32 R24, R156, R136, R24 ;  /* 0x000000889c187225 */ /* 0x000fc800078e0018 */
[----:B------:R-:W-:-:S05]  /*1ce0*/  IMAD R203, R157, R136, R203 ;  /* 0x000000889dcb7224 */ /* 0x000fca00078e02cb */
[----:B------:R-:W-:Y:S01]  /*1cf0*/  IADD3 R203, R25, R203, RZ ;  /* 0x000000cb19cb7210 */ /* 0x000fe20007ffe0ff */
[----:B------:R-:W-:Y:S01]  /*1d00*/  IMAD R201, R135, R156, RZ ;  /* 0x0000009c87c97224 */ /* 0x000fe200078e02ff */
[CC--:B------:R-:W-:Y:S02]  /*1d10*/  LEA.HI R64, R5.reuse, R58.reuse, RZ, 0x5 ;  /* 0x0000003a05407211 */ /* 0x0c0fe400078f28ff */
[----:B------:R-:W-:Y:S01]  /*1d20*/  LEA.HI R70, R5, R58, RZ, 0x4 ;  /* 0x0000003a05467211 */ /* 0x000fe200078f20ff */
[----:B------:R-:W-:Y:S01]  /*1d30*/  IMAD R201, R157, R134, R201 ;  /* 0x000000869dc97224 */ /* 0x000fe200078e02c9 */
[----:B------:R-:W-:Y:S02]  /*1d40*/  LOP3.LUT R65, R64, 0xffffffe0, RZ, 0xc0, !PT ;  /* 0xffffffe040417812 */ /* 0x000fe400078ec0ff */
[----:B------:R-:W-:Y:S01]  /*1d50*/  LOP3.LUT R73, R70, 0xfffffff0, RZ, 0xc0, !PT ;  /* 0xfffffff046497812 */ /* 0x000fe200078ec0ff */
[C---:B------:R-:W-:Y:S01]  /*1d60*/  IMAD.SHL.U32 R71, R134.reuse, 0x10, RZ ;  /* 0x0000001086477824 */ /* 0x040fe200078e00ff */
[----:B------:R-:W-:Y:S01]  /*1d70*/  SHF.L.U64.HI R72, R134, 0x4, R135 ;  /* 0x0000000486487819 */ /* 0x000fe20000010287 */
[C---:B------:R-:W-:Y:S01]  /*1d80*/  IMAD.SHL.U32 R68, R136.reuse, 0x10, RZ ;  /* 0x0000001088447824 */ /* 0x040fe200078e00ff */
[----:B------:R-:W-:Y:S01]  /*1d90*/  SHF.L.U64.HI R69, R136, 0x4, R137 ;  /* 0x0000000488457819 */ /* 0x000fe20000010289 */
[C---:B------:R-:W-:Y:S01]  /*1da0*/  IMAD.IADD R65, R58.reuse, 0x1, -R65 ;  /* 0x000000013a417824 */ /* 0x040fe200078e0a41 */
[----:B------:R-:W-:Y:S01]  /*1db0*/  SHF.R.S32.HI R64, RZ, 0x5, R64 ;  /* 0x00000005ff407819 */ /* 0x000fe20000011440 */
[----:B------:R-:W-:Y:S01]  /*1dc0*/  IMAD.IADD R73, R58, 0x1, -R73 ;  /* 0x000000013a497824 */ /* 0x000fe200078e0a49 */
[----:B------:R-:W-:-:S02]  /*1dd0*/  SHF.R.S32.HI R70, RZ, 0x4, R70 ;  /* 0x00000004ff467819 */ /* 0x000fc40000011446 */
[----:B------:R-:W-:Y:S01]  /*1de0*/  SHF.L.U32 R76, R66, 0x2, RZ ;  /* 0x00000002424c7819 */ /* 0x000fe200000006ff */
        /* <DEDUP_REMOVED lines=11> */
[----:B------:R-:W-:Y:S02]  /*1ea0*/  SHF.R.S32.HI R13, RZ, 0x1f, R207 ;  /* 0x0000001fff0d7819 */ /* 0x000fe400000114cf */
[----:B------:R-:W-:-:S02]  /*1eb0*/  IADD3.X R29, R19, R17, RZ, P0, !PT ;  /* 0x00000011131d7210 */ /* 0x000fc400007fe4ff */
[----:B------:R-:W-:Y:S01]  /*1ec0*/  LEA.HI R8, R5, R58, RZ, 0x6 ;  /* 0x0000003a05087211 */ /* 0x000fe200078f30ff */
[----:B------:R-:W-:Y:S02]  /*1ed0*/  IMAD R0, R22, R13, R0 ;  /* 0x0000000d16007224 */ /* 0x000fe400078e0200 */
[----:B------:R-:W-:-:S04]  /*1ee0*/  IMAD.WIDE.U32 R158, R207, R22, R28 ;  /* 0x00000016cf9e7225 */ /* 0x000fc800078e001c */
[----:B------:R-:W-:Y:S01]  /*1ef0*/  IMAD.SHL.U32 R8, R8, 0x8, RZ ;  /* 0x0000000808087824 */ /* 0x000fe200078e00ff */
[----:B------:R-:W-:Y:S02]  /*1f00*/  IADD3 R159, R159, R0, RZ ;  /* 0x000000009f9f7210 */ /* 0x000fe40007ffe0ff */
[----:B------:R-:W-:Y:S02]  /*1f10*/  SHF.R.S32.HI R0, RZ, 0x1f, R75 ;  /* 0x0000001fff007819 */ /* 0x000fe4000001144b */
[----:B------:R-:W-:Y:S02]  /*1f20*/  LOP3.LUT R153, R153, 0xfffffe00, R8, 0xf8, !PT ;  /* 0xfffffe0099997812 */ /* 0x000fe400078ef808 */
[----:B------:R-:W-:Y:S02]  /*1f30*/  LEA.HI R0, R0, R75, RZ, 0x6 ;  /* 0x0000004b00007211 */ /* 0x000fe400078f30ff */
[----:B------:R-:W-:Y:S02]  /*1f40*/  IADD3 R8, P0, R18, R2, RZ ;  /* 0x0000000212087210 */ /* 0x000fe40007f1e0ff */
[----:B------:R-:W-:-:S03]  /*1f50*/  SHF.R.S32.HI R94, RZ, 0x6, R0 ;  /* 0x00000006ff5e7819 */ /* 0x000fc60000011400 */
[----:B------:R-:W-:Y:S01]  /*1f60*/  IMAD.X R9, R19, 0x1, R9, P0 ;  /* 0x0000000113097824 */ /* 0x000fe200000e0609 */
[C---:B----4-:R-:W-:Y:S02]  /*1f70*/  LEA R202, P0, R24.reuse, R10, 0x1 ;  /* 0x0000000a18ca7211 */ /* 0x050fe400078008ff */
[----:B------:R-:W-:Y:S02]  /*1f80*/  VIMNMX R94, R199, R94, !PT ;  /* 0x0000005ec75e7248 */ /* 0x000fe40007fe0100 */
[----:B------:R-:W-:Y:S02]  /*1f90*/  LEA.HI.X R203, R24, R11, R203, 0x1, P0 ;  /* 0x0000000b18cb7211 */ /* 0x000fe400000f0ccb */
[----:B------:R-:W-:Y:S01]  /*1fa0*/  ISETP.GT.AND P0, PT, R138, R94, PT ;  /* 0x0000005e8a00720c */ /* 0x000fe20003f04270 */
[----:B------:R-:W-:-:S04]  /*1fb0*/  IMAD.WIDE R16, R205, 0x40, R156 ;  /* 0x00000040cd107825 */ /* 0x000fc800078e029c */
[----:B------:R-:W-:-:S04]  /*1fc0*/  IMAD.WIDE.U32 R8, R156, R134, R8 ;  /* 0x000000869c087225 */ /* 0x000fc800078e0008 */
[----:B------:R-:W-:Y:S01]  /*1fd0*/  IMAD R161, R17, R162, RZ ;  /* 0x000000a211a17224 */ /* 0x000fe200078e02ff */
[----:B------:R-:W-:Y:S01]  /*1fe0*/  LEA R200, P1, R8, R14, 0x1 ;  /* 0x0000000e08c87211 */ /* 0x000fe200078208ff */
[----:B------:R-:W-:Y:S02]  /*1ff0*/  IMAD.IADD R201, R9, 0x1, R201 ;  /* 0x0000000109c97824 */ /* 0x000fe400078e02c9 */
[C---:B------:R-:W-:Y:S02]  /*2000*/  IMAD R161, R16.reuse, R163, R161 ;  /* 0x000000a310a17224 */ /* 0x040fe400078e02a1 */
[----:B------:R-:W-:Y:S01]  /*2010*/  IMAD.WIDE.U32 R158, R16, R162, R158 ;  /* 0x000000a2109e7225 */ /* 0x000fe200078e009e */
[----:B------:R-:W-:Y:S02]  /*2020*/  LEA.HI.X R201, R8, R15, R201, 0x1, P1 ;  /* 0x0000000f08c97211 */ /* 0x000fe400008f0cc9 */
[----:B------:R-:W-:Y:S01]  /*2030*/  @!P4 MOV R12, RZ ;  /* 0x000000ff000cc202 */ /* 0x000fe20000000f00 */
        /* <DEDUP_REMOVED lines=14> */
[C---:B------:R-:W-:Y:S01]  /*2120*/  IMAD.SHL.U32 R92, R134.reuse, 0x20, RZ ;  /* 0x00000020865c7824 */ /* 0x040fe200078e00ff */
[----:B------:R-:W-:Y:S01]  /*2130*/  SHF.L.U64.HI R93, R134, 0x5, R135 ;  /* 0x00000005865d7819 */ /* 0x000fe20000010287 */
[C---:B------:R-:W-:Y:S01]  /*2140*/  IMAD.SHL.U32 R78, R136.reuse, 0x20, RZ ;  /* 0x00000020884e7824 */ /* 0x040fe200078e00ff */
[----:B------:R-:W-:Y:S01]  /*2150*/  SHF.L.U64.HI R79, R136, 0x5, R137 ;  /* 0x00000005884f7819 */ /* 0x000fe20000010289 */
[----:B------:R-:W-:-:S02]  /*2160*/  IMAD R77, R137, 0x60, RZ ;  /* 0x00000060894d7824 */ /* 0x000fc400078e02ff */
[----:B------:R-:W-:Y:S01]  /*2170*/  IMAD.WIDE.U32 R166, R136, 0x60, RZ ;  /* 0x0000006088a67825 */ /* 0x000fe200078e00ff */
[----:B------:R-:W-:Y:S02]  /*2180*/  SHF.L.U64.HI R79, R78, 0x1, R79 ;  /* 0x000000014e4f7819 */ /* 0x000fe4000001024f */
[C---:B------:R-:W-:Y:S01]  /*2190*/  IADD3 R152, R156.reuse, 0x10, RZ ;  /* 0x000000109c987810 */ /* 0x040fe20007ffe0ff */
[C---:B------:R-:W-:Y:S01]  /*21a0*/  VIADD R151, R156.reuse, 0x20 ;  /* 0x000000209c977836 */ /* 0x040fe20000000000 */
[----:B------:R-:W-:Y:S01]  /*21b0*/  MOV R127, R202 ;  /* 0x000000ca007f7202 */ /* 0x000fe20000000f00 */
[----:B------:R-:W-:Y:S02]  /*21c0*/  VIADD R150, R156, 0x30 ;  /* 0x000000309c967836 */ /* 0x000fe40000000000 */
[----:B------:R-:W-:Y:S02]  /*21d0*/  IMAD.MOV.U32 R124, RZ, RZ, R200 ;  /* 0x000000ffff7c7224 */ /* 0x000fe400078e00c8 */
[----:B------:R-:W-:-:S02]  /*21e0*/  IMAD.MOV.U32 R125, RZ, RZ, R201 ;  /* 0x000000ffff7d7224 */ /* 0x000fc400078e00c9 */
[----:B------:R-:W-:Y:S02]  /*21f0*/  IMAD.MOV.U32 R126, RZ, RZ, R203 ;  /* 0x000000ffff7e7224 */ /* 0x000fe400078e00cb */
[----:B------:R-:W-:Y:S02]  /*2200*/  IMAD.SHL.U32 R78, R78, 0x2, RZ ;  /* 0x000000024e4e7824 */ /* 0x000fe400078e00ff */
[----:B------:R-:W-:Y:S02]  /*2210*/  IMAD.IADD R77, R167, 0x1, R77 ;  /* 0x00000001a74d7824 */ /* 0x000fe400078e024d */
[----:B--2---:R-:W-:-:S04]  /*2220*/  IMAD R5, R29, R209, RZ ;  /* 0x000000d11d057224 */ /* 0x004fc800078e02ff */
[----:B------:R-:W-:Y:S02]  /*2230*/  IMAD R0, R28, R74, R5 ;  /* 0x0000004a1c007224 */ /* 0x000fe400078e0205 */
[----:B------:R-:W-:-:S04]  /*2240*/  IMAD.WIDE.U32 R28, R209, R28, R18 ;  /* 0x0000001cd11c7225 */ /* 0x000fc800078e0012 */
[----:B---3--:R-:W-:Y:S02]  /*2250*/  IMAD R5, R31, R209, RZ ;  /* 0x000000d11f057224 */ /* 0x008fe400078e02ff */
[----:B------:R-:W-:Y:S02]  /*2260*/  IMAD.IADD R29, R29, 0x1, R0 ;  /* 0x000000011d1d7824 */ /* 0x000fe400078e0200 */
[----:B------:R-:W-:-:S04]  /*2270*/  IMAD.WIDE.U32 R26, R209, R30, R18 ;  /* 0x0000001ed11a7225 */ /* 0x000fc800078e0012 */
[----:B------:R-:W-:Y:S01]  /*2280*/  IMAD R0, R30, R74, R5 ;  /* 0x0000004a1e007224 */ /* 0x000fe200078e0205 */
[----:B------:R-:W-:Y:S01]  /*2290*/  SHF.R.S32.HI R5, RZ, 0x1f, R3 ;  /* 0x0000001fff057819 */ /* 0x000fe20000011403 */
[-C--:B----4-:R-:W-:Y:S02]  /*22a0*/  IMAD R2, R169, R3.reuse, RZ ;  /* 0x00000003a9027224 */ /* 0x090fe400078e02ff */
[----:B------:R-:W-:Y:S02]  /*22b0*/  IMAD.IADD R27, R27, 0x1, R0 ;  /* 0x000000011b1b7824 */ /* 0x000fe400078e0200 */
[-C--:B------:R-:W-:Y:S02]  /*22c0*/  IMAD R0, R171, R3.reuse, RZ ;  /* 0x00000003ab007224 */ /* 0x080fe400078e02ff */
[----:B------:R-:W-:-:S04]  /*22d0*/  IMAD.WIDE.U32 R26, R170, R3, R26 ;  /* 0x00000003aa1a7225 */ /* 0x000fc800078e001a */
[-C--:B------:R-:W-:Y:S02]  /*22e0*/  IMAD R0, R170, R5.reuse, R0 ;  /* 0x00000005aa007224 */ /* 0x080fe400078e0200 */
[C---:B------:R-:W-:Y:S02]  /*22f0*/  IMAD R2, R168.reuse, R5, R2 ;  /* 0x00000005a8027224 */ /* 0x040fe400078e0202 */
[----:B------:R-:W-:Y:S01]  /*2300*/  IMAD.WIDE.U32 R28, R168, R3, R28 ;  /* 0x00000003a81c7225 */ /* 0x000fe200078e001c */
[----:B------:R-:W-:-:S03]  /*2310*/  IADD3 R27, R27, R0, RZ ;  /* 0x000000001b1b7210 */ /* 0x000fc60007ffe0ff */
[----:B------:R-:W-:Y:S02]  /*2320*/  IMAD.IADD R29, R29, 0x1, R2 ;  /* 0x000000011d1d7824 */ /* 0x000fe400078e0202 */
[-C--:B------:R-:W-:Y:S02]  /*2330*/  IMAD R2, R25, R4.reuse, RZ ;  /* 0x0000000419027224 */ /* 0x080fe400078e02ff */
[----:B------:R-:W-:Y:S01]  /*2340*/  IMAD R0, R23, R4, RZ ;  /* 0x0000000417007224 */ /* 0x000fe200078e02ff */
[----:B------:R-:W-:Y:S01]  /*2350*/  IADD3 R5, P0, -R75, R156, RZ ;  /* 0x0000009c4b057210 */ /* 0x000fe20007f1e1ff */
[-C--:B------:R-:W-:Y:S01]  /*2360*/  IMAD R2, R24, R7.reuse, R2 ;  /* 0x0000000718027224 */ /* 0x080fe200078e0202 */
[----:B------:R-:W-:Y:S01]  /*2370*/  LEA.HI R6, R6, R6, RZ, 0x1 ;  /* 0x0000000606067211 */ /* 0x000fe200078f08ff */
[----:B------:R-:W-:Y:S02]  /*2380*/  IMAD R0, R22, R7, R0 ;  /* 0x0000000716007224 */ /* 0x000fe400078e0200 */
[----:B------:R-:W-:-:S04]  /*2390*/  IMAD.WIDE.U32 R24, R24, R4, R28 ;  /* 0x0000000418187225 */ /* 0x000fc800078e001c */
[----:B------:R-:W-:Y:S01]  /*23a0*/  IMAD.WIDE.U32 R22, R22, R4, R26 ;  /* 0x0000000416167225 */ /* 0x000fe200078e001a */
[----:B-----5:R-:W-:Y:S02]  /*23b0*/  IADD3 R4, R12, R3, RZ ;  /* 0x000000030c047210 */ /* 0x020fe40007ffe0ff */
[----:B------:R-:W-:Y:S01]  /*23c0*/  SHF.R.S32.HI R3, RZ, 0x1, R6 ;  /* 0x00000001ff037819 */ /* 0x000fe20000011406 */
[----:B------:R-:W-:Y:S02]  /*23d0*/  IMAD.X R13, R157, 0x1, ~R13, P0 ;  /* 0x000000019d0d7824 */ /* 0x000fe400000e0e0d */
[----:B------:R-:W-:Y:S02]  /*23e0*/  IMAD.IADD R25, R25, 0x1, R2 ;  /* 0x0000000119197824 */ /* 0x000fe400078e0202 */
[----:B------:R-:W-:Y:S02]  /*23f0*/  IMAD.IADD R23, R23, 0x1, R0 ;  /* 0x0000000117177824 */ /* 0x000fe400078e0200 */
[----:B------:R-:W-:-:S02]  /*2400*/  IMAD R117, R13, R168, RZ ;  /* 0x000000a80d757224 */ /* 0x000fc400078e02ff */
[----:B------:R-:W-:Y:S02]  /*2410*/  IMAD R119, R13, R170, RZ ;  /* 0x000000aa0d777224 */ /* 0x000fe400078e02ff */
[----:B------:R-:W-:Y:S02]  /*2420*/  IMAD R7, R156, R3, R76 ;  /* 0x000000039c077224 */ /* 0x000fe400078e024c */
[-C--:B------:R-:W-:Y:S02]  /*2430*/  IMAD R117, R169, R5.reuse, R117 ;  /* 0x00000005a9757224 */ /* 0x080fe400078e0275 */
[----:B------:R-:W-:-:S04]  /*2440*/  IMAD.WIDE.U32 R12, R168, R5, R24 ;  /* 0x00000005a80c7225 */ /* 0x000fc800078e0018 */
[-C--:B------:R-:W-:Y:S02]  /*2450*/  IMAD R119, R171, R5.reuse, R119 ;  /* 0x00000005ab777224 */ /* 0x080fe400078e0277 */
[----:B------:R-:W-:-:S04]  /*2460*/  IMAD.WIDE.U32 R22, R170, R5, R22 ;  /* 0x00000005aa167225 */ /* 0x000fc800078e0016 */
[----:B------:R-:W-:Y:S02]  /*2470*/  IMAD R4, R3, R4, RZ ;  /* 0x0000000403047224 */ /* 0x000fe400078e02ff */
[----:B------:R-:W-:Y:S01]  /*2480*/  IMAD.IADD R5, R76, 0x1, R7 ;  /* 0x000000014c057824 */ /* 0x000fe200078e0207 */
[----:B------:R-:W-:Y:S01]  /*2490*/  LEA R118, P0, R22, R14, 0x1 ;  /* 0x0000000e16767211 */ /* 0x000fe200078008ff */
[----:B------:R-:W-:Y:S01]  /*24a0*/  IMAD.IADD R119, R23, 0x1, R119 ;  /* 0x0000000117777824 */ /* 0x000fe200078e0277 */
[----:B------:R-:W-:Y:S02]  /*24b0*/  SHF.R.S32.HI R2, RZ, 0x1f, R4 ;  /* 0x0000001fff027819 */ /* 0x000fe40000011404 */
[C---:B------:R-:W-:Y:S02]  /*24c0*/  IADD3 R123, P2, R4.reuse, R5, RZ ;  /* 0x00000005047b7210 */ /* 0x040fe40007f5e0ff */
[----:B------:R-:W-:Y:S01]  /*24d0*/  IADD3 R0, P3, R4, R7, RZ ;  /* 0x0000000704007210 */ /* 0x000fe20007f7e0ff */
[----:B------:R-:W-:Y:S01]  /*24e0*/  IMAD.IADD R117, R13, 0x1, R117 ;  /* 0x000000010d757824 */ /* 0x000fe200078e0275 */
[----:B------:R-:W-:Y:S01]  /*24f0*/  LEA R116, P1, R12, R16, 0x1 ;  /* 0x000000100c747211 */ /* 0x000fe200078208ff */
[----:B------:R-:W-:Y:S01]  /*2500*/  IMAD.SHL.U32 R122, R123, 0x2, RZ ;  /* 0x000000027b7a7824 */ /* 0x000fe200078e00ff */
[----:B------:R-:W-:-:S02]  /*2510*/  LEA.HI.X R119, R22, R15, R119, 0x1, P0 ;  /* 0x0000000f16777211 */ /* 0x000fc400000f0c77 */
[-C--:B------:R-:W-:Y:S02]  /*2520*/  LEA.HI.X.SX32 R7, R7, R2.reuse, 0x1, P3 ;  /* 0x0000000207077211 */ /* 0x080fe400018f0eff */
[----:B------:R-:W-:Y:S02]  /*2530*/  LEA.HI.X.SX32 R2, R5, R2, 0x1, P2 ;  /* 0x0000000205027211 */ /* 0x000fe400010f0eff */
[----:B------:R-:W-:Y:S02]  /*2540*/  SHF.L.U32 R22, R0, 0x1, RZ ;  /* 0x0000000100167819 */ /* 0x000fe400000006ff */
        /* <DEDUP_REMOVED lines=43> */
[C---:B------:R-:W-:Y:S01]  /*2800*/  SHF.L.U64.HI R111, R168.reuse, 0x4, R169 ;  /* 0x00000004a86f7819 */ /* 0x040fe200000102a9 */
[----:B------:R-:W-:Y:S01]  /*2810*/  IMAD R115, R169, 0x60, RZ ;  /* 0x00000060a9737824 */ /* 0x000fe200078e02ff */
[----:B------:R-:W-:Y:S01]  /*2820*/  SHF.L.U32 R112, R168, 0x4, RZ ;  /* 0x00000004a8707819 */ /* 0x000fe200000006ff */
[----:B------:R-:W-:Y:S01]  /*2830*/  IMAD.X R106, R102, 0x1, R95, P0 ;  /* 0x00000001666a7824 */ /* 0x000fe200000e065f */
[C---:B------:R-:W-:Y:S01]  /*2840*/  SHF.L.U64.HI R113, R168.reuse, 0x5, R169 ;  /* 0x00000005a8717819 */ /* 0x040fe200000102a9 */
[----:B------:R-:W-:Y:S01]  /*2850*/  IMAD.WIDE.U32 R168, R168, 0x60, RZ ;  /* 0x00000060a8a87825 */ /* 0x000fe200078e00ff */
[----:B------:R-:W-:Y:S02]  /*2860*/  IADD3.X R104, R100, R95, RZ, P1, !PT ;  /* 0x0000005f64687210 */ /* 0x000fe40000ffe4ff */
[-C--:B------:R-:W-:Y:S01]  /*2870*/  IADD3 R108, P1, R103, R96.reuse, RZ ;  /* 0x00000060676c7210 */ /* 0x080fe20007f3e0ff */
[----:B------:R-:W-:Y:S01]  /*2880*/  IMAD.SHL.U32 R149, R3, 0x20, RZ ;  /* 0x0000002003957824 */ /* 0x000fe200078e00ff */
        /* <DEDUP_REMOVED lines=23> */
.L_x_7029:
        /* <DEDUP_REMOVED lines=11> */
[----:B------:R-:W-:Y:S01]  /*2ab0*/  @P1 IADD3 R26, P2, R116, R112, RZ ;  /* 0x00000070741a1210 */ /* 0x000fe20007f5e0ff */
[----:B------:R-:W-:Y:S04]  /*2ac0*/  @P0 IMAD.MOV.U32 R2, RZ, RZ, R127 ;  /* 0x000000ffff020224 */ /* 0x000fe800078e007f */
        /* <DEDUP_REMOVED lines=195> */
.L_x_6986:
[----:B------:R-:W-:Y:S05]  /*3700*/  BSYNC B0 ;  /* 0x0000000000007941 */ /* 0x000fea0003800000 */
.L_x_6985:
        /* <DEDUP_REMOVED lines=155> */
.L_x_6988:
[----:B------:R-:W-:Y:S05]  /*40c0*/  BSYNC B0 ;  /* 0x0000000000007941 */ /* 0x000fea0003800000 */
.L_x_6987:
[----:B------:R-:W-:Y:S04]  /*40d0*/  BSSY B0, `(.L_x_6989) ;  /* 0x000009b000007945 */ /* 0x000fe80003800000 */
[----:B------:R-:W-:Y:S05]  /*40e0*/  @!P3 BRA `(.L_x_6990) ;  /* 0x000000080064b947 */ /* 0x000fea0003800000 */
[-C--:B--2---:R-:W-:Y:S01]  /*40f0*/  LEA R54, P1, R98, R118.reuse, 0x1 ;  /* 0x0000007662367211 */ /* 0x084fe200078208ff */
[C---:B------:R-:W-:Y:S01]  /*4100*/  IMAD.SHL.U32 R53, R149.reuse, 0x2, RZ ;  /* 0x0000000295357824 */ /* 0x040fe200078e00ff */
        /* <DEDUP_REMOVED lines=151> */
.L_x_6990:
[----:B------:R-:W-:Y:S05]  /*4a80*/  BSYNC B0 ;  /* 0x0000000000007941 */ /* 0x000fea0003800000 */
.L_x_6989:
        /* <DEDUP_REMOVED lines=158> */
.L_x_6992:
[----:B------:R-:W-:Y:S05]  /*5470*/  BSYNC B0 ;  /* 0x0000000000007941 */ /* 0x000fea0003800000 */
.L_x_6991:
[----:B------:R-:W5:Y:S02]  /*5480*/  LD.E R3, desc[UR6][R20.64+0xd0] ;  /* 0x0000d00614037980 */ /* 0x000f64000c101900 */
[----:B-----5:R-:W-:Y:S05]  /*5490*/  IMAD.U32 R3, R3, -0x20, RZ ;  /* 0xffffffe003037824 */ /* 0x020fea00078e00ff */
[C---:B------:R-:W-:Y:S02]  /*54a0*/  LEA R22, P1, R3.reuse, R22, 0x1 ;  /* 0x0000001603167211 */ /* 0x040fe400078208ff */
[C---:B------:R-:W-:Y:S02]  /*54b0*/  LEA R56, P0, R3.reuse, R56, 0x1 ;  /* 0x0000003803387211 */ /* 0x040fe400078008ff */
[C---:B------:R-:W-:Y:S02]  /*54c0*/  LEA.HI.X.SX32 R23, R3.reuse, R23, 0x1, P1 ;  /* 0x0000001703177211 */ /* 0x040fe400008f0eff */
[----:B------:R-:W-:Y:S01]  /*54d0*/  LEA.HI.X.SX32 R57, R3, R57, 0x1, P0 ;  /* 0x0000003903397211 */ /* 0x000fe200000f0eff */
[----:B------:R-:W-:Y:S05]  /*54e0*/  BRA `(.L_x_6993) ;  /* 0x0000004800207947 */ /* 0x000fea0003800000 */
.L_x_6984:
        /* <DEDUP_REMOVED lines=85> */
.L_x_6997:
[----:B------:R-:W-:Y:S05]  /*5a40*/  BSYNC B0 ;  /* 0x0000000000007941 */ /* 0x000fea0003800000 */
.L_x_6996:
[----:B-----5:R2:W-:Y:S01]  /*5a50*/  ST.E.128 desc[UR6][R124.64], R60 ;  /* 0x0000003c7c007985 */ /* 0x0205e2000c101d06 */
[----:B------:R-:W-:Y:S03]  /*5a60*/  BSSY B0, `(.L_x_6998) ;  /* 0x0000051000007945 */ /* 0x000fe60003800000 */
[----:B------:R2:W5:Y:S01]  /*5a70*/  LD.E.128 R48, desc[UR6][R118.64+0x80] ;  /* 0x0000800676307980 */ /* 0x000562000c101d00 */
[----:B------:R-:W-:Y:S05]  /*5a80*/  @P1 BRA `(.L_x_6999) ;  /* 0x0000000400381947 */ /* 0x000fea0003800000 */
[----:B------:R-:W-:Y:S01]  /*5a90*/  LEA.HI R172, R25, R25, RZ, 0x1 ;  /* 0x0000001919ac7211 */ /* 0x000fe200078f08ff */
[----:B------:R-:W-:Y:S01]  /*5aa0*/  IMAD.MOV.U32 R175, RZ, RZ, RZ ;  /* 0x000000ffffaf7224 */ /* 0x000fe200078e00ff */
[----:B--2---:R-:W-:Y:S01]  /*5ab0*/  MOV R61, RZ ;  /* 0x000000ff003d7202 */ /* 0x004fe20000000f00 */
[----:B-----5:R-:W-:Y:S01]  /*5ac0*/  IMAD.U32 R39, R48, 0x10000, RZ ;  /* 0x0001000030277824 */ /* 0x020fe200078e00ff */
[----:B------:R-:W-:Y:S01]  /*5ad0*/  SHF.R.S32.HI R172, RZ, 0x1, R172 ;  /* 0x00000001ffac7819 */ /* 0x000fe200000114ac */
[----:B------:R-:W-:Y:S01]  /*5ae0*/  IMAD.U32 R46, R50, 0x10000, RZ ;  /* 0x00010000322e7824 */ /* 0x000fe200078e00ff */
        /* <DEDUP_REMOVED lines=8> */
[----:B------:R-:W-:Y:S01]  /*5b70*/  @P1 IADD3 R175, -R172, RZ, RZ ;  /* 0x000000ffacaf1210 */ /* 0x000fe20007ffe1ff */
[--C-:B------:R-:W-:Y:S02]  /*5b80*/  @P1 IMAD.MOV R63, RZ, RZ, -R172.reuse ;  /* 0x000000ffff3f1224 */ /* 0x100fe400078e0aac */
[----:B------:R-:W-:Y:S03]  /*5b90*/  @P1 IMAD.MOV R61, RZ, RZ, -R172 ;  /* 0x000000ffff3d1224 */ /* 0x000fe600078e0aac */
[C---:B------:R-:W-:Y:S04]  /*5ba0*/  LEA R10, P0, R63.reuse, R118, 0x1 ;  /* 0x000000763f0a7211 */ /* 0x040fe800078008ff */
[----:B------:R-:W-:Y:S02]  /*5bb0*/  LEA.HI.X.SX32 R11, R63, R119, 0x1, P0 ;  /* 0x000000773f0b7211 */ /* 0x000fe400000f0eff */
[C---:B------:R-:W-:Y:S03]  /*5bc0*/  LEA R176, P0, R61.reuse, R120, 0x1 ;  /* 0x000000783db07211 */ /* 0x040fe600078008ff */
[----:B------:R-:W2:Y:S01]  /*5bd0*/  LD.E.128 R28, desc[UR6][R10.64+0x80] ;  /* 0x000080060a1c7980 */ /* 0x000ea2000c101d00 */
[----:B------:R-:W-:Y:S02]  /*5be0*/  LEA.HI.X.SX32 R177, R61, R121, 0x1, P0 ;  /* 0x000000793db17211 */ /* 0x000fe400000f0eff */
[C---:B------:R-:W-:Y:S04]  /*5bf0*/  LEA R44, P0, R175.reuse, R122, 0x1 ;  /* 0x0000007aaf2c7211 */ /* 0x040fe800078008ff */
[----:B------:R-:W-:Y:S01]  /*5c00*/  LEA.HI.X.SX32 R45, R175, R123, 0x1, P0 ;  /* 0x0000007baf2d7211 */ /* 0x000fe200000f0eff */
[----:B------:R-:W3:Y:S08]  /*5c10*/  LD.E.128 R60, desc[UR6][R176.64+0x80] ;  /* 0x00008006b03c7980 */ /* 0x000ef0000c101d00 */
        /* <DEDUP_REMOVED lines=53> */
.L_x_6999:
[----:B------:R-:W-:Y:S05]  /*5f70*/  BSYNC B0 ;  /* 0x0000000000007941 */ /* 0x000fea0003800000 */
.L_x_6998:
[----:B-----5:R3:W-:Y:S01]  /*5f80*/  ST.E.128 desc[UR6][R124.64+0x80], R48 ;  /* 0x000080307c007985 */ /* 0x0207e2000c101d06 */
[----:B------:R-:W-:Y:S01]  /*5f90*/  ISETP.GE.AND P0, PT, R14, R25, PT ;  /* 0x000000190e00720c */ /* 0x000fe20003f06270 */
[----:B------:R-:W-:Y:S02]  /*5fa0*/  BSSY B0, `(.L_x_7000) ;  /* 0x0000051000007945 */ /* 0x000fe40003800000 */
[----:B------:R3:W5:Y:S10]  /*5fb0*/  LD.E.128 R44, desc[UR6][R118.64+0x100] ;  /* 0x00010006762c7980 */ /* 0x000774000c101d00 */
[----:B------:R-:W-:Y:S05]  /*5fc0*/  @P0 BRA `(.L_x_7001) ;  /* 0x0000000400380947 */ /* 0x000fea0003800000 */
[----:B------:R-:W-:Y:S01]  /*5fd0*/  LEA.HI R55, R25, R25, RZ, 0x1 ;  /* 0x0000001919377211 */ /* 0x000fe200078f08ff */
[----:B------:R-:W-:Y:S01]  /*5fe0*/  IMAD.MOV.U32 R177, RZ, RZ, RZ ;  /* 0x000000ffffb17224 */ /* 0x000fe200078e00ff */
        /* <DEDUP_REMOVED lines=22> */
[----:B------:R4:W4:Y:S08]  /*6150*/  LD.E.128 R28, desc[UR6][R10.64+0x100] ;  /* 0x000100060a1c7980 */ /* 0x000930000c101d00 */
[----:B--2---:R-:W2:Y:S01]  /*6160*/  LD.E.128 R60, desc[UR6][R50.64+0x100] ;  /* 0x00010006323c7980 */ /* 0x004ea2000c101d00 */
        /* <DEDUP_REMOVED lines=8> */
[C---:B------:R-:W-:Y:S01]  /*61f0*/  LOP3.LUT R37, R28.reuse, 0xffff0000, RZ, 0xc0, !PT ;  /* 0xffff00001c257812 */ /* 0x040fe200078ec0ff */
        /* <DEDUP_REMOVED lines=43> */
.L_x_7001:
[----:B------:R-:W-:Y:S05]  /*64b0*/  BSYNC B0 ;  /* 0x0000000000007941 */ /* 0x000fea0003800000 */
.L_x_7000:
[----:B-----5:R4:W-:Y:S02]  /*64c0*/  ST.E.128 desc[UR6][R124.64+0x100], R44 ;  /* 0x0001002c7c007985 */ /* 0x0209e4000c101d06 */
.L_x_6995:
[----:B------:R-:W-:Y:S05]  /*64d0*/  BSYNC B1 ;  /* 0x0000000000017941 */ /* 0x000fea0003800000 */
.L_x_6994:
        /* <DEDUP_REMOVED lines=95> */
.L_x_7005:
[----:B------:R-:W-:Y:S05]  /*6ad0*/  BSYNC B0 ;  /* 0x0000000000007941 */ /* 0x000fea0003800000 */
.L_x_7004:
[----:B------:R-:W-:Y:S01]  /*6ae0*/  LEA.HI.X R179, R71, R125, R72, 0x1, P2 ;  /* 0x0000007d47b37211 */ /* 0x000fe200010f0c48 */
[----:B------:R-:W-:Y:S01]  /*6af0*/  BSSY B0, `(.L_x_7006) ;  /* 0x000005c000007945 */ /* 0x000fe20003800000 */
[----:B------:R-:W-:Y:S02]  /*6b00*/  LEA.HI.X R177, R99, R119, R100, 0x1, P1 ;  /* 0x0000007763b17211 */ /* 0x000fe400008f0c64 */
[----:B------:R-:W-:Y:S01]  /*6b10*/  ISETP.GE.AND P2, PT, R15, R25, PT ;  /* 0x000000190f00720c */ /* 0x000fe20003f46270 */
[----:B-----5:R1:W-:Y:S01]  /*6b20*/  ST.E.128 desc[UR6][R178.64], R48 ;  /* 0x00000030b2007985 */ /* 0x0203e2000c101d06 */
[C---:B---3--:R-:W-:Y:S02]  /*6b30*/  LEA R180, P3, R90.reuse, R124, 0x1 ;  /* 0x0000007c5ab47211 */ /* 0x048fe400078608ff */
[C---:B------:R-:W-:Y:S01]  /*6b40*/  LEA R174, P0, R101.reuse, R118, 0x1 ;  /* 0x0000007665ae7211 */ /* 0x040fe200078008ff */
[----:B--2---:R1:W5:Y:S01]  /*6b50*/  LD.E.128 R60, desc[UR6][R176.64] ;  /* 0x00000006b03c7980 */ /* 0x004362000c101d00 */
[----:B------:R-:W-:Y:S02]  /*6b60*/  LEA.HI.X R181, R90, R125, R91, 0x1, P3 ;  /* 0x0000007d5ab57211 */ /* 0x000fe400018f0c5b */
[----:B------:R-:W-:Y:S05]  /*6b70*/  LEA.HI.X R175, R101, R119, R102, 0x1, P0 ;  /* 0x0000007765af7211 */ /* 0x000fea00000f0c66 */
[----:B------:R-:W-:Y:S05]  /*6b80*/  @P2 BRA `(.L_x_7007) ;  /* 0x0000000400482947 */ /* 0x000fea0003800000 */
[----:B------:R-:W-:Y:S01]  /*6b90*/  LEA.HI R172, R25, R25, RZ, 0x1 ;  /* 0x0000001919ac7211 */ /* 0x000fe200078f08ff */
[----:B-1----:R-:W-:Y:S01]  /*6ba0*/  IMAD.MOV.U32 R178, RZ, RZ, RZ ;  /* 0x000000ffffb27224 */ /* 0x002fe200078e00ff */
        /* <DEDUP_REMOVED lines=8> */
[C---:B----4-:R-:W-:Y:S01]  /*6c30*/  SHF.L.U32 R46, R62.reuse, 0x10, RZ ;  /* 0x000000103e2e7819 */ /* 0x050fe200000006ff */
        /* <DEDUP_REMOVED lines=10> */
[C---:B------:R-:W-:Y:S01]  /*6ce0*/  LEA R184, P0, R176.reuse, R120, 0x1 ;  /* 0x00000078b0b87211 */ /* 0x040fe200078008ff */
        /* <DEDUP_REMOVED lines=60> */
.L_x_7007:
[----:B------:R-:W-:Y:S05]  /*70b0*/  BSYNC B0 ;  /* 0x0000000000007941 */ /* 0x000fea0003800000 */
.L_x_7006:
        /* <DEDUP_REMOVED lines=89> */
.L_x_7009:
[----:B------:R-:W-:Y:S05]  /*7650*/  BSYNC B0 ;  /* 0x0000000000007941 */ /* 0x000fea0003800000 */
.L_x_7008:
[----:B-----5:R1:W-:Y:S02]  /*7660*/  ST.E.128 desc[UR6][R176.64], R48 ;  /* 0x00000030b0007985 */ /* 0x0203e4000c101d06 */
.L_x_7003:
[----:B------:R-:W-:Y:S05]  /*7670*/  BSYNC B1 ;  /* 0x0000000000017941 */ /* 0x000fea0003800000 */
.L_x_7002:
        /* <DEDUP_REMOVED lines=9> */
[----:B-1----:R-:W-:Y:S02]  /*7710*/  LEA R176, P2, R92, R124, 0x1 ;  /* 0x0000007c5cb07211 */ /* 0x002fe400078408ff */
[----:B------:R-:W-:Y:S01]  /*7720*/  LEA R174, P1, R103, R118, 0x1 ;  /* 0x0000007667ae7211 */ /* 0x000fe200078208ff */
[----:B---3--:R1:W5:Y:S06]  /*7730*/  LD.E.128 R48, desc[UR6][R180.64] ;  /* 0x00000006b4307980 */ /* 0x00836c000c101d00 */
[----:B------:R-:W-:Y:S06]  /*7740*/  @P0 BRA `(.L_x_7013) ;  /* 0x0000000400480947 */ /* 0x000fec0003800000 */
        /* <DEDUP_REMOVED lines=82> */
.L_x_7013:
[----:B------:R-:W-:Y:S05]  /*7c70*/  BSYNC B0 ;  /* 0x0000000000007941 */ /* 0x000fea0003800000 */
.L_x_7012:
        /* <DEDUP_REMOVED lines=93> */
.L_x_7015:
[----:B------:R-:W-:Y:S05]  /*8250*/  BSYNC B0 ;  /* 0x0000000000007941 */ /* 0x000fea0003800000 */
.L_x_7014:
        /* <DEDUP_REMOVED lines=10> */
[----:B------:R-:W-:Y:S01]  /*8300*/  IMAD.MOV.U32 R29, RZ, RZ, RZ ;  /* 0x000000ffff1d7224 */ /* 0x000fe200078e00ff */
[----:B------:R-:W-:Y:S01]  /*8310*/  SHF.R.S32.HI R27, RZ, 0x1, R27 ;  /* 0x00000001ff1b7819 */ /* 0x000fe2000001141b */
[----:B------:R-:W-:Y:S01]  /*8320*/  IMAD.U32 R33, R8, 0x10000, RZ ;  /* 0x0001000008217824 */ /* 0x000fe200078e00ff */
[----:B------:R-:W-:Y:S01]  /*8330*/  SHF.L.U32 R28, R10, 0x10, RZ ;  /* 0x000000100a1c7819 */ /* 0x000fe200000006ff */
[----:B------:R-:W-:Y:S01]  /*8340*/  IMAD.U32 R26, R9, 0x10000, RZ ;  /* 0x00010000091a7824 */ /* 0x000fe200078e00ff */
[----:B------:R-:W-:Y:S01]  /*8350*/  ISETP.GE.AND P1, PT, R14, R27, PT ;  /* 0x0000001b0e00720c */ /* 0x000fe20003f26270 */
[--C-:B------:R-:W-:Y:S01]  /*8360*/  IMAD.MOV.U32 R7, RZ, RZ, R27.reuse ;  /* 0x000000ffff077224 */ /* 0x100fe200078e001b */
[----:B------:R-:W-:Y:S01]  /*8370*/  LOP3.LUT R39, R10, 0xffff0000, RZ, 0xc0, !PT ;  /* 0xffff00000a277812 */ /* 0x000fe200078ec0ff */
[----:B------:R-:W-:Y:S01]  /*8380*/  IMAD.U32 R30, R11, 0x10000, RZ ;  /* 0x000100000b1e7824 */ /* 0x000fe200078e00ff */
        /* <DEDUP_REMOVED lines=14> */
[----:B------:R-:W4:Y:S01]  /*8470*/  LD.E.128 R48, desc[UR6][R48.64] ;  /* 0x0000000630307980 */ /* 0x000f22000c101d00 */
        /* <DEDUP_REMOVED lines=56> */
.L_x_7017:
[----:B------:R-:W-:Y:S05]  /*8800*/  BSYNC B0 ;  /* 0x0000000000007941 */ /* 0x000fea0003800000 */
.L_x_7016:
[----:B-----5:R4:W-:Y:S02]  /*8810*/  ST.E.128 desc[UR6][R52.64], R8 ;  /* 0x0000000834007985 */ /* 0x0209e4000c101d06 */
.L_x_7011:
[----:B------:R-:W-:Y:S05]  /*8820*/  BSYNC B1 ;  /* 0x0000000000017941 */ /* 0x000fea0003800000 */
.L_x_7010:
[C---:B------:R-:W-:Y:S01]  /*8830*/  ISETP.GE.AND P0, PT, R150.reuse, R173, PT ;  /* 0x000000ad9600720c */ /* 0x040fe20003f06270 */
[----:B------:R-:W-:Y:S03]  /*8840*/  BSSY B1, `(.L_x_7018) ;  /* 0x000011c000017945 */ /* 0x000fe60003800000 */
[----:B------:R-:W-:Y:S11]  /*8850*/  ISETP.GE.AND P0, PT, R150, R155, !P0 ;  /* 0x0000009b9600720c */ /* 0x000ff60004706270 */
[----:B------:R-:W-:Y:S02]  /*8860*/  @!UPT UIADD3 URZ, URZ, URZ, URZ ;  /* 0x0000003f3f3ff290 */ /* 0x000fe4000fffe03f */
[----:B------:R-:W-:Y:S05]  /*8870*/  @!P0 BRA `(.L_x_7019) ;  /* 0x0000001000608947 */ /* 0x000fea0003800000 */
[-C--:B------:R-:W-:Y:S01]  /*8880*/  ISETP.GE.AND P4, PT, R18, R25.reuse, PT ;  /* 0x000000191200720c */ /* 0x080fe20003f86270 */
[----:B------:R-:W-:Y:S01]  /*8890*/  IMAD R0, R171, 0x60, RZ ;  /* 0x00000060ab007824 */ /* 0x000fe200078e02ff */
[----:B--23--:R-:W-:Y:S01]  /*88a0*/  LEA R60, P3, R108, R118, 0x1 ;  /* 0x000000766c3c7211 */ /* 0x00cfe200078608ff */
[----:B------:R-:W-:Y:S01]  /*88b0*/  IMAD.WIDE.U32 R6, R170, 0x60, R118 ;  /* 0x00000060aa067825 */ /* 0x000fe200078e0076 */
[----:B------:R-:W-:Y:S01]  /*88c0*/  LEA R54, P1, R83, R124, 0x1 ;  /* 0x0000007c53367211 */ /* 0x000fe200078208ff */
[----:B------:R-:W-:Y:S01]  /*88d0*/  BSSY B0, `(.L_x_7020) ;  /* 0x000005f000007945 */ /* 0x000fe20003800000 */
[----:B----4-:R-:W-:Y:S01]  /*88e0*/  LEA R52, P0, R110, R118, 0x1 ;  /* 0x000000766e347211 */ /* 0x010fe200078008ff */
[----:B------:R-:W-:Y:S01]  /*88f0*/  IMAD.IADD R7, R7, 0x1, R0 ;  /* 0x0000000107077824 */ /* 0x000fe200078e0200 */
[----:B------:R-:W-:Y:S01]  /*8900*/  ISETP.GE.AND P2, PT, R15, R25, PT ;  /* 0x000000190f00720c */ /* 0x000fe20003f46270 */
[----:B------:R-:W-:Y:S01]  /*8910*/  IMAD R3, R135, 0x60, RZ ;  /* 0x0000006087037824 */ /* 0x000fe200078e02ff */
[----:B------:R-:W-:Y:S01]  /*8920*/  LEA.HI.X R61, R108, R119, R107, 0x1, P3 ;  /* 0x000000776c3d7211 */ /* 0x000fe200018f0c6b */
[----:B------:R-:W-:Y:S01]  /*8930*/  IMAD.WIDE.U32 R62, R134, 0x60, R124 ;  /* 0x00000060863e7825 */ /* 0x000fe200078e007c */
        /* <DEDUP_REMOVED lines=88> */
.L_x_7021:
[----:B------:R-:W-:Y:S05]  /*8ec0*/  BSYNC B0 ;  /* 0x0000000000007941 */ /* 0x000fea0003800000 */
.L_x_7020:
[----:B-----5:R3:W-:Y:S01]  /*8ed0*/  ST.E.128 desc[UR6][R62.64], R8 ;  /* 0x000000083e007985 */ /* 0x0207e2000c101d06 */
[----:B------:R-:W-:Y:S03]  /*8ee0*/  BSSY B0, `(.L_x_7022) ;  /* 0x0000055000007945 */ /* 0x000fe60003800000 */
[----:B------:R3:W5:Y:S01]  /*8ef0*/  LD.E.128 R28, desc[UR6][R60.64] ;  /* 0x000000063c1c7980 */ /* 0x000762000c101d00 */
[----:B------:R-:W-:Y:S05]  /*8f00*/  @P2 BRA `(.L_x_7023) ;  /* 0x0000000400482947 */ /* 0x000fea0003800000 */
[----:B------:R-:W-:Y:S01]  /*8f10*/  LEA.HI R0, R25, R25, RZ, 0x1 ;  /* 0x0000001919007211 */ /* 0x000fe200078f08ff */
[----:B------:R-:W-:Y:S01]  /*8f20*/  IMAD.MOV.U32 R4, RZ, RZ, RZ ;  /* 0x000000ffff047224 */ /* 0x000fe200078e00ff */
[C---:B-----5:R-:W-:Y:S01]  /*8f30*/  LOP3.LUT R35, R28.reuse, 0xffff0000, RZ, 0xc0, !PT ;  /* 0xffff00001c237812 */ /* 0x060fe200078ec0ff */
[----:B---3--:R-:W-:Y:S01]  /*8f40*/  IMAD.MOV.U32 R10, RZ, RZ, RZ ;  /* 0x000000ffff0a7224 */ /* 0x008fe200078e00ff */
        /* <DEDUP_REMOVED lines=78> */
.L_x_7023:
[----:B------:R-:W-:Y:S05]  /*9430*/  BSYNC B0 ;  /* 0x0000000000007941 */ /* 0x000fea0003800000 */
.L_x_7022:
        /* <DEDUP_REMOVED lines=10> */
[----:B----4-:R-:W-:Y:S01]  /*94e0*/  IMAD.MOV.U32 R29, RZ, RZ, RZ ;  /* 0x000000ffff1d7224 */ /* 0x010fe200078e00ff */
[----:B------:R-:W-:Y:S01]  /*94f0*/  SHF.R.S32.HI R27, RZ, 0x1, R27 ;  /* 0x00000001ff1b7819 */ /* 0x000fe2000001141b */
[----:B------:R-:W-:Y:S01]  /*9500*/  IMAD.U32 R31, R8, 0x10000, RZ ;  /* 0x00010000081f7824 */ /* 0x000fe200078e00ff */
[----:B------:R-:W-:Y:S01]  /*9510*/  SHF.L.U32 R28, R10, 0x10, RZ ;  /* 0x000000100a1c7819 */ /* 0x000fe200000006ff */
[----:B------:R-:W-:Y:S01]  /*9520*/  IMAD.U32 R26, R9, 0x10000, RZ ;  /* 0x00010000091a7824 */ /* 0x000fe200078e00ff */
[----:B------:R-:W-:Y:S01]  /*9530*/  ISETP.GE.AND P1, PT, R14, R27, PT ;  /* 0x0000001b0e00720c */ /* 0x000fe20003f26270 */
[--C-:B--2---:R-:W-:Y:S01]  /*9540*/  IMAD.MOV.U32 R7, RZ, RZ, R27.reuse ;  /* 0x000000ffff077224 */ /* 0x104fe200078e001b */
        /* <DEDUP_REMOVED lines=14> */
[----:B------:R-:W-:Y:S04]  /*9630*/  IADD3 R27, P0, R142, R29, RZ ;  /* 0x0000001d8e1b7210 */ /* 0x000fe80007f1e0ff */
[----:B------:R-:W-:Y:S01]  /*9640*/  LEA.HI.X.SX32 R0, R29, R128, 0x1, P0 ;  /* 0x000000801d007211 */ /* 0x000fe200000f0eff */
[----:B------:R-:W3:Y:S01]  /*9650*/  LD.E.128 R44, desc[UR6][R44.64] ;  /* 0x000000062c2c7980 */ /* 0x000ee2000c101d00 */
        /* <DEDUP_REMOVED lines=24> */
[----:B----4-:R-:W-:Y:S01]  /*97e0*/  LOP3.LUT R32, R43, 0xffff0000, RZ, 0xc0, !PT ;  /* 0xffff00002b207812 */ /* 0x010fe200078ec0ff */
[----:B------:R-:W-:Y:S01]  /*97f0*/  @!P1 FADD.FTZ R11, -R11, -RZ ;  /* 0x800000ff0b0b9221 */ /* 0x000fe20000010100 */
[----:B------:R-:W-:Y:S01]  /*9800*/  @!P1 FADD.FTZ R24, -R24, -RZ ;  /* 0x800000ff18189221 */ /* 0x000fe20000010100 */
        /* <DEDUP_REMOVED lines=29> */
.L_x_7025:
[----:B------:R-:W-:Y:S05]  /*99e0*/  BSYNC B0 ;  /* 0x0000000000007941 */ /* 0x000fea0003800000 */
.L_x_7024:
[----:B-----5:R1:W-:Y:S02]  /*99f0*/  ST.E.128 desc[UR6][R48.64], R8 ;  /* 0x0000000830007985 */ /* 0x0203e4000c101d06 */
.L_x_7019:
[----:B------:R-:W-:Y:S05]  /*9a00*/  BSYNC B1 ;  /* 0x0000000000017941 */ /* 0x000fea0003800000 */
.L_x_7018:
[----:B------:R-:W5:Y:S02]  /*9a10*/  LD.E R3, desc[UR6][R20.64+0xd0] ;  /* 0x0000d00614037980 */ /* 0x000f64000c101900 */
[----:B-----5:R-:W-:Y:S05]  /*9a20*/  IMAD.U32 R3, R3, -0x20, RZ ;  /* 0xffffffe003037824 */ /* 0x020fea00078e00ff */
[C---:B------:R-:W-:Y:S02]  /*9a30*/  LEA R122, P1, R3.reuse, R122, 0x1 ;  /* 0x0000007a037a7211 */ /* 0x040fe400078208ff */
[C---:B------:R-:W-:Y:S02]  /*9a40*/  LEA R120, P0, R3.reuse, R120, 0x1 ;  /* 0x0000007803787211 */ /* 0x040fe400078008ff */
[C---:B------:R-:W-:Y:S02]  /*9a50*/  LEA.HI.X.SX32 R123, R3.reuse, R123, 0x1, P1 ;  /* 0x0000007b037b7211 */ /* 0x040fe400008f0eff */
[----:B------:R-:W-:Y:S01]  /*9a60*/  LEA.HI.X.SX32 R121, R3, R121, 0x1, P0 ;  /* 0x0000007903797211 */ /* 0x000fe200000f0eff */
[----:B------:R-:W-:Y:S05]  /*9a70*/  BRA `(.L_x_6993) ;  /* 0x0000000000bc7947 */ /* 0x000fea0003800000 */
.L_x_6983:
        /* <DEDUP_REMOVED lines=47> */
.L_x_6993:
[----:B------:R-:W-:Y:S05]  /*9d70*/  BSYNC B2 ;  /* 0x0000000000027941 */ /* 0x000fea0003800000 */
.L_x_6982:
        /* <DEDUP_REMOVED lines=72> */
[C---:B------:R-:W-:Y:S02]  /*a200*/  IMAD R4, R24.reuse, R7, R4 ;  /* 0x0000000718047224 */ /* 0x040fe400078e0204 */
        /* <DEDUP_REMOVED lines=15> */
.L_x_7027:
[----:B------:R-:W2:Y:S01]  /*a300*/  LD.E R0, desc[UR6][R20.64+0x40] ;  /* 0x0000400614007980 */ /* 0x000ea2000c101900 */
[----:B------:R-:W-:Y:S02]  /*a310*/  IMAD.MOV.U32 R4, RZ, RZ, R127 ;  /* 0x000000ffff047224 */ /* 0x000fe400078e007f */
[----:B------:R-:W-:Y:S01]  /*a320*/  IMAD.MOV.U32 R5, RZ, RZ, R126 ;  /* 0x000000ffff057224 */ /* 0x000fe200078e007e */
[----:B------:R-:W3:Y:S02]  /*a330*/  LD.E R3, desc[UR6][R20.64+0x38] ;  /* 0x0000380614037980 */ /* 0x000ee4000c101900 */
[----:B---3--:R-:W-:Y:S02]  /*a340*/  IMAD.U32 R3, R3, -0x40, RZ ;  /* 0xffffffc003037824 */ /* 0x008fe400078e00ff */
[----:B--2---:R-:W-:Y:S03]  /*a350*/  IMAD.U32 R0, R0, -0x40, RZ ;  /* 0xffffffc000007824 */ /* 0x004fe600078e00ff */
[C---:B----4-:R-:W-:Y:S02]  /*a360*/  LEA R124, P0, R3.reuse, R124, 0x1 ;  /* 0x0000007c037c7211 */ /* 0x050fe400078008ff */
[C---:B------:R-:W-:Y:S02]  /*a370*/  LEA R127, P1, R0.reuse, R4, 0x1 ;  /* 0x00000004007f7211 */ /* 0x040fe400078208ff */
[----:B------:R-:W-:Y:S02]  /*a380*/  LEA.HI.X.SX32 R125, R3, R125, 0x1, P0 ;  /* 0x0000007d037d7211 */ /* 0x000fe400000f0eff */
[----:B------:R-:W-:Y:S09]  /*a390*/  LEA.HI.X.SX32 R126, R0, R5, 0x1, P1 ;  /* 0x00000005007e7211 */ /* 0x000ff200008f0eff */
.L_x_7028:
[----:B------:R-:W-:Y:S05]  /*a3a0*/  BSYNC B0 ;  /* 0x0000000000007941 */ /* 0x000fea0003800000 */
.L_x_7026:
[----:B------:R-:W-:Y:S04]  /*a3b0*/  IADD3 R13, R13, -0x1, RZ ;  /* 0xffffffff0d0d7810 */ /* 0x000fe80007ffe0ff */
[----:B------:R-:W-:Y:S11]  /*a3c0*/  ISETP.GT.AND P0, PT, R13, R94, PT ;  /* 0x0000005e0d00720c */ /* 0x000ff60003f04270 */
[----:B------:R-:W-:Y:S02]  /*a3d0*/  @!UPT UIADD3 URZ, URZ, URZ, URZ ;  /* 0x0000003f3f3ff290 */ /* 0x000fe4000fffe03f */
[----:B------:R-:W-:Y:S05]  /*a3e0*/  @P0 BRA `(.L_x_7029) ;  /* 0xffffff8400840947 */ /* 0x000fea000383ffff */
.L_x_6981:
        /* <DEDUP_REMOVED lines=12> */
[----:B----4-:R-:W2:Y:S01]  /*a4b0*/  LD.E.64 R8, desc[UR6][R20.64+0xf0] ;  /* 0x0000f00614087980 */ /* 0x010ea2000c101b00 */
[----:B------:R-:W-:-:S03]  /*a4c0*/  IMAD.MOV.U32 R2, RZ, RZ, RZ ;  /* 0x000000ffff027224 */ /* 0x000fc600078e00ff */
[----:B------:R-:W3:Y:S04]  /*a4d0*/  LD.E.U8 R0, desc[UR6][R20.64+0x1b3] ;  /* 0x0001b30614007980 */ /* 0x000ee8000c101100 */
[----:B------:R1:W5:Y:S04]  /*a4e0*/  LD.E.64 R34, desc[UR6][R20.64+0x148] ;  /* 0x0001480614227980 */ /* 0x000368000c101b00 */
[----:B------:R1:W5:Y:S01]  /*a4f0*/  LD.E.64 R32, desc[UR6][R20.64+0x150] ;  /* 0x0001500614207980 */ /* 0x000362000c101b00 */
[----:B--2---:R-:W-:-:S04]  /*a500*/  ISETP.NE.U32.AND P1, PT, R8, RZ, PT ;  /* 0x000000ff0800720c */ /* 0x004fc80003f25070 */
[----:B------:R-:W-:-:S13]  /*a510*/  ISETP.NE.AND.EX P1, PT, R9, RZ, PT, P1 ;  /* 0x000000ff0900720c */ /* 0x000fda0003f25310 */
[----:B------:R-:W-:-:S04]  /*a520*/  @P1 LEA R10, P0, R209, R8, 0x2 ;  /* 0x00000008d10a1211 */ /* 0x000fc800078010ff */
[----:B------:R-:W-:-:S05]  /*a530*/  @P1 LEA.HI.X R11, R209, R9, R74, 0x2, P0 ;  /* 0x00000009d10b1211 */ /* 0x000fca00000f144a */
[----:B------:R-:W2:Y:S01]  /*a540*/  @P1 LD.E R2, desc[UR6][R10.64] ;  /* 0x000000060a021980 */ /* 0x000ea2000c101900 */
[----:B------:R-:W-:Y:S02]  /*a550*/  IADD3 R7, P1, R7, R158, RZ ;  /* 0x0000009e07077210 */ /* 0x000fe40007f3e0ff */
[----:B------:R-:W-:-:S03]  /*a560*/  LEA.HI R17, R3, R3, RZ, 0x1 ;  /* 0x0000000303117211 */ /* 0x000fc600078f08ff */
[----:B------:R-:W-:Y:S01]  /*a570*/  IMAD.X R5, R5, 0x1, R161, P1 ;  /* 0x0000000105057824 */ /* 0x000fe200008e06a1 */
[CC--:B-----5:R-:W-:Y:S02]  /*a580*/  LEA R44, P1, R7.reuse, R164.reuse, 0x1 ;  /* 0x000000a4072c7211 */ /* 0x0e0fe400078208ff */
[----:B------:R-:W-:Y:S02]  /*a590*/  SHF.R.S32.HI R17, RZ, 0x1, R17 ;  /* 0x00000001ff117819 */ /* 0x000fe40000011411 */
[----:B---3--:R-:W-:Y:S01]  /*a5a0*/  ISETP.NE.AND P4, PT, R0, RZ, PT ;  /* 0x000000ff0000720c */ /* 0x008fe20003f85270 */
[----:B------:R-:W-:Y:S01]  /*a5b0*/  IMAD.MOV.U32 R160, RZ, RZ, R158 ;  /* 0x000000ffffa07224 */ /* 0x000fe200078e009e */
[----:B------:R-:W-:Y:S02]  /*a5c0*/  LEA R46, P2, R158, R164, 0x1 ;  /* 0x000000a49e2e7211 */ /* 0x000fe400078408ff */
[----:B------:R-:W-:Y:S02]  /*a5d0*/  LEA R9, P0, R162, R158, 0x5 ;  /* 0x0000009ea2097211 */ /* 0x000fe400078028ff */
[----:B------:R-:W-:Y:S01]  /*a5e0*/  LEA.HI.X R45, R7, R165, R5, 0x1, P1 ;  /* 0x000000a5072d7211 */ /* 0x000fe200008f0c05 */
[----:B------:R-:W-:Y:S01]  /*a5f0*/  IMAD R5, R156, R17, R76 ;  /* 0x000000119c057224 */ /* 0x000fe200078e024c */
[----:B------:R-:W-:Y:S01]  /*a600*/  LEA.HI.X R47, R158, R165, R161, 0x1, P2 ;  /* 0x000000a59e2f7211 */ /* 0x000fe200010f0ca1 */
[----:B------:R-:W-:Y:S01]  /*a610*/  IMAD R4, R163, 0x30, RZ ;  /* 0x00000030a3047824 */ /* 0x000fe200078e02ff */
[C---:B------:R-:W-:Y:S01]  /*a620*/  LEA.HI.X R6, R162.reuse, R161, R163, 0x5, P0 ;  /* 0x000000a1a2067211 */ /* 0x040fe200000f2ca3 */
[----:B------:R-:W-:Y:S01]  /*a630*/  IMAD.WIDE.U32 R160, R162, 0x30, R160 ;  /* 0x00000030a2a07825 */ /* 0x000fe200078e00a0 */
[----:B------:R-:W-:-:S03]  /*a640*/  LEA R36, P0, R9, R164, 0x1 ;  /* 0x000000a409247211 */ /* 0x000fc600078008ff */
[----:B------:R-:W-:Y:S02]  /*a650*/  IMAD.IADD R23, R206, 0x1, -R67 ;  /* 0x00000001ce177824 */ /* 0x000fe400078e0a43 */
[----:B------:R-:W-:Y:S01]  /*a660*/  IMAD.IADD R43, R76, 0x1, R5 ;  /* 0x000000014c2b7824 */ /* 0x000fe200078e0205 */
[----:B------:R-:W-:Y:S01]  /*a670*/  LEA.HI.X R37, R9, R165, R6, 0x1, P0 ;  /* 0x000000a509257211 */ /* 0x000fe200000f0c06 */
[----:B------:R-:W-:Y:S01]  /*a680*/  IMAD.IADD R7, R161, 0x1, R4 ;  /* 0x00000001a1077824 */ /* 0x000fe200078e0204 */
[----:B------:R-:W-:Y:S02]  /*a690*/  ISETP.GE.AND P0, PT, R156, R23, PT ;  /* 0x000000179c00720c */ /* 0x000fe40003f06270 */
[----:B------:R-:W-:Y:S02]  /*a6a0*/  LEA R38, P1, R160, R164, 0x1 ;  /* 0x000000a4a0267211 */ /* 0x000fe400078208ff */
[----:B------:R-:W-:Y:S02]  /*a6b0*/  ISETP.GT.AND P0, PT, R58, -0x8, !P0 ;  /* 0xfffffff83a00780c */ /* 0x000fe40004704270 */
[----:B------:R-:W-:-:S02]  /*a6c0*/  LEA.HI.X R39, R160, R165, R7, 0x1, P1 ;  /* 0x000000a5a0277211 */ /* 0x000fc400008f0c07 */
[----:B--2---:R-:W-:-:S05]  /*a6d0*/  IADD3 R2, R2, R75, R67 ;  /* 0x0000004b02027210 */ /* 0x004fca0007ffe043 */
[----:B------:R-:W-:-:S05]  /*a6e0*/  IMAD R2, R2, R17, RZ ;  /* 0x0000001102027224 */ /* 0x000fca00078e02ff */
[----:B------:R-:W-:Y:S02]  /*a6f0*/  SHF.R.S32.HI R0, RZ, 0x1f, R2 ;  /* 0x0000001fff007819 */ /* 0x000fe40000011402 */
[C---:B------:R-:W-:Y:S02]  /*a700*/  IADD3 R9, P3, R2.reuse, R5, RZ ;  /* 0x0000000502097210 */ /* 0x040fe40007f7e0ff */
[----:B------:R-:W-:Y:S01]  /*a710*/  IADD3 R41, P2, R2, R43, RZ ;  /* 0x0000002b02297210 */ /* 0x000fe20007f5e0ff */
[----:B------:R-:W-:Y:S01]  /*a720*/  IMAD.SHL.U32 R2, R17, 0x10, RZ ;  /* 0x0000001011027824 */ /* 0x000fe200078e00ff */
        /* <DEDUP_REMOVED lines=56> */
.L_x_7036:
[----:B------:R-:W-:Y:S05]  /*aab0*/  BSYNC B0 ;  /* 0x0000000000007941 */ /* 0x000fea0003800000 */
.L_x_7035:
[----:B-----5:R2:W-:Y:S04]  /*aac0*/  STS.128 [R213], R12 ;  /* 0x0000000cd5007388 */ /* 0x0205e80000000c00 */
[----:B------:R2:W5:Y:S01]  /*aad0*/  LD.E.128 R24, desc[UR6][R46.64+0x80] ;  /* 0x000080062e187980 */ /* 0x000562000c101d00 */
[----:B------:R-:W-:Y:S04]  /*aae0*/  BSSY B0, `(.L_x_7037) ;  /* 0x0000029000007945 */ /* 0x000fe80003800000 */
[----:B------:R-:W-:Y:S05]  /*aaf0*/  @P2 BRA `(.L_x_7038) ;  /* 0x00000000009c2947 */ /* 0x000fea0003800000 */
[----:B------:R-:W2:Y:S04]  /*ab00*/  LD.E.64 R4, desc[UR6][R40.64+0x40] ;  /* 0x0000400628047980 */ /* 0x000ea8000c101b00 */
[----:B------:R-:W3:Y:S01]  /*ab10*/  LD.E.64 R6, desc[UR6][R30.64+0x40] ;  /* 0x000040061e067980 */ /* 0x000ee2000c101b00 */
        /* <DEDUP_REMOVED lines=23> */
[----:B------:R-:W-:Y:S01]  /*ac90*/  FMUL.FTZ R25, R24, R6 ;  /* 0x0000000618197220 */ /* 0x000fe20000410000 */
        /* <DEDUP_REMOVED lines=13> */
.L_x_7038:
[----:B------:R-:W-:Y:S05]  /*ad70*/  BSYNC B0 ;  /* 0x0000000000007941 */ /* 0x000fea0003800000 */
.L_x_7037:
        /* <DEDUP_REMOVED lines=8> */
[C---:B-----5:R-:W-:Y:S01]  /*ae00*/  SHF.L.U32 R29, R15.reuse, 0x10, RZ ;  /* 0x000000100f1d7819 */ /* 0x060fe200000006ff */
[----:B------:R-:W-:Y:S01]  /*ae10*/  IMAD.U32 R22, R14, 0x10000, RZ ;  /* 0x000100000e167824 */ /* 0x000fe200078e00ff */
[----:B---3--:R-:W-:Y:S02]  /*ae20*/  LOP3.LUT R27, R15, 0xffff0000, RZ, 0xc0, !PT ;  /* 0xffff00000f1b7812 */ /* 0x008fe400078ec0ff */
        /* <DEDUP_REMOVED lines=34> */
.L_x_7040:
[----:B------:R-:W-:Y:S05]  /*b050*/  BSYNC B0 ;  /* 0x0000000000007941 */ /* 0x000fea0003800000 */
.L_x_7039:
[----:B-----5:R2:W-:Y:S02]  /*b060*/  STS.128 [R213+0x4000], R12 ;  /* 0x0040000cd5007388 */ /* 0x0205e40000000c00 */
.L_x_7034:
[----:B------:R-:W-:Y:S05]  /*b070*/  BSYNC B1 ;  /* 0x0000000000017941 */ /* 0x000fea0003800000 */
.L_x_7033:
[----:B------:R-:W-:Y:S01]  /*b080*/  VIADD R0, R156, 0x10 ;  /* 0x000000109c007836 */ /* 0x000fe20000000000 */
[----:B------:R-:W-:Y:S04]  /*b090*/  BSSY B1, `(.L_x_7041) ;  /* 0x0000094000017945 */ /* 0x000fe80003800000 */
[----:B------:R-:W-:-:S04]  /*b0a0*/  ISETP.GE.AND P0, PT, R0, R23, PT ;  /* 0x000000170000720c */ /* 0x000fc80003f06270 */
[----:B------:R-:W-:-:S13]  /*b0b0*/  ISETP.LT.OR P0, PT, R58, -0x87, P0 ;  /* 0xffffff793a00780c */ /* 0x000fda0000701670 */
[----:B------:R-:W-:Y:S05]  /*b0c0*/  @P0 BRA `(.L_x_7042) ;  /* 0x0000000800400947 */ /* 0x000fea0003800000 */
[----:B---3--:R3:W5:Y:S01]  /*b0d0*/  LD.E.128 R24, desc[UR6][R44.64] ;  /* 0x000000062c187980 */ /* 0x008762000c101d00 */
[----:B------:R-:W-:Y:S02]  /*b0e0*/  IADD3 R5, P0, R2, R9, RZ ;  /* 0x0000000902057210 */ /* 0x000fe40007f1e0ff */
[----:B------:R-:W-:Y:S02]  /*b0f0*/  ISETP.GE.AND P1, PT, R18, R3, PT ;  /* 0x000000031200720c */ /* 0x000fe40003f26270 */
[----:B------:R-:W-:Y:S01]  /*b100*/  LEA.HI.X.SX32 R4, R2, R8, 0x1, P0 ;  /* 0x0000000802047211 */ /* 0x000fe200000f0eff */
[C---:B------:R-:W-:Y:S02]  /*b110*/  IMAD.SHL.U32 R41, R5.reuse, 0x2, RZ ;  /* 0x0000000205297824 */ /* 0x040fe400078e00ff */
[----:B------:R-:W-:Y:S01]  /*b120*/  VIADD R2, R18, 0x40 ;  /* 0x0000004012027836 */ /* 0x000fe20000000000 */
[----:B------:R-:W-:Y:S02]  /*b130*/  SHF.L.U64.HI R5, R5, 0x1, R4 ;  /* 0x0000000105057819 */ /* 0x000fe40000010204 */
[----:B------:R-:W-:-:S02]  /*b140*/  IADD3 R28, P3, R34, R41, RZ ;  /* 0x00000029221c7210 */ /* 0x000fc40007f7e0ff */
[----:B------:R-:W-:Y:S01]  /*b150*/  IADD3 R40, P2, R32, R41, RZ ;  /* 0x0000002920287210 */ /* 0x000fe20007f5e0ff */
[----:B------:R-:W-:Y:S01]  /*b160*/  BSSY B0, `(.L_x_7043) ;  /* 0x000002c000007945 */ /* 0x000fe20003800000 */
[----:B------:R-:W-:Y:S01]  /*b170*/  ISETP.GE.AND P0, PT, R2, R3, PT ;  /* 0x000000030200720c */ /* 0x000fe20003f06270 */
[--C-:B------:R-:W-:Y:S02]  /*b180*/  IMAD.X R29, R35, 0x1, R5.reuse, P3 ;  /* 0x00000001231d7824 */ /* 0x100fe400018e0605 */
[----:B------:R-:W-:Y:S01]  /*b190*/  IMAD.X R41, R33, 0x1, R5, P2 ;  /* 0x0000000121297824 */ /* 0x000fe200010e0605 */
[----:B------:R-:W-:Y:S09]  /*b1a0*/  @P1 BRA `(.L_x_7044) ;  /* 0x00000000009c1947 */ /* 0x000ff20003800000 */
[----:B------:R-:W2:Y:S04]  /*b1b0*/  LD.E.64 R4, desc[UR6][R40.64] ;  /* 0x0000000628047980 */ /* 0x000ea8000c101b00 */
[----:B------:R-:W4:Y:S01]  /*b1c0*/  LD.E.64 R6, desc[UR6][R28.64] ;  /* 0x000000061c067980 */ /* 0x000f22000c101b00 */
        /* <DEDUP_REMOVED lines=37> */
.L_x_7044:
[----:B------:R-:W-:Y:S05]  /*b420*/  BSYNC B0 ;  /* 0x0000000000007941 */ /* 0x000fea0003800000 */
.L_x_7043:
[----:B-----5:R4:W-:Y:S04]  /*b430*/  STS.128 [R213+0x800], R24 ;  /* 0x00080018d5007388 */ /* 0x0209e80000000c00 */
[----:B--2---:R4:W5:Y:S01]  /*b440*/  LD.E.128 R12, desc[UR6][R44.64+0x80] ;  /* 0x000080062c0c7980 */ /* 0x004962000c101d00 */
[----:B------:R-:W-:Y:S04]  /*b450*/  BSSY B0, `(.L_x_7045) ;  /* 0x0000029000007945 */ /* 0x000fe80003800000 */
[----:B------:R-:W-:Y:S05]  /*b460*/  @P0 BRA `(.L_x_7046) ;  /* 0x00000000009c0947 */ /* 0x000fea0003800000 */
[----:B------:R-:W2:Y:S04]  /*b470*/  LD.E.64 R4, desc[UR6][R40.64+0x40] ;  /* 0x0000400628047980 */ /* 0x000ea8000c101b00 */
[----:B------:R-:W3:Y:S01]  /*b480*/  LD.E.64 R6, desc[UR6][R28.64+0x40] ;  /* 0x000040061c067980 */ /* 0x000ee2000c101b00 */
[C---:B-----5:R-:W-:Y:S01]  /*b490*/  SHF.L.U32 R31, R15.reuse, 0x10, RZ ;  /* 0x000000100f1f7819 */ /* 0x060fe200000006ff */
[----:B------:R-:W-:Y:S01]  /*b4a0*/  IMAD.U32 R22, R14, 0x10000, RZ ;  /* 0x000100000e167824 */ /* 0x000fe200078e00ff */
[----:B----4-:R-:W-:Y:S02]  /*b4b0*/  LOP3.LUT R27, R15, 0xffff0000, RZ, 0xc0, !PT ;  /* 0xffff00000f1b7812 */ /* 0x010fe400078ec0ff */
        /* <DEDUP_REMOVED lines=34> */
.L_x_7046:
[----:B------:R-:W-:Y:S05]  /*b6e0*/  BSYNC B0 ;  /* 0x0000000000007941 */ /* 0x000fea0003800000 */
.L_x_7045:
[----:B-----5:R2:W-:Y:S04]  /*b6f0*/  STS.128 [R213+0x2800], R12 ;  /* 0x0028000cd5007388 */ /* 0x0205e80000000c00 */
[----:B-1-34-:R-:W5:Y:S01]  /*b700*/  LD.E.128 R44, desc[UR6][R44.64+0x100] ;  /* 0x000100062c2c7980 */ /* 0x01af62000c101d00 */
[----:B------:R-:W-:Y:S01]  /*b710*/  IADD3 R2, R18, 0x80, RZ ;  /* 0x0000008012027810 */ /* 0x000fe20007ffe0ff */
[----:B------:R-:W-:Y:S03]  /*b720*/  BSSY B0, `(.L_x_7047) ;  /* 0x0000029000007945 */ /* 0x000fe60003800000 */
[----:B------:R-:W-:-:S13]  /*b730*/  ISETP.GE.AND P0, PT, R2, R3, PT ;  /* 0x000000030200720c */ /* 0x000fda0003f06270 */
[----:B------:R-:W-:Y:S05]  /*b740*/  @P0 BRA `(.L_x_7048) ;  /* 0x0000000000980947 */ /* 0x000fea0003800000 */
[----:B------:R-:W2:Y:S04]  /*b750*/  LD.E.64 R4, desc[UR6][R40.64+0x80] ;  /* 0x0000800628047980 */ /* 0x000ea8000c101b00 */
[----:B------:R-:W3:Y:S01]  /*b760*/  LD.E.64 R6, desc[UR6][R28.64+0x80] ;  /* 0x000080061c067980 */ /* 0x000ee2000c101b00 */
[C---:B-----5:R-:W-:Y:S01]  /*b770*/  LOP3.LUT R2, R45.reuse, 0xffff0000, RZ, 0xc0, !PT ;  /* 0xffff00002d027812 */ /* 0x060fe200078ec0ff */
[----:B------:R-:W-:Y:S01]  /*b780*/  IMAD.U32 R16, R46, 0x10000, RZ ;  /* 0x000100002e107824 */ /* 0x000fe200078e00ff */
[----:B------:R-:W-:Y:S02]  /*b790*/  SHF.L.U32 R10, R45, 0x10, RZ ;  /* 0x000000102d0a7819 */ /* 0x000fe400000006ff */
[C---:B------:R-:W-:Y:S02]  /*b7a0*/  LOP3.LUT R27, R47.reuse, 0xffff0000, RZ, 0xc0, !PT ;  /* 0xffff00002f1b7812 */ /* 0x040fe400078ec0ff */
[----:B------:R-:W-:-:S02]  /*b7b0*/  SHF.L.U32 R31, R47, 0x10, RZ ;  /* 0x000000102f1f7819 */ /* 0x000fc400000006ff */
[----:B------:R-:W-:Y:S02]  /*b7c0*/  SHF.L.U32 R11, R44, 0x10, RZ ;  /* 0x000000102c0b7819 */ /* 0x000fe400000006ff */
        /* <DEDUP_REMOVED lines=30> */
.L_x_7048:
[----:B------:R-:W-:Y:S05]  /*b9b0*/  BSYNC B0 ;  /* 0x0000000000007941 */ /* 0x000fea0003800000 */
.L_x_7047:
[----:B-----5:R4:W-:Y:S02]  /*b9c0*/  STS.128 [R213+0x4800], R44 ;  /* 0x0048002cd5007388 */ /* 0x0209e40000000c00 */
.L_x_7042:
[----:B------:R-:W-:Y:S05]  /*b9d0*/  BSYNC B1 ;  /* 0x0000000000017941 */ /* 0x000fea0003800000 */
.L_x_7041:
        /* <DEDUP_REMOVED lines=20> */
[----:B------:R-:W2:Y:S04]  /*bb20*/  LD.E.64 R4, desc[UR6][R40.64] ;  /* 0x0000000628047980 */ /* 0x000ea8000c101b00 */
[----:B------:R-:W3:Y:S01]  /*bb30*/  LD.E.64 R6, desc[UR6][R28.64] ;  /* 0x000000061c067980 */ /* 0x000ee2000c101b00 */
[C---:B-----5:R-:W-:Y:S01]  /*bb40*/  SHF.L.U32 R10, R25.reuse, 0x10, RZ ;  /* 0x00000010190a7819 */ /* 0x060fe200000006ff */
[----:B------:R-:W-:Y:S01]  /*bb50*/  IMAD.U32 R22, R26, 0x10000, RZ ;  /* 0x000100001a167824 */ /* 0x000fe200078e00ff */
[----:B------:R-:W-:Y:S02]  /*bb60*/  LOP3.LUT R2, R25, 0xffff0000, RZ, 0xc0, !PT ;  /* 0xffff000019027812 */ /* 0x000fe400078ec0ff */
[C---:B------:R-:W-:Y:S02]  /*bb70*/  SHF.L.U32 R31, R27.reuse, 0x10, RZ ;  /* 0x000000101b1f7819 */ /* 0x040fe400000006ff */
[----:B------:R-:W-:-:S02]  /*bb80*/  LOP3.LUT R27, R27, 0xffff0000, RZ, 0xc0, !PT ;  /* 0xffff00001b1b7812 */ /* 0x000fc400078ec0ff */
[----:B------:R-:W-:Y:S02]  /*bb90*/  LOP3.LUT R30, R26, 0xffff0000, RZ, 0xc0, !PT ;  /* 0xffff00001a1e7812 */ /* 0x000fe400078ec0ff */
[C---:B------:R-:W-:Y:S02]  /*bba0*/  SHF.L.U32 R11, R24.reuse, 0x10, RZ ;  /* 0x00000010180b7819 */ /* 0x040fe400000006ff */
        /* <DEDUP_REMOVED lines=30> */
.L_x_7052:
[----:B------:R-:W-:Y:S05]  /*bd90*/  BSYNC B0 ;  /* 0x0000000000007941 */ /* 0x000fea0003800000 */
.L_x_7051:
[----:B-----5:R3:W-:Y:S04]  /*bda0*/  STS.128 [R213+0x1000], R24 ;  /* 0x00100018d5007388 */ /* 0x0207e80000000c00 */
[----:B--2---:R3:W5:Y:S01]  /*bdb0*/  LD.E.128 R12, desc[UR6][R36.64+0x80] ;  /* 0x00008006240c7980 */ /* 0x004762000c101d00 */
[----:B------:R-:W-:Y:S04]  /*bdc0*/  BSSY B0, `(.L_x_7053) ;  /* 0x0000029000007945 */ /* 0x000fe80003800000 */
[----:B------:R-:W-:Y:S05]  /*bdd0*/  @P0 BRA `(.L_x_7054) ;  /* 0x00000000009c0947 */ /* 0x000fea0003800000 */
[----:B------:R-:W2:Y:S04]  /*bde0*/  LD.E.64 R4, desc[UR6][R40.64+0x40] ;  /* 0x0000400628047980 */ /* 0x000ea8000c101b00 */
[----:B------:R-:W4:Y:S01]  /*bdf0*/  LD.E.64 R6, desc[UR6][R28.64+0x40] ;  /* 0x000040061c067980 */ /* 0x000f22000c101b00 */
[C---:B-----5:R-:W-:Y:S01]  /*be00*/  SHF.L.U32 R31, R15.reuse, 0x10, RZ ;  /* 0x000000100f1f7819 */ /* 0x060fe200000006ff */
[----:B---3--:R-:W-:Y:S01]  /*be10*/  IMAD.U32 R24, R14, 0x10000, RZ ;  /* 0x000100000e187824 */ /* 0x008fe200078e00ff */
        /* <DEDUP_REMOVED lines=35> */
.L_x_7054:
[----:B------:R-:W-:Y:S05]  /*c050*/  BSYNC B0 ;  /* 0x0000000000007941 */ /* 0x000fea0003800000 */
.L_x_7053:
[----:B-----5:R2:W-:Y:S04]  /*c060*/  STS.128 [R213+0x3000], R12 ;  /* 0x0030000cd5007388 */ /* 0x0205e80000000c00 */
[----:B---3--:R2:W5:Y:S01]  /*c070*/  LD.E.128 R24, desc[UR6][R36.64+0x100] ;  /* 0x0001000624187980 */ /* 0x008562000c101d00 */
[----:B------:R-:W-:Y:S01]  /*c080*/  IADD3 R2, R18, 0x80, RZ ;  /* 0x0000008012027810 */ /* 0x000fe20007ffe0ff */
[----:B------:R-:W-:Y:S03]  /*c090*/  BSSY B0, `(.L_x_7055) ;  /* 0x000002a000007945 */ /* 0x000fe60003800000 */
[----:B------:R-:W-:-:S13]  /*c0a0*/  ISETP.GE.AND P0, PT, R2, R3, PT ;  /* 0x000000030200720c */ /* 0x000fda0003f06270 */
[----:B------:R-:W-:Y:S05]  /*c0b0*/  @P0 BRA `(.L_x_7056) ;  /* 0x00000000009c0947 */ /* 0x000fea0003800000 */
[----:B------:R-:W2:Y:S04]  /*c0c0*/  LD.E.64 R4, desc[UR6][R40.64+0x80] ;  /* 0x0000800628047980 */ /* 0x000ea8000c101b00 */
[----:B------:R3:W4:Y:S01]  /*c0d0*/  LD.E.64 R6, desc[UR6][R28.64+0x80] ;  /* 0x000080061c067980 */ /* 0x000722000c101b00 */
[C---:B-----5:R-:W-:Y:S01]  /*c0e0*/  SHF.L.U32 R10, R25.reuse, 0x10, RZ ;  /* 0x00000010190a7819 */ /* 0x060fe200000006ff */
[----:B------:R-:W-:Y:S01]  /*c0f0*/  IMAD.U32 R22, R26, 0x10000, RZ ;  /* 0x000100001a167824 */ /* 0x000fe200078e00ff */
[----:B------:R-:W-:Y:S02]  /*c100*/  LOP3.LUT R2, R25, 0xffff0000, RZ, 0xc0, !PT ;  /* 0xffff000019027812 */ /* 0x000fe400078ec0ff */
[C---:B------:R-:W-:Y:S02]  /*c110*/  SHF.L.U32 R31, R27.reuse, 0x10, RZ ;  /* 0x000000101b1f7819 */ /* 0x040fe400000006ff */
[----:B------:R-:W-:-:S02]  /*c120*/  LOP3.LUT R27, R27, 0xffff0000, RZ, 0xc0, !PT ;  /* 0xffff00001b1b7812 */ /* 0x000fc400078ec0ff */
[C---:B------:R-:W-:Y:S02]  /*c130*/  SHF.L.U32 R11, R24.reuse, 0x10, RZ ;  /* 0x00000010180b7819 */ /* 0x040fe400000006ff */
[----:B------:R-:W-:Y:S02]  /*c140*/  LOP3.LUT R24, R24, 0xffff0000, RZ, 0xc0, !PT ;  /* 0xffff000018187812 */ /* 0x000fe400078ec0ff */
[----:B---3--:R-:W-:Y:S02]  /*c150*/  LOP3.LUT R28, R26, 0xffff0000, RZ, 0xc0, !PT ;  /* 0xffff00001a1c7812 */ /* 0x008fe400078ec0ff */
        /* <DEDUP_REMOVED lines=29> */
.L_x_7056:
[----:B------:R-:W-:Y:S05]  /*c330*/  BSYNC B0 ;  /* 0x0000000000007941 */ /* 0x000fea0003800000 */
.L_x_7055:
[----:B-----5:R3:W-:Y:S02]  /*c340*/  STS.128 [R213+0x5000], R24 ;  /* 0x00500018d5007388 */ /* 0x0207e40000000c00 */
.L_x_7050:
[----:B------:R-:W-:Y:S05]  /*c350*/  BSYNC B1 ;  /* 0x0000000000017941 */ /* 0x000fea0003800000 */
.L_x_7049:
[----:B------:R-:W-:-:S05]  /*c360*/  VIADD R22, R156, 0x30 ;  /* 0x000000309c167836 */ /* 0x000fca0000000000 */
[----:B------:R-:W-:-:S04]  /*c370*/  ISETP.GE.AND P0, PT, R22, R23, PT ;  /* 0x000000171600720c */ /* 0x000fc80003f06270 */
[----:B------:R-:W-:-:S13]  /*c380*/  ISETP.LT.OR P0, PT, R58, -0x187, P0 ;  /* 0xfffffe793a00780c */ /* 0x000fda0000701670 */
[----:B------:R-:W-:Y:S05]  /*c390*/  @P0 BRA `(.L_x_7057) ;  /* 0x0000004c00bc0947 */ /* 0x000fea0003800000 */
[----:B--2---:R2:W5:Y:S01]  /*c3a0*/  LD.E.128 R12, desc[UR6][R38.64] ;  /* 0x00000006260c7980 */ /* 0x004562000c101d00 */
[----:B------:R-:W-:Y:S01]  /*c3b0*/  IMAD R17, R17, 0x30, RZ ;  /* 0x0000003011117824 */ /* 0x000fe200078e02ff */
[C---:B------:R-:W-:Y:S01]  /*c3c0*/  ISETP.GE.AND P1, PT, R18.reuse, R3, PT ;  /* 0x000000031200720c */ /* 0x040fe20003f26270 */
[----:B------:R-:W-:-:S03]  /*c3d0*/  VIADD R2, R18, 0x40 ;  /* 0x0000004012027836 */ /* 0x000fc60000000000 */
[----:B------:R-:W-:-:S04]  /*c3e0*/  IADD3 R5, P0, R17, R9, RZ ;  /* 0x0000000911057210 */ /* 0x000fc80007f1e0ff */
[----:B------:R-:W-:Y:S01]  /*c3f0*/  LEA.HI.X.SX32 R8, R17, R8, 0x1, P0 ;  /* 0x0000000811087211 */ /* 0x000fe200000f0eff */
[C---:B---3--:R-:W-:Y:S01]  /*c400*/  IMAD.SHL.U32 R27, R5.reuse, 0x2, RZ ;  /* 0x00000002051b7824 */ /* 0x048fe200078e00ff */
[----:B------:R-:W-:Y:S01]  /*c410*/  BSSY B0, `(.L_x_7058) ;  /* 0x000002f000007945 */ /* 0x000fe20003800000 */
[----:B------:R-:W-:Y:S02]  /*c420*/  ISETP.GE.AND P0, PT, R2, R3, PT ;  /* 0x000000030200720c */ /* 0x000fe40003f06270 */
[----:B------:R-:W-:Y:S02]  /*c430*/  SHF.L.U64.HI R5, R5, 0x1, R8 ;  /* 0x0000000105057819 */ /* 0x000fe40000010208 */
[-C--:B------:R-:W-:Y:S02]  /*c440*/  IADD3 R24, P3, R34, R27.reuse, RZ ;  /* 0x0000001b22187210 */ /* 0x080fe40007f7e0ff */
[----:B------:R-:W-:-:S03]  /*c450*/  IADD3 R26, P2, R32, R27, RZ ;  /* 0x0000001b201a7210 */ /* 0x000fc60007f5e0ff */
[--C-:B------:R-:W-:Y:S02]  /*c460*/  IMAD.X R25, R35, 0x1, R5.reuse, P3 ;  /* 0x0000000123197824 */ /* 0x100fe400018e0605 */
[----:B------:R-:W-:Y:S01]  /*c470*/  IMAD.X R27, R33, 0x1, R5, P2 ;  /* 0x00000001211b7824 */ /* 0x000fe200010e0605 */
[----:B--2---:R-:W-:Y:S07]  /*c480*/  @P1 BRA `(.L_x_7059) ;  /* 0x00000000009c1947 */ /* 0x004fee0003800000 */
        /* <DEDUP_REMOVED lines=39> */
.L_x_7059:
[----:B------:R-:W-:Y:S05]  /*c700*/  BSYNC B0 ;  /* 0x0000000000007941 */ /* 0x000fea0003800000 */
.L_x_7058:
[----:B-----5:R2:W-:Y:S04]  /*c710*/  STS.128 [R213+0x1800], R12 ;  /* 0x0018000cd5007388 */ /* 0x0205e80000000c00 */
[----:B------:R2:W5:Y:S01]  /*c720*/  LD.E.128 R8, desc[UR6][R38.64+0x80] ;  /* 0x0000800626087980 */ /* 0x000562000c101d00 */
[----:B------:R-:W-:Y:S04]  /*c730*/  BSSY B0, `(.L_x_7060) ;  /* 0x0000028000007945 */ /* 0x000fe80003800000 */
[----:B------:R-:W-:Y:S05]  /*c740*/  @P0 BRA `(.L_x_7061) ;  /* 0x0000000000980947 */ /* 0x000fea0003800000 */
[----:B------:R-:W3:Y:S04]  /*c750*/  LD.E.64 R4, desc[UR6][R26.64+0x40] ;  /* 0x000040061a047980 */ /* 0x000ee8000c101b00 */
[----:B------:R-:W4:Y:S01]  /*c760*/  LD.E.64 R6, desc[UR6][R24.64+0x40] ;  /* 0x0000400618067980 */ /* 0x000f22000c101b00 */
[C---:B-----5:R-:W-:Y:S01]  /*c770*/  LOP3.LUT R2, R9.reuse, 0xffff0000, RZ, 0xc0, !PT ;  /* 0xffff000009027812 */ /* 0x060fe200078ec0ff */
[----:B------:R-:W-:Y:S01]  /*c780*/  IMAD.U32 R28, R10, 0x10000, RZ ;  /* 0x000100000a1c7824 */ /* 0x000fe200078e00ff */
[----:B--2---:R-:W-:Y:S02]  /*c790*/  SHF.L.U32 R12, R9, 0x10, RZ ;  /* 0x00000010090c7819 */ /* 0x004fe400000006ff */
        /* <DEDUP_REMOVED lines=33> */
.L_x_7061:
[----:B------:R-:W-:Y:S05]  /*c9b0*/  BSYNC B0 ;  /* 0x0000000000007941 */ /* 0x000fea0003800000 */
.L_x_7060:
[----:B-----5:R3:W-:Y:S04]  /*c9c0*/  STS.128 [R213+0x3800], R8 ;  /* 0x00380008d5007388 */ /* 0x0207e80000000c00 */
[----:B--2---:R-:W5:Y:S01]  /*c9d0*/  LD.E.128 R36, desc[UR6][R38.64+0x100] ;  /* 0x0001000626247980 */ /* 0x004f62000c101d00 */
        /* <DEDUP_REMOVED lines=8> */
[----:B------:R-:W-:Y:S02]  /*ca60*/  SHF.L.U32 R7, R37, 0x10, RZ ;  /* 0x0000001025077819 */ /* 0x000fe400000006ff */
[----:B------:R-:W-:Y:S02]  /*ca70*/  LOP3.LUT R14, R39, 0xffff0000, RZ, 0xc0, !PT ;  /* 0xffff0000270e7812 */ /* 0x000fe400078ec0ff */
[----:B---3--:R-:W-:-:S02]  /*ca80*/  SHF.L.U32 R8, R36, 0x10, RZ ;  /* 0x0000001024087819 */ /* 0x008fc400000006ff */
[----:B------:R-:W-:Y:S02]  /*ca90*/  SHF.L.U32 R15, R39, 0x10, RZ ;  /* 0x00000010270f7819 */ /* 0x000fe400000006ff */
[----:B------:R-:W-:Y:S02]  /*caa0*/  LOP3.LUT R36, R36, 0xffff0000, RZ, 0xc0, !PT ;  /* 0xffff000024247812 */ /* 0x000fe400078ec0ff */
        /* <DEDUP_REMOVED lines=10> */
[----:B------:R-:W-:Y:S01]  /*cb50*/  FMUL.FTZ R14, R14, R12 ;  /* 0x0000000c0e0e7220 */ /* 0x000fe20000410000 */
[----:B------:R-:W-:Y:S01]  /*cb60*/  SHF.L.U32 R5, R5, 0x10, RZ ;  /* 0x0000001005057819 */ /* 0x000fe200000006ff */
[----:B------:R-:W-:Y:S01]  /*cb70*/  FFMA.FTZ R7, R7, R11, R6 ;  /* 0x0000000b07077223 */ /* 0x000fe20000010006 */
[----:B------:R-:W-:Y:S01]  /*cb80*/  SHF.L.U32 R11, R2, 0x10, RZ ;  /* 0x00000010020b7819 */ /* 0x000fe200000006ff */
[----:B------:R-:W-:-:S02]  /*cb90*/  IMAD.U32 R13, R4, 0x10000, RZ ;  /* 0x00010000040d7824 */ /* 0x000fc400078e00ff */
[C---:B------:R-:W-:Y:S01]  /*cba0*/  FFMA.FTZ R18, R15.reuse, R12, -R18 ;  /* 0x0000000c0f127223 */ /* 0x040fe20000010812 */
[----:B------:R-:W-:Y:S01]  /*cbb0*/  FFMA.FTZ R9, R15, R9, R14 ;  /* 0x000000090f097223 */ /* 0x000fe2000001000e */
[----:B------:R-:W-:Y:S01]  /*cbc0*/  FMUL.FTZ R2, R38, R3 ;  /* 0x0000000326027220 */ /* 0x000fe20000410000 */
[C---:B------:R-:W-:Y:S01]  /*cbd0*/  FMUL.FTZ R15, R36.reuse, R11 ;  /* 0x0000000b240f7220 */ /* 0x040fe20000410000 */
[----:B------:R-:W-:Y:S01]  /*cbe0*/  FMUL.FTZ R36, R36, R13 ;  /* 0x0000000d24247220 */ /* 0x000fe20000410000 */
        /* <DEDUP_REMOVED lines=9> */
.L_x_7063:
[----:B------:R-:W-:Y:S05]  /*cc80*/  BSYNC B0 ;  /* 0x0000000000007941 */ /* 0x000fea0003800000 */
.L_x_7062:
[----:B-----5:R2:W-:Y:S01]  /*cc90*/  STS.128 [R213+0x5800], R36 ;  /* 0x00580024d5007388 */ /* 0x0205e20000000c00 */
[----:B------:R-:W-:Y:S05]  /*cca0*/  BRA `(.L_x_7057) ;  /* 0x0000004400787947 */ /* 0x000fea0003800000 */
.L_x_7032:
        /* <DEDUP_REMOVED lines=87> */
.L_x_7067:
[----:B------:R-:W-:Y:S05]  /*d220*/  BSYNC B0 ;  /* 0x0000000000007941 */ /* 0x000fea0003800000 */
.L_x_7066:
        /* <DEDUP_REMOVED lines=83> */
.L_x_7069:
[----:B------:R-:W-:Y:S05]  /*d760*/  BSYNC B0 ;  /* 0x0000000000007941 */ /* 0x000fea0003800000 */
.L_x_7068:
        /* <DEDUP_REMOVED lines=85> */
.L_x_7071:
[----:B------:R-:W-:Y:S05]  /*dcc0*/  BSYNC B0 ;  /* 0x0000000000007941 */ /* 0x000fea0003800000 */
.L_x_7070:
[----:B-----5:R2:W-:Y:S02]  /*dcd0*/  STS.128 [R213+0x4000], R24 ;  /* 0x00400018d5007388 */ /* 0x0205e40000000c00 */
.L_x_7065:
[----:B------:R-:W-:Y:S05]  /*dce0*/  BSYNC B1 ;  /* 0x0000000000017941 */ /* 0x000fea0003800000 */
.L_x_7064:
        /* <DEDUP_REMOVED lines=92> */
.L_x_7075:
[----:B------:R-:W-:Y:S05]  /*e2b0*/  BSYNC B0 ;  /* 0x0000000000007941 */ /* 0x000fea0003800000 */
.L_x_7074:
        /* <DEDUP_REMOVED lines=86> */
.L_x_7077:
[----:B------:R-:W-:Y:S05]  /*e820*/  BSYNC B0 ;  /* 0x0000000000007941 */ /* 0x000fea0003800000 */
.L_x_7076:
        /* <DEDUP_REMOVED lines=88> */
.L_x_7079:
[----:B------:R-:W-:Y:S05]  /*edb0*/  BSYNC B0 ;  /* 0x0000000000007941 */ /* 0x000fea0003800000 */
.L_x_7078:
[----:B-----5:R1:W-:Y:S02]  /*edc0*/  STS.128 [R213+0x4800], R4 ;  /* 0x00480004d5007388 */ /* 0x0203e40000000c00 */
.L_x_7073:
[----:B------:R-:W-:Y:S05]  /*edd0*/  BSYNC B1 ;  /* 0x0000000000017941 */ /* 0x000fea0003800000 */
.L_x_7072:
        /* <DEDUP_REMOVED lines=93> */
.L_x_7083:
[----:B------:R-:W-:Y:S05]  /*f3b0*/  BSYNC B0 ;  /* 0x0000000000007941 */ /* 0x000fea0003800000 */
.L_x_7082:
        /* <DEDUP_REMOVED lines=86> */
.L_x_7085:
[----:B------:R-:W-:Y:S05]  /*f920*/  BSYNC B0 ;  /* 0x0000000000007941 */ /* 0x000fea0003800000 */
.L_x_7084:
        /* <DEDUP_REMOVED lines=38> */
[C---:B---3--:R-:W-:Y:S01]  /*fb90*/  IMAD.U32 R36, R6.reuse, 0x10000, RZ ;  /* 0x0001000006247824 */ /* 0x048fe200078e00ff */
[----:B------:R-:W-:Y:S01]  /*fba0*/  SHF.L.U32 R4, R5, 0x10, RZ ;  /* 0x0000001005047819 */ /* 0x000fe200000006ff */
[----:B------:R-:W-:Y:S01]  /*fbb0*/  IMAD.U32 R45, R13, 0x10000, RZ ;  /* 0x000100000d2d7824 */ /* 0x000fe200078e00ff */
        /* <DEDUP_REMOVED lines=48> */
.L_x_7087:
[----:B------:R-:W-:Y:S05]  /*fec0*/  BSYNC B0 ;  /* 0x0000000000007941 */ /* 0x000fea0003800000 */
.L_x_7086:
[----:B-----5:R1:W-:Y:S02]  /*fed0*/  STS.128 [R213+0x5000], R8 ;  /* 0x00500008d5007388 */ /* 0x0203e40000000c00 */
.L_x_7081:
[----:B------:R-:W-:Y:S05]  /*fee0*/  BSYNC B1 ;  /* 0x0000000000017941 */ /* 0x000fea0003800000 */
.L_x_7080:
        /* <DEDUP_REMOVED lines=92> */
.L_x_7089:
[----:B------:R-:W-:Y:S05]  /*104b0*/  BSYNC B0 ;  /* 0x0000000000007941 */ /* 0x000fea0003800000 */
.L_x_7088:
        /* <DEDUP_REMOVED lines=11> */
[----:B------:R-:W-:Y:S01]  /*10570*/  @P0 IMAD.MOV R5, RZ, RZ, -R17 ;  /* 0x000000ffff050224 */ /* 0x000fe200078e0a11 */
[----:B------:R-:W-:Y:S02]  /*10580*/  LEA.HI.X.SX32 R2, R2, R43, 0x1, P1 ;  /* 0x0000002b02027211 */ /* 0x000fe400008f0eff */
        /* <DEDUP_REMOVED lines=74> */
.L_x_7091:
[----:B------:R-:W-:Y:S05]  /*10a30*/  BSYNC B0 ;  /* 0x0000000000007941 */ /* 0x000fea0003800000 */
.L_x_7090:
        /* <DEDUP_REMOVED lines=90> */
.L_x_7093:
[----:B------:R-:W-:Y:S05]  /*10fe0*/  BSYNC B0 ;  /* 0x0000000000007941 */ /* 0x000fea0003800000 */
.L_x_7092:
[----:B-----5:R1:W-:Y:S01]  /*10ff0*/  STS.128 [R213+0x5800], R4 ;  /* 0x00580004d5007388 */ /* 0x0203e20000000c00 */
[----:B------:R-:W-:Y:S05]  /*11000*/  BRA `(.L_x_7057) ;  /* 0x0000000000a07947 */ /* 0x000fea0003800000 */
.L_x_7031:
        /* <DEDUP_REMOVED lines=40> */
.L_x_7057:
[----:B------:R-:W-:Y:S05]  /*11290*/  BSYNC B2 ;  /* 0x0000000000027941 */ /* 0x000fea0003800000 */
.L_x_7030:
[----:B------:R-:W-:Y:S01]  /*112a0*/  VIADD R208, R138, 0xffffffff ;  /* 0xffffffff8ad07836 */ /* 0x000fe20000000000 */
[----:B-1----:R-:W-:Y:S01]  /*112b0*/  LEA.HI R5, R70, R70, RZ, 0x1 ;  /* 0x0000004646057211 */ /* 0x002fe200078f08ff */
[----:B------:R-:W-:Y:S02]  /*112c0*/  IMAD.SHL.U32 R4, R156, 0x8, RZ ;  /* 0x000000089c047824 */ /* 0x000fe400078e00ff */
[----:B------:R-:W-:Y:S01]  /*112d0*/  IMAD.SHL.U32 R2, R208, 0x40, RZ ;  /* 0x00000040d0027824 */ /* 0x000fe200078e00ff */
[----:B------:R-:W-:-:S03]  /*112e0*/  LOP3.LUT R5, R5, 0xfffffffe, RZ, 0xc0, !PT ;  /* 0xfffffffe05057812 */ /* 0x000fc600078ec0ff */
[----:B------:R-:W-:Y:S02]  /*112f0*/  IMAD.IADD R3, R59, 0x1, -R2 ;  /* 0x000000013b037824 */ /* 0x000fe400078e0a02 */
[----:B------:R-:W-:Y:S02]  /*11300*/  IMAD.IADD R70, R70, 0x1, -R5 ;  /* 0x0000000146467824 */ /* 0x000fe400078e0a05 */
[----:B------:R-:W-:Y:S01]  /*11310*/  IMAD.SHL.U32 R5, R66, 0x40, RZ ;  /* 0x0000004042057824 */ /* 0x000fe200078e00ff */
[-C--:B------:R-:W-:Y:S02]  /*11320*/  ISETP.GE.AND P0, PT, R0, R3.reuse, PT ;  /* 0x000000030000720c */ /* 0x080fe40003f06270 */
[-C--:B------:R-:W-:Y:S02]  /*11330*/  ISETP.GE.AND P1, PT, R156, R3.reuse, PT ;  /* 0x000000039c00720c */ /* 0x080fe40003f26270 */
[-C--:B------:R-:W-:Y:S02]  /*11340*/  ISETP.GE.AND P5, PT, R16, R3.reuse, PT ;  /* 0x000000031000720c */ /* 0x080fe40003fa6270 */
[----:B------:R-:W-:-:S02]  /*11350*/  ISETP.GE.AND P3, PT, R0, R3, PT ;  /* 0x000000030000720c */ /* 0x000fc40003f66270 */
[----:B------:R-:W-:Y:S02]  /*11360*/  SHF.R.S32.HI R0, RZ, 0x1f, R73 ;  /* 0x0000001fff007819 */ /* 0x000fe40000011449 */
[----:B------:R-:W-:Y:S02]  /*11370*/  LOP3.LUT R5, R5, 0x1c0, RZ, 0xc0, !PT ;  /* 0x000001c005057812 */ /* 0x000fe400078ec0ff */
[----:B------:R-:W-:Y:S02]  /*11380*/  LEA.HI R0, R0, R73, RZ, 0x3 ;  /* 0x0000004900007211 */ /* 0x000fe400078f18ff */
[C---:B--2---:R-:W-:Y:S01]  /*11390*/  @!P0 LEA R12, P4, R71.reuse, R200, 0x1 ;  /* 0x000000c8470c8211 */ /* 0x044fe200078808ff */
[----:B------:R-:W-:Y:S01]  /*113a0*/  @!PT LDS RZ, [RZ] ;  /* 0x00000000fffff984 */ /* 0x000fe20000000800 */
[----:B------:R-:W-:Y:S01]  /*113b0*/  @!PT LDS RZ, [RZ] ;  /* 0x00000000fffff984 */ /* 0x000fe20000000800 */
[----:B------:R-:W-:Y:S01]  /*113c0*/  @!PT LDS RZ, [RZ] ;  /* 0x00000000fffff984 */ /* 0x000fe20000000800 */
[----:B------:R-:W-:Y:S01]  /*113d0*/  @!P1 LDGSTS.E.BYPASS.LTC128B.128 [R213+0x6000], desc[UR6][R200.64] ;  /* 0x06000000c8d59fae */ /* 0x000fe2000b901d46 */
[C---:B------:R-:W-:Y:S01]  /*113e0*/  LOP3.LUT R6, R0.reuse, 0xfffffff8, RZ, 0xc0, !PT ;  /* 0xfffffff800067812 */ /* 0x040fe200078ec0ff */
[----:B------:R-:W-:Y:S01]  /*113f0*/  IMAD.SHL.U32 R0, R0, 0x40, RZ ;  /* 0x0000004000007824 */ /* 0x000fe200078e00ff */
[----:B------:R-:W-:Y:S01]  /*11400*/  @!P0 LEA.HI.X R13, R71, R201, R72, 0x1, P4 ;  /* 0x000000c9470d8211 */ /* 0x000fe200020f0c48 */
[----:B------:R-:W-:Y:S01]  /*11410*/  @!P1 LDGSTS.E.BYPASS.LTC128B.128 [R213+0x8000], desc[UR6][R200.64+0x80] ;  /* 0x08000080c8d59fae */ /* 0x000fe2000b901d46 */
[CC--:B------:R-:W-:Y:S01]  /*11420*/  ISETP.GE.AND P4, PT, R22.reuse, R3.reuse, PT ;  /* 0x000000031600720c */ /* 0x0c0fe20003f86270 */
[----:B------:R-:W-:Y:S01]  /*11430*/  IMAD.IADD R73, R73, 0x1, -R6 ;  /* 0x0000000149497824 */ /* 0x000fe200078e0a06 */
[----:B------:R-:W-:Y:S01]  /*11440*/  LOP3.LUT R4, R5, 0x8, R4, 0xf8, !PT ;  /* 0x0000000805047812 */ /* 0x000fe200078ef804 */
[----:B------:R-:W-:Y:S01]  /*11450*/  @!P1 LDGSTS.E.BYPASS.LTC128B.128 [R213+0xa000], desc[UR6][R200.64+0x100] ;  /* 0x0a000100c8d59fae */ /* 0x000fe2000b901d46 */
[----:B------:R-:W-:-:S02]  /*11460*/  ISETP.GE.AND P1, PT, R22, R3, PT ;  /* 0x000000031600720c */ /* 0x000fc40003f26270 */
[----:B------:R-:W-:Y:S01]  /*11470*/  SHF.R.U32.HI R5, RZ, 0x3, R5 ;  /* 0x00000003ff057819 */ /* 0x000fe20000011605 */
[----:B------:R-:W-:Y:S01]  /*11480*/  @!P0 LDGSTS.E.BYPASS.LTC128B.128 [R213+0x6800], desc[UR6][R12.64] ;  /* 0x068000000cd58fae */ /* 0x000fe2000b901d46 */
[----:B------:R-:W-:Y:S02]  /*11490*/  ISETP.GE.AND P2, PT, R16, R3, PT ;  /* 0x000000031000720c */ /* 0x000fe40003f46270 */
[----:B------:R-:W-:Y:S01]  /*114a0*/  LOP3.LUT R5, R4, R5, RZ, 0x3c, !PT ;  /* 0x0000000504057212 */ /* 0x000fe200078e3cff */
[----:B------:R-:W-:Y:S01]  /*114b0*/  @!P0 LDGSTS.E.BYPASS.LTC128B.128 [R213+0x8800], desc[UR6][R12.64+0x80] ;  /* 0x088000800cd58fae */ /* 0x000fe2000b901d46 */
[----:B------:R-:W-:Y:S02]  /*114c0*/  IMAD.SHL.U32 R4, R73, 0x40, RZ ;  /* 0x0000004049047824 */ /* 0x000fe400078e00ff */
[----:B------:R-:W-:Y:S01]  /*114d0*/  @!P4 IMAD R7, R135, 0x60, RZ ;  /* 0x000000608707c824 */ /* 0x000fe200078e02ff */
[----:B------:R1:W-:Y:S01]  /*114e0*/  @!P0 LDGSTS.E.BYPASS.LTC128B.128 [R213+0xa800], desc[UR6][R12.64+0x100] ;  /* 0x0a8001000cd58fae */ /* 0x0003e2000b901d46 */
[C---:B---3--:R-:W-:Y:S01]  /*114f0*/  @!P5 LEA R10, P0, R134.reuse, R200, 0x6 ;  /* 0x000000c8860ad211 */ /* 0x048fe200078030ff */
[----:B------:R-:W-:Y:S01]  /*11500*/  @!P4 IMAD.WIDE.U32 R8, R134, 0x60, R200 ;  /* 0x000000608608c825 */ /* 0x000fe200078e00c8 */
[----:B------:R-:W-:-:S02]  /*11510*/  LOP3.LUT R4, R4, 0x1c0, RZ, 0xc0, !PT ;  /* 0x000001c004047812 */ /* 0x000fc400078ec0ff */
[----:B------:R-:W-:Y:S01]  /*11520*/  @!P5 LEA.HI.X R11, R134, R201, R135, 0x6, P0 ;  /* 0x000000c9860bd211 */ /* 0x000fe200000f3487 */
[----:B------:R-:W-:Y:S01]  /*11530*/  IMAD R193, R70, 0x200, R5 ;  /* 0x0000020046c17824 */ /* 0x000fe200078e0205 */
[----:B------:R-:W-:Y:S01]  /*11540*/  ISETP.GE.AND P0, PT, R156, R3, PT ;  /* 0x000000039c00720c */ /* 0x000fe20003f06270 */
[----:B------:R-:W-:Y:S02]  /*11550*/  IMAD.SHL.U32 R3, R70, 0x8, RZ ;  /* 0x0000000846037824 */ /* 0x000fe400078e00ff */
[----:B------:R-:W-:Y:S03]  /*11560*/  @!P5 LDGSTS.E.BYPASS.LTC128B.128 [R213+0x7000], desc[UR6][R10.64] ;  /* 0x070000000ad5dfae */ /* 0x000fe6000b901d46 */
[----:B------:R-:W-:Y:S01]  /*11570*/  LOP3.LUT R3, R4, 0x8, R3, 0xf8, !PT ;  /* 0x0000000804037812 */ /* 0x000fe200078ef803 */
[----:B------:R-:W-:Y:S01]  /*11580*/  @!P5 LDGSTS.E.BYPASS.LTC128B.128 [R213+0x9000], desc[UR6][R10.64+0x80] ;  /* 0x090000800ad5dfae */ /* 0x000fe2000b901d46 */
[----:B------:R-:W-:-:S03]  /*11590*/  SHF.R.U32.HI R4, RZ, 0x3, R4 ;  /* 0x00000003ff047819 */ /* 0x000fc60000011604 */
[----:B------:R2:W-:Y:S01]  /*115a0*/  @!P5 LDGSTS.E.BYPASS.LTC128B.128 [R213+0xb000], desc[UR6][R10.64+0x100] ;  /* 0x0b0001000ad5dfae */ /* 0x0005e2000b901d46 */
[----:B------:R-:W-:Y:S02]  /*115b0*/  LOP3.LUT R3, R3, R4, RZ, 0x3c, !PT ;  /* 0x0000000403037212 */ /* 0x000fe400078e3cff */
[----:B------:R-:W-:Y:S01]  /*115c0*/  LOP3.LUT R4, R0, 0xfffffe00, RZ, 0xc0, !PT ;  /* 0xfffffe0000047812 */ /* 0x000fe200078ec0ff */
[----:B-1----:R-:W-:Y:S02]  /*115d0*/  @!P4 IMAD.IADD R13, R7, 0x1, R9 ;  /* 0x00000001070dc824 */ /* 0x002fe400078e0209 */
[----:B------:R-:W-:Y:S02]  /*115e0*/  @!P4 IMAD.MOV.U32 R12, RZ, RZ, R8 ;  /* 0x000000ffff0cc224 */ /* 0x000fe400078e0008 */
[----:B------:R-:W-:Y:S02]  /*115f0*/  @!P1 IMAD R8, R137, 0x60, RZ ;  /* 0x0000006089089824 */ /* 0x000fe400078e02ff */
[----:B------:R-:W-:Y:S01]  /*11600*/  @!P1 IMAD.WIDE.U32 R6, R136, 0x60, R202 ;  /* 0x0000006088069825 */ /* 0x000fe200078e00ca */
[----:B------:R-:W-:Y:S03]  /*11610*/  @!P4 LDGSTS.E.BYPASS.LTC128B.128 [R213+0x7800], desc[UR6][R12.64] ;  /* 0x078000000cd5cfae */ /* 0x000fe6000b901d46 */
[----:B------:R-:W-:Y:S01]  /*11620*/  @!P1 IMAD.IADD R9, R8, 0x1, R7 ;  /* 0x0000000108099824 */ /* 0x000fe200078e0207 */
[----:B------:R-:W-:Y:S01]  /*11630*/  @!P4 LDGSTS.E.BYPASS.LTC128B.128 [R213+0x9800], desc[UR6][R12.64+0x80] ;  /* 0x098000800cd5cfae */ /* 0x000fe2000b901d46 */
[----:B------:R-:W-:-:S03]  /*11640*/  @!P1 IMAD.MOV.U32 R8, RZ, RZ, R6 ;  /* 0x000000ffff089224 */ /* 0x000fc600078e0006 */
[----:B------:R1:W-:Y:S01]  /*11650*/  @!P4 LDGSTS.E.BYPASS.LTC128B.128 [R213+0xb800], desc[UR6][R12.64+0x100] ;  /* 0x0b8001000cd5cfae */ /* 0x0003e2000b901d46 */
[----:B--2---:R-:W-:-:S03]  /*11660*/  @!P3 LEA R10, P4, R68, R202, 0x1 ;  /* 0x000000ca440ab211 */ /* 0x004fc600078808ff */
[----:B------:R-:W0:Y:S01]  /*11670*/  LDGDEPBAR ;  /* 0x00000000000079af */ /* 0x000e220000000000 */
[----:B------:R-:W-:-:S03]  /*11680*/  @!P3 LEA.HI.X R11, R68, R203, R69, 0x1, P4 ;  /* 0x000000cb440bb211 */ /* 0x000fc600020f0c45 */
[----:B------:R-:W2:Y:S04]  /*11690*/  LD.E R22, desc[UR6][R20.64+0x184] ;  /* 0x0001840614167980 */ /* 0x000ea8000c101900 */
[----:B------:R-:W3:Y:S01]  /*116a0*/  LD.E R6, desc[UR6][R20.64+0x188] ;  /* 0x0001880614067980 */ /* 0x000ee2000c101900 */
[----:B------:R-:W-:Y:S01]  /*116b0*/  IMAD R194, R64, 0x400, R4 ;  /* 0x0000040040c27824 */ /* 0x000fe200078e0204 */
[----:B------:R-:W-:Y:S02]  /*116c0*/  LEA R193, R193, UR4, 0x1 ;  /* 0x00000004c1c17c11 */ /* 0x000fe4000f8e08ff */
[----:B-1----:R-:W-:Y:S01]  /*116d0*/  @!P2 LEA R12, P4, R136, R202, 0x6 ;  /* 0x000000ca880ca211 */ /* 0x002fe200078830ff */
[----:B------:R-:W-:-:S04]  /*116e0*/  DEPBAR.LE SB0, 0x0 ;  /* 0x000080000000791a */ /* 0x000fc80000000000 */
[----:B------:R-:W-:Y:S01]  /*116f0*/  BAR.SYNC.DEFER_BLOCKING 0x0 ;  /* 0x0000000000007b1d */ /* 0x000fe20000010000 */
[----:B------:R-:W-:Y:S01]  /*11700*/  @!P2 LEA.HI.X R13, R136, R203, R137, 0x6, P4 ;  /* 0x000000cb880da211 */ /* 0x000fe200020f3489 */
        /* <DEDUP_REMOVED lines=35> */
[----:B------:R-:W-:Y:S01]  /*11940*/  @!P1 LDGSTS.E.BYPASS.LTC128B.128 [R213+0xd800], desc[UR6][R8.64] ;  /* 0x0d80000008d59fae */ /* 0x000fe2000b901d46 */
[----:B------:R-:W-:-:S03]  /*11950*/  IMAD.MOV.U32 R7, RZ, RZ, 0x10 ;  /* 0x00000010ff077424 */ /* 0x000fc600078e00ff */
[----:B------:R-:W-:Y:S01]  /*11960*/  @!P1 LDGSTS.E.BYPASS.LTC128B.128 [R213+0xf800], desc[UR6][R8.64+0x80] ;  /* 0x0f80008008d59fae */ /* 0x000fe2000b901d46 */
[----:B------:R-:W-:-:S03]  /*11970*/  IMAD.MOV.U32 R5, RZ, RZ, 0x20 ;  /* 0x00000020ff057424 */ /* 0x000fc600078e00ff */
[----:B------:R5:W-:Y:S01]  /*11980*/  @!P1 LDGSTS.E.BYPASS.LTC128B.128 [R213+0x11800], desc[UR6][R8.64+0x100] ;  /* 0x1180010008d59fae */ /* 0x000be2000b901d46 */
[----:B------:R-:W-:-:S03]  /*11990*/  R2P PR, R73, 0x6 ;  /* 0x0000000649007804 */ /* 0x000fc60000000000 */
[----:B------:R-:W-:Y:S04]  /*119a0*/  LDSM.16.M88.4 R88, [R194] ;  /* 0x00000000c258783b */ /* 0x000fe80000000200 */
[----:B----4-:R-:W4:Y:S01]  /*119b0*/  LDSM.16.M88.4 R44, [R193+0x6000] ;  /* 0x00600000c12c783b */ /* 0x010f220000000200 */
[----:B------:R-:W-:Y:S02]  /*119c0*/  SEL R7, R7, 0xfffffff0, !P1 ;  /* 0xfffffff007077807 */ /* 0x000fe40004800000 */
[----:B------:R-:W-:Y:S01]  /*119d0*/  SEL R5, R5, 0xffffffe0, !P2 ;  /* 0xffffffe005057807 */ /* 0x000fe20005000000 */
[----:B------:R-:W4:Y:S01]  /*119e0*/  LDSM.16.M88.4 R36, [R193+0x6800] ;  /* 0x00680000c124783b */ /* 0x000f220000000200 */
[----:B------:R-:W-:Y:S01]  /*119f0*/  R2P PR, R66, 0x6 ;  /* 0x0000000642007804 */ /* 0x000fe20000000000 */
[----:B------:R-:W-:-:S02]  /*11a00*/  VIADD R0, R193, 0x6000 ;  /* 0x00006000c1007836 */ /* 0x000fc40000000000 */
[----:B------:R-:W4:Y:S01]  /*11a10*/  LDSM.16.M88.4 R28, [R193+0x7000] ;  /* 0x00700000c11c783b */ /* 0x000f220000000200 */
[----:B------:R-:W-:Y:S02]  /*11a20*/  VIADD R191, R193, 0x6020 ;  /* 0x00006020c1bf7836 */ /* 0x000fe40000000000 */
[----:B------:R-:W-:Y:S01]  /*11a30*/  IMAD R192, R7, 0x2, R194 ;  /* 0x0000000207c07824 */ /* 0x000fe200078e02c2 */
[----:B------:R-:W4:Y:S04]  /*11a40*/  LDSM.16.M88.4 R52, [R193+0x7800] ;  /* 0x00780000c134783b */ /* 0x000f280000000200 */
[----:B-1----:R-:W-:Y:S02]  /*11a50*/  LDSM.16.M88.4 R12, [R192] ;  /* 0x00000000c00c783b */ /* 0x002fe40000000200 */
[----:B------:R-:W-:-:S02]  /*11a60*/  @P1 VIADD R191, R0, 0xffffffe0 ;  /* 0xffffffe000bf1836 */ /* 0x000fc40000000000 */
[----:B------:R-:W-:Y:S01]  /*11a70*/  IMAD.SHL.U32 R133, R58, 0x2, RZ ;  /* 0x000000023a857824 */ /* 0x000fe200078e00ff */
[----:B------:R-:W-:Y:S01]  /*11a80*/  IADD3 R215, R59, 0x1, -R206 ;  /* 0x000000013bd77810 */ /* 0x000fe20007ffe8ce */
[----:B------:R-:W0:Y:S04]  /*11a90*/  LDGDEPBAR ;  /* 0x00000000000079af */ /* 0x000e280000000000 */
[----:B------:R-:W1:Y:S04]  /*11aa0*/  LDSM.16.M88.4 R24, [R191] ;  /* 0x00000000bf18783b */ /* 0x000e680000000200 */
[----:B------:R-:W1:Y:S01]  /*11ab0*/  LDSM.16.M88.4 R16, [R191+0x800] ;  /* 0x00080000bf10783b */ /* 0x000e620000000200 */
[----:B------:R-:W-:-:S03]  /*11ac0*/  IMAD.MOV.U32 R0, RZ, RZ, 0x40 ;  /* 0x00000040ff007424 */ /* 0x000fc600078e00ff */
[----:B-----5:R-:W5:Y:S01]  /*11ad0*/  LDSM.16.M88.4 R8, [R191+0x1000] ;  /* 0x00100000bf08783b */ /* 0x020f620000000200 */
[C---:B----4-:R-:W-:Y:S03]  /*11ae0*/  HMMA.16816.F32.BF16 R48, R88.reuse, R44, RZ ;  /* 0x0000002c5830723c */ /* 0x050fe600000418ff */
[----:B------:R-:W4:Y:S03]  /*11af0*/  LDSM.16.M88.4 R72, [R191+0x1800] ;  /* 0x00180000bf48783b */ /* 0x000f260000000200 */
[----:B------:R-:W-:Y:S01]  /*11b00*/  HMMA.16816.F32.BF16 R44, R88, R46, RZ ;  /* 0x0000002e582c723c */ /* 0x000fe200000418ff */
[----:B------:R-:W-:Y:S01]  /*11b10*/  SEL R0, R0, 0xffffffc0, !P2 ;  /* 0xffffffc000007807 */ /* 0x000fe20005000000 */
[----:B------:R-:W-:-:S04]  /*11b20*/  IMAD R190, R5, 0x2, R194 ;  /* 0x0000000205be7824 */ /* 0x000fc800078e02c2 */
[C---:B------:R-:W-:Y:S01]  /*11b30*/  HMMA.16816.F32.BF16 R40, R88.reuse, R36, RZ ;  /* 0x000000245828723c */ /* 0x040fe200000418ff */
[----:B------:R-:W-:Y:S01]  /*11b40*/  IMAD.IADD R188, R193, 0x1, R0 ;  /* 0x00000001c1bc7824 */ /* 0x000fe200078e0200 */
[----:B------:R-:W-:Y:S04]  /*11b50*/  LDSM.16.M88.4 R80, [R190] ;  /* 0x00000000be50783b */ /* 0x000fe80000000200 */
[C---:B------:R-:W-:Y:S01]  /*11b60*/  HMMA.16816.F32.BF16 R36, R88.reuse, R38, RZ ;  /* 0x000000265824723c */ /* 0x040fe200000418ff */
[----:B------:R-:W4:Y:S04]  /*11b70*/  LDSM.16.M88.4 R68, [R188+0x6000] ;  /* 0x00600000bc44783b */ /* 0x000f280000000200 */
[----:B------:R-:W4:Y:S01]  /*11b80*/  LDSM.16.M88.4 R60, [R188+0x6800] ;  /* 0x00680000bc3c783b */ /* 0x000f220000000200 */
[C---:B------:R-:W-:Y:S03]  /*11b90*/  HMMA.16816.F32.BF16 R32, R88.reuse, R28, RZ ;  /* 0x0000001c5820723c */ /* 0x040fe600000418ff */
[----:B------:R-:W-:Y:S03]  /*11ba0*/  LDSM.16.M88.4 R92, [R188+0x7800] ;  /* 0x00780000bc5c783b */ /* 0x000fe60000000200 */
[C---:B------:R-:W-:Y:S06]  /*11bb0*/  HMMA.16816.F32.BF16 R28, R88.reuse, R30, RZ ;  /* 0x0000001e581c723c */ /* 0x040fec00000418ff */
[C---:B------:R-:W-:Y:S06]  /*11bc0*/  HMMA.16816.F32.BF16 R84, R88.reuse, R52, RZ ;  /* 0x000000345854723c */ /* 0x040fec00000418ff */
[----:B------:R-:W-:Y:S06]  /*11bd0*/  HMMA.16816.F32.BF16 R88, R88, R54, RZ ;  /* 0x000000365858723c */ /* 0x000fec00000418ff */
[C---:B-1----:R-:W-:Y:S06]  /*11be0*/  HMMA.16816.F32.BF16 R48, R12.reuse, R24, R48 ;  /* 0x000000180c30723c */ /* 0x042fec0000041830 */
[----:B------:R-:W-:Y:S01]  /*11bf0*/  HMMA.16816.F32.BF16 R44, R12, R26, R44 ;  /* 0x0000001a0c2c723c */ /* 0x000fe2000004182c */
[----:B------:R-:W1:Y:S01]  /*11c00*/  LDSM.16.M88.4 R24, [R188+0x7000] ;  /* 0x00700000bc18783b */ /* 0x000e620000000200 */
[----:B------:R-:W-:-:S04]  /*11c10*/  IMAD R189, R5, 0x2, R192 ;  /* 0x0000000205bd7824 */ /* 0x000fc800078e02c0 */
[----:B------:R-:W-:Y:S01]  /*11c20*/  HMMA.16816.F32.BF16 R40, R12, R16, R40 ;  /* 0x000000100c28723c */ /* 0x000fe20000041828 */
[----:B------:R-:W-:-:S05]  /*11c30*/  IMAD.IADD R184, R0, 0x1, R191 ;  /* 0x0000000100b87824 */ /* 0x000fca00078e02bf */
[C---:B------:R-:W-:Y:S01]  /*11c40*/  HMMA.16816.F32.BF16 R36, R12.reuse, R18, R36 ;  /* 0x000000120c24723c */ /* 0x040fe20000041824 */
[----:B------:R-:W-:Y:S04]  /*11c50*/  LDSM.16.M88.4 R52, [R184] ;  /* 0x00000000b834783b */ /* 0x000fe80000000200 */
[----:B------:R-:W-:Y:S01]  /*11c60*/  LDSM.16.M88.4 R16, [R184+0x800] ;  /* 0x00080000b810783b */ /* 0x000fe20000000200 */
[C---:B-----5:R-:W-:Y:S03]  /*11c70*/  HMMA.16816.F32.BF16 R32, R12.reuse, R8, R32 ;  /* 0x000000080c20723c */ /* 0x060fe60000041820 */
[----:B------:R-:W-:Y:S03]  /*11c80*/  LDSM.16.M88.4 R76, [R184+0x1800] ;  /* 0x00180000b84c783b */ /* 0x000fe60000000200 */
[C---:B------:R-:W-:Y:S01]  /*11c90*/  HMMA.16816.F32.BF16 R28, R12.reuse, R10, R28 ;  /* 0x0000000a0c1c723c */ /* 0x040fe2000004181c */
[----:B------:R-:W5:Y:S05]  /*11ca0*/  LDSM.16.M88.4 R8, [R189] ;  /* 0x00000000bd08783b */ /* 0x000f6a0000000200 */
[C---:B----4-:R-:W-:Y:S06]  /*11cb0*/  HMMA.16816.F32.BF16 R84, R12.reuse, R72, R84 ;  /* 0x000000480c54723c */ /* 0x050fec0000041854 */
[----:B------:R-:W-:Y:S01]  /*11cc0*/  HMMA.16816.F32.BF16 R88, R12, R74, R88 ;  /* 0x0000004a0c58723c */ /* 0x000fe20000041858 */
[----:B------:R-:W4:Y:S04]  /*11cd0*/  LDSM.16.M88.4 R12, [R184+0x1000] ;  /* 0x00100000b80c783b */ /* 0x000f280000000200 */
[----:B------:R-:W-:Y:S01]  /*11ce0*/  LDSM.16.M88.4 R72, [R193+0x8000] ;  /* 0x00800000c148783b */ /* 0x000fe20000000200 */
        /* <DEDUP_REMOVED lines=13> */
[C---:B-----5:R-:W-:Y:S06]  /*11dc0*/  HMMA.16816.F32.BF16 R48, R8.reuse, R52, R48 ;  /* 0x000000340830723c */ /* 0x060fec0000041830 */
[C---:B------:R-:W-:Y:S01]  /*11dd0*/  HMMA.16816.F32.BF16 R44, R8.reuse, R54, R44 ;  /* 0x00000036082c723c */ /* 0x040fe2000004182c */
[----:B------:R-:W5:Y:S05]  /*11de0*/  LDSM.16.M88.4 R52, [R193+0x9800] ;  /* 0x00980000c134783b */ /* 0x000f6a0000000200 */
        /* <DEDUP_REMOVED lines=14> */
[C---:B------:R-:W-:Y:S06]  /*11ed0*/  HMMA.16816.F32.BF16 R48, R24.reuse, R72, R48 ;  /* 0x000000481830723c */ /* 0x040fec0000041830 */
[C---:B------:R-:W-:Y:S01]  /*11ee0*/  HMMA.16816.F32.BF16 R44, R24.reuse, R74, R44 ;  /* 0x0000004a182c723c */ /* 0x040fe2000004182c */
[----:B------:R-:W-:Y:S05]  /*11ef0*/  LDSM.16.M88.4 R72, [R188+0x8000] ;  /* 0x00800000bc48783b */ /* 0x000fea0000000200 */
[C---:B------:R-:W-:Y:S01]  /*11f00*/  HMMA.16816.F32.BF16 R28, R24.reuse, R62, R28 ;  /* 0x0000003e181c723c */ /* 0x040fe2000004181c */
[----:B------:R-:W3:Y:S05]  /*11f10*/  LDSM.16.M88.4 R60, [R188+0x9000] ;  /* 0x00900000bc3c783b */ /* 0x000eea0000000200 */
[C---:B-----5:R-:W-:Y:S06]  /*11f20*/  HMMA.16816.F32.BF16 R84, R24.reuse, R52, R84 ;  /* 0x000000341854723c */ /* 0x060fec0000041854 */
[----:B------:R-:W-:Y:S01]  /*11f30*/  HMMA.16816.F32.BF16 R80, R24, R54, R80 ;  /* 0x000000361850723c */ /* 0x000fe20000041850 */
[----:B------:R-:W5:Y:S04]  /*11f40*/  LDSM.16.M88.4 R52, [R188+0x9800] ;  /* 0x00980000bc34783b */ /* 0x000f680000000200 */
[----:B------:R-:W-:Y:S01]  /*11f50*/  LDSM.16.M88.4 R24, [R189+0x2000] ;  /* 0x00200000bd18783b */ /* 0x000fe20000000200 */
[C---:B----4-:R-:W-:Y:S06]  /*11f60*/  HMMA.16816.F32.BF16 R40, R92.reuse, R12, R40 ;  /* 0x0000000c5c28723c */ /* 0x050fec0000041828 */
[C---:B------:R-:W-:Y:S01]  /*11f70*/  HMMA.16816.F32.BF16 R36, R92.reuse, R14, R36 ;  /* 0x0000000e5c24723c */ /* 0x040fe20000041824 */
[----:B------:R-:W4:Y:S05]  /*11f80*/  LDSM.16.M88.4 R12, [R184+0x2800] ;  /* 0x00280000b80c783b */ /* 0x000f2a0000000200 */
[C---:B--2---:R-:W-:Y:S06]  /*11f90*/  HMMA.16816.F32.BF16 R32, R92.reuse, R8, R32 ;  /* 0x000000085c20723c */ /* 0x044fec0000041820 */
[C---:B------:R-:W-:Y:S06]  /*11fa0*/  HMMA.16816.F32.BF16 R48, R92.reuse, R16, R48 ;  /* 0x000000105c30723c */ /* 0x040fec0000041830 */
[C---:B------:R-:W-:Y:S01]  /*11fb0*/  HMMA.16816.F32.BF16 R44, R92.reuse, R18, R44 ;  /* 0x000000125c2c723c */ /* 0x040fe2000004182c */
[----:B------:R-:W-:Y:S05]  /*11fc0*/  LDSM.16.M88.4 R16, [R184+0x2000] ;  /* 0x00200000b810783b */ /* 0x000fea0000000200 */
[C---:B------:R-:W-:Y:S01]  /*11fd0*/  HMMA.16816.F32.BF16 R28, R92.reuse, R10, R28 ;  /* 0x0000000a5c1c723c */ /* 0x040fe2000004181c */
[----:B------:R-:W2:Y:S05]  /*11fe0*/  LDSM.16.M88.4 R8, [R184+0x3000] ;  /* 0x00300000b808783b */ /* 0x000eaa0000000200 */
[C---:B------:R-:W-:Y:S06]  /*11ff0*/  HMMA.16816.F32.BF16 R84, R92.reuse, R88, R84 ;  /* 0x000000585c54723c */ /* 0x040fec0000041854 */
[----:B------:R-:W-:Y:S06]  /*12000*/  HMMA.16816.F32.BF16 R80, R92, R90, R80 ;  /* 0x0000005a5c50723c */ /* 0x000fec0000041850 */
[C---:B-1----:R-:W-:Y:S06]  /*12010*/  HMMA.16816.F32.BF16 R40, R76.reuse, R68, R40 ;  /* 0x000000444c28723c */ /* 0x042fec0000041828 */
[C---:B------:R-:W-:Y:S01]  /*12020*/  HMMA.16816.F32.BF16 R36, R76.reuse, R70, R36 ;  /* 0x000000464c24723c */ /* 0x040fe20000041824 */
[----:B------:R-:W1:Y:S05]  /*12030*/  LDSM.16.M88.4 R68, [R184+0x3800] ;  /* 0x00380000b844783b */ /* 0x000e6a0000000200 */
[C---:B---3--:R-:W-:Y:S06]  /*12040*/  HMMA.16816.F32.BF16 R32, R76.reuse, R60, R32 ;  /* 0x0000003c4c20723c */ /* 0x048fec0000041820 */
[C---:B------:R-:W-:Y:S06]  /*12050*/  HMMA.16816.F32.BF16 R48, R76.reuse, R72, R48 ;  /* 0x000000484c30723c */ /* 0x040fec0000041830 */
[C---:B------:R-:W-:Y:S01]  /*12060*/  HMMA.16816.F32.BF16 R44, R76.reuse, R74, R44 ;  /* 0x0000004a4c2c723c */ /* 0x040fe2000004182c */
[----:B------:R-:W-:Y:S05]  /*12070*/  LDSM.16.M88.4 R72, [R194+0x4000] ;  /* 0x00400000c248783b */ /* 0x000fea0000000200 */
[C---:B------:R-:W-:Y:S01]  /*12080*/  HMMA.16816.F32.BF16 R88, R76.reuse, R62, R28 ;  /* 0x0000003e4c58723c */ /* 0x040fe2000004181c */
[----:B------:R-:W-:Y:S04]  /*12090*/  LDSM.16.M88.4 R60, [R193+0xa000] ;  /* 0x00a00000c13c783b */ /* 0x000fe80000000200 */
[----:B------:R-:W-:Y:S01]  /*120a0*/  LDSM.16.M88.4 R28, [R193+0xa800] ;  /* 0x00a80000c11c783b */ /* 0x000fe20000000200 */
[C---:B-----5:R-:W-:Y:S03]  /*120b0*/  HMMA.16816.F32.BF16 R92, R76.reuse, R52, R84 ;  /* 0x000000344c5c723c */ /* 0x060fe60000041854 */
[----:B------:R-:W3:Y:S03]  /*120c0*/  LDSM.16.M88.4 R84, [R193+0xb000] ;  /* 0x00b00000c154783b */ /* 0x000ee60000000200 */
[----:B------:R-:W-:Y:S01]  /*120d0*/  HMMA.16816.F32.BF16 R80, R76, R54, R80 ;  /* 0x000000364c50723c */ /* 0x000fe20000041850 */
[----:B------:R-:W-:Y:S04]  /*120e0*/  LDSM.16.M88.4 R52, [R192+0x4000] ;  /* 0x00400000c034783b */ /* 0x000fe80000000200 */
        /* <DEDUP_REMOVED lines=10> */
[C---:B-1----:R-:W-:Y:S06]  /*12190*/  HMMA.16816.F32.BF16 R92, R24.reuse, R68, R92 ;  /* 0x00000044185c723c */ /* 0x042fec000004185c */
[----:B------:R-:W-:Y:S01]  /*121a0*/  HMMA.16816.F32.BF16 R80, R24, R70, R80 ;  /* 0x000000461850723c */ /* 0x000fe20000041850 */
[----:B------:R-:W-:Y:S04]  /*121b0*/  LDSM.16.M88.4 R24, [R190+0x4000] ;  /* 0x00400000be18783b */ /* 0x000fe80000000200 */
[----:B------:R-:W-:Y:S01]  /*121c0*/  LDSM.16.M88.4 R68, [R188+0xa800] ;  /* 0x00a80000bc44783b */ /* 0x000fe20000000200 */
[C---:B---3--:R-:W-:Y:S06]  /*121d0*/  HMMA.16816.F32.BF16 R32, R72.reuse, R84, R32 ;  /* 0x000000544820723c */ /* 0x048fec0000041820 */
[C---:B------:R-:W-:Y:S06]  /*121e0*/  HMMA.16816.F32.BF16 R48, R72.reuse, R60, R48 ;  /* 0x0000003c4830723c */ /* 0x040fec0000041830 */
[C---:B------:R-:W-:Y:S01]  /*121f0*/  HMMA.16816.F32.BF16 R44, R72.reuse, R62, R44 ;  /* 0x0000003e482c723c */ /* 0x040fe2000004182c */
[----:B------:R-:W1:Y:S05]  /*12200*/  LDSM.16.M88.4 R60, [R191+0x5800] ;  /* 0x00580000bf3c783b */ /* 0x000e6a0000000200 */
[C---:B------:R-:W-:Y:S06]  /*12210*/  HMMA.16816.F32.BF16 R40, R72.reuse, R28, R40 ;  /* 0x0000001c4828723c */ /* 0x040fec0000041828 */
[C---:B------:R-:W-:Y:S01]  /*12220*/  HMMA.16816.F32.BF16 R36, R72.reuse, R30, R36 ;  /* 0x0000001e4824723c */ /* 0x040fe20000041824 */
[----:B------:R-:W-:Y:S05]  /*12230*/  LDSM.16.M88.4 R28, [R188+0xa000] ;  /* 0x00a00000bc1c783b */ /* 0x000fea0000000200 */
[C---:B------:R-:W-:Y:S06]  /*12240*/  HMMA.16816.F32.BF16 R88, R72.reuse, R86, R88 ;  /* 0x000000564858723c */ /* 0x040fec0000041858 */
[C---:B----4-:R-:W-:Y:S06]  /*12250*/  HMMA.16816.F32.BF16 R92, R72.reuse, R12, R92 ;  /* 0x0000000c485c723c */ /* 0x050fec000004185c */
[----:B------:R-:W-:Y:S01]  /*12260*/  HMMA.16816.F32.BF16 R80, R72, R14, R80 ;  /* 0x0000000e4850723c */ /* 0x000fe20000041850 */
[----:B------:R-:W3:Y:S05]  /*12270*/  LDSM.16.M88.4 R12, [R188+0xb000] ;  /* 0x00b00000bc0c783b */ /* 0x000eea0000000200 */
[C---:B------:R-:W-:Y:S01]  /*12280*/  HMMA.16816.F32.BF16 R72, R52.reuse, R76, R32 ;  /* 0x0000004c3448723c */ /* 0x040fe20000041820 */
[----:B------:R-:W-:Y:S05]  /*12290*/  LDSM.16.M88.4 R32, [R184+0x4000] ;  /* 0x00400000b820783b */ /* 0x000fea0000000200 */
[C---:B--2---:R-:W-:Y:S06]  /*122a0*/  HMMA.16816.F32.BF16 R40, R52.reuse, R8, R40 ;  /* 0x000000083428723c */ /* 0x044fec0000041828 */
[C---:B------:R-:W-:Y:S01]  /*122b0*/  HMMA.16816.F32.BF16 R36, R52.reuse, R10, R36 ;  /* 0x0000000a3424723c */ /* 0x040fe20000041824 */
[----:B------:R-:W2:Y:S05]  /*122c0*/  LDSM.16.M88.4 R8, [R188+0xb800] ;  /* 0x00b80000bc08783b */ /* 0x000eaa0000000200 */
[C---:B------:R-:W-:Y:S06]  /*122d0*/  HMMA.16816.F32.BF16 R48, R52.reuse, R16, R48 ;  /* 0x000000103430723c */ /* 0x040fec0000041830 */
[C---:B------:R-:W-:Y:S06]  /*122e0*/  HMMA.16816.F32.BF16 R88, R52.reuse, R78, R88 ;  /* 0x0000004e3458723c */ /* 0x040fec0000041858 */
[----:B------:R-:W-:Y:S01]  /*122f0*/  HMMA.16816.F32.BF16 R44, R52, R18, R44 ;  /* 0x00000012342c723c */ /* 0x000fe2000004182c */
[----:B------:R-:W4:Y:S01]  /*12300*/  LDSM.16.M88.4 R16, [R189+0x4000] ;  /* 0x00400000bd10783b */ /* 0x000f220000000200 */
[----:B------:R-:W-:-:S04]  /*12310*/  SHF.R.S32.HI R0, RZ, 0x1f, R65 ;  /* 0x0000001fff007819 */ /* 0x000fc80000011441 */
[----:B-1----:R-:W-:Y:S01]  /*12320*/  HMMA.16816.F32.BF16 R92, R52, R60, R92 ;  /* 0x0000003c345c723c */ /* 0x002fe2000004185c */
[----:B------:R-:W-:-:S05]  /*12330*/  LEA.HI R0, R0, R65, RZ, 0x2 ;  /* 0x0000004100007211 */ /* 0x000fca00078f10ff */
[----:B---3--:R-:W-:Y:S07]  /*12340*/  HMMA.16816.F32.BF16 R72, R24, R12, R72 ;  /* 0x0000000c1848723c */ /* 0x008fee0000041848 */
[----:B------:R-:W-:Y:S01]  /*12350*/  SHF.R.S32.HI R13, RZ, 0x2, R0 ;  /* 0x00000002ff0d7819 */ /* 0x000fe20000011400 */
[----:B------:R-:W-:Y:S04]  /*12360*/  HMMA.16816.F32.BF16 R80, R52, R62, R80 ;  /* 0x0000003e3450723c */ /* 0x000fe80000041850 */
[----:B------:R-:W-:-:S02]  /*12370*/  IMAD R0, R64, 0x10, R13 ;  /* 0x0000001040007824 */ /* 0x000fc400078e020d */
[----:B------:R-:W-:Y:S01]  /*12380*/  HMMA.16816.F32.BF16 R48, R24, R28, R48 ;  /* 0x0000001c1830723c */ /* 0x000fe20000041830 */
[----:B------:R-:W-:-:S05]  /*12390*/  LOP3.LUT R133, R133, 0x6, RZ, 0xc0, !PT ;  /* 0x0000000685857812 */ /* 0x000fca00078ec0ff */
[C---:B------:R-:W-:Y:S01]  /*123a0*/  HMMA.16816.F32.BF16 R88, R24.reuse, R14, R88 ;  /* 0x0000000e1858723c */ /* 0x040fe20000041858 */
[----:B------:R-:W1:Y:S01]  /*123b0*/  LDSM.16.M88.4 R12, [R184+0x4800] ;  /* 0x00480000b80c783b */ /* 0x000e620000000200 */
[----:B------:R-:W-:Y:S01]  /*123c0*/  IMAD.IADD R0, R67, 0x1, R0 ;  /* 0x0000000143007824 */ /* 0x000fe200078e0200 */
[----:B------:R-:W-:Y:S01]  /*123d0*/  IADD3 R29, -R22, R59, -R206 ;  /* 0x0000003b161d7210 */ /* 0x000fe20007ffe9ce */
[----:B------:R-:W-:Y:S02]  /*123e0*/  IMAD.IADD R215, R6, 0x1, R215 ;  /* 0x0000000106d77824 */ /* 0x000fe400078e02d7 */
[----:B------:R-:W-:Y:S01]  /*123f0*/  HMMA.16816.F32.BF16 R44, R24, R30, R44 ;  /* 0x0000001e182c723c */ /* 0x000fe2000004182c */
[----:B------:R-:W-:Y:S02]  /*12400*/  IMAD.IADD R23, R2, 0x1, R133 ;  /* 0x0000000102177824 */ /* 0x000fe400078e0285 */
[----:B------:R-:W-:Y:S01]  /*12410*/  VIADD R214, R0, 0x8 ;  /* 0x0000000800d67836 */ /* 0x000fe20000000000 */
[----:B------:R-:W-:-:S02]  /*12420*/  IADD3 R212, R215, 0x8, R0 ;  /* 0x00000008d7d47810 */ /* 0x000fc40007ffe000 */
[----:B--2---:R-:W-:Y:S01]  /*12430*/  HMMA.16816.F32.BF16 R92, R24, R8, R92 ;  /* 0x00000008185c723c */ /* 0x004fe2000004185c */
[C---:B------:R-:W-:Y:S02]  /*12440*/  VIADDMNMX R216, R29.reuse, R0, RZ, !PT ;  /* 0x000000001dd87246 */ /* 0x040fe400078001ff */
[----:B------:R-:W-:-:S04]  /*12450*/  VIADDMNMX R214, R29, R214, RZ, !PT ;  /* 0x000000d61dd67246 */ /* 0x000fc800078001ff */
[----:B------:R-:W-:Y:S01]  /*12460*/  VIADD R9, R23, 0x1 ;  /* 0x0000000117097836 */ /* 0x000fe20000000000 */
[----:B------:R-:W-:Y:S01]  /*12470*/  HMMA.16816.F32.BF16 R40, R24, R68, R40 ;  /* 0x000000441828723c */ /* 0x000fe20000041828 */
[----:B------:R-:W-:Y:S02]  /*12480*/  VIADDMNMX R215, R215, R0, R59, PT ;  /* 0x00000000d7d77246 */ /* 0x000fe4000380013b */
[----:B------:R-:W-:Y:S02]  /*12490*/  VIMNMX R212, R212, R59, PT ;  /* 0x0000003bd4d47248 */ /* 0x000fe40003fe0100 */
[C---:B------:R-:W-:Y:S02]  /*124a0*/  ISETP.GE.AND P6, PT, R9.reuse, R216, PT ;  /* 0x000000d80900720c */ /* 0x040fe40003fc6270 */
[C---:B------:R-:W-:Y:S01]  /*124b0*/  ISETP.GE.AND P5, PT, R9.reuse, R214, PT ;  /* 0x000000d60900720c */ /* 0x040fe20003fa6270 */
[----:B----4-:R-:W-:Y:S01]  /*124c0*/  HMMA.16816.F32.BF16 R48, R16, R32, R48 ;  /* 0x000000201030723c */ /* 0x010fe20000041830 */
[----:B------:R-:W-:-:S02]  /*124d0*/  ISETP.GE.OR P6, PT, R9, R215, !P6 ;  /* 0x000000d70900720c */ /* 0x000fc400077c6670 */
[----:B------:R-:W-:-:S03]  /*124e0*/  ISETP.GE.OR P5, PT, R9, R212, !P5 ;  /* 0x000000d40900720c */ /* 0x000fc60006fa6670 */
[C---:B------:R-:W-:Y:S01]  /*124f0*/  HMMA.16816.F32.BF16 R80, R24.reuse, R10, R80 ;  /* 0x0000000a1850723c */ /* 0x040fe20000041850 */
[----:B------:R-:W2:Y:S05]  /*12500*/  LDSM.16.M88.4 R8, [R184+0x5000] ;  /* 0x00500000b808783b */ /* 0x000eaa0000000200 */
[----:B------:R-:W-:Y:S01]  /*12510*/  HMMA.16816.F32.BF16 R36, R24, R70, R36 ;  /* 0x000000461824723c */ /* 0x000fe20000041824 */
[----:B------:R-:W-:-:S05]  /*12520*/  ISETP.GE.AND P2, PT, R23, R214, PT ;  /* 0x000000d61700720c */ /* 0x000fca0003f46270 */
[C---:B------:R-:W-:Y:S01]  /*12530*/  HMMA.16816.F32.BF16 R44, R16.reuse, R34, R44 ;  /* 0x00000022102c723c */ /* 0x040fe2000004182c */
[----:B------:R-:W-:Y:S02]  /*12540*/  ISETP.GE.AND P0, PT, R23, R216, PT ;  /* 0x000000d81700720c */ /* 0x000fe40003f06270 */
[----:B------:R-:W-:Y:S01]  /*12550*/  LOP3.LUT R0, R3, R4, RZ, 0xfc, !PT ;  /* 0x0000000403007212 */ /* 0x000fe200078efcff */
[C---:B------:R-:W-:Y:S01]  /*12560*/  VIADD R3, R23.reuse, 0x9 ;  /* 0x0000000917037836 */ /* 0x040fe20000000000 */
[C---:B------:R-:W-:Y:S01]  /*12570*/  ISETP.GE.OR P2, PT, R23.reuse, R212, !P2 ;  /* 0x000000d41700720c */ /* 0x040fe20005746670 */
[----:B-1----:R-:W-:Y:S01]  /*12580*/  HMMA.16816.F32.BF16 R40, R16, R12, R40 ;  /* 0x0000000c1028723c */ /* 0x002fe20000041828 */
[C---:B------:R-:W-:Y:S01]  /*12590*/  ISETP.GE.OR P0, PT, R23.reuse, R215, !P0 ;  /* 0x000000d71700720c */ /* 0x040fe20004706670 */
[----:B------:R-:W-:Y:S01]  /*125a0*/  VIADD R25, R23, 0x8 ;  /* 0x0000000817197836 */ /* 0x000fe20000000000 */
[----:B------:R-:W-:-:S04]  /*125b0*/  FSEL R50, R50, -INF , !P2 ;  /* 0xff80000032327808 */ /* 0x000fc80005000000 */
[----:B------:R-:W-:Y:S01]  /*125c0*/  VIADD R13, R23, 0x10 ;  /* 0x00000010170d7836 */ /* 0x000fe20000000000 */
[----:B------:R-:W-:Y:S02]  /*125d0*/  FSEL R32, R51, -INF , !P5 ;  /* 0xff80000033207808 */ /* 0x000fe40006800000 */
[----:B------:R-:W-:Y:S02]  /*125e0*/  FSEL R48, R48, -INF , !P0 ;  /* 0xff80000030307808 */ /* 0x000fe40004000000 */
[C---:B------:R-:W-:Y:S02]  /*125f0*/  ISETP.GE.AND P2, PT, R13.reuse, R216, PT ;  /* 0x000000d80d00720c */ /* 0x040fe40003f46270 */
[----:B------:R-:W-:Y:S02]  /*12600*/  ISETP.GE.AND P5, PT, R13, R214, PT ;  /* 0x000000d60d00720c */ /* 0x000fe40003fa6270 */
[C---:B------:R-:W-:Y:S02]  /*12610*/  ISETP.GE.AND P4, PT, R3.reuse, R216, PT ;  /* 0x000000d80300720c */ /* 0x040fe40003f86270 */
[----:B------:R-:W-:-:S02]  /*12620*/  ISETP.GE.AND P0, PT, R3, R214, PT ;  /* 0x000000d60300720c */ /* 0x000fc40003f06270 */
[----:B------:R-:W-:Y:S01]  /*12630*/  ISETP.GE.AND P1, PT, R25, R216, PT ;  /* 0x000000d81900720c */ /* 0x000fe20003f26270 */
[C---:B------:R-:W-:Y:S01]  /*12640*/  HMMA.16816.F32.BF16 R36, R16.reuse, R14, R36 ;  /* 0x0000000e1024723c */ /* 0x040fe20000041824 */
[CC--:B------:R-:W-:Y:S02]  /*12650*/  ISETP.GE.OR P2, PT, R13.reuse, R215.reuse, !P2 ;  /* 0x000000d70d00720c */ /* 0x0c0fe40005746670 */
[-C--:B------:R-:W-:Y:S02]  /*12660*/  ISETP.GE.OR P5, PT, R13, R212.reuse, !P5 ;  /* 0x000000d40d00720c */ /* 0x080fe40006fa6670 */
[CC--:B------:R-:W-:Y:S01]  /*12670*/  ISETP.GE.OR P4, PT, R3.reuse, R215.reuse, !P4 ;  /* 0x000000d70300720c */ /* 0x0c0fe20006786670 */
[----:B------:R-:W1:Y:S01]  /*12680*/  LDSM.16.M88.4 R12, [R184+0x5800] ;  /* 0x00580000b80c783b */ /* 0x000e620000000200 */
[----:B------:R-:W-:Y:S01]  /*12690*/  ISETP.GE.OR P0, PT, R3, R212, !P0 ;  /* 0x000000d40300720c */ /* 0x000fe20004706670 */
[----:B------:R-:W-:Y:S01]  /*126a0*/  VIADD R3, R23, 0x11 ;  /* 0x0000001117037836 */ /* 0x000fe20000000000 */
[----:B------:R-:W-:Y:S01]  /*126b0*/  ISETP.GE.OR P1, PT, R25, R215, !P1 ;  /* 0x000000d71900720c */ /* 0x000fe20004f26670 */
[----:B--2---:R-:W-:Y:S01]  /*126c0*/  HMMA.16816.F32.BF16 R72, R16, R8, R72 ;  /* 0x000000081048723c */ /* 0x004fe20000041848 */
[----:B------:R-:W-:Y:S01]  /*126d0*/  FSEL R34, R49, -INF , !P6 ;  /* 0xff80000031227808 */ /* 0x000fe20007000000 */
[----:B------:R-:W-:-:S04]  /*126e0*/  DEPBAR.LE SB0, 0x0 ;  /* 0x000080000000791a */ /* 0x000fc80000000000 */
[----:B------:R-:W-:Y:S02]  /*126f0*/  FSEL R44, R44, -INF , !P1 ;  /* 0xff8000002c2c7808 */ /* 0x000fe40004800000 */
[C---:B------:R-:W-:Y:S02]  /*12700*/  ISETP.GE.AND P6, PT, R3.reuse, R216, PT ;  /* 0x000000d80300720c */ /* 0x040fe40003fc6270 */
[-C--:B------:R-:W-:Y:S02]  /*12710*/  ISETP.GE.AND P1, PT, R3, R214.reuse, PT ;  /* 0x000000d60300720c */ /* 0x080fe40003f26270 */
[----:B------:R-:W-:Y:S02]  /*12720*/  ISETP.GE.AND P3, PT, R25, R214, PT ;  /* 0x000000d61900720c */ /* 0x000fe40003f66270 */
[C---:B------:R-:W-:Y:S02]  /*12730*/  ISETP.GE.OR P6, PT, R3.reuse, R215, !P6 ;  /* 0x000000d70300720c */ /* 0x040fe400077c6670 */
[-C--:B------:R-:W-:Y:S01]  /*12740*/  ISETP.GE.OR P1, PT, R3, R212.reuse, !P1 ;  /* 0x000000d40300720c */ /* 0x080fe20004f26670 */
[----:B------:R-:W-:Y:S01]  /*12750*/  VIADD R3, R23, 0x18 ;  /* 0x0000001817037836 */ /* 0x000fe20000000000 */
[----:B------:R-:W-:-:S02]  /*12760*/  ISETP.GE.OR P3, PT, R25, R212, !P3 ;  /* 0x000000d41900720c */ /* 0x000fc40005f66670 */
[----:B------:R-:W-:Y:S02]  /*12770*/  FSEL R30, R47, -INF , !P0 ;  /* 0xff8000002f1e7808 */ /* 0x000fe40004000000 */
[----:B------:R-:W-:Y:S02]  /*12780*/  FSEL R46, R46, -INF , !P3 ;  /* 0xff8000002e2e7808 */ /* 0x000fe40005800000 */
[C---:B------:R-:W-:Y:S02]  /*12790*/  ISETP.GE.AND P0, PT, R3.reuse, R216, PT ;  /* 0x000000d80300720c */ /* 0x040fe40003f06270 */
[C---:B------:R-:W-:Y:S01]  /*127a0*/  ISETP.GE.AND P3, PT, R3.reuse, R214, PT ;  /* 0x000000d60300720c */ /* 0x040fe20003f66270 */
[----:B------:R-:W-:Y:S01]  /*127b0*/  HMMA.16816.F32.BF16 R88, R16, R10, R88 ;  /* 0x0000000a1058723c */ /* 0x000fe20000041858 */
[C---:B------:R-:W-:Y:S02]  /*127c0*/  ISETP.GE.OR P0, PT, R3.reuse, R215, !P0 ;  /* 0x000000d70300720c */ /* 0x040fe40004706670 */
[----:B------:R-:W-:Y:S01]  /*127d0*/  ISETP.GE.OR P3, PT, R3, R212, !P3 ;  /* 0x000000d40300720c */ /* 0x000fe20005f66670 */
[----:B------:R-:W-:-:S02]  /*127e0*/  VIADD R3, R23, 0x21 ;  /* 0x0000002117037836 */ /* 0x000fc40000000000 */
[C---:B------:R-:W-:Y:S02]  /*127f0*/  VIADD R9, R23.reuse, 0x20 ;  /* 0x0000002017097836 */ /* 0x040fe40000000000 */
[----:B------:R-:W-:Y:S01]  /*12800*/  VIADD R25, R23, 0x19 ;  /* 0x0000001917197836 */ /* 0x000fe20000000000 */
[----:B------:R-:W-:Y:S02]  /*12810*/  FSEL R28, R41, -INF , !P6 ;  /* 0xff800000291c7808 */ /* 0x000fe40007000000 */
[----:B------:R-:W-:Y:S02]  /*12820*/  FSEL R24, R36, -INF , !P0 ;  /* 0xff80000024187808 */ /* 0x000fe40004000000 */
[----:B------:R-:W-:Y:S02]  /*12830*/  FSEL R22, R42, -INF , !P5 ;  /* 0xff8000002a167808 */ /* 0x000fe40006800000 */
[----:B------:R-:W-:Y:S02]  /*12840*/  FSEL R8, R43, -INF , !P1 ;  /* 0xff8000002b087808 */ /* 0x000fe40004800000 */
[----:B------:R-:W-:-:S02]  /*12850*/  ISETP.GE.AND P6, PT, R3, R216, PT ;  /* 0x000000d80300720c */ /* 0x000fc40003fc6270 */
[----:B------:R-:W-:Y:S02]  /*12860*/  ISETP.GE.AND P0, PT, R3, R214, PT ;  /* 0x000000d60300720c */ /* 0x000fe40003f06270 */
[----:B------:R-:W-:Y:S02]  /*12870*/  FSEL R52, R45, -INF , !P4 ;  /* 0xff8000002d347808 */ /* 0x000fe40006000000 */
[C---:B------:R-:W-:Y:S02]  /*12880*/  ISETP.GE.AND P1, PT, R9.reuse, R216, PT ;  /* 0x000000d80900720c */ /* 0x040fe40003f26270 */
[----:B------:R-:W-:Y:S02]  /*12890*/  ISETP.GE.AND P5, PT, R9, R214, PT ;  /* 0x000000d60900720c */ /* 0x000fe40003fa6270 */
[----:B------:R-:W-:Y:S02]  /*128a0*/  ISETP.GE.AND P4, PT, R25, R216, PT ;  /* 0x000000d81900720c */ /* 0x000fe40003f86270 */
[----:B------:R-:W-:-:S02]  /*128b0*/  ISETP.GE.OR P6, PT, R3, R215, !P6 ;  /* 0x000000d70300720c */ /* 0x000fc400077c6670 */
[-C--:B------:R-:W-:Y:S01]  /*128c0*/  ISETP.GE.OR P0, PT, R3, R212.reuse, !P0 ;  /* 0x000000d40300720c */ /* 0x080fe20004706670 */
[----:B------:R-:W-:Y:S01]  /*128d0*/  VIADD R3, R23, 0x29 ;  /* 0x0000002917037836 */ /* 0x000fe20000000000 */
[CC--:B------:R-:W-:Y:S02]  /*128e0*/  ISETP.GE.OR P1, PT, R9.reuse, R215.reuse, !P1 ;  /* 0x000000d70900720c */ /* 0x0c0fe40004f26670 */
[----:B------:R-:W-:Y:S01]  /*128f0*/  ISETP.GE.OR P5, PT, R9, R212, !P5 ;  /* 0x000000d40900720c */ /* 0x000fe20006fa6670 */
[----:B------:R-:W-:Y:S01]  /*12900*/  VIADD R9, R23, 0x28 ;  /* 0x0000002817097836 */ /* 0x000fe20000000000 */
[----:B------:R-:W-:Y:S02]  /*12910*/  ISETP.GE.OR P4, PT, R25, R215, !P4 ;  /* 0x000000d71900720c */ /* 0x000fe40006786670 */
[----:B------:R-:W-:Y:S02]  /*12920*/  FSEL R6, R38, -INF , !P3 ;  /* 0xff80000026067808 */ /* 0x000fe40005800000 */
[----:B------:R-:W-:-:S02]  /*12930*/  FSEL R160, R72, -INF , !P1 ;  /* 0xff80000048a07808 */ /* 0x000fc40004800000 */
[----:B------:R-:W-:Y:S02]  /*12940*/  FSEL R10, R37, -INF , !P4 ;  /* 0xff800000250a7808 */ /* 0x000fe40006000000 */
[C---:B------:R-:W-:Y:S02]  /*12950*/  ISETP.GE.AND P3, PT, R3.reuse, R216, PT ;  /* 0x000000d80300720c */ /* 0x040fe40003f66270 */
[----:B------:R-:W-:Y:S02]  /*12960*/  ISETP.GE.AND P1, PT, R3, R214, PT ;  /* 0x000000d60300720c */ /* 0x000fe40003f26270 */
[----:B------:R-:W-:Y:S01]  /*12970*/  ISETP.GE.AND P4, PT, R9, R216, PT ;  /* 0x000000d80900720c */ /* 0x000fe20003f86270 */
[----:B-1----:R-:W-:Y:S01]  /*12980*/  HMMA.16816.F32.BF16 R80, R16, R14, R80 ;  /* 0x0000000e1050723c */ /* 0x002fe20000041850 */
[CC--:B------:R-:W-:Y:S02]  /*12990*/  ISETP.GE.OR P3, PT, R3.reuse, R215.reuse, !P3 ;  /* 0x000000d70300720c */ /* 0x0c0fe40005f66670 */
[----:B------:R-:W-:Y:S01]  /*129a0*/  ISETP.GE.OR P1, PT, R3, R212, !P1 ;  /* 0x000000d40300720c */ /* 0x000fe20004f26670 */
[----:B------:R-:W-:Y:S01]  /*129b0*/  VIADD R3, R23, 0x31 ;  /* 0x0000003117037836 */ /* 0x000fe20000000000 */
[----:B------:R-:W-:-:S02]  /*129c0*/  ISETP.GE.OR P4, PT, R9, R215, !P4 ;  /* 0x000000d70900720c */ /* 0x000fc40006786670 */
[----:B------:R-:W-:Y:S02]  /*129d0*/  FSEL R26, R40, -INF , !P2 ;  /* 0xff800000281a7808 */ /* 0x000fe40005000000 */
[----:B------:R-:W-:Y:S01]  /*129e0*/  ISETP.GE.AND P2, PT, R25, R214, PT ;  /* 0x000000d61900720c */ /* 0x000fe20003f46270 */
[----:B------:R-:W-:Y:S01]  /*129f0*/  HMMA.16816.F32.BF16 R92, R16, R12, R92 ;  /* 0x0000000c105c723c */ /* 0x000fe2000004185c */
[----:B------:R-:W-:Y:S02]  /*12a00*/  FSEL R232, R73, -INF , !P6 ;  /* 0xff80000049e87808 */ /* 0x000fe40007000000 */
[----:B------:R-:W-:Y:S02]  /*12a10*/  FSEL R162, R88, -INF , !P4 ;  /* 0xff80000058a27808 */ /* 0x000fe40006000000 */
[C---:B------:R-:W-:Y:S02]  /*12a20*/  ISETP.GE.AND P6, PT, R3.reuse, R216, PT ;  /* 0x000000d80300720c */ /* 0x040fe40003fc6270 */
[----:B------:R-:W-:-:S02]  /*12a30*/  ISETP.GE.AND P4, PT, R3, R214, PT ;  /* 0x000000d60300720c */ /* 0x000fc40003f86270 */
[-C--:B------:R-:W-:Y:S02]  /*12a40*/  ISETP.GE.OR P2, PT, R25, R212.reuse, !P2 ;  /* 0x000000d41900720c */ /* 0x080fe40005746670 */
[C---:B------:R-:W-:Y:S02]  /*12a50*/  ISETP.GE.OR P6, PT, R3.reuse, R215, !P6 ;  /* 0x000000d70300720c */ /* 0x040fe400077c6670 */
[----:B------:R-:W-:Y:S01]  /*12a60*/  ISETP.GE.OR P4, PT, R3, R212, !P4 ;  /* 0x000000d40300720c */ /* 0x000fe20006786670 */
[----:B------:R-:W-:Y:S01]  /*12a70*/  VIADD R3, R23, 0x38 ;  /* 0x0000003817037836 */ /* 0x000fe20000000000 */
[----:B------:R-:W-:Y:S02]  /*12a80*/  FSEL R4, R39, -INF , !P2 ;  /* 0xff80000027047808 */ /* 0x000fe40005000000 */
[----:B------:R-:W-:Y:S02]  /*12a90*/  ISETP.GE.AND P2, PT, R9, R214, PT ;  /* 0x000000d60900720c */ /* 0x000fe40003f46270 */
[----:B------:R-:W-:-:S02]  /*12aa0*/  FSEL R174, R91, -INF , !P1 ;  /* 0xff8000005bae7808 */ /* 0x000fc40004800000 */
[----:B------:R-:W-:Y:S01]  /*12ab0*/  ISETP.GE.OR P2, PT, R9, R212, !P2 ;  /* 0x000000d40900720c */ /* 0x000fe20005746670 */
[----:B------:R-:W-:Y:S01]  /*12ac0*/  VIADD R9, R23, 0x30 ;  /* 0x0000003017097836 */ /* 0x000fe20000000000 */
[----:B------:R-:W-:Y:S02]  /*12ad0*/  ISETP.GE.AND P1, PT, R3, R214, PT ;  /* 0x000000d60300720c */ /* 0x000fe40003f26270 */
[----:B------:R-:W-:Y:S02]  /*12ae0*/  FSEL R228, R75, -INF , !P0 ;  /* 0xff8000004be47808 */ /* 0x000fe40004000000 */
[----:B------:R-:W-:Y:S02]  /*12af0*/  ISETP.GE.OR P1, PT, R3, R212, !P1 ;  /* 0x000000d40300720c */ /* 0x000fe40004f26670 */
[----:B------:R-:W-:Y:S02]  /*12b00*/  ISETP.GE.AND P0, PT, R9, R216, PT ;  /* 0x000000d80900720c */ /* 0x000fe40003f06270 */
[----:B------:R-:W-:Y:S01]  /*12b10*/  FSEL R170, R82, -INF , !P1 ;  /* 0xff80000052aa7808 */ /* 0x000fe20004800000 */
[----:B------:R-:W-:Y:S01]  /*12b20*/  VIADD R23, R23, 0x39 ;  /* 0x0000003917177836 */ /* 0x000fe20000000000 */
[----:B------:R-:W-:-:S02]  /*12b30*/  ISETP.GT.AND P1, PT, R208, R199, PT ;  /* 0x000000c7d000720c */ /* 0x000fc40003f24270 */
[----:B------:R-:W-:Y:S02]  /*12b40*/  ISETP.GE.OR P0, PT, R9, R215, !P0 ;  /* 0x000000d70900720c */ /* 0x000fe40004706670 */
[----:B------:R-:W-:Y:S02]  /*12b50*/  FSEL R164, R74, -INF , !P5 ;  /* 0xff8000004aa47808 */ /* 0x000fe40006800000 */
[----:B------:R-:W-:Y:S02]  /*12b60*/  FSEL R224, R92, -INF , !P0 ;  /* 0xff8000005ce07808 */ /* 0x000fe40004000000 */
[----:B------:R-:W-:Y:S02]  /*12b70*/  FSEL R226, R90, -INF , !P2 ;  /* 0xff8000005ae27808 */ /* 0x000fe40005000000 */
[----:B------:R-:W-:Y:S02]  /*12b80*/  FSEL R230, R89, -INF , !P3 ;  /* 0xff80000059e67808 */ /* 0x000fe40005800000 */
[----:B------:R-:W-:-:S02]  /*12b90*/  ISETP.GE.AND P0, PT, R23, R214, PT ;  /* 0x000000d61700720c */ /* 0x000fc40003f06270 */
[----:B------:R-:W-:Y:S02]  /*12ba0*/  ISETP.GE.AND P5, PT, R9, R214, PT ;  /* 0x000000d60900720c */ /* 0x000fe40003fa6270 */
[-C--:B------:R-:W-:Y:S02]  /*12bb0*/  ISETP.GE.AND P3, PT, R3, R216.reuse, PT ;  /* 0x000000d80300720c */ /* 0x080fe40003f66270 */
[C---:B------:R-:W-:Y:S02]  /*12bc0*/  ISETP.GE.AND P2, PT, R23.reuse, R216, PT ;  /* 0x000000d81700720c */ /* 0x040fe40003f46270 */
[-C--:B------:R-:W-:Y:S02]  /*12bd0*/  ISETP.GE.OR P0, PT, R23, R212.reuse, !P0 ;  /* 0x000000d41700720c */ /* 0x080fe40004706670 */
[----:B------:R-:W-:Y:S01]  /*12be0*/  FSEL R172, R95, -INF , !P4 ;  /* 0xff8000005fac7808 */ /* 0x000fe20006000000 */
[----:B------:R-:W-:Y:S01]  /*12bf0*/  BSSY B1, `(.L_x_7094) ;  /* 0x0000074000017945 */ /* 0x000fe20003800000 */
[----:B------:R-:W-:-:S02]  /*12c00*/  ISETP.GE.OR P5, PT, R9, R212, !P5 ;  /* 0x000000d40900720c */ /* 0x000fc40006fa6670 */
[-C--:B------:R-:W-:Y:S02]  /*12c10*/  ISETP.GE.OR P3, PT, R3, R215.reuse, !P3 ;  /* 0x000000d70300720c */ /* 0x080fe40005f66670 */
        /* <DEDUP_REMOVED lines=62> */
[----:B------:R-:W-:Y:S01]  /*13000*/  SEL R11, R2, R13, !P3 ;  /* 0x0000000d020b7207 */ /* 0x000fe20005800000 */
[----:B------:R-:W3:Y:S02]  /*13010*/  LD.E.64 R14, desc[UR6][R20.64+0x38] ;  /* 0x00003806140e7980 */ /* 0x000ee4000c101b00 */
        /* <DEDUP_REMOVED lines=15> */
[----:B------:R-:W-:Y:S02]  /*13110*/  IMAD R2, R18, R2, R9 ;  /* 0x0000000212027224 */ /* 0x000fe400078e0209 */
[----:B------:R-:W-:-:S03]  /*13120*/  IMAD.MOV.U32 R9, RZ, RZ, R16 ;  /* 0x000000ffff097224 */ /* 0x000fc600078e0010 */
[----:B------:R-:W-:Y:S01]  /*13130*/  IADD3 R12, R17, R2, RZ ;  /* 0x00000002110c7210 */ /* 0x000fe20007ffe0ff */
[----:B------:R-:W-:Y:S05]  /*13140*/  BRA `(.L_x_7098) ;  /* 0x00000000000c7947 */ /* 0x000fea0003800000 */
.L_x_7097:
[----:B------:R-:W2:Y:S02]  /*13150*/  LD.E R9, desc[UR6][R20.64+0x38] ;  /* 0x0000380614097980 */ /* 0x000ea4000c101900 */
[----:B--2---:R-:W-:-:S04]  /*13160*/  LEA R9, -R9, RZ, 0x6 ;  /* 0x000000ff09097211 */ /* 0x004fc800078e31ff */
[----:B------:R-:W-:Y:S02]  /*13170*/  SHF.R.S32.HI R12, RZ, 0x1f, R9 ;  /* 0x0000001fff0c7819 */ /* 0x000fe40000011409 */
.L_x_7098:
[----:B------:R-:W-:Y:S05]  /*13180*/  BSYNC B0 ;  /* 0x0000000000007941 */ /* 0x000fea0003800000 */
.L_x_7096:
        /* <DEDUP_REMOVED lines=26> */
.L_x_7095:
[----:B------:R-:W-:Y:S05]  /*13330*/  BSYNC B1 ;  /* 0x0000000000017941 */ /* 0x000fea0003800000 */
.L_x_7094:
        /* <DEDUP_REMOVED lines=47> */
[----:B------:R-:W4:Y:S04]  /*13630*/  LDSM.16.MT88.4 R80, [R197+0x10000] ;  /* 0x01000000c550783b */ /* 0x000f280000004200 */
        /* <DEDUP_REMOVED lines=26> */
[-CC-:B------:R-:W-:Y:S01]  /*137e0*/  FFMA.FTZ R153, R26, R168.reuse, -R175.reuse ;  /* 0x000000a81a997223 */ /* 0x180fe200000108af */
[----:B------:R-:W1:Y:S01]  /*137f0*/  LDSM.16.MT88.4 R8, [R198+0xe800] ;  /* 0x00e80000c608783b */ /* 0x000e620000004200 */
[-CC-:B------:R-:W-:Y:S01]  /*13800*/  FFMA.FTZ R150, R28, R168.reuse, -R175.reuse ;  /* 0x000000a81c967223 */ /* 0x180fe200000108af */
[-C--:B------:R-:W-:Y:S01]  /*13810*/  FFMA.FTZ R149, R24, R168.reuse, -R175 ;  /* 0x000000a818957223 */ /* 0x080fe200000108af */
[-CC-:B------:R-:W-:Y:S01]  /*13820*/  FFMA.FTZ R151, R22, R168.reuse, -R167.reuse ;  /* 0x000000a816977223 */ /* 0x180fe200000108a7 */
[-CC-:B------:R-:W-:Y:S01]  /*13830*/  FFMA.FTZ R139, R6, R168.reuse, -R167.reuse ;  /* 0x000000a8068b7223 */ /* 0x180fe200000108a7 */
[----:B------:R-:W2:Y:S01]  /*13840*/  MUFU.EX2 R156, R156 ;  /* 0x0000009c009c7308 */ /* 0x000ea20000000800 */
[-C--:B------:R-:W-:Y:S01]  /*13850*/  FFMA.FTZ R2, R4, R168.reuse, -R167 ;  /* 0x000000a804027223 */ /* 0x080fe200000108a7 */
[----:B------:R-:W3:Y:S01]  /*13860*/  LDSM.16.MT88.4 R20, [R196+0xe800] ;  /* 0x00e80000c414783b */ /* 0x000ee20000004200 */
[-CC-:B------:R-:W-:Y:S01]  /*13870*/  FFMA.FTZ R160, R160, R168.reuse, -R175.reuse ;  /* 0x000000a8a0a07223 */ /* 0x180fe200000108af */
[-CC-:B------:R-:W-:Y:S01]  /*13880*/  FFMA.FTZ R163, R232, R168.reuse, -R175.reuse ;  /* 0x000000a8e8a37223 */ /* 0x180fe200000108af */
[-CC-:B------:R-:W-:Y:S01]  /*13890*/  FFMA.FTZ R162, R162, R168.reuse, -R175.reuse ;  /* 0x000000a8a2a27223 */ /* 0x180fe200000108af */
[----:B------:R-:W-:Y:S01]  /*138a0*/  LDSM.16.MT88.4 R48, [R197+0xe000] ;  /* 0x00e00000c530783b */ /* 0x000fe20000004200 */
        /* <DEDUP_REMOVED lines=9> */
[----:B------:R-:W5:Y:S01]  /*13940*/  MUFU.EX2 R152, R152 ;  /* 0x0000009800987308 */ /* 0x000f620000000800 */
        /* <DEDUP_REMOVED lines=49> */
[----:B----4-:R-:W-:Y:S01]  /*13c60*/  HMMA.16816.F32.BF16 R76, R96, R80, RZ ;  /* 0x00000050604c723c */ /* 0x010fe200000418ff */
        /* <DEDUP_REMOVED lines=8> */
[----:B------:R-:W4:Y:S02]  /*13cf0*/  LDSM.16.MT88.4 R12, [R198+0x10800] ;  /* 0x01080000c60c783b */ /* 0x000f240000004200 */
        /* <DEDUP_REMOVED lines=9> */
[C---:B---3--:R-:W-:Y:S05]  /*13d90*/  HMMA.16816.F32.BF16 R52, R4.reuse, R20, R52 ;  /* 0x000000140434723c */ /* 0x048fea0000041834 */
[----:B------:R-:W3:Y:S01]  /*13da0*/  MUFU.EX2 R174, R174 ;  /* 0x000000ae00ae7308 */ /* 0x000ee20000000800 */
[C---:B------:R-:W-:Y:S01]  /*13db0*/  HMMA.16816.F32.BF16 R56, R4.reuse, R22, R56 ;  /* 0x000000160438723c */ /* 0x040fe20000041838 */
[----:B------:R-:W2:Y:S05]  /*13dc0*/  LDSM.16.MT88.4 R20, [R196+0x10800] ;  /* 0x01080000c414783b */ /* 0x000eaa0000004200 */
[C---:B------:R-:W-:Y:S01]  /*13dd0*/  HMMA.16816.F32.BF16 R60, R4.reuse, R16, R60 ;  /* 0x00000010043c723c */ /* 0x040fe2000004183c */
[----:B------:R-:W-:Y:S05]  /*13de0*/  MUFU.EX2 R217, R217 ;  /* 0x000000d900d97308 */ /* 0x000fea0000000800 */
[----:B------:R-:W-:Y:S01]  /*13df0*/  HMMA.16816.F32.BF16 R64, R4, R18, R64 ;  /* 0x000000120440723c */ /* 0x000fe20000041840 */
[----:B------:R-:W5:Y:S02]  /*13e00*/  LDSM.16.MT88.4 R16, [R195+0x10800] ;  /* 0x01080000c310783b */ /* 0x000f640000004200 */
[----:B------:R-:W3:Y:S03]  /*13e10*/  MUFU.EX2 R222, R222 ;  /* 0x000000de00de7308 */ /* 0x000ee60000000800 */
[----:B------:R-:W-:Y:S05]  /*13e20*/  HMMA.16816.F32.BF16 R108, R96, R110, RZ ;  /* 0x0000006e606c723c */ /* 0x000fea00000418ff */
[----:B------:R-:W-:Y:S01]  /*13e30*/  MUFU.EX2 R219, R219 ;  /* 0x000000db00db7308 */ /* 0x000fe20000000800 */
[C---:B----4-:R-:W-:Y:S06]  /*13e40*/  HMMA.16816.F32.BF16 R68, R4.reuse, R12, R68 ;  /* 0x0000000c0444723c */ /* 0x050fec0000041844 */
[C---:B------:R-:W-:Y:S01]  /*13e50*/  HMMA.16816.F32.BF16 R72, R4.reuse, R14, R72 ;  /* 0x0000000e0448723c */ /* 0x040fe20000041848 */
[----:B------:R-:W4:Y:S01]  /*13e60*/  LDSM.16.MT88.4 R12, [R196+0xd000] ;  /* 0x00d00000c40c783b */ /* 0x000f220000004200 */
        /* <DEDUP_REMOVED lines=43> */
[----:B---3--:R-:W-:Y:S01]  /*14120*/  F2FP.BF16.F32.PACK_AB R7, R174, R171 ;  /* 0x000000abae07723e */ /* 0x008fe200000010ff */
[----:B------:R-:W-:-:S02]  /*14130*/  FADD.FTZ R164, R169, R164 ;  /* 0x000000a4a9a47221 */ /* 0x000fc40000010000 */
[----:B------:R-:W-:Y:S02]  /*14140*/  FADD.FTZ R162, R162, R163 ;  /* 0x000000a3a2a27221 */ /* 0x000fe40000010000 */
[----:B------:R-:W-:Y:S02]  /*14150*/  FADD.FTZ R171, R171, R164 ;  /* 0x000000a4abab7221 */ /* 0x000fe40000010000 */
[----:B----4-:R-:W-:Y:S01]  /*14160*/  HMMA.16816.F32.BF16 R112, R4, R12, R112 ;  /* 0x0000000c0470723c */ /* 0x010fe20000041870 */
        /* <DEDUP_REMOVED lines=155> */
.L_x_7101:
[----:B--2---:R-:W-:Y:S02]  /*14b20*/  R2UR UR4, R218 ;  /* 0x00000000da0472ca */ /* 0x004fe400000e0000 */
[----:B------:R-:W-:-:S13]  /*14b30*/  R2UR UR5, R219 ;  /* 0x00000000db0572ca */ /* 0x000fda00000e0000 */
[----:B-1----:R-:W2:Y:S02]  /*14b40*/  LD.E R2, desc[UR4][R240.64+0x40] ;  /* 0x00004004f0027980 */ /* 0x002ea4000c101900 */
[----:B--2---:R-:W-:-:S05]  /*14b50*/  IMAD.U32 R2, R2, -0x40, RZ ;  /* 0xffffffc002027824 */ /* 0x004fca00078e00ff */
[----:B------:R-:W-:Y:S02]  /*14b60*/  SHF.R.S32.HI R0, RZ, 0x1f, R2 ;  /* 0x0000001fff007819 */ /* 0x000fe40000011402 */
.L_x_7102:
[----:B------:R-:W-:Y:S05]  /*14b70*/  BSYNC B0 ;  /* 0x0000000000007941 */ /* 0x000fea0003800000 */
.L_x_7100:
[----:B------:R-:W-:Y:S01]  /*14b80*/  LEA R202, P1, R2, R202, 0x1 ;  /* 0x000000ca02ca7211 */ /* 0x000fe200078208ff */
[----:B------:R-:W-:Y:S01]  /*14b90*/  IMAD.SHL.U32 R5, R136, 0x20, RZ ;  /* 0x0000002088057824 */ /* 0x000fe200078e00ff */
[----:B------:R-:W-:Y:S01]  /*14ba0*/  R2UR UR12, R218 ;  /* 0x00000000da0c72ca */ /* 0x000fe200000e0000 */
[----:B------:R-:W-:Y:S01]  /*14bb0*/  IMAD R133, R208, 0x40, R133 ;  /* 0x00000040d0857824 */ /* 0x000fe200078e0285 */
[----:B------:R-:W-:Y:S01]  /*14bc0*/  LEA.HI.X R203, R2, R203, R0, 0x1, P1 ;  /* 0x000000cb02cb7211 */ /* 0x000fe200008f0c00 */
[----:B------:R-:W-:Y:S01]  /*14bd0*/  BSSY B1, `(.L_x_7103) ;  /* 0x00001b1000017945 */ /* 0x000fe20003800000 */
        /* <DEDUP_REMOVED lines=32> */
[----:B------:R-:W-:Y:S01]  /*14de0*/  LDGSTS.E.BYPASS.LTC128B.128 [R213+0xd000], desc[UR18][R8.64] ;  /* 0x0d00000008d57fae */ /* 0x000fe2000b901d52 */
[----:B------:R-:W-:-:S03]  /*14df0*/  ISETP.GE.AND P5, PT, R133, R214, PT ;  /* 0x000000d68500720c */ /* 0x000fc60003fa6270 */
[----:B------:R-:W-:Y:S01]  /*14e00*/  IMAD.X R11, R0, 0x1, R9, P1 ;  /* 0x00000001000b7824 */ /* 0x000fe200008e0609 */
[C---:B------:R-:W-:Y:S01]  /*14e10*/  ISETP.GE.AND P1, PT, R133.reuse, R216, PT ;  /* 0x000000d88500720c */ /* 0x040fe20003f26270 */
[----:B------:R-:W-:Y:S01]  /*14e20*/  LDGSTS.E.BYPASS.LTC128B.128 [R213+0xf000], desc[UR16][R8.64+0x80] ;  /* 0x0f00008008d57fae */ /* 0x000fe2000b901d50 */
[C---:B------:R-:W-:Y:S02]  /*14e30*/  ISETP.GE.OR P5, PT, R133.reuse, R212, !P5 ;  /* 0x000000d48500720c */ /* 0x040fe40006fa6670 */
[C---:B------:R-:W-:Y:S01]  /*14e40*/  ISETP.GE.OR P1, PT, R133.reuse, R215, !P1 ;  /* 0x000000d78500720c */ /* 0x040fe20004f26670 */
        /* <DEDUP_REMOVED lines=17> */
[----:B------:R-:W-:Y:S01]  /*14f60*/  LDSM.16.M88.4 R20, [R188+0x6800] ;  /* 0x00680000bc14783b */ /* 0x000fe20000000200 */
[C---:B------:R-:W-:Y:S03]  /*14f70*/  HMMA.16816.F32.BF16 R12, R228.reuse, R14, RZ ;  /* 0x0000000ee40c723c */ /* 0x040fe600000418ff */
[----:B------:R-:W-:Y:S03]  /*14f80*/  LDSM.16.M88.4 R172, [R185] ;  /* 0x00000000b9ac783b */ /* 0x000fe60000000200 */
[C---:B-1----:R-:W-:Y:S01]  /*14f90*/  HMMA.16816.F32.BF16 R160, R228.reuse, R156, RZ ;  /* 0x0000009ce4a0723c */ /* 0x042fe200000418ff */
[----:B--2---:R-:W-:Y:S04]  /*14fa0*/  LDSM.16.M88.4 R8, [R188+0x7000] ;  /* 0x00700000bc08783b */ /* 0x004fe80000000200 */
[----:B------:R-:W-:Y:S01]  /*14fb0*/  LDSM.16.M88.4 R232, [R188+0x7800] ;  /* 0x00780000bce8783b */ /* 0x000fe20000000200 */
[----:B------:R-:W-:Y:S03]  /*14fc0*/  HMMA.16816.F32.BF16 R156, R228, R158, RZ ;  /* 0x0000009ee49c723c */ /* 0x000fe600000418ff */
[----:B------:R-:W-:Y:S03]  /*14fd0*/  LDSM.16.M88.4 R236, [R184+0x1800] ;  /* 0x00180000b8ec783b */ /* 0x000fe60000000200 */
[----:B------:R-:W-:Y:S01]  /*14fe0*/  HMMA.16816.F32.BF16 R16, R24, R4, R16 ;  /* 0x000000041810723c */ /* 0x000fe20000041810 */
[----:B------:R-:W0:Y:S05]  /*14ff0*/  LDGDEPBAR ;  /* 0x00000000000079af */ /* 0x000e2a0000000000 */
[C---:B----4-:R-:W-:Y:S06]  /*15000*/  HMMA.16816.F32.BF16 R152, R228.reuse, R148, RZ ;  /* 0x00000094e498723c */ /* 0x050fec00000418ff */
[----:B------:R-:W-:Y:S06]  /*15010*/  HMMA.16816.F32.BF16 R148, R228, R150, RZ ;  /* 0x00000096e494723c */ /* 0x000fec00000418ff */
[----:B------:R-:W-:Y:S01]  /*15020*/  HMMA.16816.F32.BF16 R12, R24, R6, R12 ;  /* 0x00000006180c723c */ /* 0x000fe2000004180c */
[----:B------:R-:W1:Y:S05]  /*15030*/  LDSM.16.M88.4 R4, [R184] ;  /* 0x00000000b804783b */ /* 0x000e6a0000000200 */
[----:B-----5:R-:W-:Y:S06]  /*15040*/  HMMA.16816.F32.BF16 R16, R164, R28, R16 ;  /* 0x0000001ca410723c */ /* 0x020fec0000041810 */
[----:B------:R-:W-:Y:S06]  /*15050*/  HMMA.16816.F32.BF16 R144, R228, R168, RZ ;  /* 0x000000a8e490723c */ /* 0x000fec00000418ff */
[C---:B------:R-:W-:Y:S06]  /*15060*/  HMMA.16816.F32.BF16 R160, R24.reuse, R140, R160 ;  /* 0x0000008c18a0723c */ /* 0x040fec00000418a0 */
[----:B------:R-:W-:Y:S01]  /*15070*/  HMMA.16816.F32.BF16 R156, R24, R142, R156 ;  /* 0x0000008e189c723c */ /* 0x000fe2000004189c */
[----:B------:R-:W-:Y:S05]  /*15080*/  LDSM.16.M88.4 R140, [R184+0x800] ;  /* 0x00080000b88c783b */ /* 0x000fea0000000200 */
[----:B------:R-:W-:Y:S01]  /*15090*/  HMMA.16816.F32.BF16 R228, R228, R170, RZ ;  /* 0x000000aae4e4723c */ /* 0x000fe200000418ff */
[----:B------:R-:W-:Y:S05]  /*150a0*/  LDSM.16.M88.4 R168, [R194+0x2000] ;  /* 0x00200000c2a8783b */ /* 0x000fea0000000200 */
[C---:B------:R-:W-:Y:S06]  /*150b0*/  HMMA.16816.F32.BF16 R152, R24.reuse, R32, R152 ;  /* 0x000000201898723c */ /* 0x040fec0000041898 */
[----:B------:R-:W-:Y:S01]  /*150c0*/  HMMA.16816.F32.BF16 R148, R24, R34, R148 ;  /* 0x000000221894723c */ /* 0x000fe20000041894 */
[----:B------:R-:W-:Y:S05]  /*150d0*/  LDSM.16.M88.4 R32, [R184+0x1000] ;  /* 0x00100000b820783b */ /* 0x000fea0000000200 */
[----:B------:R-:W-:Y:S01]  /*150e0*/  HMMA.16816.F32.BF16 R12, R164, R30, R12 ;  /* 0x0000001ea40c723c */ /* 0x000fe2000004180c */
[----:B------:R-:W2:Y:S05]  /*150f0*/  LDSM.16.M88.4 R28, [R193+0x8000] ;  /* 0x00800000c11c783b */ /* 0x000eaa0000000200 */
[----:B-1----:R-:W-:Y:S06]  /*15100*/  HMMA.16816.F32.BF16 R16, R224, R4, R16 ;  /* 0x00000004e010723c */ /* 0x002fec0000041810 */
        /* <DEDUP_REMOVED lines=9> */
[----:B------:R-:W-:Y:S05]  /*151a0*/  LDSM.16.M88.4 R8, [R193+0x9000] ;  /* 0x00900000c108783b */ /* 0x000fea0000000200 */
[----:B------:R-:W-:Y:S01]  /*151b0*/  HMMA.16816.F32.BF16 R12, R224, R6, R12 ;  /* 0x00000006e00c723c */ /* 0x000fe2000004180c */
[----:B------:R-:W1:Y:S05]  /*151c0*/  LDSM.16.M88.4 R4, [R183] ;  /* 0x00000000b704783b */ /* 0x000e6a0000000200 */
[----:B--2---:R-:W-:Y:S06]  /*151d0*/  HMMA.16816.F32.BF16 R16, R168, R28, R16 ;  /* 0x0000001ca810723c */ /* 0x004fec0000041810 */
[C---:B------:R-:W-:Y:S06]  /*151e0*/  HMMA.16816.F32.BF16 R160, R224.reuse, R140, R160 ;  /* 0x0000008ce0a0723c */ /* 0x040fec00000418a0 */
[----:B------:R-:W-:Y:S01]  /*151f0*/  HMMA.16816.F32.BF16 R156, R224, R142, R156 ;  /* 0x0000008ee09c723c */ /* 0x000fe2000004189c */
[----:B------:R-:W-:Y:S05]  /*15200*/  LDSM.16.M88.4 R140, [R181] ;  /* 0x00000000b58c783b */ /* 0x000fea0000000200 */
[C---:B------:R-:W-:Y:S06]  /*15210*/  HMMA.16816.F32.BF16 R144, R164.reuse, R232, R144 ;  /* 0x000000e8a490723c */ /* 0x040fec0000041890 */
[----:B------:R-:W-:Y:S01]  /*15220*/  HMMA.16816.F32.BF16 R228, R164, R234, R228 ;  /* 0x000000eaa4e4723c */ /* 0x000fe200000418e4 */
[----:B------:R-:W-:Y:S04]  /*15230*/  LDSM.16.M88.4 R232, [R190+0x2000] ;  /* 0x00200000bee8783b */ /* 0x000fe80000000200 */
[----:B------:R-:W-:Y:S01]  /*15240*/  LDSM.16.M88.4 R164, [R182] ;  /* 0x00000000b6a4783b */ /* 0x000fe20000000200 */
[C---:B------:R-:W-:Y:S06]  /*15250*/  HMMA.16816.F32.BF16 R152, R224.reuse, R32, R152 ;  /* 0x00000020e098723c */ /* 0x040fec0000041898 */
[----:B------:R-:W-:Y:S01]  /*15260*/  HMMA.16816.F32.BF16 R148, R224, R34, R148 ;  /* 0x00000022e094723c */ /* 0x000fe20000041894 */
[----:B------:R-:W2:Y:S05]  /*15270*/  LDSM.16.M88.4 R32, [R188+0x8000] ;  /* 0x00800000bc20783b */ /* 0x000eaa0000000200 */
[----:B------:R-:W-:Y:S01]  /*15280*/  HMMA.16816.F32.BF16 R12, R168, R30, R12 ;  /* 0x0000001ea80c723c */ /* 0x000fe2000004180c */
[----:B------:R-:W-:Y:S05]  /*15290*/  LDSM.16.M88.4 R28, [R180] ;  /* 0x00000000b41c783b */ /* 0x000fea0000000200 */
        /* <DEDUP_REMOVED lines=19> */
[----:B------:R-:W-:Y:S05]  /*153d0*/  LDSM.16.M88.4 R140, [R194+0x4000] ;  /* 0x00400000c28c783b */ /* 0x000fea0000000200 */
[----:B------:R-:W-:Y:S01]  /*153e0*/  HMMA.16816.F32.BF16 R12, R232, R34, R12 ;  /* 0x00000022e80c723c */ /* 0x000fe2000004180c */
[----:B------:R-:W2:Y:S05]  /*153f0*/  LDSM.16.M88.4 R32, [R193+0xa000] ;  /* 0x00a00000c120783b */ /* 0x000eaa0000000200 */
[C---:B------:R-:W-:Y:S06]  /*15400*/  HMMA.16816.F32.BF16 R144, R168.reuse, R172, R144 ;  /* 0x000000aca890723c */ /* 0x040fec0000041890 */
[----:B------:R-:W-:Y:S01]  /*15410*/  HMMA.16816.F32.BF16 R228, R168, R174, R228 ;  /* 0x000000aea8e4723c */ /* 0x000fe200000418e4 */
[----:B------:R-:W3:Y:S04]  /*15420*/  LDSM.16.M88.4 R172, [R184+0x2800] ;  /* 0x00280000b8ac783b */ /* 0x000ee80000000200 */
[----:B------:R-:W-:Y:S01]  /*15430*/  LDSM.16.M88.4 R168, [R184+0x3000] ;  /* 0x00300000b8a8783b */ /* 0x000fe20000000200 */
        /* <DEDUP_REMOVED lines=9> */
[C---:B------:R-:W-:Y:S06]  /*154d0*/  HMMA.16816.F32.BF16 R144, R24.reuse, R28, R144 ;  /* 0x0000001c1890723c */ /* 0x040fec0000041890 */
[----:B------:R-:W-:Y:S01]  /*154e0*/  HMMA.16816.F32.BF16 R228, R24, R30, R228 ;  /* 0x0000001e18e4723c */ /* 0x000fe200000418e4 */
[----:B------:R-:W4:Y:S04]  /*154f0*/  LDSM.16.M88.4 R28, [R193+0xa800] ;  /* 0x00a80000c11c783b */ /* 0x000f280000000200 */
[----:B------:R-:W-:Y:S01]  /*15500*/  LDSM.16.M88.4 R24, [R193+0xb000] ;  /* 0x00b00000c118783b */ /* 0x000fe20000000200 */
[----:B--2---:R-:W-:Y:S06]  /*15510*/  HMMA.16816.F32.BF16 R16, R140, R32, R16 ;  /* 0x000000208c10723c */ /* 0x004fec0000041810 */
[C---:B---3--:R-:W-:Y:S06]  /*15520*/  HMMA.16816.F32.BF16 R160, R224.reuse, R172, R160 ;  /* 0x000000ace0a0723c */ /* 0x048fec00000418a0 */
[----:B------:R-:W-:Y:S06]  /*15530*/  HMMA.16816.F32.BF16 R156, R224, R174, R156 ;  /* 0x000000aee09c723c */ /* 0x000fec000004189c */
[----:B------:R-:W-:Y:S01]  /*15540*/  HMMA.16816.F32.BF16 R172, R140, R34, R12 ;  /* 0x000000228cac723c */ /* 0x000fe2000004180c */
[----:B------:R-:W-:Y:S04]  /*15550*/  LDSM.16.M88.4 R32, [R190+0x4000] ;  /* 0x00400000be20783b */ /* 0x000fe80000000200 */
[----:B------:R-:W2:Y:S01]  /*15560*/  LDSM.16.M88.4 R12, [R188+0xa000] ;  /* 0x00a00000bc0c783b */ /* 0x000ea20000000200 */
[C---:B------:R-:W-:Y:S06]  /*15570*/  HMMA.16816.F32.BF16 R144, R232.reuse, R236, R144 ;  /* 0x000000ece890723c */ /* 0x040fec0000041890 */
[----:B------:R-:W-:Y:S01]  /*15580*/  HMMA.16816.F32.BF16 R228, R232, R238, R228 ;  /* 0x000000eee8e4723c */ /* 0x000fe200000418e4 */
[----:B------:R-:W-:Y:S05]  /*15590*/  LDSM.16.M88.4 R232, [R177] ;  /* 0x00000000b1e8783b */ /* 0x000fea0000000200 */
[----:B-1----:R-:W-:Y:S06]  /*155a0*/  HMMA.16816.F32.BF16 R16, R8, R4, R16 ;  /* 0x000000040810723c */ /* 0x002fec0000041810 */
[C---:B----4-:R-:W-:Y:S06]  /*155b0*/  HMMA.16816.F32.BF16 R160, R140.reuse, R28, R160 ;  /* 0x0000001c8ca0723c */ /* 0x050fec00000418a0 */
[----:B------:R-:W-:Y:S01]  /*155c0*/  HMMA.16816.F32.BF16 R156, R140, R30, R156 ;  /* 0x0000001e8c9c723c */ /* 0x000fe2000004189c */
[----:B------:R-:W-:Y:S05]  /*155d0*/  LDSM.16.M88.4 R28, [R189+0x4000] ;  /* 0x00400000bd1c783b */ /* 0x000fea0000000200 */
[----:B------:R-:W-:Y:S01]  /*155e0*/  HMMA.16816.F32.BF16 R172, R8, R6, R172 ;  /* 0x0000000608ac723c */ /* 0x000fe200000418ac */
[----:B------:R-:W1:Y:S05]  /*155f0*/  LDSM.16.M88.4 R4, [R184+0x4000] ;  /* 0x00400000b804783b */ /* 0x000e6a0000000200 */
[C---:B------:R-:W-:Y:S06]  /*15600*/  HMMA.16816.F32.BF16 R152, R224.reuse, R168, R152 ;  /* 0x000000a8e098723c */ /* 0x040fec0000041898 */
[C---:B------:R-:W-:Y:S01]  /*15610*/  HMMA.16816.F32.BF16 R148, R224.reuse, R170, R148 ;  /* 0x000000aae094723c */ /* 0x040fe20000041894 */
[----:B------:R-:W3:Y:S05]  /*15620*/  LDSM.16.M88.4 R168, [R178] ;  /* 0x00000000b2a8783b */ /* 0x000eea0000000200 */
[C---:B------:R-:W-:Y:S06]  /*15630*/  HMMA.16816.F32.BF16 R144, R224.reuse, R164, R144 ;  /* 0x000000a4e090723c */ /* 0x040fec0000041890 */
[----:B------:R-:W-:Y:S01]  /*15640*/  HMMA.16816.F32.BF16 R228, R224, R166, R228 ;  /* 0x000000a6e0e4723c */ /* 0x000fe200000418e4 */
[----:B------:R-:W4:Y:S04]  /*15650*/  LDSM.16.M88.4 R164, [R176] ;  /* 0x00000000b0a4783b */ /* 0x000f280000000200 */
[----:B------:R-:W-:Y:S01]  /*15660*/  LDSM.16.M88.4 R224, [R188+0xb000] ;  /* 0x00b00000bce0783b */ /* 0x000fe20000000200 */
[----:B--2---:R-:W-:Y:S06]  /*15670*/  HMMA.16816.F32.BF16 R16, R32, R12, R16 ;  /* 0x0000000c2010723c */ /* 0x004fec0000041810 */
[----:B------:R-:W-:Y:S01]  /*15680*/  HMMA.16816.F32.BF16 R152, R140, R24, R152 ;  /* 0x000000188c98723c */ /* 0x000fe20000041898 */
[----:B------:R-:W-:-:S05]  /*15690*/  VIADD R13, R133, 0x19 ;  /* 0x00000019850d7836 */ /* 0x000fca0000000000 */
[C---:B------:R-:W-:Y:S01]  /*156a0*/  HMMA.16816.F32.BF16 R148, R140.reuse, R26, R148 ;  /* 0x0000001a8c94723c */ /* 0x040fe20000041894 */
[----:B------:R-:W2:Y:S05]  /*156b0*/  LDSM.16.M88.4 R24, [R188+0xa800] ;  /* 0x00a80000bc18783b */ /* 0x000eaa0000000200 */
[----:B------:R-:W-:Y:S06]  /*156c0*/  HMMA.16816.F32.BF16 R144, R140, R20, R144 ;  /* 0x000000148c90723c */ /* 0x000fec0000041890 */
[----:B------:R-:W-:Y:S06]  /*156d0*/  HMMA.16816.F32.BF16 R172, R32, R14, R172 ;  /* 0x0000000e20ac723c */ /* 0x000fec00000418ac */
[----:B------:R-:W-:Y:S01]  /*156e0*/  HMMA.16816.F32.BF16 R228, R140, R22, R228 ;  /* 0x000000168ce4723c */ /* 0x000fe200000418e4 */
[----:B------:R-:W5:Y:S04]  /*156f0*/  LDSM.16.M88.4 R20, [R188+0xb800] ;  /* 0x00b80000bc14783b */ /* 0x000f680000000200 */
[----:B------:R-:W5:Y:S01]  /*15700*/  LDSM.16.M88.4 R140, [R184+0x4800] ;  /* 0x00480000b88c783b */ /* 0x000f620000000200 */
[----:B-1----:R-:W-:Y:S06]  /*15710*/  HMMA.16816.F32.BF16 R16, R28, R4, R16 ;  /* 0x000000041c10723c */ /* 0x002fec0000041810 */
[----:B---3--:R-:W-:Y:S01]  /*15720*/  HMMA.16816.F32.BF16 R160, R8, R168, R160 ;  /* 0x000000a808a0723c */ /* 0x008fe200000418a0 */
[----:B------:R-:W-:-:S05]  /*15730*/  VIADD R5, R133, 0x1 ;  /* 0x0000000185057836 */ /* 0x000fca0000000000 */
[----:B----4-:R-:W-:Y:S01]  /*15740*/  HMMA.16816.F32.BF16 R144, R8, R164, R144 ;  /* 0x000000a40890723c */ /* 0x010fe20000041890 */
[C---:B------:R-:W-:Y:S02]  /*15750*/  ISETP.GE.AND P4, PT, R5.reuse, R216, PT ;  /* 0x000000d80500720c */ /* 0x040fe40003f86270 */
[C---:B------:R-:W-:Y:S02]  /*15760*/  ISETP.GE.AND P3, PT, R5.reuse, R214, PT ;  /* 0x000000d60500720c */ /* 0x040fe40003f66270 */
[C---:B------:R-:W-:Y:S01]  /*15770*/  ISETP.GE.OR P4, PT, R5.reuse, R215, !P4 ;  /* 0x000000d70500720c */ /* 0x040fe20006786670 */
[----:B------:R-:W-:Y:S01]  /*15780*/  HMMA.16816.F32.BF16 R172, R28, R6, R172 ;  /* 0x000000061cac723c */ /* 0x000fe200000418ac */
[----:B------:R-:W-:Y:S01]  /*15790*/  ISETP.GE.OR P3, PT, R5, R212, !P3 ;  /* 0x000000d40500720c */ /* 0x000fe20005f66670 */
[----:B------:R-:W-:-:S04]  /*157a0*/  VIADD R5, R133, 0x9 ;  /* 0x0000000985057836 */ /* 0x000fc80000000000 */
[C---:B------:R-:W-:Y:S01]  /*157b0*/  HMMA.16816.F32.BF16 R156, R8.reuse, R170, R156 ;  /* 0x000000aa089c723c */ /* 0x040fe2000004189c */
[----:B------:R-:W-:Y:S01]  /*157c0*/  VIADD R7, R133, 0x8 ;  /* 0x0000000885077836 */ /* 0x000fe20000000000 */
[----:B------:R-:W-:Y:S02]  /*157d0*/  FSEL R16, R16, -INF , !P1 ;  /* 0xff80000010107808 */ /* 0x000fe40004800000 */
[----:B------:R-:W-:Y:S02]  /*157e0*/  FSEL R0, R17, -INF , !P4 ;  /* 0xff80000011007808 */ /* 0x000fe40006000000 */
[C---:B------:R-:W-:Y:S01]  /*157f0*/  HMMA.16816.F32.BF16 R152, R8.reuse, R232, R152 ;  /* 0x000000e80898723c */ /* 0x040fe20000041898 */
[C---:B------:R-:W-:Y:S02]  /*15800*/  ISETP.GE.AND P2, PT, R7.reuse, R216, PT ;  /* 0x000000d80700720c */ /* 0x040fe40003f46270 */
[----:B------:R-:W-:Y:S02]  /*15810*/  ISETP.GE.AND P6, PT, R7, R214, PT ;  /* 0x000000d60700720c */ /* 0x000fe40003fc6270 */
[C---:B------:R-:W-:Y:S01]  /*15820*/  ISETP.GE.AND P1, PT, R5.reuse, R216, PT ;  /* 0x000000d80500720c */ /* 0x040fe20003f26270 */
[----:B------:R-:W-:Y:S01]  /*15830*/  HMMA.16816.F32.BF16 R148, R8, R234, R148 ;  /* 0x000000ea0894723c */ /* 0x000fe20000041894 */
[----:B------:R-:W-:-:S02]  /*15840*/  ISETP.GE.AND P4, PT, R5, R214, PT ;  /* 0x000000d60500720c */ /* 0x000fc40003f86270 */
[CC--:B------:R-:W-:Y:S02]  /*15850*/  ISETP.GE.OR P2, PT, R7.reuse, R215.reuse, !P2 ;  /* 0x000000d70700720c */ /* 0x0c0fe40005746670 */
[-C--:B------:R-:W-:Y:S01]  /*15860*/  ISETP.GE.OR P6, PT, R7, R212.reuse, !P6 ;  /* 0x000000d40700720c */ /* 0x080fe200077c6670 */
[----:B------:R-:W-:Y:S01]  /*15870*/  HMMA.16816.F32.BF16 R228, R8, R166, R228 ;  /* 0x000000a608e4723c */ /* 0x000fe200000418e4 */
[----:B------:R-:W1:Y:S01]  /*15880*/  LDSM.16.M88.4 R8, [R184+0x5000] ;  /* 0x00500000b808783b */ /* 0x000e620000000200 */
[----:B------:R-:W-:Y:S01]  /*15890*/  ISETP.GE.OR P1, PT, R5, R215, !P1 ;  /* 0x000000d70500720c */ /* 0x000fe20004f26670 */
[----:B------:R-:W-:Y:S01]  /*158a0*/  VIADD R7, R133, 0x11 ;  /* 0x0000001185077836 */ /* 0x000fe20000000000 */
[----:B------:R-:W-:Y:S01]  /*158b0*/  ISETP.GE.OR P4, PT, R5, R212, !P4 ;  /* 0x000000d40500720c */ /* 0x000fe20006786670 */
[----:B------:R-:W-:Y:S01]  /*158c0*/  VIADD R5, R133, 0x10 ;  /* 0x0000001085057836 */ /* 0x000fe20000000000 */
[----:B--2---:R-:W-:Y:S01]  /*158d0*/  HMMA.16816.F32.BF16 R160, R32, R24, R160 ;  /* 0x0000001820a0723c */ /* 0x004fe200000418a0 */
[----:B------:R-:W-:-:S02]  /*158e0*/  FSEL R18, R18, -INF , !P5 ;  /* 0xff80000012127808 */ /* 0x000fc40006800000 */
[----:B------:R-:W-:Y:S02]  /*158f0*/  FSEL R2, R19, -INF , !P3 ;  /* 0xff80000013027808 */ /* 0x000fe40005800000 */
[----:B------:R-:W-:Y:S01]  /*15900*/  FSEL R14, R173, -INF , !P1 ;  /* 0xff800000ad0e7808 */ /* 0x000fe20004800000 */
[C---:B-----5:R-:W-:Y:S01]  /*15910*/  HMMA.16816.F32.BF16 R144, R32.reuse, R20, R144 ;  /* 0x000000142090723c */ /* 0x060fe20000041890 */
[C---:B------:R-:W-:Y:S02]  /*15920*/  ISETP.GE.AND P3, PT, R5.reuse, R216, PT ;  /* 0x000000d80500720c */ /* 0x040fe40003f66270 */
[----:B------:R-:W-:Y:S02]  /*15930*/  ISETP.GE.AND P5, PT, R5, R214, PT ;  /* 0x000000d60500720c */ /* 0x000fe40003fa6270 */
[----:B------:R-:W-:Y:S01]  /*15940*/  ISETP.GE.AND P1, PT, R7, R216, PT ;  /* 0x000000d80700720c */ /* 0x000fe20003f26270 */
[----:B------:R-:W-:Y:S01]  /*15950*/  HMMA.16816.F32.BF16 R156, R32, R26, R156 ;  /* 0x0000001a209c723c */ /* 0x000fe2000004189c */
[----:B------:R-:W-:-:S02]  /*15960*/  FSEL R20, R172, -INF , !P2 ;  /* 0xff800000ac147808 */ /* 0x000fc40005000000 */
[----:B------:R-:W-:Y:S02]  /*15970*/  ISETP.GE.AND P2, PT, R7, R214, PT ;  /* 0x000000d60700720c */ /* 0x000fe40003f46270 */
[CC--:B------:R-:W-:Y:S01]  /*15980*/  ISETP.GE.OR P3, PT, R5.reuse, R215.reuse, !P3 ;  /* 0x000000d70500720c */ /* 0x0c0fe20005f66670 */
[C---:B------:R-:W-:Y:S01]  /*15990*/  HMMA.16816.F32.BF16 R152, R32.reuse, R224, R152 ;  /* 0x000000e02098723c */ /* 0x040fe20000041898 */
[-C--:B------:R-:W-:Y:S02]  /*159a0*/  ISETP.GE.OR P5, PT, R5, R212.reuse, !P5 ;  /* 0x000000d40500720c */ /* 0x080fe40006fa6670 */
[C---:B------:R-:W-:Y:S02]  /*159b0*/  ISETP.GE.OR P1, PT, R7.reuse, R215, !P1 ;  /* 0x000000d70700720c */ /* 0x040fe40004f26670 */
[----:B------:R-:W-:Y:S01]  /*159c0*/  ISETP.GE.OR P2, PT, R7, R212, !P2 ;  /* 0x000000d40700720c */ /* 0x000fe20005746670 */
[----:B------:R-:W-:Y:S01]  /*159d0*/  HMMA.16816.F32.BF16 R148, R32, R226, R148 ;  /* 0x000000e22094723c */ /* 0x000fe20000041894 */
[----:B------:R-:W2:Y:S01]  /*159e0*/  LDSM.16.M88.4 R4, [R184+0x5800] ;  /* 0x00580000b804783b */ /* 0x000ea20000000200 */
[----:B------:R-:W-:Y:S01]  /*159f0*/  FSEL R12, R175, -INF , !P4 ;  /* 0xff800000af0c7808 */ /* 0x000fe20006000000 */
[----:B------:R-:W-:-:S04]  /*15a00*/  DEPBAR.LE SB0, 0x0 ;  /* 0x000080000000791a */ /* 0x000fc80000000000 */
[C---:B------:R-:W-:Y:S06]  /*15a10*/  HMMA.16816.F32.BF16 R160, R28.reuse, R140, R160 ;  /* 0x0000008c1ca0723c */ /* 0x040fec00000418a0 */
[C---:B------:R-:W-:Y:S06]  /*15a20*/  HMMA.16816.F32.BF16 R156, R28.reuse, R142, R156 ;  /* 0x0000008e1c9c723c */ /* 0x040fec000004189c */
[C---:B-1----:R-:W-:Y:S06]  /*15a30*/  HMMA.16816.F32.BF16 R152, R28.reuse, R8, R152 ;  /* 0x000000081c98723c */ /* 0x042fec0000041898 */
[----:B------:R-:W-:Y:S01]  /*15a40*/  HMMA.16816.F32.BF16 R148, R28, R10, R148 ;  /* 0x0000000a1c94723c */ /* 0x000fe20000041894 */
[----:B------:R-:W-:Y:S01]  /*15a50*/  VIADD R9, R133, 0x18 ;  /* 0x0000001885097836 */ /* 0x000fe20000000000 */
[----:B------:R-:W-:-:S04]  /*15a60*/  FSEL R8, R174, -INF , !P6 ;  /* 0xff800000ae087808 */ /* 0x000fc80007000000 */
[C---:B------:R-:W-:Y:S01]  /*15a70*/  ISETP.GE.AND P4, PT, R9.reuse, R216, PT ;  /* 0x000000d80900720c */ /* 0x040fe20003f86270 */
[----:B------:R-:W-:Y:S01]  /*15a80*/  HMMA.16816.F32.BF16 R228, R32, R22, R228 ;  /* 0x0000001620e4723c */ /* 0x000fe200000418e4 */
[----:B------:R-:W-:Y:S01]  /*15a90*/  ISETP.GE.AND P6, PT, R9, R214, PT ;  /* 0x000000d60900720c */ /* 0x000fe20003fc6270 */
[----:B------:R-:W-:Y:S01]  /*15aa0*/  VIADD R11, R133, 0x21 ;  /* 0x00000021850b7836 */ /* 0x000fe20000000000 */
[C---:B------:R-:W-:Y:S02]  /*15ab0*/  ISETP.GE.OR P4, PT, R9.reuse, R215, !P4 ;  /* 0x000000d70900720c */ /* 0x040fe40006786670 */
[----:B------:R-:W-:Y:S01]  /*15ac0*/  ISETP.GE.OR P6, PT, R9, R212, !P6 ;  /* 0x000000d40900720c */ /* 0x000fe200077c6670 */
[----:B------:R-:W-:Y:S01]  /*15ad0*/  VIADD R9, R133, 0x20 ;  /* 0x0000002085097836 */ /* 0x000fe20000000000 */
[----:B------:R-:W-:Y:S02]  /*15ae0*/  FSEL R244, R160, -INF , !P3 ;  /* 0xff800000a0f47808 */ /* 0x000fe40005800000 */
[----:B------:R-:W-:Y:S01]  /*15af0*/  ISETP.GE.AND P3, PT, R13, R216, PT ;  /* 0x000000d80d00720c */ /* 0x000fe20003f66270 */
[----:B--2---:R-:W-:Y:S01]  /*15b00*/  HMMA.16816.F32.BF16 R144, R28, R4, R144 ;  /* 0x000000041c90723c */ /* 0x004fe20000041890 */
[----:B------:R-:W-:-:S02]  /*15b10*/  FSEL R142, R162, -INF , !P5 ;  /* 0xff800000a28e7808 */ /* 0x000fc40006800000 */
[----:B------:R-:W-:Y:S02]  /*15b20*/  FSEL R140, R163, -INF , !P2 ;  /* 0xff800000a38c7808 */ /* 0x000fe40005000000 */
[----:B------:R-:W-:Y:S02]  /*15b30*/  FSEL R242, R161, -INF , !P1 ;  /* 0xff800000a1f27808 */ /* 0x000fe40004800000 */
[----:B------:R-:W-:Y:S01]  /*15b40*/  ISETP.GE.AND P2, PT, R9, R216, PT ;  /* 0x000000d80900720c */ /* 0x000fe20003f46270 */
[----:B------:R-:W-:Y:S01]  /*15b50*/  VIADD R5, R133, 0x30 ;  /* 0x0000003085057836 */ /* 0x000fe20000000000 */
[----:B------:R-:W-:Y:S01]  /*15b60*/  BAR.SYNC.DEFER_BLOCKING 0x0 ;  /* 0x0000000000007b1d */ /* 0x000fe20000010000 */
[-C--:B------:R-:W-:Y:S02]  /*15b70*/  ISETP.GE.AND P5, PT, R9, R214.reuse, PT ;  /* 0x000000d60900720c */ /* 0x080fe40003fa6270 */
[C---:B------:R-:W-:Y:S02]  /*15b80*/  ISETP.GE.AND P1, PT, R13.reuse, R214, PT ;  /* 0x000000d60d00720c */ /* 0x040fe40003f26270 */
[-C--:B------:R-:W-:Y:S01]  /*15b90*/  ISETP.GE.OR P3, PT, R13, R215.reuse, !P3 ;  /* 0x000000d70d00720c */ /* 0x080fe20005f66670 */
[----:B------:R-:W-:Y:S01]  /*15ba0*/  HMMA.16816.F32.BF16 R228, R28, R6, R228 ;  /* 0x000000061ce4723c */ /* 0x000fe200000418e4 */
[----:B------:R-:W-:-:S02]  /*15bb0*/  ISETP.GE.OR P2, PT, R9, R215, !P2 ;  /* 0x000000d70900720c */ /* 0x000fc40005746670 */
[-C--:B------:R-:W-:Y:S01]  /*15bc0*/  ISETP.GE.OR P5, PT, R9, R212.reuse, !P5 ;  /* 0x000000d40900720c */ /* 0x080fe20006fa6670 */
[----:B------:R-:W-:Y:S01]  /*15bd0*/  VIADD R9, R133, 0x28 ;  /* 0x0000002885097836 */ /* 0x000fe20000000000 */
[----:B------:R-:W-:Y:S02]  /*15be0*/  ISETP.GE.OR P1, PT, R13, R212, !P1 ;  /* 0x000000d40d00720c */ /* 0x000fe40004f26670 */
[----:B------:R-:W-:Y:S02]  /*15bf0*/  FSEL R226, R156, -INF , !P4 ;  /* 0xff8000009ce27808 */ /* 0x000fe40006000000 */
[----:B------:R-:W-:Y:S02]  /*15c00*/  FSEL R224, R157, -INF , !P3 ;  /* 0xff8000009de07808 */ /* 0x000fe40005800000 */
[C---:B------:R-:W-:Y:S02]  /*15c10*/  ISETP.GE.AND P3, PT, R11.reuse, R216, PT ;  /* 0x000000d80b00720c */ /* 0x040fe40003f66270 */
[----:B------:R-:W-:-:S02]  /*15c20*/  ISETP.GE.AND P4, PT, R11, R214, PT ;  /* 0x000000d60b00720c */ /* 0x000fc40003f86270 */
[----:B------:R-:W-:Y:S02]  /*15c30*/  FSEL R236, R159, -INF , !P1 ;  /* 0xff8000009fec7808 */ /* 0x000fe40004800000 */
[----:B------:R-:W-:Y:S02]  /*15c40*/  ISETP.GE.AND P1, PT, R9, R216, PT ;  /* 0x000000d80900720c */ /* 0x000fe40003f26270 */
[CC--:B------:R-:W-:Y:S02]  /*15c50*/  ISETP.GE.OR P3, PT, R11.reuse, R215.reuse, !P3 ;  /* 0x000000d70b00720c */ /* 0x0c0fe40005f66670 */
[----:B------:R-:W-:Y:S01]  /*15c60*/  ISETP.GE.OR P4, PT, R11, R212, !P4 ;  /* 0x000000d40b00720c */ /* 0x000fe20006786670 */
[----:B------:R-:W-:Y:S01]  /*15c70*/  VIADD R11, R133, 0x29 ;  /* 0x00000029850b7836 */ /* 0x000fe20000000000 */
[----:B------:R-:W-:Y:S02]  /*15c80*/  ISETP.GE.OR P1, PT, R9, R215, !P1 ;  /* 0x000000d70900720c */ /* 0x000fe40004f26670 */
[----:B------:R-:W-:-:S02]  /*15c90*/  FSEL R238, R158, -INF , !P6 ;  /* 0xff8000009eee7808 */ /* 0x000fc40007000000 */
[----:B------:R-:W-:Y:S02]  /*15ca0*/  ISETP.GE.AND P6, PT, R9, R214, PT ;  /* 0x000000d60900720c */ /* 0x000fe40003fc6270 */
[----:B------:R-:W-:Y:S02]  /*15cb0*/  FSEL R234, R152, -INF , !P2 ;  /* 0xff80000098ea7808 */ /* 0x000fe40005000000 */
[----:B------:R-:W-:Y:S02]  /*15cc0*/  ISETP.GE.AND P2, PT, R11, R216, PT ;  /* 0x000000d80b00720c */ /* 0x000fe40003f46270 */
[----:B------:R-:W-:Y:S02]  /*15cd0*/  FSEL R232, R148, -INF , !P1 ;  /* 0xff80000094e87808 */ /* 0x000fe40004800000 */
[----:B------:R-:W-:Y:S02]  /*15ce0*/  ISETP.GE.AND P1, PT, R5, R214, PT ;  /* 0x000000d60500720c */ /* 0x000fe40003f26270 */
[----:B------:R-:W-:Y:S01]  /*15cf0*/  ISETP.GE.OR P6, PT, R9, R212, !P6 ;  /* 0x000000d40900720c */ /* 0x000fe200077c6670 */
[----:B------:R-:W-:Y:S01]  /*15d00*/  VIADD R9, R133, 0x31 ;  /* 0x0000003185097836 */ /* 0x000fe20000000000 */
[----:B------:R-:W-:-:S02]  /*15d10*/  ISETP.GE.OR P2, PT, R11, R215, !P2 ;  /* 0x000000d70b00720c */ /* 0x000fc40005746670 */
[----:B------:R-:W-:Y:S02]  /*15d20*/  FSEL R154, R154, -INF , !P5 ;  /* 0xff8000009a9a7808 */ /* 0x000fe40006800000 */
[C---:B------:R-:W-:Y:S02]  /*15d30*/  ISETP.GE.OR P1, PT, R5.reuse, R212, !P1 ;  /* 0x000000d40500720c */ /* 0x040fe40004f26670 */
[----:B------:R-:W-:Y:S02]  /*15d40*/  ISETP.GE.AND P5, PT, R5, R216, PT ;  /* 0x000000d80500720c */ /* 0x000fe40003fa6270 */
[----:B------:R-:W-:Y:S02]  /*15d50*/  FSEL R158, R153, -INF , !P3 ;  /* 0xff800000999e7808 */ /* 0x000fe40005800000 */
[----:B------:R-:W-:Y:S02]  /*15d60*/  FSEL R156, R149, -INF , !P2 ;  /* 0xff800000959c7808 */ /* 0x000fe40005000000 */
[----:B------:R-:W-:-:S02]  /*15d70*/  ISETP.GE.AND P3, PT, R11, R214, PT ;  /* 0x000000d60b00720c */ /* 0x000fc40003f66270 */
[----:B------:R-:W-:Y:S02]  /*15d80*/  ISETP.GE.AND P2, PT, R9, R216, PT ;  /* 0x000000d80900720c */ /* 0x000fe40003f46270 */
[----:B------:R-:W-:Y:S02]  /*15d90*/  FSEL R172, R146, -INF , !P1 ;  /* 0xff80000092ac7808 */ /* 0x000fe40004800000 */
[----:B------:R-:W-:Y:S01]  /*15da0*/  ISETP.GE.OR P5, PT, R5, R215, !P5 ;  /* 0x000000d70500720c */ /* 0x000fe20006fa6670 */
[C---:B------:R-:W-:Y:S01]  /*15db0*/  VIADD R5, R133.reuse, 0x38 ;  /* 0x0000003885057836 */ /* 0x040fe20000000000 */
[----:B------:R-:W-:Y:S01]  /*15dc0*/  ISETP.GT.AND P1, PT, R208, R199, PT ;  /* 0x000000c7d000720c */ /* 0x000fe20003f24270 */
[----:B------:R-:W-:Y:S01]  /*15dd0*/  VIADD R133, R133, 0x39 ;  /* 0x0000003985857836 */ /* 0x000fe20000000000 */
[----:B------:R-:W-:Y:S02]  /*15de0*/  ISETP.GE.OR P3, PT, R11, R212, !P3 ;  /* 0x000000d40b00720c */ /* 0x000fe40005f66670 */
[----:B------:R-:W-:-:S02]  /*15df0*/  ISETP.GE.OR P2, PT, R9, R215, !P2 ;  /* 0x000000d70900720c */ /* 0x000fc40005746670 */
[----:B------:R-:W-:Y:S02]  /*15e00*/  FSEL R152, R155, -INF , !P4 ;  /* 0xff8000009b987808 */ /* 0x000fe40006000000 */
[----:B------:R-:W-:Y:S02]  /*15e10*/  FSEL R150, R150, -INF , !P6 ;  /* 0xff80000096967808 */ /* 0x000fe40007000000 */
[----:B------:R-:W-:Y:S02]  /*15e20*/  FSEL R148, R151, -INF , !P3 ;  /* 0xff80000097947808 */ /* 0x000fe40005800000 */
[----:B------:R-:W-:Y:S02]  /*15e30*/  FSEL R222, R144, -INF , !P5 ;  /* 0xff80000090de7808 */ /* 0x000fe40006800000 */
[----:B------:R-:W-:Y:S02]  /*15e40*/  FSEL R220, R145, -INF , !P2 ;  /* 0xff80000091dc7808 */ /* 0x000fe40005000000 */
[----:B------:R-:W-:-:S02]  /*15e50*/  ISETP.GE.AND P4, PT, R9, R214, PT ;  /* 0x000000d60900720c */ /* 0x000fc40003f86270 */
[C---:B------:R-:W-:Y:S02]  /*15e60*/  ISETP.GE.AND P6, PT, R5.reuse, R216, PT ;  /* 0x000000d80500720c */ /* 0x040fe40003fc6270 */
[----:B------:R-:W-:Y:S02]  /*15e70*/  ISETP.GE.AND P3, PT, R5, R214, PT ;  /* 0x000000d60500720c */ /* 0x000fe40003f66270 */
[C---:B------:R-:W-:Y:S02]  /*15e80*/  ISETP.GE.AND P5, PT, R133.reuse, R216, PT ;  /* 0x000000d88500720c */ /* 0x040fe40003fa6270 */
[----:B------:R-:W-:Y:S02]  /*15e90*/  ISETP.GE.AND P2, PT, R133, R214, PT ;  /* 0x000000d68500720c */ /* 0x000fe40003f46270 */
[----:B------:R-:W-:Y:S02]  /*15ea0*/  ISETP.GE.OR P4, PT, R9, R212, !P4 ;  /* 0x000000d40900720c */ /* 0x000fe40006786670 */
[----:B------:R-:W-:-:S02]  /*15eb0*/  ISETP.GE.OR P6, PT, R5, R215, !P6 ;  /* 0x000000d70500720c */ /* 0x000fc400077c6670 */
[-C--:B------:R-:W-:Y:S02]  /*15ec0*/  ISETP.GE.OR P3, PT, R5, R212.reuse, !P3 ;  /* 0x000000d40500720c */ /* 0x080fe40005f66670 */
[C---:B------:R-:W-:Y:S02]  /*15ed0*/  ISETP.GE.OR P5, PT, R133.reuse, R215, !P5 ;  /* 0x000000d78500720c */ /* 0x040fe40006fa6670 */
[----:B------:R-:W-:Y:S02]  /*15ee0*/  ISETP.GE.OR P2, PT, R133, R212, !P2 ;  /* 0x000000d48500720c */ /* 0x000fe40005746670 */
[----:B------:R-:W-:Y:S02]  /*15ef0*/  FSEL R170, R147, -INF , !P4 ;  /* 0xff80000093aa7808 */ /* 0x000fe40006000000 */
[----:B------:R-:W-:Y:S02]  /*15f00*/  FSEL R174, R228, -INF , !P6 ;  /* 0xff800000e4ae7808 */ /* 0x000fe40007000000 */
[----:B------:R-:W-:-:S02]  /*15f10*/  FSEL R166, R230, -INF , !P3 ;  /* 0xff800000e6a67808 */ /* 0x000fc40005800000 */
        /* <DEDUP_REMOVED lines=23> */
[----:B------:R-:W-:Y:S02]  /*16090*/  LOP3.LUT R11, R11, R15, RZ, 0x3c, !PT ;  /* 0x0000000f0b0b7212 */ /* 0x000fe400078e3cff */
[----:B------:R-:W-:Y:S02]  /*160a0*/  ISETP.GE.AND P3, PT, R4, RZ, PT ;  /* 0x000000ff0400720c */ /* 0x000fe40003f66270 */
[----:B------:R-:W-:Y:S01]  /*160b0*/  ISETP.GE.AND P0, PT, R11, RZ, PT ;  /* 0x000000ff0b00720c */ /* 0x000fe20003f06270 */
        /* <DEDUP_REMOVED lines=8> */
[----:B------:R-:W-:-:S04]  /*16140*/  IMAD.HI.U32 R10, R10, R5, RZ ;  /* 0x000000050a0a7227 */ /* 0x000fc800078e00ff */
[-C--:B------:R-:W-:Y:S02]  /*16150*/  IMAD R22, R13, R6.reuse, R7 ;  /* 0x000000060d167224 */ /* 0x080fe400078e0207 */
[----:B------:R-:W-:Y:S01]  /*16160*/  IMAD R6, R10, R6, R5 ;  /* 0x000000060a067224 */ /* 0x000fe200078e0205 */
[----:B------:R-:W-:Y:S02]  /*16170*/  LOP3.LUT R5, RZ, R15, RZ, 0x33, !PT ;  /* 0x0000000fff057212 */ /* 0x000fe400078e33ff */
        /* <DEDUP_REMOVED lines=9> */
[----:B------:R-:W2:Y:S09]  /*16210*/  LD.E.64 R22, desc[UR10][R240.64+0x20] ;  /* 0x0000200af0167980 */ /* 0x000eb2000c101b00 */
[----:B------:R-:W-:-:S02]  /*16220*/  @P5 IADD3 R10, R10, 0x1, RZ ;  /* 0x000000010a0a5810 */ /* 0x000fc40007ffe0ff */
[----:B------:R-:W-:-:S03]  /*16230*/  @P6 VIADD R13, R13, 0x1 ;  /* 0x000000010d0d6836 */ /* 0x000fc60000000000 */
[----:B------:R-:W-:Y:S02]  /*16240*/  @!P0 IMAD.MOV R10, RZ, RZ, -R10 ;  /* 0x000000ffff0a8224 */ /* 0x000fe400078e0a0a */
[----:B------:R-:W-:-:S03]  /*16250*/  @!P3 IMAD.MOV R13, RZ, RZ, -R13 ;  /* 0x000000ffff0db224 */ /* 0x000fc600078e0a0d */
[C---:B------:R-:W-:Y:S02]  /*16260*/  SEL R6, R5.reuse, R10, !P2 ;  /* 0x0000000a05067207 */ /* 0x040fe40005000000 */
[----:B------:R-:W-:Y:S01]  /*16270*/  SEL R7, R5, R13, !P2 ;  /* 0x0000000d05077207 */ /* 0x000fe20005000000 */
[----:B------:R-:W3:Y:S02]  /*16280*/  LD.E.64 R10, desc[UR4][R240.64+0x38] ;  /* 0x00003804f00a7980 */ /* 0x000ee4000c101b00 */
        /* <DEDUP_REMOVED lines=9> */
[----:B------:R-:W-:Y:S02]  /*16320*/  IMAD R6, R10, R7, R6 ;  /* 0x000000070a067224 */ /* 0x000fe400078e0206 */
[----:B----4-:R-:W-:Y:S02]  /*16330*/  IMAD.IADD R5, R4, 0x1, -R5 ;  /* 0x0000000104057824 */ /* 0x010fe400078e0a05 */
[----:B------:R-:W-:Y:S02]  /*16340*/  IMAD.IADD R25, R25, 0x1, R6 ;  /* 0x0000000119197824 */ /* 0x000fe400078e0206 */
[----:B--2---:R-:W-:Y:S01]  /*16350*/  IMAD R7, R23, R5, RZ ;  /* 0x0000000517077224 */ /* 0x004fe200078e02ff */
[----:B------:R-:W-:-:S05]  /*16360*/  SHF.R.S32.HI R4, RZ, 0x1f, R5 ;  /* 0x0000001fff047819 */ /* 0x000fca0000011405 */
[----:B------:R-:W-:Y:S02]  /*16370*/  IMAD R4, R22, R4, R7 ;  /* 0x0000000416047224 */ /* 0x000fe400078e0207 */
[----:B------:R-:W-:-:S04]  /*16380*/  IMAD.WIDE.U32 R22, R5, R22, R24 ;  /* 0x0000001605167225 */ /* 0x000fc800078e0018 */
[----:B------:R-:W-:Y:S01]  /*16390*/  IMAD.MOV.U32 R5, RZ, RZ, R22 ;  /* 0x000000ffff057224 */ /* 0x000fe200078e0016 */
[----:B------:R-:W-:Y:S01]  /*163a0*/  IADD3 R4, R23, R4, RZ ;  /* 0x0000000417047210 */ /* 0x000fe20007ffe0ff */
[----:B------:R-:W-:Y:S05]  /*163b0*/  BRA `(.L_x_7107) ;  /* 0x0000000000147947 */ /* 0x000fea0003800000 */
.L_x_7106:
[----:B------:R-:W-:Y:S02]  /*163c0*/  R2UR UR4, R218 ;  /* 0x00000000da0472ca */ /* 0x000fe400000e0000 */
[----:B------:R-:W-:-:S13]  /*163d0*/  R2UR UR5, R219 ;  /* 0x00000000db0572ca */ /* 0x000fda00000e0000 */
[----:B------:R-:W2:Y:S02]  /*163e0*/  LD.E R5, desc[UR4][R240.64+0x38] ;  /* 0x00003804f0057980 */ /* 0x000ea4000c101900 */
[----:B--2---:R-:W-:-:S05]  /*163f0*/  IMAD.U32 R5, R5, -0x40, RZ ;  /* 0xffffffc005057824 */ /* 0x004fca00078e00ff */
[----:B------:R-:W-:Y:S02]  /*16400*/  SHF.R.S32.HI R4, RZ, 0x1f, R5 ;  /* 0x0000001fff047819 */ /* 0x000fe40000011405 */
.L_x_7107:
[----:B------:R-:W-:Y:S05]  /*16410*/  BSYNC B0 ;  /* 0x0000000000007941 */ /* 0x000fea0003800000 */
.L_x_7105:
        /* <DEDUP_REMOVED lines=44> */
.L_x_7104:
[----:B------:R-:W-:Y:S05]  /*166e0*/  BSYNC B1 ;  /* 0x0000000000017941 */ /* 0x000fea0003800000 */
.L_x_7103:
[----:B------:R-:W-:Y:S01]  /*166f0*/  R2UR UR4, R218 ;  /* 0x00000000da0472ca */ /* 0x000fe200000e0000 */
[----:B------:R-:W-:Y:S01]  /*16700*/  LDSM.16.MT88.4 R24, [R196+0xc000] ;  /* 0x00c00000c418783b */ /* 0x000fe20000004200 */
[----:B------:R-:W-:Y:S02]  /*16710*/  R2UR UR5, R219 ;  /* 0x00000000db0572ca */ /* 0x000fe400000e0000 */
[----:B-1----:R-:W-:Y:S01]  /*16720*/  FMNMX.FTZ R7, R132, R16, !PT ;  /* 0x0000001084077209 */ /* 0x002fe20007810000 */
        /* <DEDUP_REMOVED lines=57> */
[-C--:B------:R-:W-:Y:S01]  /*16ac0*/  FFMA.FTZ R138, R18, R168.reuse, -R167 ;  /* 0x000000a8128a7223 */ /* 0x080fe200000108a7 */
[-CC-:B------:R-:W-:Y:S01]  /*16ad0*/  FFMA.FTZ R160, R20, R168.reuse, -R171.reuse ;  /* 0x000000a814a07223 */ /* 0x180fe200000108ab */
[----:B------:R-:W2:Y:S01]  /*16ae0*/  LDSM.16.MT88.4 R16, [R197+0xc000] ;  /* 0x00c00000c510783b */ /* 0x000ea20000004200 */
[-C--:B------:R-:W-:Y:S01]  /*16af0*/  FFMA.FTZ R133, R14, R168.reuse, -R171 ;  /* 0x000000a80e857223 */ /* 0x080fe200000108ab */
[-CC-:B------:R-:W-:Y:S01]  /*16b00*/  FFMA.FTZ R2, R2, R168.reuse, -R167.reuse ;  /* 0x000000a802027223 */ /* 0x180fe200000108a7 */
[-CC-:B------:R-:W-:Y:S01]  /*16b10*/  FFMA.FTZ R0, R8, R168.reuse, -R167.reuse ;  /* 0x000000a808007223 */ /* 0x180fe200000108a7 */
[-C--:B------:R-:W-:Y:S01]  /*16b20*/  FFMA.FTZ R165, R12, R168.reuse, -R167 ;  /* 0x000000a80ca57223 */ /* 0x080fe200000108a7 */
[----:B------:R-:W-:Y:S01]  /*16b30*/  MUFU.EX2 R162, R162 ;  /* 0x000000a200a27308 */ /* 0x000fe20000000800 */
[----:B------:R-:W3:Y:S01]  /*16b40*/  LDSM.16.MT88.4 R8, [R198+0xc000] ;  /* 0x00c00000c608783b */ /* 0x000ee20000004200 */
[-CC-:B------:R-:W-:Y:S01]  /*16b50*/  FFMA.FTZ R175, R226, R168.reuse, -R171.reuse ;  /* 0x000000a8e2af7223 */ /* 0x180fe200000108ab */
[-CC-:B------:R-:W-:Y:S01]  /*16b60*/  FFMA.FTZ R173, R244, R168.reuse, -R171.reuse ;  /* 0x000000a8f4ad7223 */ /* 0x180fe200000108ab */
[-CC-:B------:R-:W-:Y:S01]  /*16b70*/  FFMA.FTZ R218, R242, R168.reuse, -R171.reuse ;  /* 0x000000a8f2da7223 */ /* 0x180fe200000108ab */
[----:B------:R-:W-:Y:S01]  /*16b80*/  FFMA.FTZ R224, R224, R168, -R171 ;  /* 0x000000a8e0e07223 */ /* 0x000fe200000108ab */
        /* <DEDUP_REMOVED lines=17> */
[--C-:B------:R-:W-:Y:S01]  /*16ca0*/  FFMA.FTZ R226, R140, R168, -R167.reuse ;  /* 0x000000a88ce27223 */ /* 0x100fe200000108a7 */
[----:B------:R-:W4:Y:S01]  /*16cb0*/  MUFU.EX2 R133, R133 ;  /* 0x0000008500857308 */ /* 0x000f220000000800 */
        /* <DEDUP_REMOVED lines=16> */
[----:B----4-:R-:W-:Y:S01]  /*16dc0*/  F2FP.BF16.F32.PACK_AB R6, R133, R160 ;  /* 0x000000a08506723e */ /* 0x010fe200000010ff */
        /* <DEDUP_REMOVED lines=8> */
[----:B------:R-:W-:Y:S01]  /*16e50*/  FFMA.FTZ R166, R166, R168, -R167 ;  /* 0x000000a8a6a67223 */ /* 0x000fe200000108a7 */
[----:B------:R-:W-:Y:S05]  /*16e60*/  LDSM.16.MT88.4 R148, [R197+0xf000] ;  /* 0x00f00000c594783b */ /* 0x000fea0000004200 */
[----:B------:R-:W4:Y:S01]  /*16e70*/  MUFU.EX2 R165, R165 ;  /* 0x000000a500a57308 */ /* 0x000f220000000800 */
[----:B-1----:R-:W-:-:S07]  /*16e80*/  F2FP.BF16.F32.PACK_AB R5, R2, R138 ;  /* 0x0000008a0205723e */ /* 0x002fce00000010ff */
        /* <DEDUP_REMOVED lines=81> */
[----:B------:R-:W4:Y:S01]  /*173a0*/  LDSM.16.MT88.4 R112, [R198+0x10000] ;  /* 0x01000000c670783b */ /* 0x000f220000004200 */
        /* <DEDUP_REMOVED lines=29> */
[C---:B----4-:R-:W-:Y:S01]  /*17580*/  HMMA.16816.F32.BF16 R72, R4.reuse, R112, R116 ;  /* 0x000000700448723c */ /* 0x050fe20000041874 */
[----:B------:R-:W4:Y:S05]  /*17590*/  LDSM.16.MT88.4 R116, [R197+0xc800] ;  /* 0x00c80000c574783b */ /* 0x000f2a0000004200 */
        /* <DEDUP_REMOVED lines=35> */
[----:B-----5:R-:W-:Y:S01]  /*177d0*/  F2FP.BF16.F32.PACK_AB R107, R228, R219 ;  /* 0x000000dbe46b723e */ /* 0x020fe200000010ff */
[----:B------:R-:W-:Y:S01]  /*177e0*/  FADD.FTZ R218, R218, R173 ;  /* 0x000000addada7221 */ /* 0x000fe20000010000 */
[----:B------:R-:W-:Y:S01]  /*177f0*/  FADD.FTZ R226, R226, R217 ;  /* 0x000000d9e2e27221 */ /* 0x000fe20000010000 */
[----:B------:R-:W-:Y:S02]  /*17800*/  LDSM.16.MT88.4 R144, [R195+0xf000] ;  /* 0x00f00000c390783b */ /* 0x000fe40000004200 */
[----:B------:R-:W-:Y:S01]  /*17810*/  FADD.FTZ R175, R175, R218 ;  /* 0x000000daafaf7221 */ /* 0x000fe20000010000 */
[----:B------:R-:W-:Y:S01]  /*17820*/  FADD.FTZ R219, R219, R226 ;  /* 0x000000e2dbdb7221 */ /* 0x000fe20000010000 */
[----:B----4-:R-:W-:Y:S02]  /*17830*/  HMMA.16816.F32.BF16 R20, R104, R116, R20 ;  /* 0x000000746814723c */ /* 0x010fe40000041814 */
        /* <DEDUP_REMOVED lines=135> */
.L_x_7099:
[----:B------:R-:W-:Y:S05]  /*180b0*/  @!P1 BRA `(.L_x_7108) ;  /* 0x0000003800f09947 */ /* 0x000fea0003800000 */
[C---:B------:R-:W-:Y:S01]  /*180c0*/  SHF.L.U64.HI R218, R136.reuse, 0x5, R137 ;  /* 0x0000000588da7819 */ /* 0x040fe20000010289 */
[----:B------:R-:W-:Y:S01]  /*180d0*/  IMAD.SHL.U32 R217, R136, 0x20, RZ ;  /* 0x0000002088d97824 */ /* 0x000fe200078e00ff */
[C---:B------:R-:W-:Y:S01]  /*180e0*/  SHF.L.U64.HI R220, R134.reuse, 0x5, R135 ;  /* 0x0000000586dc7819 */ /* 0x040fe20000010287 */
[----:B------:R-:W-:Y:S01]  /*180f0*/  IMAD.SHL.U32 R219, R134, 0x20, RZ ;  /* 0x0000002086db7824 */ /* 0x000fe200078e00ff */
[----:B------:R-:W-:Y:S01]  /*18100*/  MOV R2, R3 ;  /* 0x0000000300027202 */ /* 0x000fe20000000f00 */
[----:B------:R-:W-:-:S07]  /*18110*/  IMAD.MOV.U32 R0, RZ, RZ, R132 ;  /* 0x000000ffff007224 */ /* 0x000fce00078e0084 */
.L_x_7117:
        /* <DEDUP_REMOVED lines=82> */
.L_x_7110:
[----:B--2---:R-:W-:Y:S02]  /*18640*/  R2UR UR4, R132 ;  /* 0x00000000840472ca */ /* 0x004fe400000e0000 */
[----:B------:R-:W-:Y:S11]  /*18650*/  R2UR UR5, R133 ;  /* 0x00000000850572ca */ /* 0x000ff600000e0000 */
[----:B------:R-:W-:Y:S02]  /*18660*/  @!UPT UIADD3 URZ, URZ, URZ, URZ ;  /* 0x0000003f3f3ff290 */ /* 0x000fe4000fffe03f */
[----:B-1----:R-:W2:Y:S02]  /*18670*/  LD.E R10, desc[UR4][R134.64+0x40] ;  /* 0x00004004860a7980 */ /* 0x002ea4000c101900 */
[----:B--2---:R-:W-:Y:S05]  /*18680*/  IMAD.U32 R10, R10, -0x40, RZ ;  /* 0xffffffc00a0a7824 */ /* 0x004fea00078e00ff */
[----:B------:R-:W-:Y:S02]  /*18690*/  SHF.R.S32.HI R5, RZ, 0x1f, R10 ;  /* 0x0000001fff057819 */ /* 0x000fe4000001140a */
.L_x_7111:
[----:B------:R-:W-:Y:S05]  /*186a0*/  BSYNC B0 ;  /* 0x0000000000007941 */ /* 0x000fea0003800000 */
.L_x_7109:
        /* <DEDUP_REMOVED lines=280> */
.L_x_7115:
[----:B------:R-:W-:Y:S02]  /*19830*/  R2UR UR4, R132 ;  /* 0x00000000840472ca */ /* 0x000fe400000e0000 */
[----:B------:R-:W-:Y:S11]  /*19840*/  R2UR UR5, R133 ;  /* 0x00000000850572ca */ /* 0x000ff600000e0000 */
[----:B------:R-:W-:Y:S02]  /*19850*/  @!UPT UIADD3 URZ, URZ, URZ, URZ ;  /* 0x0000003f3f3ff290 */ /* 0x000fe4000fffe03f */
[----:B------:R-:W2:Y:S02]  /*19860*/  LD.E R144, desc[UR4][R134.64+0x38] ;  /* 0x0000380486907980 */ /* 0x000ea4000c101900 */
[----:B--2---:R-:W-:Y:S05]  /*19870*/  IMAD.U32 R144, R144, -0x40, RZ ;  /* 0xffffffc090907824 */ /* 0x004fea00078e00ff */
[----:B------:R-:W-:Y:S02]  /*19880*/  SHF.R.S32.HI R137, RZ, 0x1f, R144 ;  /* 0x0000001fff897819 */ /* 0x000fe40000011490 */
.L_x_7116:
[----:B------:R-:W-:Y:S05]  /*19890*/  BSYNC B0 ;  /* 0x0000000000007941 */ /* 0x000fea0003800000 */
.L_x_7114:
        /* <DEDUP_REMOVED lines=42> */
.L_x_7113:
[----:B------:R-:W-:Y:S05]  /*19b40*/  BSYNC B1 ;  /* 0x0000000000017941 */ /* 0x000fea0003800000 */
.L_x_7112:
        /* <DEDUP_REMOVED lines=8> */
[CC--:B------:R-:W-:Y:S01]  /*19bd0*/  ISETP.GE.AND P6, PT, R3.reuse, R216.reuse, PT ;  /* 0x000000d80300720c */ /* 0x0c0fe20003fc6270 */
[C---:B-1----:R-:W-:Y:S01]  /*19be0*/  VIADD R139, R3.reuse, 0x1 ;  /* 0x00000001038b7836 */ /* 0x042fe20000000000 */
[C---:B------:R-:W-:Y:S01]  /*19bf0*/  IADD3 R137, R3.reuse, 0x8, RZ ;  /* 0x0000000803897810 */ /* 0x040fe20007ffe0ff */
[C---:B------:R-:W-:Y:S01]  /*19c00*/  VIADD R141, R3.reuse, 0x10 ;  /* 0x00000010038d7836 */ /* 0x040fe20000000000 */
[-C--:B------:R-:W-:Y:S02]  /*19c10*/  ISETP.GE.OR P6, PT, R3, R215.reuse, !P6 ;  /* 0x000000d70300720c */ /* 0x080fe400077c6670 */
[C---:B------:R-:W-:Y:S02]  /*19c20*/  ISETP.GE.AND P0, PT, R139.reuse, R216, PT ;  /* 0x000000d88b00720c */ /* 0x040fe40003f06270 */
[----:B------:R-:W-:Y:S02]  /*19c30*/  ISETP.GE.AND P1, PT, R139, R214, PT ;  /* 0x000000d68b00720c */ /* 0x000fe40003f26270 */
[----:B------:R-:W-:Y:S02]  /*19c40*/  IADD3 R143, R3, 0x9, RZ ;  /* 0x00000009038f7810 */ /* 0x000fe40007ffe0ff */
[CC--:B------:R-:W-:Y:S02]  /*19c50*/  ISETP.GE.OR P0, PT, R139.reuse, R215.reuse, !P0 ;  /* 0x000000d78b00720c */ /* 0x0c0fe40004706670 */
[----:B------:R-:W-:Y:S02]  /*19c60*/  ISETP.GE.OR P1, PT, R139, R212, !P1 ;  /* 0x000000d48b00720c */ /* 0x000fe40004f26670 */
[----:B------:R-:W-:Y:S02]  /*19c70*/  FSEL R139, R4, -INF , !P6 ;  /* 0xff800000048b7808 */ /* 0x000fe40007000000 */
[----:B------:R-:W-:Y:S02]  /*19c80*/  ISETP.GE.AND P5, PT, R3, R214, PT ;  /* 0x000000d60300720c */ /* 0x000fe40003fa6270 */
[-C--:B------:R-:W-:Y:S02]  /*19c90*/  ISETP.GE.AND P4, PT, R137, R216.reuse, PT ;  /* 0x000000d88900720c */ /* 0x080fe40003f86270 */
[C---:B------:R-:W-:Y:S02]  /*19ca0*/  ISETP.GE.AND P3, PT, R143.reuse, R216, PT ;  /* 0x000000d88f00720c */ /* 0x040fe40003f66270 */
[-C--:B------:R-:W-:Y:S02]  /*19cb0*/  ISETP.GE.AND P6, PT, R143, R214.reuse, PT ;  /* 0x000000d68f00720c */ /* 0x080fe40003fc6270 */
[----:B------:R-:W-:Y:S02]  /*19cc0*/  ISETP.GE.AND P2, PT, R137, R214, PT ;  /* 0x000000d68900720c */ /* 0x000fe40003f46270 */
[-C--:B------:R-:W-:Y:S02]  /*19cd0*/  ISETP.GE.OR P5, PT, R3, R212.reuse, !P5 ;  /* 0x000000d40300720c */ /* 0x080fe40006fa6670 */
[-C--:B------:R-:W-:Y:S02]  /*19ce0*/  ISETP.GE.OR P4, PT, R137, R215.reuse, !P4 ;  /* 0x000000d78900720c */ /* 0x080fe40006786670 */
[CC--:B------:R-:W-:Y:S02]  /*19cf0*/  ISETP.GE.OR P6, PT, R143.reuse, R212.reuse, !P6 ;  /* 0x000000d48f00720c */ /* 0x0c0fe400077c6670 */
[-C--:B------:R-:W-:Y:S02]  /*19d00*/  ISETP.GE.OR P3, PT, R143, R215.reuse, !P3 ;  /* 0x000000d78f00720c */ /* 0x080fe40005f66670 */
[----:B------:R-:W-:Y:S02]  /*19d10*/  ISETP.GE.OR P2, PT, R137, R212, !P2 ;  /* 0x000000d48900720c */ /* 0x000fe40005746670 */
[----:B------:R-:W-:Y:S02]  /*19d20*/  IADD3 R143, R3, 0x11, RZ ;  /* 0x00000011038f7810 */ /* 0x000fe40007ffe0ff */
[----:B------:R-:W-:Y:S02]  /*19d30*/  FSEL R137, R5, -INF , !P0 ;  /* 0xff80000005897808 */ /* 0x000fe40004000000 */
[----:B------:R-:W-:Y:S02]  /*19d40*/  FMNMX.FTZ R4, R139, R0, !PT ;  /* 0x000000008b047209 */ /* 0x000fe40007810000 */
[----:B---3--:R-:W-:Y:S02]  /*19d50*/  FSEL R135, R6, -INF , !P5 ;  /* 0xff80000006877808 */ /* 0x008fe40006800000 */
[----:B------:R-:W-:Y:S02]  /*19d60*/  FSEL R7, R7, -INF , !P1 ;  /* 0xff80000007077808 */ /* 0x000fe40004800000 */
[----:B------:R-:W-:Y:S02]  /*19d70*/  FSEL R157, R8, -INF , !P4 ;  /* 0xff800000089d7808 */ /* 0x000fe40006000000 */
[C---:B------:R-:W-:Y:S02]  /*19d80*/  ISETP.GE.AND P5, PT, R141.reuse, R216, PT ;  /* 0x000000d88d00720c */ /* 0x040fe40003fa6270 */
[----:B------:R-:W-:Y:S02]  /*19d90*/  ISETP.GE.AND P0, PT, R141, R214, PT ;  /* 0x000000d68d00720c */ /* 0x000fe40003f06270 */
[C---:B------:R-:W-:Y:S02]  /*19da0*/  ISETP.GE.AND P1, PT, R143.reuse, R216, PT ;  /* 0x000000d88f00720c */ /* 0x040fe40003f26270 */
[----:B------:R-:W-:Y:S02]  /*19db0*/  ISETP.GE.AND P4, PT, R143, R214, PT ;  /* 0x000000d68f00720c */ /* 0x000fe40003f86270 */
[----:B------:R-:W-:Y:S02]  /*19dc0*/  FMNMX.FTZ R4, R137, R4, !PT ;  /* 0x0000000489047209 */ /* 0x000fe40007810000 */
[CC--:B------:R-:W-:Y:S02]  /*19dd0*/  ISETP.GE.OR P5, PT, R141.reuse, R215.reuse, !P5 ;  /* 0x000000d78d00720c */ /* 0x0c0fe40006fa6670 */
[-C--:B------:R-:W-:Y:S02]  /*19de0*/  ISETP.GE.OR P0, PT, R141, R212.reuse, !P0 ;  /* 0x000000d48d00720c */ /* 0x080fe40004706670 */
[----:B------:R-:W-:Y:S02]  /*19df0*/  IADD3 R141, R3, 0x18, RZ ;  /* 0x00000018038d7810 */ /* 0x000fe40007ffe0ff */
[CC--:B------:R-:W-:Y:S02]  /*19e00*/  ISETP.GE.OR P1, PT, R143.reuse, R215.reuse, !P1 ;  /* 0x000000d78f00720c */ /* 0x0c0fe40004f26670 */
[----:B------:R-:W-:Y:S01]  /*19e10*/  ISETP.GE.OR P4, PT, R143, R212, !P4 ;  /* 0x000000d48f00720c */ /* 0x000fe20006786670 */
[----:B------:R-:W-:Y:S01]  /*19e20*/  VIADD R143, R3, 0x19 ;  /* 0x00000019038f7836 */ /* 0x000fe20000000000 */
[----:B------:R-:W-:Y:S02]  /*19e30*/  FSEL R5, R9, -INF , !P3 ;  /* 0xff80000009057808 */ /* 0x000fe40005800000 */
[----:B------:R-:W-:Y:S02]  /*19e40*/  FMNMX.FTZ R4, R157, R4, !PT ;  /* 0x000000049d047209 */ /* 0x000fe40007810000 */
[----:B------:R-:W-:Y:S02]  /*19e50*/  FSEL R9, R10, -INF , !P2 ;  /* 0xff8000000a097808 */ /* 0x000fe40005000000 */
[C---:B------:R-:W-:Y:S02]  /*19e60*/  ISETP.GE.AND P3, PT, R141.reuse, R216, PT ;  /* 0x000000d88d00720c */ /* 0x040fe40003f66270 */
[----:B------:R-:W-:Y:S02]  /*19e70*/  ISETP.GE.AND P2, PT, R141, R214, PT ;  /* 0x000000d68d00720c */ /* 0x000fe40003f46270 */
[----:B------:R-:W-:Y:S02]  /*19e80*/  FSEL R11, R11, -INF , !P6 ;  /* 0xff8000000b0b7808 */ /* 0x000fe40007000000 */
[----:B------:R-:W-:Y:S02]  /*19e90*/  FSEL R237, R12, -INF , !P5 ;  /* 0xff8000000ced7808 */ /* 0x000fe40006800000 */
[----:B------:R-:W-:Y:S02]  /*19ea0*/  FMNMX.FTZ R4, R5, R4, !PT ;  /* 0x0000000405047209 */ /* 0x000fe40007810000 */
[----:B------:R-:W-:Y:S02]  /*19eb0*/  ISETP.GE.AND P6, PT, R143, R216, PT ;  /* 0x000000d88f00720c */ /* 0x000fe40003fc6270 */
[CC--:B------:R-:W-:Y:S02]  /*19ec0*/  ISETP.GE.OR P3, PT, R141.reuse, R215.reuse, !P3 ;  /* 0x000000d78d00720c */ /* 0x0c0fe40005f66670 */
[----:B------:R-:W-:Y:S02]  /*19ed0*/  ISETP.GE.OR P2, PT, R141, R212, !P2 ;  /* 0x000000d48d00720c */ /* 0x000fe40005746670 */
[----:B------:R-:W-:Y:S02]  /*19ee0*/  IADD3 R141, R3, 0x20, RZ ;  /* 0x00000020038d7810 */ /* 0x000fe40007ffe0ff */
[----:B------:R-:W-:Y:S02]  /*19ef0*/  ISETP.GE.AND P5, PT, R143, R214, PT ;  /* 0x000000d68f00720c */ /* 0x000fe40003fa6270 */
[----:B------:R-:W-:Y:S02]  /*19f00*/  FSEL R165, R13, -INF , !P1 ;  /* 0xff8000000da57808 */ /* 0x000fe40004800000 */
[----:B------:R-:W-:Y:S01]  /*19f10*/  FSEL R171, R15, -INF , !P4 ;  /* 0xff8000000fab7808 */ /* 0x000fe20006000000 */
[----:B------:R-:W-:Y:S01]  /*19f20*/  VIADD R15, R3, 0x28 ;  /* 0x00000028030f7836 */ /* 0x000fe20000000000 */
[----:B------:R-:W-:Y:S02]  /*19f30*/  FMNMX.FTZ R6, R237, R4, !PT ;  /* 0x00000004ed067209 */ /* 0x000fe40007810000 */
[-C--:B------:R-:W-:Y:S02]  /*19f40*/  ISETP.GE.OR P6, PT, R143, R215.reuse, !P6 ;  /* 0x000000d78f00720c */ /* 0x080fe400077c6670 */
[----:B------:R-:W-:Y:S02]  /*19f50*/  FMNMX.FTZ R4, R135, R2, !PT ;  /* 0x0000000287047209 */ /* 0x000fe40007810000 */
[----:B------:R-:W-:Y:S02]  /*19f60*/  IADD3 R13, R3, 0x21, RZ ;  /* 0x00000021030d7810 */ /* 0x000fe40007ffe0ff */
[----:B------:R-:W-:Y:S02]  /*19f70*/  FSEL R235, R16, -INF , !P3 ;  /* 0xff80000010eb7808 */ /* 0x000fe40005800000 */
[----:B------:R-:W-:Y:S02]  /*19f80*/  ISETP.GE.AND P1, PT, R141, R216, PT ;  /* 0x000000d88d00720c */ /* 0x000fe40003f26270 */
[----:B------:R-:W-:Y:S02]  /*19f90*/  ISETP.GE.OR P5, PT, R143, R212, !P5 ;  /* 0x000000d48f00720c */ /* 0x000fe40006fa6670 */
[----:B------:R-:W-:Y:S02]  /*19fa0*/  FMNMX.FTZ R6, R165, R6, !PT ;  /* 0x00000006a5067209 */ /* 0x000fe40007810000 */
[----:B------:R-:W-:Y:S02]  /*19fb0*/  FSEL R143, R18, -INF , !P2 ;  /* 0xff800000128f7808 */ /* 0x000fe40005000000 */
[----:B------:R-:W-:Y:S02]  /*19fc0*/  FSEL R173, R14, -INF , !P0 ;  /* 0xff8000000ead7808 */ /* 0x000fe40004000000 */
[----:B------:R-:W-:Y:S02]  /*19fd0*/  FSEL R169, R17, -INF , !P6 ;  /* 0xff80000011a97808 */ /* 0x000fe40007000000 */
[----:B------:R-:W-:Y:S02]  /*19fe0*/  FMNMX.FTZ R4, R7, R4, !PT ;  /* 0x0000000407047209 */ /* 0x000fe40007810000 */
[----:B------:R-:W-:Y:S02]  /*19ff0*/  ISETP.GE.AND P0, PT, R141, R214, PT ;  /* 0x000000d68d00720c */ /* 0x000fe40003f06270 */
[C---:B------:R-:W-:Y:S02]  /*1a000*/  ISETP.GE.AND P6, PT, R15.reuse, R216, PT ;  /* 0x000000d80f00720c */ /* 0x040fe40003fc6270 */
[----:B------:R-:W-:Y:S02]  /*1a010*/  ISETP.GE.AND P2, PT, R15, R214, PT ;  /* 0x000000d60f00720c */ /* 0x000fe40003f46270 */
[C---:B------:R-:W-:Y:S02]  /*1a020*/  ISETP.GE.AND P4, PT, R13.reuse, R216, PT ;  /* 0x000000d80d00720c */ /* 0x040fe40003f86270 */
[----:B------:R-:W-:Y:S02]  /*1a030*/  ISETP.GE.AND P3, PT, R13, R214, PT ;  /* 0x000000d60d00720c */ /* 0x000fe40003f66270 */
[-C--:B------:R-:W-:Y:S02]  /*1a040*/  ISETP.GE.OR P1, PT, R141, R215.reuse, !P1 ;  /* 0x000000d78d00720c */ /* 0x080fe40004f26670 */
[----:B------:R-:W-:Y:S02]  /*1a050*/  FMNMX.FTZ R6, R235, R6, !PT ;  /* 0x00000006eb067209 */ /* 0x000fe40007810000 */
[----:B------:R-:W-:Y:S02]  /*1a060*/  FMNMX.FTZ R4, R9, R4, !PT ;  /* 0x0000000409047209 */ /* 0x000fe40007810000 */
[-C--:B------:R-:W-:Y:S02]  /*1a070*/  ISETP.GE.OR P0, PT, R141, R212.reuse, !P0 ;  /* 0x000000d48d00720c */ /* 0x080fe40004706670 */
[CC--:B------:R-:W-:Y:S02]  /*1a080*/  ISETP.GE.OR P6, PT, R15.reuse, R215.reuse, !P6 ;  /* 0x000000d70f00720c */ /* 0x0c0fe400077c6670 */
[-C--:B------:R-:W-:Y:S02]  /*1a090*/  ISETP.GE.OR P2, PT, R15, R212.reuse, !P2 ;  /* 0x000000d40f00720c */ /* 0x080fe40005746670 */
[CC--:B------:R-:W-:Y:S02]  /*1a0a0*/  ISETP.GE.OR P4, PT, R13.reuse, R215.reuse, !P4 ;  /* 0x000000d70d00720c */ /* 0x0c0fe40006786670 */
        /* <DEDUP_REMOVED lines=9> */
[C---:B------:R-:W-:Y:S02]  /*1a140*/  ISETP.GE.AND P4, PT, R15.reuse, R216, PT ;  /* 0x000000d80f00720c */ /* 0x040fe40003f86270 */
[----:B------:R-:W-:Y:S02]  /*1a150*/  ISETP.GE.AND P0, PT, R15, R214, PT ;  /* 0x000000d60f00720c */ /* 0x000fe40003f06270 */
[----:B------:R-:W-:Y:S02]  /*1a160*/  FMNMX.FTZ R6, R233, R6, !PT ;  /* 0x00000006e9067209 */ /* 0x000fe40007810000 */
[----:B------:R-:W-:Y:S02]  /*1a170*/  ISETP.GE.AND P5, PT, R13, R216, PT ;  /* 0x000000d80d00720c */ /* 0x000fe40003fa6270 */
[----:B------:R-:W-:Y:S02]  /*1a180*/  FMNMX.FTZ R4, R173, R4, !PT ;  /* 0x00000004ad047209 */ /* 0x000fe40007810000 */
[CC--:B------:R-:W-:Y:S02]  /*1a190*/  ISETP.GE.OR P4, PT, R15.reuse, R215.reuse, !P4 ;  /* 0x000000d70f00720c */ /* 0x0c0fe40006786670 */
[----:B------:R-:W-:Y:S02]  /*1a1a0*/  ISETP.GE.OR P0, PT, R15, R212, !P0 ;  /* 0x000000d40f00720c */ /* 0x000fe40004706670 */
[----:B------:R-:W-:Y:S02]  /*1a1b0*/  FSEL R229, R24, -INF , !P6 ;  /* 0xff80000018e57808 */ /* 0x000fe40007000000 */
[-C--:B------:R-:W-:Y:S02]  /*1a1c0*/  ISETP.GE.OR P5, PT, R13, R215.reuse, !P5 ;  /* 0x000000d70d00720c */ /* 0x080fe40006fa6670 */
[----:B------:R-:W-:Y:S02]  /*1a1d0*/  IADD3 R15, R3, 0x31, RZ ;  /* 0x00000031030f7810 */ /* 0x000fe40007ffe0ff */
[----:B------:R-:W-:Y:S02]  /*1a1e0*/  FMNMX.FTZ R6, R231, R6, !PT ;  /* 0x00000006e7067209 */ /* 0x000fe40007810000 */
[----:B------:R-:W-:Y:S02]  /*1a1f0*/  FMNMX.FTZ R4, R171, R4, !PT ;  /* 0x00000004ab047209 */ /* 0x000fe40007810000 */
[----:B------:R-:W-:Y:S02]  /*1a200*/  ISETP.GE.AND P1, PT, R13, R214, PT ;  /* 0x000000d60d00720c */ /* 0x000fe40003f26270 */
[----:B------:R-:W-:Y:S02]  /*1a210*/  FSEL R175, R23, -INF , !P3 ;  /* 0xff80000017af7808 */ /* 0x000fe40005800000 */
[----:B------:R-:W-:Y:S02]  /*1a220*/  FSEL R227, R25, -INF , !P5 ;  /* 0xff80000019e37808 */ /* 0x000fe40006800000 */
[----:B------:R-:W-:Y:S02]  /*1a230*/  ISETP.GE.AND P3, PT, R15, R216, PT ;  /* 0x000000d80f00720c */ /* 0x000fe40003f66270 */
[----:B------:R-:W-:Y:S02]  /*1a240*/  FMNMX.FTZ R6, R229, R6, !PT ;  /* 0x00000006e5067209 */ /* 0x000fe40007810000 */
        /* <DEDUP_REMOVED lines=8> */
[----:B------:R-:W-:Y:S02]  /*1a2d0*/  ISETP.GE.AND P6, PT, R13, R216, PT ;  /* 0x000000d80d00720c */ /* 0x000fe40003fc6270 */
        /* <DEDUP_REMOVED lines=9> */
[----:B------:R-:W-:Y:S02]  /*1a370*/  ISETP.GE.OR P5, PT, R3, R215, !P5 ;  /* 0x000000d70300720c */ /* 0x000fe40006fa6670 */
[----:B------:R-:W-:Y:S02]  /*1a380*/  FSEL R145, R27, -INF , !P1 ;  /* 0xff8000001b917808 */ /* 0x000fe40004800000 */
[----:B------:R-:W-:Y:S01]  /*1a390*/  FMNMX.FTZ R6, R147, R6, !PT ;  /* 0x0000000693067209 */ /* 0x000fe20007810000 */
[----:B------:R-:W-:Y:S01]  /*1a3a0*/  LDSM.16.MT88.4 R24, [R197+0xc000] ;  /* 0x00c00000c518783b */ /* 0x000fe20000004200 */
        /* <DEDUP_REMOVED lines=8> */
[----:B------:R-:W-:Y:S01]  /*1a430*/  FSEL R151, R31, -INF , !P2 ;  /* 0xff8000001f977808 */ /* 0x000fe20005000000 */
[----:B------:R-:W-:Y:S01]  /*1a440*/  LDSM.16.MT88.4 R16, [R198+0xc000] ;  /* 0x00c00000c610783b */ /* 0x000fe20000004200 */
[----:B------:R-:W-:Y:S02]  /*1a450*/  FMNMX.FTZ R8, R153, R6, !PT ;  /* 0x0000000699087209 */ /* 0x000fe40007810000 */
[----:B------:R-:W-:Y:S02]  /*1a460*/  ISETP.GE.OR P1, PT, R13, R212, !P1 ;  /* 0x000000d40d00720c */ /* 0x000fe40004f26670 */
[----:B------:R-:W-:Y:S02]  /*1a470*/  ISETP.GE.AND P0, PT, R3, R214, PT ;  /* 0x000000d60300720c */ /* 0x000fe40003f06270 */
[----:B------:R-:W-:Y:S01]  /*1a480*/  FSEL R149, R34, -INF , !P1 ;  /* 0xff80000022957808 */ /* 0x000fe20004800000 */
[----:B------:R-:W1:Y:S01]  /*1a490*/  SHFL.BFLY PT, R13, R4, 0x2, 0x1f ;  /* 0x0c401f00040d7f89 */ /* 0x000e6200000e0000 */
[----:B------:R-:W-:Y:S02]  /*1a4a0*/  FMNMX.FTZ R8, R151, R8, !PT ;  /* 0x0000000897087209 */ /* 0x000fe40007810000 */
[----:B------:R-:W-:Y:S05]  /*1a4b0*/  ISETP.GE.OR P0, PT, R3, R212, !P0 ;  /* 0x000000d40300720c */ /* 0x000fea0004706670 */
[----:B------:R-:W-:Y:S01]  /*1a4c0*/  LDSM.16.MT88.4 R28, [R196+0xc000] ;  /* 0x00c00000c41c783b */ /* 0x000fe20000004200 */
        /* <DEDUP_REMOVED lines=12> */
[--C-:B------:R-:W-:Y:S01]  /*1a590*/  FFMA.FTZ R158, R157, R133, -R154.reuse ;  /* 0x000000859d9e7223 */ /* 0x100fe2000001089a */
[----:B--2---:R-:W-:Y:S01]  /*1a5a0*/  FMNMX.FTZ R3, R4, R3, !PT ;  /* 0x0000000304037209 */ /* 0x004fe20007810000 */
[-CC-:B------:R-:W-:Y:S01]  /*1a5b0*/  FFMA.FTZ R157, R5, R133.reuse, -R154.reuse ;  /* 0x00000085059d7223 */ /* 0x180fe2000001089a */
[----:B------:R-:W-:Y:S01]  /*1a5c0*/  FSEL R5, R132, RZ, P1 ;  /* 0x000000ff84057208 */ /* 0x000fe20000800000 */
[--C-:B------:R-:W-:Y:S01]  /*1a5d0*/  FFMA.FTZ R161, R139, R133, -R154.reuse ;  /* 0x000000858ba17223 */ /* 0x100fe2000001089a */
[----:B------:R-:W-:Y:S01]  /*1a5e0*/  FSETP.NEU.FTZ.AND P0, PT, R3, -INF , PT ;  /* 0xff8000000300780b */ /* 0x000fe20003f1d000 */
[----:B------:R-:W-:Y:S01]  /*1a5f0*/  FMUL.FTZ R148, R133, R3 ;  /* 0x0000000385947220 */ /* 0x000fe20000410000 */
[-C--:B------:R-:W-:Y:S01]  /*1a600*/  FFMA.FTZ R159, R137, R133.reuse, -R154 ;  /* 0x00000085899f7223 */ /* 0x080fe2000001089a */
[----:B------:R-:W-:Y:S01]  /*1a610*/  FADD.FTZ R0, -R5, R0 ;  /* 0x0000000005007221 */ /* 0x000fe20000010100 */
[----:B------:R-:W-:Y:S01]  /*1a620*/  FSEL R5, R3, RZ, P0 ;  /* 0x000000ff03057208 */ /* 0x000fe20000000000 */
[----:B------:R-:W-:Y:S01]  /*1a630*/  MUFU.EX2 R161, R161 ;  /* 0x000000a100a17308 */ /* 0x000fe20000000800 */
[----:B------:R-:W-:Y:S01]  /*1a640*/  FSEL R148, R148, RZ, P0 ;  /* 0x000000ff94947208 */ /* 0x000fe20000000000 */
[----:B------:R-:W-:Y:S01]  /*1a650*/  FMUL.FTZ R6, R133, R0 ;  /* 0x0000000085067220 */ /* 0x000fe20000410000 */
[-C--:B------:R-:W-:Y:S01]  /*1a660*/  FFMA.FTZ R224, R155, R133.reuse, -R154 ;  /* 0x000000859be07223 */ /* 0x080fe2000001089a */
[----:B------:R-:W-:Y:S01]  /*1a670*/  FADD.FTZ R0, -R5, R2 ;  /* 0x0000000205007221 */ /* 0x000fe20000010100 */
[-C--:B------:R-:W-:Y:S01]  /*1a680*/  FFMA.FTZ R226, R152, R133.reuse, -R154 ;  /* 0x0000008598e27223 */ /* 0x080fe2000001089a */
[-CC-:B------:R-:W-:Y:S01]  /*1a690*/  FFMA.FTZ R163, R135, R133.reuse, -R148.reuse ;  /* 0x0000008587a37223 */ /* 0x180fe20000010894 */
[-CC-:B------:R-:W-:Y:S01]  /*1a6a0*/  FFMA.FTZ R156, R7, R133.reuse, -R148.reuse ;  /* 0x00000085079c7223 */ /* 0x180fe20000010894 */
[-CC-:B------:R-:W-:Y:S01]  /*1a6b0*/  FFMA.FTZ R135, R9, R133.reuse, -R148.reuse ;  /* 0x0000008509877223 */ /* 0x180fe20000010894 */
[-CC-:B------:R-:W-:Y:S01]  /*1a6c0*/  FFMA.FTZ R160, R11, R133.reuse, -R148.reuse ;  /* 0x000000850ba07223 */ /* 0x180fe20000010894 */
[----:B------:R-:W-:Y:S01]  /*1a6d0*/  FMUL.FTZ R8, R133, R0 ;  /* 0x0000000085087220 */ /* 0x000fe20000410000 */
[----:B------:R-:W1:Y:S01]  /*1a6e0*/  MUFU.EX2 R159, R159 ;  /* 0x0000009f009f7308 */ /* 0x000e620000000800 */
[-CC-:B------:R-:W-:Y:S01]  /*1a6f0*/  FFMA.FTZ R168, R141, R133.reuse, -R148.reuse ;  /* 0x000000858da87223 */ /* 0x180fe20000010894 */
[-CC-:B------:R-:W-:Y:S01]  /*1a700*/  FFMA.FTZ R222, R147, R133.reuse, -R148.reuse ;  /* 0x0000008593de7223 */ /* 0x180fe20000010894 */
[-CC-:B------:R-:W-:Y:S01]  /*1a710*/  FFMA.FTZ R228, R153, R133.reuse, -R148.reuse ;  /* 0x0000008599e47223 */ /* 0x180fe20000010894 */
[-CC-:B------:R-:W-:Y:S01]  /*1a720*/  FFMA.FTZ R230, R149, R133.reuse, -R148.reuse ;  /* 0x0000008595e67223 */ /* 0x180fe20000010894 */
[-CC-:B------:R-:W-:Y:S01]  /*1a730*/  FFMA.FTZ R166, R173, R133.reuse, -R148.reuse ;  /* 0x00000085ada67223 */ /* 0x180fe20000010894 */
[-C--:B------:R-:W-:Y:S01]  /*1a740*/  FFMA.FTZ R173, R143, R133.reuse, -R148 ;  /* 0x000000858fad7223 */ /* 0x080fe20000010894 */
[-CC-:B------:R-:W-:Y:S03]  /*1a750*/  FFMA.FTZ R162, R237, R133.reuse, -R154.reuse ;  /* 0x00000085eda27223 */ /* 0x180fe6000001089a */
[----:B------:R-:W-:Y:S01]  /*1a760*/  MUFU.EX2 R158, R158 ;  /* 0x0000009e009e7308 */ /* 0x000fe20000000800 */
[----:B------:R-:W-:Y:S01]  /*1a770*/  LDSM.16.MT88.4 R140, [R196+0xe800] ;  /* 0x00e80000c48c783b */ /* 0x000fe20000004200 */
[-CC-:B------:R-:W-:Y:S01]  /*1a780*/  FFMA.FTZ R165, R165, R133.reuse, -R154.reuse ;  /* 0x00000085a5a57223 */ /* 0x180fe2000001089a */
[-CC-:B------:R-:W-:Y:S01]  /*1a790*/  FFMA.FTZ R164, R235, R133.reuse, -R154.reuse ;  /* 0x00000085eba47223 */ /* 0x180fe2000001089a */
[-C--:B------:R-:W-:Y:S01]  /*1a7a0*/  FFMA.FTZ R169, R169, R133.reuse, -R154 ;  /* 0x00000085a9a97223 */ /* 0x080fe2000001089a */
[-CC-:B------:R-:W-:Y:S01]  /*1a7b0*/  FFMA.FTZ R171, R171, R133.reuse, -R148.reuse ;  /* 0x00000085abab7223 */ /* 0x180fe20000010894 */
[-CC-:B------:R-:W-:Y:S01]  /*1a7c0*/  FFMA.FTZ R174, R225, R133.reuse, -R148.reuse ;  /* 0x00000085e1ae7223 */ /* 0x180fe20000010894 */
[----:B------:R-:W-:Y:S03]  /*1a7d0*/  FFMA.FTZ R225, R145, R133, -R148 ;  /* 0x0000008591e17223 */ /* 0x000fe60000010894 */
[----:B------:R-:W2:Y:S01]  /*1a7e0*/  MUFU.EX2 R157, R157 ;  /* 0x0000009d009d7308 */ /* 0x000ea20000000800 */
[----:B-1----:R-:W-:Y:S01]  /*1a7f0*/  F2FP.BF16.F32.PACK_AB R136, R159, R161 ;  /* 0x000000a19f88723e */ /* 0x002fe200000010ff */
[----:B------:R-:W-:Y:S01]  /*1a800*/  LDSM.16.MT88.4 R144, [R195+0xf000] ;  /* 0x00f00000c390783b */ /* 0x000fe20000004200 */
[-C--:B------:R-:W-:Y:S01]  /*1a810*/  FFMA.FTZ R170, R233, R133.reuse, -R154 ;  /* 0x00000085e9aa7223 */ /* 0x080fe2000001089a */
[-C--:B------:R-:W-:Y:S01]  /*1a820*/  FFMA.FTZ R233, R151, R133.reuse, -R148 ;  /* 0x0000008597e97223 */ /* 0x080fe20000010894 */
[-CC-:B------:R-:W-:Y:S01]  /*1a830*/  FFMA.FTZ R231, R231, R133.reuse, -R154.reuse ;  /* 0x00000085e7e77223 */ /* 0x180fe2000001089a */
[-CC-:B------:R-:W-:Y:S01]  /*1a840*/  FFMA.FTZ R172, R229, R133.reuse, -R154.reuse ;  /* 0x00000085e5ac7223 */ /* 0x180fe2000001089a */
[-C--:B------:R-:W-:Y:S03]  /*1a850*/  FFMA.FTZ R227, R227, R133.reuse, -R154 ;  /* 0x00000085e3e37223 */ /* 0x080fe6000001089a */
[----:B------:R-:W-:Y:S01]  /*1a860*/  MUFU.EX2 R163, R163 ;  /* 0x000000a300a37308 */ /* 0x000fe20000000800 */
[-CC-:B------:R-:W-:Y:S01]  /*1a870*/  FFMA.FTZ R175, R175, R133.reuse, -R148.reuse ;  /* 0x00000085afaf7223 */ /* 0x180fe20000010894 */
[-C--:B------:R-:W-:Y:S01]  /*1a880*/  FFMA.FTZ R148, R134, R133.reuse, -R148 ;  /* 0x0000008586947223 */ /* 0x080fe20000010894 */
[-CC-:B------:R-:W-:Y:S01]  /*1a890*/  FFMA.FTZ R167, R167, R133.reuse, -R154.reuse ;  /* 0x00000085a7a77223 */ /* 0x180fe2000001089a */
[----:B------:R-:W-:Y:S01]  /*1a8a0*/  FFMA.FTZ R154, R150, R133, -R154 ;  /* 0x00000085969a7223 */ /* 0x000fe2000001089a */
[----:B------:R-:W-:Y:S05]  /*1a8b0*/  ISETP.GT.AND P0, PT, R208, R199, PT ;  /* 0x000000c7d000720c */ /* 0x000fea0003f04270 */
        /* <DEDUP_REMOVED lines=316> */
.L_x_7108:
        /* <DEDUP_REMOVED lines=11> */
[C---:B------:R-:W-:Y:S02]  /*1bd30*/  IMAD.IADD R13, R11.reuse, 0x1, -R2 ;  /* 0x000000010b0d7824 */ /* 0x040fe400078e0a02 */
[----:B------:R-:W-:Y:S02]  /*1bd40*/  LOP3.LUT R2, R0, 0xfffffff0, RZ, 0xc0, !PT ;  /* 0xfffffff000027812 */ /* 0x000fe400078ec0ff */
[----:B------:R-:W-:Y:S02]  /*1bd50*/  SHF.R.S32.HI R0, RZ, 0x4, R0 ;  /* 0x00000004ff007819 */ /* 0x000fe40000011400 */
[----:B------:R-:W-:Y:S01]  /*1bd60*/  SHF.R.S32.HI R4, RZ, 0x1f, R13 ;  /* 0x0000001fff047819 */ /* 0x000fe2000001140d */
[----:B------:R-:W-:-:S03]  /*1bd70*/  IMAD.IADD R2, R11, 0x1, -R2 ;  /* 0x000000010b027824 */ /* 0x000fc600078e0a02 */
        /* <DEDUP_REMOVED lines=10> */
.L_x_7125:
        /* <DEDUP_REMOVED lines=20> */
[-C--:B------:R-:W-:Y:S01]  /*1bf60*/  LEA.HI R16, R15, R14.reuse, RZ, 0x2 ;  /* 0x0000000e0f107211 */ /* 0x080fe200078f10ff */
[----:B------:R-:W-:Y:S01]  /*1bf70*/  FMUL.FTZ R125, R13, R125 ;  /* 0x0000007d0d7d7220 */ /* 0x000fe20000410000 */
[----:B------:R-:W-:Y:S01]  /*1bf80*/  LEA.HI R15, R15, R14, RZ, 0x5 ;  /* 0x0000000e0f0f7211 */ /* 0x000fe200078f28ff */
[C---:B------:R-:W-:Y:S01]  /*1bf90*/  FMUL.FTZ R120, R13.reuse, R120 ;  /* 0x000000780d787220 */ /* 0x040fe20000410000 */
[--C-:B------:R-:W-:Y:S01]  /*1bfa0*/  SHF.R.S32.HI R17, RZ, 0x2, R16.reuse ;  /* 0x00000002ff117819 */ /* 0x100fe20000011410 */
[C---:B------:R-:W-:Y:S01]  /*1bfb0*/  FMUL.FTZ R121, R13.reuse, R121 ;  /* 0x000000790d797220 */ /* 0x040fe20000410000 */
[----:B------:R-:W-:Y:S01]  /*1bfc0*/  SHF.R.S32.HI R18, RZ, 0x1f, R16 ;  /* 0x0000001fff127819 */ /* 0x000fe20000011410 */
[C---:B------:R-:W-:Y:S01]  /*1bfd0*/  FMUL.FTZ R116, R13.reuse, R116 ;  /* 0x000000740d747220 */ /* 0x040fe20000410000 */
[----:B------:R-:W-:Y:S01]  /*1bfe0*/  LOP3.LUT R21, R16, 0x1ffffffc, RZ, 0xc0, !PT ;  /* 0x1ffffffc10157812 */ /* 0x000fe200078ec0ff */
[C---:B------:R-:W-:Y:S01]  /*1bff0*/  FMUL.FTZ R117, R13.reuse, R117 ;  /* 0x000000750d757220 */ /* 0x040fe20000410000 */
[----:B------:R-:W-:Y:S01]  /*1c000*/  LEA.HI R18, R18, R17, RZ, 0x3 ;  /* 0x0000001112127211 */ /* 0x000fe200078f18ff */
[C---:B------:R-:W-:Y:S01]  /*1c010*/  FMUL.FTZ R112, R13.reuse, R112 ;  /* 0x000000700d707220 */ /* 0x040fe20000410000 */
[----:B------:R-:W-:Y:S01]  /*1c020*/  SHF.R.S32.HI R16, RZ, 0x5, R15 ;  /* 0x00000005ff107819 */ /* 0x000fe2000001140f */
[C---:B------:R-:W-:Y:S01]  /*1c030*/  FMUL.FTZ R113, R13.reuse, R113 ;  /* 0x000000710d717220 */ /* 0x040fe20000410000 */
[----:B------:R-:W-:Y:S01]  /*1c040*/  LOP3.LUT R18, R18, 0xfffffff8, RZ, 0xc0, !PT ;  /* 0xfffffff812127812 */ /* 0x000fe200078ec0ff */
[----:B------:R-:W-:Y:S01]  /*1c050*/  FMUL.FTZ R108, R13, R108 ;  /* 0x0000006c0d6c7220 */ /* 0x000fe20000410000 */
[----:B------:R-:W-:Y:S01]  /*1c060*/  IADD3 R21, -R21, R14, RZ ;  /* 0x0000000e15157210 */ /* 0x000fe20007ffe1ff */
[----:B------:R-:W-:Y:S01]  /*1c070*/  FMUL.FTZ R109, R13, R109 ;  /* 0x0000006d0d6d7220 */ /* 0x000fe20000410000 */
[----:B------:R-:W-:Y:S01]  /*1c080*/  IADD3 R17, R17, -R18, RZ ;  /* 0x8000001211117210 */ /* 0x000fe20007ffe0ff */
[C---:B------:R-:W-:Y:S01]  /*1c090*/  FMUL.FTZ R104, R13.reuse, R104 ;  /* 0x000000680d687220 */ /* 0x040fe20000410000 */
[----:B------:R-:W-:Y:S01]  /*1c0a0*/  LEA R18, R16, R21, 0x9 ;  /* 0x0000001510127211 */ /* 0x000fe200078e48ff */
[----:B------:R-:W-:Y:S01]  /*1c0b0*/  FMUL.FTZ R105, R13, R105 ;  /* 0x000000690d697220 */ /* 0x000fe20000410000 */
[----:B------:R-:W-:Y:S01]  /*1c0c0*/  SHF.L.U32 R19, R17, 0x6, RZ ;  /* 0x0000000611137819 */ /* 0x000fe200000006ff */
[----:B------:R-:W-:Y:S01]  /*1c0d0*/  FMUL.FTZ R100, R13, R100 ;  /* 0x000000640d647220 */ /* 0x000fe20000410000 */
[----:B------:R-:W-:Y:S01]  /*1c0e0*/  LOP3.LUT R20, R17, 0x1, RZ, 0xc0, !PT ;  /* 0x0000000111147812 */ /* 0x000fe200078ec0ff */
[----:B------:R-:W-:Y:S01]  /*1c0f0*/  FMUL.FTZ R101, R13, R101 ;  /* 0x000000650d657220 */ /* 0x000fe20000410000 */
[----:B------:R-:W-:Y:S01]  /*1c100*/  LOP3.LUT R19, R19, 0x1c0, RZ, 0xc0, !PT ;  /* 0x000001c013137812 */ /* 0x000fe200078ec0ff */
[C---:B------:R-:W-:Y:S01]  /*1c110*/  FMUL.FTZ R36, R13.reuse, R36 ;  /* 0x000000240d247220 */ /* 0x040fe20000410000 */
[----:B------:R-:W-:Y:S01]  /*1c120*/  ISETP.NE.U32.AND P4, PT, R20, 0x1, PT ;  /* 0x000000011400780c */ /* 0x000fe20003f85070 */
[----:B------:R-:W-:Y:S01]  /*1c130*/  FMUL.FTZ R37, R13, R37 ;  /* 0x000000250d257220 */ /* 0x000fe20000410000 */
[----:B------:R-:W-:Y:S01]  /*1c140*/  LEA.HI R19, R19, R19, RZ, 0x1d ;  /* 0x0000001313137211 */ /* 0x000fe200078fe8ff */
[C---:B------:R-:W-:Y:S01]  /*1c150*/  FMUL.FTZ R40, R13.reuse, R40 ;  /* 0x000000280d287220 */ /* 0x040fe20000410000 */
[C---:B------:R-:W-:Y:S01]  /*1c160*/  FMUL.FTZ R41, R13.reuse, R41 ;  /* 0x000000290d297220 */ /* 0x040fe20000410000 */
[C---:B------:R-:W-:Y:S01]  /*1c170*/  FMUL.FTZ R44, R13.reuse, R44 ;  /* 0x0000002c0d2c7220 */ /* 0x040fe20000410000 */
        /* <DEDUP_REMOVED lines=138> */
[----:B-1----:R-:W4:Y:S04]  /*1ca20*/  LD.E.64 R18, desc[UR12][R6.64+0xb0] ;  /* 0x0000b00c06127980 */ /* 0x002f28000c101b00 */
[----:B------:R-:W4:Y:S04]  /*1ca30*/  LD.E R26, desc[UR10][R6.64+0x60] ;  /* 0x0000600a061a7980 */ /* 0x000f28000c101900 */
[----:B------:R-:W4:Y:S04]  /*1ca40*/  LD.E R17, desc[UR12][R6.64+0xcc] ;  /* 0x0000cc0c06117980 */ /* 0x000f28000c101900 */
[----:B------:R-:W4:Y:S01]  /*1ca50*/  LD.E.64 R24, desc[UR10][R6.64+0x78] ;  /* 0x0000780a06187980 */ /* 0x000f22000c101b00 */
[----:B------:R-:W1:Y:S01]  /*1ca60*/  @P3 MUFU.LG2 R11, R11 ;  /* 0x0000000b000b3308 */ /* 0x000e620000000c00 */
[----:B--2---:R-:W-:Y:S01]  /*1ca70*/  IMAD R13, R205, -0x40, R206 ;  /* 0xffffffc0cd0d7824 */ /* 0x004fe200078e02ce */
[C---:B---3--:R-:W-:Y:S01]  /*1ca80*/  IADD3 R22, R0.reuse, 0x18, RZ ;  /* 0x0000001800167810 */ /* 0x048fe20007ffe0ff */
[----:B------:R2:W5:Y:S01]  /*1ca90*/  LD.E.64 R112, desc[UR10][R6.64+0xa8] ;  /* 0x0000a80a06707980 */ /* 0x000562000c101b00 */
[----:B------:R-:W-:Y:S01]  /*1caa0*/  IADD3 R20, R0, 0x20, RZ ;  /* 0x0000002000147810 */ /* 0x000fe20007ffe0ff */
[----:B------:R-:W-:Y:S01]  /*1cab0*/  BSSY B0, `(.L_x_7119) ;  /* 0x0000059000007945 */ /* 0x000fe20003800000 */
[----:B------:R-:W-:-:S02]  /*1cac0*/  ISETP.GE.AND P4, PT, R22, R13, PT ;  /* 0x0000000d1600720c */ /* 0x000fc40003f86270 */
[----:B------:R-:W3:Y:S01]  /*1cad0*/  @P0 MUFU.LG2 R10, R10 ;  /* 0x0000000a000a0308 */ /* 0x000ee20000000c00 */
[-C--:B------:R-:W-:Y:S02]  /*1cae0*/  ISETP.GE.AND P2, PT, R20, R13.reuse, PT ;  /* 0x0000000d1400720c */ /* 0x080fe40003f46270 */
[----:B----4-:R-:W-:Y:S02]  /*1caf0*/  IADD3 R12, R0, 0x8, RZ ;  /* 0x00000008000c7810 */ /* 0x010fe40007ffe0ff */
[----:B------:R-:W-:Y:S02]  /*1cb00*/  SHF.L.U32 R20, R205, 0x6, RZ ;  /* 0x00000006cd147819 */ /* 0x000fe400000006ff */
[----:B------:R-:W-:Y:S02]  /*1cb10*/  ISETP.GE.AND P6, PT, R12, R13, PT ;  /* 0x0000000d0c00720c */ /* 0x000fe40003fc6270 */
[----:B------:R-:W-:Y:S02]  /*1cb20*/  IADD3 R12, R0, 0x28, RZ ;  /* 0x00000028000c7810 */ /* 0x000fe40007ffe0ff */
[----:B------:R-:W-:-:S02]  /*1cb30*/  SHF.L.U32 R22, R2, 0x2, RZ ;  /* 0x0000000202167819 */ /* 0x000fc400000006ff */
[----:B------:R-:W-:Y:S01]  /*1cb40*/  ISETP.GE.AND P1, PT, R12, R13, PT ;  /* 0x0000000d0c00720c */ /* 0x000fe20003f26270 */
[----:B-1----:R-:W-:Y:S01]  /*1cb50*/  @P3 FMUL.FTZ R12, R11, 0.69314718246459960938 ;  /* 0x3f3172180b0c3820 */ /* 0x002fe20000410000 */
[----:B------:R-:W-:Y:S01]  /*1cb60*/  SHF.R.S32.HI R23, RZ, 0x1f, R22 ;  /* 0x0000001fff177819 */ /* 0x000fe20000011416 */
[----:B---3--:R-:W-:Y:S01]  /*1cb70*/  @P0 FMUL.FTZ R10, R10, 0.69314718246459960938 ;  /* 0x3f3172180a0a0820 */ /* 0x008fe20000410000 */
[----:B------:R-:W-:Y:S02]  /*1cb80*/  IADD3 R28, R0, 0x10, RZ ;  /* 0x00000010001c7810 */ /* 0x000fe40007ffe0ff */
[----:B--2---:R-:W-:Y:S01]  /*1cb90*/  MOV R6, 0xff800000 ;  /* 0xff80000000067802 */ /* 0x004fe20000000f00 */
[----:B-----5:R-:W-:Y:S01]  /*1cba0*/  @P3 FFMA.FTZ R6, R5, R132, R12 ;  /* 0x0000008405063223 */ /* 0x020fe2000001000c */
[----:B------:R-:W-:Y:S01]  /*1cbb0*/  LEA.HI R7, R2, R2, RZ, 0x1 ;  /* 0x0000000202077211 */ /* 0x000fe200078f08ff */
[C---:B------:R-:W-:Y:S01]  /*1cbc0*/  IMAD.WIDE R22, R0.reuse, 0xc0, R22 ;  /* 0x000000c000167825 */ /* 0x040fe200078e0216 */
[----:B------:R-:W-:-:S02]  /*1cbd0*/  SHF.L.U32 R12, R0, 0x6, RZ ;  /* 0x00000006000c7819 */ /* 0x000fc400000006ff */
[C---:B------:R-:W-:Y:S02]  /*1cbe0*/  LOP3.LUT R11, R7.reuse, 0xffffffe, RZ, 0xc0, !PT ;  /* 0x0ffffffe070b7812 */ /* 0x040fe400078ec0ff */
[----:B------:R-:W-:Y:S02]  /*1cbf0*/  LOP3.LUT R12, R12, 0x1c0, RZ, 0xc0, !PT ;  /* 0x000001c00c0c7812 */ /* 0x000fe400078ec0ff */
[----:B------:R-:W-:Y:S02]  /*1cc00*/  SHF.L.U32 R21, R7, 0x2, RZ ;  /* 0x0000000207157819 */ /* 0x000fe400000006ff */
[----:B------:R-:W-:Y:S02]  /*1cc10*/  IADD3 R11, R2, -R11, RZ ;  /* 0x8000000b020b7210 */ /* 0x000fe40007ffe0ff */
[----:B------:R-:W-:Y:S02]  /*1cc20*/  LOP3.LUT R21, R12, 0x38, R21, 0xf8, !PT ;  /* 0x000000380c157812 */ /* 0x000fe400078ef815 */
[----:B------:R-:W-:-:S02]  /*1cc30*/  SHF.R.U32.HI R12, RZ, 0x3, R12 ;  /* 0x00000003ff0c7819 */ /* 0x000fc4000001160c */
[----:B------:R-:W-:Y:S01]  /*1cc40*/  MOV R7, 0xff800000 ;  /* 0xff80000000077802 */ /* 0x000fe20000000f00 */
[----:B------:R-:W-:Y:S01]  /*1cc50*/  @P0 FFMA.FTZ R7, R5, R3, R10 ;  /* 0x0000000305070223 */ /* 0x000fe2000001000a */
[----:B------:R-:W-:Y:S01]  /*1cc60*/  LOP3.LUT R12, R21, R12, RZ, 0x3c, !PT ;  /* 0x0000000c150c7212 */ /* 0x000fe200078e3cff */
[----:B------:R-:W-:Y:S01]  /*1cc70*/  BAR.SYNC.DEFER_BLOCKING 0x0 ;  /* 0x0000000000007b1d */ /* 0x000fe20000010000 */
[----:B------:R-:W-:Y:S02]  /*1cc80*/  ISETP.GE.AND P5, PT, R28, R13, PT ;  /* 0x0000000d1c00720c */ /* 0x000fe40003fa6270 */
[----:B------:R-:W-:Y:S02]  /*1cc90*/  LEA R3, R11, R12, 0x2 ;  /* 0x0000000c0b037211 */ /* 0x000fe400078e10ff */
[----:B------:R-:W-:Y:S02]  /*1cca0*/  LOP3.LUT R15, R15, 0xffffffe0, RZ, 0xc0, !PT ;  /* 0xffffffe00f0f7812 */ /* 0x000fe400078ec0ff */
[----:B------:R-:W-:-:S02]  /*1ccb0*/  LEA R3, R3, UR4, 0x2 ;  /* 0x0000000403037c11 */ /* 0x000fc4000f8e10ff */
[----:B------:R-:W-:-:S04]  /*1ccc0*/  IADD3 R15, -R15, R14, RZ ;  /* 0x0000000e0f0f7210 */ /* 0x000fc80007ffe1ff */
[----:B------:R-:W-:Y:S01]  /*1ccd0*/  LOP3.LUT P3, RZ, R15, 0x3, RZ, 0xc0, !PT ;  /* 0x000000030fff7812 */ /* 0x000fe2000786c0ff */
        /* <DEDUP_REMOVED lines=21> */
[----:B------:R-:W-:-:S04]  /*1ce30*/  IMAD R18, R18, UR8, R209 ;  /* 0x0000000812127c24 */ /* 0x000fc8000f8e02d1 */
[----:B------:R-:W-:-:S04]  /*1ce40*/  IMAD R18, R18, R26, R207 ;  /* 0x0000001a12127224 */ /* 0x000fc800078e02cf */
[----:B------:R-:W-:Y:S01]  /*1ce50*/  IMAD R2, R19, R18, R20 ;  /* 0x0000001213027224 */ /* 0x000fe200078e0214 */
[----:B------:R-:W-:-:S03]  /*1ce60*/  SHF.R.S32.HI R19, RZ, 0x1f, R16 ;  /* 0x0000001fff137819 */ /* 0x000fc60000011410 */
[----:B------:R-:W-:Y:S01]  /*1ce70*/  IMAD R17, R2, R17, RZ ;  /* 0x0000001102117224 */ /* 0x000fe200078e02ff */
[----:B------:R-:W-:-:S04]  /*1ce80*/  LEA.HI R19, R19, R16, RZ, 0x2 ;  /* 0x0000001013137211 */ /* 0x000fc800078f10ff */
[----:B------:R-:W-:Y:S02]  /*1ce90*/  LOP3.LUT R19, R19, 0xffffffc, RZ, 0xc0, !PT ;  /* 0x0ffffffc13137812 */ /* 0x000fe400078ec0ff */
[----:B------:R-:W-:Y:S02]  /*1cea0*/  IADD3 R5, P0, R22, R17, RZ ;  /* 0x0000001116057210 */ /* 0x000fe40007f1e0ff */
[----:B------:R-:W-:Y:S02]  /*1ceb0*/  IADD3 R19, R16, -R19, RZ ;  /* 0x8000001310137210 */ /* 0x000fe40007ffe0ff */
[----:B------:R-:W-:Y:S02]  /*1cec0*/  LEA.HI.X.SX32 R17, R17, R23, 0x1, P0 ;  /* 0x0000001711117211 */ /* 0x000fe400000f0eff */
[----:B------:R-:W-:Y:S01]  /*1ced0*/  LEA R10, P0, R5, R24, 0x2 ;  /* 0x00000018050a7211 */ /* 0x000fe200078010ff */
[----:B------:R1:W1:Y:S01]  /*1cee0*/  LDS.128 R20, [R3+0xb000] ;  /* 0x00b0000003147984 */ /* 0x0002620000000c00 */
[----:B------:R-:W-:-:S02]  /*1cef0*/  LEA R4, R19, R4, 0x4 ;  /* 0x0000000413047211 */ /* 0x000fc400078e20ff */
[----:B------:R-:W-:Y:S02]  /*1cf00*/  LEA.HI.X R11, R5, R25, R17, 0x2, P0 ;  /* 0x00000019050b7211 */ /* 0x000fe400000f1411 */
[----:B------:R1:W1:Y:S01]  /*1cf10*/  LDS.128 R24, [R3+0xa800] ;  /* 0x00a8000003187984 */ /* 0x0002620000000c00 */
[----:B------:R-:W-:-:S03]  /*1cf20*/  ISETP.GE.AND P0, PT, R0, R13, PT ;  /* 0x0000000d0000720c */ /* 0x000fc60003f06270 */
[----:B------:R1:W1:Y:S01]  /*1cf30*/  LDS.128 R16, [R3+0xb800] ;  /* 0x00b8000003107984 */ /* 0x0002620000000c00 */
[----:B--234-:R-:W-:Y:S09]  /*1cf40*/  @P3 BRA `(.L_x_7120) ;  /* 0x00000000003c3947 */ /* 0x01cff20003800000 */
[----:B-1----:R-:W-:Y:S01]  /*1cf50*/  SHF.R.S32.HI R3, RZ, 0x1f, R2 ;  /* 0x0000001fff037819 */ /* 0x002fe20000011402 */
[----:B------:R-:W-:Y:S01]  /*1cf60*/  IMAD R205, R205, -0x40, R206 ;  /* 0xffffffc0cdcd7824 */ /* 0x000fe200078e02ce */
[----:B------:R-:W-:-:S04]  /*1cf70*/  IADD3 R2, P3, R2, R4, RZ ;  /* 0x0000000402027210 */ /* 0x000fc80007f7e0ff */
[----:B------:R-:W-:Y:S02]  /*1cf80*/  LEA.HI.X.SX32 R3, R4, R3, 0x1, P3 ;  /* 0x0000000304037211 */ /* 0x000fe400018f0eff */
[----:B------:R-:W-:-:S04]  /*1cf90*/  LEA R14, P3, R2, R112, 0x2 ;  /* 0x00000070020e7211 */ /* 0x000fc800078610ff */
[----:B------:R-:W-:Y:S02]  /*1cfa0*/  LEA.HI.X R15, R2, R113, R3, 0x2, P3 ;  /* 0x00000071020f7211 */ /* 0x000fe400018f1403 */
[C---:B------:R-:W-:Y:S01]  /*1cfb0*/  ISETP.GE.AND P3, PT, R4.reuse, R205, PT ;  /* 0x000000cd0400720c */ /* 0x040fe20003f66270 */
[----:B------:R-:W-:-:S12]  /*1cfc0*/  VIADD R4, R4, 0x8 ;  /* 0x0000000804047836 */ /* 0x000fd80000000000 */
[----:B------:R-:W-:Y:S02]  /*1cfd0*/  @!P3 R2UR UR4, R8 ;  /* 0x000000000804b2ca */ /* 0x000fe400000e0000 */
[----:B------:R-:W-:-:S13]  /*1cfe0*/  @!P3 R2UR UR5, R9 ;  /* 0x000000000905b2ca */ /* 0x000fda00000e0000 */
[----:B------:R2:W-:Y:S01]  /*1cff0*/  @!P3 ST.E desc[UR4][R14.64], R6 ;  /* 0x000000060e00b985 */ /* 0x0005e2000c101904 */
[----:B------:R-:W-:-:S13]  /*1d000*/  ISETP.GE.AND P3, PT, R4, R205, PT ;  /* 0x000000cd0400720c */ /* 0x000fda0003f66270 */
[----:B------:R-:W-:Y:S02]  /*1d010*/  @!P3 R2UR UR4, R8 ;  /* 0x000000000804b2ca */ /* 0x000fe400000e0000 */
[----:B------:R-:W-:-:S13]  /*1d020*/  @!P3 R2UR UR5, R9 ;  /* 0x000000000905b2ca */ /* 0x000fda00000e0000 */
[----:B------:R2:W-:Y:S02]  /*1d030*/  @!P3 ST.E desc[UR4][R14.64+0x20], R7 ;  /* 0x000020070e00b985 */ /* 0x0005e4000c101904 */
.L_x_7120:
[----:B------:R-:W-:Y:S05]  /*1d040*/  BSYNC B0 ;  /* 0x0000000000007941 */ /* 0x000fea0003800000 */
.L_x_7119:
[----:B------:R-:W-:Y:S01]  /*1d050*/  VIADD R2, R0, 0x30 ;  /* 0x0000003000027836 */ /* 0x000fe20000000000 */
[----:B------:R-:W-:Y:S01]  /*1d060*/  @!P6 R2UR UR20, R8 ;  /* 0x000000000814e2ca */ /* 0x000fe200000e0000 */
[----:B------:R-:W-:Y:S01]  /*1d070*/  VIADD R0, R0, 0x38 ;  /* 0x0000003800007836 */ /* 0x000fe20000000000 */
[C---:B------:R-:W-:Y:S01]  /*1d080*/  @!P6 R2UR UR21, R9.reuse ;  /* 0x000000000915e2ca */ /* 0x040fe200000e0000 */
[----:B------:R-:W-:Y:S01]  /*1d090*/  IMAD.MOV.U32 R205, RZ, RZ, 0x0 ;  /* 0x00000000ffcd7424 */ /* 0x000fe200078e00ff */
[C---:B------:R-:W-:Y:S02]  /*1d0a0*/  @!P6 R2UR UR18, R8.reuse ;  /* 0x000000000812e2ca */ /* 0x040fe400000e0000 */
[C---:B------:R-:W-:Y:S02]  /*1d0b0*/  @!P6 R2UR UR19, R9.reuse ;  /* 0x000000000913e2ca */ /* 0x040fe400000e0000 */
[----:B------:R-:W-:Y:S02]  /*1d0c0*/  @!P6 R2UR UR16, R8 ;  /* 0x000000000810e2ca */ /* 0x000fe400000e0000 */
[----:B------:R-:W-:-:S02]  /*1d0d0*/  @!P6 R2UR UR17, R9 ;  /* 0x000000000911e2ca */ /* 0x000fc400000e0000 */
[C---:B------:R-:W-:Y:S02]  /*1d0e0*/  @!P0 R2UR UR24, R8.reuse ;  /* 0x00000000081882ca */ /* 0x040fe400000e0000 */
[C---:B------:R-:W-:Y:S01]  /*1d0f0*/  @!P0 R2UR UR25, R9.reuse ;  /* 0x00000000091982ca */ /* 0x040fe200000e0000 */
[----:B------:R-:W-:Y:S01]  /*1d100*/  @!P6 ST.E.128 desc[UR20][R10.64+0x1800], R104 ;  /* 0x001800680a00e985 */ /* 0x000fe2000c101d14 */
[C---:B------:R-:W-:Y:S02]  /*1d110*/  @!P0 R2UR UR22, R8.reuse ;  /* 0x00000000081682ca */ /* 0x040fe400000e0000 */
[C---:B------:R-:W-:Y:S01]  /*1d120*/  @!P0 R2UR UR23, R9.reuse ;  /* 0x00000000091782ca */ /* 0x040fe200000e0000 */
[----:B-1----:R-:W-:Y:S01]  /*1d130*/  @!P6 ST.E.128 desc[UR18][R10.64+0x1900], R72 ;  /* 0x001900480a00e985 */ /* 0x002fe2000c101d12 */
[C---:B------:R-:W-:Y:S02]  /*1d140*/  @!P5 R2UR UR14, R8.reuse ;  /* 0x00000000080ed2ca */ /* 0x040fe400000e0000 */
[----:B------:R-:W-:Y:S01]  /*1d150*/  @!P5 R2UR UR15, R9 ;  /* 0x00000000090fd2ca */ /* 0x000fe200000e0000 */
[----:B------:R-:W-:Y:S01]  /*1d160*/  @!P6 ST.E.128 desc[UR16][R10.64+0x1a00], R40 ;  /* 0x001a00280a00e985 */ /* 0x000fe2000c101d10 */
[----:B------:R-:W-:-:S02]  /*1d170*/  @!P5 R2UR UR12, R8 ;  /* 0x00000000080cd2ca */ /* 0x000fc400000e0000 */
[C---:B------:R-:W-:Y:S01]  /*1d180*/  @!P5 R2UR UR13, R9.reuse ;  /* 0x00000000090dd2ca */ /* 0x040fe200000e0000 */
[----:B------:R-:W-:Y:S01]  /*1d190*/  @!P0 ST.E.128 desc[UR24][R10.64+0x100], R76 ;  /* 0x0001004c0a008985 */ /* 0x000fe2000c101d18 */
[C---:B------:R-:W-:Y:S02]  /*1d1a0*/  @!P5 R2UR UR10, R8.reuse ;  /* 0x00000000080ad2ca */ /* 0x040fe400000e0000 */
[C---:B------:R-:W-:Y:S01]  /*1d1b0*/  @!P5 R2UR UR11, R9.reuse ;  /* 0x00000000090bd2ca */ /* 0x040fe200000e0000 */
[----:B------:R-:W-:Y:S01]  /*1d1c0*/  @!P0 ST.E.128 desc[UR22][R10.64+0x200], R44 ;  /* 0x0002002c0a008985 */ /* 0x000fe2000c101d16 */
[----:B------:R-:W-:Y:S02]  /*1d1d0*/  @!P4 R2UR UR4, R8 ;  /* 0x000000000804c2ca */ /* 0x000fe400000e0000 */
[----:B------:R-:W-:Y:S01]  /*1d1e0*/  @!P4 R2UR UR5, R9 ;  /* 0x000000000905c2ca */ /* 0x000fe200000e0000 */
[----:B------:R-:W-:Y:S01]  /*1d1f0*/  @!P5 ST.E.128 desc[UR14][R10.64+0x3000], R100 ;  /* 0x003000640a00d985 */ /* 0x000fe2000c101d0e */
[----:B------:R-:W-:-:S02]  /*1d200*/  ISETP.GE.AND P3, PT, R2, R13, PT ;  /* 0x0000000d0200720c */ /* 0x000fc40003f66270 */
[C---:B------:R-:W-:Y:S01]  /*1d210*/  @!P4 R2UR UR28, R8.reuse ;  /* 0x00000000081cc2ca */ /* 0x040fe200000e0000 */
[----:B------:R-:W-:Y:S01]  /*1d220*/  @!P5 ST.E.128 desc[UR12][R10.64+0x3100], R68 ;  /* 0x003100440a00d985 */ /* 0x000fe2000c101d0c */
[C---:B------:R-:W-:Y:S02]  /*1d230*/  @!P4 R2UR UR29, R9.reuse ;  /* 0x00000000091dc2ca */ /* 0x040fe400000e0000 */
[C---:B------:R-:W-:Y:S01]  /*1d240*/  @!P4 R2UR UR26, R8.reuse ;  /* 0x00000000081ac2ca */ /* 0x040fe200000e0000 */
[----:B------:R-:W-:Y:S01]  /*1d250*/  @!P5 ST.E.128 desc[UR10][R10.64+0x3200], R36 ;  /* 0x003200240a00d985 */ /* 0x000fe2000c101d0a */
[C---:B------:R-:W-:Y:S02]  /*1d260*/  @!P4 R2UR UR27, R9.reuse ;  /* 0x00000000091bc2ca */ /* 0x040fe400000e0000 */
[----:B------:R-:W-:Y:S01]  /*1d270*/  @!P2 R2UR UR24, R8 ;  /* 0x000000000818a2ca */ /* 0x000fe200000e0000 */
[----:B------:R-:W-:Y:S01]  /*1d280*/  @!P4 ST.E.128 desc[UR4][R10.64+0x4800], R96 ;  /* 0x004800600a00c985 */ /* 0x000fe2000c101d04 */
[----:B------:R-:W-:-:S02]  /*1d290*/  @!P2 R2UR UR25, R9 ;  /* 0x000000000919a2ca */ /* 0x000fc400000e0000 */
[C---:B------:R-:W-:Y:S02]  /*1d2a0*/  @!P2 R2UR UR22, R8.reuse ;  /* 0x000000000816a2ca */ /* 0x040fe400000e0000 */
        /* <DEDUP_REMOVED lines=27> */
[----:B------:R-:W-:Y:S01]  /*1d460*/  @!P0 R2UR UR31, R9 ;  /* 0x00000000091f82ca */ /* 0x000fe200000e0000 */
[----:B------:R-:W-:Y:S01]  /*1d470*/  @!P3 ST.E.128 desc[UR10][R10.64+0x9100], R52 ;  /* 0x009100340a00b985 */ /* 0x000fe2000c101d0a */
[----:B------:R-:W-:-:S03]  /*1d480*/  ISETP.GE.AND P6, PT, R0, R13, PT ;  /* 0x0000000d0000720c */ /* 0x000fc60003fc6270 */
[----:B------:R-:W-:Y:S04]  /*1d490*/  @!P3 ST.E.128 desc[UR4][R10.64+0x9200], R20 ;  /* 0x009200140a00b985 */ /* 0x000fe8000c101d04 */
[----:B------:R-:W-:Y:S04]  /*1d4a0*/  @!P0 ST.E.64 desc[UR32][R10.64], R108 ;  /* 0x0000006c0a008985 */ /* 0x000fe8000c101b20 */
[----:B------:R2:W-:Y:S02]  /*1d4b0*/  @!P0 ST.E.64 desc[UR30][R10.64+0x8], R110 ;  /* 0x0000086e0a008985 */ /* 0x0005e4000c101b1e */
[----:B--2---:R-:W-:Y:S05]  /*1d4c0*/  @P6 RET.REL.NODEC R204 `(_ZN5flash24flash_fwd_splitkv_kernelI23Flash_fwd_kernel_traitsILi192ELi64ELi64ELi4ELb0ELb0EN7cutlass10bfloat16_tE19Flash_kernel_traitsILi192ELi64ELi64ELi4ES3_EELb0ELb1ELb0ELb0ELb1ELb0ELb1ELb1EEEvNS_16Flash_fwd_paramsE) ;  /* 0xfffffe28cccc6950 */ /* 0x004fea0003c3ffff */
[C---:B------:R-:W-:Y:S01]  /*1d4d0*/  R2UR UR12, R8.reuse ;  /* 0x00000000080c72ca */ /* 0x040fe200000e0000 */
[----:B------:R-:W-:Y:S01]  /*1d4e0*/  IMAD.MOV.U32 R205, RZ, RZ, 0x0 ;  /* 0x00000000ffcd7424 */ /* 0x000fe200078e00ff */
[C---:B------:R-:W-:Y:S02]  /*1d4f0*/  R2UR UR13, R9.reuse ;  /* 0x00000000090d72ca */ /* 0x040fe400000e0000 */
[C---:B------:R-:W-:Y:S02]  /*1d500*/  R2UR UR10, R8.reuse ;  /* 0x00000000080a72ca */ /* 0x040fe400000e0000 */
[C---:B------:R-:W-:Y:S02]  /*1d510*/  R2UR UR11, R9.reuse ;  /* 0x00000000090b72ca */ /* 0x040fe400000e0000 */
[----:B------:R-:W-:Y:S02]  /*1d520*/  R2UR UR4, R8 ;  /* 0x00000000080472ca */ /* 0x000fe400000e0000 */
[----:B------:R-:W-:-:S05]  /*1d530*/  R2UR UR5, R9 ;  /* 0x00000000090572ca */ /* 0x000fca00000e0000 */
[----:B------:R-:W-:Y:S04]  /*1d540*/  ST.E.128 desc[UR12][R10.64+0xa800], R80 ;  /* 0x00a800500a007985 */ /* 0x000fe8000c101d0c */
[----:B------:R-:W-:Y:S04]  /*1d550*/  ST.E.128 desc[UR10][R10.64+0xa900], R48 ;  /* 0x00a900300a007985 */ /* 0x000fe8000c101d0a */
[----:B------:R1:W-:Y:S02]  /*1d560*/  ST.E.128 desc[UR4][R10.64+0xaa00], R16 ;  /* 0x00aa00100a007985 */ /* 0x0003e4000c101d04 */
[----:B-1----:R-:W-:Y:S05]  /*1d570*/  RET.REL.NODEC R204 `(_ZN5flash24flash_fwd_splitkv_kernelI23Flash_fwd_kernel_traitsILi192ELi64ELi64ELi4ELb0ELb0EN7cutlass10bfloat16_tE19Flash_kernel_traitsILi192ELi64ELi64ELi4ES3_EELb0ELb1ELb0ELb0ELb1ELb0ELb1ELb1EEEvNS_16Flash_fwd_paramsE) ;  /* 0xfffffe28cca07950 */ /* 0x002fea0003c3ffff */
.L_x_7118:
[----:B------:R-:W-:Y:S01]  /*1d580*/  MOV R13, 0x2 ;  /* 0x00000002000d7802 */ /* 0x000fe20000000f00 */
[----:B------:R-:W-:Y:S01]  /*1d590*/  IMAD.MOV.U32 R10, RZ, RZ, 0x1f ;  /* 0x0000001fff0a7424 */ /* 0x000fe200078e00ff */
[----:B------:R-:W-:-:S07]  /*1d5a0*/  MOV R12, 0xffffffff ;  /* 0xffffffff000c7802 */ /* 0x000fce0000000f00 */
[----:B-1---5:R-:W-:Y:S05]  /*1d5b0*/  WARPSYNC.COLLECTIVE R12, `(.L_x_7121) ;  /* 0x000000000c087348 */ /* 0x022fea0003c00000 */
[----:B------:R2:W3:Y:S02]  /*1d5c0*/  SHFL.BFLY P0, R16, R223, R13, R10 ;  /* 0x0c00000ddf107389 */ /* 0x0004e4000000000a */
[----:B-123-5:R-:W-:Y:S01]  /*1d5d0*/  ENDCOLLECTIVE ;  /* 0x000000000000791b */ /* 0x02efe20003800000 */
.L_x_7121:
[----:B------:R-:W-:Y:S02]  /*1d5e0*/  IMAD.MOV.U32 R14, RZ, RZ, R16 ;  /* 0x000000ffff0e7224 */ /* 0x000fe400078e0010 */
[----:B------:R-:W-:Y:S02]  /*1d5f0*/  IMAD.MOV.U32 R13, RZ, RZ, 0x1 ;  /* 0x00000001ff0d7424 */ /* 0x000fe400078e00ff */
[----:B------:R-:W-:-:S05]  /*1d600*/  FADD.FTZ R14, R14, R223 ;  /* 0x000000df0e0e7221 */ /* 0x000fca0000010000 */
[----:B------:R-:W-:-:S07]  /*1d610*/  MOV R223, R14 ;  /* 0x0000000e00df7202 */ /* 0x000fce0000000f00 */
[----:B------:R-:W-:Y:S05]  /*1d620*/  WARPSYNC.COLLECTIVE R12, `(.L_x_7122) ;  /* 0x000000000c087348 */ /* 0x000fea0003c00000 */
[----:B------:R1:W2:Y:S02]  /*1d630*/  SHFL.BFLY P0, R16, R223, R13, R10 ;  /* 0x0c00000ddf107389 */ /* 0x0002a4000000000a */
[----:B-12---:R-:W-:Y:S01]  /*1d640*/  ENDCOLLECTIVE ;  /* 0x000000000000791b */ /* 0x006fe20003800000 */
.L_x_7122:
[----:B------:R-:W-:Y:S01]  /*1d650*/  MOV R223, R221 ;  /* 0x000000dd00df7202 */ /* 0x000fe20000000f00 */
[----:B------:R-:W-:Y:S01]  /*1d660*/  IMAD.MOV.U32 R13, RZ, RZ, 0x2 ;  /* 0x00000002ff0d7424 */ /* 0x000fe200078e00ff */
[----:B------:R-:W-:-:S07]  /*1d670*/  MOV R11, R16 ;  /* 0x00000010000b7202 */ /* 0x000fce0000000f00 */
[----:B------:R-:W-:Y:S05]  /*1d680*/  WARPSYNC.COLLECTIVE R12, `(.L_x_7123) ;  /* 0x000000000c087348 */ /* 0x000fea0003c00000 */
[----:B------:R1:W2:Y:S02]  /*1d690*/  SHFL.BFLY P0, R16, R223, R13, R10 ;  /* 0x0c00000ddf107389 */ /* 0x0002a4000000000a */
[----:B-12---:R-:W-:Y:S01]  /*1d6a0*/  ENDCOLLECTIVE ;  /* 0x000000000000791b */ /* 0x006fe20003800000 */
.L_x_7123:
[----:B------:R-:W-:Y:S01]  /*1d6b0*/  FADD.FTZ R11, R14, R11 ;  /* 0x0000000b0e0b7221 */ /* 0x000fe20000010000 */
[----:B------:R-:W-:Y:S01]  /*1d6c0*/  FADD.FTZ R15, R16, R221 ;  /* 0x000000dd100f7221 */ /* 0x000fe20000010000 */
[----:B------:R-:W-:-:S04]  /*1d6d0*/  MOV R13, 0x1 ;  /* 0x00000001000d7802 */ /* 0x000fc80000000f00 */
[----:B------:R-:W-:-:S07]  /*1d6e0*/  MOV R223, R15 ;  /* 0x0000000f00df7202 */ /* 0x000fce0000000f00 */
[----:B------:R-:W-:Y:S05]  /*1d6f0*/  WARPSYNC.COLLECTIVE R12, `(.L_x_7124) ;  /* 0x000000000c087348 */ /* 0x000fea0003c00000 */
[----:B------:R1:W2:Y:S02]  /*1d700*/  SHFL.BFLY P0, R16, R223, R13, R10 ;  /* 0x0c00000ddf107389 */ /* 0x0002a4000000000a */
[----:B-12---:R-:W-:Y:S01]  /*1d710*/  ENDCOLLECTIVE ;  /* 0x000000000000791b */ /* 0x006fe20003800000 */
.L_x_7124:
[----:B------:R-:W-:Y:S05]  /*1d720*/  BRA `(.L_x_7125) ;  /* 0xffffffe400bc7947 */ /* 0x000fea000383ffff */
.L_x_7126:
        /* <DEDUP_REMOVED lines=13> */
.L_x_7914:


//--------------------- .text._ZN5flash24flash_fwd_splitkv_kernelI23Flash_fwd_kernel_traitsILi192ELi64ELi64ELi4ELb0ELb0EN7cutlass10bfloat16_tE19Flash_kernel_traitsILi192ELi64ELi64ELi4ES3_EELb0ELb1ELb0ELb0ELb1ELb1ELb1ELb1EEEvNS_16Flash_fwd_paramsE --------------------------
	.section	.text._ZN5flash24flash_fwd_splitkv_kernelI23Flash_fwd_kernel_traitsILi192ELi64ELi64ELi4ELb0ELb0EN7cutlass10bfloat16_tE19Flash_kernel_traitsILi192ELi64ELi64ELi4ES3_EELb0ELb1ELb0ELb0ELb1ELb1ELb1ELb1EEEvNS_16Flash_fwd_paramsE,"ax",@progbits
	.align	128
        .global         _ZN5flash24flash_fwd_splitkv_kernelI23Flash_fwd_kernel_traitsILi192ELi64ELi64ELi4ELb0ELb0EN7cutlass10bfloat16_tE19Flash_kernel_traitsILi192ELi64ELi64ELi4ES3_EELb0ELb1ELb0ELb0ELb1ELb1ELb1ELb1EEEvNS_16Flash_fwd_paramsE
        .type           _ZN5flash24flash_fwd_splitkv_kernelI23Flash_fwd_kernel_traitsILi192ELi64ELi64ELi4ELb0ELb0EN7cutlass10bfloat16_tE19Flash_kernel_traitsILi192ELi64ELi64ELi4ES3_EELb0ELb1ELb0ELb0ELb1ELb1ELb1ELb1EEEvNS_16Flash_fwd_paramsE,@function
        .size           _ZN5flash24flash_fwd_splitkv_kernelI23Flash_fwd_kernel_traitsILi192ELi64ELi64ELi4ELb0ELb0EN7cutlass10bfloat16_tE19Flash_kernel_traitsILi192ELi64ELi64ELi4ES3_EELb0ELb1ELb0ELb0ELb1ELb1ELb1ELb1EEEvNS_16Flash_fwd_paramsE,(.L_x_7915 - _ZN5flash24flash_fwd_splitkv_kernelI23Flash_fwd_kernel_traitsILi192ELi64ELi64ELi4ELb0ELb0EN7cutlass10bfloat16_tE19Flash_kernel_traitsILi192ELi64ELi64ELi4ES3_EELb0ELb1ELb0ELb0ELb1ELb1ELb1ELb1EEEvNS_16Flash_fwd_paramsE)
        .other          _ZN5flash24flash_fwd_splitkv_kernelI23Flash_fwd_kernel_traitsILi192ELi64ELi64ELi4ELb0ELb0EN7cutlass10bfloat16_tE19Flash_kernel_traitsILi192ELi64ELi64ELi4ES3_EELb0ELb1ELb0ELb0ELb1ELb1ELb1ELb1EEEvNS_16Flash_fwd_paramsE,@"STO_CUDA_ENTRY STV_DEFAULT"
_ZN5flash24flash_fwd_splitkv_kernelI23Flash_fwd_kernel_traitsILi192ELi64ELi64ELi4ELb0ELb0EN7cutlass10bfloat16_tE19Flash_kernel_traitsILi192ELi64ELi64ELi4ES3_EELb0ELb1ELb0ELb0ELb1ELb1ELb1ELb1EEEvNS_16Flash_fwd_paramsE:
.text._ZN5flash24flash_fwd_splitkv_kernelI23Flash_fwd_kernel_traitsILi192ELi64ELi64ELi4ELb0ELb0EN7cutlass10bfloat16_tE19Flash_kernel_traitsILi192ELi64ELi64ELi4ES3_EELb0ELb1ELb0ELb0ELb1ELb1ELb1ELb1EEEvNS_16Flash_fwd_paramsE:
        /* <DEDUP_REMOVED lines=29> */
[----:B------:R-:W-:Y:S05]  /*01d0*/  CALL.REL.NOINC `($_ZN5flash24flash_fwd_splitkv_kernelI23Flash_fwd_kernel_traitsILi192ELi64ELi64ELi4ELb0ELb0EN7cutlass10bfloat16_tE19Flash_kernel_traitsILi192ELi64ELi64ELi4ES3_EELb0ELb1ELb0ELb0ELb1ELb1ELb1ELb1EEEvNS_16Flash_fwd_paramsE$_ZN5flash30compute_attn_1rowblock_splitkvI23Flash_fwd_kernel_traitsILi192ELi64ELi64ELi4ELb0ELb0EN7cutlass10bfloat16_tE19Flash_kernel_traitsILi192ELi64ELi64ELi4ES3_EELb0ELb1ELb0ELb0ELb1ELb1ELb1ELb1ENS_16Flash_fwd_paramsEEEvRKT8_iiiii) ;  /* 0x0000000000087944 */ /* 0x000fea0003c00000 */
[----:B------:R-:W-:Y:S05]  /*01e0*/  BSYNC B3 ;  /* 0x0000000000037941 */ /* 0x000fea0003800000 */
.L_x_7127:
[----:B------:R-:W-:Y:S05]  /*01f0*/  EXIT ;  /* 0x000000000000794d */ /* 0x000fea0003800000 */
        .type           $_ZN5flash24flash_fwd_splitkv_kernelI23Flash_fwd_kernel_traitsILi192ELi64ELi64ELi4ELb0ELb0EN7cutlass10bfloat16_tE19Flash_kernel_traitsILi192ELi64ELi64ELi4ES3_EELb0ELb1ELb0ELb0ELb1ELb1ELb1ELb1EEEvNS_16Flash_fwd_paramsE$_ZN5flash30compute_attn_1rowblock_splitkvI23Flash_fwd_kernel_traitsILi192ELi64ELi64ELi4ELb0ELb0EN7cutlass10bfloat16_tE19Flash_kernel_traitsILi192ELi64ELi64ELi4ES3_EELb0ELb1ELb0ELb0ELb1ELb1ELb1ELb1ENS_16Flash_fwd_paramsEEEvRKT8_iiiii,@function
        .size           $_ZN5flash24flash_fwd_splitkv_kernelI23Flash_fwd_kernel_traitsILi192ELi64ELi64ELi4ELb0ELb0EN7cutlass10bfloat16_tE19Flash_kernel_traitsILi192ELi64ELi64ELi4ES3_EELb0ELb1ELb0ELb0ELb1ELb1ELb1ELb1EEEvNS_16Flash_fwd_paramsE$_ZN5flash30compute_attn_1rowblock_splitkvI23Flash_fwd_kernel_traitsILi192ELi64ELi64ELi4ELb0ELb0EN7cutlass10bfloat16_tE19Flash_kernel_traitsILi192ELi64ELi64ELi4ES3_EELb0ELb1ELb0ELb0ELb1ELb1ELb1ELb1ENS_16Flash_fwd_paramsEEEvRKT8_iiiii,(.L_x_7915 - $_ZN5flash24flash_fwd_splitkv_kernelI23Flash_fwd_kernel_traitsILi192ELi64ELi64ELi4ELb0ELb0EN7cutlass10bfloat16_tE19Flash_kernel_traitsILi192ELi64ELi64ELi4ES3_EELb0ELb1ELb0ELb0ELb1ELb1ELb1ELb1EEEvNS_16Flash_fwd_paramsE$_ZN5flash30compute_attn_1rowblock_splitkvI23Flash_fwd_kernel_traitsILi192ELi64ELi64ELi4ELb0ELb0EN7cutlass10bfloat16_tE19Flash_kernel_traitsILi192ELi64ELi64ELi4ES3_EELb0ELb1ELb0ELb0ELb1ELb1ELb1ELb1ENS_16Flash_fwd_paramsEEEvRKT8_iiiii)
$_ZN5flash24flash_fwd_splitkv_kernelI23Flash_fwd_kernel_traitsILi192ELi64ELi64ELi4ELb0ELb0EN7cutlass10bfloat16_tE19Flash_kernel_traitsILi192ELi64ELi64ELi4ES3_EELb0ELb1ELb0ELb0ELb1ELb1ELb1ELb1EEEvNS_16Flash_fwd_paramsE$_ZN5flash30compute_attn_1rowblock_splitkvI23Flash_fwd_kernel_traitsILi192ELi64ELi64ELi4ELb0ELb0EN7cutlass10bfloat16_tE19Flash_kernel_traitsILi192ELi64ELi64ELi4ES3_EELb0ELb1ELb0ELb0ELb1ELb1ELb1ELb1ENS_16Flash_fwd_paramsEEEvRKT8_iiiii:
        /* <DEDUP_REMOVED lines=27> */
.L_x_7129:
[----:B------:R-:W-:Y:S05]  /*03b0*/  BSYNC B0 ;  /* 0x0000000000007941 */ /* 0x000fea0003800000 */
.L_x_7128:
        /* <DEDUP_REMOVED lines=8> */
.L_x_7131:
[----:B------:R3:W5:Y:S02]  /*0440*/  LD.E R0, desc[UR6][R20.64+0xb8] ;  /* 0x0000b80614007980 */ /* 0x000764000c101900 */
.L_x_7132:
[----:B------:R-:W-:Y:S05]  /*0450*/  BSYNC B0 ;  /* 0x0000000000007941 */ /* 0x000fea0003800000 */
.L_x_7130:
        /* <DEDUP_REMOVED lines=10> */
.L_x_7134:
[----:B------:R-:W2:Y:S01]  /*0500*/  LD.E.64 R2, desc[UR6][R20.64+0x108] ;  /* 0x0001080614027980 */ /* 0x000ea2000c101b00 */
[----:B------:R-:W-:Y:S01]  /*0510*/  BSSY B0, `(.L_x_7136) ;  /* 0x0000006000007945 */ /* 0x000fe20003800000 */
[----:B------:R-:W-:Y:S01]  /*0520*/  IMAD.MOV.U32 R0, RZ, RZ, RZ ;  /* 0x000000ffff007224 */ /* 0x000fe200078e00ff */
[----:B--2---:R-:W-:-:S04]  /*0530*/  ISETP.NE.U32.AND P0, PT, R2, RZ, PT ;  /* 0x000000ff0200720c */ /* 0x004fc80003f05070 */
[----:B------:R-:W-:-:S13]  /*0540*/  ISETP.NE.AND.EX P0, PT, R3, RZ, PT, P0 ;  /* 0x000000ff0300720c */ /* 0x000fda0003f05300 */
[----:B------:R-:W-:Y:S05]  /*0550*/  @!P0 BRA `(.L_x_7137) ;  /* 0x0000000000048947 */ /* 0x000fea0003800000 */
[----:B------:R2:W5:Y:S02]  /*0560*/  LD.E R0, desc[UR6][R20.64+0xbc] ;  /* 0x0000bc0614007980 */ /* 0x000564000c101900 */
.L_x_7137:
[----:B------:R-:W-:Y:S05]  /*0570*/  BSYNC B0 ;  /* 0x0000000000007941 */ /* 0x000fea0003800000 */
.L_x_7136:
[----:B-----5:R-:W-:Y:S02]  /*0580*/  IADD3 R59, R75, R0, RZ ;  /* 0x000000004b3b7210 */ /* 0x020fe40007ffe0ff */
.L_x_7135:
[----:B------:R-:W-:Y:S05]  /*0590*/  BSYNC B1 ;  /* 0x0000000000017941 */ /* 0x000fea0003800000 */
.L_x_7133:
[----:B------:R-:W-:Y:S01]  /*05a0*/  IMAD.SHL.U32 R67, R213, 0x40, RZ ;  /* 0x00000040d5437824 */ /* 0x000fe200078e00ff */
[----:B------:R-:W-:Y:S01]  /*05b0*/  MOV R2, R212 ;  /* 0x000000d400027202 */ /* 0x000fe20000000f00 */
[----:B------:R-:W-:-:S03]  /*05c0*/  IMAD.MOV.U32 R3, RZ, RZ, 0x0 ;  /* 0x00000000ff037424 */ /* 0x000fc600078e00ff */
[----:B------:R-:W-:-:S13]  /*05d0*/  ISETP.GT.AND P0, PT, R214, R67, PT ;  /* 0x00000043d600720c */ /* 0x000fda0003f04270 */
[----:B-1234-:R-:W-:Y:S05]  /*05e0*/  @!P0 RET.REL.NODEC R2 `(_ZN5flash24flash_fwd_splitkv_kernelI23Flash_fwd_kernel_traitsILi192ELi64ELi64ELi4ELb0ELb0EN7cutlass10bfloat16_tE19Flash_kernel_traitsILi192ELi64ELi64ELi4ES3_EELb0ELb1ELb0ELb0ELb1ELb1ELb1ELb1EEEvNS_16Flash_fwd_paramsE) ;  /* 0xfffffff802848950 */ /* 0x01efea0003c3ffff */
        /* <DEDUP_REMOVED lines=143> */
[----:B-1----:R-:W-:Y:S05]  /*0ee0*/  @P6 RET.REL.NODEC R212 `(_ZN5flash24flash_fwd_splitkv_kernelI23Flash_fwd_kernel_traitsILi192ELi64ELi64ELi4ELb0ELb0EN7cutlass10bfloat16_tE19Flash_kernel_traitsILi192ELi64ELi64ELi4ES3_EELb0ELb1ELb0ELb0ELb1ELb1ELb1ELb1EEEvNS_16Flash_fwd_paramsE) ;  /* 0xfffffff0d4446950 */ /* 0x002fea0003c3ffff */
[----:B------:R-:W-:Y:S02]  /*0ef0*/  MOV R3, 0xff800000 ;  /* 0xff80000000037802 */ /* 0x000fe40000000f00 */
[----:B------:R-:W-:-:S03]  /*0f00*/  MOV R213, 0x0 ;  /* 0x0000000000d57802 */ /* 0x000fc60000000f00 */
[----:B------:R1:W-:Y:S02]  /*0f10*/  ST.E desc[UR6][R6.64+0xe0], R3 ;  /* 0x0000e00306007985 */ /* 0x0003e4000c101906 */
[----:B-1----:R-:W-:Y:S05]  /*0f20*/  RET.REL.NODEC R212 `(_ZN5flash24flash_fwd_splitkv_kernelI23Flash_fwd_kernel_traitsILi192ELi64ELi64ELi4ELb0ELb0EN7cutlass10bfloat16_tE19Flash_kernel_traitsILi192ELi64ELi64ELi4ES3_EELb0ELb1ELb0ELb0ELb1ELb1ELb1ELb1EEEvNS_16Flash_fwd_paramsE) ;  /* 0xfffffff0d4347950 */ /* 0x002fea0003c3ffff */
.L_x_7138:
        /* <DEDUP_REMOVED lines=105> */
.L_x_7140:
        /* <DEDUP_REMOVED lines=79> */
.L_x_7141:
[----:B------:R-:W-:Y:S05]  /*1ab0*/  BSYNC B0 ;  /* 0x0000000000007941 */ /* 0x000fea0003800000 */
.L_x_7139:
        /* <DEDUP_REMOVED lines=244> */
.L_x_7190:
        /* <DEDUP_REMOVED lines=11> */
[C---:B------:R-:W-:Y:S01]  /*2ab0*/  @P1 IADD3 R26, P2, R116.reuse, R112, RZ ;  /* 0x00000070741a1210 */ /* 0x040fe20007f5e0ff */
        /* <DEDUP_REMOVED lines=196> */
.L_x_7147:
[----:B------:R-:W-:Y:S05]  /*3700*/  BSYNC B0 ;  /* 0x0000000000007941 */ /* 0x000fea0003800000 */
.L_x_7146:
        /* <DEDUP_REMOVED lines=155> */
.L_x_7149:
[----:B------:R-:W-:Y:S05]  /*40c0*/  BSYNC B0 ;  /* 0x0000000000007941 */ /* 0x000fea0003800000 */
.L_x_7148:
        /* <DEDUP_REMOVED lines=155> */
.L_x_7151:
[----:B------:R-:W-:Y:S05]  /*4a80*/  BSYNC B0 ;  /* 0x0000000000007941 */ /* 0x000fea0003800000 */
.L_x_7150:
        /* <DEDUP_REMOVED lines=158> */
.L_x_7153:
[----:B------:R-:W-:Y:S05]  /*5470*/  BSYNC B0 ;  /* 0x0000000000007941 */ /* 0x000fea0003800000 */
.L_x_7152:
[----:B------:R-:W5:Y:S02]  /*5480*/  LD.E R3, desc[UR6][R20.64+0xd0] ;  /* 0x0000d00614037980 */ /* 0x000f64000c101900 */
[----:B-----5:R-:W-:Y:S05]  /*5490*/  IMAD.U32 R3, R3, -0x20, RZ ;  /* 0xffffffe003037824 */ /* 0x020fea00078e00ff */
[C---:B------:R-:W-:Y:S02]  /*54a0*/  LEA R22, P1, R3.reuse, R22, 0x1 ;  /* 0x0000001603167211 */ /* 0x040fe400078208ff */
[C---:B------:R-:W-:Y:S02]  /*54b0*/  LEA R56, P0, R3.reuse, R56, 0x1 ;  /* 0x0000003803387211 */ /* 0x040fe400078008ff */
[C---:B------:R-:W-:Y:S02]  /*54c0*/  LEA.HI.X.SX32 R23, R3.reuse, R23, 0x1, P1 ;  /* 0x0000001703177211 */ /* 0x040fe400008f0eff */
[----:B------:R-:W-:Y:S01]  /*54d0*/  LEA.HI.X.SX32 R57, R3, R57, 0x1, P0 ;  /* 0x0000003903397211 */ /* 0x000fe200000f0eff */
[----:B------:R-:W-:Y:S05]  /*54e0*/  BRA `(.L_x_7154) ;  /* 0x0000004800207947 */ /* 0x000fea0003800000 */
.L_x_7145:
        /* <DEDUP_REMOVED lines=85> */
.L_x_7158:
[----:B------:R-:W-:Y:S05]  /*5a40*/  BSYNC B0 ;  /* 0x0000000000007941 */ /* 0x000fea0003800000 */
.L_x_7157:
        /* <DEDUP_REMOVED lines=82> */
.L_x_7160:
[----:B------:R-:W-:Y:S05]  /*5f70*/  BSYNC B0 ;  /* 0x0000000000007941 */ /* 0x000fea0003800000 */
.L_x_7159:
        /* <DEDUP_REMOVED lines=83> */
.L_x_7162:
[----:B------:R-:W-:Y:S05]  /*64b0*/  BSYNC B0 ;  /* 0x0000000000007941 */ /* 0x000fea0003800000 */
.L_x_7161:
[----:B-----5:R4:W-:Y:S02]  /*64c0*/  ST.E.128 desc[UR6][R124.64+0x100], R44 ;  /* 0x0001002c7c007985 */ /* 0x0209e4000c101d06 */
.L_x_7156:
[----:B------:R-:W-:Y:S05]  /*64d0*/  BSYNC B1 ;  /* 0x0000000000017941 */ /* 0x000fea0003800000 */
.L_x_7155:
        /* <DEDUP_REMOVED lines=95> */
.L_x_7166:
[----:B------:R-:W-:Y:S05]  /*6ad0*/  BSYNC B0 ;  /* 0x0000000000007941 */ /* 0x000fea0003800000 */
.L_x_7165:
        /* <DEDUP_REMOVED lines=93> */
.L_x_7168:
[----:B------:R-:W-:Y:S05]  /*70b0*/  BSYNC B0 ;  /* 0x0000000000007941 */ /* 0x000fea0003800000 */
.L_x_7167:
        /* <DEDUP_REMOVED lines=89> */
.L_x_7170:
[----:B------:R-:W-:Y:S05]  /*7650*/  BSYNC B0 ;  /* 0x0000000000007941 */ /* 0x000fea0003800000 */
.L_x_7169:
[----:B-----5:R1:W-:Y:S02]  /*7660*/  ST.E.128 desc[UR6][R176.64], R48 ;  /* 0x00000030b0007985 */ /* 0x0203e4000c101d06 */
.L_x_7164:
[----:B------:R-:W-:Y:S05]  /*7670*/  BSYNC B1 ;  /* 0x0000000000017941 */ /* 0x000fea0003800000 */
.L_x_7163:
        /* <DEDUP_REMOVED lines=95> */
.L_x_7174:
[----:B------:R-:W-:Y:S05]  /*7c70*/  BSYNC B0 ;  /* 0x0000000000007941 */ /* 0x000fea0003800000 */
.L_x_7173:
        /* <DEDUP_REMOVED lines=93> */
.L_x_7176:
[----:B------:R-:W-:Y:S05]  /*8250*/  BSYNC B0 ;  /* 0x0000000000007941 */ /* 0x000fea0003800000 */
.L_x_7175:
        /* <DEDUP_REMOVED lines=90> */
.L_x_7178:
[----:B------:R-:W-:Y:S05]  /*8800*/  BSYNC B0 ;  /* 0x0000000000007941 */ /* 0x000fea0003800000 */
.L_x_7177:
[----:B-----5:R4:W-:Y:S02]  /*8810*/  ST.E.128 desc[UR6][R52.64], R8 ;  /* 0x0000000834007985 */ /* 0x0209e4000c101d06 */
.L_x_7172:
[----:B------:R-:W-:Y:S05]  /*8820*/  BSYNC B1 ;  /* 0x0000000000017941 */ /* 0x000fea0003800000 */
.L_x_7171:
        /* <DEDUP_REMOVED lines=105> */
.L_x_7182:
[----:B------:R-:W-:Y:S05]  /*8ec0*/  BSYNC B0 ;  /* 0x0000000000007941 */ /* 0x000fea0003800000 */
.L_x_7181:
        /* <DEDUP_REMOVED lines=86> */
.L_x_7184:
[----:B------:R-:W-:Y:S05]  /*9430*/  BSYNC B0 ;  /* 0x0000000000007941 */ /* 0x000fea0003800000 */
.L_x_7183:
        /* <DEDUP_REMOVED lines=90> */
.L_x_7186:
[----:B------:R-:W-:Y:S05]  /*99e0*/  BSYNC B0 ;  /* 0x0000000000007941 */ /* 0x000fea0003800000 */
.L_x_7185:
[----:B-----5:R1:W-:Y:S02]  /*99f0*/  ST.E.128 desc[UR6][R48.64], R8 ;  /* 0x0000000830007985 */ /* 0x0203e4000c101d06 */
.L_x_7180:
[----:B------:R-:W-:Y:S05]  /*9a00*/  BSYNC B1 ;  /* 0x0000000000017941 */ /* 0x000fea0003800000 */
.L_x_7179:
[----:B------:R-:W5:Y:S02]  /*9a10*/  LD.E R3, desc[UR6][R20.64+0xd0] ;  /* 0x0000d00614037980 */ /* 0x000f64000c101900 */
[----:B-----5:R-:W-:Y:S05]  /*9a20*/  IMAD.U32 R3, R3, -0x20, RZ ;  /* 0xffffffe003037824 */ /* 0x020fea00078e00ff */
[C---:B------:R-:W-:Y:S02]  /*9a30*/  LEA R122, P1, R3.reuse, R122, 0x1 ;  /* 0x0000007a037a7211 */ /* 0x040fe400078208ff */
[C---:B------:R-:W-:Y:S02]  /*9a40*/  LEA R120, P0, R3.reuse, R120, 0x1 ;  /* 0x0000007803787211 */ /* 0x040fe400078008ff */
[C---:B------:R-:W-:Y:S02]  /*9a50*/  LEA.HI.X.SX32 R123, R3.reuse, R123, 0x1, P1 ;  /* 0x0000007b037b7211 */ /* 0x040fe400008f0eff */
[----:B------:R-:W-:Y:S01]  /*9a60*/  LEA.HI.X.SX32 R121, R3, R121, 0x1, P0 ;  /* 0x0000007903797211 */ /* 0x000fe200000f0eff */
[----:B------:R-:W-:Y:S05]  /*9a70*/  BRA `(.L_x_7154) ;  /* 0x0000000000bc7947 */ /* 0x000fea0003800000 */
.L_x_7144:
        /* <DEDUP_REMOVED lines=47> */
.L_x_7154:
[----:B------:R-:W-:Y:S05]  /*9d70*/  BSYNC B2 ;  /* 0x0000000000027941 */ /* 0x000fea0003800000 */
.L_x_7143:
        /* <DEDUP_REMOVED lines=88> */
.L_x_7188:
        /* <DEDUP_REMOVED lines=10> */
.L_x_7189:
[----:B------:R-:W-:Y:S05]  /*a3a0*/  BSYNC B0 ;  /* 0x0000000000007941 */ /* 0x000fea0003800000 */
.L_x_7187:
[----:B------:R-:W-:Y:S04]  /*a3b0*/  IADD3 R13, R13, -0x1, RZ ;  /* 0xffffffff0d0d7810 */ /* 0x000fe80007ffe0ff */
[----:B------:R-:W-:Y:S11]  /*a3c0*/  ISETP.GT.AND P0, PT, R13, R94, PT ;  /* 0x0000005e0d00720c */ /* 0x000ff60003f04270 */
[----:B------:R-:W-:Y:S02]  /*a3d0*/  @!UPT UIADD3 URZ, URZ, URZ, URZ ;  /* 0x0000003f3f3ff290 */ /* 0x000fe4000fffe03f */
[----:B------:R-:W-:Y:S05]  /*a3e0*/  @P0 BRA `(.L_x_7190) ;  /* 0xffffff8400840947 */ /* 0x000fea000383ffff */
.L_x_7142:
        /* <DEDUP_REMOVED lines=108> */
.L_x_7197:
[----:B------:R-:W-:Y:S05]  /*aab0*/  BSYNC B0 ;  /* 0x0000000000007941 */ /* 0x000fea0003800000 */
.L_x_7196:
        /* <DEDUP_REMOVED lines=43> */
.L_x_7199:
[----:B------:R-:W-:Y:S05]  /*ad70*/  BSYNC B0 ;  /* 0x0000000000007941 */ /* 0x000fea0003800000 */
.L_x_7198:
        /* <DEDUP_REMOVED lines=45> */
.L_x_7201:
[----:B------:R-:W-:Y:S05]  /*b050*/  BSYNC B0 ;  /* 0x0000000000007941 */ /* 0x000fea0003800000 */
.L_x_7200:
[----:B-----5:R2:W-:Y:S02]  /*b060*/  STS.128 [R221+0x4000], R12 ;  /* 0x0040000cdd007388 */ /* 0x0205e40000000c00 */
.L_x_7195:
[----:B------:R-:W-:Y:S05]  /*b070*/  BSYNC B1 ;  /* 0x0000000000017941 */ /* 0x000fea0003800000 */
.L_x_7194:
        /* <DEDUP_REMOVED lines=58> */
.L_x_7205:
[----:B------:R-:W-:Y:S05]  /*b420*/  BSYNC B0 ;  /* 0x0000000000007941 */ /* 0x000fea0003800000 */
.L_x_7204:
        /* <DEDUP_REMOVED lines=43> */
.L_x_7207:
[----:B------:R-:W-:Y:S05]  /*b6e0*/  BSYNC B0 ;  /* 0x0000000000007941 */ /* 0x000fea0003800000 */
.L_x_7206:
        /* <DEDUP_REMOVED lines=44> */
.L_x_7209:
[----:B------:R-:W-:Y:S05]  /*b9b0*/  BSYNC B0 ;  /* 0x0000000000007941 */ /* 0x000fea0003800000 */
.L_x_7208:
[----:B-----5:R4:W-:Y:S02]  /*b9c0*/  STS.128 [R221+0x4800], R44 ;  /* 0x0048002cdd007388 */ /* 0x0209e40000000c00 */
.L_x_7203:
[----:B------:R-:W-:Y:S05]  /*b9d0*/  BSYNC B1 ;  /* 0x0000000000017941 */ /* 0x000fea0003800000 */
.L_x_7202:
        /* <DEDUP_REMOVED lines=59> */
.L_x_7213:
[----:B------:R-:W-:Y:S05]  /*bd90*/  BSYNC B0 ;  /* 0x0000000000007941 */ /* 0x000fea0003800000 */
.L_x_7212:
        /* <DEDUP_REMOVED lines=43> */
.L_x_7215:
[----:B------:R-:W-:Y:S05]  /*c050*/  BSYNC B0 ;  /* 0x0000000000007941 */ /* 0x000fea0003800000 */
.L_x_7214:
        /* <DEDUP_REMOVED lines=45> */
.L_x_7217:
[----:B------:R-:W-:Y:S05]  /*c330*/  BSYNC B0 ;  /* 0x0000000000007941 */ /* 0x000fea0003800000 */
.L_x_7216:
[----:B-----5:R3:W-:Y:S02]  /*c340*/  STS.128 [R221+0x5000], R24 ;  /* 0x00500018dd007388 */ /* 0x0207e40000000c00 */
.L_x_7211:
[----:B------:R-:W-:Y:S05]  /*c350*/  BSYNC B1 ;  /* 0x0000000000017941 */ /* 0x000fea0003800000 */
.L_x_7210:
        /* <DEDUP_REMOVED lines=58> */
.L_x_7220:
[----:B------:R-:W-:Y:S05]  /*c700*/  BSYNC B0 ;  /* 0x0000000000007941 */ /* 0x000fea0003800000 */
.L_x_7219:
        /* <DEDUP_REMOVED lines=42> */
.L_x_7222:
[----:B------:R-:W-:Y:S05]  /*c9b0*/  BSYNC B0 ;  /* 0x0000000000007941 */ /* 0x000fea0003800000 */
.L_x_7221:
        /* <DEDUP_REMOVED lines=44> */
.L_x_7224:
[----:B------:R-:W-:Y:S05]  /*cc80*/  BSYNC B0 ;  /* 0x0000000000007941 */ /* 0x000fea0003800000 */
.L_x_7223:
[----:B-----5:R2:W-:Y:S01]  /*cc90*/  STS.128 [R221+0x5800], R36 ;  /* 0x00580024dd007388 */ /* 0x0205e20000000c00 */
[----:B------:R-:W-:Y:S05]  /*cca0*/  BRA `(.L_x_7218) ;  /* 0x0000004400787947 */ /* 0x000fea0003800000 */
.L_x_7193:
        /* <DEDUP_REMOVED lines=87> */
.L_x_7228:
[----:B------:R-:W-:Y:S05]  /*d220*/  BSYNC B0 ;  /* 0x0000000000007941 */ /* 0x000fea0003800000 */
.L_x_7227:
        /* <DEDUP_REMOVED lines=83> */
.L_x_7230:
[----:B------:R-:W-:Y:S05]  /*d760*/  BSYNC B0 ;  /* 0x0000000000007941 */ /* 0x000fea0003800000 */
.L_x_7229:
        /* <DEDUP_REMOVED lines=85> */
.L_x_7232:
[----:B------:R-:W-:Y:S05]  /*dcc0*/  BSYNC B0 ;  /* 0x0000000000007941 */ /* 0x000fea0003800000 */
.L_x_7231:
[----:B-----5:R2:W-:Y:S02]  /*dcd0*/  STS.128 [R221+0x4000], R24 ;  /* 0x00400018dd007388 */ /* 0x0205e40000000c00 */
.L_x_7226:
[----:B------:R-:W-:Y:S05]  /*dce0*/  BSYNC B1 ;  /* 0x0000000000017941 */ /* 0x000fea0003800000 */
.L_x_7225:
        /* <DEDUP_REMOVED lines=92> */
.L_x_7236:
[----:B------:R-:W-:Y:S05]  /*e2b0*/  BSYNC B0 ;  /* 0x0000000000007941 */ /* 0x000fea0003800000 */
.L_x_7235:
        /* <DEDUP_REMOVED lines=86> */
.L_x_7238:
[----:B------:R-:W-:Y:S05]  /*e820*/  BSYNC B0 ;  /* 0x0000000000007941 */ /* 0x000fea0003800000 */
.L_x_7237:
        /* <DEDUP_REMOVED lines=88> */
.L_x_7240:
[----:B------:R-:W-:Y:S05]  /*edb0*/  BSYNC B0 ;  /* 0x0000000000007941 */ /* 0x000fea0003800000 */
.L_x_7239:
[----:B-----5:R1:W-:Y:S02]  /*edc0*/  STS.128 [R221+0x4800], R4 ;  /* 0x00480004dd007388 */ /* 0x0203e40000000c00 */
.L_x_7234:
[----:B------:R-:W-:Y:S05]  /*edd0*/  BSYNC B1 ;  /* 0x0000000000017941 */ /* 0x000fea0003800000 */
.L_x_7233:
        /* <DEDUP_REMOVED lines=93> */
.L_x_7244:
[----:B------:R-:W-:Y:S05]  /*f3b0*/  BSYNC B0 ;  /* 0x0000000000007941 */ /* 0x000fea0003800000 */
.L_x_7243:
        /* <DEDUP_REMOVED lines=86> */
.L_x_7246:
[----:B------:R-:W-:Y:S05]  /*f920*/  BSYNC B0 ;  /* 0x0000000000007941 */ /* 0x000fea0003800000 */
.L_x_7245:
        /* <DEDUP_REMOVED lines=89> */
.L_x_7248:
[----:B------:R-:W-:Y:S05]  /*fec0*/  BSYNC B0 ;  /* 0x0000000000007941 */ /* 0x000fea0003800000 */
.L_x_7247:
[----:B-----5:R1:W-:Y:S02]  /*fed0*/  STS.128 [R221+0x5000], R8 ;  /* 0x00500008dd007388 */ /* 0x0203e40000000c00 */
.L_x_7242:
[----:B------:R-:W-:Y:S05]  /*fee0*/  BSYNC B1 ;  /* 0x0000000000017941 */ /* 0x000fea0003800000 */
.L_x_7241:
        /* <DEDUP_REMOVED lines=92> */
.L_x_7250:
[----:B------:R-:W-:Y:S05]  /*104b0*/  BSYNC B0 ;  /* 0x0000000000007941 */ /* 0x000fea0003800000 */
.L_x_7249:
        /* <DEDUP_REMOVED lines=87> */
.L_x_7252:
[----:B------:R-:W-:Y:S05]  /*10a30*/  BSYNC B0 ;  /* 0x0000000000007941 */ /* 0x000fea0003800000 */
.L_x_7251:
        /* <DEDUP_REMOVED lines=90> */
.L_x_7254:
[----:B------:R-:W-:Y:S05]  /*10fe0*/  BSYNC B0 ;  /* 0x0000000000007941 */ /* 0x000fea0003800000 */
.L_x_7253:
[----:B-----5:R1:W-:Y:S01]  /*10ff0*/  STS.128 [R221+0x5800], R4 ;  /* 0x00580004dd007388 */ /* 0x0203e20000000c00 */
[----:B------:R-:W-:Y:S05]  /*11000*/  BRA `(.L_x_7218) ;  /* 0x0000000000a07947 */ /* 0x000fea0003800000 */
.L_x_7192:
        /* <DEDUP_REMOVED lines=40> */
.L_x_7218:
[----:B------:R-:W-:Y:S05]  /*11290*/  BSYNC B2 ;  /* 0x0000000000027941 */ /* 0x000fea0003800000 */
.L_x_7191:
[----:B------:R-:W-:Y:S02]  /*112a0*/  VIADD R216, R138, 0xffffffff ;  /* 0xffffffff8ad87836 */ /* 0x000fe40000000000 */
[----:B-1----:R-:W-:Y:S02]  /*112b0*/  IMAD.SHL.U32 R4, R66, 0x40, RZ ;  /* 0x0000004042047824 */ /* 0x002fe400078e00ff */
[----:B------:R-:W-:Y:S02]  /*112c0*/  IMAD.SHL.U32 R2, R216, 0x40, RZ ;  /* 0x00000040d8027824 */ /* 0x000fe400078e00ff */
[----:B------:R-:W-:Y:S01]  /*112d0*/  IMAD.SHL.U32 R157, R156, 0x8, RZ ;  /* 0x000000089c9d7824 */ /* 0x000fe200078e00ff */
[----:B------:R-:W-:Y:S01]  /*112e0*/  LOP3.LUT R4, R4, 0x1c0, RZ, 0xc0, !PT ;  /* 0x000001c004047812 */ /* 0x000fe200078ec0ff */
[----:B------:R-:W-:-:S05]  /*112f0*/  IMAD.IADD R5, R59, 0x1, -R2 ;  /* 0x000000013b057824 */ /* 0x000fca00078e0a02 */
[-C--:B------:R-:W-:Y:S02]  /*11300*/  ISETP.GE.AND P5, PT, R0, R5.reuse, PT ;  /* 0x000000050000720c */ /* 0x080fe40003fa6270 */
[-C--:B------:R-:W-:Y:S02]  /*11310*/  ISETP.GE.AND P4, PT, R16, R5.reuse, PT ;  /* 0x000000051000720c */ /* 0x080fe40003f86270 */
[-C--:B------:R-:W-:Y:S02]  /*11320*/  ISETP.GE.AND P2, PT, R22, R5.reuse, PT ;  /* 0x000000051600720c */ /* 0x080fe40003f46270 */
[-C--:B------:R-:W-:Y:S02]  /*11330*/  ISETP.GE.AND P0, PT, R156, R5.reuse, PT ;  /* 0x000000059c00720c */ /* 0x080fe40003f06270 */
[----:B------:R-:W-:Y:S02]  /*11340*/  ISETP.GE.AND P3, PT, R0, R5, PT ;  /* 0x000000050000720c */ /* 0x000fe40003f66270 */
[----:B------:R-:W-:-:S03]  /*11350*/  SHF.R.S32.HI R0, RZ, 0x1f, R73 ;  /* 0x0000001fff007819 */ /* 0x000fc60000011449 */
[CC--:B------:R-:W-:Y:S02]  /*11360*/  @!P5 LEA R6, P1, R71.reuse, R208.reuse, 0x1 ;  /* 0x000000d04706d211 */ /* 0x0c0fe400078208ff */
[----:B------:R-:W-:Y:S02]  /*11370*/  LEA.HI R0, R0, R73, RZ, 0x3 ;  /* 0x0000004900007211 */ /* 0x000fe400078f18ff */
[-C--:B------:R-:W-:Y:S01]  /*11380*/  @!P5 LEA.HI.X R7, R71, R209.reuse, R72, 0x1, P1 ;  /* 0x000000d14707d211 */ /* 0x080fe200008f0c48 */
[----:B------:R-:W-:Y:S01]  /*11390*/  @!P2 IMAD R3, R135, 0x60, RZ ;  /* 0x000000608703a824 */ /* 0x000fe200078e02ff */
[C---:B---3--:R-:W-:Y:S01]  /*113a0*/  @!P4 LEA R10, P1, R134.reuse, R208, 0x6 ;  /* 0x000000d0860ac211 */ /* 0x048fe200078230ff */
[C---:B------:R-:W-:Y:S01]  /*113b0*/  @!P2 IMAD.WIDE.U32 R8, R134.reuse, 0x60, R208 ;  /* 0x000000608608a825 */ /* 0x040fe200078e00d0 */
[----:B------:R-:W-:Y:S01]  /*113c0*/  @!PT LDS RZ, [RZ] ;  /* 0x00000000fffff984 */ /* 0x000fe20000000800 */
[----:B------:R-:W-:Y:S01]  /*113d0*/  @!PT LDS RZ, [RZ] ;  /* 0x00000000fffff984 */ /* 0x000fe20000000800 */
[----:B------:R-:W-:Y:S01]  /*113e0*/  @!PT LDS RZ, [RZ] ;  /* 0x00000000fffff984 */ /* 0x000fe20000000800 */
[----:B------:R-:W-:Y:S02]  /*113f0*/  @!P0 LDGSTS.E.BYPASS.LTC128B.128 [R221+0x6000], desc[UR6][R208.64] ;  /* 0x06000000d0dd8fae */ /* 0x000fe4000b901d46 */
[----:B------:R-:W-:Y:S01]  /*11400*/  @!P4 LEA.HI.X R11, R134, R209, R135, 0x6, P1 ;  /* 0x000000d1860bc211 */ /* 0x000fe200008f3487 */
[----:B------:R-:W-:Y:S01]  /*11410*/  @!P2 IMAD.IADD R9, R3, 0x1, R9 ;  /* 0x000000010309a824 */ /* 0x000fe200078e0209 */
[----:B------:R-:W-:Y:S01]  /*11420*/  @!P0 LDGSTS.E.BYPASS.LTC128B.128 [R221+0x8000], desc[UR6][R208.64+0x80] ;  /* 0x08000080d0dd8fae */ /* 0x000fe2000b901d46 */
[----:B------:R-:W-:-:S03]  /*11430*/  LEA.HI R3, R68, R68, RZ, 0x1 ;  /* 0x0000004444037211 */ /* 0x000fc600078f08ff */
[----:B------:R-:W-:Y:S01]  /*11440*/  @!P0 LDGSTS.E.BYPASS.LTC128B.128 [R221+0xa000], desc[UR6][R208.64+0x100] ;  /* 0x0a000100d0dd8fae */ /* 0x000fe2000b901d46 */
[----:B------:R-:W-:-:S03]  /*11450*/  ISETP.GE.AND P0, PT, R22, R5, PT ;  /* 0x000000051600720c */ /* 0x000fc60003f06270 */
[----:B------:R-:W-:Y:S04]  /*11460*/  @!P5 LDGSTS.E.BYPASS.LTC128B.128 [R221+0x6800], desc[UR6][R6.64] ;  /* 0x0680000006dddfae */ /* 0x000fe8000b901d46 */
[----:B------:R-:W-:Y:S04]  /*11470*/  @!P5 LDGSTS.E.BYPASS.LTC128B.128 [R221+0x8800], desc[UR6][R6.64+0x80] ;  /* 0x0880008006dddfae */ /* 0x000fe8000b901d46 */
[----:B------:R1:W-:Y:S01]  /*11480*/  @!P5 LDGSTS.E.BYPASS.LTC128B.128 [R221+0xa800], desc[UR6][R6.64+0x100] ;  /* 0x0a80010006dddfae */ /* 0x0003e2000b901d46 */
[----:B------:R-:W-:-:S03]  /*11490*/  ISETP.GE.AND P5, PT, R16, R5, PT ;  /* 0x000000051000720c */ /* 0x000fc60003fa6270 */
[----:B------:R-:W-:Y:S04]  /*114a0*/  @!P4 LDGSTS.E.BYPASS.LTC128B.128 [R221+0x7000], desc[UR6][R10.64] ;  /* 0x070000000addcfae */ /* 0x000fe8000b901d46 */
[----:B------:R-:W-:Y:S04]  /*114b0*/  @!P4 LDGSTS.E.BYPASS.LTC128B.128 [R221+0x9000], desc[UR6][R10.64+0x80] ;  /* 0x090000800addcfae */ /* 0x000fe8000b901d46 */
[----:B------:R-:W-:Y:S01]  /*114c0*/  @!P4 LDGSTS.E.BYPASS.LTC128B.128 [R221+0xb000], desc[UR6][R10.64+0x100] ;  /* 0x0b0001000addcfae */ /* 0x000fe2000b901d46 */
[----:B------:R-:W-:Y:S01]  /*114d0*/  ISETP.GE.AND P4, PT, R156, R5, PT ;  /* 0x000000059c00720c */ /* 0x000fe20003f86270 */
[----:B------:R-:W-:-:S02]  /*114e0*/  @!P0 IMAD.MOV.U32 R5, RZ, RZ, R211 ;  /* 0x000000ffff058224 */ /* 0x000fc400078e00d3 */
[----:B------:R-:W-:Y:S04]  /*114f0*/  @!P2 LDGSTS.E.BYPASS.LTC128B.128 [R221+0x7800], desc[UR6][R8.64] ;  /* 0x0780000008ddafae */ /* 0x000fe8000b901d46 */
[----:B------:R-:W-:Y:S04]  /*11500*/  @!P2 LDGSTS.E.BYPASS.LTC128B.128 [R221+0x9800], desc[UR6][R8.64+0x80] ;  /* 0x0980008008ddafae */ /* 0x000fe8000b901d46 */
[----:B------:R3:W-:Y:S01]  /*11510*/  @!P2 LDGSTS.E.BYPASS.LTC128B.128 [R221+0xb800], desc[UR6][R8.64+0x100] ;  /* 0x0b80010008ddafae */ /* 0x0007e2000b901d46 */
[----:B-1----:R-:W-:-:S03]  /*11520*/  LOP3.LUT R7, R3, 0xfffffffe, RZ, 0xc0, !PT ;  /* 0xfffffffe03077812 */ /* 0x002fc600078ec0ff */
[----:B------:R-:W0:Y:S01]  /*11530*/  LDGDEPBAR ;  /* 0x00000000000079af */ /* 0x000e220000000000 */
[----:B------:R-:W-:Y:S02]  /*11540*/  LOP3.LUT R3, R4, 0x8, R157, 0xf8, !PT ;  /* 0x0000000804037812 */ /* 0x000fe400078ef89d */
[----:B------:R-:W-:Y:S01]  /*11550*/  SHF.R.U32.HI R4, RZ, 0x3, R4 ;  /* 0x00000003ff047819 */ /* 0x000fe20000011604 */
[----:B------:R-:W-:Y:S01]  /*11560*/  IMAD.IADD R68, R68, 0x1, -R7 ;  /* 0x0000000144447824 */ /* 0x000fe200078e0a07 */
[----:B------:R-:W-:Y:S02]  /*11570*/  LOP3.LUT R6, R0, 0xfffffff8, RZ, 0xc0, !PT ;  /* 0xfffffff800067812 */ /* 0x000fe400078ec0ff */
[----:B------:R-:W-:Y:S01]  /*11580*/  LOP3.LUT R3, R3, R4, RZ, 0x3c, !PT ;  /* 0x0000000403037212 */ /* 0x000fe200078e3cff */
[----:B------:R-:W-:Y:S02]  /*11590*/  @!P0 IMAD.MOV.U32 R4, RZ, RZ, R210 ;  /* 0x000000ffff048224 */ /* 0x000fe400078e00d2 */
[----:B------:R-:W-:-:S02]  /*115a0*/  IMAD.IADD R6, R73, 0x1, -R6 ;  /* 0x0000000149067824 */ /* 0x000fc400078e0a06 */
[----:B------:R-:W-:Y:S02]  /*115b0*/  IMAD R201, R68, 0x200, R3 ;  /* 0x0000020044c97824 */ /* 0x000fe400078e0203 */
[----:B------:R-:W-:Y:S02]  /*115c0*/  IMAD.SHL.U32 R3, R6, 0x40, RZ ;  /* 0x0000004006037824 */ /* 0x000fe400078e00ff */
[----:B--2---:R-:W-:Y:S02]  /*115d0*/  @!P0 IMAD.WIDE.U32 R12, R136, 0x60, R4 ;  /* 0x00000060880c8825 */ /* 0x004fe400078e0004 */
[----:B------:R-:W2:Y:S01]  /*115e0*/  LD.E R4, desc[UR6][R20.64+0x184] ;  /* 0x0001840614047980 */ /* 0x000ea2000c101900 */
[----:B------:R-:W-:Y:S01]  /*115f0*/  LOP3.LUT R3, R3, 0x1c0, RZ, 0xc0, !PT ;  /* 0x000001c003037812 */ /* 0x000fe200078ec0ff */
[----:B------:R-:W-:Y:S02]  /*11600*/  IMAD.SHL.U32 R22, R68, 0x8, RZ ;  /* 0x0000000844167824 */ /* 0x000fe400078e00ff */
[----:B------:R-:W-:Y:S01]  /*11610*/  IMAD.SHL.U32 R23, R0, 0x40, RZ ;  /* 0x0000004000177824 */ /* 0x000fe200078e00ff */
[----:B---3--:R-:W-:Y:S01]  /*11620*/  @!P3 LEA R8, P1, R69, R210, 0x1 ;  /* 0x000000d24508b211 */ /* 0x008fe200078208ff */
[----:B------:R-:W-:-:S03]  /*11630*/  @!P0 IMAD R10, R137, 0x60, RZ ;  /* 0x00000060890a8824 */ /* 0x000fc600078e02ff */
[----:B------:R-:W-:Y:S02]  /*11640*/  @!P3 LEA.HI.X R9, R69, R211, R70, 0x1, P1 ;  /* 0x000000d34509b211 */ /* 0x000fe400008f0c46 */
[----:B------:R-:W-:Y:S02]  /*11650*/  R2P PR, R6, 0x6 ;  /* 0x0000000606007804 */ /* 0x000fe40000000000 */
[----:B------:R-:W3:Y:S01]  /*11660*/  LD.E R6, desc[UR6][R20.64+0x188] ;  /* 0x0001880614067980 */ /* 0x000ee2000c101900 */
[----:B------:R-:W-:-:S04]  /*11670*/  DEPBAR.LE SB0, 0x0 ;  /* 0x000080000000791a */ /* 0x000fc80000000000 */
[----:B------:R-:W-:Y:S01]  /*11680*/  BAR.SYNC.DEFER_BLOCKING 0x0 ;  /* 0x0000000000007b1d */ /* 0x000fe20000010000 */
[----:B------:R-:W-:Y:S02]  /*11690*/  LOP3.LUT R22, R3, 0x8, R22, 0xf8, !PT ;  /* 0x0000000803167812 */ /* 0x000fe400078ef816 */
[----:B------:R-:W-:Y:S02]  /*116a0*/  SHF.R.U32.HI R3, RZ, 0x3, R3 ;  /* 0x00000003ff037819 */ /* 0x000fe40000011603 */
[----:B------:R-:W-:Y:S02]  /*116b0*/  LOP3.LUT R23, R23, 0xfffffe00, RZ, 0xc0, !PT ;  /* 0xfffffe0017177812 */ /* 0x000fe400078ec0ff */
[----:B------:R-:W-:-:S03]  /*116c0*/  LOP3.LUT R22, R22, R3, RZ, 0x3c, !PT ;  /* 0x0000000316167212 */ /* 0x000fc600078e3cff */
[----:B------:R-:W-:Y:S02]  /*116d0*/  IMAD R3, R64, 0x400, R23 ;  /* 0x0000040040037824 */ /* 0x000fe400078e0217 */
[----:B------:R-:W-:Y:S02]  /*116e0*/  @!P0 IMAD.IADD R11, R10, 0x1, R13 ;  /* 0x000000010a0b8824 */ /* 0x000fe400078e020d */
[----:B------:R-:W-:Y:S01]  /*116f0*/  IMAD.IADD R202, R22, 0x1, R3 ;  /* 0x0000000116ca7824 */ /* 0x000fe200078e0203 */
        /* <DEDUP_REMOVED lines=11> */
[----:B------:R-:W-:-:S03]  /*117b0*/  @!P5 LEA.HI.X R15, R136, R211, R137, 0x6, P4 ;  /* 0x000000d3880fd211 */ /* 0x000fc600020f3489 */
[----:B------:R-:W-:Y:S04]  /*117c0*/  @P3 STS.128 [R221+0xe800], RZ ;  /* 0x00e800ffdd003388 */ /* 0x000fe80000000c00 */
[----:B------:R-:W-:Y:S01]  /*117d0*/  @P3 STS.128 [R221+0x10800], RZ ;  /* 0x010800ffdd003388 */ /* 0x000fe20000000c00 */
[----:B------:R-:W-:-:S03]  /*117e0*/  @!P0 IMAD.MOV.U32 R10, RZ, RZ, R12 ;  /* 0x000000ffff0a8224 */ /* 0x000fc600078e000c */
[----:B------:R-:W-:Y:S01]  /*117f0*/  @!PT LDS RZ, [RZ] ;  /* 0x00000000fffff984 */ /* 0x000fe20000000800 */
[----:B------:R-:W-:Y:S01]  /*11800*/  @!PT LDS RZ, [RZ] ;  /* 0x00000000fffff984 */ /* 0x000fe20000000800 */
[----:B------:R-:W-:Y:S01]  /*11810*/  @!PT LDS RZ, [RZ] ;  /* 0x00000000fffff984 */ /* 0x000fe20000000800 */
[----:B------:R-:W-:Y:S04]  /*11820*/  @!P3 LDGSTS.E.BYPASS.LTC128B.128 [R221+0xc800], desc[UR6][R8.64] ;  /* 0x0c80000008ddbfae */ /* 0x000fe8000b901d46 */
[----:B------:R-:W-:Y:S04]  /*11830*/  @!P3 LDGSTS.E.BYPASS.LTC128B.128 [R221+0xe800], desc[UR6][R8.64+0x80] ;  /* 0x0e80008008ddbfae */ /* 0x000fe8000b901d46 */
[----:B------:R-:W-:Y:S01]  /*11840*/  @!P3 LDGSTS.E.BYPASS.LTC128B.128 [R221+0x10800], desc[UR6][R8.64+0x100] ;  /* 0x1080010008ddbfae */ /* 0x000fe2000b901d46 */
[----:B------:R-:W-:-:S03]  /*11850*/  LEA R201, R201, UR4, 0x1 ;  /* 0x00000004c9c97c11 */ /* 0x000fc6000f8e08ff */
[----:B------:R-:W-:Y:S01]  /*11860*/  @P5 STS.128 [R221+0xd000], RZ ;  /* 0x00d000ffdd005388 */ /* 0x000fe20000000c00 */
[----:B------:R-:W-:-:S03]  /*11870*/  LEA R202, R202, UR4, 0x1 ;  /* 0x00000004caca7c11 */ /* 0x000fc6000f8e08ff */
        /* <DEDUP_REMOVED lines=18> */
[----:B------:R5:W-:Y:S04]  /*119a0*/  @!P0 LDGSTS.E.BYPASS.LTC128B.128 [R221+0x11800], desc[UR6][R10.64+0x100] ;  /* 0x118001000add8fae */ /* 0x000be8000b901d46 */
[----:B----4-:R-:W-:Y:S04]  /*119b0*/  LDSM.16.M88.4 R36, [R202] ;  /* 0x00000000ca24783b */ /* 0x010fe80000000200 */
[----:B------:R-:W4:Y:S01]  /*119c0*/  LDSM.16.M88.4 R32, [R201+0x6000] ;  /* 0x00600000c920783b */ /* 0x000f220000000200 */
[----:B------:R-:W-:Y:S02]  /*119d0*/  SEL R7, R7, 0xfffffff0, !P1 ;  /* 0xfffffff007077807 */ /* 0x000fe40004800000 */
[----:B------:R-:W-:Y:S01]  /*119e0*/  SEL R5, R5, 0xffffffe0, !P2 ;  /* 0xffffffe005057807 */ /* 0x000fe20005000000 */
[C---:B------:R-:W-:Y:S01]  /*119f0*/  VIADD R0, R201.reuse, 0x6000 ;  /* 0x00006000c9007836 */ /* 0x040fe20000000000 */
[----:B------:R-:W-:Y:S01]  /*11a00*/  R2P PR, R66, 0x6 ;  /* 0x0000000642007804 */ /* 0x000fe20000000000 */
[----:B------:R-:W-:Y:S01]  /*11a10*/  VIADD R199, R201, 0x6020 ;  /* 0x00006020c9c77836 */ /* 0x000fe20000000000 */
[----:B------:R-:W2:Y:S01]  /*11a20*/  LD.E R3, desc[UR6][R20.64+0x18c] ;  /* 0x00018c0614037980 */ /* 0x000ea2000c101900 */
[----:B------:R-:W-:-:S03]  /*11a30*/  IMAD R200, R7, 0x2, R202 ;  /* 0x0000000207c87824 */ /* 0x000fc600078e02ca */
[----:B------:R-:W4:Y:S04]  /*11a40*/  LDSM.16.M88.4 R60, [R201+0x6800] ;  /* 0x00680000c93c783b */ /* 0x000f280000000200 */
[----:B------:R-:W-:Y:S03]  /*11a50*/  LDSM.16.M88.4 R40, [R200] ;  /* 0x00000000c828783b */ /* 0x000fe60000000200 */
[----:B------:R-:W-:Y:S01]  /*11a60*/  @P1 VIADD R199, R0, 0xffffffe0 ;  /* 0xffffffe000c71836 */ /* 0x000fe20000000000 */
[----:B------:R-:W-:Y:S04]  /*11a70*/  LDSM.16.M88.4 R92, [R201+0x7800] ;  /* 0x00780000c95c783b */ /* 0x000fe80000000200 */
[----:B------:R-:W4:Y:S01]  /*11a80*/  LDSM.16.M88.4 R16, [R199] ;  /* 0x00000000c710783b */ /* 0x000f220000000200 */
[----:B------:R-:W-:-:S02]  /*11a90*/  IMAD.MOV.U32 R0, RZ, RZ, 0x40 ;  /* 0x00000040ff007424 */ /* 0x000fc400078e00ff */
[----:B------:R-:W-:Y:S01]  /*11aa0*/  IMAD R198, R5, 0x2, R202 ;  /* 0x0000000205c67824 */ /* 0x000fe200078e02ca */
[----:B-1----:R-:W-:Y:S02]  /*11ab0*/  LDSM.16.M88.4 R12, [R199+0x800] ;  /* 0x00080000c70c783b */ /* 0x002fe40000000200 */
[----:B------:R-:W-:Y:S02]  /*11ac0*/  SEL R0, R0, 0xffffffc0, !P2 ;  /* 0xffffffc000007807 */ /* 0x000fe40005000000 */
[----:B------:R-:W-:Y:S03]  /*11ad0*/  LDSM.16.M88.4 R104, [R198] ;  /* 0x00000000c668783b */ /* 0x000fe60000000200 */
[----:B------:R-:W-:Y:S01]  /*11ae0*/  IMAD.IADD R196, R201, 0x1, R0 ;  /* 0x00000001c9c47824 */ /* 0x000fe200078e0200 */
[----:B------:R-:W-:Y:S04]  /*11af0*/  LDSM.16.M88.4 R48, [R201+0x8000] ;  /* 0x00800000c930783b */ /* 0x000fe80000000200 */
[----:B-----5:R-:W1:Y:S01]  /*11b00*/  LDSM.16.M88.4 R8, [R196+0x6000] ;  /* 0x00600000c408783b */ /* 0x020e620000000200 */
[----:B----4-:R-:W-:Y:S01]  /*11b10*/  HMMA.16816.F32.BF16 R24, R36, R32, RZ ;  /* 0x000000202418723c */ /* 0x010fe200000418ff */
[----:B------:R-:W-:-:S02]  /*11b20*/  IMAD R197, R5, 0x2, R200 ;  /* 0x0000000205c57824 */ /* 0x000fc400078e02c8 */
[----:B------:R-:W-:Y:S01]  /*11b30*/  IMAD.IADD R192, R0, 0x1, R199 ;  /* 0x0000000100c07824 */ /* 0x000fe200078e02c7 */
[----:B------:R-:W-:Y:S02]  /*11b40*/  LDSM.16.M88.4 R84, [R201+0x7000] ;  /* 0x00700000c954783b */ /* 0x000fe40000000200 */
[C---:B------:R-:W-:Y:S02]  /*11b50*/  HMMA.16816.F32.BF16 R32, R36.reuse, R34, RZ ;  /* 0x000000222420723c */ /* 0x040fe400000418ff */
[----:B------:R-:W-:Y:S04]  /*11b60*/  LDSM.16.M88.4 R28, [R197] ;  /* 0x00000000c51c783b */ /* 0x000fe80000000200 */
[----:B------:R-:W4:Y:S01]  /*11b70*/  LDSM.16.M88.4 R80, [R192] ;  /* 0x00000000c050783b */ /* 0x000f220000000200 */
[----:B------:R-:W-:Y:S03]  /*11b80*/  HMMA.16816.F32.BF16 R44, R36, R60, RZ ;  /* 0x0000003c242c723c */ /* 0x000fe600000418ff */
[----:B------:R-:W-:Y:S04]  /*11b90*/  LDSM.16.M88.4 R72, [R199+0x1800] ;  /* 0x00180000c748783b */ /* 0x000fe80000000200 */
[----:B------:R-:W-:Y:S04]  /*11ba0*/  LDSM.16.M88.4 R76, [R196+0x6800] ;  /* 0x00680000c44c783b */ /* 0x000fe80000000200 */
[C---:B------:R-:W-:Y:S01]  /*11bb0*/  HMMA.16816.F32.BF16 R24, R40.reuse, R16, R24 ;  /* 0x000000102818723c */ /* 0x040fe20000041818 */
[----:B------:R-:W-:Y:S04]  /*11bc0*/  LDSM.16.M88.4 R108, [R200+0x2000] ;  /* 0x00200000c86c783b */ /* 0x000fe80000000200 */
[----:B------:R-:W-:Y:S01]  /*11bd0*/  LDSM.16.M88.4 R52, [R199+0x2000] ;  /* 0x00200000c734783b */ /* 0x000fe20000000200 */
[----:B------:R-:W-:Y:S03]  /*11be0*/  HMMA.16816.F32.BF16 R32, R40, R18, R32 ;  /* 0x000000122820723c */ /* 0x000fe60000041820 */
[----:B------:R-:W5:Y:S04]  /*11bf0*/  LDSM.16.M88.4 R16, [R202+0x2000] ;  /* 0x00200000ca10783b */ /* 0x000f680000000200 */
[----:B------:R-:W-:Y:S04]  /*11c00*/  LDSM.16.M88.4 R120, [R196+0x7800] ;  /* 0x00780000c478783b */ /* 0x000fe80000000200 */
[----:B------:R-:W-:Y:S04]  /*11c10*/  LDSM.16.M88.4 R68, [R192+0x800] ;  /* 0x00080000c044783b */ /* 0x000fe80000000200 */
[----:B------:R-:W-:Y:S03]  /*11c20*/  LDSM.16.M88.4 R100, [R198+0x2000] ;  /* 0x00200000c664783b */ /* 0x000fe60000000200 */
[C---:B-1----:R-:W-:Y:S01]  /*11c30*/  HMMA.16816.F32.BF16 R24, R104.reuse, R8, R24 ;  /* 0x000000086818723c */ /* 0x042fe20000041818 */
[----:B------:R-:W-:Y:S04]  /*11c40*/  LDSM.16.M88.4 R112, [R196+0x8000] ;  /* 0x00800000c470783b */ /* 0x000fe80000000200 */
[----:B------:R-:W-:Y:S01]  /*11c50*/  LDSM.16.M88.4 R96, [R192+0x1800] ;  /* 0x00180000c060783b */ /* 0x000fe20000000200 */
[----:B------:R-:W-:Y:S03]  /*11c60*/  HMMA.16816.F32.BF16 R32, R104, R10, R32 ;  /* 0x0000000a6820723c */ /* 0x000fe60000041820 */
[----:B------:R-:W1:Y:S03]  /*11c70*/  LDSM.16.M88.4 R8, [R199+0x1000] ;  /* 0x00100000c708783b */ /* 0x000e660000000200 */
[----:B------:R-:W-:Y:S01]  /*11c80*/  HMMA.16816.F32.BF16 R60, R36, R62, RZ ;  /* 0x0000003e243c723c */ /* 0x000fe200000418ff */
[----:B------:R-:W-:Y:S01]  /*11c90*/  LDSM.16.M88.4 R116, [R201+0x8800] ;  /* 0x00880000c974783b */ /* 0x000fe20000000200 */
[----:B------:R-:W-:Y:S01]  /*11ca0*/  IMAD.SHL.U32 R133, R58, 0x2, RZ ;  /* 0x000000023a857824 */ /* 0x000fe200078e00ff */
[----:B------:R-:W-:-:S02]  /*11cb0*/  IADD3 R223, R59, 0x1, -R214 ;  /* 0x000000013bdf7810 */ /* 0x000fc40007ffe8d6 */
[----:B------:R-:W0:Y:S07]  /*11cc0*/  LDGDEPBAR ;  /* 0x00000000000079af */ /* 0x000e2e0000000000 */
[C---:B----4-:R-:W-:Y:S06]  /*11cd0*/  HMMA.16816.F32.BF16 R24, R28.reuse, R80, R24 ;  /* 0x000000501c18723c */ /* 0x050fec0000041818 */
[----:B------:R-:W-:Y:S06]  /*11ce0*/  HMMA.16816.F32.BF16 R32, R28, R82, R32 ;  /* 0x000000521c20723c */ /* 0x000fec0000041820 */
[----:B------:R-:W-:Y:S06]  /*11cf0*/  HMMA.16816.F32.BF16 R80, R36, R92, RZ ;  /* 0x0000005c2450723c */ /* 0x000fec00000418ff */
[----:B------:R-:W-:Y:S06]  /*11d00*/  HMMA.16816.F32.BF16 R44, R40, R12, R44 ;  /* 0x0000000c282c723c */ /* 0x000fec000004182c */
[----:B-----5:R-:W-:Y:S06]  /*11d10*/  HMMA.16816.F32.BF16 R24, R16, R48, R24 ;  /* 0x000000301018723c */ /* 0x020fec0000041818 */
[----:B------:R-:W-:Y:S01]  /*11d20*/  HMMA.16816.F32.BF16 R60, R40, R14, R60 ;  /* 0x0000000e283c723c */ /* 0x000fe2000004183c */
[----:B------:R-:W4:Y:S05]  /*11d30*/  LDSM.16.M88.4 R12, [R196+0x7000] ;  /* 0x00700000c40c783b */ /* 0x000f2a0000000200 */
[----:B------:R-:W-:Y:S01]  /*11d40*/  HMMA.16816.F32.BF16 R32, R16, R50, R32 ;  /* 0x000000321020723c */ /* 0x000fe20000041820 */
[----:B------:R-:W-:Y:S05]  /*11d50*/  LDSM.16.M88.4 R48, [R192+0x2000] ;  /* 0x00200000c030783b */ /* 0x000fea0000000200 */
[C---:B------:R-:W-:Y:S06]  /*11d60*/  HMMA.16816.F32.BF16 R88, R36.reuse, R84, RZ ;  /* 0x000000542458723c */ /* 0x040fec00000418ff */
[C---:B------:R-:W-:Y:S06]  /*11d70*/  HMMA.16816.F32.BF16 R84, R36.reuse, R86, RZ ;  /* 0x000000562454723c */ /* 0x040fec00000418ff */
[----:B------:R-:W-:Y:S01]  /*11d80*/  HMMA.16816.F32.BF16 R36, R36, R94, RZ ;  /* 0x0000005e2424723c */ /* 0x000fe200000418ff */
[----:B------:R-:W-:Y:S05]  /*11d90*/  LDSM.16.M88.4 R92, [R199+0x2800] ;  /* 0x00280000c75c783b */ /* 0x000fea0000000200 */
[----:B------:R-:W-:Y:S06]  /*11da0*/  HMMA.16816.F32.BF16 R80, R40, R72, R80 ;  /* 0x000000482850723c */ /* 0x000fec0000041850 */
[----:B------:R-:W-:Y:S06]  /*11db0*/  HMMA.16816.F32.BF16 R44, R104, R76, R44 ;  /* 0x0000004c682c723c */ /* 0x000fec000004182c */
[----:B------:R-:W-:Y:S06]  /*11dc0*/  HMMA.16816.F32.BF16 R24, R108, R52, R24 ;  /* 0x000000346c18723c */ /* 0x000fec0000041818 */
[----:B------:R-:W-:Y:S01]  /*11dd0*/  HMMA.16816.F32.BF16 R60, R104, R78, R60 ;  /* 0x0000004e683c723c */ /* 0x000fe2000004183c */
[----:B------:R-:W5:Y:S05]  /*11de0*/  LDSM.16.M88.4 R76, [R197+0x2000] ;  /* 0x00200000c54c783b */ /* 0x000f6a0000000200 */
[----:B------:R-:W-:Y:S01]  /*11df0*/  HMMA.16816.F32.BF16 R32, R108, R54, R32 ;  /* 0x000000366c20723c */ /* 0x000fe20000041820 */
[----:B------:R-:W-:Y:S05]  /*11e00*/  LDSM.16.M88.4 R52, [R202+0x4000] ;  /* 0x00400000ca34783b */ /* 0x000fea0000000200 */
[C---:B-1----:R-:W-:Y:S06]  /*11e10*/  HMMA.16816.F32.BF16 R88, R40.reuse, R8, R88 ;  /* 0x000000082858723c */ /* 0x042fec0000041858 */
[C---:B------:R-:W-:Y:S01]  /*11e20*/  HMMA.16816.F32.BF16 R84, R40.reuse, R10, R84 ;  /* 0x0000000a2854723c */ /* 0x040fe20000041854 */
[----:B------:R-:W1:Y:S05]  /*11e30*/  LDSM.16.M88.4 R8, [R192+0x1000] ;  /* 0x00100000c008783b */ /* 0x000e6a0000000200 */
[----:B------:R-:W-:Y:S01]  /*11e40*/  HMMA.16816.F32.BF16 R40, R40, R74, R36 ;  /* 0x0000004a2828723c */ /* 0x000fe20000041824 */
[----:B------:R-:W3:Y:S04]  /*11e50*/  LDSM.16.M88.4 R72, [R201+0x9800] ;  /* 0x00980000c948783b */ /* 0x000ee80000000200 */
[----:B------:R-:W3:Y:S01]  /*11e60*/  LDSM.16.M88.4 R36, [R201+0xa000] ;  /* 0x00a00000c924783b */ /* 0x000ee20000000200 */
[----:B------:R-:W-:Y:S06]  /*11e70*/  HMMA.16816.F32.BF16 R80, R104, R120, R80 ;  /* 0x000000786850723c */ /* 0x000fec0000041850 */
[----:B------:R-:W-:Y:S06]  /*11e80*/  HMMA.16816.F32.BF16 R44, R28, R68, R44 ;  /* 0x000000441c2c723c */ /* 0x000fec000004182c */
[----:B------:R-:W-:Y:S06]  /*11e90*/  HMMA.16816.F32.BF16 R24, R100, R112, R24 ;  /* 0x000000706418723c */ /* 0x000fec0000041818 */
[----:B------:R-:W-:Y:S01]  /*11ea0*/  HMMA.16816.F32.BF16 R60, R28, R70, R60 ;  /* 0x000000461c3c723c */ /* 0x000fe2000004183c */
[----:B------:R-:W-:Y:S05]  /*11eb0*/  LDSM.16.M88.4 R68, [R196+0x8800] ;  /* 0x00880000c444783b */ /* 0x000fea0000000200 */
[----:B------:R-:W-:Y:S01]  /*11ec0*/  HMMA.16816.F32.BF16 R32, R100, R114, R32 ;  /* 0x000000726420723c */ /* 0x000fe20000041820 */
[----:B------:R-:W-:Y:S05]  /*11ed0*/  LDSM.16.M88.4 R112, [R199+0x4000] ;  /* 0x00400000c770783b */ /* 0x000fea0000000200 */
[C---:B----4-:R-:W-:Y:S06]  /*11ee0*/  HMMA.16816.F32.BF16 R88, R104.reuse, R12, R88 ;  /* 0x0000000c6858723c */ /* 0x050fec0000041858 */
[C---:B------:R-:W-:Y:S01]  /*11ef0*/  HMMA.16816.F32.BF16 R84, R104.reuse, R14, R84 ;  /* 0x0000000e6854723c */ /* 0x040fe20000041854 */
[----:B------:R-:W4:Y:S05]  /*11f00*/  LDSM.16.M88.4 R12, [R201+0x9000] ;  /* 0x00900000c90c783b */ /* 0x000f2a0000000200 */
[----:B------:R-:W-:Y:S01]  /*11f10*/  HMMA.16816.F32.BF16 R104, R104, R122, R40 ;  /* 0x0000007a6868723c */ /* 0x000fe20000041828 */
[----:B------:R-:W2:Y:S04]  /*11f20*/  LDSM.16.M88.4 R120, [R199+0x3800] ;  /* 0x00380000c778783b */ /* 0x000ea80000000200 */
[----:B------:R-:W2:Y:S01]  /*11f30*/  LDSM.16.M88.4 R40, [R200+0x4000] ;  /* 0x00400000c828783b */ /* 0x000ea20000000200 */
[----:B------:R-:W-:Y:S06]  /*11f40*/  HMMA.16816.F32.BF16 R80, R28, R96, R80 ;  /* 0x000000601c50723c */ /* 0x000fec0000041850 */
[----:B------:R-:W-:Y:S06]  /*11f50*/  HMMA.16816.F32.BF16 R44, R16, R116, R44 ;  /* 0x00000074102c723c */ /* 0x000fec000004182c */
[----:B-----5:R-:W-:Y:S06]  /*11f60*/  HMMA.16816.F32.BF16 R24, R76, R48, R24 ;  /* 0x000000304c18723c */ /* 0x020fec0000041818 */
[----:B------:R-:W-:Y:S01]  /*11f70*/  HMMA.16816.F32.BF16 R60, R16, R118, R60 ;  /* 0x00000076103c723c */ /* 0x000fe2000004183c */
[----:B------:R-:W-:Y:S05]  /*11f80*/  LDSM.16.M88.4 R116, [R192+0x2800] ;  /* 0x00280000c074783b */ /* 0x000fea0000000200 */
[----:B------:R-:W-:Y:S01]  /*11f90*/  HMMA.16816.F32.BF16 R32, R76, R50, R32 ;  /* 0x000000324c20723c */ /* 0x000fe20000041820 */
[----:B------:R-:W-:Y:S05]  /*11fa0*/  LDSM.16.M88.4 R48, [R201+0xa800] ;  /* 0x00a80000c930783b */ /* 0x000fea0000000200 */
[C---:B-1----:R-:W-:Y:S06]  /*11fb0*/  HMMA.16816.F32.BF16 R88, R28.reuse, R8, R88 ;  /* 0x000000081c58723c */ /* 0x042fec0000041858 */
[C---:B------:R-:W-:Y:S01]  /*11fc0*/  HMMA.16816.F32.BF16 R84, R28.reuse, R10, R84 ;  /* 0x0000000a1c54723c */ /* 0x040fe20000041854 */
[----:B------:R-:W1:Y:S05]  /*11fd0*/  LDSM.16.M88.4 R8, [R199+0x3000] ;  /* 0x00300000c708783b */ /* 0x000e6a0000000200 */
[----:B------:R-:W-:Y:S01]  /*11fe0*/  HMMA.16816.F32.BF16 R104, R28, R98, R104 ;  /* 0x000000621c68723c */ /* 0x000fe20000041868 */
[----:B------:R-:W-:Y:S04]  /*11ff0*/  LDSM.16.M88.4 R28, [R196+0xa000] ;  /* 0x00a00000c41c783b */ /* 0x000fe80000000200 */
[----:B------:R-:W-:Y:S01]  /*12000*/  LDSM.16.M88.4 R96, [R196+0x9000] ;  /* 0x00900000c460783b */ /* 0x000fe20000000200 */
[----:B---3--:R-:W-:Y:S06]  /*12010*/  HMMA.16816.F32.BF16 R80, R16, R72, R80 ;  /* 0x000000481050723c */ /* 0x008fec0000041850 */
[----:B------:R-:W-:Y:S06]  /*12020*/  HMMA.16816.F32.BF16 R44, R108, R92, R44 ;  /* 0x0000005c6c2c723c */ /* 0x000fec000004182c */
[----:B------:R-:W-:Y:S06]  /*12030*/  HMMA.16816.F32.BF16 R24, R52, R36, R24 ;  /* 0x000000243418723c */ /* 0x000fec0000041818 */
[----:B------:R-:W-:Y:S01]  /*12040*/  HMMA.16816.F32.BF16 R60, R108, R94, R60 ;  /* 0x0000005e6c3c723c */ /* 0x000fe2000004183c */
[----:B------:R-:W3:Y:S05]  /*12050*/  LDSM.16.M88.4 R92, [R196+0x9800] ;  /* 0x00980000c45c783b */ /* 0x000eea0000000200 */
[----:B------:R-:W-:Y:S01]  /*12060*/  HMMA.16816.F32.BF16 R32, R52, R38, R32 ;  /* 0x000000263420723c */ /* 0x000fe20000041820 */
[----:B------:R-:W-:Y:S05]  /*12070*/  LDSM.16.M88.4 R36, [R199+0x4800] ;  /* 0x00480000c724783b */ /* 0x000fea0000000200 */
[C---:B----4-:R-:W-:Y:S06]  /*12080*/  HMMA.16816.F32.BF16 R88, R16.reuse, R12, R88 ;  /* 0x0000000c1058723c */ /* 0x050fec0000041858 */
[C---:B------:R-:W-:Y:S01]  /*12090*/  HMMA.16816.F32.BF16 R84, R16.reuse, R14, R84 ;  /* 0x0000000e1054723c */ /* 0x040fe20000041854 */
[----:B------:R-:W4:Y:S05]  /*120a0*/  LDSM.16.M88.4 R12, [R198+0x4000] ;  /* 0x00400000c60c783b */ /* 0x000f2a0000000200 */
[----:B------:R-:W-:Y:S01]  /*120b0*/  HMMA.16816.F32.BF16 R104, R16, R74, R104 ;  /* 0x0000004a1068723c */ /* 0x000fe20000041868 */
[----:B------:R-:W-:Y:S04]  /*120c0*/  LDSM.16.M88.4 R16, [R192+0x4000] ;  /* 0x00400000c010783b */ /* 0x000fe80000000200 */
[----:B------:R-:W-:Y:S01]  /*120d0*/  LDSM.16.M88.4 R72, [R192+0x3000] ;  /* 0x00300000c048783b */ /* 0x000fe20000000200 */
[----:B--2---:R-:W-:Y:S06]  /*120e0*/  HMMA.16816.F32.BF16 R80, R108, R120, R80 ;  /* 0x000000786c50723c */ /* 0x004fec0000041850 */
[----:B------:R-:W-:Y:S06]  /*120f0*/  HMMA.16816.F32.BF16 R44, R100, R68, R44 ;  /* 0x00000044642c723c */ /* 0x000fec000004182c */
[----:B------:R-:W-:Y:S06]  /*12100*/  HMMA.16816.F32.BF16 R24, R40, R112, R24 ;  /* 0x000000702818723c */ /* 0x000fec0000041818 */
[----:B------:R-:W-:Y:S01]  /*12110*/  HMMA.16816.F32.BF16 R60, R100, R70, R60 ;  /* 0x00000046643c723c */ /* 0x000fe2000004183c */
[----:B------:R-:W2:Y:S05]  /*12120*/  LDSM.16.M88.4 R68, [R192+0x3800] ;  /* 0x00380000c044783b */ /* 0x000eaa0000000200 */
[----:B------:R-:W-:Y:S06]  /*12130*/  HMMA.16816.F32.BF16 R32, R40, R114, R32 ;  /* 0x000000722820723c */ /* 0x000fec0000041820 */
[C---:B-1----:R-:W-:Y:S06]  /*12140*/  HMMA.16816.F32.BF16 R88, R108.reuse, R8, R88 ;  /* 0x000000086c58723c */ /* 0x042fec0000041858 */
[C---:B------:R-:W-:Y:S01]  /*12150*/  HMMA.16816.F32.BF16 R84, R108.reuse, R10, R84 ;  /* 0x0000000a6c54723c */ /* 0x040fe20000041854 */
[----:B------:R-:W1:Y:S05]  /*12160*/  LDSM.16.M88.4 R8, [R197+0x4000] ;  /* 0x00400000c508783b */ /* 0x000e6a0000000200 */
[----:B------:R-:W-:Y:S01]  /*12170*/  HMMA.16816.F32.BF16 R104, R108, R122, R104 ;  /* 0x0000007a6c68723c */ /* 0x000fe20000041868 */
[----:B------:R-:W5:Y:S05]  /*12180*/  LDSM.16.M88.4 R108, [R201+0xb800] ;  /* 0x00b80000c96c783b */ /* 0x000f6a0000000200 */
[----:B---3--:R-:W-:Y:S06]  /*12190*/  HMMA.16816.F32.BF16 R80, R100, R92, R80 ;  /* 0x0000005c6450723c */ /* 0x008fec0000041850 */
[C---:B----4-:R-:W-:Y:S06]  /*121a0*/  HMMA.16816.F32.BF16 R24, R12.reuse, R28, R24 ;  /* 0x0000001c0c18723c */ /* 0x050fec0000041818 */
[----:B------:R-:W-:Y:S01]  /*121b0*/  HMMA.16816.F32.BF16 R32, R12, R30, R32 ;  /* 0x0000001e0c20723c */ /* 0x000fe20000041820 */
[----:B------:R-:W-:Y:S05]  /*121c0*/  LDSM.16.M88.4 R28, [R199+0x5000] ;  /* 0x00500000c71c783b */ /* 0x000fea0000000200 */
[----:B------:R-:W-:Y:S06]  /*121d0*/  HMMA.16816.F32.BF16 R88, R100, R96, R88 ;  /* 0x000000606458723c */ /* 0x000fec0000041858 */
[----:B------:R-:W-:Y:S06]  /*121e0*/  HMMA.16816.F32.BF16 R44, R76, R116, R44 ;  /* 0x000000744c2c723c */ /* 0x000fec000004182c */
[C---:B------:R-:W-:Y:S06]  /*121f0*/  HMMA.16816.F32.BF16 R104, R100.reuse, R94, R104 ;  /* 0x0000005e6468723c */ /* 0x040fec0000041868 */
[----:B------:R-:W-:Y:S01]  /*12200*/  HMMA.16816.F32.BF16 R84, R100, R98, R84 ;  /* 0x000000626454723c */ /* 0x000fe20000041854 */
[----:B------:R-:W3:Y:S05]  /*12210*/  LDSM.16.M88.4 R96, [R201+0xb000] ;  /* 0x00b00000c960783b */ /* 0x000eea0000000200 */
[C---:B------:R-:W-:Y:S01]  /*12220*/  HMMA.16816.F32.BF16 R116, R76.reuse, R118, R60 ;  /* 0x000000764c74723c */ /* 0x040fe2000004183c */
[----:B------:R-:W-:Y:S05]  /*12230*/  LDSM.16.M88.4 R60, [R196+0xa800] ;  /* 0x00a80000c43c783b */ /* 0x000fea0000000200 */
[----:B--2---:R-:W-:Y:S06]  /*12240*/  HMMA.16816.F32.BF16 R80, R76, R68, R80 ;  /* 0x000000444c50723c */ /* 0x004fec0000041850 */
[C---:B-1----:R-:W-:Y:S06]  /*12250*/  HMMA.16816.F32.BF16 R24, R8.reuse, R16, R24 ;  /* 0x000000100818723c */ /* 0x042fec0000041818 */
[----:B------:R-:W-:Y:S01]  /*12260*/  HMMA.16816.F32.BF16 R32, R8, R18, R32 ;  /* 0x000000120820723c */ /* 0x000fe20000041820 */
[----:B------:R-:W1:Y:S05]  /*12270*/  LDSM.16.M88.4 R16, [R199+0x5800] ;  /* 0x00580000c710783b */ /* 0x000e6a0000000200 */
[----:B------:R-:W-:Y:S06]  /*12280*/  HMMA.16816.F32.BF16 R88, R76, R72, R88 ;  /* 0x000000484c58723c */ /* 0x000fec0000041858 */
[----:B------:R-:W-:Y:S06]  /*12290*/  HMMA.16816.F32.BF16 R44, R52, R48, R44 ;  /* 0x00000030342c723c */ /* 0x000fec000004182c */
[C---:B------:R-:W-:Y:S06]  /*122a0*/  HMMA.16816.F32.BF16 R104, R76.reuse, R70, R104 ;  /* 0x000000464c68723c */ /* 0x040fec0000041868 */
[----:B------:R-:W-:Y:S06]  /*122b0*/  HMMA.16816.F32.BF16 R84, R76, R74, R84 ;  /* 0x0000004a4c54723c */ /* 0x000fec0000041854 */
[C---:B------:R-:W-:Y:S01]  /*122c0*/  HMMA.16816.F32.BF16 R116, R52.reuse, R50, R116 ;  /* 0x000000323474723c */ /* 0x040fe20000041874 */
[----:B------:R-:W-:Y:S01]  /*122d0*/  SHF.R.S32.HI R0, RZ, 0x1f, R65 ;  /* 0x0000001fff007819 */ /* 0x000fe20000011441 */
[----:B------:R-:W-:Y:S04]  /*122e0*/  LDSM.16.M88.4 R48, [R192+0x4800] ;  /* 0x00480000c030783b */ /* 0x000fe80000000200 */
[C---:B-----5:R-:W-:Y:S06]  /*122f0*/  HMMA.16816.F32.BF16 R80, R52.reuse, R108, R80 ;  /* 0x0000006c3450723c */ /* 0x060fec0000041850 */
[----:B---3--:R-:W-:Y:S01]  /*12300*/  HMMA.16816.F32.BF16 R88, R52, R96, R88 ;  /* 0x000000603458723c */ /* 0x008fe20000041858 */
[----:B------:R-:W-:-:S05]  /*12310*/  LEA.HI R65, R0, R65, RZ, 0x2 ;  /* 0x0000004100417211 */ /* 0x000fca00078f10ff */
[----:B------:R-:W-:Y:S01]  /*12320*/  HMMA.16816.F32.BF16 R44, R40, R36, R44 ;  /* 0x00000024282c723c */ /* 0x000fe2000004182c */
[----:B------:R-:W-:-:S05]  /*12330*/  FMUL.FTZ R24, R24, R3 ;  /* 0x0000000318187220 */ /* 0x000fca0000410000 */
[----:B------:R-:W-:Y:S01]  /*12340*/  HMMA.16816.F32.BF16 R104, R52, R110, R104 ;  /* 0x0000006e3468723c */ /* 0x000fe20000041868 */
[----:B------:R-:W-:-:S05]  /*12350*/  FMUL.FTZ R25, R25, R3 ;  /* 0x0000000319197220 */ /* 0x000fca0000410000 */
[----:B------:R-:W-:Y:S01]  /*12360*/  HMMA.16816.F32.BF16 R84, R52, R98, R84 ;  /* 0x000000623454723c */ /* 0x000fe20000041854 */
[----:B------:R-:W-:-:S05]  /*12370*/  SHF.R.S32.HI R65, RZ, 0x2, R65 ;  /* 0x00000002ff417819 */ /* 0x000fca0000011441 */
[C---:B------:R-:W-:Y:S01]  /*12380*/  HMMA.16816.F32.BF16 R116, R40.reuse, R38, R116 ;  /* 0x000000262874723c */ /* 0x040fe20000041874 */
[----:B------:R-:W2:Y:S01]  /*12390*/  LDSM.16.M88.4 R36, [R196+0xb000] ;  /* 0x00b00000c424783b */ /* 0x000ea20000000200 */
[----:B------:R-:W-:Y:S01]  /*123a0*/  MUFU.TANH R56, R24 ;  /* 0x0000001800387308 */ /* 0x000fe20000002400 */
[-C--:B------:R-:W-:Y:S01]  /*123b0*/  FMUL.FTZ R52, R26, R3.reuse ;  /* 0x000000031a347220 */ /* 0x080fe20000410000 */
[----:B------:R-:W-:Y:S02]  /*123c0*/  FMUL.FTZ R53, R27, R3 ;  /* 0x000000031b357220 */ /* 0x000fe40000410000 */
[----:B-1----:R-:W-:Y:S04]  /*123d0*/  HMMA.16816.F32.BF16 R80, R40, R16, R80 ;  /* 0x000000102850723c */ /* 0x002fe80000041850 */
[----:B------:R1:W-:Y:S03]  /*123e0*/  MUFU.TANH R57, R25 ;  /* 0x0000001900397308 */ /* 0x0003e60000002400 */
[----:B------:R-:W-:Y:S01]  /*123f0*/  IMAD R16, R64, 0x10, R65 ;  /* 0x0000001040107824 */ /* 0x000fe200078e0241 */
[----:B------:R-:W-:-:S03]  /*12400*/  LOP3.LUT R133, R133, 0x6, RZ, 0xc0, !PT ;  /* 0x0000000685857812 */ /* 0x000fc600078ec0ff */
[----:B------:R-:W-:Y:S01]  /*12410*/  IMAD.IADD R16, R67, 0x1, R16 ;  /* 0x0000000143107824 */ /* 0x000fe200078e0210 */
[----:B------:R-:W-:Y:S01]  /*12420*/  HMMA.16816.F32.BF16 R88, R40, R28, R88 ;  /* 0x0000001c2858723c */ /* 0x000fe20000041858 */
[----:B-1----:R-:W1:Y:S02]  /*12430*/  LDSM.16.M88.4 R24, [R196+0xb800] ;  /* 0x00b80000c418783b */ /* 0x002e640000000200 */
[----:B------:R-:W-:Y:S01]  /*12440*/  VIADD R222, R16, 0x8 ;  /* 0x0000000810de7836 */ /* 0x000fe20000000000 */
[----:B------:R-:W-:Y:S02]  /*12450*/  LOP3.LUT R0, R22, R23, RZ, 0xfc, !PT ;  /* 0x0000001716007212 */ /* 0x000fe400078efcff */
[----:B------:R-:W-:Y:S01]  /*12460*/  HMMA.16816.F32.BF16 R44, R12, R60, R44 ;  /* 0x0000003c0c2c723c */ /* 0x000fe2000004182c */
[----:B------:R-:W-:Y:S01]  /*12470*/  IADD3 R17, -R4, R59, -R214 ;  /* 0x0000003b04117210 */ /* 0x000fe20007ffe9d6 */
[----:B------:R-:W-:Y:S02]  /*12480*/  IMAD.IADD R223, R6, 0x1, R223 ;  /* 0x0000000106df7824 */ /* 0x000fe400078e02df */
[----:B------:R-:W-:Y:S01]  /*12490*/  IMAD.IADD R23, R2, 0x1, R133 ;  /* 0x0000000102177824 */ /* 0x000fe200078e0285 */
[C---:B------:R-:W-:Y:S01]  /*124a0*/  VIADDMNMX R222, R17.reuse, R222, RZ, !PT ;  /* 0x000000de11de7246 */ /* 0x040fe200078001ff */
[----:B------:R-:W-:Y:S01]  /*124b0*/  HMMA.16816.F32.BF16 R104, R40, R18, R104 ;  /* 0x000000122868723c */ /* 0x000fe20000041868 */
[----:B------:R-:W-:Y:S01]  /*124c0*/  VIADDMNMX R224, R17, R16, RZ, !PT ;  /* 0x0000001011e07246 */ /* 0x000fe200078001ff */
[----:B------:R-:W-:Y:S01]  /*124d0*/  VIADD R17, R23, 0x1 ;  /* 0x0000000117117836 */ /* 0x000fe20000000000 */
[----:B------:R-:W-:-:S03]  /*124e0*/  IADD3 R220, R223, 0x8, R16 ;  /* 0x00000008dfdc7810 */ /* 0x000fc60007ffe010 */
[----:B------:R-:W-:Y:S01]  /*124f0*/  HMMA.16816.F32.BF16 R84, R40, R30, R84 ;  /* 0x0000001e2854723c */ /* 0x000fe20000041854 */
[----:B------:R-:W-:Y:S01]  /*12500*/  VIADD R19, R23, 0x8 ;  /* 0x0000000817137836 */ /* 0x000fe20000000000 */
[----:B------:R-:W3:Y:S01]  /*12510*/  LDSM.16.M88.4 R28, [R192+0x5000] ;  /* 0x00500000c01c783b */ /* 0x000ee20000000200 */
[----:B------:R-:W-:Y:S02]  /*12520*/  VIADDMNMX R223, R223, R16, R59, PT ;  /* 0x00000010dfdf7246 */ /* 0x000fe4000380013b */
[----:B------:R-:W-:Y:S01]  /*12530*/  VIMNMX R220, R220, R59, PT ;  /* 0x0000003bdcdc7248 */ /* 0x000fe20003fe0100 */
[----:B------:R-:W-:Y:S01]  /*12540*/  HMMA.16816.F32.BF16 R116, R12, R62, R116 ;  /* 0x0000003e0c74723c */ /* 0x000fe20000041874 */
[C---:B------:R-:W-:Y:S02]  /*12550*/  ISETP.GE.AND P4, PT, R17.reuse, R224, PT ;  /* 0x000000e01100720c */ /* 0x040fe40003f86270 */
[----:B------:R-:W-:Y:S02]  /*12560*/  ISETP.GE.AND P1, PT, R17, R222, PT ;  /* 0x000000de1100720c */ /* 0x000fe40003f26270 */
[----:B------:R-:W-:-:S02]  /*12570*/  ISETP.GE.AND P0, PT, R19, R224, PT ;  /* 0x000000e01300720c */ /* 0x000fc40003f06270 */
[----:B------:R-:W-:Y:S02]  /*12580*/  ISETP.GE.AND P6, PT, R19, R222, PT ;  /* 0x000000de1300720c */ /* 0x000fe40003fc6270 */
[CC--:B------:R-:W-:Y:S02]  /*12590*/  ISETP.GE.OR P4, PT, R17.reuse, R223.reuse, !P4 ;  /* 0x000000df1100720c */ /* 0x0c0fe40006786670 */
[-C--:B------:R-:W-:Y:S02]  /*125a0*/  ISETP.GE.OR P1, PT, R17, R220.reuse, !P1 ;  /* 0x000000dc1100720c */ /* 0x080fe40004f26670 */
[C---:B------:R-:W-:Y:S02]  /*125b0*/  ISETP.GE.OR P0, PT, R19.reuse, R223, !P0 ;  /* 0x000000df1300720c */ /* 0x040fe40004706670 */
[----:B------:R-:W-:Y:S02]  /*125c0*/  ISETP.GE.OR P6, PT, R19, R220, !P6 ;  /* 0x000000dc1300720c */ /* 0x000fe400077c6670 */
[----:B------:R-:W4:Y:S01]  /*125d0*/  LDSM.16.M88.4 R16, [R192+0x5800] ;  /* 0x00580000c010783b */ /* 0x000f220000000200 */
[----:B--2---:R-:W-:Y:S06]  /*125e0*/  HMMA.16816.F32.BF16 R88, R12, R36, R88 ;  /* 0x000000240c58723c */ /* 0x004fec0000041858 */
[----:B------:R-:W-:Y:S06]  /*125f0*/  HMMA.16816.F32.BF16 R44, R8, R48, R44 ;  /* 0x00000030082c723c */ /* 0x000fec000004182c */
[C---:B-1----:R-:W-:Y:S01]  /*12600*/  HMMA.16816.F32.BF16 R80, R12.reuse, R24, R80 ;  /* 0x000000180c50723c */ /* 0x042fe20000041850 */
[-C--:B------:R-:W-:Y:S01]  /*12610*/  FMUL.FTZ R32, R32, R3.reuse ;  /* 0x0000000320207220 */ /* 0x080fe20000410000 */
[-C--:B------:R-:W-:Y:S01]  /*12620*/  FMUL.FTZ R33, R33, R3.reuse ;  /* 0x0000000321217220 */ /* 0x080fe20000410000 */
[----:B------:R-:W-:Y:S01]  /*12630*/  FMUL.FTZ R34, R34, R3 ;  /* 0x0000000322227220 */ /* 0x000fe20000410000 */
[----:B------:R-:W-:Y:S02]  /*12640*/  MUFU.TANH R53, R53 ;  /* 0x0000003500357308 */ /* 0x000fe40000002400 */
[----:B------:R-:W-:Y:S01]  /*12650*/  HMMA.16816.F32.BF16 R104, R12, R26, R104 ;  /* 0x0000001a0c68723c */ /* 0x000fe20000041868 */
[----:B------:R-:W-:-:S02]  /*12660*/  VIADD R41, R23, 0x9 ;  /* 0x0000000917297836 */ /* 0x000fc40000000000 */
[----:B------:R-:W-:-:S03]  /*12670*/  FMUL.FTZ R35, R35, R3 ;  /* 0x0000000323237220 */ /* 0x000fc60000410000 */
[----:B------:R-:W-:Y:S01]  /*12680*/  MUFU.TANH R52, R52 ;  /* 0x0000003400347308 */ /* 0x000fe20000002400 */
[----:B------:R-:W-:Y:S01]  /*12690*/  HMMA.16816.F32.BF16 R116, R8, R50, R116 ;  /* 0x000000320874723c */ /* 0x000fe20000041874 */
[----:B------:R-:W-:Y:S01]  /*126a0*/  ISETP.GE.AND P5, PT, R23, R224, PT ;  /* 0x000000e01700720c */ /* 0x000fe20003fa6270 */
[----:B------:R-:W-:-:S04]  /*126b0*/  DEPBAR.LE SB0, 0x0 ;  /* 0x000080000000791a */ /* 0x000fc80000000000 */
[----:B------:R-:W-:Y:S01]  /*126c0*/  HMMA.16816.F32.BF16 R84, R12, R38, R84 ;  /* 0x000000260c54723c */ /* 0x000fe20000041854 */
[----:B------:R-:W1:Y:S01]  /*126d0*/  MUFU.TANH R32, R32 ;  /* 0x0000002000207308 */ /* 0x000e620000002400 */
[----:B------:R-:W-:-:S04]  /*126e0*/  FMUL.FTZ R37, R45, R3 ;  /* 0x000000032d257220 */ /* 0x000fc80000410000 */
[----:B---3--:R-:W-:Y:S03]  /*126f0*/  HMMA.16816.F32.BF16 R88, R8, R28, R88 ;  /* 0x0000001c0858723c */ /* 0x008fe60000041858 */
[----:B------:R-:W-:Y:S01]  /*12700*/  MUFU.TANH R33, R33 ;  /* 0x0000002100217308 */ /* 0x000fe20000002400 */
[----:B------:R-:W-:-:S07]  /*12710*/  FMUL.FTZ R46, R46, R3 ;  /* 0x000000032e2e7220 */ /* 0x000fce0000410000 */
[----:B------:R-:W2:Y:S01]  /*12720*/  MUFU.TANH R34, R34 ;  /* 0x0000002200227308 */ /* 0x000ea20000002400 */
[----:B------:R-:W-:Y:S01]  /*12730*/  ISETP.GE.AND P3, PT, R41, R224, PT ;  /* 0x000000e02900720c */ /* 0x000fe20003f66270 */
[----:B------:R-:W-:Y:S01]  /*12740*/  FMUL.FTZ R36, R44, R3 ;  /* 0x000000032c247220 */ /* 0x000fe20000410000 */
[----:B----4-:R-:W-:Y:S01]  /*12750*/  HMMA.16816.F32.BF16 R80, R8, R16, R80 ;  /* 0x000000100850723c */ /* 0x010fe20000041850 */
[----:B------:R-:W-:Y:S01]  /*12760*/  VIADD R15, R23, 0x18 ;  /* 0x00000018170f7836 */ /* 0x000fe20000000000 */
[----:B------:R-:W-:-:S03]  /*12770*/  ISETP.GE.OR P3, PT, R41, R223, !P3 ;  /* 0x000000df2900720c */ /* 0x000fc60005f66670 */
[----:B------:R-:W-:Y:S01]  /*12780*/  MUFU.TANH R37, R37 ;  /* 0x0000002500257308 */ /* 0x000fe20000002400 */
[----:B------:R-:W-:Y:S01]  /*12790*/  FMUL.FTZ R22, R116, R3 ;  /* 0x0000000374167220 */ /* 0x000fe20000410000 */
[C---:B------:R-:W-:Y:S02]  /*127a0*/  VIADD R39, R23.reuse, 0x10 ;  /* 0x0000001017277836 */ /* 0x040fe40000000000 */
[----:B------:R-:W-:-:S04]  /*127b0*/  VIADD R13, R23, 0x11 ;  /* 0x00000011170d7836 */ /* 0x000fc80000000000 */
[----:B------:R-:W3:Y:S01]  /*127c0*/  MUFU.TANH R6, R46 ;  /* 0x0000002e00067308 */ /* 0x000ee20000002400 */
[----:B------:R-:W-:Y:S01]  /*127d0*/  ISETP.GE.AND P2, PT, R23, R222, PT ;  /* 0x000000de1700720c */ /* 0x000fe20003f46270 */
[----:B------:R-:W-:Y:S01]  /*127e0*/  HMMA.16816.F32.BF16 R84, R8, R30, R84 ;  /* 0x0000001e0854723c */ /* 0x000fe20000041854 */
[----:B-1----:R-:W-:Y:S02]  /*127f0*/  FSEL R40, R32, -INF , !P0 ;  /* 0xff80000020287808 */ /* 0x002fe40004000000 */
[----:B--2---:R-:W-:Y:S02]  /*12800*/  FSEL R34, R34, -INF , !P6 ;  /* 0xff80000022227808 */ /* 0x004fe40007000000 */
[----:B------:R-:W-:Y:S01]  /*12810*/  FSEL R32, R33, -INF , !P3 ;  /* 0xff80000021207808 */ /* 0x000fe20005800000 */
[----:B------:R-:W1:Y:S01]  /*12820*/  MUFU.TANH R35, R35 ;  /* 0x0000002300237308 */ /* 0x000e620000002400 */
[----:B------:R-:W-:Y:S01]  /*12830*/  FSEL R30, R57, -INF , !P4 ;  /* 0xff800000391e7808 */ /* 0x000fe20006000000 */
[----:B------:R-:W-:Y:S01]  /*12840*/  FMUL.FTZ R4, R47, R3 ;  /* 0x000000032f047220 */ /* 0x000fe20000410000 */
[----:B------:R-:W-:-:S02]  /*12850*/  FSEL R38, R53, -INF , !P1 ;  /* 0xff80000035267808 */ /* 0x000fc40004800000 */
[----:B------:R-:W-:-:S03]  /*12860*/  ISETP.GE.AND P6, PT, R15, R224, PT ;  /* 0x000000e00f00720c */ /* 0x000fc60003fc6270 */
[----:B------:R-:W2:Y:S01]  /*12870*/  MUFU.TANH R36, R36 ;  /* 0x0000002400247308 */ /* 0x000ea20000002400 */
[-C--:B------:R-:W-:Y:S01]  /*12880*/  ISETP.GE.AND P3, PT, R15, R222.reuse, PT ;  /* 0x000000de0f00720c */ /* 0x080fe20003f66270 */
[----:B------:R-:W-:Y:S01]  /*12890*/  FMUL.FTZ R25, R117, R3 ;  /* 0x0000000375197220 */ /* 0x000fe20000410000 */
[----:B------:R-:W-:Y:S02]  /*128a0*/  ISETP.GE.AND P4, PT, R39, R222, PT ;  /* 0x000000de2700720c */ /* 0x000fe40003f86270 */
[----:B------:R-:W-:Y:S02]  /*128b0*/  ISETP.GE.AND P1, PT, R13, R224, PT ;  /* 0x000000e00d00720c */ /* 0x000fe40003f26270 */
[C---:B------:R-:W-:Y:S01]  /*128c0*/  ISETP.GE.OR P5, PT, R23.reuse, R223, !P5 ;  /* 0x000000df1700720c */ /* 0x040fe20006fa6670 */
[----:B------:R-:W4:Y:S01]  /*128d0*/  MUFU.TANH R22, R22 ;  /* 0x0000001600167308 */ /* 0x000f220000002400 */
[----:B------:R-:W-:Y:S01]  /*128e0*/  ISETP.GE.OR P2, PT, R23, R220, !P2 ;  /* 0x000000dc1700720c */ /* 0x000fe20005746670 */
[----:B------:R-:W-:Y:S01]  /*128f0*/  FMUL.FTZ R118, R118, R3 ;  /* 0x0000000376767220 */ /* 0x000fe20000410000 */
[----:B------:R-:W-:-:S02]  /*12900*/  ISETP.GE.OR P6, PT, R15, R223, !P6 ;  /* 0x000000df0f00720c */ /* 0x000fc400077c6670 */
[-C--:B------:R-:W-:Y:S01]  /*12910*/  ISETP.GE.OR P3, PT, R15, R220.reuse, !P3 ;  /* 0x000000dc0f00720c */ /* 0x080fe20005f66670 */
[----:B------:R-:W-:Y:S01]  /*12920*/  VIADD R15, R23, 0x20 ;  /* 0x00000020170f7836 */ /* 0x000fe20000000000 */
[----:B------:R-:W-:Y:S02]  /*12930*/  ISETP.GE.OR P4, PT, R39, R220, !P4 ;  /* 0x000000dc2700720c */ /* 0x000fe40006786670 */
[----:B------:R-:W-:Y:S01]  /*12940*/  ISETP.GE.OR P1, PT, R13, R223, !P1 ;  /* 0x000000df0d00720c */ /* 0x000fe20004f26670 */
[----:B------:R-:W5:Y:S01]  /*12950*/  MUFU.TANH R4, R4 ;  /* 0x0000000400047308 */ /* 0x000f620000002400 */
[----:B------:R-:W-:Y:S01]  /*12960*/  FSEL R56, R56, -INF , !P5 ;  /* 0xff80000038387808 */ /* 0x000fe20006800000 */
[----:B------:R-:W-:Y:S01]  /*12970*/  FMUL.FTZ R91, R91, R3 ;  /* 0x000000035b5b7220 */ /* 0x000fe20000410000 */
[----:B------:R-:W-:Y:S02]  /*12980*/  FSEL R52, R52, -INF , !P2 ;  /* 0xff80000034347808 */ /* 0x000fe40005000000 */
[-C--:B------:R-:W-:Y:S01]  /*12990*/  ISETP.GE.AND P0, PT, R13, R222.reuse, PT ;  /* 0x000000de0d00720c */ /* 0x080fe20003f06270 */
[----:B------:R-:W-:Y:S01]  /*129a0*/  HMMA.16816.F32.BF16 R104, R8, R18, R104 ;  /* 0x000000120868723c */ /* 0x000fe20000041868 */
[----:B------:R-:W-:Y:S01]  /*129b0*/  ISETP.GE.AND P5, PT, R41, R222, PT ;  /* 0x000000de2900720c */ /* 0x000fe20003fa6270 */
[----:B------:R-:W-:Y:S01]  /*129c0*/  MUFU.TANH R25, R25 ;  /* 0x0000001900197308 */ /* 0x000fe20000002400 */
[----:B------:R-:W-:-:S02]  /*129d0*/  ISETP.GE.AND P2, PT, R39, R224, PT ;  /* 0x000000e02700720c */ /* 0x000fc40003f46270 */
[----:B---3--:R-:W-:Y:S02]  /*129e0*/  FSEL R14, R6, -INF , !P4 ;  /* 0xff800000060e7808 */ /* 0x008fe40006000000 */
[----:B------:R-:W-:-:S03]  /*129f0*/  FSEL R24, R37, -INF , !P1 ;  /* 0xff80000025187808 */ /* 0x000fc60004800000 */
[----:B------:R-:W3:Y:S01]  /*12a00*/  MUFU.TANH R31, R118 ;  /* 0x00000076001f7308 */ /* 0x000ee20000002400 */
[----:B------:R-:W-:Y:S01]  /*12a10*/  ISETP.GE.OR P0, PT, R13, R220, !P0 ;  /* 0x000000dc0d00720c */ /* 0x000fe20004706670 */
[----:B------:R-:W-:Y:S01]  /*12a20*/  VIADD R13, R23, 0x19 ;  /* 0x00000019170d7836 */ /* 0x000fe20000000000 */
[C---:B------:R-:W-:Y:S02]  /*12a30*/  ISETP.GE.AND P4, PT, R15.reuse, R224, PT ;  /* 0x000000e00f00720c */ /* 0x040fe40003f86270 */
[----:B------:R-:W-:Y:S01]  /*12a40*/  ISETP.GE.AND P1, PT, R15, R222, PT ;  /* 0x000000de0f00720c */ /* 0x000fe20003f26270 */
[----:B------:R-:W-:Y:S01]  /*12a50*/  FMUL.FTZ R29, R119, R3 ;  /* 0x00000003771d7220 */ /* 0x000fe20000410000 */
[----:B------:R-:W-:Y:S01]  /*12a60*/  ISETP.GE.OR P5, PT, R41, R220, !P5 ;  /* 0x000000dc2900720c */ /* 0x000fe20006fa6670 */
[----:B------:R-:W3:Y:S01]  /*12a70*/  MUFU.TANH R228, R91 ;  /* 0x0000005b00e47308 */ /* 0x000ee20000002400 */
[----:B------:R-:W-:Y:S01]  /*12a80*/  ISETP.GE.OR P2, PT, R39, R223, !P2 ;  /* 0x000000df2700720c */ /* 0x000fe20005746670 */
[-C--:B------:R-:W-:Y:S01]  /*12a90*/  FMUL.FTZ R89, R89, R3.reuse ;  /* 0x0000000359597220 */ /* 0x080fe20000410000 */
[-C--:B------:R-:W-:Y:S01]  /*12aa0*/  FMUL.FTZ R90, R90, R3.reuse ;  /* 0x000000035a5a7220 */ /* 0x080fe20000410000 */
[----:B------:R-:W-:Y:S01]  /*12ab0*/  FMUL.FTZ R88, R88, R3 ;  /* 0x0000000358587220 */ /* 0x000fe20000410000 */
[----:B------:R-:W-:-:S02]  /*12ac0*/  ISETP.GE.OR P4, PT, R15, R223, !P4 ;  /* 0x000000df0f00720c */ /* 0x000fc40006786670 */
[----:B------:R-:W-:Y:S01]  /*12ad0*/  ISETP.GE.OR P1, PT, R15, R220, !P1 ;  /* 0x000000dc0f00720c */ /* 0x000fe20004f26670 */
[----:B------:R-:W-:Y:S01]  /*12ae0*/  VIADD R15, R23, 0x21 ;  /* 0x00000021170f7836 */ /* 0x000fe20000000000 */
[----:B-1----:R-:W-:Y:S01]  /*12af0*/  FSEL R28, R35, -INF , !P5 ;  /* 0xff800000231c7808 */ /* 0x002fe20006800000 */
[----:B------:R-:W-:Y:S01]  /*12b00*/  MUFU.TANH R232, R89 ;  /* 0x0000005900e87308 */ /* 0x000fe20000002400 */
[----:B--2---:R-:W-:Y:S01]  /*12b10*/  FSEL R26, R36, -INF , !P2 ;  /* 0xff800000241a7808 */ /* 0x004fe20005000000 */
[----:B------:R-:W-:Y:S01]  /*12b20*/  FMUL.FTZ R81, R81, R3 ;  /* 0x0000000351517220 */ /* 0x000fe20000410000 */
[C---:B------:R-:W-:Y:S02]  /*12b30*/  ISETP.GE.AND P5, PT, R13.reuse, R224, PT ;  /* 0x000000e00d00720c */ /* 0x040fe40003fa6270 */
[----:B------:R-:W-:-:S03]  /*12b40*/  ISETP.GE.AND P2, PT, R13, R222, PT ;  /* 0x000000de0d00720c */ /* 0x000fc60003f46270 */
[----:B------:R-:W1:Y:S01]  /*12b50*/  MUFU.TANH R164, R90 ;  /* 0x0000005a00a47308 */ /* 0x000e620000002400 */
[----:B----4-:R-:W-:Y:S02]  /*12b60*/  FSEL R22, R22, -INF , !P6 ;  /* 0xff80000016167808 */ /* 0x010fe40007000000 */
[C---:B------:R-:W-:Y:S02]  /*12b70*/  ISETP.GE.OR P5, PT, R13.reuse, R223, !P5 ;  /* 0x000000df0d00720c */ /* 0x040fe40006fa6670 */
[----:B------:R-:W-:-:S03]  /*12b80*/  ISETP.GE.OR P2, PT, R13, R220, !P2 ;  /* 0x000000dc0d00720c */ /* 0x000fc60005746670 */
[----:B------:R-:W2:Y:S01]  /*12b90*/  MUFU.TANH R29, R29 ;  /* 0x0000001d001d7308 */ /* 0x000ea20000002400 */
[----:B------:R-:W-:Y:S01]  /*12ba0*/  ISETP.GE.AND P6, PT, R15, R222, PT ;  /* 0x000000de0f00720c */ /* 0x000fe20003fc6270 */
[----:B------:R-:W-:Y:S02]  /*12bb0*/  VIADD R13, R23, 0x28 ;  /* 0x00000028170d7836 */ /* 0x000fe40000000000 */
[----:B------:R-:W-:-:S04]  /*12bc0*/  FMUL.FTZ R84, R84, R3 ;  /* 0x0000000354547220 */ /* 0x000fc80000410000 */
[----:B------:R-:W4:Y:S01]  /*12bd0*/  MUFU.TANH R160, R88 ;  /* 0x0000005800a07308 */ /* 0x000f220000002400 */
[-C--:B------:R-:W-:Y:S01]  /*12be0*/  FMUL.FTZ R85, R85, R3.reuse ;  /* 0x0000000355557220 */ /* 0x080fe20000410000 */
[-C--:B------:R-:W-:Y:S01]  /*12bf0*/  FMUL.FTZ R86, R86, R3.reuse ;  /* 0x0000000356567220 */ /* 0x080fe20000410000 */
[-C--:B------:R-:W-:Y:S01]  /*12c00*/  FMUL.FTZ R87, R87, R3.reuse ;  /* 0x0000000357577220 */ /* 0x080fe20000410000 */
[----:B------:R-:W-:-:S04]  /*12c10*/  FMUL.FTZ R80, R80, R3 ;  /* 0x0000000350507220 */ /* 0x000fc80000410000 */
[----:B------:R-:W4:Y:S01]  /*12c20*/  MUFU.TANH R180, R81 ;  /* 0x0000005100b47308 */ /* 0x000f220000002400 */
[----:B-----5:R-:W-:Y:S01]  /*12c30*/  FSEL R12, R4, -INF , !P0 ;  /* 0xff800000040c7808 */ /* 0x020fe20004000000 */
[----:B------:R-:W-:Y:S01]  /*12c40*/  VIADD R11, R23, 0x31 ;  /* 0x00000031170b7836 */ /* 0x000fe20000000000 */
[C---:B------:R-:W-:Y:S02]  /*12c50*/  ISETP.GE.OR P6, PT, R15.reuse, R220, !P6 ;  /* 0x000000dc0f00720c */ /* 0x040fe400077c6670 */
[-C--:B------:R-:W-:Y:S02]  /*12c60*/  ISETP.GE.AND P0, PT, R15, R224.reuse, PT ;  /* 0x000000e00f00720c */ /* 0x080fe40003f06270 */
[----:B---3--:R-:W-:Y:S02]  /*12c70*/  FSEL R6, R31, -INF , !P3 ;  /* 0xff8000001f067808 */ /* 0x008fe40005800000 */
[----:B------:R-:W-:Y:S01]  /*12c80*/  FSEL R16, R25, -INF , !P5 ;  /* 0xff80000019107808 */ /* 0x000fe20006800000 */
[----:B------:R-:W3:Y:S01]  /*12c90*/  MUFU.TANH R162, R84 ;  /* 0x0000005400a27308 */ /* 0x000ee20000002400 */
[C---:B------:R-:W-:Y:S01]  /*12ca0*/  ISETP.GE.AND P3, PT, R13.reuse, R224, PT ;  /* 0x000000e00d00720c */ /* 0x040fe20003f66270 */
        /* <DEDUP_REMOVED lines=18> */
[----:B-1----:R-:W-:Y:S02]  /*12dd0*/  FSEL R164, R164, -INF , !P1 ;  /* 0xff800000a4a47808 */ /* 0x002fe40004800000 */
[----:B------:R-:W-:Y:S02]  /*12de0*/  FSEL R232, R232, -INF , !P0 ;  /* 0xff800000e8e87808 */ /* 0x000fe40004000000 */
[----:B------:R-:W-:Y:S02]  /*12df0*/  ISETP.GE.OR P6, PT, R11, R223, !P6 ;  /* 0x000000df0b00720c */ /* 0x000fe400077c6670 */
[----:B------:R-:W1:Y:S01]  /*12e00*/  MUFU.TANH R176, R82 ;  /* 0x0000005200b07308 */ /* 0x000e620000002400 */
[C---:B------:R-:W-:Y:S02]  /*12e10*/  ISETP.GE.AND P1, PT, R9.reuse, R224, PT ;  /* 0x000000e00900720c */ /* 0x040fe40003f26270 */
[----:B------:R-:W-:-:S02]  /*12e20*/  ISETP.GE.AND P0, PT, R9, R222, PT ;  /* 0x000000de0900720c */ /* 0x000fc40003f06270 */
[----:B--2---:R-:W-:Y:S02]  /*12e30*/  FSEL R4, R29, -INF , !P2 ;  /* 0xff8000001d047808 */ /* 0x004fe40005000000 */
[----:B----4-:R-:W-:Y:S01]  /*12e40*/  FSEL R160, R160, -INF , !P4 ;  /* 0xff800000a0a07808 */ /* 0x010fe20006000000 */
[----:B------:R-:W2:Y:S01]  /*12e50*/  MUFU.TANH R172, R83 ;  /* 0x0000005300ac7308 */ /* 0x000ea20000002400 */
[C---:B------:R-:W-:Y:S02]  /*12e60*/  ISETP.GE.AND P2, PT, R13.reuse, R224, PT ;  /* 0x000000e00d00720c */ /* 0x040fe40003f46270 */
[----:B------:R-:W-:Y:S02]  /*12e70*/  ISETP.GE.AND P4, PT, R13, R222, PT ;  /* 0x000000de0d00720c */ /* 0x000fe40003f86270 */
[----:B------:R-:W-:-:S03]  /*12e80*/  FSEL R180, R180, -INF , !P6 ;  /* 0xff800000b4b47808 */ /* 0x000fc60007000000 */
[----:B------:R-:W4:Y:S01]  /*12e90*/  MUFU.TANH R178, R104 ;  /* 0x0000006800b27308 */ /* 0x000f220000002400 */
        /* <DEDUP_REMOVED lines=8> */
[----:B------:R-:W4:Y:S08]  /*12f20*/  MUFU.TANH R170, R106 ;  /* 0x0000006a00aa7308 */ /* 0x000f300000002400 */
[----:B------:R-:W4:Y:S01]  /*12f30*/  MUFU.TANH R166, R107 ;  /* 0x0000006b00a67308 */ /* 0x000f220000002400 */
        /* <DEDUP_REMOVED lines=10> */
[----:B-1----:R-:W-:Y:S01]  /*12fe0*/  FSEL R176, R176, -INF , !P0 ;  /* 0xff800000b0b07808 */ /* 0x002fe20004000000 */
[----:B------:R-:W-:Y:S01]  /*12ff0*/  BSSY B1, `(.L_x_7255) ;  /* 0x0000076000017945 */ /* 0x000fe20003800000 */
[-C--:B------:R-:W-:Y:S02]  /*13000*/  ISETP.GE.OR P3, PT, R11, R220.reuse, !P3 ;  /* 0x000000dc0b00720c */ /* 0x080fe40005f66670 */
[C---:B------:R-:W-:Y:S02]  /*13010*/  ISETP.GE.OR P5, PT, R9.reuse, R223, !P5 ;  /* 0x000000df0900720c */ /* 0x040fe40006fa6670 */
[----:B------:R-:W-:-:S02]  /*13020*/  ISETP.GE.OR P2, PT, R9, R220, !P2 ;  /* 0x000000dc0900720c */ /* 0x000fc40005746670 */
[----:B------:R-:W-:Y:S02]  /*13030*/  ISETP.NE.U32.AND P0, PT, R218, RZ, PT ;  /* 0x000000ffda00720c */ /* 0x000fe40003f05070 */
[C---:B------:R-:W-:Y:S02]  /*13040*/  ISETP.GE.OR P4, PT, R23.reuse, R223, !P4 ;  /* 0x000000df1700720c */ /* 0x040fe40006786670 */
[----:B------:R-:W-:Y:S01]  /*13050*/  ISETP.GE.OR P1, PT, R23, R220, !P1 ;  /* 0x000000dc1700720c */ /* 0x000fe20004f26670 */
[----:B------:R-:W-:Y:S01]  /*13060*/  VIADD R195, R199, 0x800 ;  /* 0x00000800c7c37836 */ /* 0x000fe20000000000 */
[----:B------:R-:W-:Y:S01]  /*13070*/  ISETP.NE.AND.EX P0, PT, R219, RZ, PT, P0 ;  /* 0x000000ffdb00720c */ /* 0x000fe20003f05300 */
[C---:B------:R-:W-:Y:S01]  /*13080*/  VIADD R194, R199.reuse, 0x1000 ;  /* 0x00001000c7c27836 */ /* 0x040fe20000000000 */
[----:B--2---:R-:W-:Y:S01]  /*13090*/  FSEL R172, R172, -INF , !P3 ;  /* 0xff800000acac7808 */ /* 0x004fe20005800000 */
[C---:B------:R-:W-:Y:S01]  /*130a0*/  VIADD R193, R199.reuse, 0x1800 ;  /* 0x00001800c7c17836 */ /* 0x040fe20000000000 */
[----:B----4-:R-:W-:Y:S01]  /*130b0*/  FSEL R178, R178, -INF , !P5 ;  /* 0xff800000b2b27808 */ /* 0x010fe20006800000 */
        /* <DEDUP_REMOVED lines=32> */
[----:B------:R-:W-:-:S06]  /*132c0*/  IMAD.HI.U32 R18, R37, R18, R36 ;  /* 0x0000001225127227 */ /* 0x000fcc00078e0024 */
        /* <DEDUP_REMOVED lines=36> */
[----:B--2---:R-:W-:-:S04]  /*13510*/  IMAD R9, R19, R3, RZ ;  /* 0x0000000313097224 */ /* 0x004fc800078e02ff */
[----:B------:R-:W-:Y:S02]  /*13520*/  IMAD R2, R18, R2, R9 ;  /* 0x0000000212027224 */ /* 0x000fe400078e0209 */
[----:B------:R-:W-:-:S04]  /*13530*/  IMAD.WIDE.U32 R18, R3, R18, R36 ;  /* 0x0000001203127225 */ /* 0x000fc800078e0024 */
[----:B------:R-:W-:Y:S01]  /*13540*/  IMAD.MOV.U32 R9, RZ, RZ, R18 ;  /* 0x000000ffff097224 */ /* 0x000fe200078e0012 */
[----:B------:R-:W-:Y:S01]  /*13550*/  IADD3 R8, R19, R2, RZ ;  /* 0x0000000213087210 */ /* 0x000fe20007ffe0ff */
[----:B------:R-:W-:Y:S05]  /*13560*/  BRA `(.L_x_7259) ;  /* 0x00000000000c7947 */ /* 0x000fea0003800000 */
.L_x_7258:
[----:B------:R-:W2:Y:S02]  /*13570*/  LD.E R9, desc[UR6][R20.64+0x38] ;  /* 0x0000380614097980 */ /* 0x000ea4000c101900 */
[----:B--2---:R-:W-:-:S04]  /*13580*/  LEA R9, -R9, RZ, 0x6 ;  /* 0x000000ff09097211 */ /* 0x004fc800078e31ff */
[----:B------:R-:W-:Y:S02]  /*13590*/  SHF.R.S32.HI R8, RZ, 0x1f, R9 ;  /* 0x0000001fff087819 */ /* 0x000fe40000011409 */
.L_x_7259:
[----:B------:R-:W-:Y:S05]  /*135a0*/  BSYNC B0 ;  /* 0x0000000000007941 */ /* 0x000fea0003800000 */
.L_x_7257:
        /* <DEDUP_REMOVED lines=26> */
.L_x_7256:
[----:B------:R-:W-:Y:S05]  /*13750*/  BSYNC B1 ;  /* 0x0000000000017941 */ /* 0x000fea0003800000 */
.L_x_7255:
        /* <DEDUP_REMOVED lines=73> */
[----:B------:R-:W2:Y:S01]  /*13bf0*/  LDSM.16.MT88.4 R56, [R204+0xe000] ;  /* 0x00e00000cc38783b */ /* 0x000ea20000004200 */
[-CC-:B------:R-:W-:Y:S01]  /*13c00*/  FFMA.FTZ R153, R26, R168.reuse, -R175.reuse ;  /* 0x000000a81a997223 */ /* 0x180fe200000108af */
[-CC-:B------:R-:W-:Y:S01]  /*13c10*/  FFMA.FTZ R150, R24, R168.reuse, -R175.reuse ;  /* 0x000000a818967223 */ /* 0x180fe200000108af */
[-CC-:B------:R-:W-:Y:S01]  /*13c20*/  FFMA.FTZ R149, R22, R168.reuse, -R175.reuse ;  /* 0x000000a816957223 */ /* 0x180fe200000108af */
[----:B------:R-:W3:Y:S01]  /*13c30*/  LDSM.16.MT88.4 R12, [R205+0xc800] ;  /* 0x00c80000cd0c783b */ /* 0x000ee20000004200 */
[----:B------:R-:W4:Y:S01]  /*13c40*/  MUFU.EX2 R156, R156 ;  /* 0x0000009c009c7308 */ /* 0x000f220000000800 */
[-C--:B------:R-:W-:Y:S01]  /*13c50*/  FFMA.FTZ R0, R16, R168.reuse, -R175 ;  /* 0x000000a810007223 */ /* 0x080fe200000108af */
[-CC-:B------:R-:W-:Y:S01]  /*13c60*/  FFMA.FTZ R139, R6, R168.reuse, -R167.reuse ;  /* 0x000000a8068b7223 */ /* 0x180fe200000108a7 */
[-C--:B------:R-:W-:Y:S01]  /*13c70*/  FFMA.FTZ R2, R4, R168.reuse, -R167 ;  /* 0x000000a804027223 */ /* 0x080fe200000108a7 */
[----:B------:R-:W5:Y:S01]  /*13c80*/  LDSM.16.MT88.4 R20, [R204+0xe800] ;  /* 0x00e80000cc14783b */ /* 0x000f620000004200 */
[-CC-:B------:R-:W-:Y:S01]  /*13c90*/  FFMA.FTZ R160, R160, R168.reuse, -R175.reuse ;  /* 0x000000a8a0a07223 */ /* 0x180fe200000108af */
        /* <DEDUP_REMOVED lines=11> */
[----:B----4-:R-:W-:Y:S01]  /*13d50*/  F2FP.BF16.F32.PACK_AB R96, R156, R159 ;  /* 0x0000009f9c60723e */ /* 0x010fe200000010ff */
        /* <DEDUP_REMOVED lines=12> */
[----:B------:R-:W4:Y:S01]  /*13e20*/  MUFU.EX2 R161, R161 ;  /* 0x000000a100a17308 */ /* 0x000f220000000800 */
[----:B-1----:R-:W-:Y:S01]  /*13e30*/  F2FP.BF16.F32.PACK_AB R98, R152, R155 ;  /* 0x0000009b9862723e */ /* 0x002fe200000010ff */
[----:B------:R-:W-:-:S04]  /*13e40*/  FADD.FTZ R155, R155, R156 ;  /* 0x0000009c9b9b7221 */ /* 0x000fc80000010000 */
[----:B------:R-:W-:Y:S02]  /*13e50*/  FADD.FTZ R152, R152, R155 ;  /* 0x0000009b98987221 */ /* 0x000fe40000010000 */
[----:B------:R-:W-:Y:S08]  /*13e60*/  MUFU.EX2 R157, R157 ;  /* 0x0000009d009d7308 */ /* 0x000ff00000000800 */
[----:B------:R-:W1:Y:S01]  /*13e70*/  MUFU.EX2 R154, R154 ;  /* 0x0000009a009a7308 */ /* 0x000e620000000800 */
[----:B----4-:R-:W-:Y:S01]  /*13e80*/  F2FP.BF16.F32.PACK_AB R97, R161, R158 ;  /* 0x0000009ea161723e */ /* 0x010fe200000010ff */
[----:B------:R-:W-:-:S06]  /*13e90*/  FADD.FTZ R158, R158, R161 ;  /* 0x000000a19e9e7221 */ /* 0x000fcc0000010000 */
[----:B------:R-:W-:Y:S08]  /*13ea0*/  MUFU.EX2 R153, R153 ;  /* 0x0000009900997308 */ /* 0x000ff00000000800 */
[----:B------:R-:W4:Y:S01]  /*13eb0*/  MUFU.EX2 R150, R150 ;  /* 0x0000009600967308 */ /* 0x000f220000000800 */
[----:B-1----:R-:W-:Y:S01]  /*13ec0*/  F2FP.BF16.F32.PACK_AB R99, R154, R157 ;  /* 0x0000009d9a63723e */ /* 0x002fe200000010ff */
[----:B------:R-:W-:-:S04]  /*13ed0*/  FADD.FTZ R157, R157, R158 ;  /* 0x0000009e9d9d7221 */ /* 0x000fc80000010000 */
[----:B------:R-:W-:Y:S02]  /*13ee0*/  FADD.FTZ R154, R154, R157 ;  /* 0x0000009d9a9a7221 */ /* 0x000fe40000010000 */
[C---:B------:R-:W-:Y:S01]  /*13ef0*/  HMMA.16816.F32.BF16 R120, R96.reuse, R116, RZ ;  /* 0x000000746078723c */ /* 0x040fe200000418ff */
[----:B------:R-:W-:Y:S05]  /*13f00*/  MUFU.EX2 R149, R149 ;  /* 0x0000009500957308 */ /* 0x000fea0000000800 */
[C---:B------:R-:W-:Y:S03]  /*13f10*/  HMMA.16816.F32.BF16 R36, R96.reuse, R40, RZ ;  /* 0x000000286024723c */ /* 0x040fe600000418ff */
[----:B------:R-:W1:Y:S01]  /*13f20*/  MUFU.EX2 R0, R0 ;  /* 0x0000000000007308 */ /* 0x000e620000000800 */
[C---:B----4-:R-:W-:Y:S01]  /*13f30*/  F2FP.BF16.F32.PACK_AB R4, R150.reuse, R153 ;  /* 0x000000999604723e */ /* 0x050fe200000010ff */
[----:B------:R-:W-:Y:S01]  /*13f40*/  FADD.FTZ R153, R153, R152 ;  /* 0x0000009899997221 */ /* 0x000fe20000010000 */
[----:B------:R-:W-:Y:S03]  /*13f50*/  HMMA.16816.F32.BF16 R116, R96, R118, RZ ;  /* 0x000000766074723c */ /* 0x000fe600000418ff */
[----:B------:R-:W-:-:S02]  /*13f60*/  FADD.FTZ R150, R150, R153 ;  /* 0x0000009996967221 */ /* 0x000fc40000010000 */
[----:B------:R-:W-:Y:S01]  /*13f70*/  MUFU.EX2 R151, R151 ;  /* 0x0000009700977308 */ /* 0x000fe20000000800 */
[C---:B------:R-:W-:Y:S06]  /*13f80*/  HMMA.16816.F32.BF16 R40, R96.reuse, R42, RZ ;  /* 0x0000002a6028723c */ /* 0x040fec00000418ff */
[----:B--2---:R-:W-:Y:S01]  /*13f90*/  HMMA.16816.F32.BF16 R52, R96, R56, RZ ;  /* 0x000000386034723c */ /* 0x004fe200000418ff */
        /* <DEDUP_REMOVED lines=20> */
[C---:B---3--:R-:W-:Y:S01]  /*140e0*/  HMMA.16816.F32.BF16 R120, R4.reuse, R12, R120 ;  /* 0x0000000c0478723c */ /* 0x048fe20000041878 */
        /* <DEDUP_REMOVED lines=229> */
.L_x_7262:
[----:B--2---:R-:W-:Y:S02]  /*14f40*/  R2UR UR4, R226 ;  /* 0x00000000e20472ca */ /* 0x004fe400000e0000 */
[----:B------:R-:W-:-:S13]  /*14f50*/  R2UR UR5, R227 ;  /* 0x00000000e30572ca */ /* 0x000fda00000e0000 */
[----:B-1----:R-:W2:Y:S02]  /*14f60*/  LD.E R2, desc[UR4][R244.64+0x40] ;  /* 0x00004004f4027980 */ /* 0x002ea4000c101900 */
[----:B--2---:R-:W-:-:S05]  /*14f70*/  IMAD.U32 R2, R2, -0x40, RZ ;  /* 0xffffffc002027824 */ /* 0x004fca00078e00ff */
[----:B------:R-:W-:Y:S02]  /*14f80*/  SHF.R.S32.HI R0, RZ, 0x1f, R2 ;  /* 0x0000001fff007819 */ /* 0x000fe40000011402 */
.L_x_7263:
[----:B------:R-:W-:Y:S05]  /*14f90*/  BSYNC B0 ;  /* 0x0000000000007941 */ /* 0x000fea0003800000 */
.L_x_7261:
        /* <DEDUP_REMOVED lines=39> */
[----:B------:R-:W-:Y:S04]  /*15210*/  LDGSTS.E.BYPASS.LTC128B.128 [R221+0x11000], desc[UR14][R16.64+0x100] ;  /* 0x1100010010dd7fae */ /* 0x000fe8000b901d4e */
[----:B------:R-:W-:Y:S04]  /*15220*/  LDGSTS.E.BYPASS.LTC128B.128 [R221+0xd800], desc[UR12][R18.64] ;  /* 0x0d80000012dd7fae */ /* 0x000fe8000b901d4c */
[----:B------:R-:W-:Y:S04]  /*15230*/  LDGSTS.E.BYPASS.LTC128B.128 [R221+0xf800], desc[UR10][R18.64+0x80] ;  /* 0x0f80008012dd7fae */ /* 0x000fe8000b901d4a */
[----:B------:R1:W-:Y:S04]  /*15240*/  LDGSTS.E.BYPASS.LTC128B.128 [R221+0x11800], desc[UR4][R18.64+0x100] ;  /* 0x1180010012dd7fae */ /* 0x0003e8000b901d44 */
[----:B------:R-:W-:Y:S04]  /*15250*/  LDSM.16.M88.4 R176, [R202] ;  /* 0x00000000cab0783b */ /* 0x000fe80000000200 */
[----:B------:R-:W2:Y:S04]  /*15260*/  LDSM.16.M88.4 R4, [R201+0x6000] ;  /* 0x00600000c904783b */ /* 0x000ea80000000200 */
[----:B------:R-:W-:Y:S04]  /*15270*/  LDSM.16.M88.4 R172, [R200] ;  /* 0x00000000c8ac783b */ /* 0x000fe80000000200 */
[----:B------:R-:W-:Y:S04]  /*15280*/  LDSM.16.M88.4 R12, [R199] ;  /* 0x00000000c70c783b */ /* 0x000fe80000000200 */
[----:B------:R-:W3:Y:S01]  /*15290*/  LD.E R0, desc[UR4][R244.64+0x18c] ;  /* 0x00018c04f4007980 */ /* 0x000ee2000c101900 */
[----:B------:R-:W-:Y:S01]  /*152a0*/  IMAD R133, R216, 0x40, R133 ;  /* 0x00000040d8857824 */ /* 0x000fe200078e0285 */
[----:B------:R-:W-:Y:S02]  /*152b0*/  BSSY B1, `(.L_x_7264) ;  /* 0x00001c6000017945 */ /* 0x000fe40003800000 */
[----:B------:R-:W4:Y:S02]  /*152c0*/  LDSM.16.M88.4 R28, [R201+0x6800] ;  /* 0x00680000c91c783b */ /* 0x000f240000000200 */
[----:B------:R-:W-:-:S02]  /*152d0*/  ISETP.GE.AND P5, PT, R133, R224, PT ;  /* 0x000000e08500720c */ /* 0x000fc40003fa6270 */
[----:B------:R-:W-:Y:S02]  /*152e0*/  LDSM.16.M88.4 R164, [R198] ;  /* 0x00000000c6a4783b */ /* 0x000fe40000000200 */
[----:B------:R-:W-:Y:S02]  /*152f0*/  ISETP.GE.OR P5, PT, R133, R223, !P5 ;  /* 0x000000df8500720c */ /* 0x000fe40006fa6670 */
[----:B------:R-:W-:Y:S04]  /*15300*/  LDSM.16.M88.4 R20, [R196+0x6000] ;  /* 0x00600000c414783b */ /* 0x000fe80000000200 */
[----:B-1----:R-:W1:Y:S04]  /*15310*/  LDSM.16.M88.4 R16, [R195] ;  /* 0x00000000c310783b */ /* 0x002e680000000200 */
[----:B------:R-:W5:Y:S04]  /*15320*/  LDSM.16.M88.4 R156, [R201+0x7000] ;  /* 0x00700000c99c783b */ /* 0x000f680000000200 */
[----:B------:R-:W-:Y:S01]  /*15330*/  LDSM.16.M88.4 R144, [R197] ;  /* 0x00000000c590783b */ /* 0x000fe20000000200 */
[C---:B--2---:R-:W-:Y:S03]  /*15340*/  HMMA.16816.F32.BF16 R8, R176.reuse, R4, RZ ;  /* 0x00000004b008723c */ /* 0x044fe600000418ff */
[----:B------:R-:W2:Y:S04]  /*15350*/  LDSM.16.M88.4 R24, [R196+0x6800] ;  /* 0x00680000c418783b */ /* 0x000ea80000000200 */
[----:B------:R-:W-:Y:S01]  /*15360*/  LDSM.16.M88.4 R232, [R201+0x7800] ;  /* 0x00780000c9e8783b */ /* 0x000fe20000000200 */
[C---:B------:R-:W-:Y:S03]  /*15370*/  HMMA.16816.F32.BF16 R4, R176.reuse, R6, RZ ;  /* 0x00000006b004723c */ /* 0x040fe600000418ff */
[----:B------:R-:W-:Y:S04]  /*15380*/  LDSM.16.M88.4 R152, [R194] ;  /* 0x00000000c298783b */ /* 0x000fe80000000200 */
[----:B------:R-:W-:Y:S01]  /*15390*/  LDSM.16.M88.4 R148, [R202+0x2000] ;  /* 0x00200000ca94783b */ /* 0x000fe20000000200 */
[C---:B----4-:R-:W-:Y:S03]  /*153a0*/  HMMA.16816.F32.BF16 R32, R176.reuse, R28, RZ ;  /* 0x0000001cb020723c */ /* 0x050fe600000418ff */
[----:B------:R-:W-:Y:S04]  /*153b0*/  LDSM.16.M88.4 R140, [R192+0x800] ;  /* 0x00080000c08c783b */ /* 0x000fe80000000200 */
[----:B------:R-:W-:Y:S01]  /*153c0*/  LDSM.16.M88.4 R240, [R193] ;  /* 0x00000000c1f0783b */ /* 0x000fe20000000200 */
[----:B------:R-:W-:Y:S03]  /*153d0*/  HMMA.16816.F32.BF16 R28, R176, R30, RZ ;  /* 0x0000001eb01c723c */ /* 0x000fe600000418ff */
[----:B------:R-:W-:Y:S03]  /*153e0*/  LDSM.16.M88.4 R168, [R196+0x7000] ;  /* 0x00700000c4a8783b */ /* 0x000fe60000000200 */
[C---:B------:R-:W-:Y:S01]  /*153f0*/  HMMA.16816.F32.BF16 R8, R172.reuse, R12, R8 ;  /* 0x0000000cac08723c */ /* 0x040fe20000041808 */
[----:B------:R-:W-:Y:S04]  /*15400*/  LDSM.16.M88.4 R236, [R198+0x2000] ;  /* 0x00200000c6ec783b */ /* 0x000fe80000000200 */
[----:B------:R-:W0:Y:S01]  /*15410*/  LDGDEPBAR ;  /* 0x00000000000079af */ /* 0x000e220000000000 */
[C---:B------:R-:W-:Y:S03]  /*15420*/  HMMA.16816.F32.BF16 R4, R172.reuse, R14, R4 ;  /* 0x0000000eac04723c */ /* 0x040fe60000041804 */
[----:B------:R-:W4:Y:S03]  /*15430*/  LDSM.16.M88.4 R12, [R192] ;  /* 0x00000000c00c783b */ /* 0x000f260000000200 */
[C---:B-1----:R-:W-:Y:S06]  /*15440*/  HMMA.16816.F32.BF16 R32, R172.reuse, R16, R32 ;  /* 0x00000010ac20723c */ /* 0x042fec0000041820 */
[----:B------:R-:W-:Y:S01]  /*15450*/  HMMA.16816.F32.BF16 R28, R172, R18, R28 ;  /* 0x00000012ac1c723c */ /* 0x000fe2000004181c */
[----:B------:R-:W-:Y:S05]  /*15460*/  LDSM.16.M88.4 R16, [R200+0x2000] ;  /* 0x00200000c810783b */ /* 0x000fea0000000200 */
[C---:B------:R-:W-:Y:S06]  /*15470*/  HMMA.16816.F32.BF16 R8, R164.reuse, R20, R8 ;  /* 0x00000014a408723c */ /* 0x040fec0000041808 */
[----:B------:R-:W-:Y:S01]  /*15480*/  HMMA.16816.F32.BF16 R4, R164, R22, R4 ;  /* 0x00000016a404723c */ /* 0x000fe20000041804 */
[----:B------:R-:W1:Y:S05]  /*15490*/  LDSM.16.M88.4 R20, [R201+0x8000] ;  /* 0x00800000c914783b */ /* 0x000e6a0000000200 */
[C---:B-----5:R-:W-:Y:S06]  /*154a0*/  HMMA.16816.F32.BF16 R160, R176.reuse, R156, RZ ;  /* 0x0000009cb0a0723c */ /* 0x060fec00000418ff */
[----:B------:R-:W-:Y:S06]  /*154b0*/  HMMA.16816.F32.BF16 R156, R176, R158, RZ ;  /* 0x0000009eb09c723c */ /* 0x000fec00000418ff */
[----:B--2---:R-:W-:Y:S06]  /*154c0*/  HMMA.16816.F32.BF16 R32, R164, R24, R32 ;  /* 0x00000018a420723c */ /* 0x004fec0000041820 */
[C---:B----4-:R-:W-:Y:S06]  /*154d0*/  HMMA.16816.F32.BF16 R8, R144.reuse, R12, R8 ;  /* 0x0000000c9008723c */ /* 0x050fec0000041808 */
[----:B------:R-:W-:Y:S01]  /*154e0*/  HMMA.16816.F32.BF16 R4, R144, R14, R4 ;  /* 0x0000000e9004723c */ /* 0x000fe20000041804 */
[----:B------:R-:W2:Y:S05]  /*154f0*/  LDSM.16.M88.4 R12, [R191] ;  /* 0x00000000bf0c783b */ /* 0x000eaa0000000200 */
[----:B------:R-:W-:Y:S01]  /*15500*/  HMMA.16816.F32.BF16 R28, R164, R26, R28 ;  /* 0x0000001aa41c723c */ /* 0x000fe2000004181c */
[----:B------:R-:W-:Y:S05]  /*15510*/  LDSM.16.M88.4 R24, [R192+0x1000] ;  /* 0x00100000c018783b */ /* 0x000fea0000000200 */
[C---:B------:R-:W-:Y:S06]  /*15520*/  HMMA.16816.F32.BF16 R180, R176.reuse, R232, RZ ;  /* 0x000000e8b0b4723c */ /* 0x040fec00000418ff */
[----:B------:R-:W-:Y:S01]  /*15530*/  HMMA.16816.F32.BF16 R176, R176, R234, RZ ;  /* 0x000000eab0b0723c */ /* 0x000fe200000418ff */
[----:B------:R-:W-:Y:S05]  /*15540*/  LDSM.16.M88.4 R232, [R196+0x7800] ;  /* 0x00780000c4e8783b */ /* 0x000fea0000000200 */
[C---:B------:R-:W-:Y:S06]  /*15550*/  HMMA.16816.F32.BF16 R160, R172.reuse, R152, R160 ;  /* 0x00000098aca0723c */ /* 0x040fec00000418a0 */
[----:B------:R-:W-:Y:S01]  /*15560*/  HMMA.16816.F32.BF16 R156, R172, R154, R156 ;  /* 0x0000009aac9c723c */ /* 0x000fe2000004189c */
[----:B------:R-:W4:Y:S05]  /*15570*/  LDSM.16.M88.4 R152, [R201+0x8800] ;  /* 0x00880000c998783b */ /* 0x000f2a0000000200 */
[C---:B-1----:R-:W-:Y:S06]  /*15580*/  HMMA.16816.F32.BF16 R8, R148.reuse, R20, R8 ;  /* 0x000000149408723c */ /* 0x042fec0000041808 */
[----:B------:R-:W-:Y:S01]  /*15590*/  HMMA.16816.F32.BF16 R4, R148, R22, R4 ;  /* 0x000000169404723c */ /* 0x000fe20000041804 */
[----:B------:R-:W1:Y:S05]  /*155a0*/  LDSM.16.M88.4 R20, [R196+0x8000] ;  /* 0x00800000c414783b */ /* 0x000e6a0000000200 */
[C---:B------:R-:W-:Y:S06]  /*155b0*/  HMMA.16816.F32.BF16 R32, R144.reuse, R140, R32 ;  /* 0x0000008c9020723c */ /* 0x040fec0000041820 */
[----:B------:R-:W-:Y:S01]  /*155c0*/  HMMA.16816.F32.BF16 R28, R144, R142, R28 ;  /* 0x0000008e901c723c */ /* 0x000fe2000004181c */
[----:B------:R-:W5:Y:S05]  /*155d0*/  LDSM.16.M88.4 R140, [R190] ;  /* 0x00000000be8c783b */ /* 0x000f6a0000000200 */
[C---:B------:R-:W-:Y:S06]  /*155e0*/  HMMA.16816.F32.BF16 R180, R172.reuse, R240, R180 ;  /* 0x000000f0acb4723c */ /* 0x040fec00000418b4 */
[----:B------:R-:W-:Y:S01]  /*155f0*/  HMMA.16816.F32.BF16 R176, R172, R242, R176 ;  /* 0x000000f2acb0723c */ /* 0x000fe200000418b0 */
[----:B------:R-:W-:Y:S04]  /*15600*/  LDSM.16.M88.4 R172, [R197+0x2000] ;  /* 0x00200000c5ac783b */ /* 0x000fe80000000200 */
[----:B------:R-:W-:Y:S01]  /*15610*/  LDSM.16.M88.4 R240, [R201+0x9000] ;  /* 0x00900000c9f0783b */ /* 0x000fe20000000200 */
[C---:B------:R-:W-:Y:S06]  /*15620*/  HMMA.16816.F32.BF16 R160, R164.reuse, R168, R160 ;  /* 0x000000a8a4a0723c */ /* 0x040fec00000418a0 */
[----:B------:R-:W-:Y:S01]  /*15630*/  HMMA.16816.F32.BF16 R156, R164, R170, R156 ;  /* 0x000000aaa49c723c */ /* 0x000fe2000004189c */
[----:B------:R-:W5:Y:S05]  /*15640*/  LDSM.16.M88.4 R168, [R192+0x1800] ;  /* 0x00180000c0a8783b */ /* 0x000f6a0000000200 */
[C---:B--2---:R-:W-:Y:S06]  /*15650*/  HMMA.16816.F32.BF16 R8, R16.reuse, R12, R8 ;  /* 0x0000000c1008723c */ /* 0x044fec0000041808 */
[----:B------:R-:W-:Y:S01]  /*15660*/  HMMA.16816.F32.BF16 R4, R16, R14, R4 ;  /* 0x0000000e1004723c */ /* 0x000fe20000041804 */
[----:B------:R-:W2:Y:S05]  /*15670*/  LDSM.16.M88.4 R12, [R192+0x2000] ;  /* 0x00200000c00c783b */ /* 0x000eaa0000000200 */
[C---:B----4-:R-:W-:Y:S06]  /*15680*/  HMMA.16816.F32.BF16 R32, R148.reuse, R152, R32 ;  /* 0x000000989420723c */ /* 0x050fec0000041820 */
[----:B------:R-:W-:Y:S01]  /*15690*/  HMMA.16816.F32.BF16 R28, R148, R154, R28 ;  /* 0x0000009a941c723c */ /* 0x000fe2000004181c */
[----:B------:R-:W-:Y:S05]  /*156a0*/  LDSM.16.M88.4 R152, [R202+0x4000] ;  /* 0x00400000ca98783b */ /* 0x000fea0000000200 */
[C---:B------:R-:W-:Y:S06]  /*156b0*/  HMMA.16816.F32.BF16 R180, R164.reuse, R232, R180 ;  /* 0x000000e8a4b4723c */ /* 0x040fec00000418b4 */
[----:B------:R-:W-:Y:S01]  /*156c0*/  HMMA.16816.F32.BF16 R176, R164, R234, R176 ;  /* 0x000000eaa4b0723c */ /* 0x000fe200000418b0 */
[----:B------:R-:W-:Y:S04]  /*156d0*/  LDSM.16.M88.4 R164, [R201+0x9800] ;  /* 0x00980000c9a4783b */ /* 0x000fe80000000200 */
[----:B------:R-:W-:Y:S01]  /*156e0*/  LDSM.16.M88.4 R232, [R189] ;  /* 0x00000000bde8783b */ /* 0x000fe20000000200 */
[----:B------:R-:W-:Y:S06]  /*156f0*/  HMMA.16816.F32.BF16 R160, R144, R24, R160 ;  /* 0x0000001890a0723c */ /* 0x000fec00000418a0 */
[C---:B-1----:R-:W-:Y:S06]  /*15700*/  HMMA.16816.F32.BF16 R8, R236.reuse, R20, R8 ;  /* 0x00000014ec08723c */ /* 0x042fec0000041808 */
[----:B------:R-:W-:Y:S01]  /*15710*/  HMMA.16816.F32.BF16 R4, R236, R22, R4 ;  /* 0x00000016ec04723c */ /* 0x000fe20000041804 */
[----:B------:R-:W-:Y:S05]  /*15720*/  LDSM.16.M88.4 R20, [R201+0xa000] ;  /* 0x00a00000c914783b */ /* 0x000fea0000000200 */
[----:B------:R-:W-:Y:S01]  /*15730*/  HMMA.16816.F32.BF16 R156, R144, R26, R156 ;  /* 0x0000001a909c723c */ /* 0x000fe2000004189c */
[----:B------:R-:W1:Y:S05]  /*15740*/  LDSM.16.M88.4 R24, [R196+0x8800] ;  /* 0x00880000c418783b */ /* 0x000e6a0000000200 */
[C---:B-----5:R-:W-:Y:S06]  /*15750*/  HMMA.16816.F32.BF16 R32, R16.reuse, R140, R32 ;  /* 0x0000008c1020723c */ /* 0x060fec0000041820 */
[----:B------:R-:W-:Y:S01]  /*15760*/  HMMA.16816.F32.BF16 R28, R16, R142, R28 ;  /* 0x0000008e101c723c */ /* 0x000fe2000004181c */
[----:B------:R-:W-:Y:S05]  /*15770*/  LDSM.16.M88.4 R140, [R188] ;  /* 0x00000000bc8c783b */ /* 0x000fea0000000200 */
[C---:B------:R-:W-:Y:S06]  /*15780*/  HMMA.16816.F32.BF16 R180, R144.reuse, R168, R180 ;  /* 0x000000a890b4723c */ /* 0x040fec00000418b4 */
[----:B------:R-:W-:Y:S01]  /*15790*/  HMMA.16816.F32.BF16 R176, R144, R170, R176 ;  /* 0x000000aa90b0723c */ /* 0x000fe200000418b0 */
[----:B------:R-:W-:Y:S04]  /*157a0*/  LDSM.16.M88.4 R144, [R200+0x4000] ;  /* 0x00400000c890783b */ /* 0x000fe80000000200 */
[----:B------:R-:W-:Y:S01]  /*157b0*/  LDSM.16.M88.4 R168, [R187] ;  /* 0x00000000bba8783b */ /* 0x000fe20000000200 */
[C---:B--2---:R-:W-:Y:S06]  /*157c0*/  HMMA.16816.F32.BF16 R8, R172.reuse, R12, R8 ;  /* 0x0000000cac08723c */ /* 0x044fec0000041808 */
[----:B------:R-:W-:Y:S01]  /*157d0*/  HMMA.16816.F32.BF16 R4, R172, R14, R4 ;  /* 0x0000000eac04723c */ /* 0x000fe20000041804 */
[----:B------:R-:W2:Y:S05]  /*157e0*/  LDSM.16.M88.4 R12, [R192+0x2800] ;  /* 0x00280000c00c783b */ /* 0x000eaa0000000200 */
[----:B------:R-:W-:Y:S06]  /*157f0*/  HMMA.16816.F32.BF16 R160, R148, R240, R160 ;  /* 0x000000f094a0723c */ /* 0x000fec00000418a0 */
[C---:B-1----:R-:W-:Y:S06]  /*15800*/  HMMA.16816.F32.BF16 R32, R236.reuse, R24, R32 ;  /* 0x00000018ec20723c */ /* 0x042fec0000041820 */
[----:B------:R-:W-:Y:S01]  /*15810*/  HMMA.16816.F32.BF16 R28, R236, R26, R28 ;  /* 0x0000001aec1c723c */ /* 0x000fe2000004181c */
[----:B------:R-:W-:Y:S05]  /*15820*/  LDSM.16.M88.4 R24, [R198+0x4000] ;  /* 0x00400000c618783b */ /* 0x000fea0000000200 */
[C---:B------:R-:W-:Y:S06]  /*15830*/  HMMA.16816.F32.BF16 R180, R148.reuse, R164, R180 ;  /* 0x000000a494b4723c */ /* 0x040fec00000418b4 */
[----:B------:R-:W-:Y:S01]  /*15840*/  HMMA.16816.F32.BF16 R176, R148, R166, R176 ;  /* 0x000000a694b0723c */ /* 0x000fe200000418b0 */
[----:B------:R-:W1:Y:S05]  /*15850*/  LDSM.16.M88.4 R164, [R196+0x9000] ;  /* 0x00900000c4a4783b */ /* 0x000e6a0000000200 */
[C---:B------:R-:W-:Y:S06]  /*15860*/  HMMA.16816.F32.BF16 R8, R152.reuse, R20, R8 ;  /* 0x000000149808723c */ /* 0x040fec0000041808 */
[----:B------:R-:W-:Y:S01]  /*15870*/  HMMA.16816.F32.BF16 R4, R152, R22, R4 ;  /* 0x000000169804723c */ /* 0x000fe20000041804 */
[----:B------:R-:W4:Y:S05]  /*15880*/  LDSM.16.M88.4 R20, [R201+0xa800] ;  /* 0x00a80000c914783b */ /* 0x000f2a0000000200 */
[----:B------:R-:W-:Y:S01]  /*15890*/  HMMA.16816.F32.BF16 R156, R148, R242, R156 ;  /* 0x000000f2949c723c */ /* 0x000fe2000004189c */
[----:B------:R-:W5:Y:S05]  /*158a0*/  LDSM.16.M88.4 R148, [R196+0xa000] ;  /* 0x00a00000c494783b */ /* 0x000f6a0000000200 */
[----:B------:R-:W-:Y:S06]  /*158b0*/  HMMA.16816.F32.BF16 R160, R16, R232, R160 ;  /* 0x000000e810a0723c */ /* 0x000fec00000418a0 */
[C---:B--2---:R-:W-:Y:S06]  /*158c0*/  HMMA.16816.F32.BF16 R32, R172.reuse, R12, R32 ;  /* 0x0000000cac20723c */ /* 0x044fec0000041820 */
[----:B------:R-:W-:Y:S01]  /*158d0*/  HMMA.16816.F32.BF16 R28, R172, R14, R28 ;  /* 0x0000000eac1c723c */ /* 0x000fe2000004181c */
[----:B------:R-:W-:Y:S05]  /*158e0*/  LDSM.16.M88.4 R12, [R192+0x4000] ;  /* 0x00400000c00c783b */ /* 0x000fea0000000200 */
[C---:B------:R-:W-:Y:S06]  /*158f0*/  HMMA.16816.F32.BF16 R180, R16.reuse, R140, R180 ;  /* 0x0000008c10b4723c */ /* 0x040fec00000418b4 */
[----:B------:R-:W-:Y:S01]  /*15900*/  HMMA.16816.F32.BF16 R176, R16, R142, R176 ;  /* 0x0000008e10b0723c */ /* 0x000fe200000418b0 */
[----:B------:R-:W2:Y:S05]  /*15910*/  LDSM.16.M88.4 R140, [R186] ;  /* 0x00000000ba8c783b */ /* 0x000eaa0000000200 */
[C---:B------:R-:W-:Y:S06]  /*15920*/  HMMA.16816.F32.BF16 R8, R144.reuse, R168, R8 ;  /* 0x000000a89008723c */ /* 0x040fec0000041808 */
[----:B------:R-:W-:Y:S01]  /*15930*/  HMMA.16816.F32.BF16 R4, R144, R170, R4 ;  /* 0x000000aa9004723c */ /* 0x000fe20000041804 */
[----:B------:R-:W3:Y:S05]  /*15940*/  LDSM.16.M88.4 R168, [R192+0x3000] ;  /* 0x00300000c0a8783b */ /* 0x000eea0000000200 */
[----:B------:R-:W-:Y:S01]  /*15950*/  HMMA.16816.F32.BF16 R156, R16, R234, R156 ;  /* 0x000000ea109c723c */ /* 0x000fe2000004189c */
[----:B------:R-:W3:Y:S04]  /*15960*/  LDSM.16.M88.4 R16, [R197+0x4000] ;  /* 0x00400000c510783b */ /* 0x000ee80000000200 */
[----:B------:R-:W3:Y:S01]  /*15970*/  LDSM.16.M88.4 R232, [R196+0x9800] ;  /* 0x00980000c4e8783b */ /* 0x000ee20000000200 */
[----:B-1----:R-:W-:Y:S06]  /*15980*/  HMMA.16816.F32.BF16 R160, R236, R164, R160 ;  /* 0x000000a4eca0723c */ /* 0x002fec00000418a0 */
[C---:B----4-:R-:W-:Y:S06]  /*15990*/  HMMA.16816.F32.BF16 R32, R152.reuse, R20, R32 ;  /* 0x000000149820723c */ /* 0x050fec0000041820 */
[----:B------:R-:W-:Y:S01]  /*159a0*/  HMMA.16816.F32.BF16 R28, R152, R22, R28 ;  /* 0x00000016981c723c */ /* 0x000fe2000004181c */
[----:B------:R-:W-:Y:S05]  /*159b0*/  LDSM.16.M88.4 R20, [R196+0xa800] ;  /* 0x00a80000c414783b */ /* 0x000fea0000000200 */
[C---:B-----5:R-:W-:Y:S06]  /*159c0*/  HMMA.16816.F32.BF16 R8, R24.reuse, R148, R8 ;  /* 0x000000941808723c */ /* 0x060fec0000041808 */
[----:B------:R-:W-:Y:S01]  /*159d0*/  HMMA.16816.F32.BF16 R4, R24, R150, R4 ;  /* 0x000000961804723c */ /* 0x000fe20000041804 */
[----:B------:R-:W1:Y:S05]  /*159e0*/  LDSM.16.M88.4 R148, [R201+0xb000] ;  /* 0x00b00000c994783b */ /* 0x000e6a0000000200 */
[----:B--2---:R-:W-:Y:S06]  /*159f0*/  HMMA.16816.F32.BF16 R32, R144, R140, R32 ;  /* 0x0000008c9020723c */ /* 0x004fec0000041820 */
[----:B---3--:R-:W-:Y:S06]  /*15a00*/  HMMA.16816.F32.BF16 R160, R172, R168, R160 ;  /* 0x000000a8aca0723c */ /* 0x008fec00000418a0 */
[----:B------:R-:W-:Y:S01]  /*15a10*/  HMMA.16816.F32.BF16 R156, R236, R166, R156 ;  /* 0x000000a6ec9c723c */ /* 0x000fe2000004189c */
[----:B------:R-:W2:Y:S05]  /*15a20*/  LDSM.16.M88.4 R164, [R192+0x3800] ;  /* 0x00380000c0a4783b */ /* 0x000eaa0000000200 */
[----:B------:R-:W-:Y:S01]  /*15a30*/  HMMA.16816.F32.BF16 R140, R144, R142, R28 ;  /* 0x0000008e908c723c */ /* 0x000fe2000004181c */
[----:B------:R-:W-:Y:S05]  /*15a40*/  LDSM.16.M88.4 R28, [R192+0x4800] ;  /* 0x00480000c01c783b */ /* 0x000fea0000000200 */
[C---:B------:R-:W-:Y:S06]  /*15a50*/  HMMA.16816.F32.BF16 R8, R16.reuse, R12, R8 ;  /* 0x0000000c1008723c */ /* 0x040fec0000041808 */
        /* <DEDUP_REMOVED lines=28> */
[----:B------:R-:W-:Y:S01]  /*15c20*/  HMMA.16816.F32.BF16 R32, R16, R28, R32 ;  /* 0x0000001c1020723c */ /* 0x000fe20000041820 */
[----:B--2---:R-:W-:-:S05]  /*15c30*/  FSEL R2, R2, -INF , !P5 ;  /* 0xff80000002027808 */ /* 0x004fca0006800000 */
[C---:B----4-:R-:W-:Y:S01]  /*15c40*/  HMMA.16816.F32.BF16 R180, R152.reuse, R20, R180 ;  /* 0x0000001498b4723c */ /* 0x050fe200000418b4 */
[----:B------:R-:W2:Y:S05]  /*15c50*/  MUFU.TANH R12, R12 ;  /* 0x0000000c000c7308 */ /* 0x000eaa0000002400 */
[----:B------:R-:W-:Y:S06]  /*15c60*/  HMMA.16816.F32.BF16 R176, R152, R22, R176 ;  /* 0x0000001698b0723c */ /* 0x000fec00000418b0 */
[----:B------:R-:W-:Y:S01]  /*15c70*/  HMMA.16816.F32.BF16 R156, R144, R14, R156 ;  /* 0x0000000e909c723c */ /* 0x000fe2000004189c */
[----:B------:R-:W-:-:S05]  /*15c80*/  VIADD R23, R133, 0x8 ;  /* 0x0000000885177836 */ /* 0x000fca0000000000 */
[----:B------:R-:W-:Y:S01]  /*15c90*/  HMMA.16816.F32.BF16 R140, R16, R30, R140 ;  /* 0x0000001e108c723c */ /* 0x000fe2000004188c */
[-C--:B------:R-:W-:Y:S01]  /*15ca0*/  FMUL.FTZ R14, R7, R0.reuse ;  /* 0x00000000070e7220 */ /* 0x080fe20000410000 */
[----:B------:R-:W4:Y:S01]  /*15cb0*/  LDSM.16.M88.4 R28, [R192+0x5000] ;  /* 0x00500000c01c783b */ /* 0x000f220000000200 */
[-C--:B------:R-:W-:Y:S01]  /*15cc0*/  FMUL.FTZ R15, R33, R0.reuse ;  /* 0x00000000210f7220 */ /* 0x080fe20000410000 */
[----:B------:R-:W-:Y:S01]  /*15cd0*/  FMUL.FTZ R32, R32, R0 ;  /* 0x0000000020207220 */ /* 0x000fe20000410000 */
[C---:B------:R-:W-:Y:S01]  /*15ce0*/  ISETP.GE.AND P1, PT, R23.reuse, R224, PT ;  /* 0x000000e01700720c */ /* 0x040fe20003f26270 */
[----:B---3--:R-:W3:Y:S01]  /*15cf0*/  LDSM.16.M88.4 R4, [R196+0xb800] ;  /* 0x00b80000c404783b */ /* 0x008ee20000000200 */
[----:B-----5:R-:W-:Y:S01]  /*15d00*/  HMMA.16816.F32.BF16 R160, R24, R168, R160 ;  /* 0x000000a818a0723c */ /* 0x020fe200000418a0 */
[----:B------:R-:W-:Y:S01]  /*15d10*/  MUFU.TANH R14, R14 ;  /* 0x0000000e000e7308 */ /* 0x000fe20000002400 */
[C---:B------:R-:W-:Y:S01]  /*15d20*/  ISETP.GE.AND P4, PT, R23.reuse, R222, PT ;  /* 0x000000de1700720c */ /* 0x040fe20003f86270 */
[-C--:B------:R-:W-:Y:S01]  /*15d30*/  FMUL.FTZ R21, R34, R0.reuse ;  /* 0x0000000022157220 */ /* 0x080fe20000410000 */
[----:B------:R-:W-:Y:S01]  /*15d40*/  ISETP.GE.OR P1, PT, R23, R223, !P1 ;  /* 0x000000df1700720c */ /* 0x000fe20004f26670 */
[----:B------:R-:W-:Y:S01]  /*15d50*/  FMUL.FTZ R35, R35, R0 ;  /* 0x0000000023237220 */ /* 0x000fe20000410000 */
[----:B-1----:R-:W-:Y:S01]  /*15d60*/  HMMA.16816.F32.BF16 R180, R144, R8, R180 ;  /* 0x0000000890b4723c */ /* 0x002fe200000418b4 */
[----:B------:R-:W-:Y:S01]  /*15d70*/  ISETP.GE.OR P4, PT, R23, R220, !P4 ;  /* 0x000000dc1700720c */ /* 0x000fe20006786670 */
[----:B------:R-:W-:Y:S01]  /*15d80*/  VIADD R23, R133, 0x10 ;  /* 0x0000001085177836 */ /* 0x000fe20000000000 */
[----:B------:R-:W1:Y:S01]  /*15d90*/  MUFU.TANH R238, R32 ;  /* 0x0000002000ee7308 */ /* 0x000e620000002400 */
[----:B------:R-:W-:-:S02]  /*15da0*/  FSEL R22, R139, -INF , !P1 ;  /* 0xff8000008b167808 */ /* 0x000fc40004800000 */
[----:B------:R-:W-:Y:S01]  /*15db0*/  HMMA.16816.F32.BF16 R176, R144, R10, R176 ;  /* 0x0000000a90b0723c */ /* 0x000fe200000418b0 */
[----:B------:R-:W-:Y:S01]  /*15dc0*/  VIADD R9, R133, 0x1 ;  /* 0x0000000185097836 */ /* 0x000fe20000000000 */
[----:B------:R-:W-:-:S03]  /*15dd0*/  ISETP.GE.AND P1, PT, R23, R224, PT ;  /* 0x000000e01700720c */ /* 0x000fc60003f26270 */
[----:B------:R-:W5:Y:S01]  /*15de0*/  MUFU.TANH R15, R15 ;  /* 0x0000000f000f7308 */ /* 0x000f620000002400 */
[C---:B------:R-:W-:Y:S01]  /*15df0*/  ISETP.GE.AND P6, PT, R9.reuse, R224, PT ;  /* 0x000000e00900720c */ /* 0x040fe20003fc6270 */
[----:B------:R-:W-:Y:S01]  /*15e00*/  HMMA.16816.F32.BF16 R156, R24, R170, R156 ;  /* 0x000000aa189c723c */ /* 0x000fe2000004189c */
[C---:B------:R-:W-:Y:S01]  /*15e10*/  ISETP.GE.AND P3, PT, R9.reuse, R222, PT ;  /* 0x000000de0900720c */ /* 0x040fe20003f66270 */
[-C--:B------:R-:W-:Y:S01]  /*15e20*/  FMUL.FTZ R236, R140, R0.reuse ;  /* 0x000000008cec7220 */ /* 0x080fe20000410000 */
[----:B------:R-:W-:Y:S01]  /*15e30*/  ISETP.GE.OR P6, PT, R9, R223, !P6 ;  /* 0x000000df0900720c */ /* 0x000fe200077c6670 */
[----:B------:R-:W-:Y:S01]  /*15e40*/  FMUL.FTZ R20, R141, R0 ;  /* 0x000000008d147220 */ /* 0x000fe20000410000 */
[----:B------:R-:W-:Y:S01]  /*15e50*/  ISETP.GE.OR P3, PT, R9, R220, !P3 ;  /* 0x000000dc0900720c */ /* 0x000fe20005f66670 */
[----:B------:R-:W-:Y:S01]  /*15e60*/  FMUL.FTZ R142, R142, R0 ;  /* 0x000000008e8e7220 */ /* 0x000fe20000410000 */
[----:B------:R-:W5:Y:S01]  /*15e70*/  LDSM.16.M88.4 R8, [R192+0x5800] ;  /* 0x00580000c008783b */ /* 0x000f620000000200 */
[----:B------:R-:W-:Y:S01]  /*15e80*/  FSEL R138, R138, -INF , !P6 ;  /* 0xff8000008a8a7808 */ /* 0x000fe20007000000 */
[----:B------:R-:W-:Y:S01]  /*15e90*/  MUFU.TANH R236, R236 ;  /* 0x000000ec00ec7308 */ /* 0x000fe20000002400 */
[----:B------:R-:W-:Y:S01]  /*15ea0*/  ISETP.GE.AND P6, PT, R133, R222, PT ;  /* 0x000000de8500720c */ /* 0x000fe20003fc6270 */
[----:B------:R-:W-:Y:S01]  /*15eb0*/  FMUL.FTZ R143, R143, R0 ;  /* 0x000000008f8f7220 */ /* 0x000fe20000410000 */
[----:B--2---:R-:W-:Y:S01]  /*15ec0*/  FSEL R12, R12, -INF , !P3 ;  /* 0xff8000000c0c7808 */ /* 0x004fe20005800000 */
[----:B------:R-:W-:-:S04]  /*15ed0*/  DEPBAR.LE SB0, 0x0 ;  /* 0x000080000000791a */ /* 0x000fc80000000000 */
[----:B----4-:R-:W-:Y:S01]  /*15ee0*/  HMMA.16816.F32.BF16 R160, R16, R28, R160 ;  /* 0x0000001c10a0723c */ /* 0x010fe200000418a0 */
[----:B------:R-:W-:Y:S01]  /*15ef0*/  ISETP.GE.OR P6, PT, R133, R220, !P6 ;  /* 0x000000dc8500720c */ /* 0x000fe200077c6670 */
[----:B------:R-:W2:Y:S01]  /*15f00*/  MUFU.TANH R234, R142 ;  /* 0x0000008e00ea7308 */ /* 0x000ea20000002400 */
[----:B------:R-:W-:-:S03]  /*15f10*/  ISETP.GE.OR P1, PT, R23, R223, !P1 ;  /* 0x000000df1700720c */ /* 0x000fc60004f26670 */
[----:B---3--:R-:W-:Y:S01]  /*15f20*/  HMMA.16816.F32.BF16 R176, R24, R6, R176 ;  /* 0x0000000618b0723c */ /* 0x008fe200000418b0 */
[----:B-1----:R-:W-:-:S03]  /*15f30*/  FSEL R238, R238, -INF , !P1 ;  /* 0xff800000eeee7808 */ /* 0x002fc60004800000 */
[----:B------:R-:W1:Y:S02]  /*15f40*/  MUFU.TANH R20, R20 ;  /* 0x0000001400147308 */ /* 0x000e640000002400 */
[----:B------:R-:W-:Y:S01]  /*15f50*/  HMMA.16816.F32.BF16 R180, R24, R4, R180 ;  /* 0x0000000418b4723c */ /* 0x000fe200000418b4 */
[----:B------:R-:W-:-:S05]  /*15f60*/  VIADD R7, R133, 0x11 ;  /* 0x0000001185077836 */ /* 0x000fca0000000000 */
[C---:B------:R-:W-:Y:S01]  /*15f70*/  HMMA.16816.F32.BF16 R156, R16.reuse, R30, R156 ;  /* 0x0000001e109c723c */ /* 0x040fe2000004189c */
[----:B------:R-:W-:Y:S01]  /*15f80*/  VIADD R5, R133, 0x9 ;  /* 0x0000000985057836 */ /* 0x000fe20000000000 */
[----:B------:R-:W-:Y:S01]  /*15f90*/  FSEL R4, R149, -INF , !P6 ;  /* 0xff80000095047808 */ /* 0x000fe20007000000 */
[----:B------:R-:W3:Y:S01]  /*15fa0*/  MUFU.TANH R21, R21 ;  /* 0x0000001500157308 */ /* 0x000ee20000002400 */
[-C--:B------:R-:W-:Y:S02]  /*15fb0*/  ISETP.GE.AND P6, PT, R7, R224.reuse, PT ;  /* 0x000000e00700720c */ /* 0x080fe40003fc6270 */
[C---:B------:R-:W-:Y:S01]  /*15fc0*/  ISETP.GE.AND P2, PT, R5.reuse, R224, PT ;  /* 0x000000e00500720c */ /* 0x040fe20003f46270 */
[----:B------:R-:W-:Y:S01]  /*15fd0*/  FMUL.FTZ R160, R160, R0 ;  /* 0x00000000a0a07220 */ /* 0x000fe20000410000 */
[----:B------:R-:W-:Y:S01]  /*15fe0*/  ISETP.GE.AND P5, PT, R5, R222, PT ;  /* 0x000000de0500720c */ /* 0x000fe20003fa6270 */
[----:B------:R-:W-:Y:S01]  /*15ff0*/  FMUL.FTZ R161, R161, R0 ;  /* 0x00000000a1a17220 */ /* 0x000fe20000410000 */
[----:B------:R-:W-:Y:S01]  /*16000*/  ISETP.GE.AND P3, PT, R7, R222, PT ;  /* 0x000000de0700720c */ /* 0x000fe20003f66270 */
[----:B------:R-:W4:Y:S01]  /*16010*/  MUFU.TANH R228, R143 ;  /* 0x0000008f00e47308 */ /* 0x000f220000002400 */
[C---:B-----5:R-:W-:Y:S01]  /*16020*/  HMMA.16816.F32.BF16 R176, R16.reuse, R10, R176 ;  /* 0x0000000a10b0723c */ /* 0x060fe200000418b0 */
[CC--:B------:R-:W-:Y:S01]  /*16030*/  ISETP.GE.OR P2, PT, R5.reuse, R223.reuse, !P2 ;  /* 0x000000df0500720c */ /* 0x0c0fe20005746670 */
[----:B------:R-:W-:Y:S01]  /*16040*/  FMUL.FTZ R154, R162, R0 ;  /* 0x00000000a29a7220 */ /* 0x000fe20000410000 */
[----:B------:R-:W-:Y:S01]  /*16050*/  ISETP.GE.OR P5, PT, R5, R220, !P5 ;  /* 0x000000dc0500720c */ /* 0x000fe20006fa6670 */
[----:B------:R-:W-:Y:S01]  /*16060*/  FMUL.FTZ R152, R163, R0 ;  /* 0x00000000a3987220 */ /* 0x000fe20000410000 */
[C---:B------:R-:W-:Y:S01]  /*16070*/  ISETP.GE.OR P6, PT, R7.reuse, R223, !P6 ;  /* 0x000000df0700720c */ /* 0x040fe200077c6670 */
[----:B------:R-:W-:Y:S01]  /*16080*/  HMMA.16816.F32.BF16 R180, R16, R8, R180 ;  /* 0x0000000810b4723c */ /* 0x000fe200000418b4 */
[----:B------:R-:W-:Y:S01]  /*16090*/  ISETP.GE.OR P3, PT, R7, R220, !P3 ;  /* 0x000000dc0700720c */ /* 0x000fe20005f66670 */
[C---:B------:R-:W-:Y:S01]  /*160a0*/  VIADD R7, R133.reuse, 0x18 ;  /* 0x0000001885077836 */ /* 0x040fe20000000000 */
[----:B------:R-:W5:Y:S01]  /*160b0*/  MUFU.TANH R140, R35 ;  /* 0x00000023008c7308 */ /* 0x000f620000002400 */
[----:B------:R-:W-:Y:S01]  /*160c0*/  FSEL R14, R14, -INF , !P5 ;  /* 0xff8000000e0e7808 */ /* 0x000fe20006800000 */
[----:B------:R-:W-:-:S02]  /*160d0*/  VIADD R11, R133, 0x20 ;  /* 0x00000020850b7836 */ /* 0x000fc40000000000 */
[-C--:B------:R-:W-:Y:S01]  /*160e0*/  FMUL.FTZ R5, R156, R0.reuse ;  /* 0x000000009c057220 */ /* 0x080fe20000410000 */
[----:B------:R-:W-:Y:S02]  /*160f0*/  VIADD R9, R133, 0x19 ;  /* 0x0000001985097836 */ /* 0x000fe40000000000 */
[----:B------:R-:W-:Y:S01]  /*16100*/  FMUL.FTZ R150, R158, R0 ;  /* 0x000000009e967220 */ /* 0x000fe20000410000 */
[----:B------:R-:W-:Y:S01]  /*16110*/  FSEL R8, R13, -INF , !P4 ;  /* 0xff8000000d087808 */ /* 0x000fe20006000000 */
[----:B------:R-:W-:Y:S01]  /*16120*/  VIADD R13, R133, 0x28 ;  /* 0x00000028850d7836 */ /* 0x000fe20000000000 */
[----:B------:R-:W-:Y:S01]  /*16130*/  ISETP.GE.AND P5, PT, R7, R222, PT ;  /* 0x000000de0700720c */ /* 0x000fe20003fa6270 */
[----:B------:R-:W5:Y:S01]  /*16140*/  MUFU.TANH R5, R5 ;  /* 0x0000000500057308 */ /* 0x000f620000002400 */
[----:B------:R-:W-:Y:S01]  /*16150*/  FSEL R144, R15, -INF , !P6 ;  /* 0xff8000000f907808 */ /* 0x000fe20007000000 */
[-C--:B------:R-:W-:Y:S01]  /*16160*/  FMUL.FTZ R156, R157, R0.reuse ;  /* 0x000000009d9c7220 */ /* 0x080fe20000410000 */
[----:B------:R-:W-:Y:S01]  /*16170*/  FSEL R6, R148, -INF , !P2 ;  /* 0xff80000094067808 */ /* 0x000fe20005000000 */
[----:B------:R-:W-:Y:S01]  /*16180*/  FMUL.FTZ R148, R159, R0 ;  /* 0x000000009f947220 */ /* 0x000fe20000410000 */
[----:B------:R-:W-:Y:S01]  /*16190*/  ISETP.GE.AND P4, PT, R7, R224, PT ;  /* 0x000000e00700720c */ /* 0x000fe20003f86270 */
[----:B------:R-:W-:Y:S01]  /*161a0*/  FMUL.FTZ R174, R176, R0 ;  /* 0x00000000b0ae7220 */ /* 0x000fe20000410000 */
[C---:B------:R-:W-:Y:S01]  /*161b0*/  ISETP.GE.AND P1, PT, R9.reuse, R224, PT ;  /* 0x000000e00900720c */ /* 0x040fe20003f26270 */
[----:B------:R-:W5:Y:S01]  /*161c0*/  MUFU.TANH R232, R160 ;  /* 0x000000a000e87308 */ /* 0x000f620000002400 */
[----:B------:R-:W-:Y:S01]  /*161d0*/  ISETP.GE.AND P6, PT, R9, R222, PT ;  /* 0x000000de0900720c */ /* 0x000fe20003fc6270 */
[----:B------:R-:W-:Y:S01]  /*161e0*/  FMUL.FTZ R166, R178, R0 ;  /* 0x00000000b2a67220 */ /* 0x000fe20000410000 */
[----:B------:R-:W-:Y:S01]  /*161f0*/  ISETP.GE.AND P2, PT, R23, R222, PT ;  /* 0x000000de1700720c */ /* 0x000fe20003f46270 */
[----:B------:R-:W-:Y:S01]  /*16200*/  FMUL.FTZ R181, R181, R0 ;  /* 0x00000000b5b57220 */ /* 0x000fe20000410000 */
[C---:B------:R-:W-:Y:S01]  /*16210*/  ISETP.GE.OR P5, PT, R7.reuse, R220, !P5 ;  /* 0x000000dc0700720c */ /* 0x040fe20006fa6670 */
[-C--:B------:R-:W-:Y:S01]  /*16220*/  FMUL.FTZ R172, R182, R0.reuse ;  /* 0x00000000b6ac7220 */ /* 0x080fe20000410000 */
[-C--:B------:R-:W-:Y:S01]  /*16230*/  ISETP.GE.OR P4, PT, R7, R223.reuse, !P4 ;  /* 0x000000df0700720c */ /* 0x080fe20006786670 */
[----:B------:R-:W5:Y:S01]  /*16240*/  MUFU.TANH R230, R161 ;  /* 0x000000a100e67308 */ /* 0x000f620000002400 */
[C---:B------:R-:W-:Y:S01]  /*16250*/  ISETP.GE.OR P1, PT, R9.reuse, R223, !P1 ;  /* 0x000000df0900720c */ /* 0x040fe20004f26670 */
[----:B------:R-:W-:Y:S01]  /*16260*/  FMUL.FTZ R7, R180, R0 ;  /* 0x00000000b4077220 */ /* 0x000fe20000410000 */
[-C--:B------:R-:W-:Y:S01]  /*16270*/  ISETP.GE.OR P6, PT, R9, R220.reuse, !P6 ;  /* 0x000000dc0900720c */ /* 0x080fe200077c6670 */
[----:B------:R-:W-:Y:S01]  /*16280*/  VIADD R9, R133, 0x21 ;  /* 0x0000002185097836 */ /* 0x000fe20000000000 */
[----:B------:R-:W-:Y:S01]  /*16290*/  ISETP.GE.OR P2, PT, R23, R220, !P2 ;  /* 0x000000dc1700720c */ /* 0x000fe20005746670 */
[-C--:B------:R-:W-:Y:S01]  /*162a0*/  FMUL.FTZ R170, R183, R0.reuse ;  /* 0x00000000b7aa7220 */ /* 0x080fe20000410000 */
[----:B--2---:R-:W-:Y:S01]  /*162b0*/  FSEL R234, R234, -INF , !P5 ;  /* 0xff800000eaea7808 */ /* 0x004fe20006800000 */
[----:B------:R-:W2:Y:S01]  /*162c0*/  MUFU.TANH R150, R150 ;  /* 0x0000009600967308 */ /* 0x000ea20000002400 */
[----:B------:R-:W-:Y:S01]  /*162d0*/  FSEL R236, R236, -INF , !P4 ;  /* 0xff800000ecec7808 */ /* 0x000fe20006000000 */
[-C--:B------:R-:W-:Y:S01]  /*162e0*/  FMUL.FTZ R169, R177, R0.reuse ;  /* 0x00000000b1a97220 */ /* 0x080fe20000410000 */
[----:B-1----:R-:W-:Y:S01]  /*162f0*/  FSEL R146, R20, -INF , !P1 ;  /* 0xff80000014927808 */ /* 0x002fe20004800000 */
[----:B------:R-:W-:Y:S01]  /*16300*/  FMUL.FTZ R164, R179, R0 ;  /* 0x00000000b3a47220 */ /* 0x000fe20000410000 */
[----:B------:R-:W-:-:S02]  /*16310*/  ISETP.GE.AND P5, PT, R13, R224, PT ;  /* 0x000000e00d00720c */ /* 0x000fc40003fa6270 */
[C---:B------:R-:W-:Y:S01]  /*16320*/  ISETP.GE.AND P4, PT, R11.reuse, R224, PT ;  /* 0x000000e00b00720c */ /* 0x040fe20003f86270 */
[----:B------:R-:W1:Y:S01]  /*16330*/  MUFU.TANH R154, R154 ;  /* 0x0000009a009a7308 */ /* 0x000e620000002400 */
[----:B------:R-:W-:Y:S02]  /*16340*/  ISETP.GE.AND P1, PT, R11, R222, PT ;  /* 0x000000de0b00720c */ /* 0x000fe40003f26270 */
[----:B---3--:R-:W-:Y:S02]  /*16350*/  FSEL R142, R21, -INF , !P2 ;  /* 0xff800000158e7808 */ /* 0x008fe40005000000 */
[----:B------:R-:W-:Y:S02]  /*16360*/  ISETP.GE.AND P2, PT, R9, R224, PT ;  /* 0x000000e00900720c */ /* 0x000fe40003f46270 */
[----:B----4-:R-:W-:Y:S01]  /*16370*/  FSEL R228, R228, -INF , !P6 ;  /* 0xff800000e4e47808 */ /* 0x010fe20007000000 */
[----:B------:R-:W3:Y:S01]  /*16380*/  MUFU.TANH R174, R174 ;  /* 0x000000ae00ae7308 */ /* 0x000ee20000002400 */
[----:B------:R-:W-:-:S02]  /*16390*/  ISETP.GE.OR P5, PT, R13, R223, !P5 ;  /* 0x000000df0d00720c */ /* 0x000fc40006fa6670 */
[CC--:B------:R-:W-:Y:S02]  /*163a0*/  ISETP.GE.OR P4, PT, R11.reuse, R223.reuse, !P4 ;  /* 0x000000df0b00720c */ /* 0x0c0fe40006786670 */
[----:B------:R-:W-:Y:S01]  /*163b0*/  ISETP.GE.OR P1, PT, R11, R220, !P1 ;  /* 0x000000dc0b00720c */ /* 0x000fe20004f26670 */
[----:B------:R-:W-:Y:S01]  /*163c0*/  VIADD R11, R133, 0x29 ;  /* 0x00000029850b7836 */ /* 0x000fe20000000000 */
[-C--:B------:R-:W-:Y:S01]  /*163d0*/  ISETP.GE.AND P6, PT, R13, R222.reuse, PT ;  /* 0x000000de0d00720c */ /* 0x080fe20003fc6270 */
[----:B------:R-:W4:Y:S01]  /*163e0*/  MUFU.TANH R156, R156 ;  /* 0x0000009c009c7308 */ /* 0x000f220000002400 */
[----:B-----5:R-:W-:Y:S02]  /*163f0*/  FSEL R140, R140, -INF , !P3 ;  /* 0xff8000008c8c7808 */ /* 0x020fe40005800000 */
[C---:B------:R-:W-:Y:S02]  /*16400*/  ISETP.GE.OR P2, PT, R9.reuse, R223, !P2 ;  /* 0x000000df0900720c */ /* 0x040fe40005746670 */
[----:B------:R-:W-:-:S02]  /*16410*/  ISETP.GE.AND P3, PT, R9, R222, PT ;  /* 0x000000de0900720c */ /* 0x000fc40003f66270 */
[----:B------:R-:W-:Y:S01]  /*16420*/  FSEL R158, R5, -INF , !P5 ;  /* 0xff800000059e7808 */ /* 0x000fe20006800000 */
[----:B------:R-:W-:Y:S01]  /*16430*/  VIADD R5, R133, 0x38 ;  /* 0x0000003885057836 */ /* 0x000fe20000000000 */
[-C--:B------:R-:W-:Y:S01]  /*16440*/  ISETP.GE.OR P6, PT, R13, R220.reuse, !P6 ;  /* 0x000000dc0d00720c */ /* 0x080fe200077c6670 */
[----:B------:R-:W5:Y:S01]  /*16450*/  MUFU.TANH R152, R152 ;  /* 0x0000009800987308 */ /* 0x000f620000002400 */
[----:B------:R-:W-:Y:S01]  /*16460*/  FSEL R232, R232, -INF , !P4 ;  /* 0xff800000e8e87808 */ /* 0x000fe20006000000 */
[----:B------:R-:W-:Y:S01]  /*16470*/  VIADD R13, R133, 0x31 ;  /* 0x00000031850d7836 */ /* 0x000fe20000000000 */
[----:B------:R-:W-:Y:S02]  /*16480*/  FSEL R230, R230, -INF , !P2 ;  /* 0xff800000e6e67808 */ /* 0x000fe40005000000 */
[----:B------:R-:W-:Y:S02]  /*16490*/  ISETP.GE.OR P3, PT, R9, R220, !P3 ;  /* 0x000000dc0900720c */ /* 0x000fe40005f66670 */
[C---:B------:R-:W-:Y:S01]  /*164a0*/  ISETP.GE.AND P4, PT, R11.reuse, R224, PT ;  /* 0x000000e00b00720c */ /* 0x040fe20003f86270 */
[----:B------:R-:W5:Y:S01]  /*164b0*/  MUFU.TANH R148, R148 ;  /* 0x0000009400947308 */ /* 0x000f620000002400 */
[----:B------:R-:W-:-:S02]  /*164c0*/  ISETP.GE.AND P2, PT, R11, R222, PT ;  /* 0x000000de0b00720c */ /* 0x000fc40003f46270 */
[----:B--2---:R-:W-:Y:S02]  /*164d0*/  FSEL R150, R150, -INF , !P6 ;  /* 0xff80000096967808 */ /* 0x004fe40007000000 */
[----:B------:R-:W-:Y:S02]  /*164e0*/  ISETP.GE.AND P6, PT, R5, R224, PT ;  /* 0x000000e00500720c */ /* 0x000fe40003fc6270 */
[CC--:B------:R-:W-:Y:S01]  /*164f0*/  ISETP.GE.OR P4, PT, R11.reuse, R223.reuse, !P4 ;  /* 0x000000df0b00720c */ /* 0x0c0fe20006786670 */
[----:B------:R-:W2:Y:S01]  /*16500*/  MUFU.TANH R7, R7 ;  /* 0x0000000700077308 */ /* 0x000ea20000002400 */
[----:B------:R-:W-:Y:S01]  /*16510*/  ISETP.GE.OR P2, PT, R11, R220, !P2 ;  /* 0x000000dc0b00720c */ /* 0x000fe20005746670 */
[----:B------:R-:W-:Y:S01]  /*16520*/  VIADD R11, R133, 0x30 ;  /* 0x00000030850b7836 */ /* 0x000fe20000000000 */
[----:B------:R-:W-:Y:S01]  /*16530*/  ISETP.GE.OR P6, PT, R5, R223, !P6 ;  /* 0x000000df0500720c */ /* 0x000fe200077c6670 */
[----:B------:R-:W-:Y:S01]  /*16540*/  VIADD R133, R133, 0x39 ;  /* 0x0000003985857836 */ /* 0x000fe20000000000 */
[----:B-1----:R-:W-:-:S02]  /*16550*/  FSEL R154, R154, -INF , !P1 ;  /* 0xff8000009a9a7808 */ /* 0x002fc40004800000 */
[-C--:B------:R-:W-:Y:S01]  /*16560*/  ISETP.GE.AND P5, PT, R11, R224.reuse, PT ;  /* 0x000000e00b00720c */ /* 0x080fe20003fa6270 */
[----:B------:R-:W1:Y:S01]  /*16570*/  MUFU.TANH R9, R181 ;  /* 0x000000b500097308 */ /* 0x000e620000002400 */
[----:B------:R-:W-:Y:S02]  /*16580*/  ISETP.GE.AND P1, PT, R13, R224, PT ;  /* 0x000000e00d00720c */ /* 0x000fe40003f26270 */
[----:B---3--:R-:W-:Y:S02]  /*16590*/  FSEL R174, R174, -INF , !P6 ;  /* 0xff800000aeae7808 */ /* 0x008fe40007000000 */
[----:B------:R-:W-:Y:S02]  /*165a0*/  ISETP.GT.AND P6, PT, R216, R207, PT ;  /* 0x000000cfd800720c */ /* 0x000fe40003fc4270 */
[-C--:B------:R-:W-:Y:S01]  /*165b0*/  ISETP.GE.OR P5, PT, R11, R223.reuse, !P5 ;  /* 0x000000df0b00720c */ /* 0x080fe20006fa6670 */
[----:B------:R-:W3:Y:S01]  /*165c0*/  MUFU.TANH R172, R172 ;  /* 0x000000ac00ac7308 */ /* 0x000ee20000002400 */
[----:B------:R-:W-:-:S02]  /*165d0*/  ISETP.GE.OR P1, PT, R13, R223, !P1 ;  /* 0x000000df0d00720c */ /* 0x000fc40004f26670 */
[----:B----4-:R-:W-:Y:S02]  /*165e0*/  FSEL R156, R156, -INF , !P4 ;  /* 0xff8000009c9c7808 */ /* 0x010fe40006000000 */
[----:B-----5:R-:W-:Y:S02]  /*165f0*/  FSEL R152, R152, -INF , !P3 ;  /* 0xff80000098987808 */ /* 0x020fe40005800000 */
[----:B------:R-:W-:Y:S01]  /*16600*/  FSEL R148, R148, -INF , !P2 ;  /* 0xff80000094947808 */ /* 0x000fe20005000000 */
[----:B------:R-:W4:Y:S01]  /*16610*/  MUFU.TANH R170, R170 ;  /* 0x000000aa00aa7308 */ /* 0x000f220000002400 */
[----:B--2---:R-:W-:Y:S02]  /*16620*/  FSEL R178, R7, -INF , !P5 ;  /* 0xff80000007b27808 */ /* 0x004fe40006800000 */
[----:B-1----:R-:W-:Y:S02]  /*16630*/  FSEL R176, R9, -INF , !P1 ;  /* 0xff80000009b07808 */ /* 0x002fe40004800000 */
[----:B------:R-:W-:-:S02]  /*16640*/  ISETP.GE.AND P4, PT, R11, R222, PT ;  /* 0x000000de0b00720c */ /* 0x000fc40003f86270 */
[-C--:B------:R-:W-:Y:S01]  /*16650*/  ISETP.GE.AND P3, PT, R13, R222.reuse, PT ;  /* 0x000000de0d00720c */ /* 0x080fe20003f66270 */
[----:B------:R-:W1:Y:S01]  /*16660*/  MUFU.TANH R166, R166 ;  /* 0x000000a600a67308 */ /* 0x000e620000002400 */
[----:B------:R-:W-:Y:S01]  /*16670*/  BAR.SYNC.DEFER_BLOCKING 0x0 ;  /* 0x0000000000007b1d */ /* 0x000fe20000010000 */
[----:B------:R-:W-:Y:S02]  /*16680*/  ISETP.GE.AND P2, PT, R5, R222, PT ;  /* 0x000000de0500720c */ /* 0x000fe40003f46270 */
[C---:B------:R-:W-:Y:S02]  /*16690*/  ISETP.GE.AND P5, PT, R133.reuse, R224, PT ;  /* 0x000000e08500720c */ /* 0x040fe40003fa6270 */
[----:B------:R-:W-:Y:S02]  /*166a0*/  ISETP.GE.AND P1, PT, R133, R222, PT ;  /* 0x000000de8500720c */ /* 0x000fe40003f26270 */
[----:B------:R-:W2:Y:S01]  /*166b0*/  MUFU.TANH R169, R169 ;  /* 0x000000a900a97308 */ /* 0x000ea20000002400 */
[----:B------:R-:W-:-:S02]  /*166c0*/  ISETP.GE.OR P4, PT, R11, R220, !P4 ;  /* 0x000000dc0b00720c */ /* 0x000fc40006786670 */
[-C--:B------:R-:W-:Y:S02]  /*166d0*/  ISETP.GE.OR P3, PT, R13, R220.reuse, !P3 ;  /* 0x000000dc0d00720c */ /* 0x080fe40005f66670 */
[-C--:B------:R-:W-:Y:S02]  /*166e0*/  ISETP.GE.OR P2, PT, R5, R220.reuse, !P2 ;  /* 0x000000dc0500720c */ /* 0x080fe40005746670 */
[C---:B------:R-:W-:Y:S01]  /*166f0*/  ISETP.GE.OR P5, PT, R133.reuse, R223, !P5 ;  /* 0x000000df8500720c */ /* 0x040fe20006fa6670 */
[----:B------:R-:W5:Y:S01]  /*16700*/  MUFU.TANH R164, R164 ;  /* 0x000000a400a47308 */ /* 0x000f620000002400 */
[----:B------:R-:W-:Y:S02]  /*16710*/  ISETP.GE.OR P1, PT, R133, R220, !P1 ;  /* 0x000000dc8500720c */ /* 0x000fe40004f26670 */
[----:B---3--:R-:W-:Y:S02]  /*16720*/  FSEL R172, R172, -INF , !P4 ;  /* 0xff800000acac7808 */ /* 0x008fe40006000000 */
[----:B----4-:R-:W-:-:S02]  /*16730*/  FSEL R170, R170, -INF , !P3 ;  /* 0xff800000aaaa7808 */ /* 0x010fc40005800000 */
[----:B-1----:R-:W-:Y:S02]  /*16740*/  FSEL R166, R166, -INF , !P2 ;  /* 0xff800000a6a67808 */ /* 0x002fe40005000000 */
[----:B--2---:R-:W-:Y:S02]  /*16750*/  FSEL R169, R169, -INF , !P5 ;  /* 0xff800000a9a97808 */ /* 0x004fe40006800000 */
        /* <DEDUP_REMOVED lines=73> */
.L_x_7267:
[----:B------:R-:W-:Y:S02]  /*16bf0*/  R2UR UR4, R226 ;  /* 0x00000000e20472ca */ /* 0x000fe400000e0000 */
[----:B------:R-:W-:-:S13]  /*16c00*/  R2UR UR5, R227 ;  /* 0x00000000e30572ca */ /* 0x000fda00000e0000 */
[----:B------:R-:W2:Y:S02]  /*16c10*/  LD.E R5, desc[UR4][R244.64+0x38] ;  /* 0x00003804f4057980 */ /* 0x000ea4000c101900 */
[----:B--2---:R-:W-:-:S05]  /*16c20*/  IMAD.U32 R5, R5, -0x40, RZ ;  /* 0xffffffc005057824 */ /* 0x004fca00078e00ff */
[----:B------:R-:W-:Y:S02]  /*16c30*/  SHF.R.S32.HI R0, RZ, 0x1f, R5 ;  /* 0x0000001fff007819 */ /* 0x000fe40000011405 */
.L_x_7268:
[----:B------:R-:W-:Y:S05]  /*16c40*/  BSYNC B0 ;  /* 0x0000000000007941 */ /* 0x000fea0003800000 */
.L_x_7266:
        /* <DEDUP_REMOVED lines=44> */
.L_x_7265:
[----:B------:R-:W-:Y:S05]  /*16f10*/  BSYNC B1 ;  /* 0x0000000000017941 */ /* 0x000fea0003800000 */
.L_x_7264:
        /* <DEDUP_REMOVED lines=67> */
[----:B------:R-:W2:Y:S01]  /*17350*/  LDSM.16.MT88.4 R8, [R206+0xc000] ;  /* 0x00c00000ce08783b */ /* 0x000ea20000004200 */
[----:B------:R-:W-:Y:S01]  /*17360*/  FMUL.FTZ R3, R168, R3 ;  /* 0x00000003a8037220 */ /* 0x000fe20000410000 */
        /* <DEDUP_REMOVED lines=14> */
[----:B------:R-:W3:Y:S01]  /*17450*/  LDSM.16.MT88.4 R144, [R203+0x10000] ;  /* 0x01000000cb90783b */ /* 0x000ee20000004200 */
[-C--:B------:R-:W-:Y:S01]  /*17460*/  FMUL.FTZ R124, R124, R132.reuse ;  /* 0x000000847c7c7220 */ /* 0x080fe20000410000 */
[-C--:B------:R-:W-:Y:S01]  /*17470*/  FMUL.FTZ R125, R125, R132.reuse ;  /* 0x000000847d7d7220 */ /* 0x080fe20000410000 */
[-C--:B------:R-:W-:Y:S01]  /*17480*/  FMUL.FTZ R76, R76, R132.reuse ;  /* 0x000000844c4c7220 */ /* 0x080fe20000410000 */
[----:B------:R-:W-:Y:S01]  /*17490*/  FMUL.FTZ R77, R77, R132 ;  /* 0x000000844d4d7220 */ /* 0x000fe20000410000 */
[-CC-:B------:R-:W-:Y:S01]  /*174a0*/  FFMA.FTZ R173, R238, R168.reuse, -R171.reuse ;  /* 0x000000a8eead7223 */ /* 0x180fe200000108ab */
[----:B------:R-:W-:Y:S01]  /*174b0*/  FFMA.FTZ R175, R236, R168, -R171 ;  /* 0x000000a8ecaf7223 */ /* 0x000fe200000108ab */
[----:B------:R-:W4:Y:S01]  /*174c0*/  MUFU.EX2 R133, R133 ;  /* 0x0000008500857308 */ /* 0x000f220000000800 */
        /* <DEDUP_REMOVED lines=16> */
[----:B----4-:R-:W-:Y:S01]  /*175d0*/  F2FP.BF16.F32.PACK_AB R6, R133, R160 ;  /* 0x000000a08506723e */ /* 0x010fe200000010ff */
        /* <DEDUP_REMOVED lines=62> */
[----:B------:R-:W5:Y:S02]  /*179c0*/  MUFU.EX2 R226, R226 ;  /* 0x000000e200e27308 */ /* 0x000f640000000800 */
        /* <DEDUP_REMOVED lines=11> */
[C---:B---3--:R-:W-:Y:S06]  /*17a80*/  HMMA.16816.F32.BF16 R92, R4.reuse, R144, R92 ;  /* 0x00000090045c723c */ /* 0x048fec000004185c */
        /* <DEDUP_REMOVED lines=8> */
[----:B------:R-:W3:Y:S02]  /*17b10*/  MUFU.EX2 R230, R230 ;  /* 0x000000e600e67308 */ /* 0x000ee40000000800 */
        /* <DEDUP_REMOVED lines=40> */
[----:B------:R-:W3:Y:S01]  /*17da0*/  MUFU.EX2 R234, R234 ;  /* 0x000000ea00ea7308 */ /* 0x000ee20000000800 */
        /* <DEDUP_REMOVED lines=17> */
[----:B------:R-:W3:Y:S01]  /*17ec0*/  LDSM.16.MT88.4 R112, [R205+0xe800] ;  /* 0x00e80000cd70783b */ /* 0x000ee20000004200 */
        /* <DEDUP_REMOVED lines=14> */
[----:B-----5:R-:W-:Y:S01]  /*17fb0*/  F2FP.BF16.F32.PACK_AB R105, R226, R177 ;  /* 0x000000b1e269723e */ /* 0x020fe200000010ff */
        /* <DEDUP_REMOVED lines=146> */
.L_x_7260:
[----:B------:R-:W-:Y:S05]  /*188e0*/  @!P6 BRA `(.L_x_7269) ;  /* 0x0000003c00f0e947 */ /* 0x000fea0003800000 */
[C---:B------:R-:W-:Y:S01]  /*188f0*/  SHF.L.U64.HI R226, R136.reuse, 0x5, R137 ;  /* 0x0000000588e27819 */ /* 0x040fe20000010289 */
[----:B------:R-:W-:Y:S01]  /*18900*/  IMAD.SHL.U32 R225, R136, 0x20, RZ ;  /* 0x0000002088e17824 */ /* 0x000fe200078e00ff */
[C---:B------:R-:W-:Y:S01]  /*18910*/  SHF.L.U64.HI R228, R134.reuse, 0x5, R135 ;  /* 0x0000000586e47819 */ /* 0x040fe20000010287 */
[----:B------:R-:W-:Y:S01]  /*18920*/  IMAD.SHL.U32 R227, R134, 0x20, RZ ;  /* 0x0000002086e37824 */ /* 0x000fe200078e00ff */
[----:B------:R-:W-:Y:S01]  /*18930*/  MOV R2, R3 ;  /* 0x0000000300027202 */ /* 0x000fe20000000f00 */
[----:B------:R-:W-:-:S07]  /*18940*/  IMAD.MOV.U32 R0, RZ, RZ, R132 ;  /* 0x000000ffff007224 */ /* 0x000fce00078e0084 */
.L_x_7278:
        /* <DEDUP_REMOVED lines=82> */
.L_x_7271:
[----:B--2---:R-:W-:Y:S02]  /*18e70*/  R2UR UR4, R132 ;  /* 0x00000000840472ca */ /* 0x004fe400000e0000 */
[----:B------:R-:W-:Y:S11]  /*18e80*/  R2UR UR5, R133 ;  /* 0x00000000850572ca */ /* 0x000ff600000e0000 */
[----:B------:R-:W-:Y:S02]  /*18e90*/  @!UPT UIADD3 URZ, URZ, URZ, URZ ;  /* 0x0000003f3f3ff290 */ /* 0x000fe4000fffe03f */
[----:B-1----:R-:W2:Y:S02]  /*18ea0*/  LD.E R10, desc[UR4][R134.64+0x40] ;  /* 0x00004004860a7980 */ /* 0x002ea4000c101900 */
[----:B--2---:R-:W-:Y:S05]  /*18eb0*/  IMAD.U32 R10, R10, -0x40, RZ ;  /* 0xffffffc00a0a7824 */ /* 0x004fea00078e00ff */
[----:B------:R-:W-:Y:S02]  /*18ec0*/  SHF.R.S32.HI R5, RZ, 0x1f, R10 ;  /* 0x0000001fff057819 */ /* 0x000fe4000001140a */
.L_x_7272:
[----:B------:R-:W-:Y:S05]  /*18ed0*/  BSYNC B0 ;  /* 0x0000000000007941 */ /* 0x000fea0003800000 */
.L_x_7270:
        /* <DEDUP_REMOVED lines=344> */
.L_x_7276:
[----:B------:R-:W-:Y:S02]  /*1a460*/  R2UR UR4, R132 ;  /* 0x00000000840472ca */ /* 0x000fe400000e0000 */
[----:B------:R-:W-:Y:S11]  /*1a470*/  R2UR UR5, R133 ;  /* 0x00000000850572ca */ /* 0x000ff600000e0000 */
[----:B------:R-:W-:Y:S02]  /*1a480*/  @!UPT UIADD3 URZ, URZ, URZ, URZ ;  /* 0x0000003f3f3ff290 */ /* 0x000fe4000fffe03f */
[----:B------:R-:W3:Y:S02]  /*1a490*/  LD.E R10, desc[UR4][R134.64+0x38] ;  /* 0x00003804860a7980 */ /* 0x000ee4000c101900 */
[----:B---3--:R-:W-:Y:S05]  /*1a4a0*/  IMAD.U32 R10, R10, -0x40, RZ ;  /* 0xffffffc00a0a7824 */ /* 0x008fea00078e00ff */
[----:B------:R-:W-:Y:S02]  /*1a4b0*/  SHF.R.S32.HI R9, RZ, 0x1f, R10 ;  /* 0x0000001fff097819 */ /* 0x000fe4000001140a */
.L_x_7277:
[----:B------:R-:W-:Y:S05]  /*1a4c0*/  BSYNC B0 ;  /* 0x0000000000007941 */ /* 0x000fea0003800000 */
.L_x_7275:
        /* <DEDUP_REMOVED lines=42> */
.L_x_7274:
[----:B------:R-:W-:Y:S05]  /*1a770*/  BSYNC B1 ;  /* 0x0000000000017941 */ /* 0x000fea0003800000 */
.L_x_7273:
[----:B------:R-:W-:Y:S01]  /*1a780*/  R2UR UR4, R132 ;  /* 0x00000000840472ca */ /* 0x000fe200000e0000 */
[----:B--2---:R-:W2:Y:S01]  /*1a790*/  S2R R21, SR_TID.X ;  /* 0x0000000000157919 */ /* 0x004ea20000002100 */
[----:B------:R-:W-:Y:S01]  /*1a7a0*/  R2UR UR5, R133 ;  /* 0x00000000850572ca */ /* 0x000fe200000e0000 */
[----:B------:R-:W-:Y:S11]  /*1a7b0*/  LDSM.16.MT88.4 R28, [R204+0xc000] ;  /* 0x00c00000cc1c783b */ /* 0x000ff60000004200 */
[----:B------:R-:W-:Y:S01]  /*1a7c0*/  @!UPT UIADD3 URZ, URZ, URZ, URZ ;  /* 0x0000003f3f3ff290 */ /* 0x000fe2000fffe03f */
[----:B------:R4:W5:Y:S01]  /*1a7d0*/  LD.E R133, desc[UR4][R134.64+0xdc] ;  /* 0x0000dc0486857980 */ /* 0x000962000c101900 */
[----:B--2---:R-:W-:Y:S04]  /*1a7e0*/  SHF.L.U32 R21, R21, 0x1, RZ ;  /* 0x0000000115157819 */ /* 0x004fe800000006ff */
[----:B------:R-:W-:Y:S04]  /*1a7f0*/  LOP3.LUT R21, R21, 0x6, RZ, 0xc0, !PT ;  /* 0x0000000615157812 */ /* 0x000fe800078ec0ff */
[----:B------:R-:W-:Y:S04]  /*1a800*/  LEA R21, R216, R21, 0x6 ;  /* 0x00000015d8157211 */ /* 0x000fe800078e30ff */
[C---:B---3--:R-:W-:Y:S01]  /*1a810*/  IADD3 R7, R21.reuse, 0x8, RZ ;  /* 0x0000000815077810 */ /* 0x048fe20007ffe0ff */
[C---:B------:R-:W-:Y:S01]  /*1a820*/  VIADD R9, R21.reuse, 0x1 ;  /* 0x0000000115097836 */ /* 0x040fe20000000000 */
[C---:B------:R-:W-:Y:S01]  /*1a830*/  ISETP.GE.AND P0, PT, R21.reuse, R222, PT ;  /* 0x000000de1500720c */ /* 0x040fe20003f06270 */
[C---:B------:R-:W-:Y:S01]  /*1a840*/  VIADD R23, R21.reuse, 0x19 ;  /* 0x0000001915177836 */ /* 0x040fe20000000000 */
[CC--:B------:R-:W-:Y:S01]  /*1a850*/  ISETP.GE.AND P5, PT, R21.reuse, R224.reuse, PT ;  /* 0x000000e01500720c */ /* 0x0c0fe20003fa6270 */
[----:B------:R-:W-:Y:S01]  /*1a860*/  VIADD R27, R21, 0x28 ;  /* 0x00000028151b7836 */ /* 0x000fe20000000000 */
[C---:B------:R-:W-:Y:S02]  /*1a870*/  ISETP.GE.AND P2, PT, R9.reuse, R224, PT ;  /* 0x000000e00900720c */ /* 0x040fe40003f46270 */
[----:B------:R-:W-:Y:S02]  /*1a880*/  ISETP.GE.AND P3, PT, R9, R222, PT ;  /* 0x000000de0900720c */ /* 0x000fe40003f66270 */
[C---:B------:R-:W-:Y:S02]  /*1a890*/  ISETP.GE.AND P6, PT, R7.reuse, R224, PT ;  /* 0x000000e00700720c */ /* 0x040fe40003fc6270 */
[----:B------:R-:W-:Y:S02]  /*1a8a0*/  ISETP.GE.AND P4, PT, R7, R222, PT ;  /* 0x000000de0700720c */ /* 0x000fe40003f86270 */
[CC--:B------:R-:W-:Y:S02]  /*1a8b0*/  ISETP.GE.OR P2, PT, R9.reuse, R223.reuse, !P2 ;  /* 0x000000df0900720c */ /* 0x0c0fe40005746670 */
[-C--:B------:R-:W-:Y:S01]  /*1a8c0*/  ISETP.GE.OR P3, PT, R9, R220.reuse, !P3 ;  /* 0x000000dc0900720c */ /* 0x080fe20005f66670 */
[C---:B------:R-:W-:Y:S01]  /*1a8d0*/  VIADD R9, R21.reuse, 0x10 ;  /* 0x0000001015097836 */ /* 0x040fe20000000000 */
[CC--:B------:R-:W-:Y:S02]  /*1a8e0*/  ISETP.GE.OR P0, PT, R21.reuse, R220.reuse, !P0 ;  /* 0x000000dc1500720c */ /* 0x0c0fe40004706670 */
[-C--:B------:R-:W-:Y:S02]  /*1a8f0*/  ISETP.GE.OR P5, PT, R21, R223.reuse, !P5 ;  /* 0x000000df1500720c */ /* 0x080fe40006fa6670 */
[CC--:B------:R-:W-:Y:S02]  /*1a900*/  ISETP.GE.OR P6, PT, R7.reuse, R223.reuse, !P6 ;  /* 0x000000df0700720c */ /* 0x0c0fe400077c6670 */
[----:B------:R-:W-:Y:S02]  /*1a910*/  ISETP.GE.OR P4, PT, R7, R220, !P4 ;  /* 0x000000dc0700720c */ /* 0x000fe40006786670 */
[----:B------:R-:W-:Y:S02]  /*1a920*/  FSEL R7, R142, -INF , !P0 ;  /* 0xff8000008e077808 */ /* 0x000fe40004000000 */
[----:B-1----:R-:W-:Y:S02]  /*1a930*/  FSEL R17, R141, -INF , !P2 ;  /* 0xff8000008d117808 */ /* 0x002fe40005000000 */
[C---:B------:R-:W-:Y:S02]  /*1a940*/  IADD3 R11, R21.reuse, 0x9, RZ ;  /* 0x00000009150b7810 */ /* 0x040fe40007ffe0ff */
[----:B------:R-:W-:Y:S02]  /*1a950*/  IADD3 R13, R21, 0x11, RZ ;  /* 0x00000011150d7810 */ /* 0x000fe40007ffe0ff */
[C---:B------:R-:W-:Y:S02]  /*1a960*/  ISETP.GE.AND P2, PT, R9.reuse, R222, PT ;  /* 0x000000de0900720c */ /* 0x040fe40003f46270 */
[-C--:B------:R-:W-:Y:S02]  /*1a970*/  ISETP.GE.AND P0, PT, R9, R224.reuse, PT ;  /* 0x000000e00900720c */ /* 0x080fe40003f06270 */
[----:B------:R-:W-:Y:S02]  /*1a980*/  FSEL R19, R140, -INF , !P5 ;  /* 0xff8000008c137808 */ /* 0x000fe40006800000 */
[----:B------:R-:W-:Y:S02]  /*1a990*/  FSEL R15, R143, -INF , !P6 ;  /* 0xff8000008f0f7808 */ /* 0x000fe40007000000 */
[-C--:B------:R-:W-:Y:S02]  /*1a9a0*/  ISETP.GE.AND P1, PT, R11, R224.reuse, PT ;  /* 0x000000e00b00720c */ /* 0x080fe40003f26270 */
[----:B------:R-:W-:Y:S02]  /*1a9b0*/  ISETP.GE.AND P6, PT, R13, R224, PT ;  /* 0x000000e00d00720c */ /* 0x000fe40003fc6270 */
[C---:B------:R-:W-:Y:S02]  /*1a9c0*/  ISETP.GE.OR P2, PT, R9.reuse, R220, !P2 ;  /* 0x000000dc0900720c */ /* 0x040fe40005746670 */
[-C--:B------:R-:W-:Y:S02]  /*1a9d0*/  ISETP.GE.OR P0, PT, R9, R223.reuse, !P0 ;  /* 0x000000df0900720c */ /* 0x080fe40004706670 */
[----:B------:R-:W-:Y:S02]  /*1a9e0*/  FMNMX.FTZ R6, R19, R0, !PT ;  /* 0x0000000013067209 */ /* 0x000fe40007810000 */
[----:B------:R-:W-:Y:S02]  /*1a9f0*/  IADD3 R9, R21, 0x18, RZ ;  /* 0x0000001815097810 */ /* 0x000fe40007ffe0ff */
[C---:B------:R-:W-:Y:S02]  /*1aa00*/  ISETP.GE.AND P5, PT, R11.reuse, R222, PT ;  /* 0x000000de0b00720c */ /* 0x040fe40003fa6270 */
[-C--:B------:R-:W-:Y:S02]  /*1aa10*/  ISETP.GE.OR P1, PT, R11, R223.reuse, !P1 ;  /* 0x000000df0b00720c */ /* 0x080fe40004f26670 */
[-C--:B------:R-:W-:Y:S02]  /*1aa20*/  ISETP.GE.OR P6, PT, R13, R223.reuse, !P6 ;  /* 0x000000df0d00720c */ /* 0x080fe400077c6670 */
[----:B------:R-:W-:Y:S02]  /*1aa30*/  FSEL R239, R239, -INF , !P0 ;  /* 0xff800000efef7808 */ /* 0x000fe40004000000 */
[----:B------:R-:W-:Y:S02]  /*1aa40*/  FMNMX.FTZ R6, R17, R6, !PT ;  /* 0x0000000611067209 */ /* 0x000fe40007810000 */
[----:B------:R-:W-:Y:S02]  /*1aa50*/  ISETP.GE.AND P0, PT, R9, R224, PT ;  /* 0x000000e00900720c */ /* 0x000fe40003f06270 */
[----:B------:R-:W-:Y:S02]  /*1aa60*/  ISETP.GE.OR P5, PT, R11, R220, !P5 ;  /* 0x000000dc0b00720c */ /* 0x000fe40006fa6670 */
[----:B------:R-:W-:Y:S02]  /*1aa70*/  FSEL R11, R144, -INF , !P1 ;  /* 0xff800000900b7808 */ /* 0x000fe40004800000 */
[----:B------:R-:W-:Y:S02]  /*1aa80*/  FSEL R165, R165, -INF , !P6 ;  /* 0xff800000a5a57808 */ /* 0x000fe40007000000 */
[-C--:B------:R-:W-:Y:S02]  /*1aa90*/  ISETP.GE.AND P1, PT, R13, R222.reuse, PT ;  /* 0x000000de0d00720c */ /* 0x080fe40003f26270 */
[----:B------:R-:W-:Y:S02]  /*1aaa0*/  ISETP.GE.AND P6, PT, R9, R222, PT ;  /* 0x000000de0900720c */ /* 0x000fe40003fc6270 */
[----:B------:R-:W-:Y:S02]  /*1aab0*/  FMNMX.FTZ R6, R15, R6, !PT ;  /* 0x000000060f067209 */ /* 0x000fe40007810000 */
[-C--:B------:R-:W-:Y:S02]  /*1aac0*/  ISETP.GE.OR P0, PT, R9, R223.reuse, !P0 ;  /* 0x000000df0900720c */ /* 0x080fe40004706670 */
[----:B------:R-:W-:Y:S02]  /*1aad0*/  IADD3 R25, R21, 0x20, RZ ;  /* 0x0000002015197810 */ /* 0x000fe40007ffe0ff */
[-C--:B------:R-:W-:Y:S02]  /*1aae0*/  ISETP.GE.OR P6, PT, R9, R220.reuse, !P6 ;  /* 0x000000dc0900720c */ /* 0x080fe400077c6670 */
[----:B------:R-:W-:Y:S02]  /*1aaf0*/  ISETP.GE.OR P1, PT, R13, R220, !P1 ;  /* 0x000000dc0d00720c */ /* 0x000fe40004f26670 */
[----:B------:R-:W-:Y:S02]  /*1ab00*/  FSEL R13, R136, -INF , !P3 ;  /* 0xff800000880d7808 */ /* 0x000fe40005800000 */
[----:B------:R-:W-:Y:S02]  /*1ab10*/  FSEL R137, R137, -INF , !P4 ;  /* 0xff80000089897808 */ /* 0x000fe40006000000 */
[----:B------:R-:W-:Y:S02]  /*1ab20*/  FSEL R9, R138, -INF , !P5 ;  /* 0xff8000008a097808 */ /* 0x000fe40006800000 */
[----:B------:R-:W-:Y:S02]  /*1ab30*/  FMNMX.FTZ R6, R11, R6, !PT ;  /* 0x000000060b067209 */ /* 0x000fe40007810000 */
[----:B------:R-:W-:Y:S02]  /*1ab40*/  FSEL R237, R237, -INF , !P0 ;  /* 0xff800000eded7808 */ /* 0x000fe40004000000 */
[----:B------:R-:W-:Y:S02]  /*1ab50*/  ISETP.GE.AND P0, PT, R23, R222, PT ;  /* 0x000000de1700720c */ /* 0x000fe40003f06270 */
[C---:B------:R-:W-:Y:S02]  /*1ab60*/  ISETP.GE.AND P4, PT, R25.reuse, R224, PT ;  /* 0x000000e01900720c */ /* 0x040fe40003f86270 */
[----:B------:R-:W-:Y:S02]  /*1ab70*/  ISETP.GE.AND P5, PT, R25, R222, PT ;  /* 0x000000de1900720c */ /* 0x000fe40003fa6270 */
[----:B------:R-:W-:Y:S02]  /*1ab80*/  ISETP.GE.AND P3, PT, R23, R224, PT ;  /* 0x000000e01700720c */ /* 0x000fe40003f66270 */
[----:B------:R-:W-:Y:S02]  /*1ab90*/  FMNMX.FTZ R8, R239, R6, !PT ;  /* 0x00000006ef087209 */ /* 0x000fe40007810000 */
[----:B------:R-:W-:Y:S02]  /*1aba0*/  ISETP.GE.OR P0, PT, R23, R220, !P0 ;  /* 0x000000dc1700720c */ /* 0x000fe40004706670 */
[----:B------:R-:W-:Y:S02]  /*1abb0*/  FMNMX.FTZ R6, R7, R2, !PT ;  /* 0x0000000207067209 */ /* 0x000fe40007810000 */
[-C--:B------:R-:W-:Y:S02]  /*1abc0*/  ISETP.GE.OR P3, PT, R23, R223.reuse, !P3 ;  /* 0x000000df1700720c */ /* 0x080fe40005f66670 */
[CC--:B------:R-:W-:Y:S02]  /*1abd0*/  ISETP.GE.OR P4, PT, R25.reuse, R223.reuse, !P4 ;  /* 0x000000df1900720c */ /* 0x0c0fe40006786670 */
[----:B------:R-:W-:Y:S02]  /*1abe0*/  ISETP.GE.OR P5, PT, R25, R220, !P5 ;  /* 0x000000dc1900720c */ /* 0x000fe40006fa6670 */
[C---:B------:R-:W-:Y:S02]  /*1abf0*/  IADD3 R25, R21.reuse, 0x29, RZ ;  /* 0x0000002915197810 */ /* 0x040fe40007ffe0ff */
[----:B------:R-:W-:Y:S02]  /*1ac00*/  IADD3 R23, R21, 0x21, RZ ;  /* 0x0000002115177810 */ /* 0x000fe40007ffe0ff */
[----:B------:R-:W-:Y:S02]  /*1ac10*/  FMNMX.FTZ R8, R165, R8, !PT ;  /* 0x00000008a5087209 */ /* 0x000fe40007810000 */
[----:B------:R-:W-:Y:S02]  /*1ac20*/  FSEL R171, R12, -INF , !P3 ;  /* 0xff8000000cab7808 */ /* 0x000fe40005800000 */
[----:B------:R-:W-:Y:S02]  /*1ac30*/  FSEL R235, R235, -INF , !P4 ;  /* 0xff800000ebeb7808 */ /* 0x000fe40006000000 */
[----:B------:R-:W-:Y:S02]  /*1ac40*/  FMNMX.FTZ R6, R13, R6, !PT ;  /* 0x000000060d067209 */ /* 0x000fe40007810000 */
[----:B------:R-:W-:Y:S02]  /*1ac50*/  FSEL R173, R173, -INF , !P1 ;  /* 0xff800000adad7808 */ /* 0x000fe40004800000 */
[-C--:B------:R-:W-:Y:S02]  /*1ac60*/  ISETP.GE.AND P1, PT, R25, R224.reuse, PT ;  /* 0x000000e01900720c */ /* 0x080fe40003f26270 */
[C---:B------:R-:W-:Y:S02]  /*1ac70*/  ISETP.GE.AND P3, PT, R23.reuse, R224, PT ;  /* 0x000000e01700720c */ /* 0x040fe40003f66270 */
[----:B------:R-:W-:Y:S02]  /*1ac80*/  ISETP.GE.AND P4, PT, R23, R222, PT ;  /* 0x000000de1700720c */ /* 0x000fe40003f86270 */
[----:B------:R-:W-:Y:S02]  /*1ac90*/  FMNMX.FTZ R8, R237, R8, !PT ;  /* 0x00000008ed087209 */ /* 0x000fe40007810000 */
[----:B------:R-:W-:Y:S02]  /*1aca0*/  FMNMX.FTZ R6, R137, R6, !PT ;  /* 0x0000000689067209 */ /* 0x000fe40007810000 */
[-C--:B------:R-:W-:Y:S02]  /*1acb0*/  ISETP.GE.OR P3, PT, R23, R223.reuse, !P3 ;  /* 0x000000df1700720c */ /* 0x080fe40005f66670 */
[-C--:B------:R-:W-:Y:S02]  /*1acc0*/  ISETP.GE.OR P1, PT, R25, R223.reuse, !P1 ;  /* 0x000000df1900720c */ /* 0x080fe40004f26670 */
[----:B------:R-:W-:Y:S02]  /*1acd0*/  ISETP.GE.OR P4, PT, R23, R220, !P4 ;  /* 0x000000dc1700720c */ /* 0x000fe40006786670 */
[----:B------:R-:W-:Y:S02]  /*1ace0*/  FSEL R175, R175, -INF , !P2 ;  /* 0xff800000afaf7808 */ /* 0x000fe40005000000 */
[----:B------:R-:W-:Y:S02]  /*1acf0*/  IADD3 R23, R21, 0x30, RZ ;  /* 0x0000003015177810 */ /* 0x000fe40007ffe0ff */
[----:B------:R-:W-:Y:S02]  /*1ad00*/  ISETP.GE.AND P2, PT, R27, R224, PT ;  /* 0x000000e01b00720c */ /* 0x000fe40003f46270 */
[----:B------:R-:W-:Y:S02]  /*1ad10*/  FSEL R141, R4, -INF , !P0 ;  /* 0xff800000048d7808 */ /* 0x000fe40004000000 */
[----:B------:R-:W-:Y:S02]  /*1ad20*/  FMNMX.FTZ R8, R171, R8, !PT ;  /* 0x00000008ab087209 */ /* 0x000fe40007810000 */
[----:B------:R-:W-:Y:S02]  /*1ad30*/  FMNMX.FTZ R4, R9, R6, !PT ;  /* 0x0000000609047209 */ /* 0x000fe40007810000 */
[----:B------:R-:W-:Y:S01]  /*1ad40*/  FSEL R143, R5, -INF , !P6 ;  /* 0xff800000058f7808 */ /* 0x000fe20007000000 */
[----:B------:R-:W-:Y:S01]  /*1ad50*/  VIADD R5, R21, 0x38 ;  /* 0x0000003815057836 */ /* 0x000fe20000000000 */
[----:B------:R-:W-:Y:S02]  /*1ad60*/  FSEL R181, R181, -INF , !P1 ;  /* 0xff800000b5b57808 */ /* 0x000fe40004800000 */
[C---:B------:R-:W-:Y:S02]  /*1ad70*/  ISETP.GE.AND P6, PT, R23.reuse, R224, PT ;  /* 0x000000e01700720c */ /* 0x040fe40003fc6270 */
[----:B------:R-:W-:Y:S02]  /*1ad80*/  ISETP.GE.AND P1, PT, R23, R222, PT ;  /* 0x000000de1700720c */ /* 0x000fe40003f26270 */
[-C--:B------:R-:W-:Y:S02]  /*1ad90*/  ISETP.GE.OR P2, PT, R27, R223.reuse, !P2 ;  /* 0x000000df1b00720c */ /* 0x080fe40005746670 */
[----:B------:R-:W-:Y:S02]  /*1ada0*/  FSEL R233, R233, -INF , !P3 ;  /* 0xff800000e9e97808 */ /* 0x000fe40005800000 */
[----:B------:R-:W-:Y:S02]  /*1adb0*/  FMNMX.FTZ R6, R235, R8, !PT ;  /* 0x00000008eb067209 */ /* 0x000fe40007810000 */
[----:B------:R-:W-:Y:S02]  /*1adc0*/  FMNMX.FTZ R4, R175, R4, !PT ;  /* 0x00000004af047209 */ /* 0x000fe40007810000 */
[C---:B------:R-:W-:Y:S02]  /*1add0*/  ISETP.GE.OR P1, PT, R23.reuse, R220, !P1 ;  /* 0x000000dc1700720c */ /* 0x040fe40004f26670 */
[-C--:B------:R-:W-:Y:S02]  /*1ade0*/  ISETP.GE.OR P6, PT, R23, R223.reuse, !P6 ;  /* 0x000000df1700720c */ /* 0x080fe400077c6670 */
[----:B------:R-:W-:Y:S02]  /*1adf0*/  FSEL R183, R183, -INF , !P2 ;  /* 0xff800000b7b77808 */ /* 0x000fe40005000000 */
[----:B------:R-:W-:Y:S02]  /*1ae00*/  IADD3 R23, R21, 0x31, RZ ;  /* 0x0000003115177810 */ /* 0x000fe40007ffe0ff */
[----:B------:R-:W-:Y:S02]  /*1ae10*/  FMNMX.FTZ R6, R233, R6, !PT ;  /* 0x00000006e9067209 */ /* 0x000fe40007810000 */
[----:B------:R-:W-:Y:S02]  /*1ae20*/  FMNMX.FTZ R4, R173, R4, !PT ;  /* 0x00000004ad047209 */ /* 0x000fe40007810000 */
[----:B------:R-:W-:Y:S02]  /*1ae30*/  ISETP.GE.AND P0, PT, R23, R224, PT ;  /* 0x000000e01700720c */ /* 0x000fe40003f06270 */
[----:B------:R-:W-:Y:S02]  /*1ae40*/  FMNMX.FTZ R6, R183, R6, !PT ;  /* 0x00000006b7067209 */ /* 0x000fe40007810000 */
[----:B------:R-:W-:Y:S02]  /*1ae50*/  FMNMX.FTZ R4, R143, R4, !PT ;  /* 0x000000048f047209 */ /* 0x000fe40007810000 */
[----:B------:R-:W-:Y:S02]  /*1ae60*/  FSEL R169, R169, -INF , !P6 ;  /* 0xff800000a9a97808 */ /* 0x000fe40007000000 */
[-C--:B------:R-:W-:Y:S02]  /*1ae70*/  ISETP.GE.OR P0, PT, R23, R223.reuse, !P0 ;  /* 0x000000df1700720c */ /* 0x080fe40004706670 */
[----:B------:R-:W-:Y:S02]  /*1ae80*/  ISETP.GE.AND P6, PT, R5, R224, PT ;  /* 0x000000e00500720c */ /* 0x000fe40003fc6270 */
[----:B------:R-:W-:Y:S02]  /*1ae90*/  FMNMX.FTZ R6, R181, R6, !PT ;  /* 0x00000006b5067209 */ /* 0x000fe40007810000 */
[----:B------:R-:W-:Y:S02]  /*1aea0*/  ISETP.GE.AND P3, PT, R27, R222, PT ;  /* 0x000000de1b00720c */ /* 0x000fe40003f66270 */
[----:B------:R-:W-:Y:S02]  /*1aeb0*/  FMNMX.FTZ R4, R141, R4, !PT ;  /* 0x000000048d047209 */ /* 0x000fe40007810000 */
[----:B------:R-:W-:Y:S02]  /*1aec0*/  FSEL R179, R179, -INF , !P5 ;  /* 0xff800000b3b37808 */ /* 0x000fe40006800000 */
[----:B------:R-:W-:Y:S02]  /*1aed0*/  FSEL R167, R167, -INF , !P0 ;  /* 0xff800000a7a77808 */ /* 0x000fe40004000000 */
[-C--:B------:R-:W-:Y:S02]  /*1aee0*/  ISETP.GE.OR P6, PT, R5, R223.reuse, !P6 ;  /* 0x000000df0500720c */ /* 0x080fe400077c6670 */
[----:B------:R-:W-:Y:S02]  /*1aef0*/  FMNMX.FTZ R6, R169, R6, !PT ;  /* 0x00000006a9067209 */ /* 0x000fe40007810000 */
[----:B------:R-:W-:Y:S02]  /*1af00*/  ISETP.GE.OR P3, PT, R27, R220, !P3 ;  /* 0x000000dc1b00720c */ /* 0x000fe40005f66670 */
[----:B------:R-:W-:Y:S02]  /*1af10*/  ISETP.GE.AND P2, PT, R25, R222, PT ;  /* 0x000000de1900720c */ /* 0x000fe40003f46270 */
[----:B------:R-:W-:Y:S02]  /*1af20*/  IADD3 R21, R21, 0x39, RZ ;  /* 0x0000003915157810 */ /* 0x000fe40007ffe0ff */
[----:B------:R-:W-:Y:S02]  /*1af30*/  FMNMX.FTZ R4, R179, R4, !PT ;  /* 0x00000004b3047209 */ /* 0x000fe40007810000 */
[----:B------:R-:W-:Y:S02]  /*1af40*/  FSEL R177, R177, -INF , !P4 ;  /* 0xff800000b1b17808 */ /* 0x000fe40006000000 */
[----:B------:R-:W-:Y:S02]  /*1af50*/  FSEL R155, R155, -INF , !P6 ;  /* 0xff8000009b9b7808 */ /* 0x000fe40007000000 */
[----:B------:R-:W-:Y:S02]  /*1af60*/  FMNMX.FTZ R6, R167, R6, !PT ;  /* 0x00000006a7067209 */ /* 0x000fe40007810000 */
[----:B------:R-:W-:Y:S02]  /*1af70*/  FSEL R147, R147, -INF , !P3 ;  /* 0xff80000093937808 */ /* 0x000fe40005800000 */
[----:B------:R-:W-:Y:S02]  /*1af80*/  ISETP.GE.OR P2, PT, R25, R220, !P2 ;  /* 0x000000dc1900720c */ /* 0x000fe40005746670 */
[----:B------:R-:W-:Y:S02]  /*1af90*/  ISETP.GE.AND P5, PT, R21, R224, PT ;  /* 0x000000e01500720c */ /* 0x000fe40003fa6270 */
[----:B------:R-:W-:Y:S02]  /*1afa0*/  FMNMX.FTZ R8, R177, R4, !PT ;  /* 0x00000004b1087209 */ /* 0x000fe40007810000 */
[----:B------:R-:W-:Y:S02]  /*1afb0*/  FMNMX.FTZ R25, R155, R6, !PT ;  /* 0x000000069b197209 */ /* 0x000fe40007810000 */
[----:B------:R-:W-:Y:S02]  /*1afc0*/  FSEL R145, R145, -INF , !P2 ;  /* 0xff80000091917808 */ /* 0x000fe40005000000 */
[----:B------:R-:W-:Y:S02]  /*1afd0*/  FMNMX.FTZ R6, R147, R8, !PT ;  /* 0x0000000893067209 */ /* 0x000fe40007810000 */
[----:B------:R-:W-:Y:S02]  /*1afe0*/  ISETP.GE.AND P0, PT, R23, R222, PT ;  /* 0x000000de1700720c */ /* 0x000fe40003f06270 */
[----:B------:R-:W-:Y:S02]  /*1aff0*/  ISETP.GE.OR P5, PT, R21, R223, !P5 ;  /* 0x000000df1500720c */ /* 0x000fe40006fa6670 */
[----:B------:R-:W-:Y:S02]  /*1b000*/  FSEL R153, R153, -INF , !P1 ;  /* 0xff80000099997808 */ /* 0x000fe40004800000 */
[----:B------:R-:W-:Y:S02]  /*1b010*/  FSEL R150, R150, -INF , !P5 ;  /* 0xff80000096967808 */ /* 0x000fe40006800000 */
[----:B------:R-:W-:Y:S02]  /*1b020*/  FMNMX.FTZ R6, R145, R6, !PT ;  /* 0x0000000691067209 */ /* 0x000fe40007810000 */
[----:B------:R-:W-:Y:S02]  /*1b030*/  ISETP.GE.OR P0, PT, R23, R220, !P0 ;  /* 0x000000dc1700720c */ /* 0x000fe40004706670 */
[-C--:B------:R-:W-:Y:S02]  /*1b040*/  ISETP.GE.AND P3, PT, R5, R222.reuse, PT ;  /* 0x000000de0500720c */ /* 0x080fe40003f66270 */
[----:B------:R-:W-:Y:S02]  /*1b050*/  ISETP.GE.AND P1, PT, R21, R222, PT ;  /* 0x000000de1500720c */ /* 0x000fe40003f26270 */
[----:B------:R-:W-:Y:S02]  /*1b060*/  FMNMX.FTZ R4, R150, R25, !PT ;  /* 0x0000001996047209 */ /* 0x000fe40007810000 */
[----:B------:R-:W-:Y:S01]  /*1b070*/  FSEL R151, R151, -INF , !P0 ;  /* 0xff80000097977808 */ /* 0x000fe20004000000 */
[----:B------:R-:W-:Y:S01]  /*1b080*/  LDSM.16.MT88.4 R24, [R205+0xc000] ;  /* 0x00c00000cd18783b */ /* 0x000fe20000004200 */
[----:B------:R-:W-:Y:S02]  /*1b090*/  FMNMX.FTZ R10, R153, R6, !PT ;  /* 0x00000006990a7209 */ /* 0x000fe40007810000 */
[-C--:B------:R-:W-:Y:S02]  /*1b0a0*/  ISETP.GE.OR P3, PT, R5, R220.reuse, !P3 ;  /* 0x000000dc0500720c */ /* 0x080fe40005f66670 */
[----:B------:R-:W-:Y:S02]  /*1b0b0*/  ISETP.GE.OR P1, PT, R21, R220, !P1 ;  /* 0x000000dc1500720c */ /* 0x000fe40004f26670 */
[----:B------:R-:W-:Y:S01]  /*1b0c0*/  FSEL R149, R149, -INF , !P3 ;  /* 0xff80000095957808 */ /* 0x000fe20005800000 */
[----:B------:R-:W1:Y:S01]  /*1b0d0*/  SHFL.BFLY PT, R5, R4, 0x2, 0x1f ;  /* 0x0c401f0004057f89 */ /* 0x000e6200000e0000 */
[----:B------:R-:W-:Y:S02]  /*1b0e0*/  FMNMX.FTZ R10, R151, R10, !PT ;  /* 0x0000000a970a7209 */ /* 0x000fe40007810000 */
[----:B----4-:R-:W-:Y:S02]  /*1b0f0*/  FSEL R134, R3, -INF , !P1 ;  /* 0xff80000003867808 */ /* 0x010fe40004800000 */
        /* <DEDUP_REMOVED lines=9> */
[----:B-----5:R-:W-:Y:S03]  /*1b190*/  FMUL.FTZ R152, R133, R132 ;  /* 0x0000008485987220 */ /* 0x020fe60000410000 */
[----:B------:R-:W-:Y:S02]  /*1b1a0*/  FSEL R5, R132, RZ, P1 ;  /* 0x000000ff84057208 */ /* 0x000fe40000800000 */
[----:B------:R-:W-:Y:S03]  /*1b1b0*/  FSEL R152, R152, RZ, P1 ;  /* 0x000000ff98987208 */ /* 0x000fe60000800000 */
[----:B------:R-:W-:Y:S01]  /*1b1c0*/  FADD.FTZ R0, -R5, R0 ;  /* 0x0000000005007221 */ /* 0x000fe20000010100 */
[----:B--2---:R-:W-:Y:S01]  /*1b1d0*/  FMNMX.FTZ R3, R4, R3, !PT ;  /* 0x0000000304037209 */ /* 0x004fe20007810000 */
[-CC-:B------:R-:W-:Y:S01]  /*1b1e0*/  FFMA.FTZ R161, R19, R133.reuse, -R152.reuse ;  /* 0x0000008513a17223 */ /* 0x180fe20000010898 */
[--C-:B------:R-:W-:Y:S01]  /*1b1f0*/  FFMA.FTZ R159, R17, R133, -R152.reuse ;  /* 0x00000085119f7223 */ /* 0x100fe20000010898 */
[----:B------:R-:W-:Y:S01]  /*1b200*/  FMUL.FTZ R6, R133, R0 ;  /* 0x0000000085067220 */ /* 0x000fe20000410000 */
[----:B------:R-:W-:Y:S01]  /*1b210*/  FSETP.NEU.FTZ.AND P0, PT, R3, -INF , PT ;  /* 0xff8000000300780b */ /* 0x000fe20003f1d000 */
[----:B------:R-:W1:Y:S01]  /*1b220*/  LDSM.16.MT88.4 R16, [R206+0xc000] ;  /* 0x00c00000ce10783b */ /* 0x000e620000004200 */
[----:B------:R-:W-:Y:S01]  /*1b230*/  FMUL.FTZ R148, R133, R3 ;  /* 0x0000000385947220 */ /* 0x000fe20000410000 */
[-CC-:B------:R-:W-:Y:S01]  /*1b240*/  FFMA.FTZ R158, R15, R133.reuse, -R152.reuse ;  /* 0x000000850f9e7223 */ /* 0x180fe20000010898 */
[----:B------:R-:W-:Y:S01]  /*1b250*/  FSEL R5, R3, RZ, P0 ;  /* 0x000000ff03057208 */ /* 0x000fe20000000000 */
[-CC-:B------:R-:W-:Y:S01]  /*1b260*/  FFMA.FTZ R157, R11, R133.reuse, -R152.reuse ;  /* 0x000000850b9d7223 */ /* 0x180fe20000010898 */
[----:B------:R-:W-:Y:S01]  /*1b270*/  MUFU.EX2 R161, R161 ;  /* 0x000000a100a17308 */ /* 0x000fe20000000800 */
[----:B------:R-:W-:Y:S01]  /*1b280*/  FSEL R148, R148, RZ, P0 ;  /* 0x000000ff94947208 */ /* 0x000fe20000000000 */
[-C--:B------:R-:W-:Y:S01]  /*1b290*/  FFMA.FTZ R162, R239, R133.reuse, -R152 ;  /* 0x00000085efa27223 */ /* 0x080fe20000010898 */
[----:B------:R-:W-:Y:S01]  /*1b2a0*/  FADD.FTZ R0, -R5, R2 ;  /* 0x0000000205007221 */ /* 0x000fe20000010100 */
[-CC-:B------:R-:W-:Y:S01]  /*1b2b0*/  FFMA.FTZ R165, R165, R133.reuse, -R152.reuse ;  /* 0x00000085a5a57223 */ /* 0x180fe20000010898 */
[-C--:B------:R-:W-:Y:S01]  /*1b2c0*/  FFMA.FTZ R164, R237, R133.reuse, -R152 ;  /* 0x00000085eda47223 */ /* 0x080fe20000010898 */
[-CC-:B------:R-:W-:Y:S01]  /*1b2d0*/  FFMA.FTZ R163, R7, R133.reuse, -R148.reuse ;  /* 0x0000008507a37223 */ /* 0x180fe20000010894 */
[-CC-:B------:R-:W-:Y:S01]  /*1b2e0*/  FFMA.FTZ R156, R13, R133.reuse, -R148.reuse ;  /* 0x000000850d9c7223 */ /* 0x180fe20000010894 */
[-CC-:B------:R-:W-:Y:S01]  /*1b2f0*/  FFMA.FTZ R135, R137, R133.reuse, -R148.reuse ;  /* 0x0000008589877223 */ /* 0x180fe20000010894 */
[-CC-:B------:R-:W-:Y:S01]  /*1b300*/  FFMA.FTZ R160, R9, R133.reuse, -R148.reuse ;  /* 0x0000008509a07223 */ /* 0x180fe20000010894 */
[----:B------:R-:W-:Y:S01]  /*1b310*/  FMUL.FTZ R8, R133, R0 ;  /* 0x0000000085087220 */ /* 0x000fe20000410000 */
[----:B------:R-:W2:Y:S01]  /*1b320*/  MUFU.EX2 R159, R159 ;  /* 0x0000009f009f7308 */ /* 0x000ea20000000800 */
[-CC-:B------:R-:W-:Y:S01]  /*1b330*/  FFMA.FTZ R168, R141, R133.reuse, -R148.reuse ;  /* 0x000000858da87223 */ /* 0x180fe20000010894 */
[-CC-:B------:R-:W-:Y:S01]  /*1b340*/  FFMA.FTZ R176, R147, R133.reuse, -R148.reuse ;  /* 0x0000008593b07223 */ /* 0x180fe20000010894 */
[-CC-:B------:R-:W-:Y:S01]  /*1b350*/  FFMA.FTZ R182, R153, R133.reuse, -R148.reuse ;  /* 0x0000008599b67223 */ /* 0x180fe20000010894 */
[-CC-:B------:R-:W-:Y:S01]  /*1b360*/  FFMA.FTZ R230, R149, R133.reuse, -R148.reuse ;  /* 0x0000008595e67223 */ /* 0x180fe20000010894 */
[-CC-:B------:R-:W-:Y:S01]  /*1b370*/  FFMA.FTZ R166, R175, R133.reuse, -R148.reuse ;  /* 0x00000085afa67223 */ /* 0x180fe20000010894 */
[-C--:B------:R-:W-:Y:S01]  /*1b380*/  FFMA.FTZ R175, R143, R133.reuse, -R148 ;  /* 0x000000858faf7223 */ /* 0x080fe20000010894 */
[-C--:B------:R-:W-:Y:S03]  /*1b390*/  FFMA.FTZ R171, R171, R133.reuse, -R152 ;  /* 0x00000085abab7223 */ /* 0x080fe60000010898 */
        /* <DEDUP_REMOVED lines=8> */
[----:B------:R-:W3:Y:S01]  /*1b420*/  MUFU.EX2 R157, R157 ;  /* 0x0000009d009d7308 */ /* 0x000ee20000000800 */
[----:B--2---:R-:W-:Y:S01]  /*1b430*/  F2FP.BF16.F32.PACK_AB R136, R159, R161 ;  /* 0x000000a19f88723e */ /* 0x004fe200000010ff */
[----:B------:R-:W-:Y:S01]  /*1b440*/  LDSM.16.MT88.4 R144, [R203+0xf000] ;  /* 0x00f00000cb90783b */ /* 0x000fe20000004200 */
[-C--:B------:R-:W-:Y:S01]  /*1b450*/  FFMA.FTZ R183, R151, R133.reuse, -R148 ;  /* 0x0000008597b77223 */ /* 0x080fe20000010894 */
[-C--:B------:R-:W-:Y:S01]  /*1b460*/  FFMA.FTZ R181, R181, R133.reuse, -R152 ;  /* 0x00000085b5b57223 */ /* 0x080fe20000010898 */
[-CC-:B------:R-:W-:Y:S01]  /*1b470*/  FFMA.FTZ R177, R177, R133.reuse, -R148.reuse ;  /* 0x00000085b1b17223 */ /* 0x180fe20000010894 */
[-C--:B------:R-:W-:Y:S01]  /*1b480*/  FFMA.FTZ R148, R134, R133.reuse, -R148 ;  /* 0x0000008586947223 */ /* 0x080fe20000010894 */
[-CC-:B------:R-:W-:Y:S03]  /*1b490*/  FFMA.FTZ R178, R167, R133.reuse, -R152.reuse ;  /* 0x00000085a7b27223 */ /* 0x180fe60000010898 */
[----:B------:R-:W-:Y:S01]  /*1b4a0*/  MUFU.EX2 R163, R163 ;  /* 0x000000a300a37308 */ /* 0x000fe20000000800 */
[-CC-:B------:R-:W-:Y:S01]  /*1b4b0*/  FFMA.FTZ R167, R155, R133.reuse, -R152.reuse ;  /* 0x000000859ba77223 */ /* 0x180fe20000010898 */
[-CC-:B------:R-:W-:Y:S01]  /*1b4c0*/  FFMA.FTZ R169, R169, R133.reuse, -R152.reuse ;  /* 0x00000085a9a97223 */ /* 0x180fe20000010898 */
[----:B------:R-:W-:Y:S01]  /*1b4d0*/  FFMA.FTZ R152, R150, R133, -R152 ;  /* 0x0000008596987223 */ /* 0x000fe20000010898 */
[----:B------:R-:W-:Y:S06]  /*1b4e0*/  ISETP.GT.AND P0, PT, R216, R207, PT ;  /* 0x000000cfd800720c */ /* 0x000fec0003f04270 */
        /* <DEDUP_REMOVED lines=316> */
.L_x_7269:
        /* <DEDUP_REMOVED lines=26> */
.L_x_7286:
        /* <DEDUP_REMOVED lines=290> */
.L_x_7281:
[----:B------:R-:W-:Y:S05]  /*1dc70*/  BSYNC B0 ;  /* 0x0000000000007941 */ /* 0x000fea0003800000 */
.L_x_7280:
        /* <DEDUP_REMOVED lines=71> */
[----:B--2---:R-:W-:Y:S05]  /*1e0f0*/  @P6 RET.REL.NODEC R212 `(_ZN5flash24flash_fwd_splitkv_kernelI23Flash_fwd_kernel_traitsILi192ELi64ELi64ELi4ELb0ELb0EN7cutlass10bfloat16_tE19Flash_kernel_traitsILi192ELi64ELi64ELi4ES3_EELb0ELb1ELb0ELb0ELb1ELb1ELb1ELb1EEEvNS_16Flash_fwd_paramsE) ;  /* 0xfffffe1cd4c06950 */ /* 0x004fea0003c3ffff */
        /* <DEDUP_REMOVED lines=10> */
[----:B-1----:R-:W-:Y:S05]  /*1e1a0*/  RET.REL.NODEC R212 `(_ZN5flash24flash_fwd_splitkv_kernelI23Flash_fwd_kernel_traitsILi192ELi64ELi64ELi4ELb0ELb0EN7cutlass10bfloat16_tE19Flash_kernel_traitsILi192ELi64ELi64ELi4ES3_EELb0ELb1ELb0ELb0ELb1ELb1ELb1ELb1EEEvNS_16Flash_fwd_paramsE) ;  /* 0xfffffe1cd4947950 */ /* 0x002fea0003c3ffff */
.L_x_7279:
[----:B------:R-:W-:Y:S01]  /*1e1b0*/  MOV R13, 0x2 ;  /* 0x00000002000d7802 */ /* 0x000fe20000000f00 */
[----:B------:R-:W-:Y:S01]  /*1e1c0*/  IMAD.MOV.U32 R10, RZ, RZ, 0x1f ;  /* 0x0000001fff0a7424 */ /* 0x000fe200078e00ff */
[----:B------:R-:W-:-:S07]  /*1e1d0*/  MOV R12, 0xffffffff ;  /* 0xffffffff000c7802 */ /* 0x000fce0000000f00 */
[----:B-1---5:R-:W-:Y:S05]  /*1e1e0*/  WARPSYNC.COLLECTIVE R12, `(.L_x_7282) ;  /* 0x000000000c087348 */ /* 0x022fea0003c00000 */
[----:B------:R2:W3:Y:S02]  /*1e1f0*/  SHFL.BFLY P0, R16, R231, R13, R10 ;  /* 0x0c00000de7107389 */ /* 0x0004e4000000000a */
[----:B-123-5:R-:W-:Y:S01]  /*1e200*/  ENDCOLLECTIVE ;  /* 0x000000000000791b */ /* 0x02efe20003800000 */
.L_x_7282:
[----:B------:R-:W-:Y:S02]  /*1e210*/  IMAD.MOV.U32 R14, RZ, RZ, R16 ;  /* 0x000000ffff0e7224 */ /* 0x000fe400078e0010 */
[----:B------:R-:W-:Y:S02]  /*1e220*/  IMAD.MOV.U32 R13, RZ, RZ, 0x1 ;  /* 0x00000001ff0d7424 */ /* 0x000fe400078e00ff */
[----:B------:R-:W-:-:S05]  /*1e230*/  FADD.FTZ R14, R14, R231 ;  /* 0x000000e70e0e7221 */ /* 0x000fca0000010000 */
[----:B------:R-:W-:-:S07]  /*1e240*/  MOV R231, R14 ;  /* 0x0000000e00e77202 */ /* 0x000fce0000000f00 */
[----:B------:R-:W-:Y:S05]  /*1e250*/  WARPSYNC.COLLECTIVE R12, `(.L_x_7283) ;  /* 0x000000000c087348 */ /* 0x000fea0003c00000 */
[----:B------:R1:W2:Y:S02]  /*1e260*/  SHFL.BFLY P0, R16, R231, R13, R10 ;  /* 0x0c00000de7107389 */ /* 0x0002a4000000000a */
[----:B-12---:R-:W-:Y:S01]  /*1e270*/  ENDCOLLECTIVE ;  /* 0x000000000000791b */ /* 0x006fe20003800000 */
.L_x_7283:
[----:B------:R-:W-:Y:S01]  /*1e280*/  MOV R231, R229 ;  /* 0x000000e500e77202 */ /* 0x000fe20000000f00 */
[----:B------:R-:W-:Y:S01]  /*1e290*/  IMAD.MOV.U32 R13, RZ, RZ, 0x2 ;  /* 0x00000002ff0d7424 */ /* 0x000fe200078e00ff */
[----:B------:R-:W-:-:S07]  /*1e2a0*/  MOV R11, R16 ;  /* 0x00000010000b7202 */ /* 0x000fce0000000f00 */
[----:B------:R-:W-:Y:S05]  /*1e2b0*/  WARPSYNC.COLLECTIVE R12, `(.L_x_7284) ;  /* 0x000000000c087348 */ /* 0x000fea0003c00000 */
[----:B------:R1:W2:Y:S02]  /*1e2c0*/  SHFL.BFLY P0, R16, R231, R13, R10 ;  /* 0x0c00000de7107389 */ /* 0x0002a4000000000a */
[----:B-12---:R-:W-:Y:S01]  /*1e2d0*/  ENDCOLLECTIVE ;  /* 0x000000000000791b */ /* 0x006fe20003800000 */
.L_x_7284:
[----:B------:R-:W-:Y:S01]  /*1e2e0*/  FADD.FTZ R11, R14, R11 ;  /* 0x0000000b0e0b7221 */ /* 0x000fe20000010000 */
[----:B------:R-:W-:Y:S01]  /*1e2f0*/  FADD.FTZ R15, R16, R229 ;  /* 0x000000e5100f7221 */ /* 0x000fe20000010000 */
[----:B------:R-:W-:-:S04]  /*1e300*/  MOV R13, 0x1 ;  /* 0x00000001000d7802 */ /* 0x000fc80000000f00 */
[----:B------:R-:W-:-:S07]  /*1e310*/  MOV R231, R15 ;  /* 0x0000000f00e77202 */ /* 0x000fce0000000f00 */
[----:B------:R-:W-:Y:S05]  /*1e320*/  WARPSYNC.COLLECTIVE R12, `(.L_x_7285) ;  /* 0x000000000c087348 */ /* 0x000fea0003c00000 */
[----:B------:R1:W2:Y:S02]  /*1e330*/  SHFL.BFLY P0, R16, R231, R13, R10 ;  /* 0x0c00000de7107389 */ /* 0x0002a4000000000a */
[----:B-12---:R-:W-:Y:S01]  /*1e340*/  ENDCOLLECTIVE ;  /* 0x000000000000791b */ /* 0x006fe20003800000 */
.L_x_7285:
[----:B------:R-:W-:Y:S05]  /*1e350*/  BRA `(.L_x_7286) ;  /* 0xffffffe400bc7947 */ /* 0x000fea000383ffff */
.L_x_7287:
        /* <DEDUP_REMOVED lines=10> */
.L_x_7915:


//--------------------- .text._ZN5flash24flash_fwd_splitkv_kernelI23Flash_fwd_kernel_traitsILi192ELi64ELi64ELi4ELb0ELb0EN7cutlass10bfloat16_tE19Flash_kernel_traitsILi192ELi64ELi64ELi4ES3_EELb0ELb1ELb1ELb0ELb0ELb0ELb1ELb1EEEvNS_16Flash_fwd_paramsE --------------------------
	.section	.text._ZN5flash24flash_fwd_splitkv_kernelI23Flash_fwd_kernel_traitsILi192ELi64ELi64ELi4ELb0ELb0EN7cutlass10bfloat16_tE19Flash_kernel_traitsILi192ELi64ELi64ELi4ES3_EELb0ELb1ELb1ELb0ELb0ELb0ELb1ELb1EEEvNS_16Flash_fwd_paramsE,"ax",@progbits
	.align	128
        .global         _ZN5flash24flash_fwd_splitkv_kernelI23Flash_fwd_kernel_traitsILi192ELi64ELi64ELi4ELb0ELb0EN7cutlass10bfloat16_tE19Flash_kernel_traitsILi192ELi64ELi64ELi4ES3_EELb0ELb1ELb1ELb0ELb0ELb0ELb1ELb1EEEvNS_16Flash_fwd_paramsE
        .type           _ZN5flash24flash_fwd_splitkv_kernelI23Flash_fwd_kernel_traitsILi192ELi64ELi64ELi4ELb0ELb0EN7cutlass10bfloat16_tE19Flash_kernel_traitsILi192ELi64ELi64ELi4ES3_EELb0ELb1ELb1ELb0ELb0ELb0ELb1ELb1EEEvNS_16Flash_fwd_paramsE,@function
        .size           _ZN5flash24flash_fwd_splitkv_kernelI23Flash_fwd_kernel_traitsILi192ELi64ELi64ELi4ELb0ELb0EN7cutlass10bfloat16_tE19Flash_kernel_traitsILi192ELi64ELi64ELi4ES3_EELb0ELb1ELb1ELb0ELb0ELb0ELb1ELb1EEEvNS_16Flash_fwd_paramsE,(.L_x_7916 - _ZN5flash24flash_fwd_splitkv_kernelI23Flash_fwd_kernel_traitsILi192ELi64ELi64ELi4ELb0ELb0EN7cutlass10bfloat16_tE19Flash_kernel_traitsILi192ELi64ELi64ELi4ES3_EELb0ELb1ELb1ELb0ELb0ELb0ELb1ELb1EEEvNS_16Flash_fwd_paramsE)
        .other          _ZN5flash24flash_fwd_splitkv_kernelI23Flash_fwd_kernel_traitsILi192ELi64ELi64ELi4ELb0ELb0EN7cutlass10bfloat16_tE19Flash_kernel_traitsILi192ELi64ELi64ELi4ES3_EELb0ELb1ELb1ELb0ELb0ELb0ELb1ELb1EEEvNS_16Flash_fwd_paramsE,@"STO_CUDA_ENTRY STV_DEFAULT"
_ZN5flash24flash_fwd_splitkv_kernelI23Flash_fwd_kernel_traitsILi192ELi64ELi64ELi4ELb0ELb0EN7cutlass10bfloat16_tE19Flash_kernel_traitsILi192ELi64ELi64ELi4ES3_EELb0ELb1ELb1ELb0ELb0ELb0ELb1ELb1EEEvNS_16Flash_fwd_paramsE:
.text._ZN5flash24flash_fwd_splitkv_kernelI23Flash_fwd_kernel_traitsILi192ELi64ELi64ELi4ELb0ELb0EN7cutlass10bfloat16_tE19Flash_kernel_traitsILi192ELi64ELi64ELi4ES3_EELb0ELb1ELb1ELb0ELb0ELb0ELb1ELb1EEEvNS_16Flash_fwd_paramsE:
        /* <DEDUP_REMOVED lines=16> */
[----:B------:R-:W-:Y:S02]  /*0100*/  IMAD.HI.U32 R7, R5, R7, R4 ;  /* 0x0000000705077227 */ /* 0x000fe400078e0004 */
[----:B------:R-:W1:Y:S04]  /*0110*/  LDC R4, c[0x0][0x10] ;  /* 0x00000400ff047b82 */ /* 0x000e680000000800 */
        /* <DEDUP_REMOVED lines=11> */
[----:B------:R-:W-:Y:S05]  /*01d0*/  CALL.REL.NOINC `($_ZN5flash24flash_fwd_splitkv_kernelI23Flash_fwd_kernel_traitsILi192ELi64ELi64ELi4ELb0ELb0EN7cutlass10bfloat16_tE19Flash_kernel_traitsILi192ELi64ELi64ELi4ES3_EELb0ELb1ELb1ELb0ELb0ELb0ELb1ELb1EEEvNS_16Flash_fwd_paramsE$_ZN5flash30compute_attn_1rowblock_splitkvI23Flash_fwd_kernel_traitsILi192ELi64ELi64ELi4ELb0ELb0EN7cutlass10bfloat16_tE19Flash_kernel_traitsILi192ELi64ELi64ELi4ES3_EELb0ELb1ELb1ELb0ELb0ELb0ELb1ELb1ENS_16Flash_fwd_paramsEEEvRKT8_iiiii) ;  /* 0x0000000000087944 */ /* 0x000fea0003c00000 */
[----:B------:R-:W-:Y:S05]  /*01e0*/  BSYNC B4 ;  /* 0x0000000000047941 */ /* 0x000fea0003800000 */
.L_x_7288:
[----:B------:R-:W-:Y:S05]  /*01f0*/  EXIT ;  /* 0x000000000000794d */ /* 0x000fea0003800000 */
        .type           $_ZN5flash24flash_fwd_splitkv_kernelI23Flash_fwd_kernel_traitsILi192ELi64ELi64ELi4ELb0ELb0EN7cutlass10bfloat16_tE19Flash_kernel_traitsILi192ELi64ELi64ELi4ES3_EELb0ELb1ELb1ELb0ELb0ELb0ELb1ELb1EEEvNS_16Flash_fwd_paramsE$_ZN5flash30compute_attn_1rowblock_splitkvI23Flash_fwd_kernel_traitsILi192ELi64ELi64ELi4ELb0ELb0EN7cutlass10bfloat16_tE19Flash_kernel_traitsILi192ELi64ELi64ELi4ES3_EELb0ELb1ELb1ELb0ELb0ELb0ELb1ELb1ENS_16Flash_fwd_paramsEEEvRKT8_iiiii,@function
        .size           $_ZN5flash24flash_fwd_splitkv_kernelI23Flash_fwd_kernel_traitsILi192ELi64ELi64ELi4ELb0ELb0EN7cutlass10bfloat16_tE19Flash_kernel_traitsILi192ELi64ELi64ELi4ES3_EELb0ELb1ELb1ELb0ELb0ELb0ELb1ELb1EEEvNS_16Flash_fwd_paramsE$_ZN5flash30compute_attn_1rowblock_splitkvI23Flash_fwd_kernel_traitsILi192ELi64ELi64ELi4ELb0ELb0EN7cutlass10bfloat16_tE19Flash_kernel_traitsILi192ELi64ELi64ELi4ES3_EELb0ELb1ELb1ELb0ELb0ELb0ELb1ELb1ENS_16Flash_fwd_paramsEEEvRKT8_iiiii,(.L_x_7916 - $_ZN5flash24flash_fwd_splitkv_kernelI23Flash_fwd_kernel_traitsILi192ELi64ELi64ELi4ELb0ELb0EN7cutlass10bfloat16_tE19Flash_kernel_traitsILi192ELi64ELi64ELi4ES3_EELb0ELb1ELb1ELb0ELb0ELb0ELb1ELb1EEEvNS_16Flash_fwd_paramsE$_ZN5flash30compute_attn_1rowblock_splitkvI23Flash_fwd_kernel_traitsILi192ELi64ELi64ELi4ELb0ELb0EN7cutlass10bfloat16_tE19Flash_kernel_traitsILi192ELi64ELi64ELi4ES3_EELb0ELb1ELb1ELb0ELb0ELb0ELb1ELb1ENS_16Flash_fwd_paramsEEEvRKT8_iiiii)
$_ZN5flash24flash_fwd_splitkv_kernelI23Flash_fwd_kernel_traitsILi192ELi64ELi64ELi4ELb0ELb0EN7cutlass10bfloat16_tE19Flash_kernel_traitsILi192ELi64ELi64ELi4ES3_EELb0ELb1ELb1ELb0ELb0ELb0ELb1ELb1EEEvNS_16Flash_fwd_paramsE$_ZN5flash30compute_attn_1rowblock_splitkvI23Flash_fwd_kernel_traitsILi192ELi64ELi64ELi4ELb0ELb0EN7cutlass10bfloat16_tE19Flash_kernel_traitsILi192ELi64ELi64ELi4ES3_EELb0ELb1ELb1ELb0ELb0ELb0ELb1ELb1ENS_16Flash_fwd_paramsEEEvRKT8_iiiii:
        /* <DEDUP_REMOVED lines=27> */
.L_x_7290:
[----:B------:R-:W-:Y:S05]  /*03b0*/  BSYNC B0 ;  /* 0x0000000000007941 */ /* 0x000fea0003800000 */
.L_x_7289:
        /* <DEDUP_REMOVED lines=8> */
.L_x_7292:
[----:B------:R3:W5:Y:S02]  /*0440*/  LD.E R3, desc[UR6][R16.64+0xb8] ;  /* 0x0000b80610037980 */ /* 0x000764000c101900 */
.L_x_7293:
[----:B------:R-:W-:Y:S05]  /*0450*/  BSYNC B0 ;  /* 0x0000000000007941 */ /* 0x000fea0003800000 */
.L_x_7291:
        /* <DEDUP_REMOVED lines=10> */
.L_x_7295:
[----:B------:R-:W2:Y:S01]  /*0500*/  LD.E.64 R2, desc[UR6][R16.64+0x108] ;  /* 0x0001080610027980 */ /* 0x000ea2000c101b00 */
[----:B------:R-:W-:Y:S01]  /*0510*/  BSSY B0, `(.L_x_7297) ;  /* 0x0000006000007945 */ /* 0x000fe20003800000 */
[----:B------:R-:W-:Y:S01]  /*0520*/  IMAD.MOV.U32 R69, RZ, RZ, RZ ;  /* 0x000000ffff457224 */ /* 0x000fe200078e00ff */
[----:B--2---:R-:W-:-:S04]  /*0530*/  ISETP.NE.U32.AND P0, PT, R2, RZ, PT ;  /* 0x000000ff0200720c */ /* 0x004fc80003f05070 */
[----:B------:R-:W-:-:S13]  /*0540*/  ISETP.NE.AND.EX P0, PT, R3, RZ, PT, P0 ;  /* 0x000000ff0300720c */ /* 0x000fda0003f05300 */
[----:B------:R-:W-:Y:S05]  /*0550*/  @!P0 BRA `(.L_x_7298) ;  /* 0x0000000000048947 */ /* 0x000fea0003800000 */
[----:B------:R2:W5:Y:S02]  /*0560*/  LD.E R69, desc[UR6][R16.64+0xbc] ;  /* 0x0000bc0610457980 */ /* 0x000564000c101900 */
.L_x_7298:
[----:B------:R-:W-:Y:S05]  /*0570*/  BSYNC B0 ;  /* 0x0000000000007941 */ /* 0x000fea0003800000 */
.L_x_7297:
[----:B-----5:R-:W-:Y:S02]  /*0580*/  IADD3 R69, R76, R69, RZ ;  /* 0x000000454c457210 */ /* 0x020fe40007ffe0ff */
.L_x_7296:
[----:B------:R-:W-:Y:S05]  /*0590*/  BSYNC B1 ;  /* 0x0000000000017941 */ /* 0x000fea0003800000 */
.L_x_7294:
[----:B------:R-:W-:Y:S01]  /*05a0*/  IMAD.SHL.U32 R73, R207, 0x40, RZ ;  /* 0x00000040cf497824 */ /* 0x000fe200078e00ff */
[----:B------:R-:W-:Y:S01]  /*05b0*/  MOV R2, R206 ;  /* 0x000000ce00027202 */ /* 0x000fe20000000f00 */
[----:B------:R-:W-:-:S03]  /*05c0*/  IMAD.MOV.U32 R3, RZ, RZ, 0x0 ;  /* 0x00000000ff037424 */ /* 0x000fc600078e00ff */
[----:B------:R-:W-:-:S13]  /*05d0*/  ISETP.GT.AND P0, PT, R208, R73, PT ;  /* 0x00000049d000720c */ /* 0x000fda0003f04270 */
[----:B-123--:R-:W-:Y:S05]  /*05e0*/  @!P0 RET.REL.NODEC R2 `(_ZN5flash24flash_fwd_splitkv_kernelI23Flash_fwd_kernel_traitsILi192ELi64ELi64ELi4ELb0ELb0EN7cutlass10bfloat16_tE19Flash_kernel_traitsILi192ELi64ELi64ELi4ES3_EELb0ELb1ELb1ELb0ELb0ELb0ELb1ELb1EEEvNS_16Flash_fwd_paramsE) ;  /* 0xfffffff802848950 */ /* 0x00efea0003c3ffff */
        /* <DEDUP_REMOVED lines=63> */
[----:B------:R-:W-:Y:S02]  /*09e0*/  LOP3.LUT R9, R4, 0xfffffff0, RZ, 0xc0, !PT ;  /* 0xfffffff004097812 */ /* 0x000fe400078ec0ff */
[----:B------:R-:W-:-:S03]  /*09f0*/  SHF.R.S32.HI R4, RZ, 0x4, R4 ;  /* 0x00000004ff047819 */ /* 0x000fc60000011404 */
[----:B------:R-:W-:-:S04]  /*0a00*/  IMAD.IADD R9, R72, 0x1, -R9 ;  /* 0x0000000148097824 */ /* 0x000fc800078e0a09 */
[C---:B------:R-:W-:Y:S01]  /*0a10*/  IMAD.SHL.U32 R12, R9.reuse, 0x4, RZ ;  /* 0x00000004090c7824 */ /* 0x040fe200078e00ff */
[----:B------:R-:W-:-:S04]  /*0a20*/  ISETP.NE.AND P6, PT, R9, RZ, PT ;  /* 0x000000ff0900720c */ /* 0x000fc80003fc5270 */
[----:B------:R-:W-:-:S03]  /*0a30*/  SHF.R.S32.HI R13, RZ, 0x1f, R12 ;  /* 0x0000001fff0d7819 */ /* 0x000fc6000001140c */
[----:B------:R-:W-:-:S04]  /*0a40*/  IMAD.WIDE R14, R4, 0xc0, R12 ;  /* 0x000000c0040e7825 */ /* 0x000fc800078e020c */
        /* <DEDUP_REMOVED lines=13> */
[----:B------:R-:W-:Y:S01]  /*0b20*/  ISETP.GE.OR P4, PT, R2, R73, P6 ;  /* 0x000000490200720c */ /* 0x000fe20003786670 */
[C---:B------:R-:W-:Y:S01]  /*0b30*/  VIADD R2, R4.reuse, 0x18 ;  /* 0x0000001804027836 */ /* 0x040fe20000000000 */
[----:B------:R-:W-:Y:S01]  /*0b40*/  LEA.HI.X R7, R5, R7, R0, 0x2, P1 ;  /* 0x0000000705077211 */ /* 0x000fe200008f1400 */
[C---:B------:R-:W-:Y:S01]  /*0b50*/  VIADD R0, R4.reuse, 0x10 ;  /* 0x0000001004007836 */ /* 0x040fe20000000000 */
[----:B------:R-:W-:Y:S01]  /*0b60*/  LEA.HI.X.SX32 R9, R4, R9, 0x1, P0 ;  /* 0x0000000904097211 */ /* 0x000fe200000f0eff */
[----:B------:R-:W-:Y:S01]  /*0b70*/  VIADD R5, R12, 0x40 ;  /* 0x000000400c057836 */ /* 0x000fe20000000000 */
[----:B------:R-:W-:-:S02]  /*0b80*/  LEA R10, P1, R3, R10, 0x2 ;  /* 0x0000000a030a7211 */ /* 0x000fc400078210ff */
[----:B------:R-:W-:Y:S02]  /*0b90*/  ISETP.GE.AND P0, PT, R0, R73, PT ;  /* 0x000000490000720c */ /* 0x000fe40003f06270 */
[----:B------:R-:W-:Y:S01]  /*0ba0*/  LEA.HI.X R11, R3, R11, R9, 0x2, P1 ;  /* 0x0000000b030b7211 */ /* 0x000fe200008f1409 */
[----:B------:R-:W-:Y:S01]  /*0bb0*/  VIADD R3, R12, 0x80 ;  /* 0x000000800c037836 */ /* 0x000fe20000000000 */
[-C--:B------:R-:W-:Y:S02]  /*0bc0*/  ISETP.GE.OR P3, PT, R0, R73.reuse, P6 ;  /* 0x000000490000720c */ /* 0x080fe40003766670 */
        /* <DEDUP_REMOVED lines=8> */
.L_x_7301:
[----:B------:R-:W-:Y:S05]  /*0c50*/  BSYNC B0 ;  /* 0x0000000000007941 */ /* 0x000fea0003800000 */
.L_x_7300:
        /* <DEDUP_REMOVED lines=10> */
.L_x_7303:
[----:B------:R-:W-:Y:S05]  /*0d00*/  BSYNC B0 ;  /* 0x0000000000007941 */ /* 0x000fea0003800000 */
.L_x_7302:
        /* <DEDUP_REMOVED lines=10> */
.L_x_7305:
[----:B------:R-:W-:Y:S05]  /*0db0*/  BSYNC B0 ;  /* 0x0000000000007941 */ /* 0x000fea0003800000 */
.L_x_7304:
        /* <DEDUP_REMOVED lines=10> */
.L_x_7307:
[----:B------:R-:W-:Y:S05]  /*0e60*/  BSYNC B0 ;  /* 0x0000000000007941 */ /* 0x000fea0003800000 */
.L_x_7306:
        /* <DEDUP_REMOVED lines=9> */
.L_x_7309:
[----:B------:R-:W-:Y:S05]  /*0f00*/  BSYNC B0 ;  /* 0x0000000000007941 */ /* 0x000fea0003800000 */
.L_x_7308:
        /* <DEDUP_REMOVED lines=10> */
.L_x_7311:
[----:B------:R-:W-:Y:S05]  /*0fb0*/  BSYNC B0 ;  /* 0x0000000000007941 */ /* 0x000fea0003800000 */
.L_x_7310:
        /* <DEDUP_REMOVED lines=9> */
.L_x_7313:
[----:B------:R-:W-:Y:S05]  /*1050*/  BSYNC B0 ;  /* 0x0000000000007941 */ /* 0x000fea0003800000 */
.L_x_7312:
        /* <DEDUP_REMOVED lines=10> */
.L_x_7315:
[----:B------:R-:W-:Y:S05]  /*1100*/  BSYNC B0 ;  /* 0x0000000000007941 */ /* 0x000fea0003800000 */
.L_x_7314:
[----:B------:R-:W-:Y:S01]  /*1110*/  @!P5 ST.E desc[UR6][R10.64], R9 ;  /* 0x000000090a00d985 */ /* 0x000fe2000c101906 */
[-C--:B------:R-:W-:Y:S01]  /*1120*/  ISETP.GE.OR P0, PT, R2, R73.reuse, P6 ;  /* 0x000000490200720c */ /* 0x080fe20003706670 */
[----:B------:R-:W-:Y:S01]  /*1130*/  @!P4 IMAD.MOV.U32 R17, RZ, RZ, -0x800000 ;  /* 0xff800000ff11c424 */ /* 0x000fe200078e00ff */
[-C--:B------:R-:W-:Y:S01]  /*1140*/  ISETP.GE.OR P5, PT, R0, R73.reuse, P6 ;  /* 0x000000490000720c */ /* 0x080fe200037a6670 */
[----:B------:R-:W-:Y:S01]  /*1150*/  @!P3 IMAD.MOV.U32 R15, RZ, RZ, -0x800000 ;  /* 0xff800000ff0fb424 */ /* 0x000fe200078e00ff */
[----:B------:R-:W-:Y:S01]  /*1160*/  ISETP.GE.OR P6, PT, R4, R73, P6 ;  /* 0x000000490400720c */ /* 0x000fe200037c6670 */
[----:B-1234-:R-:W-:Y:S01]  /*1170*/  @!P1 IMAD.MOV.U32 R7, RZ, RZ, -0x800000 ;  /* 0xff800000ff079424 */ /* 0x01efe200078e00ff */
[----:B------:R-:W-:Y:S01]  /*1180*/  @!P2 MOV R13, 0xff800000 ;  /* 0xff800000000da802 */ /* 0x000fe20000000f00 */
[----:B------:R-:W-:Y:S01]  /*1190*/  @!P4 ST.E desc[UR6][R10.64+0x20], R17 ;  /* 0x000020110a00c985 */ /* 0x000fe2000c101906 */
[----:B------:R-:W-:-:S03]  /*11a0*/  MOV R207, 0x0 ;  /* 0x0000000000cf7802 */ /* 0x000fc60000000f00 */
[----:B------:R-:W-:Y:S02]  /*11b0*/  @!P3 ST.E desc[UR6][R10.64+0x40], R15 ;  /* 0x0000400f0a00b985 */ /* 0x000fe4000c101906 */
[----:B------:R-:W-:Y:S02]  /*11c0*/  @!P0 MOV R5, 0xff800000 ;  /* 0xff80000000058802 */ /* 0x000fe40000000f00 */
[----:B------:R-:W-:Y:S01]  /*11d0*/  @!P5 IMAD.MOV.U32 R3, RZ, RZ, -0x800000 ;  /* 0xff800000ff03d424 */ /* 0x000fe200078e00ff */
[----:B------:R-:W-:Y:S04]  /*11e0*/  @!P2 ST.E desc[UR6][R10.64+0x60], R13 ;  /* 0x0000600d0a00a985 */ /* 0x000fe8000c101906 */
[----:B------:R-:W-:Y:S04]  /*11f0*/  @!P1 ST.E desc[UR6][R10.64+0x80], R7 ;  /* 0x000080070a009985 */ /* 0x000fe8000c101906 */
[----:B------:R-:W-:Y:S04]  /*1200*/  @!P0 ST.E desc[UR6][R10.64+0xa0], R5 ;  /* 0x0000a0050a008985 */ /* 0x000fe8000c101906 */
[----:B------:R1:W-:Y:S02]  /*1210*/  @!P5 ST.E desc[UR6][R10.64+0xc0], R3 ;  /* 0x0000c0030a00d985 */ /* 0x0003e4000c101906 */
[----:B-1---5:R-:W-:Y:S05]  /*1220*/  @P6 RET.REL.NODEC R206 `(_ZN5flash24flash_fwd_splitkv_kernelI23Flash_fwd_kernel_traitsILi192ELi64ELi64ELi4ELb0ELb0EN7cutlass10bfloat16_tE19Flash_kernel_traitsILi192ELi64ELi64ELi4ES3_EELb0ELb1ELb1ELb0ELb0ELb0ELb1ELb1EEEvNS_16Flash_fwd_paramsE) ;  /* 0xffffffecce746950 */ /* 0x022fea0003c3ffff */
[----:B------:R-:W-:Y:S02]  /*1230*/  MOV R3, 0xff800000 ;  /* 0xff80000000037802 */ /* 0x000fe40000000f00 */
[----:B------:R-:W-:-:S03]  /*1240*/  MOV R207, 0x0 ;  /* 0x0000000000cf7802 */ /* 0x000fc60000000f00 */
[----:B------:R1:W-:Y:S02]  /*1250*/  ST.E desc[UR6][R10.64+0xe0], R3 ;  /* 0x0000e0030a007985 */ /* 0x0003e4000c101906 */
[----:B-1----:R-:W-:Y:S05]  /*1260*/  RET.REL.NODEC R206 `(_ZN5flash24flash_fwd_splitkv_kernelI23Flash_fwd_kernel_traitsILi192ELi64ELi64ELi4ELb0ELb0EN7cutlass10bfloat16_tE19Flash_kernel_traitsILi192ELi64ELi64ELi4ES3_EELb0ELb1ELb1ELb0ELb0ELb0ELb1ELb1EEEvNS_16Flash_fwd_paramsE) ;  /* 0xffffffecce647950 */ /* 0x002fea0003c3ffff */
.L_x_7299:
        /* <DEDUP_REMOVED lines=72> */
[----:B------:R-:W-:Y:S02]  /*16f0*/  LOP3.LUT R6, R210, R3, RZ, 0x3c, !PT ;  /* 0x00000003d2067212 */ /* 0x000fe400078e3cff */
[----:B------:R-:W-:-:S09]  /*1700*/  IADD3 R15, -R15, RZ, RZ ;  /* 0x000000ff0f0f7210 */ /* 0x000fd20007ffe1ff */
[----:B------:R-:W-:Y:S01]  /*1710*/  @!P2 IMAD.IADD R0, R0, 0x1, -R7 ;  /* 0x000000010000a824 */ /* 0x000fe200078e0a07 */
[----:B------:R-:W-:-:S04]  /*1720*/  ISETP.GE.AND P0, PT, R6, RZ, PT ;  /* 0x000000ff0600720c */ /* 0x000fc80003f06270 */
[----:B------:R-:W-:Y:S01]  /*1730*/  ISETP.GE.U32.AND P3, PT, R0, R7, PT ;  /* 0x000000070000720c */ /* 0x000fe20003f66070 */
[----:B------:R-:W-:Y:S01]  /*1740*/  @!P2 VIADD R13, R13, 0x1 ;  /* 0x000000010d0da836 */ /* 0x000fe20000000000 */
[----:B------:R-:W-:Y:S01]  /*1750*/  ISETP.NE.AND P2, PT, R3, RZ, PT ;  /* 0x000000ff0300720c */ /* 0x000fe20003f45270 */
[----:B------:R-:W-:-:S04]  /*1760*/  IMAD R4, R4, R15, R5 ;  /* 0x0000000f04047224 */ /* 0x000fc800078e0205 */
[----:B----4-:R-:W-:Y:S01]  /*1770*/  IMAD R6, R65, R4, RZ ;  /* 0x0000000441067224 */ /* 0x010fe200078e02ff */
[----:B------:R-:W-:-:S05]  /*1780*/  SHF.R.S32.HI R29, RZ, 0x1f, R4 ;  /* 0x0000001fff1d7819 */ /* 0x000fca0000011404 */
[----:B------:R-:W-:Y:S01]  /*1790*/  @P3 IADD3 R13, R13, 0x1, RZ ;  /* 0x000000010d0d3810 */ /* 0x000fe20007ffe0ff */
[----:B------:R-:W-:-:S03]  /*17a0*/  IMAD R6, R64, R29, R6 ;  /* 0x0000001d40067224 */ /* 0x000fc600078e0206 */
        /* <DEDUP_REMOVED lines=9> */
[-C--:B------:R-:W-:Y:S02]  /*1840*/  IMAD R3, R9, R2.reuse, RZ ;  /* 0x0000000209037224 */ /* 0x080fe400078e02ff */
[----:B------:R-:W-:Y:S02]  /*1850*/  IMAD.IADD R15, R15, 0x1, R6 ;  /* 0x000000010f0f7824 */ /* 0x000fe400078e0206 */
[----:B------:R-:W-:Y:S02]  /*1860*/  IMAD R7, R19, R13, RZ ;  /* 0x0000000d13077224 */ /* 0x000fe400078e02ff */
        /* <DEDUP_REMOVED lines=9> */
.L_x_7317:
        /* <DEDUP_REMOVED lines=9> */
[----:B------:R-:W-:-:S02]  /*1990*/  @P4 IADD3 R6, R12, R13, RZ ;  /* 0x0000000d0c064210 */ /* 0x000fc40007ffe0ff */
        /* <DEDUP_REMOVED lines=18> */
[----:B-----5:R-:W-:-:S03]  /*1ac0*/  @!P4 SHF.R.S32.HI R5, RZ, 0x1f, R10 ;  /* 0x0000001fff05c819 */ /* 0x020fc6000001140a */
[----:B------:R-:W-:Y:S02]  /*1ad0*/  @!P4 IMAD.IADD R23, R23, 0x1, R4 ;  /* 0x000000011717c824 */ /* 0x000fe400078e0204 */
[----:B------:R-:W-:Y:S02]  /*1ae0*/  @!P0 IMAD.IADD R0, R0, 0x1, -R3 ;  /* 0x0000000100008824 */ /* 0x000fe400078e0a03 */
[----:B----4-:R-:W-:Y:S02]  /*1af0*/  @!P4 IMAD R4, R21, R10, RZ ;  /* 0x0000000a1504c224 */ /* 0x010fe400078e02ff */
[-C--:B------:R-:W-:Y:S01]  /*1b00*/  @P4 IMAD R9, R65, R6.reuse, RZ ;  /* 0x0000000641094224 */ /* 0x080fe200078e02ff */
[----:B------:R-:W-:Y:S01]  /*1b10*/  ISETP.GE.U32.AND P3, PT, R0, R3, PT ;  /* 0x000000030000720c */ /* 0x000fe20003f66070 */
[----:B------:R-:W-:-:S04]  /*1b20*/  @P4 IMAD.WIDE.U32 R24, R64, R6, RZ ;  /* 0x0000000640184225 */ /* 0x000fc800078e00ff */
[----:B------:R-:W-:Y:S01]  /*1b30*/  @!P4 IMAD R4, R20, R5, R4 ;  /* 0x000000051404c224 */ /* 0x000fe200078e0204 */
[----:B------:R-:W-:Y:S01]  /*1b40*/  LEA R5, R134, 0xffffffc0, 0x6 ;  /* 0xffffffc086057811 */ /* 0x000fe200078e30ff */
[----:B------:R-:W-:Y:S01]  /*1b50*/  @!P4 IMAD.WIDE.U32 R20, R20, R10, R22 ;  /* 0x0000000a1414c225 */ /* 0x000fe200078e0016 */
[----:B------:R-:W-:Y:S02]  /*1b60*/  @P4 IADD3 R9, R25, R9, RZ ;  /* 0x0000000919094210 */ /* 0x000fe40007ffe0ff */
[----:B------:R-:W-:Y:S02]  /*1b70*/  @P4 MOV R8, R24 ;  /* 0x0000001800084202 */ /* 0x000fe40000000f00 */
[----:B------:R-:W-:Y:S01]  /*1b80*/  LOP3.LUT R0, R210, R7, RZ, 0x3c, !PT ;  /* 0x00000007d2007212 */ /* 0x000fe200078e3cff */
[----:B------:R-:W-:Y:S01]  /*1b90*/  IMAD R6, R65, R5, RZ ;  /* 0x0000000541067224 */ /* 0x000fe200078e02ff */
[----:B------:R-:W-:Y:S02]  /*1ba0*/  @!P4 IADD3 R9, R21, R4, RZ ;  /* 0x000000041509c210 */ /* 0x000fe40007ffe0ff */
[----:B------:R-:W-:-:S02]  /*1bb0*/  @!P4 MOV R8, R20 ;  /* 0x000000140008c202 */ /* 0x000fc40000000f00 */
[----:B------:R-:W-:Y:S01]  /*1bc0*/  SHF.R.S32.HI R29, RZ, 0x1f, R5 ;  /* 0x0000001fff1d7819 */ /* 0x000fe20000011405 */
[----:B------:R-:W-:Y:S01]  /*1bd0*/  @!P0 VIADD R2, R2, 0x1 ;  /* 0x0000000102028836 */ /* 0x000fe20000000000 */
[----:B------:R-:W-:Y:S01]  /*1be0*/  ISETP.GE.AND P2, PT, R0, RZ, PT ;  /* 0x000000ff0000720c */ /* 0x000fe20003f46270 */
[----:B------:R-:W-:Y:S01]  /*1bf0*/  IMAD.WIDE.U32 R20, R64, R5, R8 ;  /* 0x0000000540147225 */ /* 0x000fe200078e0008 */
[----:B------:R-:W-:Y:S02]  /*1c00*/  ISETP.NE.AND P0, PT, R7, RZ, PT ;  /* 0x000000ff0700720c */ /* 0x000fe40003f05270 */
[----:B------:R-:W-:Y:S01]  /*1c10*/  @!P4 SHF.R.S32.HI R3, RZ, 0x1f, R12 ;  /* 0x0000001fff03c819 */ /* 0x000fe2000001140c */
[----:B------:R-:W-:Y:S01]  /*1c20*/  IMAD R6, R29, R64, R6 ;  /* 0x000000401d067224 */ /* 0x000fe200078e0206 */
[----:B------:R-:W-:Y:S01]  /*1c30*/  @P3 IADD3 R2, R2, 0x1, RZ ;  /* 0x0000000102023810 */ /* 0x000fe20007ffe0ff */
[-C--:B------:R-:W-:Y:S02]  /*1c40*/  @!P4 IMAD R4, R67, R12.reuse, RZ ;  /* 0x0000000c4304c224 */ /* 0x080fe400078e02ff */
[----:B------:R-:W-:Y:S01]  /*1c50*/  @!P4 IMAD.WIDE.U32 R22, R66, R12, RZ ;  /* 0x0000000c4216c225 */ /* 0x000fe200078e00ff */
[----:B------:R-:W-:-:S02]  /*1c60*/  IADD3 R21, R21, R6, RZ ;  /* 0x0000000615157210 */ /* 0x000fc40007ffe0ff */
[----:B------:R-:W-:Y:S01]  /*1c70*/  MOV R6, R2 ;  /* 0x0000000200067202 */ /* 0x000fe20000000f00 */
[----:B------:R-:W-:Y:S01]  /*1c80*/  @!P4 IMAD R3, R3, R66, R4 ;  /* 0x000000420303c224 */ /* 0x000fe200078e0204 */
[----:B------:R-:W-:Y:S01]  /*1c90*/  @P4 IADD3 R12, R12, R13, RZ ;  /* 0x0000000d0c0c4210 */ /* 0x000fe20007ffe0ff */
[----:B------:R-:W-:Y:S02]  /*1ca0*/  @!P4 IMAD R0, R19, R10, RZ ;  /* 0x0000000a1300c224 */ /* 0x000fe400078e02ff */
[----:B------:R-:W-:Y:S01]  /*1cb0*/  @!P4 IMAD.IADD R23, R23, 0x1, R3 ;  /* 0x000000011717c824 */ /* 0x000fe200078e0203 */
[----:B------:R-:W-:Y:S01]  /*1cc0*/  @!P4 SHF.R.S32.HI R3, RZ, 0x1f, R10 ;  /* 0x0000001fff03c819 */ /* 0x000fe2000001140a */
[----:B------:R-:W-:Y:S01]  /*1cd0*/  @!P2 IMAD.MOV R6, RZ, RZ, -R6 ;  /* 0x000000ffff06a224 */ /* 0x000fe200078e0a06 */
[----:B------:R-:W-:Y:S01]  /*1ce0*/  @!P0 LOP3.LUT R6, RZ, R7, RZ, 0x33, !PT ;  /* 0x00000007ff068212 */ /* 0x000fe200078e33ff */
[-C--:B------:R-:W-:Y:S02]  /*1cf0*/  @P4 IMAD R9, R67, R12.reuse, RZ ;  /* 0x0000000c43094224 */ /* 0x080fe400078e02ff */
[----:B------:R-:W-:Y:S01]  /*1d00*/  @P4 IMAD.WIDE.U32 R24, R66, R12, RZ ;  /* 0x0000000c42184225 */ /* 0x000fe200078e00ff */
[----:B------:R-:W-:-:S03]  /*1d10*/  SHF.R.S32.HI R12, RZ, 0x1f, R6 ;  /* 0x0000001fff0c7819 */ /* 0x000fc60000011406 */
[C---:B------:R-:W-:Y:S02]  /*1d20*/  @!P4 IMAD R0, R18.reuse, R3, R0 ;  /* 0x000000031200c224 */ /* 0x040fe400078e0200 */
[----:B------:R-:W-:Y:S02]  /*1d30*/  IMAD R3, R15, R6, RZ ;  /* 0x000000060f037224 */ /* 0x000fe400078e02ff */
        /* <DEDUP_REMOVED lines=11> */
.L_x_7318:
[----:B------:R-:W-:Y:S05]  /*1df0*/  BSYNC B0 ;  /* 0x0000000000007941 */ /* 0x000fea0003800000 */
.L_x_7316:
        /* <DEDUP_REMOVED lines=41> */
[----:B------:R-:W-:-:S02]  /*2090*/  IMAD.SHL.U32 R9, R68, 0x8, RZ ;  /* 0x0000000844097824 */ /* 0x000fc400078e00ff */
[----:B------:R-:W-:Y:S01]  /*20a0*/  IMAD R7, R27, R13, RZ ;  /* 0x0000000d1b077224 */ /* 0x000fe200078e02ff */
[----:B------:R-:W-:Y:S01]  /*20b0*/  LOP3.LUT R6, R6, 0x1c0, RZ, 0xc0, !PT ;  /* 0x000001c006067812 */ /* 0x000fe200078ec0ff */
[----:B------:R-:W-:Y:S01]  /*20c0*/  IMAD.IADD R29, R29, 0x1, R2 ;  /* 0x000000011d1d7824 */ /* 0x000fe200078e0202 */
[----:B------:R-:W-:Y:S01]  /*20d0*/  SHF.R.S32.HI R70, RZ, 0x1f, R209 ;  /* 0x0000001fff467819 */ /* 0x000fe200000114d1 */
[----:B------:R-:W-:Y:S01]  /*20e0*/  IMAD R2, R12, R26, R7 ;  /* 0x0000001a0c027224 */ /* 0x000fe200078e0207 */
[----:B------:R-:W-:Y:S02]  /*20f0*/  LOP3.LUT R9, R6, 0x8, R9, 0xf8, !PT ;  /* 0x0000000806097812 */ /* 0x000fe400078ef809 */
[----:B------:R-:W-:-:S04]  /*2100*/  SHF.R.U32.HI R6, RZ, 0x3, R6 ;  /* 0x00000003ff067819 */ /* 0x000fc80000011606 */
[----:B------:R-:W-:Y:S01]  /*2110*/  LOP3.LUT R9, R9, R6, RZ, 0x3c, !PT ;  /* 0x0000000609097212 */ /* 0x000fe200078e3cff */
[----:B------:R-:W-:Y:S01]  /*2120*/  IMAD.SHL.U32 R54, R10, 0x40, RZ ;  /* 0x000000400a367824 */ /* 0x000fe200078e00ff */
[----:B------:R-:W-:Y:S01]  /*2130*/  SHF.R.S32.HI R163, RZ, 0x1f, R210 ;  /* 0x0000001fffa37819 */ /* 0x000fe200000114d2 */
[----:B------:R-:W-:Y:S01]  /*2140*/  IMAD.WIDE.U32 R26, R13, R26, R28 ;  /* 0x0000001a0d1a7225 */ /* 0x000fe200078e001c */
[----:B------:R-:W-:Y:S02]  /*2150*/  SHF.R.S32.HI R157, RZ, 0x1f, R156 ;  /* 0x0000001fff9d7819 */ /* 0x000fe4000001149c */
[----:B------:R-:W-:Y:S01]  /*2160*/  LOP3.LUT R54, R9, 0xfffffe00, R54, 0xf8, !PT ;  /* 0xfffffe0009367812 */ /* 0x000fe200078ef836 */
[----:B------:R-:W-:Y:S02]  /*2170*/  IMAD.IADD R27, R27, 0x1, R2 ;  /* 0x000000011b1b7824 */ /* 0x000fe400078e0202 */
[----:B------:R-:W-:-:S04]  /*2180*/  IMAD R161, R67, R156, RZ ;  /* 0x0000009c43a17224 */ /* 0x000fc800078e02ff */
[----:B------:R-:W-:Y:S02]  /*2190*/  IMAD R161, R157, R66, R161 ;  /* 0x000000429da17224 */ /* 0x000fe400078e02a1 */
[----:B------:R-:W-:Y:S02]  /*21a0*/  VIADD R10, R14, 0x80 ;  /* 0x000000800e0a7836 */ /* 0x000fe40000000000 */
[----:B------:R-:W-:-:S04]  /*21b0*/  IMAD.WIDE R168, R207, 0x40, R156 ;  /* 0x00000040cfa87825 */ /* 0x000fc800078e029c */
[----:B------:R-:W-:Y:S01]  /*21c0*/  IMAD R165, R65, R156, RZ ;  /* 0x0000009c41a57224 */ /* 0x000fe200078e02ff */
[----:B------:R-:W-:-:S03]  /*21d0*/  LEA.HI R71, R71, R72, RZ, 0x5 ;  /* 0x0000004847477211 */ /* 0x000fc600078f28ff */
[----:B------:R-:W-:Y:S01]  /*21e0*/  IMAD R165, R157, R64, R165 ;  /* 0x000000409da57224 */ /* 0x000fe200078e02a5 */
[C---:B------:R-:W-:Y:S01]  /*21f0*/  LOP3.LUT P5, RZ, R8.reuse, 0x4, RZ, 0xc0, !PT ;  /* 0x0000000408ff7812 */ /* 0x040fe200078ac0ff */
[----:B------:R-:W-:Y:S01]  /*2200*/  IMAD.MOV.U32 R57, RZ, RZ, 0x10 ;  /* 0x00000010ff397424 */ /* 0x000fe200078e00ff */
[----:B------:R-:W-:Y:S01]  /*2210*/  LOP3.LUT P4, RZ, R8, 0x2, RZ, 0xc0, !PT ;  /* 0x0000000208ff7812 */ /* 0x000fe2000788c0ff */
        /* <DEDUP_REMOVED lines=16> */
[----:B------:R-:W-:Y:S02]  /*2320*/  @!P2 IMAD.IADD R7, R25, 0x1, R6 ;  /* 0x000000011907a824 */ /* 0x000fe400078e0206 */
[C---:B------:R-:W-:Y:S01]  /*2330*/  VIADD R11, R14.reuse, 0x40 ;  /* 0x000000400e0b7836 */ /* 0x040fe20000000000 */
[----:B------:R-:W-:Y:S01]  /*2340*/  IADD3 R6, P0, R14, R4, RZ ;  /* 0x000000040e067210 */ /* 0x000fe20007f1e0ff */
[----:B------:R-:W-:-:S04]  /*2350*/  IMAD R9, R23, R210, RZ ;  /* 0x000000d217097224 */ /* 0x000fc800078e02ff */
[----:B------:R-:W-:Y:S01]  /*2360*/  IMAD.X R7, R15, 0x1, R7, P0 ;  /* 0x000000010f077824 */ /* 0x000fe200000e0607 */
[----:B----4-:R-:W-:Y:S01]  /*2370*/  ISETP.GE.AND P0, PT, R11, R79, PT ;  /* 0x0000004f0b00720c */ /* 0x010fe20003f06270 */
[----:B------:R-:W-:Y:S02]  /*2380*/  IMAD R2, R22, R163, R9 ;  /* 0x000000a316027224 */ /* 0x000fe400078e0209 */
[----:B------:R-:W-:Y:S01]  /*2390*/  IMAD.WIDE.U32 R22, R210, R22, R6 ;  /* 0x00000016d2167225 */ /* 0x000fe200078e0006 */
[----:B------:R-:W-:Y:S02]  /*23a0*/  SEL R4, RZ, 0xffffffff, P0 ;  /* 0xffffffffff047807 */ /* 0x000fe40000000000 */
[----:B------:R-:W-:Y:S01]  /*23b0*/  ISETP.GE.AND P3, PT, R14, R79, PT ;  /* 0x0000004f0e00720c */ /* 0x000fe20003f66270 */
[----:B------:R-:W-:-:S04]  /*23c0*/  IMAD.WIDE.U32 R6, R156, R66, R26 ;  /* 0x000000429c067225 */ /* 0x000fc800078e001a */
[----:B------:R-:W-:Y:S01]  /*23d0*/  IMAD.IADD R161, R7, 0x1, R161 ;  /* 0x0000000107a17824 */ /* 0x000fe200078e02a1 */
[----:B------:R-:W-:Y:S01]  /*23e0*/  SEL R7, RZ, 0x1, P3 ;  /* 0x00000001ff077807 */ /* 0x000fe20001800000 */
[----:B------:R-:W-:-:S05]  /*23f0*/  IMAD.SHL.U32 R4, R4, 0x2, RZ ;  /* 0x0000000204047824 */ /* 0x000fca00078e00ff */
[----:B------:R-:W-:Y:S02]  /*2400*/  LOP3.LUT R4, R4, 0x2, R7, 0xe2, !PT ;  /* 0x0000000204047812 */ /* 0x000fe400078ee207 */
[----:B------:R-:W-:-:S04]  /*2410*/  SHF.R.S32.HI R7, RZ, 0x1f, R76 ;  /* 0x0000001fff077819 */ /* 0x000fc8000001144c */
[----:B------:R-:W-:Y:S02]  /*2420*/  LEA.HI R96, R7, R76, RZ, 0x6 ;  /* 0x0000004c07607211 */ /* 0x000fe400078f30ff */
[C---:B------:R-:W-:Y:S02]  /*2430*/  LEA R160, P0, R6.reuse, R18, 0x1 ;  /* 0x0000001206a07211 */ /* 0x040fe400078008ff */
[----:B------:R-:W-:Y:S02]  /*2440*/  SHF.R.S32.HI R96, RZ, 0x6, R96 ;  /* 0x00000006ff607819 */ /* 0x000fe40000011460 */
[----:B------:R-:W-:Y:S02]  /*2450*/  LEA.HI.X R161, R6, R19, R161, 0x1, P0 ;  /* 0x0000001306a17211 */ /* 0x000fe400000f0ca1 */
[----:B------:R-:W-:Y:S02]  /*2460*/  VIMNMX R96, R203, R96, !PT ;  /* 0x00000060cb607248 */ /* 0x000fe40007fe0100 */
[----:B------:R-:W-:Y:S01]  /*2470*/  IADD3 R158, P0, R14, R0, RZ ;  /* 0x000000000e9e7210 */ /* 0x000fe20007f1e0ff */
[----:B------:R-:W-:Y:S01]  /*2480*/  @!P1 IMAD.MOV.U32 R20, RZ, RZ, RZ ;  /* 0x000000ffff149224 */ /* 0x000fe200078e00ff */
[----:B------:R-:W-:-:S03]  /*2490*/  ISETP.GT.AND P1, PT, R134, R96, PT ;  /* 0x000000608600720c */ /* 0x000fc60003f24270 */
[----:B------:R-:W-:Y:S01]  /*24a0*/  IMAD.X R159, R15, 0x1, R3, P0 ;  /* 0x000000010f9f7824 */ /* 0x000fe200000e0603 */
[----:B------:R-:W-:Y:S01]  /*24b0*/  ISETP.GE.AND P2, PT, R10, R79, PT ;  /* 0x0000004f0a00720c */ /* 0x000fe20003f46270 */
[----:B------:R-:W-:Y:S02]  /*24c0*/  IMAD R171, R169, R172, RZ ;  /* 0x000000aca9ab7224 */ /* 0x000fe400078e02ff */
[----:B------:R-:W-:Y:S01]  /*24d0*/  IMAD.WIDE.U32 R158, R156, R64, R158 ;  /* 0x000000409c9e7225 */ /* 0x000fe200078e009e */
[----:B------:R-:W-:-:S03]  /*24e0*/  LOP3.LUT R3, R71, 0xffffffe0, RZ, 0xc0, !PT ;  /* 0xffffffe047037812 */ /* 0x000fc600078ec0ff */
[----:B------:R-:W-:Y:S01]  /*24f0*/  IMAD.IADD R23, R23, 0x1, R2 ;  /* 0x0000000117177824 */ /* 0x000fe200078e0202 */
[----:B------:R-:W-:Y:S01]  /*2500*/  SEL R75, RZ, 0x4, P2 ;  /* 0x00000004ff4b7807 */ /* 0x000fe20001000000 */
[----:B------:R-:W-:Y:S01]  /*2510*/  IMAD R171, R168, R173, R171 ;  /* 0x000000ada8ab7224 */ /* 0x000fe200078e02ab */
[----:B------:R-:W-:Y:S01]  /*2520*/  LEA R204, P0, R158, R166, 0x1 ;  /* 0x000000a69ecc7211 */ /* 0x000fe200078008ff */
[----:B------:R-:W-:Y:S02]  /*2530*/  IMAD.IADD R165, R159, 0x1, R165 ;  /* 0x000000019fa57824 */ /* 0x000fe400078e02a5 */
[----:B------:R-:W-:Y:S01]  /*2540*/  IMAD.WIDE.U32 R168, R168, R172, R22 ;  /* 0x000000aca8a87225 */ /* 0x000fe200078e0016 */
[----:B------:R-:W-:Y:S02]  /*2550*/  LOP3.LUT R75, R4, R75, RZ, 0xfc, !PT ;  /* 0x0000004b044b7212 */ /* 0x000fe400078efcff */
[----:B------:R-:W-:Y:S01]  /*2560*/  SHF.R.S32.HI R71, RZ, 0x5, R71 ;  /* 0x00000005ff477819 */ /* 0x000fe20000011447 */
[----:B------:R-:W-:Y:S01]  /*2570*/  IMAD.IADD R74, R72, 0x1, -R3 ;  /* 0x00000001484a7824 */ /* 0x000fe200078e0a03 */
        /* <DEDUP_REMOVED lines=155> */
.L_x_7413:
[----:B------:R-:W-:Y:S01]  /*2f30*/  IMAD.SHL.U32 R13, R9, 0x40, RZ ;  /* 0x00000040090d7824 */ /* 0x000fe200078e00ff */
[----:B------:R-:W-:Y:S03]  /*2f40*/  BSSY B0, `(.L_x_7320) ;  /* 0x0000016000007945 */ /* 0x000fe60003800000 */
[----:B------:R-:W-:Y:S04]  /*2f50*/  VIADD R12, R13, 0xffffffc0 ;  /* 0xffffffc00d0c7836 */ /* 0x000fe80000000000 */
[--C-:B------:R-:W-:Y:S02]  /*2f60*/  IMAD.IADD R187, R69, 0x1, -R12.reuse ;  /* 0x0000000145bb7824 */ /* 0x100fe400078e0a0c */
        /* <DEDUP_REMOVED lines=9> */
[----:B---3-5:R-:W-:Y:S05]  /*3000*/  @!P2 BRA `(.L_x_7321) ;  /* 0x000000000024a947 */ /* 0x028fea0003800000 */
        /* <DEDUP_REMOVED lines=9> */
.L_x_7321:
[----:B------:R-:W-:Y:S05]  /*30a0*/  BSYNC B0 ;  /* 0x0000000000007941 */ /* 0x000fea0003800000 */
.L_x_7320:
        /* <DEDUP_REMOVED lines=15> */
.L_x_7323:
[----:B------:R-:W-:Y:S05]  /*31a0*/  BSYNC B0 ;  /* 0x0000000000007941 */ /* 0x000fea0003800000 */
.L_x_7322:
        /* <DEDUP_REMOVED lines=15> */
.L_x_7325:
[----:B------:R-:W-:Y:S05]  /*32a0*/  BSYNC B0 ;  /* 0x0000000000007941 */ /* 0x000fea0003800000 */
.L_x_7324:
        /* <DEDUP_REMOVED lines=15> */
.L_x_7327:
[----:B------:R-:W-:Y:S05]  /*33a0*/  BSYNC B0 ;  /* 0x0000000000007941 */ /* 0x000fea0003800000 */
.L_x_7326:
        /* <DEDUP_REMOVED lines=66> */
.L_x_7334:
[----:B------:R-:W-:Y:S05]  /*37d0*/  BSYNC B0 ;  /* 0x0000000000007941 */ /* 0x000fea0003800000 */
.L_x_7333:
        /* <DEDUP_REMOVED lines=48> */
.L_x_7336:
[----:B------:R-:W-:Y:S05]  /*3ae0*/  BSYNC B0 ;  /* 0x0000000000007941 */ /* 0x000fea0003800000 */
.L_x_7335:
        /* <DEDUP_REMOVED lines=47> */
.L_x_7332:
[----:B------:R-:W-:Y:S05]  /*3de0*/  BSYNC B1 ;  /* 0x0000000000017941 */ /* 0x000fea0003800000 */
.L_x_7331:
        /* <DEDUP_REMOVED lines=65> */
.L_x_7340:
[----:B------:R-:W-:Y:S05]  /*4200*/  BSYNC B0 ;  /* 0x0000000000007941 */ /* 0x000fea0003800000 */
.L_x_7339:
        /* <DEDUP_REMOVED lines=51> */
.L_x_7342:
[----:B------:R-:W-:Y:S05]  /*4540*/  BSYNC B0 ;  /* 0x0000000000007941 */ /* 0x000fea0003800000 */
.L_x_7341:
        /* <DEDUP_REMOVED lines=50> */
.L_x_7338:
[----:B------:R-:W-:Y:S05]  /*4870*/  BSYNC B1 ;  /* 0x0000000000017941 */ /* 0x000fea0003800000 */
.L_x_7337:
        /* <DEDUP_REMOVED lines=65> */
.L_x_7346:
[----:B------:R-:W-:Y:S05]  /*4c90*/  BSYNC B0 ;  /* 0x0000000000007941 */ /* 0x000fea0003800000 */
.L_x_7345:
        /* <DEDUP_REMOVED lines=51> */
.L_x_7348:
[----:B------:R-:W-:Y:S05]  /*4fd0*/  BSYNC B0 ;  /* 0x0000000000007941 */ /* 0x000fea0003800000 */
.L_x_7347:
        /* <DEDUP_REMOVED lines=50> */
.L_x_7344:
[----:B------:R-:W-:Y:S05]  /*5300*/  BSYNC B1 ;  /* 0x0000000000017941 */ /* 0x000fea0003800000 */
.L_x_7343:
        /* <DEDUP_REMOVED lines=67> */
.L_x_7352:
[----:B------:R-:W-:Y:S05]  /*5740*/  BSYNC B0 ;  /* 0x0000000000007941 */ /* 0x000fea0003800000 */
.L_x_7351:
        /* <DEDUP_REMOVED lines=51> */
.L_x_7354:
[----:B------:R-:W-:Y:S05]  /*5a80*/  BSYNC B0 ;  /* 0x0000000000007941 */ /* 0x000fea0003800000 */
.L_x_7353:
        /* <DEDUP_REMOVED lines=50> */
.L_x_7350:
[----:B------:R-:W-:Y:S05]  /*5db0*/  BSYNC B1 ;  /* 0x0000000000017941 */ /* 0x000fea0003800000 */
.L_x_7349:
[----:B------:R-:W2:Y:S02]  /*5dc0*/  LD.E R3, desc[UR6][R16.64+0xd0] ;  /* 0x0000d00610037980 */ /* 0x000ea4000c101900 */
[----:B--2---:R-:W-:Y:S05]  /*5dd0*/  IMAD.U32 R3, R3, -0x20, RZ ;  /* 0xffffffe003037824 */ /* 0x004fea00078e00ff */
[C---:B------:R-:W-:Y:S02]  /*5de0*/  LEA R18, P1, R3.reuse, R18, 0x1 ;  /* 0x0000001203127211 */ /* 0x040fe400078208ff */
[C---:B------:R-:W-:Y:S02]  /*5df0*/  LEA R58, P0, R3.reuse, R58, 0x1 ;  /* 0x0000003a033a7211 */ /* 0x040fe400078008ff */
[C---:B------:R-:W-:Y:S02]  /*5e00*/  LEA.HI.X.SX32 R19, R3.reuse, R19, 0x1, P1 ;  /* 0x0000001303137211 */ /* 0x040fe400008f0eff */
[----:B------:R-:W-:Y:S01]  /*5e10*/  LEA.HI.X.SX32 R59, R3, R59, 0x1, P0 ;  /* 0x0000003b033b7211 */ /* 0x000fe200000f0eff */
[----:B------:R-:W-:Y:S05]  /*5e20*/  BRA `(.L_x_7355) ;  /* 0x0000004c00a87947 */ /* 0x000fea0003800000 */
.L_x_7330:
        /* <DEDUP_REMOVED lines=89> */
.L_x_7361:
[----:B------:R-:W-:Y:S05]  /*63c0*/  BSYNC B0 ;  /* 0x0000000000007941 */ /* 0x000fea0003800000 */
.L_x_7360:
[----:B-----5:R2:W-:Y:S02]  /*63d0*/  ST.E.128 desc[UR6][R126.64], R48 ;  /* 0x000000307e007985 */ /* 0x0205e4000c101d06 */
.L_x_7359:
[----:B------:R-:W-:Y:S05]  /*63e0*/  BSYNC B1 ;  /* 0x0000000000017941 */ /* 0x000fea0003800000 */
.L_x_7358:
        /* <DEDUP_REMOVED lines=87> */
.L_x_7365:
[----:B------:R-:W-:Y:S05]  /*6960*/  BSYNC B0 ;  /* 0x0000000000007941 */ /* 0x000fea0003800000 */
.L_x_7364:
[----:B-----5:R3:W-:Y:S02]  /*6970*/  ST.E.128 desc[UR6][R126.64+0x80], R48 ;  /* 0x000080307e007985 */ /* 0x0207e4000c101d06 */
.L_x_7363:
[----:B------:R-:W-:Y:S05]  /*6980*/  BSYNC B1 ;  /* 0x0000000000017941 */ /* 0x000fea0003800000 */
.L_x_7362:
        /* <DEDUP_REMOVED lines=86> */
.L_x_7367:
[----:B------:R-:W-:Y:S05]  /*6ef0*/  BSYNC B0 ;  /* 0x0000000000007941 */ /* 0x000fea0003800000 */
.L_x_7366:
[----:B-----5:R4:W-:Y:S02]  /*6f00*/  ST.E.128 desc[UR6][R126.64+0x100], R48 ;  /* 0x000100307e007985 */ /* 0x0209e4000c101d06 */
.L_x_7357:
[----:B------:R-:W-:Y:S05]  /*6f10*/  BSYNC B2 ;  /* 0x0000000000027941 */ /* 0x000fea0003800000 */
.L_x_7356:
        /* <DEDUP_REMOVED lines=99> */
.L_x_7373:
[----:B------:R-:W-:Y:S05]  /*7550*/  BSYNC B0 ;  /* 0x0000000000007941 */ /* 0x000fea0003800000 */
.L_x_7372:
[----:B-----5:R3:W-:Y:S02]  /*7560*/  ST.E.128 desc[UR6][R192.64], R48 ;  /* 0x00000030c0007985 */ /* 0x0207e4000c101d06 */
.L_x_7371:
[----:B------:R-:W-:Y:S05]  /*7570*/  BSYNC B1 ;  /* 0x0000000000017941 */ /* 0x000fea0003800000 */
.L_x_7370:
        /* <DEDUP_REMOVED lines=94> */
.L_x_7377:
[----:B------:R-:W-:Y:S05]  /*7b60*/  BSYNC B0 ;  /* 0x0000000000007941 */ /* 0x000fea0003800000 */
.L_x_7376:
[----:B-----5:R3:W-:Y:S02]  /*7b70*/  ST.E.128 desc[UR6][R192.64], R48 ;  /* 0x00000030c0007985 */ /* 0x0207e4000c101d06 */
.L_x_7375:
[----:B------:R-:W-:Y:S05]  /*7b80*/  BSYNC B1 ;  /* 0x0000000000017941 */ /* 0x000fea0003800000 */
.L_x_7374:
        /* <DEDUP_REMOVED lines=93> */
.L_x_7379:
[----:B------:R-:W-:Y:S05]  /*8160*/  BSYNC B0 ;  /* 0x0000000000007941 */ /* 0x000fea0003800000 */
.L_x_7378:
[----:B-----5:R3:W-:Y:S02]  /*8170*/  ST.E.128 desc[UR6][R192.64], R48 ;  /* 0x00000030c0007985 */ /* 0x0207e4000c101d06 */
.L_x_7369:
[----:B------:R-:W-:Y:S05]  /*8180*/  BSYNC B2 ;  /* 0x0000000000027941 */ /* 0x000fea0003800000 */
.L_x_7368:
        /* <DEDUP_REMOVED lines=99> */
.L_x_7385:
[----:B------:R-:W-:Y:S05]  /*87c0*/  BSYNC B0 ;  /* 0x0000000000007941 */ /* 0x000fea0003800000 */
.L_x_7384:
[----:B-----5:R3:W-:Y:S02]  /*87d0*/  ST.E.128 desc[UR6][R192.64], R48 ;  /* 0x00000030c0007985 */ /* 0x0207e4000c101d06 */
.L_x_7383:
[----:B------:R-:W-:Y:S05]  /*87e0*/  BSYNC B1 ;  /* 0x0000000000017941 */ /* 0x000fea0003800000 */
.L_x_7382:
        /* <DEDUP_REMOVED lines=94> */
.L_x_7389:
[----:B------:R-:W-:Y:S05]  /*8dd0*/  BSYNC B0 ;  /* 0x0000000000007941 */ /* 0x000fea0003800000 */
.L_x_7388:
[----:B-----5:R3:W-:Y:S02]  /*8de0*/  ST.E.128 desc[UR6][R192.64], R48 ;  /* 0x00000030c0007985 */ /* 0x0207e4000c101d06 */
.L_x_7387:
[----:B------:R-:W-:Y:S05]  /*8df0*/  BSYNC B1 ;  /* 0x0000000000017941 */ /* 0x000fea0003800000 */
.L_x_7386:
        /* <DEDUP_REMOVED lines=93> */
.L_x_7391:
[----:B------:R-:W-:Y:S05]  /*93d0*/  BSYNC B0 ;  /* 0x0000000000007941 */ /* 0x000fea0003800000 */
.L_x_7390:
[----:B-----5:R3:W-:Y:S02]  /*93e0*/  ST.E.128 desc[UR6][R192.64], R48 ;  /* 0x00000030c0007985 */ /* 0x0207e4000c101d06 */
.L_x_7381:
[----:B------:R-:W-:Y:S05]  /*93f0*/  BSYNC B2 ;  /* 0x0000000000027941 */ /* 0x000fea0003800000 */
.L_x_7380:
        /* <DEDUP_REMOVED lines=15> */
[----:B--2---:R-:W-:Y:S04]  /*94f0*/  IMAD.WIDE.U32 R188, R64, 0x60, R126 ;  /* 0x0000006040bc7825 */ /* 0x004fe800078e007e */
        /* <DEDUP_REMOVED lines=85> */
.L_x_7397:
[----:B------:R-:W-:Y:S05]  /*9a50*/  BSYNC B0 ;  /* 0x0000000000007941 */ /* 0x000fea0003800000 */
.L_x_7396:
[----:B-----5:R3:W-:Y:S02]  /*9a60*/  ST.E.128 desc[UR6][R188.64], R48 ;  /* 0x00000030bc007985 */ /* 0x0207e4000c101d06 */
.L_x_7395:
[----:B------:R-:W-:Y:S05]  /*9a70*/  BSYNC B1 ;  /* 0x0000000000017941 */ /* 0x000fea0003800000 */
.L_x_7394:
        /* <DEDUP_REMOVED lines=94> */
.L_x_7401:
[----:B------:R-:W-:Y:S05]  /*a060*/  BSYNC B0 ;  /* 0x0000000000007941 */ /* 0x000fea0003800000 */
.L_x_7400:
[----:B-----5:R3:W-:Y:S02]  /*a070*/  ST.E.128 desc[UR6][R188.64], R48 ;  /* 0x00000030bc007985 */ /* 0x0207e4000c101d06 */
.L_x_7399:
[----:B------:R-:W-:Y:S05]  /*a080*/  BSYNC B1 ;  /* 0x0000000000017941 */ /* 0x000fea0003800000 */
.L_x_7398:
        /* <DEDUP_REMOVED lines=93> */
.L_x_7403:
[----:B------:R-:W-:Y:S05]  /*a660*/  BSYNC B0 ;  /* 0x0000000000007941 */ /* 0x000fea0003800000 */
.L_x_7402:
[----:B-----5:R3:W-:Y:S02]  /*a670*/  ST.E.128 desc[UR6][R182.64], R48 ;  /* 0x00000030b6007985 */ /* 0x0207e4000c101d06 */
.L_x_7393:
[----:B------:R-:W-:Y:S05]  /*a680*/  BSYNC B2 ;  /* 0x0000000000027941 */ /* 0x000fea0003800000 */
.L_x_7392:
[----:B------:R-:W4:Y:S02]  /*a690*/  LD.E R3, desc[UR6][R16.64+0xd0] ;  /* 0x0000d00610037980 */ /* 0x000f24000c101900 */
[----:B----4-:R-:W-:Y:S05]  /*a6a0*/  IMAD.U32 R3, R3, -0x20, RZ ;  /* 0xffffffe003037824 */ /* 0x010fea00078e00ff */
[C---:B------:R-:W-:Y:S02]  /*a6b0*/  LEA R124, P1, R3.reuse, R124, 0x1 ;  /* 0x0000007c037c7211 */ /* 0x040fe400078208ff */
[C---:B------:R-:W-:Y:S02]  /*a6c0*/  LEA R122, P0, R3.reuse, R122, 0x1 ;  /* 0x0000007a037a7211 */ /* 0x040fe400078008ff */
[C---:B------:R-:W-:Y:S02]  /*a6d0*/  LEA.HI.X.SX32 R125, R3.reuse, R125, 0x1, P1 ;  /* 0x0000007d037d7211 */ /* 0x040fe400008f0eff */
[----:B------:R-:W-:Y:S01]  /*a6e0*/  LEA.HI.X.SX32 R123, R3, R123, 0x1, P0 ;  /* 0x0000007b037b7211 */ /* 0x000fe200000f0eff */
[----:B------:R-:W-:Y:S05]  /*a6f0*/  BRA `(.L_x_7355) ;  /* 0x0000000400747947 */ /* 0x000fea0003800000 */
.L_x_7329:
        /* <DEDUP_REMOVED lines=18> */
.L_x_7405:
[----:B------:R-:W-:Y:S05]  /*a820*/  BSYNC B0 ;  /* 0x0000000000007941 */ /* 0x000fea0003800000 */
.L_x_7404:
        /* <DEDUP_REMOVED lines=24> */
.L_x_7407:
[----:B------:R-:W-:Y:S05]  /*a9b0*/  BSYNC B0 ;  /* 0x0000000000007941 */ /* 0x000fea0003800000 */
.L_x_7406:
        /* <DEDUP_REMOVED lines=24> */
.L_x_7409:
[----:B------:R-:W-:Y:S05]  /*ab40*/  BSYNC B0 ;  /* 0x0000000000007941 */ /* 0x000fea0003800000 */
.L_x_7408:
        /* <DEDUP_REMOVED lines=24> */
.L_x_7355:
[----:B------:R-:W-:Y:S05]  /*acd0*/  BSYNC B3 ;  /* 0x0000000000037941 */ /* 0x000fea0003800000 */
.L_x_7328:
        /* <DEDUP_REMOVED lines=89> */
.L_x_7411:
        /* <DEDUP_REMOVED lines=8> */
.L_x_7412:
[----:B------:R-:W-:Y:S05]  /*b2f0*/  BSYNC B0 ;  /* 0x0000000000007941 */ /* 0x000fea0003800000 */
.L_x_7410:
[----:B------:R-:W-:Y:S04]  /*b300*/  IADD3 R9, R9, -0x1, RZ ;  /* 0xffffffff09097810 */ /* 0x000fe80007ffe0ff */
[----:B------:R-:W-:Y:S11]  /*b310*/  ISETP.GT.AND P0, PT, R9, R96, PT ;  /* 0x000000600900720c */ /* 0x000ff60003f04270 */
[----:B------:R-:W-:Y:S02]  /*b320*/  @!UPT UIADD3 URZ, URZ, URZ, URZ ;  /* 0x0000003f3f3ff290 */ /* 0x000fe4000fffe03f */
[----:B------:R-:W-:Y:S05]  /*b330*/  @P0 BRA `(.L_x_7413) ;  /* 0xffffff7800fc0947 */ /* 0x000fea000383ffff */
.L_x_7319:
        /* <DEDUP_REMOVED lines=110> */
.L_x_7422:
[----:B------:R-:W-:Y:S05]  /*ba20*/  BSYNC B0 ;  /* 0x0000000000007941 */ /* 0x000fea0003800000 */
.L_x_7421:
[----:B-----5:R3:W-:Y:S02]  /*ba30*/  STS.128 [R211], R20 ;  /* 0x00000014d3007388 */ /* 0x0207e40000000c00 */
.L_x_7420:
[----:B------:R-:W-:Y:S05]  /*ba40*/  BSYNC B1 ;  /* 0x0000000000017941 */ /* 0x000fea0003800000 */
.L_x_7419:
        /* <DEDUP_REMOVED lines=46> */
.L_x_7426:
[----:B------:R-:W-:Y:S05]  /*bd30*/  BSYNC B0 ;  /* 0x0000000000007941 */ /* 0x000fea0003800000 */
.L_x_7425:
[----:B-----5:R1:W-:Y:S02]  /*bd40*/  STS.128 [R211+0x2000], R20 ;  /* 0x00200014d3007388 */ /* 0x0203e40000000c00 */
.L_x_7424:
[----:B------:R-:W-:Y:S05]  /*bd50*/  BSYNC B1 ;  /* 0x0000000000017941 */ /* 0x000fea0003800000 */
.L_x_7423:
        /* <DEDUP_REMOVED lines=45> */
.L_x_7428:
[----:B------:R-:W-:Y:S05]  /*c030*/  BSYNC B0 ;  /* 0x0000000000007941 */ /* 0x000fea0003800000 */
.L_x_7427:
[----:B-----5:R3:W-:Y:S02]  /*c040*/  STS.128 [R211+0x4000], R20 ;  /* 0x00400014d3007388 */ /* 0x0207e40000000c00 */
.L_x_7418:
[----:B------:R-:W-:Y:S05]  /*c050*/  BSYNC B2 ;  /* 0x0000000000027941 */ /* 0x000fea0003800000 */
.L_x_7417:
        /* <DEDUP_REMOVED lines=59> */
.L_x_7434:
[----:B------:R-:W-:Y:S05]  /*c410*/  BSYNC B0 ;  /* 0x0000000000007941 */ /* 0x000fea0003800000 */
.L_x_7433:
[----:B-----5:R3:W-:Y:S02]  /*c420*/  STS.128 [R211+0x800], R20 ;  /* 0x00080014d3007388 */ /* 0x0207e40000000c00 */
.L_x_7432:
[----:B------:R-:W-:Y:S05]  /*c430*/  BSYNC B1 ;  /* 0x0000000000017941 */ /* 0x000fea0003800000 */
.L_x_7431:
        /* <DEDUP_REMOVED lines=46> */
.L_x_7438:
[----:B------:R-:W-:Y:S05]  /*c720*/  BSYNC B0 ;  /* 0x0000000000007941 */ /* 0x000fea0003800000 */
.L_x_7437:
[----:B-----5:R3:W-:Y:S02]  /*c730*/  STS.128 [R211+0x2800], R20 ;  /* 0x00280014d3007388 */ /* 0x0207e40000000c00 */
.L_x_7436:
[----:B------:R-:W-:Y:S05]  /*c740*/  BSYNC B1 ;  /* 0x0000000000017941 */ /* 0x000fea0003800000 */
.L_x_7435:
        /* <DEDUP_REMOVED lines=45> */
.L_x_7440:
[----:B------:R-:W-:Y:S05]  /*ca20*/  BSYNC B0 ;  /* 0x0000000000007941 */ /* 0x000fea0003800000 */
.L_x_7439:
[----:B-----5:R1:W-:Y:S02]  /*ca30*/  STS.128 [R211+0x4800], R44 ;  /* 0x0048002cd3007388 */ /* 0x0203e40000000c00 */
.L_x_7430:
[----:B------:R-:W-:Y:S05]  /*ca40*/  BSYNC B2 ;  /* 0x0000000000027941 */ /* 0x000fea0003800000 */
.L_x_7429:
        /* <DEDUP_REMOVED lines=60> */
.L_x_7446:
[----:B------:R-:W-:Y:S05]  /*ce10*/  BSYNC B0 ;  /* 0x0000000000007941 */ /* 0x000fea0003800000 */
.L_x_7445:
[----:B-----5:R1:W-:Y:S02]  /*ce20*/  STS.128 [R211+0x1000], R20 ;  /* 0x00100014d3007388 */ /* 0x0203e40000000c00 */
.L_x_7444:
[----:B------:R-:W-:Y:S05]  /*ce30*/  BSYNC B1 ;  /* 0x0000000000017941 */ /* 0x000fea0003800000 */
.L_x_7443:
        /* <DEDUP_REMOVED lines=46> */
.L_x_7450:
[----:B------:R-:W-:Y:S05]  /*d120*/  BSYNC B0 ;  /* 0x0000000000007941 */ /* 0x000fea0003800000 */
.L_x_7449:
[----:B-----5:R3:W-:Y:S02]  /*d130*/  STS.128 [R211+0x3000], R20 ;  /* 0x00300014d3007388 */ /* 0x0207e40000000c00 */
.L_x_7448:
[----:B------:R-:W-:Y:S05]  /*d140*/  BSYNC B1 ;  /* 0x0000000000017941 */ /* 0x000fea0003800000 */
.L_x_7447:
        /* <DEDUP_REMOVED lines=45> */
.L_x_7452:
[----:B------:R-:W-:Y:S05]  /*d420*/  BSYNC B0 ;  /* 0x0000000000007941 */ /* 0x000fea0003800000 */
.L_x_7451:
[----:B-----5:R3:W-:Y:S02]  /*d430*/  STS.128 [R211+0x5000], R20 ;  /* 0x00500014d3007388 */ /* 0x0207e40000000c00 */
.L_x_7442:
[----:B------:R-:W-:Y:S05]  /*d440*/  BSYNC B2 ;  /* 0x0000000000027941 */ /* 0x000fea0003800000 */
.L_x_7441:
        /* <DEDUP_REMOVED lines=59> */
.L_x_7457:
[----:B------:R-:W-:Y:S05]  /*d800*/  BSYNC B0 ;  /* 0x0000000000007941 */ /* 0x000fea0003800000 */
.L_x_7456:
[----:B-----5:R3:W-:Y:S02]  /*d810*/  STS.128 [R211+0x1800], R20 ;  /* 0x00180014d3007388 */ /* 0x0207e40000000c00 */
.L_x_7455:
[----:B------:R-:W-:Y:S05]  /*d820*/  BSYNC B1 ;  /* 0x0000000000017941 */ /* 0x000fea0003800000 */
.L_x_7454:
        /* <DEDUP_REMOVED lines=46> */
.L_x_7461:
[----:B------:R-:W-:Y:S05]  /*db10*/  BSYNC B0 ;  /* 0x0000000000007941 */ /* 0x000fea0003800000 */
.L_x_7460:
[----:B-----5:R3:W-:Y:S02]  /*db20*/  STS.128 [R211+0x3800], R20 ;  /* 0x00380014d3007388 */ /* 0x0207e40000000c00 */
.L_x_7459:
[----:B------:R-:W-:Y:S05]  /*db30*/  BSYNC B1 ;  /* 0x0000000000017941 */ /* 0x000fea0003800000 */
.L_x_7458:
        /* <DEDUP_REMOVED lines=45> */
.L_x_7463:
[----:B------:R-:W-:Y:S05]  /*de10*/  BSYNC B0 ;  /* 0x0000000000007941 */ /* 0x000fea0003800000 */
.L_x_7462:
[----:B-----5:R1:W-:Y:S01]  /*de20*/  STS.128 [R211+0x5800], R40 ;  /* 0x00580028d3007388 */ /* 0x0203e20000000c00 */
[----:B------:R-:W-:Y:S05]  /*de30*/  BRA `(.L_x_7453) ;  /* 0x0000004c00707947 */ /* 0x000fea0003800000 */
.L_x_7416:
        /* <DEDUP_REMOVED lines=89> */
.L_x_7469:
[----:B------:R-:W-:Y:S05]  /*e3d0*/  BSYNC B0 ;  /* 0x0000000000007941 */ /* 0x000fea0003800000 */
.L_x_7468:
[----:B-----5:R3:W-:Y:S02]  /*e3e0*/  STS.128 [R211], R32 ;  /* 0x00000020d3007388 */ /* 0x0207e40000000c00 */
.L_x_7467:
[----:B------:R-:W-:Y:S05]  /*e3f0*/  BSYNC B1 ;  /* 0x0000000000017941 */ /* 0x000fea0003800000 */
.L_x_7466:
        /* <DEDUP_REMOVED lines=87> */
.L_x_7473:
[----:B------:R-:W-:Y:S05]  /*e970*/  BSYNC B0 ;  /* 0x0000000000007941 */ /* 0x000fea0003800000 */
.L_x_7472:
[----:B-----5:R1:W-:Y:S02]  /*e980*/  STS.128 [R211+0x2000], R32 ;  /* 0x00200020d3007388 */ /* 0x0203e40000000c00 */
.L_x_7471:
[----:B------:R-:W-:Y:S05]  /*e990*/  BSYNC B1 ;  /* 0x0000000000017941 */ /* 0x000fea0003800000 */
.L_x_7470:
        /* <DEDUP_REMOVED lines=86> */
.L_x_7475:
[----:B------:R-:W-:Y:S05]  /*ef00*/  BSYNC B0 ;  /* 0x0000000000007941 */ /* 0x000fea0003800000 */
.L_x_7474:
[----:B-----5:R3:W-:Y:S02]  /*ef10*/  STS.128 [R211+0x4000], R32 ;  /* 0x00400020d3007388 */ /* 0x0207e40000000c00 */
.L_x_7465:
[----:B------:R-:W-:Y:S05]  /*ef20*/  BSYNC B2 ;  /* 0x0000000000027941 */ /* 0x000fea0003800000 */
.L_x_7464:
        /* <DEDUP_REMOVED lines=94> */
.L_x_7481:
[----:B------:R-:W-:Y:S05]  /*f510*/  BSYNC B0 ;  /* 0x0000000000007941 */ /* 0x000fea0003800000 */
.L_x_7480:
[----:B-----5:R3:W-:Y:S02]  /*f520*/  STS.128 [R211+0x800], R32 ;  /* 0x00080020d3007388 */ /* 0x0207e40000000c00 */
.L_x_7479:
[----:B------:R-:W-:Y:S05]  /*f530*/  BSYNC B1 ;  /* 0x0000000000017941 */ /* 0x000fea0003800000 */
.L_x_7478:
        /* <DEDUP_REMOVED lines=90> */
.L_x_7485:
[----:B------:R-:W-:Y:S05]  /*fae0*/  BSYNC B0 ;  /* 0x0000000000007941 */ /* 0x000fea0003800000 */
.L_x_7484:
[----:B-----5:R3:W-:Y:S02]  /*faf0*/  STS.128 [R211+0x2800], R32 ;  /* 0x00280020d3007388 */ /* 0x0207e40000000c00 */
.L_x_7483:
[----:B------:R-:W-:Y:S05]  /*fb00*/  BSYNC B1 ;  /* 0x0000000000017941 */ /* 0x000fea0003800000 */
.L_x_7482:
        /* <DEDUP_REMOVED lines=90> */
.L_x_7487:
[----:B------:R-:W-:Y:S05]  /*100b0*/  BSYNC B0 ;  /* 0x0000000000007941 */ /* 0x000fea0003800000 */
.L_x_7486:
[----:B-----5:R1:W-:Y:S02]  /*100c0*/  STS.128 [R211+0x4800], R20 ;  /* 0x00480014d3007388 */ /* 0x0203e40000000c00 */
.L_x_7477:
[----:B------:R-:W-:Y:S05]  /*100d0*/  BSYNC B2 ;  /* 0x0000000000027941 */ /* 0x000fea0003800000 */
.L_x_7476:
        /* <DEDUP_REMOVED lines=95> */
.L_x_7493:
[----:B------:R-:W-:Y:S05]  /*106d0*/  BSYNC B0 ;  /* 0x0000000000007941 */ /* 0x000fea0003800000 */
.L_x_7492:
[----:B-----5:R3:W-:Y:S02]  /*106e0*/  STS.128 [R211+0x1000], R32 ;  /* 0x00100020d3007388 */ /* 0x0207e40000000c00 */
.L_x_7491:
[----:B------:R-:W-:Y:S05]  /*106f0*/  BSYNC B1 ;  /* 0x0000000000017941 */ /* 0x000fea0003800000 */
.L_x_7490:
        /* <DEDUP_REMOVED lines=90> */
.L_x_7497:
[----:B------:R-:W-:Y:S05]  /*10ca0*/  BSYNC B0 ;  /* 0x0000000000007941 */ /* 0x000fea0003800000 */
.L_x_7496:
[----:B-----5:R3:W-:Y:S02]  /*10cb0*/  STS.128 [R211+0x3000], R32 ;  /* 0x00300020d3007388 */ /* 0x0207e40000000c00 */
.L_x_7495:
[----:B------:R-:W-:Y:S05]  /*10cc0*/  BSYNC B1 ;  /* 0x0000000000017941 */ /* 0x000fea0003800000 */
.L_x_7494:
        /* <DEDUP_REMOVED lines=89> */
.L_x_7499:
[----:B------:R-:W-:Y:S05]  /*11260*/  BSYNC B0 ;  /* 0x0000000000007941 */ /* 0x000fea0003800000 */
.L_x_7498:
[----:B-----5:R3:W-:Y:S02]  /*11270*/  STS.128 [R211+0x5000], R32 ;  /* 0x00500020d3007388 */ /* 0x0207e40000000c00 */
.L_x_7489:
[----:B------:R-:W-:Y:S05]  /*11280*/  BSYNC B2 ;  /* 0x0000000000027941 */ /* 0x000fea0003800000 */
.L_x_7488:
        /* <DEDUP_REMOVED lines=94> */
.L_x_7503:
[----:B------:R-:W-:Y:S05]  /*11870*/  BSYNC B0 ;  /* 0x0000000000007941 */ /* 0x000fea0003800000 */
.L_x_7502:
[----:B-----5:R1:W-:Y:S02]  /*11880*/  STS.128 [R211+0x1800], R20 ;  /* 0x00180014d3007388 */ /* 0x0203e40000000c00 */
.L_x_7501:
[----:B------:R-:W-:Y:S05]  /*11890*/  BSYNC B1 ;  /* 0x0000000000017941 */ /* 0x000fea0003800000 */
.L_x_7500:
        /* <DEDUP_REMOVED lines=92> */
.L_x_7507:
[----:B------:R-:W-:Y:S05]  /*11e60*/  BSYNC B0 ;  /* 0x0000000000007941 */ /* 0x000fea0003800000 */
.L_x_7506:
[----:B-----5:R1:W-:Y:S02]  /*11e70*/  STS.128 [R211+0x3800], R20 ;  /* 0x00380014d3007388 */ /* 0x0203e40000000c00 */
.L_x_7505:
[----:B------:R-:W-:Y:S05]  /*11e80*/  BSYNC B1 ;  /* 0x0000000000017941 */ /* 0x000fea0003800000 */
.L_x_7504:
        /* <DEDUP_REMOVED lines=92> */
.L_x_7509:
[----:B------:R-:W-:Y:S05]  /*12450*/  BSYNC B0 ;  /* 0x0000000000007941 */ /* 0x000fea0003800000 */
.L_x_7508:
[----:B-----5:R1:W-:Y:S01]  /*12460*/  STS.128 [R211+0x5800], R20 ;  /* 0x00580014d3007388 */ /* 0x0203e20000000c00 */
[----:B------:R-:W-:Y:S05]  /*12470*/  BRA `(.L_x_7453) ;  /* 0x0000000400e07947 */ /* 0x000fea0003800000 */
.L_x_7415:
        /* <DEDUP_REMOVED lines=35> */
.L_x_7511:
[----:B------:R-:W-:Y:S05]  /*126b0*/  BSYNC B0 ;  /* 0x0000000000007941 */ /* 0x000fea0003800000 */
.L_x_7510:
        /* <DEDUP_REMOVED lines=27> */
.L_x_7513:
[----:B------:R-:W-:Y:S05]  /*12870*/  BSYNC B0 ;  /* 0x0000000000007941 */ /* 0x000fea0003800000 */
.L_x_7512:
        /* <DEDUP_REMOVED lines=27> */
.L_x_7515:
[----:B------:R-:W-:Y:S05]  /*12a30*/  BSYNC B0 ;  /* 0x0000000000007941 */ /* 0x000fea0003800000 */
.L_x_7514:
        /* <DEDUP_REMOVED lines=28> */
.L_x_7453:
[----:B------:R-:W-:Y:S05]  /*12c00*/  BSYNC B3 ;  /* 0x0000000000037941 */ /* 0x000fea0003800000 */
.L_x_7414:
        /* <DEDUP_REMOVED lines=28> */
.L_x_7518:
[----:B------:R4:W-:Y:S02]  /*12dd0*/  STS.128 [R211+0xa000], RZ ;  /* 0x00a000ffd3007388 */ /* 0x0009e40000000c00 */
.L_x_7517:
[----:B------:R-:W-:Y:S05]  /*12de0*/  BSYNC B0 ;  /* 0x0000000000007941 */ /* 0x000fea0003800000 */
.L_x_7516:
        /* <DEDUP_REMOVED lines=31> */
.L_x_7521:
[----:B------:R3:W-:Y:S02]  /*12fe0*/  STS.128 [R211+0xa800], RZ ;  /* 0x00a800ffd3007388 */ /* 0x0007e40000000c00 */
.L_x_7520:
[----:B------:R-:W-:Y:S05]  /*12ff0*/  BSYNC B0 ;  /* 0x0000000000007941 */ /* 0x000fea0003800000 */
.L_x_7519:
        /* <DEDUP_REMOVED lines=33> */
.L_x_7524:
[----:B------:R3:W-:Y:S02]  /*13210*/  STS.128 [R211+0xb000], RZ ;  /* 0x00b000ffd3007388 */ /* 0x0007e40000000c00 */
.L_x_7523:
[----:B------:R-:W-:Y:S05]  /*13220*/  BSYNC B0 ;  /* 0x0000000000007941 */ /* 0x000fea0003800000 */
.L_x_7522:
        /* <DEDUP_REMOVED lines=33> */
.L_x_7526:
[----:B------:R-:W-:Y:S05]  /*13440*/  BSYNC B0 ;  /* 0x0000000000007941 */ /* 0x000fea0003800000 */
.L_x_7525:
        /* <DEDUP_REMOVED lines=50> */
.L_x_7529:
[----:B------:R3:W-:Y:S02]  /*13770*/  STS.128 [R211+0x10000], RZ ;  /* 0x010000ffd3007388 */ /* 0x0007e40000000c00 */
.L_x_7528:
[----:B------:R-:W-:Y:S05]  /*13780*/  BSYNC B0 ;  /* 0x0000000000007941 */ /* 0x000fea0003800000 */
.L_x_7527:
        /* <DEDUP_REMOVED lines=32> */
.L_x_7532:
[----:B------:R1:W-:Y:S02]  /*13990*/  STS.128 [R211+0x10800], RZ ;  /* 0x010800ffd3007388 */ /* 0x0003e40000000c00 */
.L_x_7531:
[----:B------:R-:W-:Y:S05]  /*139a0*/  BSYNC B0 ;  /* 0x0000000000007941 */ /* 0x000fea0003800000 */
.L_x_7530:
        /* <DEDUP_REMOVED lines=34> */
.L_x_7535:
[----:B------:R1:W-:Y:S02]  /*13bd0*/  STS.128 [R211+0x11000], RZ ;  /* 0x011000ffd3007388 */ /* 0x0003e40000000c00 */
.L_x_7534:
[----:B------:R-:W-:Y:S05]  /*13be0*/  BSYNC B0 ;  /* 0x0000000000007941 */ /* 0x000fea0003800000 */
.L_x_7533:
        /* <DEDUP_REMOVED lines=35> */
.L_x_7538:
[----:B------:R1:W-:Y:S02]  /*13e20*/  STS.128 [R211+0x11800], RZ ;  /* 0x011800ffd3007388 */ /* 0x0003e40000000c00 */
.L_x_7537:
[----:B------:R-:W-:Y:S05]  /*13e30*/  BSYNC B0 ;  /* 0x0000000000007941 */ /* 0x000fea0003800000 */
.L_x_7536:
[C---:B------:R-:W-:Y:S01]  /*13e40*/  IMAD.SHL.U32 R0, R56.reuse, 0x40, RZ ;  /* 0x0000004038007824 */ /* 0x040fe200078e00ff */
[----:B------:R-:W-:Y:S01]  /*13e50*/  R2P PR, R56, 0x6 ;  /* 0x0000000638007804 */ /* 0x000fe20000000000 */
[----:B------:R-:W-:Y:S01]  /*13e60*/  IMAD.SHL.U32 R156, R156, 0x8, RZ ;  /* 0x000000089c9c7824 */ /* 0x000fe200078e00ff */
[----:B------:R-:W0:Y:S01]  /*13e70*/  LDGDEPBAR ;  /* 0x00000000000079af */ /* 0x000e220000000000 */
[C---:B------:R-:W-:Y:S01]  /*13e80*/  IMAD R194, R71.reuse, 0x400, R54 ;  /* 0x0000040047c27824 */ /* 0x040fe200078e0236 */
[----:B-1----:R-:W-:Y:S01]  /*13e90*/  LOP3.LUT R5, R0, 0x1c0, RZ, 0xc0, !PT ;  /* 0x000001c000057812 */ /* 0x002fe200078ec0ff */
[----:B------:R-:W-:Y:S01]  /*13ea0*/  IMAD R52, R71, 0x10, R52 ;  /* 0x0000001047347824 */ /* 0x000fe200078e0234 */
[----:B------:R-:W-:Y:S01]  /*13eb0*/  ISETP.GT.AND P5, PT, R214, R203, PT ;  /* 0x000000cbd600720c */ /* 0x000fe20003fa4270 */
[----:B------:R-:W-:Y:S01]  /*13ec0*/  IMAD.IADD R219, R69, 0x1, -R208 ;  /* 0x0000000145db7824 */ /* 0x000fe200078e0ad0 */
[----:B------:R-:W-:Y:S01]  /*13ed0*/  LOP3.LUT R156, R5, 0x8, R156, 0xf8, !PT ;  /* 0x00000008059c7812 */ /* 0x000fe200078ef89c */
[----:B------:R-:W-:Y:S01]  /*13ee0*/  IMAD.IADD R220, R73, 0x1, R52 ;  /* 0x0000000149dc7824 */ /* 0x000fe200078e0234 */
[----:B------:R-:W-:Y:S01]  /*13ef0*/  SHF.R.U32.HI R193, RZ, 0x3, R5 ;  /* 0x00000003ffc17819 */ /* 0x000fe20000011605 */
[----:B------:R-:W-:Y:S01]  /*13f00*/  BSSY B1, `(.L_x_7539) ;  /* 0x0000167000017945 */ /* 0x000fe20003800000 */
[----:B------:R-:W-:Y:S01]  /*13f10*/  LEA R194, R194, UR4, 0x1 ;  /* 0x00000004c2c27c11 */ /* 0x000fe2000f8e08ff */
[----:B------:R-:W-:Y:S01]  /*13f20*/  IMAD.IADD R222, R220, 0x1, R219 ;  /* 0x00000001dcde7824 */ /* 0x000fe200078e02db */
[----:B------:R-:W-:-:S02]  /*13f30*/  LOP3.LUT R193, R156, R193, RZ, 0x3c, !PT ;  /* 0x000000c19cc17212 */ /* 0x000fc400078e3cff */
[----:B------:R-:W-:Y:S01]  /*13f40*/  ISETP.NE.U32.AND P0, PT, R212, RZ, PT ;  /* 0x000000ffd400720c */ /* 0x000fe20003f05070 */
[----:B------:R-:W-:Y:S01]  /*13f50*/  LDSM.16.M88.4 R84, [R194] ;  /* 0x00000000c254783b */ /* 0x000fe20000000200 */
[----:B------:R-:W-:Y:S01]  /*13f60*/  IMAD R192, R57, 0x2, R194 ;  /* 0x0000000239c07824 */ /* 0x000fe200078e02c2 */
[----:B------:R-:W-:Y:S01]  /*13f70*/  IADD3 R219, R219, 0x8, R220 ;  /* 0x00000008dbdb7810 */ /* 0x000fe20007ffe0dc */
[----:B------:R-:W-:Y:S01]  /*13f80*/  IMAD R193, R68, 0x200, R193 ;  /* 0x0000020044c17824 */ /* 0x000fe200078e02c1 */
[----:B------:R-:W-:Y:S01]  /*13f90*/  ISETP.NE.AND.EX P0, PT, R213, RZ, PT, P0 ;  /* 0x000000ffd500720c */ /* 0x000fe20003f05300 */
[C---:B------:R-:W-:Y:S01]  /*13fa0*/  IMAD R190, R55.reuse, 0x2, R194 ;  /* 0x0000000237be7824 */ /* 0x040fe200078e02c2 */
[----:B-----5:R-:W-:Y:S01]  /*13fb0*/  LDSM.16.M88.4 R20, [R192] ;  /* 0x00000000c014783b */ /* 0x020fe20000000200 */
[----:B------:R-:W-:Y:S01]  /*13fc0*/  IMAD R189, R55, 0x2, R192 ;  /* 0x0000000237bd7824 */ /* 0x000fe200078e02c0 */
[----:B------:R-:W-:Y:S02]  /*13fd0*/  LEA R193, R193, UR4, 0x1 ;  /* 0x00000004c1c17c11 */ /* 0x000fe4000f8e08ff */
[----:B------:R-:W-:Y:S01]  /*13fe0*/  LDSM.16.M88.4 R4, [R190] ;  /* 0x00000000be04783b */ /* 0x000fe20000000200 */
[----:B------:R-:W-:-:S02]  /*13ff0*/  VIADDMNMX R221, R222, -R3, RZ, !PT ;  /* 0x80000003dedd7246 */ /* 0x000fc400078001ff */
[C---:B------:R-:W-:Y:S01]  /*14000*/  IADD3 R0, R193.reuse, 0x6000, RZ ;  /* 0x00006000c1007810 */ /* 0x040fe20007ffe0ff */
[----:B------:R-:W1:Y:S01]  /*14010*/  LDSM.16.M88.4 R40, [R193+0x6000] ;  /* 0x00600000c128783b */ /* 0x000e620000000200 */
[----:B------:R-:W-:Y:S01]  /*14020*/  VIADD R191, R193, 0x6020 ;  /* 0x00006020c1bf7836 */ /* 0x000fe20000000000 */
[----:B------:R-:W-:Y:S02]  /*14030*/  VIADDMNMX R218, R219, -R3, RZ, !PT ;  /* 0x80000003dbda7246 */ /* 0x000fe400078001ff */
        /* <DEDUP_REMOVED lines=13> */
[C---:B------:R-:W-:Y:S01]  /*14110*/  IADD3 R180, R191.reuse, 0x3800, RZ ;  /* 0x00003800bfb47810 */ /* 0x040fe20007ffe0ff */
[C---:B------:R-:W-:Y:S01]  /*14120*/  VIADD R182, R191.reuse, 0x2800 ;  /* 0x00002800bfb67836 */ /* 0x040fe20000000000 */
[----:B------:R-:W4:Y:S01]  /*14130*/  LDSM.16.M88.4 R64, [R191+0x800] ;  /* 0x00080000bf40783b */ /* 0x000f220000000200 */
[C---:B------:R-:W-:Y:S01]  /*14140*/  VIADD R181, R191.reuse, 0x3000 ;  /* 0x00003000bfb57836 */ /* 0x040fe20000000000 */
[C---:B------:R-:W-:Y:S01]  /*14150*/  IADD3 R177, R191.reuse, 0x5000, RZ ;  /* 0x00005000bfb17810 */ /* 0x040fe20007ffe0ff */
[C---:B------:R-:W-:Y:S01]  /*14160*/  VIADD R179, R191.reuse, 0x4000 ;  /* 0x00004000bfb37836 */ /* 0x040fe20000000000 */
[----:B------:R-:W4:Y:S01]  /*14170*/  LDSM.16.M88.4 R60, [R191+0x1000] ;  /* 0x00100000bf3c783b */ /* 0x000f220000000200 */
[----:B------:R-:W-:-:S02]  /*14180*/  VIADD R178, R191, 0x4800 ;  /* 0x00004800bfb27836 */ /* 0x000fc40000000000 */
[----:B------:R-:W-:Y:S01]  /*14190*/  VIADD R176, R191, 0x5800 ;  /* 0x00005800bfb07836 */ /* 0x000fe20000000000 */
[----:B------:R-:W4:Y:S04]  /*141a0*/  LDSM.16.M88.4 R48, [R191+0x1800] ;  /* 0x00180000bf30783b */ /* 0x000f280000000200 */
[----:B------:R-:W4:Y:S04]  /*141b0*/  LDSM.16.M88.4 R12, [R188+0x6000] ;  /* 0x00600000bc0c783b */ /* 0x000f280000000200 */
        /* <DEDUP_REMOVED lines=118> */
[C---:B--2---:R-:W-:Y:S06]  /*14920*/  HMMA.16816.F32.BF16 R92, R28.reuse, R4, R92 ;  /* 0x000000041c5c723c */ /* 0x044fec000004185c */
[C---:B------:R-:W-:Y:S01]  /*14930*/  HMMA.16816.F32.BF16 R76, R28.reuse, R6, R76 ;  /* 0x000000061c4c723c */ /* 0x040fe2000004184c */
[----:B------:R-:W1:Y:S05]  /*14940*/  LDSM.16.M88.4 R4, [R184+0x4000] ;  /* 0x00400000b804783b */ /* 0x000e6a0000000200 */
[C---:B------:R-:W-:Y:S06]  /*14950*/  HMMA.16816.F32.BF16 R36, R28.reuse, R48, R36 ;  /* 0x000000301c24723c */ /* 0x040fec0000041824 */
[C---:B------:R-:W-:Y:S01]  /*14960*/  HMMA.16816.F32.BF16 R32, R28.reuse, R50, R32 ;  /* 0x000000321c20723c */ /* 0x040fe20000041820 */
[----:B------:R-:W2:Y:S05]  /*14970*/  LDSM.16.M88.4 R48, [R184+0x4800] ;  /* 0x00480000b830783b */ /* 0x000eaa0000000200 */
        /* <DEDUP_REMOVED lines=15> */
[----:B------:R-:W-:-:S04]  /*14a70*/  IADD3 R5, R69, 0x1, -R208 ;  /* 0x0000000145057810 */ /* 0x000fc80007ffe8d0 */
[----:B------:R-:W-:Y:S01]  /*14a80*/  IADD3 R5, R18, R5, RZ ;  /* 0x0000000512057210 */ /* 0x000fe20007ffe0ff */
[C---:B--2---:R-:W-:Y:S03]  /*14a90*/  HMMA.16816.F32.BF16 R36, R24.reuse, R48, R36 ;  /* 0x000000301824723c */ /* 0x044fe60000041824 */
[C---:B------:R-:W-:Y:S02]  /*14aa0*/  IADD3 R216, R5.reuse, 0x8, R220 ;  /* 0x0000000805d87810 */ /* 0x040fe40007ffe0dc */
[----:B------:R-:W-:Y:S01]  /*14ab0*/  VIADDMNMX R220, R5, R220, R69, PT ;  /* 0x000000dc05dc7246 */ /* 0x000fe20003800145 */
[----:B------:R-:W-:Y:S01]  /*14ac0*/  HMMA.16816.F32.BF16 R32, R24, R50, R32 ;  /* 0x000000321820723c */ /* 0x000fe20000041820 */
[----:B------:R-:W-:-:S05]  /*14ad0*/  VIMNMX R216, R216, R69, PT ;  /* 0x00000045d8d87248 */ /* 0x000fca0003fe0100 */
[C---:B------:R-:W-:Y:S06]  /*14ae0*/  HMMA.16816.F32.BF16 R92, R24.reuse, R28, R92 ;  /* 0x0000001c185c723c */ /* 0x040fec000004185c */
        /* <DEDUP_REMOVED lines=68> */
.L_x_7542:
[----:B------:R-:W2:Y:S02]  /*14f30*/  LD.E R0, desc[UR6][R16.64+0x38] ;  /* 0x0000380610007980 */ /* 0x000ea4000c101900 */
[----:B--2---:R-:W-:-:S04]  /*14f40*/  LEA R0, -R0, RZ, 0x6 ;  /* 0x000000ff00007211 */ /* 0x004fc800078e31ff */
[----:B------:R-:W-:Y:S02]  /*14f50*/  SHF.R.S32.HI R3, RZ, 0x1f, R0 ;  /* 0x0000001fff037819 */ /* 0x000fe40000011400 */
.L_x_7543:
[----:B------:R-:W-:Y:S05]  /*14f60*/  BSYNC B0 ;  /* 0x0000000000007941 */ /* 0x000fea0003800000 */
.L_x_7541:
        /* <DEDUP_REMOVED lines=96> */
.L_x_7540:
[----:B------:R-:W-:Y:S05]  /*15570*/  BSYNC B1 ;  /* 0x0000000000017941 */ /* 0x000fea0003800000 */
.L_x_7539:
[----:B------:R2:W3:Y:S01]  /*15580*/  LD.E R165, desc[UR6][R16.64+0xdc] ;  /* 0x0000dc0610a57980 */ /* 0x0004e2000c101900 */
[----:B------:R-:W-:-:S04]  /*15590*/  IMAD.IADD R3, R2, 0x1, R133 ;  /* 0x0000000102037824 */ /* 0x000fc800078e0285 */
[C---:B------:R-:W-:Y:S02]  /*155a0*/  IMAD.IADD R0, R222.reuse, 0x1, -R3 ;  /* 0x00000001de007824 */ /* 0x040fe400078e0a03 */
[C---:B-1----:R-:W-:Y:S02]  /*155b0*/  VIADD R21, R3.reuse, 0x9 ;  /* 0x0000000903157836 */ /* 0x042fe40000000000 */
[C---:B------:R-:W-:Y:S01]  /*155c0*/  VIADD R25, R3.reuse, 0x1 ;  /* 0x0000000103197836 */ /* 0x040fe20000000000 */
[----:B------:R-:W-:Y:S01]  /*155d0*/  IABS R0, R0 ;  /* 0x0000000000007213 */ /* 0x000fe20000000000 */
[----:B------:R-:W-:Y:S02]  /*155e0*/  IMAD.IADD R4, R222, 0x1, -R21 ;  /* 0x00000001de047824 */ /* 0x000fe400078e0a15 */
[C---:B------:R-:W-:Y:S01]  /*155f0*/  VIADD R9, R3.reuse, 0x11 ;  /* 0x0000001103097836 */ /* 0x040fe20000000000 */
[----:B------:R-:W-:Y:S01]  /*15600*/  I2FP.F32.S32 R0, R0 ;  /* 0x0000000000007245 */ /* 0x000fe20000201400 */
[C---:B------:R-:W-:Y:S01]  /*15610*/  VIADD R59, R3.reuse, 0x19 ;  /* 0x00000019033b7836 */ /* 0x040fe20000000000 */
[----:B------:R-:W-:Y:S01]  /*15620*/  IABS R4, R4 ;  /* 0x0000000400047213 */ /* 0x000fe20000000000 */
[----:B------:R-:W-:-:S02]  /*15630*/  VIADD R5, R3, 0x28 ;  /* 0x0000002803057836 */ /* 0x000fc40000000000 */
[----:B------:R-:W-:Y:S01]  /*15640*/  FFMA.FTZ R44, -R217, R0, R44 ;  /* 0x00000000d92c7223 */ /* 0x000fe2000001012c */
[C---:B------:R-:W-:Y:S01]  /*15650*/  IMAD.IADD R0, R222.reuse, 0x1, -R25 ;  /* 0x00000001de007824 */ /* 0x040fe200078e0a19 */
[----:B------:R-:W-:Y:S01]  /*15660*/  I2FP.F32.S32 R4, R4 ;  /* 0x0000000400047245 */ /* 0x000fe20000201400 */
[C---:B------:R-:W-:Y:S02]  /*15670*/  VIADD R23, R3.reuse, 0x8 ;  /* 0x0000000803177836 */ /* 0x040fe40000000000 */
[----:B------:R-:W-:Y:S01]  /*15680*/  VIADD R61, R3, 0x18 ;  /* 0x00000018033d7836 */ /* 0x000fe20000000000 */
[----:B------:R-:W-:Y:S01]  /*15690*/  IABS R0, R0 ;  /* 0x0000000000007213 */ /* 0x000fe20000000000 */
[----:B------:R-:W-:Y:S01]  /*156a0*/  FFMA.FTZ R29, -R217, R4, R41 ;  /* 0x00000004d91d7223 */ /* 0x000fe20000010129 */
[----:B------:R-:W-:Y:S02]  /*156b0*/  VIADD R41, R3, 0x20 ;  /* 0x0000002003297836 */ /* 0x000fe40000000000 */
[----:B------:R-:W-:Y:S01]  /*156c0*/  I2FP.F32.S32 R0, R0 ;  /* 0x0000000000007245 */ /* 0x000fe20000201400 */
[----:B------:R-:W-:-:S02]  /*156d0*/  IMAD.IADD R2, R222, 0x1, -R9 ;  /* 0x00000001de027824 */ /* 0x000fc400078e0a09 */
[----:B------:R-:W-:Y:S02]  /*156e0*/  VIADD R51, R3, 0x30 ;  /* 0x0000003003337836 */ /* 0x000fe40000000000 */
[----:B------:R-:W-:Y:S01]  /*156f0*/  FFMA.FTZ R0, -R217, R0, R45 ;  /* 0x00000000d9007223 */ /* 0x000fe2000001012d */
[C---:B------:R-:W-:Y:S01]  /*15700*/  IMAD.IADD R45, R222.reuse, 0x1, -R41 ;  /* 0x00000001de2d7824 */ /* 0x040fe200078e0a29 */
[----:B------:R-:W-:Y:S01]  /*15710*/  IABS R2, R2 ;  /* 0x0000000200027213 */ /* 0x000fe20000000000 */
[C---:B------:R-:W-:Y:S02]  /*15720*/  IMAD.IADD R4, R222.reuse, 0x1, -R59 ;  /* 0x00000001de047824 */ /* 0x040fe400078e0a3b */
[C---:B------:R-:W-:Y:S01]  /*15730*/  VIADD R7, R3.reuse, 0x21 ;  /* 0x0000002103077836 */ /* 0x040fe20000000000 */
[----:B------:R-:W-:Y:S01]  /*15740*/  IABS R45, R45 ;  /* 0x0000002d002d7213 */ /* 0x000fe20000000000 */
[C---:B------:R-:W-:Y:S01]  /*15750*/  VIADD R11, R3.reuse, 0x10 ;  /* 0x00000010030b7836 */ /* 0x040fe20000000000 */
[----:B------:R-:W-:Y:S01]  /*15760*/  I2FP.F32.S32 R2, R2 ;  /* 0x0000000200027245 */ /* 0x000fe20000201400 */
[----:B------:R-:W-:Y:S01]  /*15770*/  VIADD R49, R3, 0x31 ;  /* 0x0000003103317836 */ /* 0x000fe20000000000 */
[----:B------:R-:W-:Y:S01]  /*15780*/  IABS R4, R4 ;  /* 0x0000000400047213 */ /* 0x000fe20000000000 */
[----:B------:R-:W-:Y:S01]  /*15790*/  IMAD.IADD R27, R219, 0x1, -R3 ;  /* 0x00000001db1b7824 */ /* 0x000fe200078e0a03 */
[----:B------:R-:W-:Y:S01]  /*157a0*/  I2FP.F32.S32 R45, R45 ;  /* 0x0000002d002d7245 */ /* 0x000fe20000201400 */
[----:B--2---:R-:W-:Y:S01]  /*157b0*/  FFMA.FTZ R17, -R217, R2, R37 ;  /* 0x00000002d9117223 */ /* 0x004fe20000010125 */
[----:B------:R-:W-:Y:S01]  /*157c0*/  I2FP.F32.S32 R4, R4 ;  /* 0x0000000400047245 */ /* 0x000fe20000201400 */
[----:B------:R-:W-:Y:S01]  /*157d0*/  IMAD.IADD R37, R222, 0x1, -R5 ;  /* 0x00000001de257824 */ /* 0x000fe200078e0a05 */
[----:B------:R-:W-:Y:S01]  /*157e0*/  ISETP.GE.AND P4, PT, R25, R221, PT ;  /* 0x000000dd1900720c */ /* 0x000fe20003f86270 */
[----:B------:R-:W-:Y:S01]  /*157f0*/  FFMA.FTZ R92, -R217, R45, R92 ;  /* 0x0000002dd95c7223 */ /* 0x000fe2000001015c */
[----:B------:R-:W-:-:S02]  /*15800*/  VIADD R45, R3, 0x38 ;  /* 0x00000038032d7836 */ /* 0x000fc40000000000 */
[C---:B------:R-:W-:Y:S02]  /*15810*/  IMAD.IADD R31, R222.reuse, 0x1, -R23 ;  /* 0x00000001de1f7824 */ /* 0x040fe400078e0a17 */
[----:B------:R-:W-:Y:S01]  /*15820*/  FFMA.FTZ R13, -R217, R4, R33 ;  /* 0x00000004d90d7223 */ /* 0x000fe20000010121 */
[C---:B------:R-:W-:Y:S01]  /*15830*/  IMAD.IADD R33, R222.reuse, 0x1, -R45 ;  /* 0x00000001de217824 */ /* 0x040fe200078e0a2d */
[----:B------:R-:W-:Y:S02]  /*15840*/  IABS R37, R37 ;  /* 0x0000002500257213 */ /* 0x000fe40000000000 */
[----:B------:R-:W-:Y:S01]  /*15850*/  IABS R31, R31 ;  /* 0x0000001f001f7213 */ /* 0x000fe20000000000 */
[----:B------:R-:W-:Y:S01]  /*15860*/  IMAD.IADD R15, R222, 0x1, -R61 ;  /* 0x00000001de0f7824 */ /* 0x000fe200078e0a3d */
[----:B------:R-:W-:Y:S02]  /*15870*/  I2FP.F32.S32 R37, R37 ;  /* 0x0000002500257245 */ /* 0x000fe40000201400 */
[----:B------:R-:W-:-:S02]  /*15880*/  IABS R33, R33 ;  /* 0x0000002100217213 */ /* 0x000fc40000000000 */
[----:B------:R-:W-:Y:S02]  /*15890*/  I2FP.F32.S32 R31, R31 ;  /* 0x0000001f001f7245 */ /* 0x000fe40000201400 */
[----:B------:R-:W-:Y:S01]  /*158a0*/  ISETP.GE.AND P3, PT, R23, R221, PT ;  /* 0x000000dd1700720c */ /* 0x000fe20003f66270 */
[C---:B------:R-:W-:Y:S01]  /*158b0*/  FFMA.FTZ R76, -R217.reuse, R37, R76 ;  /* 0x00000025d94c7223 */ /* 0x040fe2000001014c */
[----:B------:R-:W-:Y:S01]  /*158c0*/  I2FP.F32.S32 R33, R33 ;  /* 0x0000002100217245 */ /* 0x000fe20000201400 */
[----:B------:R-:W-:Y:S01]  /*158d0*/  FFMA.FTZ R31, -R217, R31, R40 ;  /* 0x0000001fd91f7223 */ /* 0x000fe20000010128 */
[----:B------:R-:W-:Y:S01]  /*158e0*/  IABS R15, R15 ;  /* 0x0000000f000f7213 */ /* 0x000fe20000000000 */
[C---:B------:R-:W-:Y:S01]  /*158f0*/  IMAD.IADD R37, R222.reuse, 0x1, -R51 ;  /* 0x00000001de257824 */ /* 0x040fe200078e0a33 */
[-C--:B------:R-:W-:Y:S02]  /*15900*/  ISETP.GE.OR P4, PT, R25, R220.reuse, !P4 ;  /* 0x000000dc1900720c */ /* 0x080fe40006786670 */
[----:B------:R-:W-:Y:S01]  /*15910*/  ISETP.GE.OR P3, PT, R23, R220, !P3 ;  /* 0x000000dc1700720c */ /* 0x000fe20005f66670 */
[----:B------:R-:W-:-:S02]  /*15920*/  IMAD.IADD R2, R222, 0x1, -R7 ;  /* 0x00000001de027824 */ /* 0x000fc400078e0a07 */
[----:B------:R-:W-:Y:S01]  /*15930*/  FFMA.FTZ R84, -R217, R33, R84 ;  /* 0x00000021d9547223 */ /* 0x000fe20000010154 */
[----:B------:R-:W-:Y:S01]  /*15940*/  I2FP.F32.S32 R15, R15 ;  /* 0x0000000f000f7245 */ /* 0x000fe20000201400 */
[----:B------:R-:W-:Y:S01]  /*15950*/  IMAD.IADD R19, R222, 0x1, -R11 ;  /* 0x00000001de137824 */ /* 0x000fe200078e0a0b */
[----:B------:R-:W-:Y:S02]  /*15960*/  FSEL R33, R0, -INF , !P4 ;  /* 0xff80000000217808 */ /* 0x000fe40006000000 */
[----:B------:R-:W-:Y:S02]  /*15970*/  IABS R37, R37 ;  /* 0x0000002500257213 */ /* 0x000fe40000000000 */
[-C--:B------:R-:W-:Y:S02]  /*15980*/  ISETP.GE.AND P4, PT, R9, R221.reuse, PT ;  /* 0x000000dd0900720c */ /* 0x080fe40003f86270 */
[----:B------:R-:W-:Y:S02]  /*15990*/  FSEL R31, R31, -INF , !P3 ;  /* 0xff8000001f1f7808 */ /* 0x000fe40005800000 */
[----:B------:R-:W-:-:S02]  /*159a0*/  ISETP.GE.AND P3, PT, R61, R221, PT ;  /* 0x000000dd3d00720c */ /* 0x000fc40003f66270 */
[----:B------:R-:W-:Y:S01]  /*159b0*/  ISETP.GE.AND P2, PT, R3, R221, PT ;  /* 0x000000dd0300720c */ /* 0x000fe20003f46270 */
[----:B------:R-:W-:Y:S01]  /*159c0*/  FFMA.FTZ R15, -R217, R15, R32 ;  /* 0x0000000fd90f7223 */ /* 0x000fe20000010120 */
[----:B------:R-:W-:Y:S02]  /*159d0*/  IABS R2, R2 ;  /* 0x0000000200027213 */ /* 0x000fe40000000000 */
[----:B------:R-:W-:Y:S02]  /*159e0*/  I2FP.F32.S32 R37, R37 ;  /* 0x0000002500257245 */ /* 0x000fe40000201400 */
[-C--:B------:R-:W-:Y:S02]  /*159f0*/  ISETP.GE.OR P4, PT, R9, R220.reuse, !P4 ;  /* 0x000000dc0900720c */ /* 0x080fe40006786670 */
[----:B------:R-:W-:Y:S02]  /*15a00*/  IABS R19, R19 ;  /* 0x0000001300137213 */ /* 0x000fe40000000000 */
[-C--:B------:R-:W-:Y:S01]  /*15a10*/  ISETP.GE.OR P3, PT, R61, R220.reuse, !P3 ;  /* 0x000000dc3d00720c */ /* 0x080fe20005f66670 */
[----:B------:R-:W-:Y:S01]  /*15a20*/  IMAD.IADD R4, R222, 0x1, -R49 ;  /* 0x00000001de047824 */ /* 0x000fe200078e0a31 */
[----:B------:R-:W-:-:S02]  /*15a30*/  ISETP.GE.OR P2, PT, R3, R220, !P2 ;  /* 0x000000dc0300720c */ /* 0x000fc40005746670 */
[----:B------:R-:W-:Y:S01]  /*15a40*/  I2FP.F32.S32 R2, R2 ;  /* 0x0000000200027245 */ /* 0x000fe20000201400 */
[----:B------:R-:W-:Y:S01]  /*15a50*/  FFMA.FTZ R88, -R217, R37, R88 ;  /* 0x00000025d9587223 */ /* 0x000fe20000010158 */
[----:B------:R-:W-:Y:S02]  /*15a60*/  FSEL R17, R17, -INF , !P4 ;  /* 0xff80000011117808 */ /* 0x000fe40006000000 */
[----:B------:R-:W-:Y:S02]  /*15a70*/  I2FP.F32.S32 R19, R19 ;  /* 0x0000001300137245 */ /* 0x000fe40000201400 */
[----:B------:R-:W-:Y:S02]  /*15a80*/  ISETP.GE.AND P4, PT, R7, R221, PT ;  /* 0x000000dd0700720c */ /* 0x000fe40003f86270 */
[----:B------:R-:W-:Y:S02]  /*15a90*/  FSEL R15, R15, -INF , !P3 ;  /* 0xff8000000f0f7808 */ /* 0x000fe40005800000 */
[----:B------:R-:W-:-:S02]  /*15aa0*/  FSEL R37, R44, -INF , !P2 ;  /* 0xff8000002c257808 */ /* 0x000fc40005000000 */
[-C--:B------:R-:W-:Y:S01]  /*15ab0*/  ISETP.GE.AND P3, PT, R5, R221.reuse, PT ;  /* 0x000000dd0500720c */ /* 0x080fe20003f66270 */
[----:B------:R-:W-:Y:S01]  /*15ac0*/  FFMA.FTZ R93, -R217, R2, R93 ;  /* 0x00000002d95d7223 */ /* 0x000fe2000001015d */
[----:B------:R-:W-:Y:S02]  /*15ad0*/  ISETP.GE.AND P2, PT, R11, R221, PT ;  /* 0x000000dd0b00720c */ /* 0x000fe40003f46270 */
[----:B------:R-:W-:Y:S01]  /*15ae0*/  IABS R4, R4 ;  /* 0x0000000400047213 */ /* 0x000fe20000000000 */
[----:B------:R-:W-:Y:S01]  /*15af0*/  FFMA.FTZ R19, -R217, R19, R36 ;  /* 0x00000013d9137223 */ /* 0x000fe20000010124 */
[-C--:B------:R-:W-:Y:S02]  /*15b00*/  ISETP.GE.OR P4, PT, R7, R220.reuse, !P4 ;  /* 0x000000dc0700720c */ /* 0x080fe40006786670 */
[----:B------:R-:W-:Y:S02]  /*15b10*/  ISETP.GE.AND P6, PT, R21, R221, PT ;  /* 0x000000dd1500720c */ /* 0x000fe40003fc6270 */
[----:B------:R-:W-:-:S02]  /*15b20*/  ISETP.GE.OR P3, PT, R5, R220, !P3 ;  /* 0x000000dc0500720c */ /* 0x000fc40005f66670 */
[----:B------:R-:W-:Y:S01]  /*15b30*/  ISETP.GE.OR P2, PT, R11, R220, !P2 ;  /* 0x000000dc0b00720c */ /* 0x000fe20005746670 */
[----:B------:R-:W-:Y:S01]  /*15b40*/  VIADD R53, R3, 0x29 ;  /* 0x0000002903357836 */ /* 0x000fe20000000000 */
[----:B------:R-:W-:Y:S02]  /*15b50*/  IABS R27, R27 ;  /* 0x0000001b001b7213 */ /* 0x000fe40000000000 */
[----:B------:R-:W-:Y:S02]  /*15b60*/  I2FP.F32.S32 R4, R4 ;  /* 0x0000000400047245 */ /* 0x000fe40000201400 */
[----:B------:R-:W-:Y:S02]  /*15b70*/  FSEL R159, R93, -INF , !P4 ;  /* 0xff8000005d9f7808 */ /* 0x000fe40006000000 */
[----:B------:R-:W-:Y:S02]  /*15b80*/  ISETP.GE.AND P1, PT, R3, R218, PT ;  /* 0x000000da0300720c */ /* 0x000fe40003f26270 */
[----:B------:R-:W-:-:S02]  /*15b90*/  ISETP.GE.OR P6, PT, R21, R220, !P6 ;  /* 0x000000dc1500720c */ /* 0x000fc400077c6670 */
[-C--:B------:R-:W-:Y:S02]  /*15ba0*/  ISETP.GE.AND P4, PT, R49, R221.reuse, PT ;  /* 0x000000dd3100720c */ /* 0x080fe40003f86270 */
[----:B------:R-:W-:Y:S02]  /*15bb0*/  FSEL R237, R76, -INF , !P3 ;  /* 0xff8000004ced7808 */ /* 0x000fe40005800000 */
[----:B------:R-:W-:Y:S02]  /*15bc0*/  FSEL R19, R19, -INF , !P2 ;  /* 0xff80000013137808 */ /* 0x000fe40005000000 */
[----:B------:R-:W-:Y:S01]  /*15bd0*/  ISETP.GE.AND P3, PT, R45, R221, PT ;  /* 0x000000dd2d00720c */ /* 0x000fe20003f66270 */
[----:B------:R-:W-:Y:S01]  /*15be0*/  IMAD.IADD R6, R222, 0x1, -R53 ;  /* 0x00000001de067824 */ /* 0x000fe200078e0a35 */
[----:B------:R-:W-:Y:S01]  /*15bf0*/  I2FP.F32.S32 R27, R27 ;  /* 0x0000001b001b7245 */ /* 0x000fe20000201400 */
[----:B------:R-:W-:Y:S01]  /*15c00*/  FFMA.FTZ R89, -R217, R4, R89 ;  /* 0x00000004d9597223 */ /* 0x000fe20000010159 */
[----:B------:R-:W-:-:S02]  /*15c10*/  ISETP.GE.AND P2, PT, R41, R221, PT ;  /* 0x000000dd2900720c */ /* 0x000fc40003f46270 */
[C---:B------:R-:W-:Y:S01]  /*15c20*/  ISETP.GE.OR P1, PT, R3.reuse, R216, !P1 ;  /* 0x000000d80300720c */ /* 0x040fe20004f26670 */
[----:B------:R-:W-:Y:S01]  /*15c30*/  VIADD R3, R3, 0x39 ;  /* 0x0000003903037836 */ /* 0x000fe20000000000 */
[----:B------:R-:W-:Y:S02]  /*15c40*/  FSEL R29, R29, -INF , !P6 ;  /* 0xff8000001d1d7808 */ /* 0x000fe40007000000 */
[-C--:B------:R-:W-:Y:S02]  /*15c50*/  ISETP.GE.OR P4, PT, R49, R220.reuse, !P4 ;  /* 0x000000dc3100720c */ /* 0x080fe40006786670 */
[----:B------:R-:W-:Y:S02]  /*15c60*/  ISETP.GE.AND P6, PT, R59, R221, PT ;  /* 0x000000dd3b00720c */ /* 0x000fe40003fc6270 */
[-C--:B------:R-:W-:Y:S01]  /*15c70*/  ISETP.GE.OR P3, PT, R45, R220.reuse, !P3 ;  /* 0x000000dc2d00720c */ /* 0x080fe20005f66670 */
[----:B------:R-:W-:Y:S01]  /*15c80*/  FFMA.FTZ R27, -R217, R27, R46 ;  /* 0x0000001bd91b7223 */ /* 0x000fe2000001012e */
[----:B------:R-:W-:Y:S01]  /*15c90*/  ISETP.GE.OR P2, PT, R41, R220, !P2 ;  /* 0x000000dc2900720c */ /* 0x000fe20005746670 */
[----:B------:R-:W-:Y:S01]  /*15ca0*/  IMAD.IADD R2, R222, 0x1, -R3 ;  /* 0x00000001de027824 */ /* 0x000fe200078e0a03 */
[----:B------:R-:W-:-:S02]  /*15cb0*/  IABS R6, R6 ;  /* 0x0000000600067213 */ /* 0x000fc40000000000 */
[----:B------:R-:W-:Y:S02]  /*15cc0*/  FSEL R229, R89, -INF , !P4 ;  /* 0xff80000059e57808 */ /* 0x000fe40006000000 */
[----:B------:R-:W-:Y:S02]  /*15cd0*/  ISETP.GE.OR P6, PT, R59, R220, !P6 ;  /* 0x000000dc3b00720c */ /* 0x000fe400077c6670 */
[-C--:B------:R-:W-:Y:S02]  /*15ce0*/  ISETP.GE.AND P4, PT, R23, R218.reuse, PT ;  /* 0x000000da1700720c */ /* 0x080fe40003f86270 */
[----:B------:R-:W-:Y:S02]  /*15cf0*/  FSEL R227, R84, -INF , !P3 ;  /* 0xff80000054e37808 */ /* 0x000fe40005800000 */
[----:B------:R-:W-:Y:S02]  /*15d00*/  FSEL R239, R92, -INF , !P2 ;  /* 0xff8000005cef7808 */ /* 0x000fe40005000000 */
[----:B------:R-:W-:-:S02]  /*15d10*/  ISETP.GE.AND P3, PT, R21, R218, PT ;  /* 0x000000da1500720c */ /* 0x000fc40003f66270 */
[----:B------:R-:W-:Y:S02]  /*15d20*/  ISETP.GE.AND P2, PT, R51, R221, PT ;  /* 0x000000dd3300720c */ /* 0x000fe40003f46270 */
[----:B------:R-:W-:Y:S02]  /*15d30*/  I2FP.F32.S32 R6, R6 ;  /* 0x0000000600067245 */ /* 0x000fe40000201400 */
[----:B------:R-:W-:Y:S02]  /*15d40*/  FSEL R27, R27, -INF , !P1 ;  /* 0xff8000001b1b7808 */ /* 0x000fe40004800000 */
[----:B------:R-:W-:Y:S02]  /*15d50*/  FSEL R13, R13, -INF , !P6 ;  /* 0xff8000000d0d7808 */ /* 0x000fe40007000000 */
[----:B------:R-:W-:Y:S01]  /*15d60*/  ISETP.GE.OR P4, PT, R23, R216, !P4 ;  /* 0x000000d81700720c */ /* 0x000fe20006786670 */
[----:B------:R-:W-:Y:S01]  /*15d70*/  IMAD.IADD R23, R219, 0x1, -R23 ;  /* 0x00000001db177824 */ /* 0x000fe200078e0a17 */
[----:B------:R-:W-:-:S02]  /*15d80*/  ISETP.GE.AND P1, PT, R9, R218, PT ;  /* 0x000000da0900720c */ /* 0x000fc40003f26270 */
[----:B------:R-:W-:Y:S02]  /*15d90*/  IABS R2, R2 ;  /* 0x0000000200027213 */ /* 0x000fe40000000000 */
[----:B------:R-:W-:Y:S02]  /*15da0*/  ISETP.GE.AND P6, PT, R53, R221, PT ;  /* 0x000000dd3500720c */ /* 0x000fe40003fc6270 */
[----:B------:R-:W-:Y:S01]  /*15db0*/  ISETP.GE.OR P3, PT, R21, R216, !P3 ;  /* 0x000000d81500720c */ /* 0x000fe20005f66670 */
[----:B------:R-:W-:Y:S01]  /*15dc0*/  IMAD.IADD R21, R219, 0x1, -R21 ;  /* 0x00000001db157824 */ /* 0x000fe200078e0a15 */
[----:B------:R-:W-:Y:S01]  /*15dd0*/  ISETP.GE.OR P2, PT, R51, R220, !P2 ;  /* 0x000000dc3300720c */ /* 0x000fe20005746670 */
[----:B------:R-:W-:Y:S01]  /*15de0*/  FFMA.FTZ R77, -R217, R6, R77 ;  /* 0x00000006d94d7223 */ /* 0x000fe2000001014d */
[----:B------:R-:W-:Y:S01]  /*15df0*/  ISETP.GE.OR P1, PT, R9, R216, !P1 ;  /* 0x000000d80900720c */ /* 0x000fe20004f26670 */
[----:B------:R-:W-:Y:S01]  /*15e00*/  IMAD.IADD R9, R219, 0x1, -R9 ;  /* 0x00000001db097824 */ /* 0x000fe200078e0a09 */
[----:B------:R-:W-:-:S02]  /*15e10*/  I2FP.F32.S32 R2, R2 ;  /* 0x0000000200027245 */ /* 0x000fc40000201400 */
[----:B------:R-:W-:Y:S02]  /*15e20*/  ISETP.GE.OR P6, PT, R53, R220, !P6 ;  /* 0x000000dc3500720c */ /* 0x000fe400077c6670 */
[----:B------:R-:W-:Y:S02]  /*15e30*/  FSEL R231, R88, -INF , !P2 ;  /* 0xff80000058e77808 */ /* 0x000fe40005000000 */
[----:B------:R-:W-:Y:S02]  /*15e40*/  IABS R23, R23 ;  /* 0x0000001700177213 */ /* 0x000fe40000000000 */
[----:B------:R-:W-:Y:S02]  /*15e50*/  ISETP.GE.AND P2, PT, R3, R221, PT ;  /* 0x000000dd0300720c */ /* 0x000fe40003f46270 */
[----:B------:R-:W-:Y:S01]  /*15e60*/  IABS R21, R21 ;  /* 0x0000001500157213 */ /* 0x000fe20000000000 */
[----:B------:R-:W-:Y:S01]  /*15e70*/  FFMA.FTZ R85, -R217, R2, R85 ;  /* 0x00000002d9557223 */ /* 0x000fe20000010155 */
[----:B------:R-:W-:-:S02]  /*15e80*/  FSEL R163, R77, -INF , !P6 ;  /* 0xff8000004da37808 */ /* 0x000fc40007000000 */
[----:B------:R-:W-:Y:S02]  /*15e90*/  ISETP.GE.AND P6, PT, R25, R218, PT ;  /* 0x000000da1900720c */ /* 0x000fe40003fc6270 */
[----:B------:R-:W-:Y:S02]  /*15ea0*/  IABS R9, R9 ;  /* 0x0000000900097213 */ /* 0x000fe40000000000 */
[----:B------:R-:W-:Y:S02]  /*15eb0*/  I2FP.F32.S32 R23, R23 ;  /* 0x0000001700177245 */ /* 0x000fe40000201400 */
[----:B------:R-:W-:Y:S02]  /*15ec0*/  ISETP.GE.OR P2, PT, R3, R220, !P2 ;  /* 0x000000dc0300720c */ /* 0x000fe40005746670 */
[----:B------:R-:W-:Y:S01]  /*15ed0*/  I2FP.F32.S32 R2, R21 ;  /* 0x0000001500027245 */ /* 0x000fe20000201400 */
[----:B------:R-:W-:Y:S01]  /*15ee0*/  FFMA.FTZ R23, -R217, R23, R42 ;  /* 0x00000017d9177223 */ /* 0x000fe2000001012a */
[----:B------:R-:W-:Y:S01]  /*15ef0*/  ISETP.GE.OR P6, PT, R25, R216, !P6 ;  /* 0x000000d81900720c */ /* 0x000fe200077c6670 */
[----:B------:R-:W-:Y:S01]  /*15f00*/  IMAD.IADD R25, R219, 0x1, -R25 ;  /* 0x00000001db197824 */ /* 0x000fe200078e0a19 */
[----:B------:R-:W-:Y:S01]  /*15f10*/  I2FP.F32.S32 R4, R9 ;  /* 0x0000000900047245 */ /* 0x000fe20000201400 */
[----:B------:R-:W-:Y:S01]  /*15f20*/  FFMA.FTZ R2, -R217, R2, R43 ;  /* 0x00000002d9027223 */ /* 0x000fe2000001012b */
[----:B------:R-:W-:-:S02]  /*15f30*/  FSEL R225, R85, -INF , !P2 ;  /* 0xff80000055e17808 */ /* 0x000fc40005000000 */
[----:B------:R-:W-:Y:S01]  /*15f40*/  ISETP.GE.AND P2, PT, R11, R218, PT ;  /* 0x000000da0b00720c */ /* 0x000fe20003f46270 */
[----:B------:R-:W-:Y:S01]  /*15f50*/  FFMA.FTZ R9, -R217, R4, R39 ;  /* 0x00000004d9097223 */ /* 0x000fe20000010127 */
[----:B------:R-:W-:Y:S02]  /*15f60*/  IABS R25, R25 ;  /* 0x0000001900197213 */ /* 0x000fe40000000000 */
[----:B------:R-:W-:Y:S01]  /*15f70*/  ISETP.GE.OR P2, PT, R11, R216, !P2 ;  /* 0x000000d80b00720c */ /* 0x000fe20005746670 */
[----:B------:R-:W-:Y:S01]  /*15f80*/  IMAD.IADD R11, R219, 0x1, -R11 ;  /* 0x00000001db0b7824 */ /* 0x000fe200078e0a0b */
[----:B------:R-:W-:Y:S02]  /*15f90*/  FSEL R23, R23, -INF , !P4 ;  /* 0xff80000017177808 */ /* 0x000fe40006000000 */
[----:B------:R-:W-:Y:S02]  /*15fa0*/  ISETP.GE.AND P4, PT, R59, R218, PT ;  /* 0x000000da3b00720c */ /* 0x000fe40003f86270 */
[----:B------:R-:W-:-:S02]  /*15fb0*/  FSEL R21, R2, -INF , !P3 ;  /* 0xff80000002157808 */ /* 0x000fc40005800000 */
[----:B------:R-:W-:Y:S02]  /*15fc0*/  ISETP.GE.AND P3, PT, R41, R218, PT ;  /* 0x000000da2900720c */ /* 0x000fe40003f66270 */
[----:B------:R-:W-:Y:S02]  /*15fd0*/  I2FP.F32.S32 R0, R25 ;  /* 0x0000001900007245 */ /* 0x000fe40000201400 */
[----:B------:R-:W-:Y:S02]  /*15fe0*/  FSEL R9, R9, -INF , !P1 ;  /* 0xff80000009097808 */ /* 0x000fe40004800000 */
[----:B------:R-:W-:Y:S01]  /*15ff0*/  ISETP.GE.OR P4, PT, R59, R216, !P4 ;  /* 0x000000d83b00720c */ /* 0x000fe20006786670 */
[----:B------:R-:W-:Y:S01]  /*16000*/  IMAD.IADD R59, R219, 0x1, -R59 ;  /* 0x00000001db3b7824 */ /* 0x000fe200078e0a3b */
[----:B------:R-:W-:Y:S02]  /*16010*/  ISETP.GE.AND P1, PT, R5, R218, PT ;  /* 0x000000da0500720c */ /* 0x000fe40003f26270 */
[----:B------:R-:W-:-:S02]  /*16020*/  IABS R11, R11 ;  /* 0x0000000b000b7213 */ /* 0x000fc40000000000 */
[----:B------:R-:W-:Y:S01]  /*16030*/  ISETP.GE.OR P3, PT, R41, R216, !P3 ;  /* 0x000000d82900720c */ /* 0x000fe20005f66670 */
[----:B------:R-:W-:Y:S02]  /*16040*/  IMAD.IADD R41, R219, 0x1, -R41 ;  /* 0x00000001db297824 */ /* 0x000fe400078e0a29 */
[----:B------:R-:W-:Y:S01]  /*16050*/  FFMA.FTZ R0, -R217, R0, R47 ;  /* 0x00000000d9007223 */ /* 0x000fe2000001012f */
[----:B------:R-:W-:Y:S01]  /*16060*/  ISETP.GE.OR P1, PT, R5, R216, !P1 ;  /* 0x000000d80500720c */ /* 0x000fe20004f26670 */
[----:B------:R-:W-:Y:S01]  /*16070*/  IMAD.IADD R5, R219, 0x1, -R5 ;  /* 0x00000001db057824 */ /* 0x000fe200078e0a05 */
[----:B------:R-:W-:Y:S02]  /*16080*/  I2FP.F32.S32 R11, R11 ;  /* 0x0000000b000b7245 */ /* 0x000fe40000201400 */
[----:B------:R-:W-:Y:S02]  /*16090*/  IABS R59, R59 ;  /* 0x0000003b003b7213 */ /* 0x000fe40000000000 */
[----:B------:R-:W-:Y:S01]  /*160a0*/  IABS R41, R41 ;  /* 0x0000002900297213 */ /* 0x000fe20000000000 */
[----:B------:R-:W-:Y:S01]  /*160b0*/  FFMA.FTZ R11, -R217, R11, R38 ;  /* 0x0000000bd90b7223 */ /* 0x000fe20000010126 */
[----:B------:R-:W-:-:S02]  /*160c0*/  FSEL R25, R0, -INF , !P6 ;  /* 0xff80000000197808 */ /* 0x000fc40007000000 */
[----:B------:R-:W-:Y:S02]  /*160d0*/  IABS R5, R5 ;  /* 0x0000000500057213 */ /* 0x000fe40000000000 */
[----:B------:R-:W-:Y:S02]  /*160e0*/  I2FP.F32.S32 R0, R59 ;  /* 0x0000003b00007245 */ /* 0x000fe40000201400 */
[----:B------:R-:W-:Y:S02]  /*160f0*/  I2FP.F32.S32 R41, R41 ;  /* 0x0000002900297245 */ /* 0x000fe40000201400 */
[----:B------:R-:W-:Y:S01]  /*16100*/  ISETP.GE.AND P6, PT, R61, R218, PT ;  /* 0x000000da3d00720c */ /* 0x000fe20003fc6270 */
[C---:B------:R-:W-:Y:S01]  /*16110*/  FFMA.FTZ R0, -R217.reuse, R0, R35 ;  /* 0x00000000d9007223 */ /* 0x040fe20000010123 */
[----:B------:R-:W-:Y:S01]  /*16120*/  I2FP.F32.S32 R5, R5 ;  /* 0x0000000500057245 */ /* 0x000fe20000201400 */
[----:B------:R-:W-:Y:S01]  /*16130*/  FFMA.FTZ R41, -R217, R41, R94 ;  /* 0x00000029d9297223 */ /* 0x000fe2000001015e */
[----:B------:R-:W-:-:S02]  /*16140*/  FSEL R11, R11, -INF , !P2 ;  /* 0xff8000000b0b7808 */ /* 0x000fc40005000000 */
[----:B------:R-:W-:Y:S01]  /*16150*/  ISETP.GE.OR P6, PT, R61, R216, !P6 ;  /* 0x000000d83d00720c */ /* 0x000fe200077c6670 */
[----:B------:R-:W-:Y:S01]  /*16160*/  IMAD.IADD R61, R219, 0x1, -R61 ;  /* 0x00000001db3d7824 */ /* 0x000fe200078e0a3d */
[----:B------:R-:W-:Y:S01]  /*16170*/  ISETP.GE.AND P2, PT, R7, R218, PT ;  /* 0x000000da0700720c */ /* 0x000fe20003f46270 */
[----:B------:R-:W-:Y:S01]  /*16180*/  FFMA.FTZ R78, -R217, R5, R78 ;  /* 0x00000005d94e7223 */ /* 0x000fe2000001014e */
[----:B------:R-:W-:Y:S02]  /*16190*/  FSEL R5, R0, -INF , !P4 ;  /* 0xff80000000057808 */ /* 0x000fe40006000000 */
[----:B------:R-:W-:Y:S01]  /*161a0*/  ISETP.GE.OR P2, PT, R7, R216, !P2 ;  /* 0x000000d80700720c */ /* 0x000fe20005746670 */
[----:B------:R-:W-:Y:S01]  /*161b0*/  IMAD.IADD R7, R219, 0x1, -R7 ;  /* 0x00000001db077824 */ /* 0x000fe200078e0a07 */
[----:B------:R-:W-:Y:S02]  /*161c0*/  FMNMX.FTZ R0, R37, R33, !PT ;  /* 0x0000002125007209 */ /* 0x000fe40007810000 */
[----:B------:R-:W-:-:S02]  /*161d0*/  FSEL R235, R41, -INF , !P3 ;  /* 0xff80000029eb7808 */ /* 0x000fc40005800000 */
[----:B------:R-:W-:Y:S02]  /*161e0*/  IABS R61, R61 ;  /* 0x0000003d003d7213 */ /* 0x000fe40000000000 */
[----:B------:R-:W-:Y:S02]  /*161f0*/  ISETP.GE.AND P3, PT, R49, R218, PT ;  /* 0x000000da3100720c */ /* 0x000fe40003f66270 */
[----:B------:R-:W-:Y:S02]  /*16200*/  FMNMX.FTZ R0, R31, R0, !PT ;  /* 0x000000001f007209 */ /* 0x000fe40007810000 */
[----:B------:R-:W-:Y:S02]  /*16210*/  IABS R7, R7 ;  /* 0x0000000700077213 */ /* 0x000fe40000000000 */
[----:B------:R-:W-:Y:S02]  /*16220*/  I2FP.F32.S32 R61, R61 ;  /* 0x0000003d003d7245 */ /* 0x000fe40000201400 */
[----:B------:R-:W-:Y:S01]  /*16230*/  ISETP.GE.OR P3, PT, R49, R216, !P3 ;  /* 0x000000d83100720c */ /* 0x000fe20005f66670 */
[----:B------:R-:W-:Y:S01]  /*16240*/  IMAD.IADD R49, R219, 0x1, -R49 ;  /* 0x00000001db317824 */ /* 0x000fe200078e0a31 */
[----:B------:R-:W-:-:S02]  /*16250*/  FMNMX.FTZ R6, R27, R25, !PT ;  /* 0x000000191b067209 */ /* 0x000fc40007810000 */
[----:B------:R-:W-:Y:S02]  /*16260*/  FMNMX.FTZ R0, R29, R0, !PT ;  /* 0x000000001d007209 */ /* 0x000fe40007810000 */
[----:B------:R-:W-:Y:S01]  /*16270*/  I2FP.F32.S32 R2, R7 ;  /* 0x0000000700027245 */ /* 0x000fe20000201400 */
[----:B------:R-:W-:Y:S01]  /*16280*/  FFMA.FTZ R7, -R217, R61, R34 ;  /* 0x0000003dd9077223 */ /* 0x000fe20000010122 */
[----:B------:R-:W-:Y:S02]  /*16290*/  FMNMX.FTZ R6, R23, R6, !PT ;  /* 0x0000000617067209 */ /* 0x000fe40007810000 */
[----:B------:R-:W-:Y:S02]  /*162a0*/  IABS R49, R49 ;  /* 0x0000003100317213 */ /* 0x000fe40000000000 */
[----:B------:R-:W-:Y:S02]  /*162b0*/  FMNMX.FTZ R0, R19, R0, !PT ;  /* 0x0000000013007209 */ /* 0x000fe40007810000 */
[----:B------:R-:W-:-:S02]  /*162c0*/  FMNMX.FTZ R6, R21, R6, !PT ;  /* 0x0000000615067209 */ /* 0x000fc40007810000 */
[----:B------:R-:W-:Y:S02]  /*162d0*/  FSEL R7, R7, -INF , !P6 ;  /* 0xff80000007077808 */ /* 0x000fe40007000000 */
[----:B------:R-:W-:Y:S02]  /*162e0*/  I2FP.F32.S32 R8, R49 ;  /* 0x0000003100087245 */ /* 0x000fe40000201400 */
[----:B------:R-:W-:Y:S02]  /*162f0*/  ISETP.GE.AND P6, PT, R53, R218, PT ;  /* 0x000000da3500720c */ /* 0x000fe40003fc6270 */
[----:B------:R-:W-:Y:S02]  /*16300*/  FMNMX.FTZ R0, R17, R0, !PT ;  /* 0x0000000011007209 */ /* 0x000fe40007810000 */
[----:B------:R-:W-:Y:S01]  /*16310*/  FMNMX.FTZ R6, R11, R6, !PT ;  /* 0x000000060b067209 */ /* 0x000fe20007810000 */
[----:B------:R-:W-:Y:S01]  /*16320*/  FFMA.FTZ R91, -R217, R8, R91 ;  /* 0x00000008d95b7223 */ /* 0x000fe2000001015b */
[----:B------:R-:W-:Y:S01]  /*16330*/  ISETP.GE.OR P6, PT, R53, R216, !P6 ;  /* 0x000000d83500720c */ /* 0x000fe200077c6670 */
[----:B------:R-:W-:Y:S01]  /*16340*/  IMAD.IADD R53, R219, 0x1, -R53 ;  /* 0x00000001db357824 */ /* 0x000fe200078e0a35 */
[----:B------:R-:W-:-:S02]  /*16350*/  FMNMX.FTZ R0, R15, R0, !PT ;  /* 0x000000000f007209 */ /* 0x000fc40007810000 */
[----:B------:R-:W-:Y:S02]  /*16360*/  ISETP.GE.AND P4, PT, R51, R218, PT ;  /* 0x000000da3300720c */ /* 0x000fe40003f86270 */
[----:B------:R-:W-:Y:S02]  /*16370*/  FMNMX.FTZ R8, R9, R6, !PT ;  /* 0x0000000609087209 */ /* 0x000fe40007810000 */
[----:B------:R-:W-:Y:S02]  /*16380*/  FMNMX.FTZ R0, R13, R0, !PT ;  /* 0x000000000d007209 */ /* 0x000fe40007810000 */
[----:B------:R-:W-:Y:S01]  /*16390*/  ISETP.GE.OR P4, PT, R51, R216, !P4 ;  /* 0x000000d83300720c */ /* 0x000fe20006786670 */
[----:B------:R-:W-:Y:S01]  /*163a0*/  IMAD.IADD R51, R219, 0x1, -R51 ;  /* 0x00000001db337824 */ /* 0x000fe200078e0a33 */
[----:B------:R-:W-:Y:S02]  /*163b0*/  FMNMX.FTZ R8, R7, R8, !PT ;  /* 0x0000000807087209 */ /* 0x000fe40007810000 */
[----:B------:R-:W-:Y:S01]  /*163c0*/  IABS R53, R53 ;  /* 0x0000003500357213 */ /* 0x000fe20000000000 */
[----:B------:R-:W-:Y:S01]  /*163d0*/  FFMA.FTZ R2, -R217, R2, R95 ;  /* 0x00000002d9027223 */ /* 0x000fe2000001015f */
[----:B------:R-:W-:-:S02]  /*163e0*/  FMNMX.FTZ R0, R239, R0, !PT ;  /* 0x00000000ef007209 */ /* 0x000fc40007810000 */
[----:B------:R-:W-:Y:S02]  /*163f0*/  FMNMX.FTZ R8, R5, R8, !PT ;  /* 0x0000000805087209 */ /* 0x000fe40007810000 */
[----:B------:R-:W-:Y:S02]  /*16400*/  I2FP.F32.S32 R4, R53 ;  /* 0x0000003500047245 */ /* 0x000fe40000201400 */
[----:B------:R-:W-:Y:S02]  /*16410*/  IABS R51, R51 ;  /* 0x0000003300337213 */ /* 0x000fe40000000000 */
[----:B------:R-:W-:Y:S01]  /*16420*/  FMNMX.FTZ R0, R159, R0, !PT ;  /* 0x000000009f007209 */ /* 0x000fe20007810000 */
[----:B------:R-:W-:Y:S01]  /*16430*/  IMAD.IADD R6, R219, 0x1, -R45 ;  /* 0x00000001db067824 */ /* 0x000fe200078e0a2d */
[----:B------:R-:W-:Y:S02]  /*16440*/  FSEL R169, R2, -INF , !P2 ;  /* 0xff80000002a97808 */ /* 0x000fe40005000000 */
[----:B------:R-:W-:Y:S01]  /*16450*/  FMNMX.FTZ R8, R235, R8, !PT ;  /* 0x00000008eb087209 */ /* 0x000fe20007810000 */
[----:B------:R-:W-:Y:S01]  /*16460*/  FFMA.FTZ R4, -R217, R4, R79 ;  /* 0x00000004d9047223 */ /* 0x000fe2000001014f */
[----:B------:R-:W-:-:S02]  /*16470*/  I2FP.F32.S32 R51, R51 ;  /* 0x0000003300337245 */ /* 0x000fc40000201400 */
[----:B------:R-:W-:Y:S01]  /*16480*/  FMNMX.FTZ R0, R237, R0, !PT ;  /* 0x00000000ed007209 */ /* 0x000fe20007810000 */
[----:B------:R-:W-:Y:S01]  /*16490*/  IMAD.IADD R2, R219, 0x1, -R3 ;  /* 0x00000001db027824 */ /* 0x000fe200078e0a03 */
[----:B------:R-:W-:Y:S02]  /*164a0*/  FSEL R233, R78, -INF , !P1 ;  /* 0xff8000004ee97808 */ /* 0x000fe40004800000 */
[----:B------:R-:W-:Y:S01]  /*164b0*/  FMNMX.FTZ R8, R169, R8, !PT ;  /* 0x00000008a9087209 */ /* 0x000fe20007810000 */
[----:B------:R-:W-:Y:S01]  /*164c0*/  FFMA.FTZ R51, -R217, R51, R90 ;  /* 0x00000033d9337223 */ /* 0x000fe2000001015a */
[----:B------:R-:W-:Y:S02]  /*164d0*/  IABS R6, R6 ;  /* 0x0000000600067213 */ /* 0x000fe40000000000 */
[----:B------:R-:W-:Y:S02]  /*164e0*/  FMNMX.FTZ R0, R163, R0, !PT ;  /* 0x00000000a3007209 */ /* 0x000fe40007810000 */
[----:B------:R-:W-:-:S02]  /*164f0*/  FSEL R175, R4, -INF , !P6 ;  /* 0xff80000004af7808 */ /* 0x000fc40007000000 */
[----:B------:R-:W-:Y:S02]  /*16500*/  FMNMX.FTZ R4, R233, R8, !PT ;  /* 0x00000008e9047209 */ /* 0x000fe40007810000 */
[----:B------:R-:W-:Y:S02]  /*16510*/  IABS R2, R2 ;  /* 0x0000000200027213 */ /* 0x000fe40000000000 */
[----:B------:R-:W-:Y:S02]  /*16520*/  I2FP.F32.S32 R6, R6 ;  /* 0x0000000600067245 */ /* 0x000fe40000201400 */
[----:B------:R-:W-:Y:S02]  /*16530*/  FMNMX.FTZ R0, R231, R0, !PT ;  /* 0x00000000e7007209 */ /* 0x000fe40007810000 */
[----:B------:R-:W-:Y:S02]  /*16540*/  ISETP.GE.AND P2, PT, R45, R218, PT ;  /* 0x000000da2d00720c */ /* 0x000fe40003f46270 */
[----:B------:R-:W-:-:S02]  /*16550*/  FSEL R223, R51, -INF , !P4 ;  /* 0xff80000033df7808 */ /* 0x000fc40006000000 */
[----:B------:R-:W-:Y:S01]  /*16560*/  FMNMX.FTZ R4, R175, R4, !PT ;  /* 0x00000004af047209 */ /* 0x000fe20007810000 */
[----:B------:R-:W-:Y:S01]  /*16570*/  FFMA.FTZ R6, -R217, R6, R86 ;  /* 0x00000006d9067223 */ /* 0x000fe20000010156 */
[----:B------:R-:W-:Y:S02]  /*16580*/  I2FP.F32.S32 R2, R2 ;  /* 0x0000000200027245 */ /* 0x000fe40000201400 */
[----:B------:R-:W-:Y:S02]  /*16590*/  FMNMX.FTZ R0, R229, R0, !PT ;  /* 0x00000000e5007209 */ /* 0x000fe40007810000 */
[----:B------:R-:W-:Y:S02]  /*165a0*/  ISETP.GE.OR P2, PT, R45, R216, !P2 ;  /* 0x000000d82d00720c */ /* 0x000fe40005746670 */
[----:B------:R-:W-:Y:S02]  /*165b0*/  ISETP.GE.AND P1, PT, R3, R218, PT ;  /* 0x000000da0300720c */ /* 0x000fe40003f26270 */
[----:B------:R-:W-:-:S02]  /*165c0*/  FSEL R173, R91, -INF , !P3 ;  /* 0xff8000005bad7808 */ /* 0x000fc40005800000 */
[----:B------:R-:W-:Y:S01]  /*165d0*/  FMNMX.FTZ R4, R223, R4, !PT ;  /* 0x00000004df047209 */ /* 0x000fe20007810000 */
[----:B------:R-:W-:Y:S01]  /*165e0*/  FFMA.FTZ R2, -R217, R2, R87 ;  /* 0x00000002d9027223 */ /* 0x000fe20000010157 */
[----:B------:R-:W-:Y:S02]  /*165f0*/  FMNMX.FTZ R0, R227, R0, !PT ;  /* 0x00000000e3007209 */ /* 0x000fe40007810000 */
[----:B------:R-:W-:Y:S02]  /*16600*/  ISETP.GE.OR P1, PT, R3, R216, !P1 ;  /* 0x000000d80300720c */ /* 0x000fe40004f26670 */
[----:B------:R-:W-:Y:S02]  /*16610*/  FSEL R171, R6, -INF , !P2 ;  /* 0xff80000006ab7808 */ /* 0x000fe40005000000 */
[----:B------:R-:W-:Y:S02]  /*16620*/  FMNMX.FTZ R4, R173, R4, !PT ;  /* 0x00000004ad047209 */ /* 0x000fe40007810000 */
[----:B------:R-:W-:-:S02]  /*16630*/  FMNMX.FTZ R0, R225, R0, !PT ;  /* 0x00000000e1007209 */ /* 0x000fc40007810000 */
[----:B------:R-:W-:Y:S02]  /*16640*/  FSEL R167, R2, -INF , !P1 ;  /* 0xff80000002a77808 */ /* 0x000fe40004800000 */
[----:B------:R-:W-:Y:S01]  /*16650*/  FMNMX.FTZ R4, R171, R4, !PT ;  /* 0x00000004ab047209 */ /* 0x000fe20007810000 */
[----:B------:R-:W1:Y:S03]  /*16660*/  SHFL.BFLY PT, R35, R0, 0x2, 0x1f ;  /* 0x0c401f0000237f89 */ /* 0x000e6600000e0000 */
[----:B------:R-:W-:-:S05]  /*16670*/  FMNMX.FTZ R39, R167, R4, !PT ;  /* 0x00000004a7277209 */ /* 0x000fca0007810000 */
[----:B------:R-:W2:Y:S01]  /*16680*/  SHFL.BFLY PT, R2, R39, 0x2, 0x1f ;  /* 0x0c401f0027027f89 */ /* 0x000ea200000e0000 */
[----:B-1----:R-:W-:-:S05]  /*16690*/  FMNMX.FTZ R35, R0, R35, !PT ;  /* 0x0000002300237209 */ /* 0x002fca0007810000 */
[----:B------:R-:W1:Y:S01]  /*166a0*/  SHFL.BFLY PT, R132, R35, 0x1, 0x1f ;  /* 0x0c201f0023847f89 */ /* 0x000e6200000e0000 */
[----:B--2---:R-:W-:-:S05]  /*166b0*/  FMNMX.FTZ R0, R39, R2, !PT ;  /* 0x0000000227007209 */ /* 0x004fca0007810000 */
[----:B------:R-:W2:Y:S01]  /*166c0*/  SHFL.BFLY PT, R3, R0, 0x1, 0x1f ;  /* 0x0c201f0000037f89 */ /* 0x000ea200000e0000 */
[----:B------:R-:W-:-:S05]  /*166d0*/  LEA R198, R54, UR4, 0x1 ;  /* 0x0000000436c67c11 */ /* 0x000fca000f8e08ff */
[----:B------:R-:W-:Y:S01]  /*166e0*/  IMAD R197, R57, 0x2, R198 ;  /* 0x0000000239c57824 */ /* 0x000fe200078e02c6 */
[----:B------:R-:W-:Y:S04]  /*166f0*/  LDSM.16.MT88.4 R40, [R198+0xe000] ;  /* 0x00e00000c628783b */ /* 0x000fe80000004200 */
[----:B------:R-:W4:Y:S01]  /*16700*/  LDSM.16.MT88.4 R116, [R197+0xc000] ;  /* 0x00c00000c574783b */ /* 0x000f220000004200 */
[----:B-1----:R-:W-:Y:S02]  /*16710*/  FMNMX.FTZ R132, R35, R132, !PT ;  /* 0x0000008423847209 */ /* 0x002fe40007810000 */
[----:B--2---:R-:W-:-:S03]  /*16720*/  FMNMX.FTZ R3, R0, R3, !PT ;  /* 0x0000000300037209 */ /* 0x004fc60007810000 */
        /* <DEDUP_REMOVED lines=23> */
[----:B------:R-:W1:Y:S03]  /*168a0*/  LDSM.16.MT88.4 R12, [R197+0xc800] ;  /* 0x00c80000c50c783b */ /* 0x000e660000004200 */
[----:B------:R-:W2:Y:S01]  /*168b0*/  MUFU.EX2 R152, R152 ;  /* 0x0000009800987308 */ /* 0x000ea20000000800 */
[----:B------:R-:W3:Y:S01]  /*168c0*/  LDSM.16.MT88.4 R8, [R198+0xe800] ;  /* 0x00e80000c608783b */ /* 0x000ee20000004200 */
[-CC-:B------:R-:W-:Y:S01]  /*168d0*/  FFMA.FTZ R149, R19, R165.reuse, -R168.reuse ;  /* 0x000000a513957223 */ /* 0x180fe200000108a8 */
[----:B------:R-:W-:-:S02]  /*168e0*/  FFMA.FTZ R144, R17, R165, -R168 ;  /* 0x000000a511907223 */ /* 0x000fc400000108a8 */
[----:B------:R-:W5:Y:S03]  /*168f0*/  LDSM.16.MT88.4 R64, [R195+0xe000] ;  /* 0x00e00000c340783b */ /* 0x000f660000004200 */
[----:B------:R-:W-:Y:S01]  /*16900*/  MUFU.EX2 R151, R151 ;  /* 0x0000009700977308 */ /* 0x000fe20000000800 */
[-CC-:B------:R-:W-:Y:S01]  /*16910*/  FFMA.FTZ R146, R7, R165.reuse, -R164.reuse ;  /* 0x000000a507927223 */ /* 0x180fe200000108a4 */
[----:B------:R-:W-:Y:S01]  /*16920*/  FFMA.FTZ R145, R5, R165, -R164 ;  /* 0x000000a505917223 */ /* 0x000fe200000108a4 */
[----:B------:R-:W5:Y:S04]  /*16930*/  LDSM.16.MT88.4 R80, [R197+0x10000] ;  /* 0x01000000c550783b */ /* 0x000f680000004200 */
[----:B------:R-:W5:Y:S01]  /*16940*/  LDSM.16.MT88.4 R108, [R196+0xc000] ;  /* 0x00c00000c46c783b */ /* 0x000f620000004200 */
[----:B------:R-:W4:Y:S03]  /*16950*/  MUFU.EX2 R148, R148 ;  /* 0x0000009400947308 */ /* 0x000f260000000800 */
[----:B------:R-:W5:Y:S04]  /*16960*/  LDSM.16.MT88.4 R20, [R196+0xe800] ;  /* 0x00e80000c414783b */ /* 0x000f680000004200 */
[----:B------:R-:W-:Y:S01]  /*16970*/  LDSM.16.MT88.4 R124, [R198+0xc000] ;  /* 0x00c00000c67c783b */ /* 0x000fe20000004200 */
[----:B------:R-:W-:Y:S03]  /*16980*/  MUFU.EX2 R154, R154 ;  /* 0x0000009a009a7308 */ /* 0x000fe60000000800 */
[----:B------:R-:W-:Y:S04]  /*16990*/  LDSM.16.MT88.4 R100, [R195+0xc000] ;  /* 0x00c00000c364783b */ /* 0x000fe80000004200 */
[----:B------:R-:W-:Y:S01]  /*169a0*/  LDSM.16.MT88.4 R48, [R197+0xe000] ;  /* 0x00e00000c530783b */ /* 0x000fe20000004200 */
[----:B------:R-:W1:Y:S03]  /*169b0*/  MUFU.EX2 R157, R157 ;  /* 0x0000009d009d7308 */ /* 0x000e660000000800 */
[----:B------:R-:W-:Y:S04]  /*169c0*/  LDSM.16.MT88.4 R88, [R196+0x10000] ;  /* 0x01000000c458783b */ /* 0x000fe80000004200 */
[----:B------:R-:W-:Y:S01]  /*169d0*/  LDSM.16.MT88.4 R140, [R195+0x10000] ;  /* 0x01000000c38c783b */ /* 0x000fe20000004200 */
[----:B------:R-:W-:Y:S03]  /*169e0*/  MUFU.EX2 R153, R153 ;  /* 0x0000009900997308 */ /* 0x000fe60000000800 */
[----:B------:R-:W-:Y:S04]  /*169f0*/  LDSM.16.MT88.4 R32, [R196+0xc800] ;  /* 0x00c80000c420783b */ /* 0x000fe80000004200 */
[----:B------:R-:W-:Y:S01]  /*16a00*/  LDSM.16.MT88.4 R136, [R198+0xc800] ;  /* 0x00c80000c688783b */ /* 0x000fe20000004200 */
[----:B------:R-:W3:Y:S01]  /*16a10*/  MUFU.EX2 R150, R150 ;  /* 0x0000009600967308 */ /* 0x000ee20000000800 */
[----:B--2---:R-:W-:-:S02]  /*16a20*/  F2FP.BF16.F32.PACK_AB R96, R152, R155 ;  /* 0x0000009b9860723e */ /* 0x004fc400000010ff */
[----:B----4-:R-:W-:Y:S01]  /*16a30*/  F2FP.BF16.F32.PACK_AB R98, R148, R151 ;  /* 0x000000979462723e */ /* 0x010fe200000010ff */
[----:B------:R-:W2:Y:S01]  /*16a40*/  LDSM.16.MT88.4 R16, [R195+0xe800] ;  /* 0x00e80000c310783b */ /* 0x000ea20000004200 */
[----:B-1----:R-:W-:-:S03]  /*16a50*/  F2FP.BF16.F32.PACK_AB R97, R157, R154 ;  /* 0x0000009a9d61723e */ /* 0x002fc600000010ff */
[----:B------:R-:W-:Y:S01]  /*16a60*/  MUFU.EX2 R149, R149 ;  /* 0x0000009500957308 */ /* 0x000fe20000000800 */
[----:B------:R-:W-:Y:S04]  /*16a70*/  LDSM.16.MT88.4 R28, [R195+0xc800] ;  /* 0x00c80000c31c783b */ /* 0x000fe80000004200 */
[----:B------:R-:W-:Y:S01]  /*16a80*/  LDSM.16.MT88.4 R24, [R197+0xe800] ;  /* 0x00e80000c518783b */ /* 0x000fe20000004200 */
[----:B---3--:R-:W-:Y:S02]  /*16a90*/  F2FP.BF16.F32.PACK_AB R99, R150, R153 ;  /* 0x000000999663723e */ /* 0x008fe400000010ff */
[----:B------:R-:W1:Y:S05]  /*16aa0*/  MUFU.EX2 R144, R144 ;  /* 0x0000009000907308 */ /* 0x000e6a0000000800 */
        /* <DEDUP_REMOVED lines=32> */
[C---:B--2---:R-:W-:Y:S06]  /*16cb0*/  HMMA.16816.F32.BF16 R60, R4.reuse, R16, R60 ;  /* 0x00000010043c723c */ /* 0x044fec000004183c */
[----:B------:R-:W-:Y:S01]  /*16cc0*/  HMMA.16816.F32.BF16 R64, R4, R18, R64 ;  /* 0x000000120440723c */ /* 0x000fe20000041840 */
[----:B------:R-:W2:Y:S05]  /*16cd0*/  LDSM.16.MT88.4 R16, [R195+0x10800] ;  /* 0x01080000c310783b */ /* 0x000eaa0000004200 */
        /* <DEDUP_REMOVED lines=49> */
[C---:B--2---:R-:W-:Y:S06]  /*16ff0*/  HMMA.16816.F32.BF16 R92, R4.reuse, R16, R92 ;  /* 0x00000010045c723c */ /* 0x044fec000004185c */
[----:B------:R-:W-:Y:S01]  /*17000*/  HMMA.16816.F32.BF16 R96, R4, R18, R96 ;  /* 0x000000120460723c */ /* 0x000fe20000041860 */
[----:B------:R-:W2:Y:S06]  /*17010*/  LDSM.16.MT88.4 R16, [R198+0x11000] ;  /* 0x01100000c610783b */ /* 0x000eac0000004200 */
        /* <DEDUP_REMOVED lines=40> */
[----:B------:R-:W2:Y:S08]  /*172a0*/  MUFU.EX2 R225, R225 ;  /* 0x000000e100e17308 */ /* 0x000eb00000000800 */
        /* <DEDUP_REMOVED lines=23> */
[----:B--2---:R-:W-:-:S02]  /*17420*/  F2FP.BF16.F32.PACK_AB R6, R225, R172 ;  /* 0x000000ace106723e */ /* 0x004fc400000010ff */
[----:B-1----:R-:W-:Y:S01]  /*17430*/  F2FP.BF16.F32.PACK_AB R5, R173, R168 ;  /* 0x000000a8ad05723e */ /* 0x002fe200000010ff */
        /* <DEDUP_REMOVED lines=129> */
.L_x_7546:
[----:B--2---:R-:W-:Y:S02]  /*17c50*/  R2UR UR4, R226 ;  /* 0x00000000e20472ca */ /* 0x004fe400000e0000 */
[----:B------:R-:W-:-:S13]  /*17c60*/  R2UR UR5, R227 ;  /* 0x00000000e30572ca */ /* 0x000fda00000e0000 */
[----:B-1----:R-:W2:Y:S02]  /*17c70*/  LD.E R4, desc[UR4][R232.64+0x40] ;  /* 0x00004004e8047980 */ /* 0x002ea4000c101900 */
[----:B--2---:R-:W-:-:S05]  /*17c80*/  IMAD.U32 R4, R4, -0x40, RZ ;  /* 0xffffffc004047824 */ /* 0x004fca00078e00ff */
[----:B------:R-:W-:Y:S02]  /*17c90*/  SHF.R.S32.HI R0, RZ, 0x1f, R4 ;  /* 0x0000001fff007819 */ /* 0x000fe40000011404 */
.L_x_7547:
[----:B------:R-:W-:Y:S05]  /*17ca0*/  BSYNC B0 ;  /* 0x0000000000007941 */ /* 0x000fea0003800000 */
.L_x_7545:
        /* <DEDUP_REMOVED lines=85> */
[----:B------:R-:W-:Y:S01]  /*18200*/  IMAD.IADD R2, R222, 0x1, -R133 ;  /* 0x00000001de027824 */ /* 0x000fe200078e0a85 */
[----:B------:R-:W-:Y:S01]  /*18210*/  @P4 R2UR UR11, R227 ;  /* 0x00000000e30b42ca */ /* 0x000fe200000e0000 */
[----:B------:R-:W-:Y:S01]  /*18220*/  @!P3 STS.128 [R211+0x10800], RZ ;  /* 0x010800ffd300b388 */ /* 0x000fe20000000c00 */
[----:B------:R-:W-:Y:S02]  /*18230*/  ISETP.GE.AND P2, PT, R133, R221, PT ;  /* 0x000000dd8500720c */ /* 0x000fe40003f46270 */
[----:B------:R-:W-:Y:S01]  /*18240*/  IABS R2, R2 ;  /* 0x0000000200027213 */ /* 0x000fe20000000000 */
[----:B------:R-:W-:Y:S01]  /*18250*/  @!PT LDS RZ, [RZ] ;  /* 0x00000000fffff984 */ /* 0x000fe20000000800 */
[----:B------:R-:W-:Y:S01]  /*18260*/  @!PT LDS RZ, [RZ] ;  /* 0x00000000fffff984 */ /* 0x000fe20000000800 */
[----:B------:R-:W-:Y:S01]  /*18270*/  @!PT LDS RZ, [RZ] ;  /* 0x00000000fffff984 */ /* 0x000fe20000000800 */
[----:B------:R-:W-:Y:S01]  /*18280*/  @P5 LDGSTS.E.BYPASS.LTC128B.128 [R211+0xd000], desc[UR4][R14.64] ;  /* 0x0d0000000ed35fae */ /* 0x000fe2000b901d44 */
[----:B------:R-:W-:-:S02]  /*18290*/  @P3 R2UR UR4, R226 ;  /* 0x00000000e20432ca */ /* 0x000fc400000e0000 */
[----:B------:R-:W-:Y:S01]  /*182a0*/  @P3 R2UR UR5, R227 ;  /* 0x00000000e30532ca */ /* 0x000fe200000e0000 */
[----:B------:R-:W-:Y:S01]  /*182b0*/  @!P5 STS.128 [R211+0xd000], RZ ;  /* 0x00d000ffd300d388 */ /* 0x000fe20000000c00 */
[----:B------:R-:W-:Y:S02]  /*182c0*/  I2FP.F32.S32 R2, R2 ;  /* 0x0000000200027245 */ /* 0x000fe40000201400 */
[C---:B------:R-:W-:Y:S01]  /*182d0*/  ISETP.GE.OR P2, PT, R133.reuse, R220, !P2 ;  /* 0x000000dc8500720c */ /* 0x040fe20005746670 */
        /* <DEDUP_REMOVED lines=154> */
[----:B------:R-:W2:Y:S01]  /*18c80*/  LDSM.16.M88.4 R28, [R188+0xb800] ;  /* 0x00b80000bc1c783b */ /* 0x000ea20000000200 */
[----:B------:R-:W-:Y:S03]  /*18c90*/  HMMA.16816.F32.BF16 R20, R172, R6, R20 ;  /* 0x00000006ac14723c */ /* 0x000fe60000041814 */
[----:B------:R-:W3:Y:S03]  /*18ca0*/  LDSM.16.M88.4 R4, [R184+0x4000] ;  /* 0x00400000b804783b */ /* 0x000ee60000000200 */
[----:B-1----:R-:W-:Y:S06]  /*18cb0*/  HMMA.16816.F32.BF16 R24, R144, R140, R24 ;  /* 0x0000008c9018723c */ /* 0x002fec0000041818 */
[C---:B------:R-:W-:Y:S06]  /*18cc0*/  HMMA.16816.F32.BF16 R152, R172.reuse, R164, R152 ;  /* 0x000000a4ac98723c */ /* 0x040fec0000041898 */
[----:B------:R-:W-:Y:S06]  /*18cd0*/  HMMA.16816.F32.BF16 R16, R172, R228, R16 ;  /* 0x000000e4ac10723c */ /* 0x000fec0000041810 */
[----:B------:R-:W-:Y:S01]  /*18ce0*/  HMMA.16816.F32.BF16 R20, R144, R142, R20 ;  /* 0x0000008e9014723c */ /* 0x000fe20000041814 */
[----:B------:R-:W-:Y:S05]  /*18cf0*/  LDSM.16.M88.4 R140, [R184+0x5000] ;  /* 0x00500000b88c783b */ /* 0x000fea0000000200 */
[C---:B------:R-:W-:Y:S01]  /*18d00*/  HMMA.16816.F32.BF16 R164, R172.reuse, R166, R148 ;  /* 0x000000a6aca4723c */ /* 0x040fe20000041894 */
[----:B------:R-:W1:Y:S05]  /*18d10*/  LDSM.16.M88.4 R148, [R184+0x4800] ;  /* 0x00480000b894783b */ /* 0x000e6a0000000200 */
[----:B------:R-:W-:Y:S06]  /*18d20*/  HMMA.16816.F32.BF16 R12, R172, R230, R12 ;  /* 0x000000e6ac0c723c */ /* 0x000fec000004180c */
[----:B--2---:R-:W-:Y:S06]  /*18d30*/  HMMA.16816.F32.BF16 R152, R144, R28, R152 ;  /* 0x0000001c9098723c */ /* 0x004fec0000041898 */
[----:B---3--:R-:W-:Y:S01]  /*18d40*/  HMMA.16816.F32.BF16 R24, R8, R4, R24 ;  /* 0x000000040818723c */ /* 0x008fe20000041818 */
[----:B------:R-:W-:-:S05]  /*18d50*/  VIADD R29, R133, 0x8 ;  /* 0x00000008851d7836 */ /* 0x000fca0000000000 */
[----:B------:R-:W-:Y:S01]  /*18d60*/  HMMA.16816.F32.BF16 R20, R8, R6, R20 ;  /* 0x000000060814723c */ /* 0x000fe20000041814 */
[----:B------:R-:W-:Y:S01]  /*18d70*/  VIADD R5, R133, 0x1 ;  /* 0x0000000185057836 */ /* 0x000fe20000000000 */
[----:B------:R-:W-:-:S03]  /*18d80*/  ISETP.GE.AND P6, PT, R29, R221, PT ;  /* 0x000000dd1d00720c */ /* 0x000fc60003fc6270 */
[----:B------:R-:W-:Y:S01]  /*18d90*/  IMAD.IADD R0, R222, 0x1, -R5 ;  /* 0x00000001de007824 */ /* 0x000fe200078e0a05 */
[----:B------:R-:W-:Y:S01]  /*18da0*/  ISETP.GE.AND P5, PT, R5, R221, PT ;  /* 0x000000dd0500720c */ /* 0x000fe20003fa6270 */
[----:B------:R-:W-:Y:S01]  /*18db0*/  VIADD R7, R133, 0x9 ;  /* 0x0000000985077836 */ /* 0x000fe20000000000 */
[C---:B------:R-:W-:Y:S01]  /*18dc0*/  ISETP.GE.AND P1, PT, R5.reuse, R218, PT ;  /* 0x000000da0500720c */ /* 0x040fe20003f26270 */
[C---:B------:R-:W-:Y:S01]  /*18dd0*/  HMMA.16816.F32.BF16 R16, R144.reuse, R136, R16 ;  /* 0x000000889010723c */ /* 0x040fe20000041810 */
[----:B------:R-:W-:Y:S02]  /*18de0*/  IABS R0, R0 ;  /* 0x0000000000007213 */ /* 0x000fe40000000000 */
[C---:B------:R-:W-:Y:S02]  /*18df0*/  ISETP.GE.OR P5, PT, R5.reuse, R220, !P5 ;  /* 0x000000dc0500720c */ /* 0x040fe40006fa6670 */
[----:B------:R-:W-:Y:S01]  /*18e00*/  I2FP.F32.S32 R0, R0 ;  /* 0x0000000000007245 */ /* 0x000fe20000201400 */
[----:B------:R-:W-:Y:S01]  /*18e10*/  HMMA.16816.F32.BF16 R164, R144, R30, R164 ;  /* 0x0000001e90a4723c */ /* 0x000fe200000418a4 */
[----:B------:R-:W-:-:S02]  /*18e20*/  ISETP.GE.OR P1, PT, R5, R216, !P1 ;  /* 0x000000d80500720c */ /* 0x000fc40004f26670 */
[C---:B------:R-:W-:Y:S01]  /*18e30*/  FFMA.FTZ R24, -R217.reuse, R2, R24 ;  /* 0x00000002d9187223 */ /* 0x040fe20000010118 */
[----:B------:R-:W-:Y:S01]  /*18e40*/  FFMA.FTZ R25, -R217, R0, R25 ;  /* 0x00000000d9197223 */ /* 0x000fe20000010119 */
[----:B------:R-:W-:Y:S01]  /*18e50*/  IMAD.IADD R0, R219, 0x1, -R5 ;  /* 0x00000001db007824 */ /* 0x000fe200078e0a05 */
[----:B------:R-:W-:Y:S01]  /*18e60*/  HMMA.16816.F32.BF16 R12, R144, R138, R12 ;  /* 0x0000008a900c723c */ /* 0x000fe2000004180c */
[----:B------:R-:W-:Y:S01]  /*18e70*/  IMAD.IADD R5, R222, 0x1, -R29 ;  /* 0x00000001de057824 */ /* 0x000fe200078e0a1d */
[----:B------:R-:W-:Y:S01]  /*18e80*/  FSEL R24, R24, -INF , !P2 ;  /* 0xff80000018187808 */ /* 0x000fe20005000000 */
[----:B------:R-:W-:Y:S01]  /*18e90*/  IMAD.IADD R2, R222, 0x1, -R7 ;  /* 0x00000001de027824 */ /* 0x000fe200078e0a07 */
[----:B------:R-:W-:Y:S01]  /*18ea0*/  ISETP.GE.AND P2, PT, R29, R218, PT ;  /* 0x000000da1d00720c */ /* 0x000fe20003f46270 */
[----:B------:R-:W-:Y:S01]  /*18eb0*/  IMAD.IADD R31, R219, 0x1, -R133 ;  /* 0x00000001db1f7824 */ /* 0x000fe200078e0a85 */
[----:B------:R-:W-:Y:S01]  /*18ec0*/  IABS R5, R5 ;  /* 0x0000000500057213 */ /* 0x000fe20000000000 */
[----:B------:R-:W-:Y:S01]  /*18ed0*/  HMMA.16816.F32.BF16 R160, R172, R168, R160 ;  /* 0x000000a8aca0723c */ /* 0x000fe200000418a0 */
[----:B------:R-:W-:-:S02]  /*18ee0*/  IABS R2, R2 ;  /* 0x0000000200027213 */ /* 0x000fc40000000000 */
[----:B------:R-:W-:Y:S02]  /*18ef0*/  IABS R31, R31 ;  /* 0x0000001f001f7213 */ /* 0x000fe40000000000 */
[----:B------:R-:W-:Y:S01]  /*18f00*/  I2FP.F32.S32 R5, R5 ;  /* 0x0000000500057245 */ /* 0x000fe20000201400 */
[----:B-1----:R-:W-:Y:S01]  /*18f10*/  HMMA.16816.F32.BF16 R16, R8, R148, R16 ;  /* 0x000000940810723c */ /* 0x002fe20000041810 */
[C---:B------:R-:W-:Y:S02]  /*18f20*/  ISETP.GE.OR P6, PT, R29.reuse, R220, !P6 ;  /* 0x000000dc1d00720c */ /* 0x040fe400077c6670 */
[----:B------:R-:W-:Y:S01]  /*18f30*/  ISETP.GE.OR P2, PT, R29, R216, !P2 ;  /* 0x000000d81d00720c */ /* 0x000fe20005746670 */
[----:B------:R-:W-:Y:S01]  /*18f40*/  IMAD.IADD R29, R219, 0x1, -R29 ;  /* 0x00000001db1d7824 */ /* 0x000fe200078e0a1d */
[----:B------:R-:W-:Y:S01]  /*18f50*/  I2FP.F32.S32 R2, R2 ;  /* 0x0000000200027245 */ /* 0x000fe20000201400 */
[C---:B------:R-:W-:Y:S01]  /*18f60*/  FFMA.FTZ R5, -R217.reuse, R5, R20 ;  /* 0x00000005d9057223 */ /* 0x040fe20000010114 */
[----:B------:R-:W-:Y:S01]  /*18f70*/  I2FP.F32.S32 R31, R31 ;  /* 0x0000001f001f7245 */ /* 0x000fe20000201400 */
[----:B------:R-:W-:Y:S01]  /*18f80*/  HMMA.16816.F32.BF16 R156, R172, R170, R156 ;  /* 0x000000aaac9c723c */ /* 0x000fe2000004189c */
[----:B------:R-:W-:Y:S01]  /*18f90*/  IABS R29, R29 ;  /* 0x0000001d001d7213 */ /* 0x000fe20000000000 */
[C---:B------:R-:W-:Y:S01]  /*18fa0*/  FFMA.FTZ R20, -R217.reuse, R2, R21 ;  /* 0x00000002d9147223 */ /* 0x040fe20000010115 */
[----:B------:R-:W-:Y:S01]  /*18fb0*/  IABS R0, R0 ;  /* 0x0000000000007213 */ /* 0x000fe20000000000 */
[----:B------:R-:W-:Y:S01]  /*18fc0*/  FFMA.FTZ R2, -R217, R31, R26 ;  /* 0x0000001fd9027223 */ /* 0x000fe2000001011a */
[----:B------:R-:W-:Y:S01]  /*18fd0*/  FSEL R26, R25, -INF , !P5 ;  /* 0xff800000191a7808 */ /* 0x000fe20006800000 */
[----:B------:R-:W-:Y:S01]  /*18fe0*/  VIADD R25, R133, 0x10 ;  /* 0x0000001085197836 */ /* 0x000fe20000000000 */
[C---:B------:R-:W-:Y:S01]  /*18ff0*/  ISETP.GE.AND P5, PT, R7.reuse, R221, PT ;  /* 0x000000dd0700720c */ /* 0x040fe20003fa6270 */
[----:B------:R-:W-:Y:S01]  /*19000*/  HMMA.16816.F32.BF16 R12, R8, R150, R12 ;  /* 0x00000096080c723c */ /* 0x000fe2000004180c */
[----:B------:R-:W-:Y:S01]  /*19010*/  I2FP.F32.S32 R29, R29 ;  /* 0x0000001d001d7245 */ /* 0x000fe20000201400 */
[----:B------:R-:W-:Y:S01]  /*19020*/  IMAD.IADD R28, R222, 0x1, -R25 ;  /* 0x00000001de1c7824 */ /* 0x000fe200078e0a19 */
[----:B------:R-:W-:Y:S01]  /*19030*/  ISETP.GE.OR P5, PT, R7, R220, !P5 ;  /* 0x000000dc0700720c */ /* 0x000fe20006fa6670 */
[----:B------:R-:W-:Y:S01]  /*19040*/  VIADD R21, R133, 0x11 ;  /* 0x0000001185157836 */ /* 0x000fe20000000000 */
[----:B------:R-:W-:Y:S01]  /*19050*/  I2FP.F32.S32 R0, R0 ;  /* 0x0000000000007245 */ /* 0x000fe20000201400 */
[----:B------:R-:W-:Y:S01]  /*19060*/  FFMA.FTZ R4, -R217, R29, R22 ;  /* 0x0000001dd9047223 */ /* 0x000fe20000010116 */
[----:B------:R-:W-:Y:S01]  /*19070*/  FSEL R22, R5, -INF , !P6 ;  /* 0xff80000005167808 */ /* 0x000fe20007000000 */
[----:B------:R-:W-:Y:S01]  /*19080*/  VIADD R5, R133, 0x18 ;  /* 0x0000001885057836 */ /* 0x000fe20000000000 */
[----:B------:R-:W-:Y:S01]  /*19090*/  FSEL R20, R20, -INF , !P5 ;  /* 0xff80000014147808 */ /* 0x000fe20006800000 */
[----:B------:R-:W-:Y:S01]  /*190a0*/  FFMA.FTZ R0, -R217, R0, R27 ;  /* 0x00000000d9007223 */ /* 0x000fe2000001011b */
[-C--:B------:R-:W-:Y:S01]  /*190b0*/  ISETP.GE.AND P6, PT, R133, R218.reuse, PT ;  /* 0x000000da8500720c */ /* 0x080fe20003fc6270 */
[----:B------:R-:W-:Y:S01]  /*190c0*/  IMAD.IADD R27, R222, 0x1, -R21 ;  /* 0x00000001de1b7824 */ /* 0x000fe200078e0a15 */
[----:B------:R-:W-:Y:S01]  /*190d0*/  ISETP.GE.AND P5, PT, R7, R218, PT ;  /* 0x000000da0700720c */ /* 0x000fe20003fa6270 */
[----:B------:R-:W-:Y:S01]  /*190e0*/  IMAD.IADD R6, R219, 0x1, -R25 ;  /* 0x00000001db067824 */ /* 0x000fe200078e0a19 */
[-C--:B------:R-:W-:Y:S01]  /*190f0*/  ISETP.GE.OR P6, PT, R133, R216.reuse, !P6 ;  /* 0x000000d88500720c */ /* 0x080fe200077c6670 */
[----:B------:R-:W-:Y:S01]  /*19100*/  HMMA.16816.F32.BF16 R160, R144, R32, R160 ;  /* 0x0000002090a0723c */ /* 0x000fe200000418a0 */
[----:B------:R-:W-:Y:S01]  /*19110*/  ISETP.GE.OR P5, PT, R7, R216, !P5 ;  /* 0x000000d80700720c */ /* 0x000fe20006fa6670 */
[----:B------:R-:W-:Y:S01]  /*19120*/  IMAD.IADD R7, R219, 0x1, -R7 ;  /* 0x00000001db077824 */ /* 0x000fe200078e0a07 */
[----:B------:R-:W-:-:S02]  /*19130*/  FSEL R2, R2, -INF , !P6 ;  /* 0xff80000002027808 */ /* 0x000fc40007000000 */
[----:B------:R-:W-:Y:S01]  /*19140*/  FSEL R0, R0, -INF , !P1 ;  /* 0xff80000000007808 */ /* 0x000fe20004800000 */
[----:B------:R-:W-:Y:S01]  /*19150*/  HMMA.16816.F32.BF16 R156, R144, R34, R156 ;  /* 0x00000022909c723c */ /* 0x000fe2000004189c */
[C---:B------:R-:W-:Y:S02]  /*19160*/  ISETP.GE.AND P6, PT, R25.reuse, R221, PT ;  /* 0x000000dd1900720c */ /* 0x040fe40003fc6270 */
[C---:B------:R-:W-:Y:S02]  /*19170*/  ISETP.GE.AND P1, PT, R25.reuse, R218, PT ;  /* 0x000000da1900720c */ /* 0x040fe40003f26270 */
[----:B------:R-:W-:Y:S02]  /*19180*/  IABS R7, R7 ;  /* 0x0000000700077213 */ /* 0x000fe40000000000 */
[----:B------:R-:W-:Y:S02]  /*19190*/  IABS R28, R28 ;  /* 0x0000001c001c7213 */ /* 0x000fe40000000000 */
[----:B------:R-:W-:-:S02]  /*191a0*/  ISETP.GE.OR P6, PT, R25, R220, !P6 ;  /* 0x000000dc1900720c */ /* 0x000fc400077c6670 */
[----:B------:R-:W-:Y:S01]  /*191b0*/  ISETP.GE.OR P1, PT, R25, R216, !P1 ;  /* 0x000000d81900720c */ /* 0x000fe20004f26670 */
[----:B------:R-:W-:Y:S01]  /*191c0*/  IMAD.IADD R25, R222, 0x1, -R5 ;  /* 0x00000001de197824 */ /* 0x000fe200078e0a05 */
[----:B------:R-:W-:Y:S02]  /*191d0*/  I2FP.F32.S32 R30, R7 ;  /* 0x00000007001e7245 */ /* 0x000fe40000201400 */
[----:B------:R-:W-:Y:S02]  /*191e0*/  I2FP.F32.S32 R7, R28 ;  /* 0x0000001c00077245 */ /* 0x000fe40000201400 */
[----:B------:R-:W-:Y:S01]  /*191f0*/  IABS R27, R27 ;  /* 0x0000001b001b7213 */ /* 0x000fe20000000000 */
[C---:B------:R-:W-:Y:S01]  /*19200*/  FFMA.FTZ R23, -R217.reuse, R30, R23 ;  /* 0x0000001ed9177223 */ /* 0x040fe20000010117 */
[----:B------:R-:W-:Y:S01]  /*19210*/  IABS R25, R25 ;  /* 0x0000001900197213 */ /* 0x000fe20000000000 */
[----:B------:R-:W-:Y:S01]  /*19220*/  FFMA.FTZ R7, -R217, R7, R16 ;  /* 0x00000007d9077223 */ /* 0x000fe20000010110 */
[----:B------:R-:W-:Y:S01]  /*19230*/  I2FP.F32.S32 R28, R27 ;  /* 0x0000001b001c7245 */ /* 0x000fe20000201400 */
[----:B------:R-:W-:Y:S01]  /*19240*/  HMMA.16816.F32.BF16 R160, R8, R140, R160 ;  /* 0x0000008c08a0723c */ /* 0x000fe200000418a0 */
[----:B------:R-:W-:-:S02]  /*19250*/  FSEL R16, R4, -INF , !P2 ;  /* 0xff80000004107808 */ /* 0x000fc40005000000 */
[----:B------:R-:W-:Y:S01]  /*19260*/  IABS R6, R6 ;  /* 0x0000000600067213 */ /* 0x000fe20000000000 */
[----:B------:R-:W-:Y:S01]  /*19270*/  FFMA.FTZ R17, -R217, R28, R17 ;  /* 0x0000001cd9117223 */ /* 0x000fe20000010111 */
[C---:B------:R-:W-:Y:S01]  /*19280*/  ISETP.GE.AND P2, PT, R21.reuse, R221, PT ;  /* 0x000000dd1500720c */ /* 0x040fe20003f46270 */
[----:B------:R-:W-:Y:S01]  /*19290*/  HMMA.16816.F32.BF16 R156, R8, R142, R156 ;  /* 0x0000008e089c723c */ /* 0x000fe2000004189c */
[----:B------:R-:W-:Y:S02]  /*192a0*/  I2FP.F32.S32 R25, R25 ;  /* 0x0000001900197245 */ /* 0x000fe40000201400 */
[----:B------:R-:W-:Y:S02]  /*192b0*/  I2FP.F32.S32 R27, R6 ;  /* 0x00000006001b7245 */ /* 0x000fe40000201400 */
[----:B------:R-:W-:Y:S01]  /*192c0*/  ISETP.GE.OR P2, PT, R21, R220, !P2 ;  /* 0x000000dc1500720c */ /* 0x000fe20005746670 */
[----:B------:R-:W-:Y:S01]  /*192d0*/  FFMA.FTZ R25, -R217, R25, R12 ;  /* 0x00000019d9197223 */ /* 0x000fe2000001010c */
[----:B------:R-:W-:Y:S01]  /*192e0*/  FSEL R242, R7, -INF , !P6 ;  /* 0xff80000007f27808 */ /* 0x000fe20007000000 */
[----:B------:R-:W-:Y:S01]  /*192f0*/  FFMA.FTZ R18, -R217, R27, R18 ;  /* 0x0000001bd9127223 */ /* 0x000fe20000010112 */
[----:B------:R-:W-:Y:S01]  /*19300*/  ISETP.GE.AND P6, PT, R5, R221, PT ;  /* 0x000000dd0500720c */ /* 0x000fe20003fc6270 */
[----:B------:R-:W-:Y:S01]  /*19310*/  VIADD R7, R133, 0x19 ;  /* 0x0000001985077836 */ /* 0x000fe20000000000 */
[----:B------:R-:W-:-:S02]  /*19320*/  FSEL R12, R23, -INF , !P5 ;  /* 0xff800000170c7808 */ /* 0x000fc40006800000 */
[-C--:B------:R-:W-:Y:S01]  /*19330*/  ISETP.GE.AND P5, PT, R21, R218.reuse, PT ;  /* 0x000000da1500720c */ /* 0x080fe20003fa6270 */
[--C-:B------:R-:W-:Y:S01]  /*19340*/  IMAD.IADD R28, R222, 0x1, -R7.reuse ;  /* 0x00000001de1c7824 */ /* 0x100fe200078e0a07 */
[----:B------:R-:W-:Y:S01]  /*19350*/  FSEL R224, R17, -INF , !P2 ;  /* 0xff80000011e07808 */ /* 0x000fe20005000000 */
[----:B------:R-:W-:Y:S01]  /*19360*/  IMAD.IADD R17, R219, 0x1, -R7 ;  /* 0x00000001db117824 */ /* 0x000fe200078e0a07 */
[C---:B------:R-:W-:Y:S02]  /*19370*/  ISETP.GE.AND P2, PT, R5.reuse, R218, PT ;  /* 0x000000da0500720c */ /* 0x040fe40003f46270 */
[----:B------:R-:W-:Y:S02]  /*19380*/  ISETP.GE.OR P6, PT, R5, R220, !P6 ;  /* 0x000000dc0500720c */ /* 0x000fe400077c6670 */
[-C--:B------:R-:W-:Y:S01]  /*19390*/  ISETP.GE.OR P5, PT, R21, R216.reuse, !P5 ;  /* 0x000000d81500720c */ /* 0x080fe20006fa6670 */
[----:B------:R-:W-:Y:S01]  /*193a0*/  IMAD.IADD R21, R219, 0x1, -R21 ;  /* 0x00000001db157824 */ /* 0x000fe200078e0a15 */
[----:B------:R-:W-:Y:S01]  /*193b0*/  ISETP.GE.OR P2, PT, R5, R216, !P2 ;  /* 0x000000d80500720c */ /* 0x000fe20005746670 */
[----:B------:R-:W-:Y:S01]  /*193c0*/  IMAD.IADD R5, R219, 0x1, -R5 ;  /* 0x00000001db057824 */ /* 0x000fe200078e0a05 */
[----:B------:R-:W-:-:S02]  /*193d0*/  FSEL R136, R25, -INF , !P6 ;  /* 0xff80000019887808 */ /* 0x000fc40007000000 */
[----:B------:R-:W-:Y:S02]  /*193e0*/  FSEL R240, R18, -INF , !P1 ;  /* 0xff80000012f07808 */ /* 0x000fe40004800000 */
[C---:B------:R-:W-:Y:S02]  /*193f0*/  ISETP.GE.AND P6, PT, R7.reuse, R221, PT ;  /* 0x000000dd0700720c */ /* 0x040fe40003fc6270 */
[C---:B------:R-:W-:Y:S02]  /*19400*/  ISETP.GE.AND P1, PT, R7.reuse, R218, PT ;  /* 0x000000da0700720c */ /* 0x040fe40003f26270 */
[----:B------:R-:W-:Y:S02]  /*19410*/  IABS R18, R21 ;  /* 0x0000001500127213 */ /* 0x000fe40000000000 */
[C---:B------:R-:W-:Y:S02]  /*19420*/  ISETP.GE.OR P6, PT, R7.reuse, R220, !P6 ;  /* 0x000000dc0700720c */ /* 0x040fe400077c6670 */
[----:B------:R-:W-:-:S02]  /*19430*/  ISETP.GE.OR P1, PT, R7, R216, !P1 ;  /* 0x000000d80700720c */ /* 0x000fc40004f26670 */
[----:B------:R-:W-:Y:S02]  /*19440*/  IABS R21, R5 ;  /* 0x0000000500157213 */ /* 0x000fe40000000000 */
[----:B------:R-:W1:Y:S01]  /*19450*/  LDSM.16.M88.4 R4, [R184+0x5800] ;  /* 0x00580000b804783b */ /* 0x000e620000000200 */
[----:B------:R-:W-:Y:S01]  /*19460*/  IABS R17, R17 ;  /* 0x0000001100117213 */ /* 0x000fe20000000000 */
[----:B------:R-:W-:-:S04]  /*19470*/  DEPBAR.LE SB0, 0x0 ;  /* 0x000080000000791a */ /* 0x000fc80000000000 */
        /* <DEDUP_REMOVED lines=12> */
[--C-:B------:R-:W-:Y:S01]  /*19540*/  IMAD.IADD R17, R222, 0x1, -R19.reuse ;  /* 0x00000001de117824 */ /* 0x100fe200078e0a13 */
[----:B------:R-:W-:Y:S01]  /*19550*/  FSEL R138, R28, -INF , !P6 ;  /* 0xff8000001c8a7808 */ /* 0x000fe20007000000 */
[----:B------:R-:W-:Y:S01]  /*19560*/  IMAD.IADD R15, R219, 0x1, -R19 ;  /* 0x00000001db0f7824 */ /* 0x000fe200078e0a13 */
[----:B------:R-:W-:Y:S01]  /*19570*/  BAR.SYNC.DEFER_BLOCKING 0x0 ;  /* 0x0000000000007b1d */ /* 0x000fe20000010000 */
[C---:B------:R-:W-:Y:S02]  /*19580*/  ISETP.GE.AND P6, PT, R13.reuse, R221, PT ;  /* 0x000000dd0d00720c */ /* 0x040fe40003fc6270 */
[----:B------:R-:W-:-:S02]  /*19590*/  ISETP.GE.AND P1, PT, R13, R218, PT ;  /* 0x000000da0d00720c */ /* 0x000fc40003f26270 */
[----:B------:R-:W-:Y:S01]  /*195a0*/  FSEL R238, R14, -INF , !P2 ;  /* 0xff8000000eee7808 */ /* 0x000fe20005000000 */
[--C-:B------:R-:W-:Y:S01]  /*195b0*/  IMAD.IADD R14, R222, 0x1, -R13.reuse ;  /* 0x00000001de0e7824 */ /* 0x100fe200078e0a0d */
[C---:B------:R-:W-:Y:S02]  /*195c0*/  ISETP.GE.OR P6, PT, R13.reuse, R220, !P6 ;  /* 0x000000dc0d00720c */ /* 0x040fe400077c6670 */
[----:B------:R-:W-:Y:S01]  /*195d0*/  ISETP.GE.OR P1, PT, R13, R216, !P1 ;  /* 0x000000d80d00720c */ /* 0x000fe20004f26670 */
[----:B------:R-:W-:Y:S01]  /*195e0*/  IMAD.IADD R13, R219, 0x1, -R13 ;  /* 0x00000001db0d7824 */ /* 0x000fe200078e0a0d */
[----:B------:R-:W-:Y:S02]  /*195f0*/  IABS R17, R17 ;  /* 0x0000001100117213 */ /* 0x000fe40000000000 */
[----:B------:R-:W-:Y:S02]  /*19600*/  IABS R15, R15 ;  /* 0x0000000f000f7213 */ /* 0x000fe40000000000 */
[----:B------:R-:W-:Y:S01]  /*19610*/  I2FP.F32.S32 R17, R17 ;  /* 0x0000001100117245 */ /* 0x000fe20000201400 */
[----:B-1----:R-:W-:Y:S01]  /*19620*/  HMMA.16816.F32.BF16 R152, R8, R4, R152 ;  /* 0x000000040898723c */ /* 0x002fe20000041898 */
[----:B------:R-:W-:-:S02]  /*19630*/  I2FP.F32.S32 R15, R15 ;  /* 0x0000000f000f7245 */ /* 0x000fc40000201400 */
[----:B------:R-:W-:Y:S01]  /*19640*/  FSEL R228, R18, -INF , !P5 ;  /* 0xff80000012e47808 */ /* 0x000fe20006800000 */
[----:B------:R-:W-:Y:S01]  /*19650*/  FFMA.FTZ R17, -R217, R17, R160 ;  /* 0x00000011d9117223 */ /* 0x000fe200000101a0 */
[----:B------:R-:W-:Y:S01]  /*19660*/  ISETP.GE.AND P5, PT, R19, R221, PT ;  /* 0x000000dd1300720c */ /* 0x000fe20003fa6270 */
[----:B------:R-:W-:Y:S01]  /*19670*/  FFMA.FTZ R146, -R217, R15, R162 ;  /* 0x0000000fd9927223 */ /* 0x000fe200000101a2 */
[----:B------:R-:W-:Y:S01]  /*19680*/  ISETP.GE.AND P2, PT, R19, R218, PT ;  /* 0x000000da1300720c */ /* 0x000fe20003f46270 */
[----:B------:R-:W-:Y:S01]  /*19690*/  VIADD R15, R133, 0x28 ;  /* 0x00000028850f7836 */ /* 0x000fe20000000000 */
[----:B------:R-:W-:Y:S01]  /*196a0*/  IABS R14, R14 ;  /* 0x0000000e000e7213 */ /* 0x000fe20000000000 */
[----:B------:R-:W-:Y:S01]  /*196b0*/  IMAD.MOV.U32 R160, RZ, RZ, R134 ;  /* 0x000000ffffa07224 */ /* 0x000fe200078e0086 */
[----:B------:R-:W-:Y:S02]  /*196c0*/  IABS R13, R13 ;  /* 0x0000000d000d7213 */ /* 0x000fe40000000000 */
[----:B------:R-:W-:-:S02]  /*196d0*/  ISETP.GE.OR P5, PT, R19, R220, !P5 ;  /* 0x000000dc1300720c */ /* 0x000fc40006fa6670 */
[----:B------:R-:W-:Y:S02]  /*196e0*/  ISETP.GE.OR P2, PT, R19, R216, !P2 ;  /* 0x000000d81300720c */ /* 0x000fe40005746670 */
[----:B------:R-:W-:Y:S02]  /*196f0*/  I2FP.F32.S32 R14, R14 ;  /* 0x0000000e000e7245 */ /* 0x000fe40000201400 */
[----:B------:R-:W-:Y:S01]  /*19700*/  I2FP.F32.S32 R4, R13 ;  /* 0x0000000d00047245 */ /* 0x000fe20000201400 */
[----:B------:R-:W-:Y:S01]  /*19710*/  VIADD R13, R133, 0x29 ;  /* 0x00000029850d7836 */ /* 0x000fe20000000000 */
[----:B------:R-:W-:Y:S01]  /*19720*/  FSEL R234, R17, -INF , !P5 ;  /* 0xff80000011ea7808 */ /* 0x000fe20006800000 */
[C---:B------:R-:W-:Y:S01]  /*19730*/  FFMA.FTZ R14, -R217.reuse, R14, R161 ;  /* 0x0000000ed90e7223 */ /* 0x040fe200000101a1 */
[----:B------:R-:W-:Y:S01]  /*19740*/  FSEL R146, R146, -INF , !P2 ;  /* 0xff80000092927808 */ /* 0x000fe20005000000 */
[----:B------:R-:W-:Y:S01]  /*19750*/  FFMA.FTZ R4, -R217, R4, R163 ;  /* 0x00000004d9047223 */ /* 0x000fe200000101a3 */
[C---:B------:R-:W-:Y:S01]  /*19760*/  ISETP.GE.AND P5, PT, R15.reuse, R221, PT ;  /* 0x000000dd0f00720c */ /* 0x040fe20003fa6270 */
[----:B------:R-:W-:Y:S01]  /*19770*/  IMAD.IADD R17, R222, 0x1, -R15 ;  /* 0x00000001de117824 */ /* 0x000fe200078e0a0f */
[C---:B------:R-:W-:Y:S01]  /*19780*/  ISETP.GE.AND P2, PT, R15.reuse, R218, PT ;  /* 0x000000da0f00720c */ /* 0x040fe20003f46270 */
[----:B------:R-:W-:Y:S01]  /*19790*/  IMAD.MOV.U32 R161, RZ, RZ, R135 ;  /* 0x000000ffffa17224 */ /* 0x000fe200078e0087 */
[----:B------:R-:W-:-:S02]  /*197a0*/  ISETP.GE.OR P5, PT, R15, R220, !P5 ;  /* 0x000000dc0f00720c */ /* 0x000fc40006fa6670 */
[----:B------:R-:W-:Y:S01]  /*197b0*/  ISETP.GE.OR P2, PT, R15, R216, !P2 ;  /* 0x000000d80f00720c */ /* 0x000fe20005746670 */
[----:B------:R-:W-:Y:S01]  /*197c0*/  IMAD.IADD R15, R219, 0x1, -R15 ;  /* 0x00000001db0f7824 */ /* 0x000fe200078e0a0f */
[----:B------:R-:W-:Y:S01]  /*197d0*/  FSEL R148, R14, -INF , !P6 ;  /* 0xff8000000e947808 */ /* 0x000fe20007000000 */
[----:B------:R-:W-:Y:S01]  /*197e0*/  IMAD.IADD R14, R222, 0x1, -R13 ;  /* 0x00000001de0e7824 */ /* 0x000fe200078e0a0d */
[----:B------:R-:W-:Y:S02]  /*197f0*/  FSEL R144, R4, -INF , !P1 ;  /* 0xff80000004907808 */ /* 0x000fe40004800000 */
[C---:B------:R-:W-:Y:S01]  /*19800*/  ISETP.GE.AND P6, PT, R13.reuse, R221, PT ;  /* 0x000000dd0d00720c */ /* 0x040fe20003fc6270 */
[----:B------:R-:W-:Y:S01]  /*19810*/  HMMA.16816.F32.BF16 R4, R8, R6, R164 ;  /* 0x000000060804723c */ /* 0x000fe200000418a4 */
[C---:B------:R-:W-:Y:S02]  /*19820*/  ISETP.GE.AND P1, PT, R13.reuse, R218, PT ;  /* 0x000000da0d00720c */ /* 0x040fe40003f26270 */
[----:B------:R-:W-:-:S02]  /*19830*/  ISETP.GE.OR P6, PT, R13, R220, !P6 ;  /* 0x000000dc0d00720c */ /* 0x000fc400077c6670 */
[----:B------:R-:W-:Y:S01]  /*19840*/  ISETP.GE.OR P1, PT, R13, R216, !P1 ;  /* 0x000000d80d00720c */ /* 0x000fe20004f26670 */
[----:B------:R-:W-:Y:S01]  /*19850*/  IMAD.IADD R13, R219, 0x1, -R13 ;  /* 0x00000001db0d7824 */ /* 0x000fe200078e0a0d */
[----:B------:R-:W-:Y:S01]  /*19860*/  IABS R17, R17 ;  /* 0x0000001100117213 */ /* 0x000fe20000000000 */
[C---:B------:R-:W-:Y:S01]  /*19870*/  VIADD R11, R133.reuse, 0x30 ;  /* 0x00000030850b7836 */ /* 0x040fe20000000000 */
[----:B------:R-:W-:Y:S01]  /*19880*/  IABS R15, R15 ;  /* 0x0000000f000f7213 */ /* 0x000fe20000000000 */
[----:B------:R-:W-:Y:S01]  /*19890*/  VIADD R9, R133, 0x31 ;  /* 0x0000003185097836 */ /* 0x000fe20000000000 */
[----:B------:R-:W-:Y:S01]  /*198a0*/  I2FP.F32.S32 R17, R17 ;  /* 0x0000001100117245 */ /* 0x000fe20000201400 */
[----:B------:R-:W-:Y:S01]  /*198b0*/  IMAD.IADD R10, R219, 0x1, -R11 ;  /* 0x00000001db0a7824 */ /* 0x000fe200078e0a0b */
[----:B------:R-:W-:Y:S02]  /*198c0*/  I2FP.F32.S32 R15, R15 ;  /* 0x0000000f000f7245 */ /* 0x000fe40000201400 */
[----:B------:R-:W-:Y:S01]  /*198d0*/  IABS R14, R14 ;  /* 0x0000000e000e7213 */ /* 0x000fe20000000000 */
[C---:B------:R-:W-:Y:S01]  /*198e0*/  FFMA.FTZ R17, -R217.reuse, R17, R156 ;  /* 0x00000011d9117223 */ /* 0x040fe2000001019c */
[----:B------:R-:W-:Y:S01]  /*198f0*/  IABS R13, R13 ;  /* 0x0000000d000d7213 */ /* 0x000fe20000000000 */
[----:B------:R-:W-:Y:S01]  /*19900*/  FFMA.FTZ R15, -R217, R15, R158 ;  /* 0x0000000fd90f7223 */ /* 0x000fe2000001019e */
[----:B------:R-:W-:-:S02]  /*19910*/  I2FP.F32.S32 R14, R14 ;  /* 0x0000000e000e7245 */ /* 0x000fc40000201400 */
[----:B------:R-:W-:Y:S01]  /*19920*/  I2FP.F32.S32 R8, R13 ;  /* 0x0000000d00087245 */ /* 0x000fe20000201400 */
[----:B------:R-:W-:Y:S01]  /*19930*/  IMAD.IADD R13, R222, 0x1, -R11 ;  /* 0x00000001de0d7824 */ /* 0x000fe200078e0a0b */
[----:B------:R-:W-:Y:S01]  /*19940*/  FSEL R236, R17, -INF , !P5 ;  /* 0xff80000011ec7808 */ /* 0x000fe20006800000 */
[----:B------:R-:W-:Y:S01]  /*19950*/  FFMA.FTZ R14, -R217, R14, R157 ;  /* 0x0000000ed90e7223 */ /* 0x000fe2000001019d */
[----:B------:R-:W-:Y:S01]  /*19960*/  FSEL R142, R15, -INF , !P2 ;  /* 0xff8000000f8e7808 */ /* 0x000fe20005000000 */
[----:B------:R-:W-:Y:S01]  /*19970*/  FFMA.FTZ R8, -R217, R8, R159 ;  /* 0x00000008d9087223 */ /* 0x000fe2000001019f */
[C---:B------:R-:W-:Y:S02]  /*19980*/  ISETP.GE.AND P5, PT, R11.reuse, R221, PT ;  /* 0x000000dd0b00720c */ /* 0x040fe40003fa6270 */
[C---:B------:R-:W-:Y:S02]  /*19990*/  ISETP.GE.AND P2, PT, R11.reuse, R218, PT ;  /* 0x000000da0b00720c */ /* 0x040fe40003f46270 */
[----:B------:R-:W-:-:S02]  /*199a0*/  ISETP.GE.OR P5, PT, R11, R220, !P5 ;  /* 0x000000dc0b00720c */ /* 0x000fc40006fa6670 */
[----:B------:R-:W-:Y:S01]  /*199b0*/  ISETP.GE.OR P2, PT, R11, R216, !P2 ;  /* 0x000000d80b00720c */ /* 0x000fe20005746670 */
[--C-:B------:R-:W-:Y:S01]  /*199c0*/  IMAD.IADD R11, R222, 0x1, -R9.reuse ;  /* 0x00000001de0b7824 */ /* 0x100fe200078e0a09 */
[----:B------:R-:W-:Y:S02]  /*199d0*/  FSEL R150, R14, -INF , !P6 ;  /* 0xff8000000e967808 */ /* 0x000fe40007000000 */
[----:B------:R-:W-:Y:S01]  /*199e0*/  FSEL R140, R8, -INF , !P1 ;  /* 0xff800000088c7808 */ /* 0x000fe20004800000 */
[----:B------:R-:W-:Y:S01]  /*199f0*/  IMAD.IADD R8, R219, 0x1, -R9 ;  /* 0x00000001db087824 */ /* 0x000fe200078e0a09 */
[C---:B------:R-:W-:Y:S02]  /*19a00*/  ISETP.GE.AND P6, PT, R9.reuse, R221, PT ;  /* 0x000000dd0900720c */ /* 0x040fe40003fc6270 */
[----:B------:R-:W-:Y:S02]  /*19a10*/  ISETP.GE.AND P1, PT, R9, R218, PT ;  /* 0x000000da0900720c */ /* 0x000fe40003f26270 */
[----:B------:R-:W-:-:S02]  /*19a20*/  IABS R10, R10 ;  /* 0x0000000a000a7213 */ /* 0x000fc40000000000 */
[C---:B------:R-:W-:Y:S02]  /*19a30*/  ISETP.GE.OR P6, PT, R9.reuse, R220, !P6 ;  /* 0x000000dc0900720c */ /* 0x040fe400077c6670 */
[----:B------:R-:W-:Y:S01]  /*19a40*/  ISETP.GE.OR P1, PT, R9, R216, !P1 ;  /* 0x000000d80900720c */ /* 0x000fe20004f26670 */
[C---:B------:R-:W-:Y:S01]  /*19a50*/  VIADD R9, R133.reuse, 0x38 ;  /* 0x0000003885097836 */ /* 0x040fe20000000000 */
[----:B------:R-:W-:Y:S01]  /*19a60*/  IABS R11, R11 ;  /* 0x0000000b000b7213 */ /* 0x000fe20000000000 */
[----:B------:R-:W-:Y:S01]  /*19a70*/  VIADD R133, R133, 0x39 ;  /* 0x0000003985857836 */ /* 0x000fe20000000000 */
[----:B------:R-:W-:Y:S02]  /*19a80*/  IABS R13, R13 ;  /* 0x0000000d000d7213 */ /* 0x000fe40000000000 */
[----:B------:R-:W-:Y:S02]  /*19a90*/  I2FP.F32.S32 R15, R10 ;  /* 0x0000000a000f7245 */ /* 0x000fe40000201400 */
        /* <DEDUP_REMOVED lines=11> */
[----:B------:R-:W-:Y:S01]  /*19b50*/  FSEL R174, R13, -INF , !P5 ;  /* 0xff8000000dae7808 */ /* 0x000fe20006800000 */
[----:B------:R-:W-:Y:S01]  /*19b60*/  IMAD.IADD R13, R222, 0x1, -R133 ;  /* 0x00000001de0d7824 */ /* 0x000fe200078e0a85 */
[----:B------:R-:W-:Y:S01]  /*19b70*/  ISETP.GE.AND P5, PT, R9, R221, PT ;  /* 0x000000dd0900720c */ /* 0x000fe20003fa6270 */
[----:B------:R-:W-:Y:S01]  /*19b80*/  FFMA.FTZ R4, -R217, R14, R4 ;  /* 0x0000000ed9047223 */ /* 0x000fe20000010104 */
[C---:B------:R-:W-:Y:S02]  /*19b90*/  ISETP.GE.AND P2, PT, R9.reuse, R218, PT ;  /* 0x000000da0900720c */ /* 0x040fe40003f46270 */
[----:B------:R-:W-:Y:S02]  /*19ba0*/  I2FP.F32.S32 R8, R8 ;  /* 0x0000000800087245 */ /* 0x000fe40000201400 */
        /* <DEDUP_REMOVED lines=10> */
[----:B------:R-:W-:Y:S02]  /*19c50*/  FSEL R166, R8, -INF , !P1 ;  /* 0xff80000008a67808 */ /* 0x000fe40004800000 */
[----:B------:R-:W-:Y:S02]  /*19c60*/  I2FP.F32.S32 R11, R11 ;  /* 0x0000000b000b7245 */ /* 0x000fe40000201400 */
[----:B------:R-:W-:Y:S02]  /*19c70*/  I2FP.F32.S32 R8, R13 ;  /* 0x0000000d00087245 */ /* 0x000fe40000201400 */
[----:B------:R-:W-:Y:S01]  /*19c80*/  I2FP.F32.S32 R10, R9 ;  /* 0x00000009000a7245 */ /* 0x000fe20000201400 */
[----:B------:R-:W-:Y:S01]  /*19c90*/  FFMA.FTZ R6, -R217, R11, R6 ;  /* 0x0000000bd9067223 */ /* 0x000fe20000010106 */
[----:B------:R-:W-:Y:S01]  /*19ca0*/  ISETP.GE.AND P6, PT, R133, R221, PT ;  /* 0x000000dd8500720c */ /* 0x000fe20003fc6270 */
[----:B------:R-:W-:Y:S01]  /*19cb0*/  FFMA.FTZ R5, -R217, R8, R5 ;  /* 0x00000008d9057223 */ /* 0x000fe20000010105 */
[----:B------:R-:W-:Y:S01]  /*19cc0*/  ISETP.GE.AND P1, PT, R133, R218, PT ;  /* 0x000000da8500720c */ /* 0x000fe20003f26270 */
[----:B------:R-:W-:Y:S01]  /*19cd0*/  FFMA.FTZ R7, -R217, R10, R7 ;  /* 0x0000000ad9077223 */ /* 0x000fe20000010107 */
[----:B------:R-:W-:-:S02]  /*19ce0*/  ISETP.GE.OR P6, PT, R133, R220, !P6 ;  /* 0x000000dc8500720c */ /* 0x000fc400077c6670 */
        /* <DEDUP_REMOVED lines=75> */
.L_x_7551:
[----:B------:R-:W-:Y:S02]  /*1a1a0*/  R2UR UR4, R226 ;  /* 0x00000000e20472ca */ /* 0x000fe400000e0000 */
[----:B------:R-:W-:-:S13]  /*1a1b0*/  R2UR UR5, R227 ;  /* 0x00000000e30572ca */ /* 0x000fda00000e0000 */
[----:B------:R-:W2:Y:S02]  /*1a1c0*/  LD.E R8, desc[UR4][R232.64+0x38] ;  /* 0x00003804e8087980 */ /* 0x000ea4000c101900 */
[----:B--2---:R-:W-:-:S05]  /*1a1d0*/  IMAD.U32 R8, R8, -0x40, RZ ;  /* 0xffffffc008087824 */ /* 0x004fca00078e00ff */
[----:B------:R-:W-:Y:S02]  /*1a1e0*/  SHF.R.S32.HI R9, RZ, 0x1f, R8 ;  /* 0x0000001fff097819 */ /* 0x000fe40000011408 */
.L_x_7552:
[----:B------:R-:W-:Y:S05]  /*1a1f0*/  BSYNC B0 ;  /* 0x0000000000007941 */ /* 0x000fea0003800000 */
.L_x_7550:
        /* <DEDUP_REMOVED lines=123> */
.L_x_7549:
[----:B------:R-:W-:Y:S05]  /*1a9b0*/  BSYNC B1 ;  /* 0x0000000000017941 */ /* 0x000fea0003800000 */
.L_x_7548:
        /* <DEDUP_REMOVED lines=67> */
[----:B------:R-:W3:Y:S01]  /*1adf0*/  LDSM.16.MT88.4 R24, [R196+0xc000] ;  /* 0x00c00000c418783b */ /* 0x000ee20000004200 */
[-C--:B------:R-:W-:Y:S01]  /*1ae00*/  FFMA.FTZ R159, R12, R232.reuse, -R165 ;  /* 0x000000e80c9f7223 */ /* 0x080fe200000108a5 */
[----:B------:R-:W-:Y:S01]  /*1ae10*/  MUFU.EX2 R156, R156 ;  /* 0x0000009c009c7308 */ /* 0x000fe20000000800 */
[-CC-:B------:R-:W-:Y:S01]  /*1ae20*/  FFMA.FTZ R173, R136, R232.reuse, -R169.reuse ;  /* 0x000000e888ad7223 */ /* 0x180fe200000108a9 */
[-CC-:B------:R-:W-:Y:S01]  /*1ae30*/  FFMA.FTZ R226, R138, R232.reuse, -R169.reuse ;  /* 0x000000e88ae27223 */ /* 0x180fe200000108a9 */
[--C-:B------:R-:W-:Y:S01]  /*1ae40*/  FFMA.FTZ R171, R242, R232, -R169.reuse ;  /* 0x000000e8f2ab7223 */ /* 0x100fe200000108a9 */
[----:B------:R-:W4:Y:S01]  /*1ae50*/  LDSM.16.MT88.4 R136, [R195+0x10000] ;  /* 0x01000000c388783b */ /* 0x000f220000004200 */
        /* <DEDUP_REMOVED lines=338> */
.L_x_7544:
[----:B------:R-:W-:Y:S05]  /*1c380*/  @!P5 BRA `(.L_x_7553) ;  /* 0x0000004c0024d947 */ /* 0x000fea0003800000 */
[----:B------:R-:W-:Y:S02]  /*1c390*/  MOV R2, R3 ;  /* 0x0000000300027202 */ /* 0x000fe40000000f00 */
[----:B------:R-:W-:-:S07]  /*1c3a0*/  MOV R0, R132 ;  /* 0x0000008400007202 */ /* 0x000fce0000000f00 */
.L_x_7562:
        /* <DEDUP_REMOVED lines=82> */
.L_x_7555:
[----:B-1----:R-:W-:Y:S02]  /*1c8d0*/  R2UR UR4, R134 ;  /* 0x00000000860472ca */ /* 0x002fe400000e0000 */
[----:B------:R-:W-:Y:S11]  /*1c8e0*/  R2UR UR5, R135 ;  /* 0x00000000870572ca */ /* 0x000ff600000e0000 */
[----:B------:R-:W-:Y:S02]  /*1c8f0*/  @!UPT UIADD3 URZ, URZ, URZ, URZ ;  /* 0x0000003f3f3ff290 */ /* 0x000fe4000fffe03f */
[----:B--2---:R-:W2:Y:S02]  /*1c900*/  LD.E R10, desc[UR4][R132.64+0x40] ;  /* 0x00004004840a7980 */ /* 0x004ea4000c101900 */
[----:B--2---:R-:W-:Y:S05]  /*1c910*/  IMAD.U32 R10, R10, -0x40, RZ ;  /* 0xffffffc00a0a7824 */ /* 0x004fea00078e00ff */
[----:B------:R-:W-:Y:S02]  /*1c920*/  SHF.R.S32.HI R5, RZ, 0x1f, R10 ;  /* 0x0000001fff057819 */ /* 0x000fe4000001140a */
.L_x_7556:
[----:B------:R-:W-:Y:S05]  /*1c930*/  BSYNC B0 ;  /* 0x0000000000007941 */ /* 0x000fea0003800000 */
.L_x_7554:
        /* <DEDUP_REMOVED lines=354> */
.L_x_7560:
[----:B------:R-:W-:Y:S02]  /*1df60*/  R2UR UR4, R134 ;  /* 0x00000000860472ca */ /* 0x000fe400000e0000 */
[----:B------:R-:W-:Y:S11]  /*1df70*/  R2UR UR5, R135 ;  /* 0x00000000870572ca */ /* 0x000ff600000e0000 */
[----:B------:R-:W-:Y:S02]  /*1df80*/  @!UPT UIADD3 URZ, URZ, URZ, URZ ;  /* 0x0000003f3f3ff290 */ /* 0x000fe4000fffe03f */
[----:B------:R-:W2:Y:S02]  /*1df90*/  LD.E R3, desc[UR4][R132.64+0x38] ;  /* 0x0000380484037980 */ /* 0x000ea4000c101900 */
[----:B--2---:R-:W-:Y:S05]  /*1dfa0*/  IMAD.U32 R3, R3, -0x40, RZ ;  /* 0xffffffc003037824 */ /* 0x004fea00078e00ff */
[----:B------:R-:W-:Y:S02]  /*1dfb0*/  SHF.R.S32.HI R136, RZ, 0x1f, R3 ;  /* 0x0000001fff887819 */ /* 0x000fe40000011403 */
.L_x_7561:
[----:B------:R-:W-:Y:S05]  /*1dfc0*/  BSYNC B0 ;  /* 0x0000000000007941 */ /* 0x000fea0003800000 */
.L_x_7559:
        /* <DEDUP_REMOVED lines=113> */
.L_x_7558:
[----:B------:R-:W-:Y:S05]  /*1e6e0*/  BSYNC B1 ;  /* 0x0000000000017941 */ /* 0x000fea0003800000 */
.L_x_7557:
        /* <DEDUP_REMOVED lines=8> */
[C---:B------:R-:W-:Y:S01]  /*1e770*/  IMAD.IADD R136, R222.reuse, 0x1, -R3 ;  /* 0x00000001de887824 */ /* 0x040fe200078e0a03 */
[C---:B-1----:R-:W-:Y:S01]  /*1e780*/  IADD3 R145, R3.reuse, 0x10, RZ ;  /* 0x0000001003917810 */ /* 0x042fe20007ffe0ff */
[C---:B------:R-:W-:Y:S01]  /*1e790*/  VIADD R137, R3.reuse, 0x1 ;  /* 0x0000000103897836 */ /* 0x040fe20000000000 */
[CC--:B------:R-:W-:Y:S01]  /*1e7a0*/  ISETP.GE.AND P0, PT, R3.reuse, R221.reuse, PT ;  /* 0x000000dd0300720c */ /* 0x0c0fe20003f06270 */
[C---:B------:R-:W-:Y:S01]  /*1e7b0*/  VIADD R135, R3.reuse, 0x8 ;  /* 0x0000000803877836 */ /* 0x040fe20000000000 */
[----:B------:R-:W-:Y:S01]  /*1e7c0*/  IABS R136, R136 ;  /* 0x0000008800887213 */ /* 0x000fe20000000000 */
[----:B------:R-:W-:Y:S01]  /*1e7d0*/  VIADD R151, R3, 0x18 ;  /* 0x0000001803977836 */ /* 0x000fe20000000000 */
[----:B------:R-:W-:Y:S01]  /*1e7e0*/  ISETP.GE.AND P2, PT, R137, R221, PT ;  /* 0x000000dd8900720c */ /* 0x000fe20003f46270 */
[C---:B------:R-:W-:Y:S01]  /*1e7f0*/  IMAD.IADD R141, R222.reuse, 0x1, -R135 ;  /* 0x00000001de8d7824 */ /* 0x040fe200078e0a87 */
[----:B------:R-:W-:Y:S01]  /*1e800*/  I2FP.F32.S32 R134, R136 ;  /* 0x0000008800867245 */ /* 0x000fe20000201400 */
[----:B------:R-:W-:Y:S01]  /*1e810*/  VIADD R147, R3, 0x9 ;  /* 0x0000000903937836 */ /* 0x000fe20000000000 */
[----:B------:R-:W-:Y:S01]  /*1e820*/  ISETP.GE.AND P5, PT, R137, R218, PT ;  /* 0x000000da8900720c */ /* 0x000fe20003fa6270 */
[----:B------:R-:W-:Y:S01]  /*1e830*/  VIADD R143, R3, 0x20 ;  /* 0x00000020038f7836 */ /* 0x000fe20000000000 */
[C---:B------:R-:W-:Y:S01]  /*1e840*/  IADD3 R139, R222.reuse, -R145, RZ ;  /* 0x80000091de8b7210 */ /* 0x040fe20007ffe0ff */
[----:B------:R-:W-:Y:S01]  /*1e850*/  FFMA.FTZ R4, -R217, R134, R4 ;  /* 0x00000086d9047223 */ /* 0x000fe20000010104 */
[C---:B------:R-:W-:Y:S01]  /*1e860*/  IMAD.IADD R134, R222.reuse, 0x1, -R137 ;  /* 0x00000001de867824 */ /* 0x040fe200078e0a89 */
[----:B------:R-:W-:Y:S01]  /*1e870*/  ISETP.GE.OR P2, PT, R137, R220, !P2 ;  /* 0x000000dc8900720c */ /* 0x000fe20005746670 */
[----:B------:R-:W-:Y:S01]  /*1e880*/  VIADD R153, R3, 0x11 ;  /* 0x0000001103997836 */ /* 0x000fe20000000000 */
[----:B------:R-:W-:Y:S01]  /*1e890*/  ISETP.GE.OR P5, PT, R137, R216, !P5 ;  /* 0x000000d88900720c */ /* 0x000fe20006fa6670 */
[C---:B------:R-:W-:Y:S01]  /*1e8a0*/  IMAD.IADD R138, R222.reuse, 0x1, -R147 ;  /* 0x00000001de8a7824 */ /* 0x040fe200078e0a93 */
[----:B------:R-:W-:Y:S01]  /*1e8b0*/  IABS R134, R134 ;  /* 0x0000008600867213 */ /* 0x000fe20000000000 */
[----:B------:R-:W-:Y:S01]  /*1e8c0*/  VIADD R149, R3, 0x19 ;  /* 0x0000001903957836 */ /* 0x000fe20000000000 */
[----:B------:R-:W-:Y:S02]  /*1e8d0*/  IABS R141, R141 ;  /* 0x0000008d008d7213 */ /* 0x000fe40000000000 */
[----:B------:R-:W-:Y:S02]  /*1e8e0*/  I2FP.F32.S32 R134, R134 ;  /* 0x0000008600867245 */ /* 0x000fe40000201400 */
[----:B------:R-:W-:Y:S02]  /*1e8f0*/  IABS R139, R139 ;  /* 0x0000008b008b7213 */ /* 0x000fe40000000000 */
[----:B------:R-:W-:Y:S01]  /*1e900*/  ISETP.GE.AND P6, PT, R135, R218, PT ;  /* 0x000000da8700720c */ /* 0x000fe20003fc6270 */
[----:B------:R-:W-:Y:S01]  /*1e910*/  FFMA.FTZ R5, -R217, R134, R5 ;  /* 0x00000086d9057223 */ /* 0x000fe20000010105 */
[----:B------:R-:W-:Y:S01]  /*1e920*/  IADD3 R134, R219, -R137, RZ ;  /* 0x80000089db867210 */ /* 0x000fe20007ffe0ff */
[----:B------:R-:W-:Y:S01]  /*1e930*/  IMAD.IADD R137, R222, 0x1, -R151 ;  /* 0x00000001de897824 */ /* 0x000fe200078e0a97 */
[----:B------:R-:W-:Y:S02]  /*1e940*/  ISETP.GE.AND P4, PT, R135, R221, PT ;  /* 0x000000dd8700720c */ /* 0x000fe40003f86270 */
[----:B------:R-:W-:Y:S02]  /*1e950*/  IADD3 R136, R219, -R3, RZ ;  /* 0x80000003db887210 */ /* 0x000fe40007ffe0ff */
[----:B------:R-:W-:Y:S02]  /*1e960*/  IABS R137, R137 ;  /* 0x0000008900897213 */ /* 0x000fe40000000000 */
[----:B------:R-:W-:Y:S02]  /*1e970*/  I2FP.F32.S32 R141, R141 ;  /* 0x0000008d008d7245 */ /* 0x000fe40000201400 */
[----:B------:R-:W-:Y:S02]  /*1e980*/  I2FP.F32.S32 R139, R139 ;  /* 0x0000008b008b7245 */ /* 0x000fe40000201400 */
[----:B------:R-:W-:Y:S01]  /*1e990*/  ISETP.GE.OR P6, PT, R135, R216, !P6 ;  /* 0x000000d88700720c */ /* 0x000fe200077c6670 */
[----:B------:R-:W-:Y:S01]  /*1e9a0*/  FFMA.FTZ R8, -R217, R141, R8 ;  /* 0x0000008dd9087223 */ /* 0x000fe20000010108 */
[-C--:B------:R-:W-:Y:S01]  /*1e9b0*/  ISETP.GE.OR P4, PT, R135, R220.reuse, !P4 ;  /* 0x000000dc8700720c */ /* 0x080fe20006786670 */
[----:B------:R-:W-:Y:S01]  /*1e9c0*/  IMAD.IADD R135, R219, 0x1, -R135 ;  /* 0x00000001db877824 */ /* 0x000fe200078e0a87 */
[----:B------:R-:W-:Y:S01]  /*1e9d0*/  ISETP.GE.OR P0, PT, R3, R220, !P0 ;  /* 0x000000dc0300720c */ /* 0x000fe20004706670 */
[----:B------:R-:W-:Y:S01]  /*1e9e0*/  FFMA.FTZ R12, -R217, R139, R12 ;  /* 0x0000008bd90c7223 */ /* 0x000fe2000001010c */
[----:B------:R-:W-:Y:S01]  /*1e9f0*/  IABS R136, R136 ;  /* 0x0000008800887213 */ /* 0x000fe20000000000 */
[----:B------:R-:W-:Y:S01]  /*1ea00*/  VIADD R141, R3, 0x21 ;  /* 0x00000021038d7836 */ /* 0x000fe20000000000 */
[----:B------:R-:W-:Y:S02]  /*1ea10*/  I2FP.F32.S32 R137, R137 ;  /* 0x0000008900897245 */ /* 0x000fe40000201400 */
[----:B------:R-:W-:Y:S02]  /*1ea20*/  FSEL R139, R4, -INF , !P0 ;  /* 0xff800000048b7808 */ /* 0x000fe40004000000 */
[----:B------:R-:W-:Y:S01]  /*1ea30*/  I2FP.F32.S32 R136, R136 ;  /* 0x0000008800887245 */ /* 0x000fe20000201400 */
[----:B------:R-:W-:Y:S01]  /*1ea40*/  FFMA.FTZ R16, -R217, R137, R16 ;  /* 0x00000089d9107223 */ /* 0x000fe20000010110 */
[----:B------:R-:W-:Y:S02]  /*1ea50*/  IABS R135, R135 ;  /* 0x0000008700877213 */ /* 0x000fe40000000000 */
[----:B------:R-:W-:Y:S01]  /*1ea60*/  ISETP.GE.AND P3, PT, R147, R221, PT ;  /* 0x000000dd9300720c */ /* 0x000fe20003f66270 */
[----:B------:R-:W-:Y:S01]  /*1ea70*/  FFMA.FTZ R6, -R217, R136, R6 ;  /* 0x00000088d9067223 */ /* 0x000fe20000010106 */
[-C--:B------:R-:W-:Y:S01]  /*1ea80*/  ISETP.GE.AND P0, PT, R147, R218.reuse, PT ;  /* 0x000000da9300720c */ /* 0x080fe20003f06270 */
[----:B------:R-:W-:Y:S01]  /*1ea90*/  IMAD.IADD R136, R222, 0x1, -R153 ;  /* 0x00000001de887824 */ /* 0x000fe200078e0a99 */
[----:B------:R-:W-:Y:S02]  /*1eaa0*/  ISETP.GE.AND P1, PT, R3, R218, PT ;  /* 0x000000da0300720c */ /* 0x000fe40003f26270 */
[----:B------:R-:W-:Y:S02]  /*1eab0*/  FSEL R137, R5, -INF , !P2 ;  /* 0xff80000005897808 */ /* 0x000fe40005000000 */
[----:B------:R-:W-:Y:S02]  /*1eac0*/  FSEL R5, R8, -INF , !P4 ;  /* 0xff80000008057808 */ /* 0x000fe40006000000 */
[----:B------:R-:W-:Y:S02]  /*1ead0*/  I2FP.F32.S32 R135, R135 ;  /* 0x0000008700877245 */ /* 0x000fe40000201400 */
[C---:B------:R-:W-:Y:S02]  /*1eae0*/  ISETP.GE.OR P3, PT, R147.reuse, R220, !P3 ;  /* 0x000000dc9300720c */ /* 0x040fe40005f66670 */
[-C--:B------:R-:W-:Y:S01]  /*1eaf0*/  ISETP.GE.OR P0, PT, R147, R216.reuse, !P0 ;  /* 0x000000d89300720c */ /* 0x080fe20004706670 */
[----:B------:R-:W-:Y:S01]  /*1eb00*/  FFMA.FTZ R10, -R217, R135, R10 ;  /* 0x00000087d90a7223 */ /* 0x000fe2000001010a */
[----:B------:R-:W-:Y:S01]  /*1eb10*/  IADD3 R8, R219, -R147, RZ ;  /* 0x80000093db087210 */ /* 0x000fe20007ffe0ff */
[----:B------:R-:W-:Y:S01]  /*1eb20*/  IMAD.IADD R147, R222, 0x1, -R143 ;  /* 0x00000001de937824 */ /* 0x000fe200078e0a8f */
[----:B------:R-:W-:Y:S02]  /*1eb30*/  ISETP.GE.OR P1, PT, R3, R216, !P1 ;  /* 0x000000d80300720c */ /* 0x000fe40004f26670 */
[----:B------:R-:W-:Y:S02]  /*1eb40*/  IABS R136, R136 ;  /* 0x0000008800887213 */ /* 0x000fe40000000000 */
[----:B------:R-:W-:Y:S01]  /*1eb50*/  FSEL R135, R6, -INF , !P1 ;  /* 0xff80000006877808 */ /* 0x000fe20004800000 */
[----:B------:R-:W-:Y:S01]  /*1eb60*/  IMAD.IADD R6, R222, 0x1, -R141 ;  /* 0x00000001de067824 */ /* 0x000fe200078e0a8d */
[----:B------:R-:W-:Y:S02]  /*1eb70*/  IADD3 R4, R219, -R153, RZ ;  /* 0x80000099db047210 */ /* 0x000fe40007ffe0ff */
[----:B------:R-:W-:Y:S02]  /*1eb80*/  IABS R147, R147 ;  /* 0x0000009300937213 */ /* 0x000fe40000000000 */
[----:B------:R-:W-:Y:S02]  /*1eb90*/  ISETP.GE.AND P1, PT, R145, R221, PT ;  /* 0x000000dd9100720c */ /* 0x000fe40003f26270 */
[----:B------:R-:W-:Y:S02]  /*1eba0*/  I2FP.F32.S32 R136, R136 ;  /* 0x0000008800887245 */ /* 0x000fe40000201400 */
[----:B------:R-:W-:Y:S02]  /*1ebb0*/  I2FP.F32.S32 R147, R147 ;  /* 0x0000009300937245 */ /* 0x000fe40000201400 */
[----:B------:R-:W-:Y:S01]  /*1ebc0*/  IABS R4, R4 ;  /* 0x0000000400047213 */ /* 0x000fe20000000000 */
[C---:B------:R-:W-:Y:S01]  /*1ebd0*/  FFMA.FTZ R13, -R217.reuse, R136, R13 ;  /* 0x00000088d90d7223 */ /* 0x040fe2000001010d */
[----:B------:R-:W-:Y:S01]  /*1ebe0*/  IABS R134, R134 ;  /* 0x0000008600867213 */ /* 0x000fe20000000000 */
[----:B------:R-:W-:Y:S01]  /*1ebf0*/  FFMA.FTZ R20, -R217, R147, R20 ;  /* 0x00000093d9147223 */ /* 0x000fe20000010114 */
[----:B------:R-:W-:Y:S02]  /*1ec00*/  IABS R6, R6 ;  /* 0x0000000600067213 */ /* 0x000fe40000000000 */
[-C--:B------:R-:W-:Y:S02]  /*1ec10*/  ISETP.GE.AND P4, PT, R153, R221.reuse, PT ;  /* 0x000000dd9900720c */ /* 0x080fe40003f86270 */
[----:B------:R-:W-:Y:S02]  /*1ec20*/  ISETP.GE.OR P1, PT, R145, R220, !P1 ;  /* 0x000000dc9100720c */ /* 0x000fe40004f26670 */
[----:B------:R-:W-:Y:S02]  /*1ec30*/  I2FP.F32.S32 R4, R4 ;  /* 0x0000000400047245 */ /* 0x000fe40000201400 */
[----:B------:R-:W-:Y:S02]  /*1ec40*/  I2FP.F32.S32 R134, R134 ;  /* 0x0000008600867245 */ /* 0x000fe40000201400 */
[----:B------:R-:W-:Y:S01]  /*1ec50*/  I2FP.F32.S32 R6, R6 ;  /* 0x0000000600067245 */ /* 0x000fe20000201400 */
[C---:B------:R-:W-:Y:S01]  /*1ec60*/  FFMA.FTZ R15, -R217.reuse, R4, R15 ;  /* 0x00000004d90f7223 */ /* 0x040fe2000001010f */
[----:B------:R-:W-:Y:S01]  /*1ec70*/  FSEL R243, R12, -INF , !P1 ;  /* 0xff8000000cf37808 */ /* 0x000fe20004800000 */
[----:B------:R-:W-:Y:S01]  /*1ec80*/  FFMA.FTZ R7, -R217, R134, R7 ;  /* 0x00000086d9077223 */ /* 0x000fe20000010107 */
[----:B------:R-:W-:Y:S01]  /*1ec90*/  IADD3 R147, R3, 0x29, RZ ;  /* 0x0000002903937810 */ /* 0x000fe20007ffe0ff */
[----:B------:R-:W-:Y:S01]  /*1eca0*/  FFMA.FTZ R21, -R217, R6, R21 ;  /* 0x00000006d9157223 */ /* 0x000fe20000010115 */
[----:B------:R-:W-:Y:S01]  /*1ecb0*/  ISETP.GE.OR P4, PT, R153, R220, !P4 ;  /* 0x000000dc9900720c */ /* 0x000fe20006786670 */
[----:B------:R-:W-:Y:S01]  /*1ecc0*/  IMAD.IADD R4, R219, 0x1, -R149 ;  /* 0x00000001db047824 */ /* 0x000fe200078e0a95 */
[-C--:B------:R-:W-:Y:S01]  /*1ecd0*/  ISETP.GE.AND P1, PT, R151, R221.reuse, PT ;  /* 0x000000dd9700720c */ /* 0x080fe20003f26270 */
[----:B------:R-:W-:Y:S01]  /*1ece0*/  IMAD.IADD R6, R222, 0x1, -R147 ;  /* 0x00000001de067824 */ /* 0x000fe200078e0a93 */
[----:B---3--:R-:W-:Y:S02]  /*1ecf0*/  IABS R132, R138 ;  /* 0x0000008a00847213 */ /* 0x008fe40000000000 */
[----:B------:R-:W-:Y:S02]  /*1ed00*/  FSEL R167, R13, -INF , !P4 ;  /* 0xff8000000da77808 */ /* 0x000fe40006000000 */
[C---:B------:R-:W-:Y:S02]  /*1ed10*/  ISETP.GE.OR P1, PT, R151.reuse, R220, !P1 ;  /* 0x000000dc9700720c */ /* 0x040fe40004f26670 */
[----:B------:R-:W-:Y:S02]  /*1ed20*/  ISETP.GE.AND P4, PT, R151, R218, PT ;  /* 0x000000da9700720c */ /* 0x000fe40003f86270 */
[----:B------:R-:W-:Y:S02]  /*1ed30*/  I2FP.F32.S32 R132, R132 ;  /* 0x0000008400847245 */ /* 0x000fe40000201400 */
[----:B------:R-:W-:Y:S02]  /*1ed40*/  FSEL R241, R16, -INF , !P1 ;  /* 0xff80000010f17808 */ /* 0x000fe40004800000 */
[----:B------:R-:W-:Y:S01]  /*1ed50*/  FSEL R7, R7, -INF , !P5 ;  /* 0xff80000007077808 */ /* 0x000fe20006800000 */
[----:B------:R-:W-:Y:S01]  /*1ed60*/  FFMA.FTZ R9, -R217, R132, R9 ;  /* 0x00000084d9097223 */ /* 0x000fe20000010109 */
[----:B------:R-:W-:Y:S01]  /*1ed70*/  ISETP.GE.OR P4, PT, R151, R216, !P4 ;  /* 0x000000d89700720c */ /* 0x000fe20006786670 */
[----:B------:R-:W-:Y:S01]  /*1ed80*/  IMAD.IADD R151, R219, 0x1, -R151 ;  /* 0x00000001db977824 */ /* 0x000fe200078e0a97 */
[----:B------:R-:W-:Y:S02]  /*1ed90*/  IABS R4, R4 ;  /* 0x0000000400047213 */ /* 0x000fe40000000000 */
[C---:B------:R-:W-:Y:S02]  /*1eda0*/  ISETP.GE.AND P1, PT, R149.reuse, R218, PT ;  /* 0x000000da9500720c */ /* 0x040fe40003f26270 */
[----:B------:R-:W-:Y:S02]  /*1edb0*/  IABS R6, R6 ;  /* 0x0000000600067213 */ /* 0x000fe40000000000 */
[----:B------:R-:W-:Y:S02]  /*1edc0*/  ISETP.GE.AND P5, PT, R149, R221, PT ;  /* 0x000000dd9500720c */ /* 0x000fe40003fa6270 */
[----:B------:R-:W-:Y:S02]  /*1edd0*/  I2FP.F32.S32 R4, R4 ;  /* 0x0000000400047245 */ /* 0x000fe40000201400 */
[----:B------:R-:W-:Y:S02]  /*1ede0*/  ISETP.GE.AND P2, PT, R145, R218, PT ;  /* 0x000000da9100720c */ /* 0x000fe40003f46270 */
[----:B------:R-:W-:Y:S01]  /*1edf0*/  ISETP.GE.OR P1, PT, R149, R216, !P1 ;  /* 0x000000d89500720c */ /* 0x000fe20004f26670 */
[----:B------:R-:W-:Y:S01]  /*1ee00*/  FFMA.FTZ R19, -R217, R4, R19 ;  /* 0x00000004d9137223 */ /* 0x000fe20000010113 */
[----:B------:R-:W-:Y:S01]  /*1ee10*/  I2FP.F32.S32 R6, R6 ;  /* 0x0000000600067245 */ /* 0x000fe20000201400 */
[----:B------:R-:W-:Y:S01]  /*1ee20*/  IMAD.IADD R4, R219, 0x1, -R141 ;  /* 0x00000001db047824 */ /* 0x000fe200078e0a8d */
[----:B------:R-:W-:Y:S02]  /*1ee30*/  ISETP.GE.OR P5, PT, R149, R220, !P5 ;  /* 0x000000dc9500720c */ /* 0x000fe40006fa6670 */
[C---:B------:R-:W-:Y:S01]  /*1ee40*/  IADD3 R132, R222.reuse, -R149, RZ ;  /* 0x80000095de847210 */ /* 0x040fe20007ffe0ff */
[----:B------:R-:W-:Y:S01]  /*1ee50*/  FFMA.FTZ R25, -R217, R6, R25 ;  /* 0x00000006d9197223 */ /* 0x000fe20000010119 */
[----:B------:R-:W-:Y:S01]  /*1ee60*/  IABS R149, R151 ;  /* 0x0000009700957213 */ /* 0x000fe20000000000 */
[----:B------:R-:W-:Y:S01]  /*1ee70*/  VIADD R151, R3, 0x31 ;  /* 0x0000003103977836 */ /* 0x000fe20000000000 */
[----:B------:R-:W-:Y:S01]  /*1ee80*/  ISETP.GE.OR P2, PT, R145, R216, !P2 ;  /* 0x000000d89100720c */ /* 0x000fe20005746670 */
[----:B------:R-:W-:Y:S01]  /*1ee90*/  IMAD.IADD R145, R219, 0x1, -R145 ;  /* 0x00000001db917824 */ /* 0x000fe200078e0a91 */
[----:B------:R-:W-:Y:S01]  /*1eea0*/  IABS R4, R4 ;  /* 0x0000000400047213 */ /* 0x000fe20000000000 */
[C---:B------:R-:W-:Y:S01]  /*1eeb0*/  IMAD.IADD R6, R222.reuse, 0x1, -R151 ;  /* 0x00000001de067824 */ /* 0x040fe200078e0a97 */
[----:B------:R-:W-:Y:S02]  /*1eec0*/  FSEL R9, R9, -INF , !P3 ;  /* 0xff80000009097808 */ /* 0x000fe40005800000 */
[----:B------:R-:W-:Y:S02]  /*1eed0*/  IABS R145, R145 ;  /* 0x0000009100917213 */ /* 0x000fe40000000000 */
[----:B------:R-:W-:Y:S02]  /*1eee0*/  IABS R6, R6 ;  /* 0x0000000600067213 */ /* 0x000fe40000000000 */
[----:B------:R-:W-:Y:S02]  /*1eef0*/  I2FP.F32.S32 R145, R145 ;  /* 0x0000009100917245 */ /* 0x000fe40000201400 */
[----:B------:R-:W-:Y:S02]  /*1ef00*/  I2FP.F32.S32 R4, R4 ;  /* 0x0000000400047245 */ /* 0x000fe40000201400 */
[----:B------:R-:W-:Y:S01]  /*1ef10*/  I2FP.F32.S32 R6, R6 ;  /* 0x0000000600067245 */ /* 0x000fe20000201400 */
[----:B------:R-:W-:Y:S01]  /*1ef20*/  FFMA.FTZ R14, -R217, R145, R14 ;  /* 0x00000091d90e7223 */ /* 0x000fe2000001010e */
[----:B------:R-:W-:Y:S01]  /*1ef30*/  ISETP.GE.AND P3, PT, R153, R218, PT ;  /* 0x000000da9900720c */ /* 0x000fe20003f66270 */
[----:B------:R-:W-:Y:S01]  /*1ef40*/  VIADD R145, R3, 0x30 ;  /* 0x0000003003917836 */ /* 0x000fe20000000000 */
[----:B------:R-:W-:Y:S01]  /*1ef50*/  IABS R8, R8 ;  /* 0x0000000800087213 */ /* 0x000fe20000000000 */
[----:B------:R-:W-:Y:S01]  /*1ef60*/  FFMA.FTZ R23, -R217, R4, R23 ;  /* 0x00000004d9177223 */ /* 0x000fe20000010117 */
[----:B------:R-:W-:Y:S01]  /*1ef70*/  ISETP.GE.OR P3, PT, R153, R216, !P3 ;  /* 0x000000d89900720c */ /* 0x000fe20005f66670 */
[----:B------:R-:W-:Y:S01]  /*1ef80*/  FFMA.FTZ R29, -R217, R6, R29 ;  /* 0x00000006d91d7223 */ /* 0x000fe2000001011d */
[----:B------:R-:W-:Y:S01]  /*1ef90*/  I2FP.F32.S32 R8, R8 ;  /* 0x0000000800087245 */ /* 0x000fe20000201400 */
[----:B------:R-:W-:Y:S01]  /*1efa0*/  VIADD R153, R3, 0x28 ;  /* 0x0000002803997836 */ /* 0x000fe20000000000 */
[----:B------:R-:W-:Y:S02]  /*1efb0*/  IADD3 R4, R219, -R151, RZ ;  /* 0x80000097db047210 */ /* 0x000fe40007ffe0ff */
[----:B------:R-:W-:Y:S01]  /*1efc0*/  FMNMX.FTZ R6, R139, R0, !PT ;  /* 0x000000008b067209 */ /* 0x000fe20007810000 */
[----:B------:R-:W-:Y:S01]  /*1efd0*/  FFMA.FTZ R11, -R217, R8, R11 ;  /* 0x00000008d90b7223 */ /* 0x000fe2000001010b */
[C---:B------:R-:W-:Y:S02]  /*1efe0*/  IADD3 R13, R222.reuse, -R145, RZ ;  /* 0x80000091de0d7210 */ /* 0x040fe40007ffe0ff */
[----:B------:R-:W-:Y:S02]  /*1eff0*/  IABS R4, R4 ;  /* 0x0000000400047213 */ /* 0x000fe40000000000 */
[----:B------:R-:W-:Y:S02]  /*1f000*/  IADD3 R8, R222, -R153, RZ ;  /* 0x80000099de087210 */ /* 0x000fe40007ffe0ff */
[----:B------:R-:W-:Y:S02]  /*1f010*/  FMNMX.FTZ R6, R137, R6, !PT ;  /* 0x0000000689067209 */ /* 0x000fe40007810000 */
[----:B------:R-:W-:Y:S02]  /*1f020*/  I2FP.F32.S32 R149, R149 ;  /* 0x0000009500957245 */ /* 0x000fe40000201400 */
[----:B------:R-:W-:Y:S02]  /*1f030*/  I2FP.F32.S32 R4, R4 ;  /* 0x0000000400047245 */ /* 0x000fe40000201400 */
[----:B------:R-:W-:Y:S01]  /*1f040*/  IABS R13, R13 ;  /* 0x0000000d000d7213 */ /* 0x000fe20000000000 */
[C---:B------:R-:W-:Y:S01]  /*1f050*/  FFMA.FTZ R18, -R217.reuse, R149, R18 ;  /* 0x00000095d9127223 */ /* 0x040fe20000010112 */
[----:B------:R-:W-:Y:S01]  /*1f060*/  IABS R8, R8 ;  /* 0x0000000800087213 */ /* 0x000fe20000000000 */
[----:B------:R-:W-:Y:S01]  /*1f070*/  FFMA.FTZ R31, -R217, R4, R31 ;  /* 0x00000004d91f7223 */ /* 0x000fe2000001011f */
[----:B------:R-:W-:Y:S01]  /*1f080*/  FMNMX.FTZ R6, R5, R6, !PT ;  /* 0x0000000605067209 */ /* 0x000fe20007810000 */
[C---:B------:R-:W-:Y:S01]  /*1f090*/  VIADD R149, R3.reuse, 0x38 ;  /* 0x0000003803957836 */ /* 0x040fe20000000000 */
[----:B------:R-:W-:Y:S01]  /*1f0a0*/  IABS R132, R132 ;  /* 0x0000008400847213 */ /* 0x000fe20000000000 */
[----:B------:R-:W-:Y:S01]  /*1f0b0*/  VIADD R3, R3, 0x39 ;  /* 0x0000003903037836 */ /* 0x000fe20000000000 */
[----:B------:R-:W-:Y:S02]  /*1f0c0*/  I2FP.F32.S32 R13, R13 ;  /* 0x0000000d000d7245 */ /* 0x000fe40000201400 */
[----:B------:R-:W-:Y:S02]  /*1f0d0*/  I2FP.F32.S32 R8, R8 ;  /* 0x0000000800087245 */ /* 0x000fe40000201400 */
[----:B------:R-:W-:Y:S01]  /*1f0e0*/  FMNMX.FTZ R6, R9, R6, !PT ;  /* 0x0000000609067209 */ /* 0x000fe20007810000 */
[C---:B------:R-:W-:Y:S01]  /*1f0f0*/  FFMA.FTZ R28, -R217.reuse, R13, R28 ;  /* 0x0000000dd91c7223 */ /* 0x040fe2000001011c */
[----:B------:R-:W-:Y:S01]  /*1f100*/  I2FP.F32.S32 R132, R132 ;  /* 0x0000008400847245 */ /* 0x000fe20000201400 */
[----:B------:R-:W-:Y:S01]  /*1f110*/  FFMA.FTZ R24, -R217, R8, R24 ;  /* 0x00000008d9187223 */ /* 0x000fe20000010118 */
[----:B------:R-:W-:Y:S02]  /*1f120*/  FMNMX.FTZ R4, R135, R2, !PT ;  /* 0x0000000287047209 */ /* 0x000fe40007810000 */
[----:B------:R-:W-:Y:S01]  /*1f130*/  FMNMX.FTZ R6, R243, R6, !PT ;  /* 0x00000006f3067209 */ /* 0x000fe20007810000 */
[----:B------:R-:W-:Y:S01]  /*1f140*/  FFMA.FTZ R17, -R217, R132, R17 ;  /* 0x00000084d9117223 */ /* 0x000fe20000010111 */
[----:B------:R-:W-:Y:S01]  /*1f150*/  FSEL R13, R10, -INF , !P6 ;  /* 0xff8000000a0d7808 */ /* 0x000fe20007000000 */
[----:B------:R-:W-:Y:S01]  /*1f160*/  IMAD.IADD R10, R222, 0x1, -R3 ;  /* 0x00000001de0a7824 */ /* 0x000fe200078e0a03 */
[----:B------:R-:W-:Y:S02]  /*1f170*/  FMNMX.FTZ R4, R7, R4, !PT ;  /* 0x0000000407047209 */ /* 0x000fe40007810000 */
[----:B------:R-:W-:Y:S02]  /*1f180*/  IADD3 R8, R219, -R143, RZ ;  /* 0x8000008fdb087210 */ /* 0x000fe40007ffe0ff */
[-C--:B------:R-:W-:Y:S02]  /*1f190*/  ISETP.GE.AND P6, PT, R143, R221.reuse, PT ;  /* 0x000000dd8f00720c */ /* 0x080fe40003fc6270 */
[----:B------:R-:W-:Y:S02]  /*1f1a0*/  FMNMX.FTZ R6, R167, R6, !PT ;  /* 0x00000006a7067209 */ /* 0x000fe40007810000 */
[----:B------:R-:W-:Y:S02]  /*1f1b0*/  FSEL R11, R11, -INF , !P0 ;  /* 0xff8000000b0b7808 */ /* 0x000fe40004000000 */
[----:B------:R-:W-:Y:S02]  /*1f1c0*/  FMNMX.FTZ R4, R13, R4, !PT ;  /* 0x000000040d047209 */ /* 0x000fe40007810000 */
[----:B------:R-:W-:Y:S02]  /*1f1d0*/  IABS R8, R8 ;  /* 0x0000000800087213 */ /* 0x000fe40000000000 */
[----:B------:R-:W-:Y:S02]  /*1f1e0*/  FSEL R173, R17, -INF , !P5 ;  /* 0xff80000011ad7808 */ /* 0x000fe40006800000 */
[----:B------:R-:W-:Y:S02]  /*1f1f0*/  IABS R10, R10 ;  /* 0x0000000a000a7213 */ /* 0x000fe40000000000 */
[-C--:B------:R-:W-:Y:S02]  /*1f200*/  ISETP.GE.AND P5, PT, R141, R221.reuse, PT ;  /* 0x000000dd8d00720c */ /* 0x080fe40003fa6270 */
[----:B------:R-:W-:Y:S02]  /*1f210*/  ISETP.GE.OR P6, PT, R143, R220, !P6 ;  /* 0x000000dc8f00720c */ /* 0x000fe400077c6670 */
[----:B------:R-:W-:Y:S02]  /*1f220*/  FMNMX.FTZ R6, R241, R6, !PT ;  /* 0x00000006f1067209 */ /* 0x000fe40007810000 */
[----:B------:R-:W-:Y:S02]  /*1f230*/  FSEL R227, R14, -INF , !P2 ;  /* 0xff8000000ee37808 */ /* 0x000fe40005000000 */
[----:B------:R-:W-:Y:S02]  /*1f240*/  FMNMX.FTZ R4, R11, R4, !PT ;  /* 0x000000040b047209 */ /* 0x000fe40007810000 */
[----:B------:R-:W-:Y:S02]  /*1f250*/  I2FP.F32.S32 R8, R8 ;  /* 0x0000000800087245 */ /* 0x000fe40000201400 */
[----:B------:R-:W-:Y:S02]  /*1f260*/  ISETP.GE.AND P2, PT, R153, R221, PT ;  /* 0x000000dd9900720c */ /* 0x000fe40003f46270 */
[----:B------:R-:W-:Y:S01]  /*1f270*/  I2FP.F32.S32 R10, R10 ;  /* 0x0000000a000a7245 */ /* 0x000fe20000201400 */
[----:B------:R-:W-:Y:S01]  /*1f280*/  FFMA.FTZ R22, -R217, R8, R22 ;  /* 0x00000008d9167223 */ /* 0x000fe20000010116 */
[----:B------:R-:W-:Y:S02]  /*1f290*/  ISETP.GE.AND P0, PT, R143, R218, PT ;  /* 0x000000da8f00720c */ /* 0x000fe40003f06270 */
[----:B------:R-:W-:Y:S01]  /*1f2a0*/  ISETP.GE.OR P5, PT, R141, R220, !P5 ;  /* 0x000000dc8d00720c */ /* 0x000fe20006fa6670 */
[----:B------:R-:W-:Y:S01]  /*1f2b0*/  FFMA.FTZ R33, -R217, R10, R33 ;  /* 0x0000000ad9217223 */ /* 0x000fe20000010121 */
[----:B------:R-:W-:Y:S02]  /*1f2c0*/  FSEL R239, R20, -INF , !P6 ;  /* 0xff80000014ef7808 */ /* 0x000fe40007000000 */
[----:B------:R-:W-:Y:S02]  /*1f2d0*/  FMNMX.FTZ R6, R173, R6, !PT ;  /* 0x00000006ad067209 */ /* 0x000fe40007810000 */
[----:B------:R-:W-:Y:S02]  /*1f2e0*/  FMNMX.FTZ R4, R227, R4, !PT ;  /* 0x00000004e3047209 */ /* 0x000fe40007810000 */
[----:B------:R-:W-:Y:S01]  /*1f2f0*/  FSEL R175, R15, -INF , !P3 ;  /* 0xff8000000faf7808 */ /* 0x000fe20005800000 */
[----:B------:R-:W-:Y:S01]  /*1f300*/  IMAD.IADD R15, R219, 0x1, -R145 ;  /* 0x00000001db0f7824 */ /* 0x000fe200078e0a91 */
[----:B------:R-:W-:Y:S02]  /*1f310*/  ISETP.GE.OR P2, PT, R153, R220, !P2 ;  /* 0x000000dc9900720c */ /* 0x000fe40005746670 */
[----:B------:R-:W-:Y:S02]  /*1f320*/  IADD3 R17, R219, -R153, RZ ;  /* 0x80000099db117210 */ /* 0x000fe40007ffe0ff */
[----:B------:R-:W-:Y:S02]  /*1f330*/  ISETP.GE.AND P6, PT, R141, R218, PT ;  /* 0x000000da8d00720c */ /* 0x000fe40003fc6270 */
[----:B------:R-:W-:Y:S02]  /*1f340*/  ISETP.GE.OR P0, PT, R143, R216, !P0 ;  /* 0x000000d88f00720c */ /* 0x000fe40004706670 */
[----:B------:R-:W-:Y:S02]  /*1f350*/  ISETP.GE.AND P3, PT, R147, R221, PT ;  /* 0x000000dd9300720c */ /* 0x000fe40003f66270 */
[----:B------:R-:W-:Y:S02]  /*1f360*/  IADD3 R8, R219, -R147, RZ ;  /* 0x80000093db087210 */ /* 0x000fe40007ffe0ff */
[----:B------:R-:W-:Y:S01]  /*1f370*/  FSEL R235, R21, -INF , !P5 ;  /* 0xff80000015eb7808 */ /* 0x000fe20006800000 */
[----:B------:R-:W-:Y:S01]  /*1f380*/  IMAD.IADD R21, R222, 0x1, -R149 ;  /* 0x00000001de157824 */ /* 0x000fe200078e0a95 */
[----:B------:R-:W-:Y:S02]  /*1f390*/  FMNMX.FTZ R6, R239, R6, !PT ;  /* 0x00000006ef067209 */ /* 0x000fe40007810000 */
[----:B------:R-:W-:Y:S02]  /*1f3a0*/  FSEL R143, R18, -INF , !P4 ;  /* 0xff800000128f7808 */ /* 0x000fe40006000000 */
[----:B------:R-:W-:Y:S02]  /*1f3b0*/  FMNMX.FTZ R10, R175, R4, !PT ;  /* 0x00000004af0a7209 */ /* 0x000fe40007810000 */
[----:B------:R-:W-:Y:S02]  /*1f3c0*/  FSEL R237, R24, -INF , !P2 ;  /* 0xff80000018ed7808 */ /* 0x000fe40005000000 */
[----:B------:R-:W-:Y:S02]  /*1f3d0*/  IABS R17, R17 ;  /* 0x0000001100117213 */ /* 0x000fe40000000000 */
[----:B------:R-:W-:Y:S02]  /*1f3e0*/  ISETP.GE.OR P6, PT, R141, R216, !P6 ;  /* 0x000000d88d00720c */ /* 0x000fe400077c6670 */
[----:B------:R-:W-:Y:S02]  /*1f3f0*/  ISETP.GE.AND P2, PT, R145, R221, PT ;  /* 0x000000dd9100720c */ /* 0x000fe40003f46270 */
[----:B------:R-:W-:Y:S02]  /*1f400*/  ISETP.GE.OR P3, PT, R147, R220, !P3 ;  /* 0x000000dc9300720c */ /* 0x000fe40005f66670 */
[----:B------:R-:W-:Y:S02]  /*1f410*/  IABS R8, R8 ;  /* 0x0000000800087213 */ /* 0x000fe40000000000 */
[----:B------:R-:W-:Y:S02]  /*1f420*/  FMNMX.FTZ R6, R235, R6, !PT ;  /* 0x00000006eb067209 */ /* 0x000fe40007810000 */
[----:B------:R-:W-:Y:S02]  /*1f430*/  FSEL R141, R19, -INF , !P1 ;  /* 0xff800000138d7808 */ /* 0x000fe40004800000 */
[----:B------:R-:W-:Y:S02]  /*1f440*/  FMNMX.FTZ R10, R143, R10, !PT ;  /* 0x0000000a8f0a7209 */ /* 0x000fe40007810000 */
[----:B------:R-:W-:Y:S02]  /*1f450*/  IABS R21, R21 ;  /* 0x0000001500157213 */ /* 0x000fe40000000000 */
[----:B------:R-:W-:Y:S02]  /*1f460*/  I2FP.F32.S32 R17, R17 ;  /* 0x0000001100117245 */ /* 0x000fe40000201400 */
[----:B------:R-:W-:Y:S02]  /*1f470*/  FSEL R233, R25, -INF , !P3 ;  /* 0xff80000019e97808 */ /* 0x000fe40005800000 */
[----:B------:R-:W-:Y:S01]  /*1f480*/  ISETP.GE.OR P2, PT, R145, R220, !P2 ;  /* 0x000000dc9100720c */ /* 0x000fe20005746670 */
[----:B------:R-:W-:Y:S01]  /*1f490*/  FFMA.FTZ R26, -R217, R17, R26 ;  /* 0x00000011d91a7223 */ /* 0x000fe2000001011a */
[----:B------:R-:W-:Y:S01]  /*1f4a0*/  ISETP.GE.AND P1, PT, R151, R221, PT ;  /* 0x000000dd9700720c */ /* 0x000fe20003f26270 */
[----:B------:R-:W-:Y:S01]  /*1f4b0*/  LDSM.16.MT88.4 R16, [R198+0xc000] ;  /* 0x00c00000c610783b */ /* 0x000fe20000004200 */
[----:B------:R-:W-:Y:S02]  /*1f4c0*/  I2FP.F32.S32 R8, R8 ;  /* 0x0000000800087245 */ /* 0x000fe40000201400 */
[----:B------:R-:W-:Y:S01]  /*1f4d0*/  FMNMX.FTZ R4, R237, R6, !PT ;  /* 0x00000006ed047209 */ /* 0x000fe20007810000 */
[----:B------:R-:W-:Y:S01]  /*1f4e0*/  IMAD.IADD R6, R219, 0x1, -R3 ;  /* 0x00000001db067824 */ /* 0x000fe200078e0a03 */
[----:B------:R-:W-:Y:S01]  /*1f4f0*/  FMNMX.FTZ R10, R141, R10, !PT ;  /* 0x0000000a8d0a7209 */ /* 0x000fe20007810000 */
[----:B------:R-:W-:Y:S01]  /*1f500*/  FFMA.FTZ R27, -R217, R8, R27 ;  /* 0x00000008d91b7223 */ /* 0x000fe2000001011b */
[-C--:B------:R-:W-:Y:S01]  /*1f510*/  ISETP.GE.AND P5, PT, R153, R218.reuse, PT ;  /* 0x000000da9900720c */ /* 0x080fe20003fa6270 */
[----:B------:R-:W-:Y:S01]  /*1f520*/  IMAD.IADD R8, R219, 0x1, -R149 ;  /* 0x00000001db087824 */ /* 0x000fe200078e0a95 */
[----:B------:R-:W-:Y:S02]  /*1f530*/  FSEL R231, R22, -INF , !P0 ;  /* 0xff80000016e77808 */ /* 0x000fe40004000000 */
[----:B------:R-:W-:Y:S02]  /*1f540*/  I2FP.F32.S32 R21, R21 ;  /* 0x0000001500157245 */ /* 0x000fe40000201400 */
[----:B------:R-:W-:Y:S02]  /*1f550*/  IABS R15, R15 ;  /* 0x0000000f000f7213 */ /* 0x000fe40000000000 */
[----:B------:R-:W-:Y:S01]  /*1f560*/  FSEL R171, R28, -INF , !P2 ;  /* 0xff8000001cab7808 */ /* 0x000fe20005000000 */
[----:B------:R-:W-:Y:S01]  /*1f570*/  FFMA.FTZ R32, -R217, R21, R32 ;  /* 0x00000015d9207223 */ /* 0x000fe20000010120 */
[----:B------:R-:W-:Y:S02]  /*1f580*/  ISETP.GE.AND P4, PT, R147, R218, PT ;  /* 0x000000da9300720c */ /* 0x000fe40003f86270 */
[----:B------:R-:W-:Y:S02]  /*1f590*/  ISETP.GE.OR P1, PT, R151, R220, !P1 ;  /* 0x000000dc9700720c */ /* 0x000fe40004f26670 */
[----:B------:R-:W-:Y:S02]  /*1f5a0*/  ISETP.GE.AND P0, PT, R149, R221, PT ;  /* 0x000000dd9500720c */ /* 0x000fe40003f06270 */
[----:B------:R-:W-:Y:S02]  /*1f5b0*/  FMNMX.FTZ R4, R233, R4, !PT ;  /* 0x00000004e9047209 */ /* 0x000fe40007810000 */
[----:B------:R-:W-:Y:S02]  /*1f5c0*/  ISETP.GE.OR P5, PT, R153, R216, !P5 ;  /* 0x000000d89900720c */ /* 0x000fe40006fa6670 */
[----:B------:R-:W-:Y:S02]  /*1f5d0*/  FSEL R229, R23, -INF , !P6 ;  /* 0xff80000017e57808 */ /* 0x000fe40007000000 */
[----:B------:R-:W-:Y:S02]  /*1f5e0*/  FMNMX.FTZ R10, R231, R10, !PT ;  /* 0x0000000ae70a7209 */ /* 0x000fe40007810000 */
[----:B------:R-:W-:Y:S02]  /*1f5f0*/  I2FP.F32.S32 R15, R15 ;  /* 0x0000000f000f7245 */ /* 0x000fe40000201400 */
[----:B------:R-:W-:Y:S02]  /*1f600*/  FSEL R169, R29, -INF , !P1 ;  /* 0xff8000001da97808 */ /* 0x000fe40004800000 */
[----:B------:R-:W-:Y:S01]  /*1f610*/  ISETP.GE.AND P3, PT, R145, R218, PT ;  /* 0x000000da9100720c */ /* 0x000fe20003f66270 */
[----:B------:R-:W-:Y:S01]  /*1f620*/  FFMA.FTZ R30, -R217, R15, R30 ;  /* 0x0000000fd91e7223 */ /* 0x000fe2000001011e */
[----:B------:R-:W-:Y:S02]  /*1f630*/  ISETP.GE.OR P4, PT, R147, R216, !P4 ;  /* 0x000000d89300720c */ /* 0x000fe40006786670 */
[----:B------:R-:W-:Y:S02]  /*1f640*/  ISETP.GE.OR P0, PT, R149, R220, !P0 ;  /* 0x000000dc9500720c */ /* 0x000fe40004706670 */
[----:B------:R-:W-:Y:S02]  /*1f650*/  ISETP.GE.AND P6, PT, R3, R221, PT ;  /* 0x000000dd0300720c */ /* 0x000fe40003fc6270 */
[----:B------:R-:W-:Y:S02]  /*1f660*/  FMNMX.FTZ R4, R171, R4, !PT ;  /* 0x00000004ab047209 */ /* 0x000fe40007810000 */
[----:B------:R-:W-:Y:S02]  /*1f670*/  FSEL R147, R26, -INF , !P5 ;  /* 0xff8000001a937808 */ /* 0x000fe40006800000 */
[----:B------:R-:W-:Y:S02]  /*1f680*/  FMNMX.FTZ R10, R229, R10, !PT ;  /* 0x0000000ae50a7209 */ /* 0x000fe40007810000 */
[----:B------:R-:W-:Y:S02]  /*1f690*/  IABS R8, R8 ;  /* 0x0000000800087213 */ /* 0x000fe40000000000 */
[----:B------:R-:W-:Y:S02]  /*1f6a0*/  FSEL R155, R32, -INF , !P0 ;  /* 0xff800000209b7808 */ /* 0x000fe40004000000 */
[----:B------:R-:W-:Y:S02]  /*1f6b0*/  ISETP.GE.OR P3, PT, R145, R216, !P3 ;  /* 0x000000d89100720c */ /* 0x000fe40005f66670 */
[----:B------:R-:W-:Y:S02]  /*1f6c0*/  ISETP.GE.OR P6, PT, R3, R220, !P6 ;  /* 0x000000dc0300720c */ /* 0x000fe400077c6670 */
[----:B------:R-:W-:Y:S02]  /*1f6d0*/  FMNMX.FTZ R4, R169, R4, !PT ;  /* 0x00000004a9047209 */ /* 0x000fe40007810000 */
[----:B------:R-:W-:Y:S02]  /*1f6e0*/  FSEL R145, R27, -INF , !P4 ;  /* 0xff8000001b917808 */ /* 0x000fe40006000000 */
[----:B------:R-:W-:Y:S01]  /*1f6f0*/  FMNMX.FTZ R10, R147, R10, !PT ;  /* 0x0000000a930a7209 */ /* 0x000fe20007810000 */
[----:B------:R-:W-:Y:S01]  /*1f700*/  LDSM.16.MT88.4 R24, [R197+0xc000] ;  /* 0x00c00000c518783b */ /* 0x000fe20000004200 */
[----:B------:R-:W-:Y:S02]  /*1f710*/  ISETP.GE.AND P2, PT, R151, R218, PT ;  /* 0x000000da9700720c */ /* 0x000fe40003f46270 */
[----:B------:R-:W-:Y:S02]  /*1f720*/  I2FP.F32.S32 R8, R8 ;  /* 0x0000000800087245 */ /* 0x000fe40000201400 */
[----:B------:R-:W-:Y:S02]  /*1f730*/  IABS R6, R6 ;  /* 0x0000000600067213 */ /* 0x000fe40000000000 */
[----:B------:R-:W-:Y:S01]  /*1f740*/  FSEL R150, R33, -INF , !P6 ;  /* 0xff80000021967808 */ /* 0x000fe20007000000 */
[----:B------:R-:W-:Y:S01]  /*1f750*/  FFMA.FTZ R34, -R217, R8, R34 ;  /* 0x00000008d9227223 */ /* 0x000fe20000010122 */
[----:B------:R-:W-:Y:S02]  /*1f760*/  FMNMX.FTZ R15, R155, R4, !PT ;  /* 0x000000049b0f7209 */ /* 0x000fe40007810000 */
[----:B------:R-:W-:Y:S02]  /*1f770*/  FSEL R153, R30, -INF , !P3 ;  /* 0xff8000001e997808 */ /* 0x000fe40005800000 */
[----:B------:R-:W-:Y:S02]  /*1f780*/  FMNMX.FTZ R10, R145, R10, !PT ;  /* 0x0000000a910a7209 */ /* 0x000fe40007810000 */
[----:B------:R-:W-:Y:S02]  /*1f790*/  ISETP.GE.OR P2, PT, R151, R216, !P2 ;  /* 0x000000d89700720c */ /* 0x000fe40005746670 */
[----:B------:R-:W-:Y:S02]  /*1f7a0*/  ISETP.GE.AND P1, PT, R149, R218, PT ;  /* 0x000000da9500720c */ /* 0x000fe40003f26270 */
[----:B------:R-:W-:Y:S02]  /*1f7b0*/  I2FP.F32.S32 R6, R6 ;  /* 0x0000000600067245 */ /* 0x000fe40000201400 */
[----:B------:R-:W-:Y:S02]  /*1f7c0*/  FMNMX.FTZ R4, R150, R15, !PT ;  /* 0x0000000f96047209 */ /* 0x000fe40007810000 */
[----:B------:R-:W-:Y:S01]  /*1f7d0*/  FSEL R151, R31, -INF , !P2 ;  /* 0xff8000001f977808 */ /* 0x000fe20005000000 */
[----:B------:R-:W-:Y:S01]  /*1f7e0*/  FFMA.FTZ R35, -R217, R6, R35 ;  /* 0x00000006d9237223 */ /* 0x000fe20000010123 */
[----:B------:R-:W-:Y:S01]  /*1f7f0*/  FMNMX.FTZ R10, R153, R10, !PT ;  /* 0x0000000a990a7209 */ /* 0x000fe20007810000 */
[----:B------:R-:W1:Y:S01]  /*1f800*/  SHFL.BFLY PT, R15, R4, 0x2, 0x1f ;  /* 0x0c401f00040f7f89 */ /* 0x000e6200000e0000 */
[----:B------:R-:W-:Y:S02]  /*1f810*/  ISETP.GE.OR P1, PT, R149, R216, !P1 ;  /* 0x000000d89500720c */ /* 0x000fe40004f26670 */
[----:B------:R-:W-:Y:S05]  /*1f820*/  ISETP.GE.AND P0, PT, R3, R218, PT ;  /* 0x000000da0300720c */ /* 0x000fea0003f06270 */
[----:B------:R-:W-:Y:S01]  /*1f830*/  LDSM.16.MT88.4 R28, [R196+0xc000] ;  /* 0x00c00000c41c783b */ /* 0x000fe20000004200 */
[----:B------:R-:W-:Y:S02]  /*1f840*/  FSEL R149, R34, -INF , !P1 ;  /* 0xff80000022957808 */ /* 0x000fe40004800000 */
        /* <DEDUP_REMOVED lines=18> */
[-CC-:B------:R-:W-:Y:S01]  /*1f970*/  FFMA.FTZ R157, R9, R133.reuse, -R152.reuse ;  /* 0x00000085099d7223 */ /* 0x180fe20000010898 */
[----:B------:R-:W-:Y:S01]  /*1f980*/  FFMA.FTZ R164, R243, R133, -R152 ;  /* 0x00000085f3a47223 */ /* 0x000fe20000010898 */
[----:B------:R-:W-:Y:S01]  /*1f990*/  FADD.FTZ R0, -R5, R0 ;  /* 0x0000000005007221 */ /* 0x000fe20000010100 */
[----:B--2---:R-:W-:Y:S01]  /*1f9a0*/  FMNMX.FTZ R3, R4, R3, !PT ;  /* 0x0000000304037209 */ /* 0x004fe20007810000 */
[----:B------:R-:W-:Y:S01]  /*1f9b0*/  MUFU.EX2 R163, R163 ;  /* 0x000000a300a37308 */ /* 0x000fe20000000800 */
[--C-:B------:R-:W-:Y:S01]  /*1f9c0*/  FFMA.FTZ R167, R167, R133, -R152.reuse ;  /* 0x00000085a7a77223 */ /* 0x100fe20000010898 */
[----:B------:R-:W-:Y:S01]  /*1f9d0*/  FMUL.FTZ R6, R133, R0 ;  /* 0x0000000085067220 */ /* 0x000fe20000410000 */
[----:B------:R-:W-:Y:S01]  /*1f9e0*/  FSETP.NEU.FTZ.AND P0, PT, R3, -INF , PT ;  /* 0xff8000000300780b */ /* 0x000fe20003f1d000 */
[----:B------:R-:W-:Y:S01]  /*1f9f0*/  FMUL.FTZ R148, R133, R3 ;  /* 0x0000000385947220 */ /* 0x000fe20000410000 */
[-CC-:B------:R-:W-:Y:S01]  /*1fa00*/  FFMA.FTZ R166, R241, R133.reuse, -R152.reuse ;  /* 0x00000085f1a67223 */ /* 0x180fe20000010898 */
[-CC-:B------:R-:W-:Y:S01]  /*1fa10*/  FFMA.FTZ R173, R173, R133.reuse, -R152.reuse ;  /* 0x00000085adad7223 */ /* 0x180fe20000010898 */
[----:B------:R-:W-:Y:S03]  /*1fa20*/  FSEL R5, R3, RZ, P0 ;  /* 0x000000ff03057208 */ /* 0x000fe60000000000 */
[----:B------:R-:W1:Y:S01]  /*1fa30*/  MUFU.EX2 R159, R159 ;  /* 0x0000009f009f7308 */ /* 0x000e620000000800 */
[----:B------:R-:W-:Y:S01]  /*1fa40*/  FSEL R148, R148, RZ, P0 ;  /* 0x000000ff94947208 */ /* 0x000fe20000000000 */
[-CC-:B------:R-:W-:Y:S01]  /*1fa50*/  FFMA.FTZ R172, R239, R133.reuse, -R152.reuse ;  /* 0x00000085efac7223 */ /* 0x180fe20000010898 */
        /* <DEDUP_REMOVED lines=13> */
[--C-:B------:R-:W-:Y:S01]  /*1fb30*/  FFMA.FTZ R234, R149, R133, -R148.reuse ;  /* 0x0000008595ea7223 */ /* 0x100fe20000010894 */
[----:B-1----:R-:W-:Y:S01]  /*1fb40*/  F2FP.BF16.F32.PACK_AB R136, R159, R163 ;  /* 0x000000a39f88723e */ /* 0x002fe200000010ff */
[-CC-:B------:R-:W-:Y:S03]  /*1fb50*/  FFMA.FTZ R168, R227, R133.reuse, -R148.reuse ;  /* 0x00000085e3a87223 */ /* 0x180fe60000010894 */
[----:B------:R-:W1:Y:S01]  /*1fb60*/  MUFU.EX2 R157, R157 ;  /* 0x0000009d009d7308 */ /* 0x000e620000000800 */
[-CC-:B------:R-:W-:Y:S01]  /*1fb70*/  FFMA.FTZ R227, R143, R133.reuse, -R148.reuse ;  /* 0x000000858fe37223 */ /* 0x180fe20000010894 */
[-CC-:B------:R-:W-:Y:S01]  /*1fb80*/  FFMA.FTZ R175, R175, R133.reuse, -R148.reuse ;  /* 0x00000085afaf7223 */ /* 0x180fe20000010894 */
[----:B------:R-:W-:Y:S01]  /*1fb90*/  LDSM.16.MT88.4 R140, [R196+0xe800] ;  /* 0x00e80000c48c783b */ /* 0x000fe20000004200 */
[-CC-:B------:R-:W-:Y:S01]  /*1fba0*/  FFMA.FTZ R224, R231, R133.reuse, -R148.reuse ;  /* 0x00000085e7e07223 */ /* 0x180fe20000010894 */
[-C--:B------:R-:W-:Y:S01]  /*1fbb0*/  FFMA.FTZ R231, R145, R133.reuse, -R148 ;  /* 0x0000008591e77223 */ /* 0x080fe20000010894 */
[-C--:B------:R-:W-:Y:S01]  /*1fbc0*/  FFMA.FTZ R233, R233, R133.reuse, -R152 ;  /* 0x00000085e9e97223 */ /* 0x080fe20000010898 */
[-CC-:B------:R-:W-:Y:S03]  /*1fbd0*/  FFMA.FTZ R229, R229, R133.reuse, -R148.reuse ;  /* 0x00000085e5e57223 */ /* 0x180fe60000010894 */
[----:B------:R-:W-:Y:S01]  /*1fbe0*/  MUFU.EX2 R165, R165 ;  /* 0x000000a500a57308 */ /* 0x000fe20000000800 */
[-C--:B------:R-:W-:Y:S01]  /*1fbf0*/  FFMA.FTZ R148, R134, R133.reuse, -R148 ;  /* 0x0000008586947223 */ /* 0x080fe20000010894 */
[-CC-:B------:R-:W-:Y:S01]  /*1fc00*/  FFMA.FTZ R228, R169, R133.reuse, -R152.reuse ;  /* 0x00000085a9e47223 */ /* 0x180fe20000010898 */
[----:B------:R-:W-:Y:S01]  /*1fc10*/  LDSM.16.MT88.4 R144, [R195+0xf000] ;  /* 0x00f00000c390783b */ /* 0x000fe20000004200 */
[-CC-:B------:R-:W-:Y:S01]  /*1fc20*/  FFMA.FTZ R169, R155, R133.reuse, -R152.reuse ;  /* 0x000000859ba97223 */ /* 0x180fe20000010898 */
[-CC-:B------:R-:W-:Y:S01]  /*1fc30*/  FFMA.FTZ R171, R171, R133.reuse, -R152.reuse ;  /* 0x00000085abab7223 */ /* 0x180fe20000010898 */
[----:B------:R-:W-:Y:S01]  /*1fc40*/  FFMA.FTZ R152, R150, R133, -R152 ;  /* 0x0000008596987223 */ /* 0x000fe20000010898 */
[----:B------:R-:W-:Y:S03]  /*1fc50*/  ISETP.GT.AND P0, PT, R214, R203, PT ;  /* 0x000000cbd600720c */ /* 0x000fe60003f04270 */
[----:B------:R-:W2:Y:S01]  /*1fc60*/  MUFU.EX2 R156, R156 ;  /* 0x0000009c009c7308 */ /* 0x000ea20000000800 */
[----:B-1----:R-:W-:Y:S09]  /*1fc70*/  F2FP.BF16.F32.PACK_AB R138, R157, R158 ;  /* 0x0000009e9d8a723e */ /* 0x002ff200000010ff */
[----:B------:R-:W-:Y:S10]  /*1fc80*/  MUFU.EX2 R135, R135 ;  /* 0x0000008700877308 */ /* 0x000ff40000000800 */
[----:B------:R-:W1:Y:S01]  /*1fc90*/  MUFU.EX2 R162, R162 ;  /* 0x000000a200a27308 */ /* 0x000e620000000800 */
[----:B--2---:R-:W-:Y:S09]  /*1fca0*/  F2FP.BF16.F32.PACK_AB R137, R156, R165 ;  /* 0x000000a59c89723e */ /* 0x004ff200000010ff */
[----:B------:R-:W2:Y:S10]  /*1fcb0*/  MUFU.EX2 R2, R6 ;  /* 0x0000000600027308 */ /* 0x000eb40000000800 */
[----:B------:R-:W3:Y:S01]  /*1fcc0*/  MUFU.EX2 R0, R8 ;  /* 0x0000000800007308 */ /* 0x000ee20000000800 */
[----:B-1----:R-:W-:Y:S09]  /*1fcd0*/  F2FP.BF16.F32.PACK_AB R139, R162, R135 ;  /* 0x00000087a28b723e */ /* 0x002ff200000010ff */
        /* <DEDUP_REMOVED lines=308> */
.L_x_7553:
        /* <DEDUP_REMOVED lines=24> */
.L_x_7584:
        /* <DEDUP_REMOVED lines=202> */
[----:B---3--:R-:W-:Y:S02]  /*21e40*/  LEA.HI R21, R11, R11, RZ, 0x1 ;  /* 0x0000000b0b157211 */ /* 0x008fe400078f08ff */
[----:B----4-:R-:W-:Y:S02]  /*21e50*/  SHF.L.U32 R20, R0, 0x6, RZ ;  /* 0x0000000600147819 */ /* 0x010fe400000006ff */
        /* <DEDUP_REMOVED lines=48> */
[----:B------:R-:W-:-:S04]  /*22160*/  IMAD R18, R18, UR8, R209 ;  /* 0x0000000812127c24 */ /* 0x000fc8000f8e02d1 */
[----:B------:R-:W-:-:S04]  /*22170*/  IMAD R5, R18, R17, R210 ;  /* 0x0000001112057224 */ /* 0x000fc800078e02d2 */
[----:B------:R-:W-:Y:S02]  /*22180*/  IMAD R5, R19, R5, R20 ;  /* 0x0000000513057224 */ /* 0x000fe400078e0214 */
[----:B------:R2:W1:Y:S04]  /*22190*/  LDS.128 R20, [R3+0xb000] ;  /* 0x00b0000003147984 */ /* 0x0004680000000c00 */
[----:B------:R2:W1:Y:S01]  /*221a0*/  LDS.128 R16, [R3+0xb800] ;  /* 0x00b8000003107984 */ /* 0x0004620000000c00 */
[----:B---34-:R-:W-:Y:S05]  /*221b0*/  @P0 BRA `(.L_x_7565) ;  /* 0x00000000003c0947 */ /* 0x018fea0003800000 */
        /* <DEDUP_REMOVED lines=15> */
.L_x_7565:
[----:B------:R-:W-:Y:S05]  /*222b0*/  BSYNC B0 ;  /* 0x0000000000007941 */ /* 0x000fea0003800000 */
.L_x_7564:
        /* <DEDUP_REMOVED lines=45> */
.L_x_7567:
[----:B------:R-:W-:Y:S05]  /*22590*/  BSYNC B0 ;  /* 0x0000000000007941 */ /* 0x000fea0003800000 */
.L_x_7566:
        /* <DEDUP_REMOVED lines=16> */
.L_x_7569:
[----:B------:R-:W-:Y:S05]  /*226a0*/  BSYNC B0 ;  /* 0x0000000000007941 */ /* 0x000fea0003800000 */
.L_x_7568:
        /* <DEDUP_REMOVED lines=15> */
.L_x_7571:
[----:B------:R-:W-:Y:S05]  /*227a0*/  BSYNC B0 ;  /* 0x0000000000007941 */ /* 0x000fea0003800000 */
.L_x_7570:
        /* <DEDUP_REMOVED lines=15> */
.L_x_7573:
[----:B------:R-:W-:Y:S05]  /*228a0*/  BSYNC B0 ;  /* 0x0000000000007941 */ /* 0x000fea0003800000 */
.L_x_7572:
        /* <DEDUP_REMOVED lines=15> */
.L_x_7575:
[----:B------:R-:W-:Y:S05]  /*229a0*/  BSYNC B0 ;  /* 0x0000000000007941 */ /* 0x000fea0003800000 */
.L_x_7574:
        /* <DEDUP_REMOVED lines=15> */
.L_x_7577:
[----:B------:R-:W-:Y:S05]  /*22aa0*/  BSYNC B0 ;  /* 0x0000000000007941 */ /* 0x000fea0003800000 */
.L_x_7576:
        /* <DEDUP_REMOVED lines=15> */
.L_x_7579:
[----:B------:R-:W-:Y:S05]  /*22ba0*/  BSYNC B0 ;  /* 0x0000000000007941 */ /* 0x000fea0003800000 */
.L_x_7578:
[----:B------:R-:W-:-:S04]  /*22bb0*/  MOV R207, 0x0 ;  /* 0x0000000000cf7802 */ /* 0x000fc80000000f00 */
[----:B-12345:R-:W-:Y:S05]  /*22bc0*/  @P3 RET.REL.NODEC R206 `(_ZN5flash24flash_fwd_splitkv_kernelI23Flash_fwd_kernel_traitsILi192ELi64ELi64ELi4ELb0ELb0EN7cutlass10bfloat16_tE19Flash_kernel_traitsILi192ELi64ELi64ELi4ES3_EELb0ELb1ELb1ELb0ELb0ELb0ELb1ELb1EEEvNS_16Flash_fwd_paramsE) ;  /* 0xfffffdd4ce0c3950 */ /* 0x03efea0003c3ffff */
        /* <DEDUP_REMOVED lines=11> */
[----:B-1----:R-:W-:Y:S05]  /*22c80*/  @P0 RET.REL.NODEC R206 `(_ZN5flash24flash_fwd_splitkv_kernelI23Flash_fwd_kernel_traitsILi192ELi64ELi64ELi4ELb0ELb0EN7cutlass10bfloat16_tE19Flash_kernel_traitsILi192ELi64ELi64ELi4ES3_EELb0ELb1ELb1ELb0ELb0ELb0ELb1ELb1EEEvNS_16Flash_fwd_paramsE) ;  /* 0xfffffdd0cedc0950 */ /* 0x002fea0003c3ffff */
[----:B------:R-:W-:Y:S01]  /*22c90*/  R2UR UR4, R8 ;  /* 0x00000000080472ca */ /* 0x000fe200000e0000 */
[----:B------:R-:W-:Y:S01]  /*22ca0*/  IMAD.MOV.U32 R207, RZ, RZ, 0x0 ;  /* 0x00000000ffcf7424 */ /* 0x000fe200078e00ff */
[----:B------:R-:W-:-:S13]  /*22cb0*/  R2UR UR5, R9 ;  /* 0x00000000090572ca */ /* 0x000fda00000e0000 */
[----:B------:R1:W-:Y:S02]  /*22cc0*/  ST.E.128 desc[UR4][R12.64+0xaa00], R16 ;  /* 0x00aa00100c007985 */ /* 0x0003e4000c101d04 */
[----:B-1----:R-:W-:Y:S05]  /*22cd0*/  RET.REL.NODEC R206 `(_ZN5flash24flash_fwd_splitkv_kernelI23Flash_fwd_kernel_traitsILi192ELi64ELi64ELi4ELb0ELb0EN7cutlass10bfloat16_tE19Flash_kernel_traitsILi192ELi64ELi64ELi4ES3_EELb0ELb1ELb1ELb0ELb0ELb0ELb1ELb1EEEvNS_16Flash_fwd_paramsE) ;  /* 0xfffffdd0cec87950 */ /* 0x002fea0003c3ffff */
.L_x_7563:
[----:B------:R-:W-:Y:S01]  /*22ce0*/  MOV R12, 0x2 ;  /* 0x00000002000c7802 */ /* 0x000fe20000000f00 */
[----:B------:R-:W-:Y:S01]  /*22cf0*/  IMAD.MOV.U32 R5, RZ, RZ, 0x1f ;  /* 0x0000001fff057424 */ /* 0x000fe200078e00ff */
[----:B------:R-:W-:-:S07]  /*22d00*/  MOV R11, 0xffffffff ;  /* 0xffffffff000b7802 */ /* 0x000fce0000000f00 */
[----:B-1---5:R-:W-:Y:S05]  /*22d10*/  WARPSYNC.COLLECTIVE R11, `(.L_x_7580) ;  /* 0x000000000b087348 */ /* 0x022fea0003c00000 */
[----:B------:R2:W3:Y:S02]  /*22d20*/  SHFL.BFLY P0, R15, R225, R12, R5 ;  /* 0x0c00000ce10f7389 */ /* 0x0004e40000000005 */
[----:B-123-5:R-:W-:Y:S01]  /*22d30*/  ENDCOLLECTIVE ;  /* 0x000000000000791b */ /* 0x02efe20003800000 */
.L_x_7580:
[----:B------:R-:W-:Y:S02]  /*22d40*/  IMAD.MOV.U32 R10, RZ, RZ, R15 ;  /* 0x000000ffff0a7224 */ /* 0x000fe400078e000f */
[----:B------:R-:W-:Y:S02]  /*22d50*/  IMAD.MOV.U32 R12, RZ, RZ, 0x1 ;  /* 0x00000001ff0c7424 */ /* 0x000fe400078e00ff */
[----:B------:R-:W-:-:S05]  /*22d60*/  FADD.FTZ R13, R10, R225 ;  /* 0x000000e10a0d7221 */ /* 0x000fca0000010000 */
[----:B------:R-:W-:-:S07]  /*22d70*/  MOV R225, R13 ;  /* 0x0000000d00e17202 */ /* 0x000fce0000000f00 */
[----:B------:R-:W-:Y:S05]  /*22d80*/  WARPSYNC.COLLECTIVE R11, `(.L_x_7581) ;  /* 0x000000000b087348 */ /* 0x000fea0003c00000 */
[----:B------:R1:W2:Y:S02]  /*22d90*/  SHFL.BFLY P0, R15, R225, R12, R5 ;  /* 0x0c00000ce10f7389 */ /* 0x0002a40000000005 */
[----:B-12---:R-:W-:Y:S01]  /*22da0*/  ENDCOLLECTIVE ;  /* 0x000000000000791b */ /* 0x006fe20003800000 */
.L_x_7581:
[----:B------:R-:W-:Y:S01]  /*22db0*/  MOV R225, R223 ;  /* 0x000000df00e17202 */ /* 0x000fe20000000f00 */
[----:B------:R-:W-:Y:S01]  /*22dc0*/  IMAD.MOV.U32 R12, RZ, RZ, 0x2 ;  /* 0x00000002ff0c7424 */ /* 0x000fe200078e00ff */
[----:B------:R-:W-:-:S07]  /*22dd0*/  MOV R10, R15 ;  /* 0x0000000f000a7202 */ /* 0x000fce0000000f00 */
[----:B------:R-:W-:Y:S05]  /*22de0*/  WARPSYNC.COLLECTIVE R11, `(.L_x_7582) ;  /* 0x000000000b087348 */ /* 0x000fea0003c00000 */
[----:B------:R1:W2:Y:S02]  /*22df0*/  SHFL.BFLY P0, R15, R225, R12, R5 ;  /* 0x0c00000ce10f7389 */ /* 0x0002a40000000005 */
[----:B-12---:R-:W-:Y:S01]  /*22e00*/  ENDCOLLECTIVE ;  /* 0x000000000000791b */ /* 0x006fe20003800000 */
.L_x_7582:
[----:B------:R-:W-:Y:S01]  /*22e10*/  FADD.FTZ R10, R13, R10 ;  /* 0x0000000a0d0a7221 */ /* 0x000fe20000010000 */
[----:B------:R-:W-:Y:S01]  /*22e20*/  FADD.FTZ R14, R15, R223 ;  /* 0x000000df0f0e7221 */ /* 0x000fe20000010000 */
[----:B------:R-:W-:-:S04]  /*22e30*/  MOV R12, 0x1 ;  /* 0x00000001000c7802 */ /* 0x000fc80000000f00 */
[----:B------:R-:W-:-:S07]  /*22e40*/  MOV R225, R14 ;  /* 0x0000000e00e17202 */ /* 0x000fce0000000f00 */
[----:B------:R-:W-:Y:S05]  /*22e50*/  WARPSYNC.COLLECTIVE R11, `(.L_x_7583) ;  /* 0x000000000b087348 */ /* 0x000fea0003c00000 */
[----:B------:R1:W2:Y:S02]  /*22e60*/  SHFL.BFLY P0, R15, R225, R12, R5 ;  /* 0x0c00000ce10f7389 */ /* 0x0002a40000000005 */
[----:B-12---:R-:W-:Y:S01]  /*22e70*/  ENDCOLLECTIVE ;  /* 0x000000000000791b */ /* 0x006fe20003800000 */
.L_x_7583:
[----:B------:R-:W-:Y:S05]  /*22e80*/  BRA `(.L_x_7584) ;  /* 0xffffffe000c47947 */ /* 0x000fea000383ffff */
.L_x_7585:
        /* <DEDUP_REMOVED lines=15> */
.L_x_7916:


//--------------------- .text._ZN5flash24flash_fwd_splitkv_kernelI23Flash_fwd_kernel_traitsILi192ELi64ELi64ELi4ELb0ELb0EN7cutlass10bfloat16_tE19Flash_kernel_traitsILi192ELi64ELi64ELi4ES3_EELb0ELb1ELb1ELb0ELb0ELb1ELb1ELb1EEEvNS_16Flash_fwd_paramsE --------------------------
	.section	.text._ZN5flash24flash_fwd_splitkv_kernelI23Flash_fwd_kernel_traitsILi192ELi64ELi64ELi4ELb0ELb0EN7cutlass10bfloat16_tE19Flash_kernel_traitsILi192ELi64ELi64ELi4ES3_EELb0ELb1ELb1ELb0ELb0ELb1ELb1ELb1EEEvNS_16Flash_fwd_paramsE,"ax",@progbits
	.align	128
        .global         _ZN5flash24flash_fwd_splitkv_kernelI23Flash_fwd_kernel_traitsILi192ELi64ELi64ELi4ELb0ELb0EN7cutlass10bfloat16_tE19Flash_kernel_traitsILi192ELi64ELi64ELi4ES3_EELb0ELb1ELb1ELb0ELb0ELb1ELb1ELb1EEEvNS_16Flash_fwd_paramsE
        .type           _ZN5flash24flash_fwd_splitkv_kernelI23Flash_fwd_kernel_traitsILi192ELi64ELi64ELi4ELb0ELb0EN7cutlass10bfloat16_tE19Flash_kernel_traitsILi192ELi64ELi64ELi4ES3_EELb0ELb1ELb1ELb0ELb0ELb1ELb1ELb1EEEvNS_16Flash_fwd_paramsE,@function
        .size           _ZN5flash24flash_fwd_splitkv_kernelI23Flash_fwd_kernel_traitsILi192ELi64ELi64ELi4ELb0ELb0EN7cutlass10bfloat16_tE19Flash_kernel_traitsILi192ELi64ELi64ELi4ES3_EELb0ELb1ELb1ELb0ELb0ELb1ELb1ELb1EEEvNS_16Flash_fwd_paramsE,(.L_x_7917 - _ZN5flash24flash_fwd_splitkv_kernelI23Flash_fwd_kernel_traitsILi192ELi64ELi64ELi4ELb0ELb0EN7cutlass10bfloat16_tE19Flash_kernel_traitsILi192ELi64ELi64ELi4ES3_EELb0ELb1ELb1ELb0ELb0ELb1ELb1ELb1EEEvNS_16Flash_fwd_paramsE)
        .other          _ZN5flash24flash_fwd_splitkv_kernelI23Flash_fwd_kernel_traitsILi192ELi64ELi64ELi4ELb0ELb0EN7cutlass10bfloat16_tE19Flash_kernel_traitsILi192ELi64ELi64ELi4ES3_EELb0ELb1ELb1ELb0ELb0ELb1ELb1ELb1EEEvNS_16Flash_fwd_paramsE,@"STO_CUDA_ENTRY STV_DEFAULT"
_ZN5flash24flash_fwd_splitkv_kernelI23Flash_fwd_kernel_traitsILi192ELi64ELi64ELi4ELb0ELb0EN7cutlass10bfloat16_tE19Flash_kernel_traitsILi192ELi64ELi64ELi4ES3_EELb0ELb1ELb1ELb0ELb0ELb1ELb1ELb1EEEvNS_16Flash_fwd_paramsE:
.text._ZN5flash24flash_fwd_splitkv_kernelI23Flash_fwd_kernel_traitsILi192ELi64ELi64ELi4ELb0ELb0EN7cutlass10bfloat16_tE19Flash_kernel_traitsILi192ELi64ELi64ELi4ES3_EELb0ELb1ELb1ELb0ELb0ELb1ELb1ELb1EEEvNS_16Flash_fwd_paramsE:
        /* <DEDUP_REMOVED lines=29> */
[----:B------:R-:W-:Y:S05]  /*01d0*/  CALL.REL.NOINC `($_ZN5flash24flash_fwd_splitkv_kernelI23Flash_fwd_kernel_traitsILi192ELi64ELi64ELi4ELb0ELb0EN7cutlass10bfloat16_tE19Flash_kernel_traitsILi192ELi64ELi64ELi4ES3_EELb0ELb1ELb1ELb0ELb0ELb1ELb1ELb1EEEvNS_16Flash_fwd_paramsE$_ZN5flash30compute_attn_1rowblock_splitkvI23Flash_fwd_kernel_traitsILi192ELi64ELi64ELi4ELb0ELb0EN7cutlass10bfloat16_tE19Flash_kernel_traitsILi192ELi64ELi64ELi4ES3_EELb0ELb1ELb1ELb0ELb0ELb1ELb1ELb1ENS_16Flash_fwd_paramsEEEvRKT8_iiiii) ;  /* 0x0000000000087944 */ /* 0x000fea0003c00000 */
[----:B------:R-:W-:Y:S05]  /*01e0*/  BSYNC B4 ;  /* 0x0000000000047941 */ /* 0x000fea0003800000 */
.L_x_7586:
[----:B------:R-:W-:Y:S05]  /*01f0*/  EXIT ;  /* 0x000000000000794d */ /* 0x000fea0003800000 */
        .type           $_ZN5flash24flash_fwd_splitkv_kernelI23Flash_fwd_kernel_traitsILi192ELi64ELi64ELi4ELb0ELb0EN7cutlass10bfloat16_tE19Flash_kernel_traitsILi192ELi64ELi64ELi4ES3_EELb0ELb1ELb1ELb0ELb0ELb1ELb1ELb1EEEvNS_16Flash_fwd_paramsE$_ZN5flash30compute_attn_1rowblock_splitkvI23Flash_fwd_kernel_traitsILi192ELi64ELi64ELi4ELb0ELb0EN7cutlass10bfloat16_tE19Flash_kernel_traitsILi192ELi64ELi64ELi4ES3_EELb0ELb1ELb1ELb0ELb0ELb1ELb1ELb1ENS_16Flash_fwd_paramsEEEvRKT8_iiiii,@function
        .size           $_ZN5flash24flash_fwd_splitkv_kernelI23Flash_fwd_kernel_traitsILi192ELi64ELi64ELi4ELb0ELb0EN7cutlass10bfloat16_tE19Flash_kernel_traitsILi192ELi64ELi64ELi4ES3_EELb0ELb1ELb1ELb0ELb0ELb1ELb1ELb1EEEvNS_16Flash_fwd_paramsE$_ZN5flash30compute_attn_1rowblock_splitkvI23Flash_fwd_kernel_traitsILi192ELi64ELi64ELi4ELb0ELb0EN7cutlass10bfloat16_tE19Flash_kernel_traitsILi192ELi64ELi64ELi4ES3_EELb0ELb1ELb1ELb0ELb0ELb1ELb1ELb1ENS_16Flash_fwd_paramsEEEvRKT8_iiiii,(.L_x_7917 - $_ZN5flash24flash_fwd_splitkv_kernelI23Flash_fwd_kernel_traitsILi192ELi64ELi64ELi4ELb0ELb0EN7cutlass10bfloat16_tE19Flash_kernel_traitsILi192ELi64ELi64ELi4ES3_EELb0ELb1ELb1ELb0ELb0ELb1ELb1ELb1EEEvNS_16Flash_fwd_paramsE$_ZN5flash30compute_attn_1rowblock_splitkvI23Flash_fwd_kernel_traitsILi192ELi64ELi64ELi4ELb0ELb0EN7cutlass10bfloat16_tE19Flash_kernel_traitsILi192ELi64ELi64ELi4ES3_EELb0ELb1ELb1ELb0ELb0ELb1ELb1ELb1ENS_16Flash_fwd_paramsEEEvRKT8_iiiii)
$_ZN5flash24flash_fwd_splitkv_kernelI23Flash_fwd_kernel_traitsILi192ELi64ELi64ELi4ELb0ELb0EN7cutlass10bfloat16_tE19Flash_kernel_traitsILi192ELi64ELi64ELi4ES3_EELb0ELb1ELb1ELb0ELb0ELb1ELb1ELb1EEEvNS_16Flash_fwd_paramsE$_ZN5flash30compute_attn_1rowblock_splitkvI23Flash_fwd_kernel_traitsILi192ELi64ELi64ELi4ELb0ELb0EN7cutlass10bfloat16_tE19Flash_kernel_traitsILi192ELi64ELi64ELi4ES3_EELb0ELb1ELb1ELb0ELb0ELb1ELb1ELb1ENS_16Flash_fwd_paramsEEEvRKT8_iiiii:
        /* <DEDUP_REMOVED lines=27> */
.L_x_7588:
[----:B------:R-:W-:Y:S05]  /*03b0*/  BSYNC B0 ;  /* 0x0000000000007941 */ /* 0x000fea0003800000 */
.L_x_7587:
        /* <DEDUP_REMOVED lines=8> */
.L_x_7590:
[----:B------:R3:W5:Y:S02]  /*0440*/  LD.E R3, desc[UR6][R16.64+0xb8] ;  /* 0x0000b80610037980 */ /* 0x000764000c101900 */
.L_x_7591:
[----:B------:R-:W-:Y:S05]  /*0450*/  BSYNC B0 ;  /* 0x0000000000007941 */ /* 0x000fea0003800000 */
.L_x_7589:
        /* <DEDUP_REMOVED lines=10> */
.L_x_7593:
[----:B------:R-:W2:Y:S01]  /*0500*/  LD.E.64 R2, desc[UR6][R16.64+0x108] ;  /* 0x0001080610027980 */ /* 0x000ea2000c101b00 */
[----:B------:R-:W-:Y:S01]  /*0510*/  BSSY B0, `(.L_x_7595) ;  /* 0x0000006000007945 */ /* 0x000fe20003800000 */
[----:B------:R-:W-:Y:S01]  /*0520*/  IMAD.MOV.U32 R69, RZ, RZ, RZ ;  /* 0x000000ffff457224 */ /* 0x000fe200078e00ff */
[----:B--2---:R-:W-:-:S04]  /*0530*/  ISETP.NE.U32.AND P0, PT, R2, RZ, PT ;  /* 0x000000ff0200720c */ /* 0x004fc80003f05070 */
[----:B------:R-:W-:-:S13]  /*0540*/  ISETP.NE.AND.EX P0, PT, R3, RZ, PT, P0 ;  /* 0x000000ff0300720c */ /* 0x000fda0003f05300 */
[----:B------:R-:W-:Y:S05]  /*0550*/  @!P0 BRA `(.L_x_7596) ;  /* 0x0000000000048947 */ /* 0x000fea0003800000 */
[----:B------:R2:W5:Y:S02]  /*0560*/  LD.E R69, desc[UR6][R16.64+0xbc] ;  /* 0x0000bc0610457980 */ /* 0x000564000c101900 */
.L_x_7596:
[----:B------:R-:W-:Y:S05]  /*0570*/  BSYNC B0 ;  /* 0x0000000000007941 */ /* 0x000fea0003800000 */
.L_x_7595:
[----:B-----5:R-:W-:Y:S02]  /*0580*/  IADD3 R69, R76, R69, RZ ;  /* 0x000000454c457210 */ /* 0x020fe40007ffe0ff */
.L_x_7594:
[----:B------:R-:W-:Y:S05]  /*0590*/  BSYNC B1 ;  /* 0x0000000000017941 */ /* 0x000fea0003800000 */
.L_x_7592:
[----:B------:R-:W-:Y:S01]  /*05a0*/  IMAD.SHL.U32 R73, R215, 0x40, RZ ;  /* 0x00000040d7497824 */ /* 0x000fe200078e00ff */
[----:B------:R-:W-:Y:S01]  /*05b0*/  MOV R2, R214 ;  /* 0x000000d600027202 */ /* 0x000fe20000000f00 */
[----:B------:R-:W-:-:S03]  /*05c0*/  IMAD.MOV.U32 R3, RZ, RZ, 0x0 ;  /* 0x00000000ff037424 */ /* 0x000fc600078e00ff */
[----:B------:R-:W-:-:S13]  /*05d0*/  ISETP.GT.AND P0, PT, R216, R73, PT ;  /* 0x00000049d800720c */ /* 0x000fda0003f04270 */
[----:B-123--:R-:W-:Y:S05]  /*05e0*/  @!P0 RET.REL.NODEC R2 `(_ZN5flash24flash_fwd_splitkv_kernelI23Flash_fwd_kernel_traitsILi192ELi64ELi64ELi4ELb0ELb0EN7cutlass10bfloat16_tE19Flash_kernel_traitsILi192ELi64ELi64ELi4ES3_EELb0ELb1ELb1ELb0ELb0ELb1ELb1ELb1EEEvNS_16Flash_fwd_paramsE) ;  /* 0xfffffff802848950 */ /* 0x00efea0003c3ffff */
        /* <DEDUP_REMOVED lines=102> */
.L_x_7599:
[----:B------:R-:W-:Y:S05]  /*0c50*/  BSYNC B0 ;  /* 0x0000000000007941 */ /* 0x000fea0003800000 */
.L_x_7598:
        /* <DEDUP_REMOVED lines=10> */
.L_x_7601:
[----:B------:R-:W-:Y:S05]  /*0d00*/  BSYNC B0 ;  /* 0x0000000000007941 */ /* 0x000fea0003800000 */
.L_x_7600:
        /* <DEDUP_REMOVED lines=10> */
.L_x_7603:
[----:B------:R-:W-:Y:S05]  /*0db0*/  BSYNC B0 ;  /* 0x0000000000007941 */ /* 0x000fea0003800000 */
.L_x_7602:
        /* <DEDUP_REMOVED lines=10> */
.L_x_7605:
[----:B------:R-:W-:Y:S05]  /*0e60*/  BSYNC B0 ;  /* 0x0000000000007941 */ /* 0x000fea0003800000 */
.L_x_7604:
        /* <DEDUP_REMOVED lines=9> */
.L_x_7607:
[----:B------:R-:W-:Y:S05]  /*0f00*/  BSYNC B0 ;  /* 0x0000000000007941 */ /* 0x000fea0003800000 */
.L_x_7606:
        /* <DEDUP_REMOVED lines=10> */
.L_x_7609:
[----:B------:R-:W-:Y:S05]  /*0fb0*/  BSYNC B0 ;  /* 0x0000000000007941 */ /* 0x000fea0003800000 */
.L_x_7608:
        /* <DEDUP_REMOVED lines=9> */
.L_x_7611:
[----:B------:R-:W-:Y:S05]  /*1050*/  BSYNC B0 ;  /* 0x0000000000007941 */ /* 0x000fea0003800000 */
.L_x_7610:
        /* <DEDUP_REMOVED lines=10> */
.L_x_7613:
[----:B------:R-:W-:Y:S05]  /*1100*/  BSYNC B0 ;  /* 0x0000000000007941 */ /* 0x000fea0003800000 */
.L_x_7612:
        /* <DEDUP_REMOVED lines=17> */
[----:B-1---5:R-:W-:Y:S05]  /*1220*/  @P6 RET.REL.NODEC R214 `(_ZN5flash24flash_fwd_splitkv_kernelI23Flash_fwd_kernel_traitsILi192ELi64ELi64ELi4ELb0ELb0EN7cutlass10bfloat16_tE19Flash_kernel_traitsILi192ELi64ELi64ELi4ES3_EELb0ELb1ELb1ELb0ELb0ELb1ELb1ELb1EEEvNS_16Flash_fwd_paramsE) ;  /* 0xffffffecd6746950 */ /* 0x022fea0003c3ffff */
[----:B------:R-:W-:Y:S02]  /*1230*/  MOV R3, 0xff800000 ;  /* 0xff80000000037802 */ /* 0x000fe40000000f00 */
[----:B------:R-:W-:-:S03]  /*1240*/  MOV R215, 0x0 ;  /* 0x0000000000d77802 */ /* 0x000fc60000000f00 */
[----:B------:R1:W-:Y:S02]  /*1250*/  ST.E desc[UR6][R10.64+0xe0], R3 ;  /* 0x0000e0030a007985 */ /* 0x0003e4000c101906 */
[----:B-1----:R-:W-:Y:S05]  /*1260*/  RET.REL.NODEC R214 `(_ZN5flash24flash_fwd_splitkv_kernelI23Flash_fwd_kernel_traitsILi192ELi64ELi64ELi4ELb0ELb0EN7cutlass10bfloat16_tE19Flash_kernel_traitsILi192ELi64ELi64ELi4ES3_EELb0ELb1ELb1ELb0ELb0ELb1ELb1ELb1EEEvNS_16Flash_fwd_paramsE) ;  /* 0xffffffecd6647950 */ /* 0x002fea0003c3ffff */
.L_x_7597:
        /* <DEDUP_REMOVED lines=105> */
.L_x_7615:
        /* <DEDUP_REMOVED lines=79> */
.L_x_7616:
[----:B------:R-:W-:Y:S05]  /*1df0*/  BSYNC B0 ;  /* 0x0000000000007941 */ /* 0x000fea0003800000 */
.L_x_7614:
        /* <DEDUP_REMOVED lines=275> */
.L_x_7711:
        /* <DEDUP_REMOVED lines=23> */
.L_x_7619:
[----:B------:R-:W-:Y:S05]  /*30a0*/  BSYNC B0 ;  /* 0x0000000000007941 */ /* 0x000fea0003800000 */
.L_x_7618:
        /* <DEDUP_REMOVED lines=15> */
.L_x_7621:
[----:B------:R-:W-:Y:S05]  /*31a0*/  BSYNC B0 ;  /* 0x0000000000007941 */ /* 0x000fea0003800000 */
.L_x_7620:
        /* <DEDUP_REMOVED lines=15> */
.L_x_7623:
[----:B------:R-:W-:Y:S05]  /*32a0*/  BSYNC B0 ;  /* 0x0000000000007941 */ /* 0x000fea0003800000 */
.L_x_7622:
        /* <DEDUP_REMOVED lines=15> */
.L_x_7625:
[----:B------:R-:W-:Y:S05]  /*33a0*/  BSYNC B0 ;  /* 0x0000000000007941 */ /* 0x000fea0003800000 */
.L_x_7624:
        /* <DEDUP_REMOVED lines=66> */
.L_x_7632:
[----:B------:R-:W-:Y:S05]  /*37d0*/  BSYNC B0 ;  /* 0x0000000000007941 */ /* 0x000fea0003800000 */
.L_x_7631:
        /* <DEDUP_REMOVED lines=48> */
.L_x_7634:
[----:B------:R-:W-:Y:S05]  /*3ae0*/  BSYNC B0 ;  /* 0x0000000000007941 */ /* 0x000fea0003800000 */
.L_x_7633:
        /* <DEDUP_REMOVED lines=47> */
.L_x_7630:
[----:B------:R-:W-:Y:S05]  /*3de0*/  BSYNC B1 ;  /* 0x0000000000017941 */ /* 0x000fea0003800000 */
.L_x_7629:
        /* <DEDUP_REMOVED lines=65> */
.L_x_7638:
[----:B------:R-:W-:Y:S05]  /*4200*/  BSYNC B0 ;  /* 0x0000000000007941 */ /* 0x000fea0003800000 */
.L_x_7637:
        /* <DEDUP_REMOVED lines=51> */
.L_x_7640:
[----:B------:R-:W-:Y:S05]  /*4540*/  BSYNC B0 ;  /* 0x0000000000007941 */ /* 0x000fea0003800000 */
.L_x_7639:
        /* <DEDUP_REMOVED lines=50> */
.L_x_7636:
[----:B------:R-:W-:Y:S05]  /*4870*/  BSYNC B1 ;  /* 0x0000000000017941 */ /* 0x000fea0003800000 */
.L_x_7635:
        /* <DEDUP_REMOVED lines=65> */
.L_x_7644:
[----:B------:R-:W-:Y:S05]  /*4c90*/  BSYNC B0 ;  /* 0x0000000000007941 */ /* 0x000fea0003800000 */
.L_x_7643:
        /* <DEDUP_REMOVED lines=51> */
.L_x_7646:
[----:B------:R-:W-:Y:S05]  /*4fd0*/  BSYNC B0 ;  /* 0x0000000000007941 */ /* 0x000fea0003800000 */
.L_x_7645:
        /* <DEDUP_REMOVED lines=50> */
.L_x_7642:
[----:B------:R-:W-:Y:S05]  /*5300*/  BSYNC B1 ;  /* 0x0000000000017941 */ /* 0x000fea0003800000 */
.L_x_7641:
        /* <DEDUP_REMOVED lines=67> */
.L_x_7650:
[----:B------:R-:W-:Y:S05]  /*5740*/  BSYNC B0 ;  /* 0x0000000000007941 */ /* 0x000fea0003800000 */
.L_x_7649:
        /* <DEDUP_REMOVED lines=51> */
.L_x_7652:
[----:B------:R-:W-:Y:S05]  /*5a80*/  BSYNC B0 ;  /* 0x0000000000007941 */ /* 0x000fea0003800000 */
.L_x_7651:
        /* <DEDUP_REMOVED lines=50> */
.L_x_7648:
[----:B------:R-:W-:Y:S05]  /*5db0*/  BSYNC B1 ;  /* 0x0000000000017941 */ /* 0x000fea0003800000 */
.L_x_7647:
[----:B------:R-:W2:Y:S02]  /*5dc0*/  LD.E R3, desc[UR6][R16.64+0xd0] ;  /* 0x0000d00610037980 */ /* 0x000ea4000c101900 */
[----:B--2---:R-:W-:Y:S05]  /*5dd0*/  IMAD.U32 R3, R3, -0x20, RZ ;  /* 0xffffffe003037824 */ /* 0x004fea00078e00ff */
[C---:B------:R-:W-:Y:S02]  /*5de0*/  LEA R18, P1, R3.reuse, R18, 0x1 ;  /* 0x0000001203127211 */ /* 0x040fe400078208ff */
[C---:B------:R-:W-:Y:S02]  /*5df0*/  LEA R58, P0, R3.reuse, R58, 0x1 ;  /* 0x0000003a033a7211 */ /* 0x040fe400078008ff */
[C---:B------:R-:W-:Y:S02]  /*5e00*/  LEA.HI.X.SX32 R19, R3.reuse, R19, 0x1, P1 ;  /* 0x0000001303137211 */ /* 0x040fe400008f0eff */
[----:B------:R-:W-:Y:S01]  /*5e10*/  LEA.HI.X.SX32 R59, R3, R59, 0x1, P0 ;  /* 0x0000003b033b7211 */ /* 0x000fe200000f0eff */
[----:B------:R-:W-:Y:S05]  /*5e20*/  BRA `(.L_x_7653) ;  /* 0x0000004c00a87947 */ /* 0x000fea0003800000 */
.L_x_7628:
        /* <DEDUP_REMOVED lines=89> */
.L_x_7659:
[----:B------:R-:W-:Y:S05]  /*63c0*/  BSYNC B0 ;  /* 0x0000000000007941 */ /* 0x000fea0003800000 */
.L_x_7658:
[----:B-----5:R2:W-:Y:S02]  /*63d0*/  ST.E.128 desc[UR6][R126.64], R48 ;  /* 0x000000307e007985 */ /* 0x0205e4000c101d06 */
.L_x_7657:
[----:B------:R-:W-:Y:S05]  /*63e0*/  BSYNC B1 ;  /* 0x0000000000017941 */ /* 0x000fea0003800000 */
.L_x_7656:
        /* <DEDUP_REMOVED lines=87> */
.L_x_7663:
[----:B------:R-:W-:Y:S05]  /*6960*/  BSYNC B0 ;  /* 0x0000000000007941 */ /* 0x000fea0003800000 */
.L_x_7662:
[----:B-----5:R3:W-:Y:S02]  /*6970*/  ST.E.128 desc[UR6][R126.64+0x80], R48 ;  /* 0x000080307e007985 */ /* 0x0207e4000c101d06 */
.L_x_7661:
[----:B------:R-:W-:Y:S05]  /*6980*/  BSYNC B1 ;  /* 0x0000000000017941 */ /* 0x000fea0003800000 */
.L_x_7660:
        /* <DEDUP_REMOVED lines=86> */
.L_x_7665:
[----:B------:R-:W-:Y:S05]  /*6ef0*/  BSYNC B0 ;  /* 0x0000000000007941 */ /* 0x000fea0003800000 */
.L_x_7664:
[----:B-----5:R4:W-:Y:S02]  /*6f00*/  ST.E.128 desc[UR6][R126.64+0x100], R48 ;  /* 0x000100307e007985 */ /* 0x0209e4000c101d06 */
.L_x_7655:
[----:B------:R-:W-:Y:S05]  /*6f10*/  BSYNC B2 ;  /* 0x0000000000027941 */ /* 0x000fea0003800000 */
.L_x_7654:
        /* <DEDUP_REMOVED lines=99> */
.L_x_7671:
[----:B------:R-:W-:Y:S05]  /*7550*/  BSYNC B0 ;  /* 0x0000000000007941 */ /* 0x000fea0003800000 */
.L_x_7670:
[----:B-----5:R3:W-:Y:S02]  /*7560*/  ST.E.128 desc[UR6][R192.64], R48 ;  /* 0x00000030c0007985 */ /* 0x0207e4000c101d06 */
.L_x_7669:
[----:B------:R-:W-:Y:S05]  /*7570*/  BSYNC B1 ;  /* 0x0000000000017941 */ /* 0x000fea0003800000 */
.L_x_7668:
        /* <DEDUP_REMOVED lines=94> */
.L_x_7675:
[----:B------:R-:W-:Y:S05]  /*7b60*/  BSYNC B0 ;  /* 0x0000000000007941 */ /* 0x000fea0003800000 */
.L_x_7674:
[----:B-----5:R3:W-:Y:S02]  /*7b70*/  ST.E.128 desc[UR6][R192.64], R48 ;  /* 0x00000030c0007985 */ /* 0x0207e4000c101d06 */
.L_x_7673:
[----:B------:R-:W-:Y:S05]  /*7b80*/  BSYNC B1 ;  /* 0x0000000000017941 */ /* 0x000fea0003800000 */
.L_x_7672:
        /* <DEDUP_REMOVED lines=93> */
.L_x_7677:
[----:B------:R-:W-:Y:S05]  /*8160*/  BSYNC B0 ;  /* 0x0000000000007941 */ /* 0x000fea0003800000 */
.L_x_7676:
[----:B-----5:R3:W-:Y:S02]  /*8170*/  ST.E.128 desc[UR6][R192.64], R48 ;  /* 0x00000030c0007985 */ /* 0x0207e4000c101d06 */
.L_x_7667:
[----:B------:R-:W-:Y:S05]  /*8180*/  BSYNC B2 ;  /* 0x0000000000027941 */ /* 0x000fea0003800000 */
.L_x_7666:
        /* <DEDUP_REMOVED lines=99> */
.L_x_7683:
[----:B------:R-:W-:Y:S05]  /*87c0*/  BSYNC B0 ;  /* 0x0000000000007941 */ /* 0x000fea0003800000 */
.L_x_7682:
[----:B-----5:R3:W-:Y:S02]  /*87d0*/  ST.E.128 desc[UR6][R192.64], R48 ;  /* 0x00000030c0007985 */ /* 0x0207e4000c101d06 */
.L_x_7681:
[----:B------:R-:W-:Y:S05]  /*87e0*/  BSYNC B1 ;  /* 0x0000000000017941 */ /* 0x000fea0003800000 */
.L_x_7680:
        /* <DEDUP_REMOVED lines=94> */
.L_x_7687:
[----:B------:R-:W-:Y:S05]  /*8dd0*/  BSYNC B0 ;  /* 0x0000000000007941 */ /* 0x000fea0003800000 */
.L_x_7686:
[----:B-----5:R3:W-:Y:S02]  /*8de0*/  ST.E.128 desc[UR6][R192.64], R48 ;  /* 0x00000030c0007985 */ /* 0x0207e4000c101d06 */
.L_x_7685:
[----:B------:R-:W-:Y:S05]  /*8df0*/  BSYNC B1 ;  /* 0x0000000000017941 */ /* 0x000fea0003800000 */
.L_x_7684:
        /* <DEDUP_REMOVED lines=93> */
.L_x_7689:
[----:B------:R-:W-:Y:S05]  /*93d0*/  BSYNC B0 ;  /* 0x0000000000007941 */ /* 0x000fea0003800000 */
.L_x_7688:
[----:B-----5:R3:W-:Y:S02]  /*93e0*/  ST.E.128 desc[UR6][R192.64], R48 ;  /* 0x00000030c0007985 */ /* 0x0207e4000c101d06 */
.L_x_7679:
[----:B------:R-:W-:Y:S05]  /*93f0*/  BSYNC B2 ;  /* 0x0000000000027941 */ /* 0x000fea0003800000 */
.L_x_7678:
        /* <DEDUP_REMOVED lines=101> */
.L_x_7695:
[----:B------:R-:W-:Y:S05]  /*9a50*/  BSYNC B0 ;  /* 0x0000000000007941 */ /* 0x000fea0003800000 */
.L_x_7694:
[----:B-----5:R3:W-:Y:S02]  /*9a60*/  ST.E.128 desc[UR6][R188.64], R48 ;  /* 0x00000030bc007985 */ /* 0x0207e4000c101d06 */
.L_x_7693:
[----:B------:R-:W-:Y:S05]  /*9a70*/  BSYNC B1 ;  /* 0x0000000000017941 */ /* 0x000fea0003800000 */
.L_x_7692:
        /* <DEDUP_REMOVED lines=94> */
.L_x_7699:
[----:B------:R-:W-:Y:S05]  /*a060*/  BSYNC B0 ;  /* 0x0000000000007941 */ /* 0x000fea0003800000 */
.L_x_7698:
[----:B-----5:R3:W-:Y:S02]  /*a070*/  ST.E.128 desc[UR6][R188.64], R48 ;  /* 0x00000030bc007985 */ /* 0x0207e4000c101d06 */
.L_x_7697:
[----:B------:R-:W-:Y:S05]  /*a080*/  BSYNC B1 ;  /* 0x0000000000017941 */ /* 0x000fea0003800000 */
.L_x_7696:
        /* <DEDUP_REMOVED lines=93> */
.L_x_7701:
[----:B------:R-:W-:Y:S05]  /*a660*/  BSYNC B0 ;  /* 0x0000000000007941 */ /* 0x000fea0003800000 */
.L_x_7700:
[----:B-----5:R3:W-:Y:S02]  /*a670*/  ST.E.128 desc[UR6][R182.64], R48 ;  /* 0x00000030b6007985 */ /* 0x0207e4000c101d06 */
.L_x_7691:
[----:B------:R-:W-:Y:S05]  /*a680*/  BSYNC B2 ;  /* 0x0000000000027941 */ /* 0x000fea0003800000 */
.L_x_7690:
[----:B------:R-:W4:Y:S02]  /*a690*/  LD.E R3, desc[UR6][R16.64+0xd0] ;  /* 0x0000d00610037980 */ /* 0x000f24000c101900 */
[----:B----4-:R-:W-:Y:S05]  /*a6a0*/  IMAD.U32 R3, R3, -0x20, RZ ;  /* 0xffffffe003037824 */ /* 0x010fea00078e00ff */
[C---:B------:R-:W-:Y:S02]  /*a6b0*/  LEA R124, P1, R3.reuse, R124, 0x1 ;  /* 0x0000007c037c7211 */ /* 0x040fe400078208ff */
[C---:B------:R-:W-:Y:S02]  /*a6c0*/  LEA R122, P0, R3.reuse, R122, 0x1 ;  /* 0x0000007a037a7211 */ /* 0x040fe400078008ff */
[C---:B------:R-:W-:Y:S02]  /*a6d0*/  LEA.HI.X.SX32 R125, R3.reuse, R125, 0x1, P1 ;  /* 0x0000007d037d7211 */ /* 0x040fe400008f0eff */
[----:B------:R-:W-:Y:S01]  /*a6e0*/  LEA.HI.X.SX32 R123, R3, R123, 0x1, P0 ;  /* 0x0000007b037b7211 */ /* 0x000fe200000f0eff */
[----:B------:R-:W-:Y:S05]  /*a6f0*/  BRA `(.L_x_7653) ;  /* 0x0000000400747947 */ /* 0x000fea0003800000 */
.L_x_7627:
        /* <DEDUP_REMOVED lines=18> */
.L_x_7703:
[----:B------:R-:W-:Y:S05]  /*a820*/  BSYNC B0 ;  /* 0x0000000000007941 */ /* 0x000fea0003800000 */
.L_x_7702:
        /* <DEDUP_REMOVED lines=24> */
.L_x_7705:
[----:B------:R-:W-:Y:S05]  /*a9b0*/  BSYNC B0 ;  /* 0x0000000000007941 */ /* 0x000fea0003800000 */
.L_x_7704:
        /* <DEDUP_REMOVED lines=24> */
.L_x_7707:
[----:B------:R-:W-:Y:S05]  /*ab40*/  BSYNC B0 ;  /* 0x0000000000007941 */ /* 0x000fea0003800000 */
.L_x_7706:
        /* <DEDUP_REMOVED lines=24> */
.L_x_7653:
[----:B------:R-:W-:Y:S05]  /*acd0*/  BSYNC B3 ;  /* 0x0000000000037941 */ /* 0x000fea0003800000 */
.L_x_7626:
        /* <DEDUP_REMOVED lines=89> */
.L_x_7709:
        /* <DEDUP_REMOVED lines=8> */
.L_x_7710:
[----:B------:R-:W-:Y:S05]  /*b2f0*/  BSYNC B0 ;  /* 0x0000000000007941 */ /* 0x000fea0003800000 */
.L_x_7708:
[----:B------:R-:W-:Y:S04]  /*b300*/  IADD3 R9, R9, -0x1, RZ ;  /* 0xffffffff09097810 */ /* 0x000fe80007ffe0ff */
[----:B------:R-:W-:Y:S11]  /*b310*/  ISETP.GT.AND P0, PT, R9, R96, PT ;  /* 0x000000600900720c */ /* 0x000ff60003f04270 */
[----:B------:R-:W-:Y:S02]  /*b320*/  @!UPT UIADD3 URZ, URZ, URZ, URZ ;  /* 0x0000003f3f3ff290 */ /* 0x000fe4000fffe03f */
[----:B------:R-:W-:Y:S05]  /*b330*/  @P0 BRA `(.L_x_7711) ;  /* 0xffffff7800fc0947 */ /* 0x000fea000383ffff */
.L_x_7617:
        /* <DEDUP_REMOVED lines=110> */
.L_x_7720:
[----:B------:R-:W-:Y:S05]  /*ba20*/  BSYNC B0 ;  /* 0x0000000000007941 */ /* 0x000fea0003800000 */
.L_x_7719:
[----:B-----5:R3:W-:Y:S02]  /*ba30*/  STS.128 [R219], R20 ;  /* 0x00000014db007388 */ /* 0x0207e40000000c00 */
.L_x_7718:
[----:B------:R-:W-:Y:S05]  /*ba40*/  BSYNC B1 ;  /* 0x0000000000017941 */ /* 0x000fea0003800000 */
.L_x_7717:
        /* <DEDUP_REMOVED lines=46> */
.L_x_7724:
[----:B------:R-:W-:Y:S05]  /*bd30*/  BSYNC B0 ;  /* 0x0000000000007941 */ /* 0x000fea0003800000 */
.L_x_7723:
[----:B-----5:R1:W-:Y:S02]  /*bd40*/  STS.128 [R219+0x2000], R20 ;  /* 0x00200014db007388 */ /* 0x0203e40000000c00 */
.L_x_7722:
[----:B------:R-:W-:Y:S05]  /*bd50*/  BSYNC B1 ;  /* 0x0000000000017941 */ /* 0x000fea0003800000 */
.L_x_7721:
        /* <DEDUP_REMOVED lines=45> */
.L_x_7726:
[----:B------:R-:W-:Y:S05]  /*c030*/  BSYNC B0 ;  /* 0x0000000000007941 */ /* 0x000fea0003800000 */
.L_x_7725:
[----:B-----5:R3:W-:Y:S02]  /*c040*/  STS.128 [R219+0x4000], R20 ;  /* 0x00400014db007388 */ /* 0x0207e40000000c00 */
.L_x_7716:
[----:B------:R-:W-:Y:S05]  /*c050*/  BSYNC B2 ;  /* 0x0000000000027941 */ /* 0x000fea0003800000 */
.L_x_7715:
        /* <DEDUP_REMOVED lines=59> */
.L_x_7732:
[----:B------:R-:W-:Y:S05]  /*c410*/  BSYNC B0 ;  /* 0x0000000000007941 */ /* 0x000fea0003800000 */
.L_x_7731:
[----:B-----5:R3:W-:Y:S02]  /*c420*/  STS.128 [R219+0x800], R20 ;  /* 0x00080014db007388 */ /* 0x0207e40000000c00 */
.L_x_7730:
[----:B------:R-:W-:Y:S05]  /*c430*/  BSYNC B1 ;  /* 0x0000000000017941 */ /* 0x000fea0003800000 */
.L_x_7729:
        /* <DEDUP_REMOVED lines=46> */
.L_x_7736:
[----:B------:R-:W-:Y:S05]  /*c720*/  BSYNC B0 ;  /* 0x0000000000007941 */ /* 0x000fea0003800000 */
.L_x_7735:
[----:B-----5:R3:W-:Y:S02]  /*c730*/  STS.128 [R219+0x2800], R20 ;  /* 0x00280014db007388 */ /* 0x0207e40000000c00 */
.L_x_7734:
[----:B------:R-:W-:Y:S05]  /*c740*/  BSYNC B1 ;  /* 0x0000000000017941 */ /* 0x000fea0003800000 */
.L_x_7733:
        /* <DEDUP_REMOVED lines=45> */
.L_x_7738:
[----:B------:R-:W-:Y:S05]  /*ca20*/  BSYNC B0 ;  /* 0x0000000000007941 */ /* 0x000fea0003800000 */
.L_x_7737:
[----:B-----5:R1:W-:Y:S02]  /*ca30*/  STS.128 [R219+0x4800], R44 ;  /* 0x0048002cdb007388 */ /* 0x0203e40000000c00 */
.L_x_7728:
[----:B------:R-:W-:Y:S05]  /*ca40*/  BSYNC B2 ;  /* 0x0000000000027941 */ /* 0x000fea0003800000 */
.L_x_7727:
        /* <DEDUP_REMOVED lines=60> */
.L_x_7744:
[----:B------:R-:W-:Y:S05]  /*ce10*/  BSYNC B0 ;  /* 0x0000000000007941 */ /* 0x000fea0003800000 */
.L_x_7743:
[----:B-----5:R1:W-:Y:S02]  /*ce20*/  STS.128 [R219+0x1000], R20 ;  /* 0x00100014db007388 */ /* 0x0203e40000000c00 */
.L_x_7742:
[----:B------:R-:W-:Y:S05]  /*ce30*/  BSYNC B1 ;  /* 0x0000000000017941 */ /* 0x000fea0003800000 */
.L_x_7741:
        /* <DEDUP_REMOVED lines=46> */
.L_x_7748:
[----:B------:R-:W-:Y:S05]  /*d120*/  BSYNC B0 ;  /* 0x0000000000007941 */ /* 0x000fea0003800000 */
.L_x_7747:
[----:B-----5:R3:W-:Y:S02]  /*d130*/  STS.128 [R219+0x3000], R20 ;  /* 0x00300014db007388 */ /* 0x0207e40000000c00 */
.L_x_7746:
[----:B------:R-:W-:Y:S05]  /*d140*/  BSYNC B1 ;  /* 0x0000000000017941 */ /* 0x000fea0003800000 */
.L_x_7745:
        /* <DEDUP_REMOVED lines=45> */
.L_x_7750:
[----:B------:R-:W-:Y:S05]  /*d420*/  BSYNC B0 ;  /* 0x0000000000007941 */ /* 0x000fea0003800000 */
.L_x_7749:
[----:B-----5:R3:W-:Y:S02]  /*d430*/  STS.128 [R219+0x5000], R20 ;  /* 0x00500014db007388 */ /* 0x0207e40000000c00 */
.L_x_7740:
[----:B------:R-:W-:Y:S05]  /*d440*/  BSYNC B2 ;  /* 0x0000000000027941 */ /* 0x000fea0003800000 */
.L_x_7739:
        /* <DEDUP_REMOVED lines=59> */
.L_x_7755:
[----:B------:R-:W-:Y:S05]  /*d800*/  BSYNC B0 ;  /* 0x0000000000007941 */ /* 0x000fea0003800000 */
.L_x_7754:
[----:B-----5:R3:W-:Y:S02]  /*d810*/  STS.128 [R219+0x1800], R20 ;  /* 0x00180014db007388 */ /* 0x0207e40000000c00 */
.L_x_7753:
[----:B------:R-:W-:Y:S05]  /*d820*/  BSYNC B1 ;  /* 0x0000000000017941 */ /* 0x000fea0003800000 */
.L_x_7752:
        /* <DEDUP_REMOVED lines=46> */
.L_x_7759:
[----:B------:R-:W-:Y:S05]  /*db10*/  BSYNC B0 ;  /* 0x0000000000007941 */ /* 0x000fea0003800000 */
.L_x_7758:
[----:B-----5:R3:W-:Y:S02]  /*db20*/  STS.128 [R219+0x3800], R20 ;  /* 0x00380014db007388 */ /* 0x0207e40000000c00 */
.L_x_7757:
[----:B------:R-:W-:Y:S05]  /*db30*/  BSYNC B1 ;  /* 0x0000000000017941 */ /* 0x000fea0003800000 */
.L_x_7756:
        /* <DEDUP_REMOVED lines=45> */
.L_x_7761:
[----:B------:R-:W-:Y:S05]  /*de10*/  BSYNC B0 ;  /* 0x0000000000007941 */ /* 0x000fea0003800000 */
.L_x_7760:
[----:B-----5:R1:W-:Y:S01]  /*de20*/  STS.128 [R219+0x5800], R40 ;  /* 0x00580028db007388 */ /* 0x0203e20000000c00 */
[----:B------:R-:W-:Y:S05]  /*de30*/  BRA `(.L_x_7751) ;  /* 0x0000004c00707947 */ /* 0x000fea0003800000 */
.L_x_7714:
        /* <DEDUP_REMOVED lines=89> */
.L_x_7767:
[----:B------:R-:W-:Y:S05]  /*e3d0*/  BSYNC B0 ;  /* 0x0000000000007941 */ /* 0x000fea0003800000 */
.L_x_7766:
[----:B-----5:R3:W-:Y:S02]  /*e3e0*/  STS.128 [R219], R32 ;  /* 0x00000020db007388 */ /* 0x0207e40000000c00 */
.L_x_7765:
[----:B------:R-:W-:Y:S05]  /*e3f0*/  BSYNC B1 ;  /* 0x0000000000017941 */ /* 0x000fea0003800000 */
.L_x_7764:
        /* <DEDUP_REMOVED lines=87> */
.L_x_7771:
[----:B------:R-:W-:Y:S05]  /*e970*/  BSYNC B0 ;  /* 0x0000000000007941 */ /* 0x000fea0003800000 */
.L_x_7770:
[----:B-----5:R1:W-:Y:S02]  /*e980*/  STS.128 [R219+0x2000], R32 ;  /* 0x00200020db007388 */ /* 0x0203e40000000c00 */
.L_x_7769:
[----:B------:R-:W-:Y:S05]  /*e990*/  BSYNC B1 ;  /* 0x0000000000017941 */ /* 0x000fea0003800000 */
.L_x_7768:
        /* <DEDUP_REMOVED lines=86> */
.L_x_7773:
[----:B------:R-:W-:Y:S05]  /*ef00*/  BSYNC B0 ;  /* 0x0000000000007941 */ /* 0x000fea0003800000 */
.L_x_7772:
[----:B-----5:R3:W-:Y:S02]  /*ef10*/  STS.128 [R219+0x4000], R32 ;  /* 0x00400020db007388 */ /* 0x0207e40000000c00 */
.L_x_7763:
[----:B------:R-:W-:Y:S05]  /*ef20*/  BSYNC B2 ;  /* 0x0000000000027941 */ /* 0x000fea0003800000 */
.L_x_7762:
        /* <DEDUP_REMOVED lines=94> */
.L_x_7779:
[----:B------:R-:W-:Y:S05]  /*f510*/  BSYNC B0 ;  /* 0x0000000000007941 */ /* 0x000fea0003800000 */
.L_x_7778:
[----:B-----5:R3:W-:Y:S02]  /*f520*/  STS.128 [R219+0x800], R32 ;  /* 0x00080020db007388 */ /* 0x0207e40000000c00 */
.L_x_7777:
[----:B------:R-:W-:Y:S05]  /*f530*/  BSYNC B1 ;  /* 0x0000000000017941 */ /* 0x000fea0003800000 */
.L_x_7776:
        /* <DEDUP_REMOVED lines=90> */
.L_x_7783:
[----:B------:R-:W-:Y:S05]  /*fae0*/  BSYNC B0 ;  /* 0x0000000000007941 */ /* 0x000fea0003800000 */
.L_x_7782:
[----:B-----5:R3:W-:Y:S02]  /*faf0*/  STS.128 [R219+0x2800], R32 ;  /* 0x00280020db007388 */ /* 0x0207e40000000c00 */
.L_x_7781:
[----:B------:R-:W-:Y:S05]  /*fb00*/  BSYNC B1 ;  /* 0x0000000000017941 */ /* 0x000fea0003800000 */
.L_x_7780:
        /* <DEDUP_REMOVED lines=90> */
.L_x_7785:
[----:B------:R-:W-:Y:S05]  /*100b0*/  BSYNC B0 ;  /* 0x0000000000007941 */ /* 0x000fea0003800000 */
.L_x_7784:
[----:B-----5:R1:W-:Y:S02]  /*100c0*/  STS.128 [R219+0x4800], R20 ;  /* 0x00480014db007388 */ /* 0x0203e40000000c00 */
.L_x_7775:
[----:B------:R-:W-:Y:S05]  /*100d0*/  BSYNC B2 ;  /* 0x0000000000027941 */ /* 0x000fea0003800000 */
.L_x_7774:
        /* <DEDUP_REMOVED lines=95> */
.L_x_7791:
[----:B------:R-:W-:Y:S05]  /*106d0*/  BSYNC B0 ;  /* 0x0000000000007941 */ /* 0x000fea0003800000 */
.L_x_7790:
[----:B-----5:R3:W-:Y:S02]  /*106e0*/  STS.128 [R219+0x1000], R32 ;  /* 0x00100020db007388 */ /* 0x0207e40000000c00 */
.L_x_7789:
[----:B------:R-:W-:Y:S05]  /*106f0*/  BSYNC B1 ;  /* 0x0000000000017941 */ /* 0x000fea0003800000 */
.L_x_7788:
        /* <DEDUP_REMOVED lines=90> */
.L_x_7795:
[----:B------:R-:W-:Y:S05]  /*10ca0*/  BSYNC B0 ;  /* 0x0000000000007941 */ /* 0x000fea0003800000 */
.L_x_7794:
[----:B-----5:R3:W-:Y:S02]  /*10cb0*/  STS.128 [R219+0x3000], R32 ;  /* 0x00300020db007388 */ /* 0x0207e40000000c00 */
.L_x_7793:
[----:B------:R-:W-:Y:S05]  /*10cc0*/  BSYNC B1 ;  /* 0x0000000000017941 */ /* 0x000fea0003800000 */
.L_x_7792:
        /* <DEDUP_REMOVED lines=89> */
.L_x_7797:
[----:B------:R-:W-:Y:S05]  /*11260*/  BSYNC B0 ;  /* 0x0000000000007941 */ /* 0x000fea0003800000 */
.L_x_7796:
[----:B-----5:R3:W-:Y:S02]  /*11270*/  STS.128 [R219+0x5000], R32 ;  /* 0x00500020db007388 */ /* 0x0207e40000000c00 */
.L_x_7787:
[----:B------:R-:W-:Y:S05]  /*11280*/  BSYNC B2 ;  /* 0x0000000000027941 */ /* 0x000fea0003800000 */
.L_x_7786:
        /* <DEDUP_REMOVED lines=94> */
.L_x_7801:
[----:B------:R-:W-:Y:S05]  /*11870*/  BSYNC B0 ;  /* 0x0000000000007941 */ /* 0x000fea0003800000 */
.L_x_7800:
[----:B-----5:R1:W-:Y:S02]  /*11880*/  STS.128 [R219+0x1800], R20 ;  /* 0x00180014db007388 */ /* 0x0203e40000000c00 */
.L_x_7799:
[----:B------:R-:W-:Y:S05]  /*11890*/  BSYNC B1 ;  /* 0x0000000000017941 */ /* 0x000fea0003800000 */
.L_x_7798:
        /* <DEDUP_REMOVED lines=92> */
.L_x_7805:
[----:B------:R-:W-:Y:S05]  /*11e60*/  BSYNC B0 ;  /* 0x0000000000007941 */ /* 0x000fea0003800000 */
.L_x_7804:
[----:B-----5:R1:W-:Y:S02]  /*11e70*/  STS.128 [R219+0x3800], R20 ;  /* 0x00380014db007388 */ /* 0x0203e40000000c00 */
.L_x_7803:
[----:B------:R-:W-:Y:S05]  /*11e80*/  BSYNC B1 ;  /* 0x0000000000017941 */ /* 0x000fea0003800000 */
.L_x_7802:
        /* <DEDUP_REMOVED lines=92> */
.L_x_7807:
[----:B------:R-:W-:Y:S05]  /*12450*/  BSYNC B0 ;  /* 0x0000000000007941 */ /* 0x000fea0003800000 */
.L_x_7806:
[----:B-----5:R1:W-:Y:S01]  /*12460*/  STS.128 [R219+0x5800], R20 ;  /* 0x00580014db007388 */ /* 0x0203e20000000c00 */
[----:B------:R-:W-:Y:S05]  /*12470*/  BRA `(.L_x_7751) ;  /* 0x0000000400e07947 */ /* 0x000fea0003800000 */
.L_x_7713:
        /* <DEDUP_REMOVED lines=35> */
.L_x_7809:
[----:B------:R-:W-:Y:S05]  /*126b0*/  BSYNC B0 ;  /* 0x0000000000007941 */ /* 0x000fea0003800000 */
.L_x_7808:
        /* <DEDUP_REMOVED lines=27> */
.L_x_7811:
[----:B------:R-:W-:Y:S05]  /*12870*/  BSYNC B0 ;  /* 0x0000000000007941 */ /* 0x000fea0003800000 */
.L_x_7810:
        /* <DEDUP_REMOVED lines=27> */
.L_x_7813:
[----:B------:R-:W-:Y:S05]  /*12a30*/  BSYNC B0 ;  /* 0x0000000000007941 */ /* 0x000fea0003800000 */
.L_x_7812:
        /* <DEDUP_REMOVED lines=28> */
.L_x_7751:
[----:B------:R-:W-:Y:S05]  /*12c00*/  BSYNC B3 ;  /* 0x0000000000037941 */ /* 0x000fea0003800000 */
.L_x_7712:
        /* <DEDUP_REMOVED lines=28> */
.L_x_7816:
[----:B------:R4:W-:Y:S02]  /*12dd0*/  STS.128 [R219+0xa000], RZ ;  /* 0x00a000ffdb007388 */ /* 0x0009e40000000c00 */
.L_x_7815:
[----:B------:R-:W-:Y:S05]  /*12de0*/  BSYNC B0 ;  /* 0x0000000000007941 */ /* 0x000fea0003800000 */
.L_x_7814:
        /* <DEDUP_REMOVED lines=31> */
.L_x_7819:
[----:B------:R3:W-:Y:S02]  /*12fe0*/  STS.128 [R219+0xa800], RZ ;  /* 0x00a800ffdb007388 */ /* 0x0007e40000000c00 */
.L_x_7818:
[----:B------:R-:W-:Y:S05]  /*12ff0*/  BSYNC B0 ;  /* 0x0000000000007941 */ /* 0x000fea0003800000 */
.L_x_7817:
        /* <DEDUP_REMOVED lines=33> */
.L_x_7822:
[----:B------:R3:W-:Y:S02]  /*13210*/  STS.128 [R219+0xb000], RZ ;  /* 0x00b000ffdb007388 */ /* 0x0007e40000000c00 */
.L_x_7821:
[----:B------:R-:W-:Y:S05]  /*13220*/  BSYNC B0 ;  /* 0x0000000000007941 */ /* 0x000fea0003800000 */
.L_x_7820:
        /* <DEDUP_REMOVED lines=33> */
.L_x_7824:
[----:B------:R-:W-:Y:S05]  /*13440*/  BSYNC B0 ;  /* 0x0000000000007941 */ /* 0x000fea0003800000 */
.L_x_7823:
        /* <DEDUP_REMOVED lines=50> */
.L_x_7827:
[----:B------:R3:W-:Y:S02]  /*13770*/  STS.128 [R219+0x10000], RZ ;  /* 0x010000ffdb007388 */ /* 0x0007e40000000c00 */
.L_x_7826:
[----:B------:R-:W-:Y:S05]  /*13780*/  BSYNC B0 ;  /* 0x0000000000007941 */ /* 0x000fea0003800000 */
.L_x_7825:
        /* <DEDUP_REMOVED lines=32> */
.L_x_7830:
[----:B------:R1:W-:Y:S02]  /*13990*/  STS.128 [R219+0x10800], RZ ;  /* 0x010800ffdb007388 */ /* 0x0003e40000000c00 */
.L_x_7829:
[----:B------:R-:W-:Y:S05]  /*139a0*/  BSYNC B0 ;  /* 0x0000000000007941 */ /* 0x000fea0003800000 */
.L_x_7828:
        /* <DEDUP_REMOVED lines=34> */
.L_x_7833:
[----:B------:R1:W-:Y:S02]  /*13bd0*/  STS.128 [R219+0x11000], RZ ;  /* 0x011000ffdb007388 */ /* 0x0003e40000000c00 */
.L_x_7832:
[----:B------:R-:W-:Y:S05]  /*13be0*/  BSYNC B0 ;  /* 0x0000000000007941 */ /* 0x000fea0003800000 */
.L_x_7831:
        /* <DEDUP_REMOVED lines=35> */
.L_x_7836:
[----:B------:R1:W-:Y:S02]  /*13e20*/  STS.128 [R219+0x11800], RZ ;  /* 0x011800ffdb007388 */ /* 0x0003e40000000c00 */
.L_x_7835:
[----:B------:R-:W-:Y:S05]  /*13e30*/  BSYNC B0 ;  /* 0x0000000000007941 */ /* 0x000fea0003800000 */
.L_x_7834:
        /* <DEDUP_REMOVED lines=173> */
[----:B------:R-:W-:Y:S01]  /*14910*/  IMAD R52, R71, 0x10, R52 ;  /* 0x0000001047347824 */ /* 0x000fe200078e0234 */
[----:B------:R-:W-:Y:S01]  /*14920*/  IADD3 R227, R69, -R216, RZ ;  /* 0x800000d845e37210 */ /* 0x000fe20007ffe0ff */
        /* <DEDUP_REMOVED lines=17> */
[----:B------:R-:W-:Y:S01]  /*14a40*/  IADD3 R228, R73, R52, RZ ;  /* 0x0000003449e47210 */ /* 0x000fe20007ffe0ff */
        /* <DEDUP_REMOVED lines=19> */
[----:B------:R-:W-:Y:S01]  /*14b80*/  IMAD.IADD R230, R228, 0x1, R227 ;  /* 0x00000001e4e67824 */ /* 0x000fe200078e02e3 */
[----:B------:R-:W-:-:S02]  /*14b90*/  IADD3 R227, R227, 0x8, R228 ;  /* 0x00000008e3e37810 */ /* 0x000fc40007ffe0e4 */
[-C--:B------:R-:W-:Y:S01]  /*14ba0*/  FMUL.FTZ R67, R100, R19.reuse ;  /* 0x0000001364437220 */ /* 0x080fe20000410000 */
[-C--:B------:R-:W-:Y:S01]  /*14bb0*/  FMUL.FTZ R71, R101, R19.reuse ;  /* 0x0000001365477220 */ /* 0x080fe20000410000 */
[-C--:B------:R-:W-:Y:S01]  /*14bc0*/  FMUL.FTZ R63, R102, R19.reuse ;  /* 0x00000013663f7220 */ /* 0x080fe20000410000 */
[-C--:B------:R-:W-:Y:S01]  /*14bd0*/  FMUL.FTZ R40, R40, R19.reuse ;  /* 0x0000001328287220 */ /* 0x080fe20000410000 */
[-C--:B------:R-:W-:Y:S01]  /*14be0*/  FMUL.FTZ R98, R98, R19.reuse ;  /* 0x0000001362627220 */ /* 0x080fe20000410000 */
[----:B------:R-:W-:Y:S01]  /*14bf0*/  FMUL.FTZ R103, R103, R19 ;  /* 0x0000001367677220 */ /* 0x000fe20000410000 */
[----:B------:R1:W2:Y:S01]  /*14c00*/  MUFU.TANH R65, R61 ;  /* 0x0000003d00417308 */ /* 0x0002a20000002400 */
[-C--:B------:R-:W-:Y:S02]  /*14c10*/  VIADDMNMX R229, R230, -R3.reuse, RZ, !PT ;  /* 0x80000003e6e57246 */ /* 0x080fe400078001ff */
[----:B------:R-:W-:Y:S02]  /*14c20*/  VIADDMNMX R226, R227, -R3, RZ, !PT ;  /* 0x80000003e3e27246 */ /* 0x000fe400078001ff */
[----:B------:R-:W-:-:S03]  /*14c30*/  IADD3 R11, R69, 0x1, -R216 ;  /* 0x00000001450b7810 */ /* 0x000fc60007ffe8d8 */
[----:B------:R-:W3:Y:S01]  /*14c40*/  MUFU.TANH R59, R59 ;  /* 0x0000003b003b7308 */ /* 0x000ee20000002400 */
[----:B------:R-:W-:-:S07]  /*14c50*/  IADD3 R11, R18, R11, RZ ;  /* 0x0000000b120b7210 */ /* 0x000fce0007ffe0ff */
        /* <DEDUP_REMOVED lines=29> */
[C---:B------:R-:W-:Y:S01]  /*14e30*/  IADD3 R0, R11.reuse, 0x8, R228 ;  /* 0x000000080b007810 */ /* 0x040fe20007ffe0e4 */
[----:B------:R-:W-:Y:S01]  /*14e40*/  BSSY B1, `(.L_x_7837) ;  /* 0x00000af000017945 */ /* 0x000fe20003800000 */
[----:B------:R-:W-:Y:S01]  /*14e50*/  VIADDMNMX R228, R11, R228, R69, PT ;  /* 0x000000e40be47246 */ /* 0x000fe20003800145 */
[C---:B------:R-:W-:Y:S01]  /*14e60*/  VIADD R191, R199.reuse, 0x2000 ;  /* 0x00002000c7bf7836 */ /* 0x040fe20000000000 */
[----:B------:R-:W-:Y:S01]  /*14e70*/  VIMNMX R225, R0, R69, PT ;  /* 0x0000004500e17248 */ /* 0x000fe20003fe0100 */
[----:B------:R-:W-:Y:S01]  /*14e80*/  VIADD R187, R199, 0x4000 ;  /* 0x00004000c7bb7836 */ /* 0x000fe20000000000 */
        /* <DEDUP_REMOVED lines=74> */
.L_x_7840:
[----:B------:R-:W2:Y:S02]  /*15330*/  LD.E R0, desc[UR6][R16.64+0x38] ;  /* 0x0000380610007980 */ /* 0x000ea4000c101900 */
[----:B--2---:R-:W-:-:S04]  /*15340*/  LEA R0, -R0, RZ, 0x6 ;  /* 0x000000ff00007211 */ /* 0x004fc800078e31ff */
[----:B------:R-:W-:Y:S02]  /*15350*/  SHF.R.S32.HI R4, RZ, 0x1f, R0 ;  /* 0x0000001fff047819 */ /* 0x000fe40000011400 */
.L_x_7841:
[----:B------:R-:W-:Y:S05]  /*15360*/  BSYNC B0 ;  /* 0x0000000000007941 */ /* 0x000fea0003800000 */
.L_x_7839:
        /* <DEDUP_REMOVED lines=15> */
[C---:B------:R-:W-:Y:S02]  /*15460*/  @P4 LEA.HI.X R69, R19.reuse, R213, R4, 0x1, P2 ;  /* 0x000000d513454211 */ /* 0x040fe400010f0c04 */
[C---:B------:R-:W-:Y:S01]  /*15470*/  @P3 LEA R18, P1, R19.reuse, R212, 0x1 ;  /* 0x000000d413123211 */ /* 0x040fe200078208ff */
[----:B------:R-:W-:Y:S01]  /*15480*/  @!PT LDS RZ, [RZ] ;  /* 0x00000000fffff984 */ /* 0x000fe20000000800 */
[----:B------:R-:W-:Y:S01]  /*15490*/  @!PT LDS RZ, [RZ] ;  /* 0x00000000fffff984 */ /* 0x000fe20000000800 */
[----:B------:R-:W-:Y:S01]  /*154a0*/  @!PT LDS RZ, [RZ] ;  /* 0x00000000fffff984 */ /* 0x000fe20000000800 */
[----:B------:R1:W-:Y:S01]  /*154b0*/  @P4 LDGSTS.E.BYPASS.LTC128B.128 [R219+0x8000], desc[UR6][R76.64+0x80] ;  /* 0x080000804cdb4fae */ /* 0x0003e2000b901d46 */
[----:B------:R-:W-:-:S02]  /*154c0*/  IADD3 R11, P2, R19, R209, RZ ;  /* 0x000000d1130b7210 */ /* 0x000fc40007f5e0ff */
[-C--:B------:R-:W-:Y:S01]  /*154d0*/  @P3 LEA.HI.X R19, R19, R213.reuse, R4, 0x1, P1 ;  /* 0x000000d513133211 */ /* 0x080fe200008f0c04 */
[----:B------:R1:W-:Y:S01]  /*154e0*/  @!P4 STS.128 [R219+0x8000], RZ ;  /* 0x008000ffdb00c388 */ /* 0x0003e20000000c00 */
[CC--:B------:R-:W-:Y:S01]  /*154f0*/  @P6 LEA R82, P1, R11.reuse, R212.reuse, 0x1 ;  /* 0x000000d40b526211 */ /* 0x0c0fe200078208ff */
[----:B------:R-:W-:Y:S01]  /*15500*/  IMAD.X R4, R4, 0x1, R210, P2 ;  /* 0x0000000104047824 */ /* 0x000fe200010e06d2 */
[C---:B------:R-:W-:Y:S01]  /*15510*/  @P4 LEA R78, P2, R11.reuse, R212, 0x1 ;  /* 0x000000d40b4e4211 */ /* 0x040fe200078408ff */
[----:B------:R-:W-:Y:S01]  /*15520*/  @!PT LDS RZ, [RZ] ;  /* 0x00000000fffff984 */ /* 0x000fe20000000800 */
[----:B------:R-:W-:Y:S01]  /*15530*/  @!PT LDS RZ, [RZ] ;  /* 0x00000000fffff984 */ /* 0x000fe20000000800 */
[----:B------:R-:W-:Y:S01]  /*15540*/  @!PT LDS RZ, [RZ] ;  /* 0x00000000fffff984 */ /* 0x000fe20000000800 */
[----:B------:R1:W-:Y:S03]  /*15550*/  @P3 LDGSTS.E.BYPASS.LTC128B.128 [R219+0xa000], desc[UR6][R76.64+0x100] ;  /* 0x0a0001004cdb3fae */ /* 0x0003e6000b901d46 */
[CCC-:B------:R-:W-:Y:S01]  /*15560*/  @P6 LEA.HI.X R83, R11.reuse, R213.reuse, R4.reuse, 0x1, P1 ;  /* 0x000000d50b536211 */ /* 0x1c0fe200008f0c04 */
[----:B------:R1:W-:Y:S01]  /*15570*/  @!P3 STS.128 [R219+0xa000], RZ ;  /* 0x00a000ffdb00b388 */ /* 0x0003e20000000c00 */
[----:B------:R-:W-:-:S02]  /*15580*/  @P4 LEA.HI.X R79, R11, R213, R4, 0x1, P2 ;  /* 0x000000d50b4f4211 */ /* 0x000fc400010f0c04 */
[CC--:B------:R-:W-:Y:S01]  /*15590*/  @P3 LEA R10, P1, R11.reuse, R212.reuse, 0x1 ;  /* 0x000000d40b0a3211 */ /* 0x0c0fe200078208ff */
[----:B------:R-:W-:Y:S01]  /*155a0*/  @!PT LDS RZ, [RZ] ;  /* 0x00000000fffff984 */ /* 0x000fe20000000800 */
[----:B------:R-:W-:Y:S01]  /*155b0*/  @!PT LDS RZ, [RZ] ;  /* 0x00000000fffff984 */ /* 0x000fe20000000800 */
[----:B------:R-:W-:Y:S01]  /*155c0*/  @!PT LDS RZ, [RZ] ;  /* 0x00000000fffff984 */ /* 0x000fe20000000800 */
[----:B------:R1:W-:Y:S01]  /*155d0*/  @P6 LDGSTS.E.BYPASS.LTC128B.128 [R219+0x6800], desc[UR6][R72.64] ;  /* 0x0680000048db6fae */ /* 0x0003e2000b901d46 */
[C---:B------:R-:W-:Y:S02]  /*155e0*/  IADD3 R0, P2, R11.reuse, R209, RZ ;  /* 0x000000d10b007210 */ /* 0x040fe40007f5e0ff */
[-C--:B------:R-:W-:Y:S01]  /*155f0*/  @P3 LEA.HI.X R11, R11, R213.reuse, R4, 0x1, P1 ;  /* 0x000000d50b0b3211 */ /* 0x080fe200008f0c04 */
[----:B------:R1:W-:Y:S01]  /*15600*/  @!P6 STS.128 [R219+0x6800], RZ ;  /* 0x006800ffdb00e388 */ /* 0x0003e20000000c00 */
[-C--:B------:R-:W-:Y:S01]  /*15610*/  @P6 LEA R88, P1, R0, R212.reuse, 0x1 ;  /* 0x000000d400586211 */ /* 0x080fe200078208ff */
[----:B------:R-:W-:Y:S01]  /*15620*/  IMAD.X R4, R4, 0x1, R210, P2 ;  /* 0x0000000104047824 */ /* 0x000fe200010e06d2 */
[CC--:B------:R-:W-:Y:S01]  /*15630*/  @P4 LEA R86, P2, R0.reuse, R212.reuse, 0x1 ;  /* 0x000000d400564211 */ /* 0x0c0fe200078408ff */
[----:B------:R-:W-:Y:S01]  /*15640*/  @!PT LDS RZ, [RZ] ;  /* 0x00000000fffff984 */ /* 0x000fe20000000800 */
[----:B------:R-:W-:Y:S01]  /*15650*/  @!PT LDS RZ, [RZ] ;  /* 0x00000000fffff984 */ /* 0x000fe20000000800 */
[----:B------:R-:W-:Y:S01]  /*15660*/  @!PT LDS RZ, [RZ] ;  /* 0x00000000fffff984 */ /* 0x000fe20000000800 */
[----:B------:R1:W-:Y:S03]  /*15670*/  @P4 LDGSTS.E.BYPASS.LTC128B.128 [R219+0x8800], desc[UR6][R68.64+0x80] ;  /* 0x0880008044db4fae */ /* 0x0003e6000b901d46 */
[CC--:B------:R-:W-:Y:S01]  /*15680*/  @P6 LEA.HI.X R89, R0.reuse, R213.reuse, R4, 0x1, P1 ;  /* 0x000000d500596211 */ /* 0x0c0fe200008f0c04 */
[----:B------:R1:W-:Y:S01]  /*15690*/  @!P4 STS.128 [R219+0x8800], RZ ;  /* 0x008800ffdb00c388 */ /* 0x0003e20000000c00 */
[C---:B------:R-:W-:Y:S01]  /*156a0*/  @P3 LEA R90, P1, R0.reuse, R212, 0x1 ;  /* 0x000000d4005a3211 */ /* 0x040fe200078208ff */
[----:B------:R-:W-:Y:S01]  /*156b0*/  IMAD.MOV.U32 R212, RZ, RZ, R76 ;  /* 0x000000ffffd47224 */ /* 0x000fe200078e004c */
[CCC-:B------:R-:W-:Y:S01]  /*156c0*/  @P4 LEA.HI.X R87, R0.reuse, R213.reuse, R4.reuse, 0x1, P2 ;  /* 0x000000d500574211 */ /* 0x1c0fe200010f0c04 */
[----:B------:R-:W-:Y:S01]  /*156d0*/  @!PT LDS RZ, [RZ] ;  /* 0x00000000fffff984 */ /* 0x000fe20000000800 */
[----:B------:R-:W-:Y:S01]  /*156e0*/  @!PT LDS RZ, [RZ] ;  /* 0x00000000fffff984 */ /* 0x000fe20000000800 */
[----:B------:R-:W-:Y:S01]  /*156f0*/  @!PT LDS RZ, [RZ] ;  /* 0x00000000fffff984 */ /* 0x000fe20000000800 */
[----:B------:R1:W-:Y:S01]  /*15700*/  @P3 LDGSTS.E.BYPASS.LTC128B.128 [R219+0xa800], desc[UR6][R18.64+0x100] ;  /* 0x0a80010012db3fae */ /* 0x0003e2000b901d46 */
[----:B------:R-:W-:Y:S01]  /*15710*/  @P3 LEA.HI.X R91, R0, R213, R4, 0x1, P1 ;  /* 0x000000d5005b3211 */ /* 0x000fe200008f0c04 */
[----:B------:R-:W-:-:S02]  /*15720*/  IMAD.MOV.U32 R213, RZ, RZ, R77 ;  /* 0x000000ffffd57224 */ /* 0x000fc400078e004d */
        /* <DEDUP_REMOVED lines=32> */
.L_x_7838:
[----:B------:R-:W-:Y:S05]  /*15930*/  BSYNC B1 ;  /* 0x0000000000017941 */ /* 0x000fea0003800000 */
.L_x_7837:
[----:B------:R2:W3:Y:S01]  /*15940*/  LD.E R165, desc[UR6][R16.64+0xdc] ;  /* 0x0000dc0610a57980 */ /* 0x0004e2000c101900 */
[----:B------:R-:W-:-:S04]  /*15950*/  IMAD.IADD R0, R2, 0x1, R133 ;  /* 0x0000000102007824 */ /* 0x000fc800078e0285 */
[----:B------:R-:W-:Y:S02]  /*15960*/  IMAD.IADD R2, R227, 0x1, -R0 ;  /* 0x00000001e3027824 */ /* 0x000fe400078e0a00 */
[C---:B------:R-:W-:Y:S02]  /*15970*/  VIADD R24, R0.reuse, 0x8 ;  /* 0x0000000800187836 */ /* 0x040fe40000000000 */
[----:B-1----:R-:W-:Y:S01]  /*15980*/  VIADD R11, R0, 0x9 ;  /* 0x00000009000b7836 */ /* 0x002fe20000000000 */
[----:B------:R-:W-:Y:S01]  /*15990*/  IABS R2, R2 ;  /* 0x0000000200027213 */ /* 0x000fe20000000000 */
[C---:B------:R-:W-:Y:S02]  /*159a0*/  IMAD.IADD R30, R230.reuse, 0x1, -R24 ;  /* 0x00000001e61e7824 */ /* 0x040fe400078e0a18 */
[----:B------:R-:W-:Y:S01]  /*159b0*/  IMAD.IADD R6, R230, 0x1, -R11 ;  /* 0x00000001e6067824 */ /* 0x000fe200078e0a0b */
[----:B------:R-:W-:Y:S01]  /*159c0*/  I2FP.F32.S32 R2, R2 ;  /* 0x0000000200027245 */ /* 0x000fe20000201400 */
[----:B------:R-:W-:Y:S01]  /*159d0*/  VIADD R8, R0, 0x11 ;  /* 0x0000001100087836 */ /* 0x000fe20000000000 */
[----:B------:R-:W-:Y:S01]  /*159e0*/  IABS R30, R30 ;  /* 0x0000001e001e7213 */ /* 0x000fe20000000000 */
[----:B------:R-:W-:Y:S01]  /*159f0*/  IMAD.IADD R4, R230, 0x1, -R0 ;  /* 0x00000001e6047824 */ /* 0x000fe200078e0a00 */
[----:B------:R-:W-:Y:S01]  /*15a00*/  IABS R6, R6 ;  /* 0x0000000600067213 */ /* 0x000fe20000000000 */
[----:B------:R-:W-:Y:S01]  /*15a10*/  FFMA.FTZ R85, -R224, R2, R85 ;  /* 0x00000002e0557223 */ /* 0x000fe20000010155 */
[----:B------:R-:W-:Y:S01]  /*15a20*/  I2FP.F32.S32 R30, R30 ;  /* 0x0000001e001e7245 */ /* 0x000fe20000201400 */
[----:B------:R-:W-:Y:S01]  /*15a30*/  VIADD R26, R0, 0x1 ;  /* 0x00000001001a7836 */ /* 0x000fe20000000000 */
[----:B------:R-:W-:Y:S01]  /*15a40*/  I2FP.F32.S32 R6, R6 ;  /* 0x0000000600067245 */ /* 0x000fe20000201400 */
[----:B------:R-:W-:Y:S01]  /*15a50*/  IMAD.IADD R2, R230, 0x1, -R8 ;  /* 0x00000001e6027824 */ /* 0x000fe200078e0a08 */
[----:B------:R-:W-:Y:S01]  /*15a60*/  IABS R4, R4 ;  /* 0x0000000400047213 */ /* 0x000fe20000000000 */
[----:B------:R-:W-:-:S02]  /*15a70*/  VIADD R22, R0, 0x18 ;  /* 0x0000001800167836 */ /* 0x000fc40000000000 */
[----:B------:R-:W-:Y:S02]  /*15a80*/  VIADD R20, R0, 0x19 ;  /* 0x0000001900147836 */ /* 0x000fe40000000000 */
[----:B------:R-:W-:Y:S01]  /*15a90*/  FFMA.FTZ R30, -R224, R30, R45 ;  /* 0x0000001ee01e7223 */ /* 0x000fe2000001012d */
[----:B------:R-:W-:Y:S02]  /*15aa0*/  IMAD.IADD R12, R230, 0x1, -R26 ;  /* 0x00000001e60c7824 */ /* 0x000fe400078e0a1a */
[----:B------:R-:W-:Y:S01]  /*15ab0*/  FFMA.FTZ R45, -R224, R6, R81 ;  /* 0x00000006e02d7223 */ /* 0x000fe20000010151 */
[----:B------:R-:W-:Y:S01]  /*15ac0*/  IMAD.IADD R28, R230, 0x1, -R22 ;  /* 0x00000001e61c7824 */ /* 0x000fe200078e0a16 */
[----:B------:R-:W-:Y:S01]  /*15ad0*/  IABS R2, R2 ;  /* 0x0000000200027213 */ /* 0x000fe20000000000 */
[----:B------:R-:W-:Y:S01]  /*15ae0*/  VIADD R6, R0, 0x20 ;  /* 0x0000002000067836 */ /* 0x000fe20000000000 */
[----:B------:R-:W-:Y:S01]  /*15af0*/  I2FP.F32.S32 R4, R4 ;  /* 0x0000000400047245 */ /* 0x000fe20000201400 */
[C---:B------:R-:W-:Y:S01]  /*15b00*/  IMAD.IADD R18, R230.reuse, 0x1, -R20 ;  /* 0x00000001e6127824 */ /* 0x040fe200078e0a14 */
[----:B------:R-:W-:Y:S01]  /*15b10*/  IABS R12, R12 ;  /* 0x0000000c000c7213 */ /* 0x000fe20000000000 */
[----:B--2---:R-:W-:Y:S01]  /*15b20*/  IMAD.IADD R16, R230, 0x1, -R6 ;  /* 0x00000001e6107824 */ /* 0x004fe200078e0a06 */
[----:B------:R-:W-:-:S02]  /*15b30*/  I2FP.F32.S32 R2, R2 ;  /* 0x0000000200027245 */ /* 0x000fc40000201400 */
[----:B------:R-:W-:Y:S01]  /*15b40*/  IABS R28, R28 ;  /* 0x0000001c001c7213 */ /* 0x000fe20000000000 */
[----:B------:R-:W-:Y:S01]  /*15b50*/  VIADD R10, R0, 0x10 ;  /* 0x00000010000a7836 */ /* 0x000fe20000000000 */
[----:B------:R-:W-:Y:S01]  /*15b60*/  IABS R18, R18 ;  /* 0x0000001200127213 */ /* 0x000fe20000000000 */
[C---:B------:R-:W-:Y:S01]  /*15b70*/  FFMA.FTZ R53, -R224.reuse, R4, R53 ;  /* 0x00000004e0357223 */ /* 0x040fe20000010135 */
[----:B------:R-:W-:Y:S01]  /*15b80*/  I2FP.F32.S32 R12, R12 ;  /* 0x0000000c000c7245 */ /* 0x000fe20000201400 */
[----:B------:R-:W-:Y:S01]  /*15b90*/  FFMA.FTZ R17, -R224, R2, R49 ;  /* 0x00000002e0117223 */ /* 0x000fe20000010131 */
[----:B------:R-:W-:Y:S01]  /*15ba0*/  I2FP.F32.S32 R28, R28 ;  /* 0x0000001c001c7245 */ /* 0x000fe20000201400 */
[----:B------:R-:W-:Y:S01]  /*15bb0*/  IMAD.IADD R4, R230, 0x1, -R10 ;  /* 0x00000001e6047824 */ /* 0x000fe200078e0a0a */
[----:B------:R-:W-:Y:S01]  /*15bc0*/  IABS R16, R16 ;  /* 0x0000001000107213 */ /* 0x000fe20000000000 */
[----:B------:R-:W-:Y:S01]  /*15bd0*/  VIADD R2, R0, 0x28 ;  /* 0x0000002800027836 */ /* 0x000fe20000000000 */
[----:B------:R-:W-:Y:S01]  /*15be0*/  I2FP.F32.S32 R18, R18 ;  /* 0x0000001200127245 */ /* 0x000fe20000201400 */
[C---:B------:R-:W-:Y:S01]  /*15bf0*/  FFMA.FTZ R59, -R224.reuse, R12, R59 ;  /* 0x0000000ce03b7223 */ /* 0x040fe2000001013b */
[----:B------:R-:W-:Y:S01]  /*15c00*/  I2FP.F32.S32 R16, R16 ;  /* 0x0000001000107245 */ /* 0x000fe20000201400 */
[----:B------:R-:W-:Y:S01]  /*15c10*/  FFMA.FTZ R28, -R224, R28, R13 ;  /* 0x0000001ce01c7223 */ /* 0x000fe2000001010d */
[----:B------:R-:W-:-:S02]  /*15c20*/  IMAD.IADD R12, R230, 0x1, -R2 ;  /* 0x00000001e60c7824 */ /* 0x000fc400078e0a02 */
[----:B------:R-:W-:Y:S01]  /*15c30*/  FFMA.FTZ R13, -R224, R18, R51 ;  /* 0x00000012e00d7223 */ /* 0x000fe20000010133 */
[----:B------:R-:W-:Y:S01]  /*15c40*/  IABS R4, R4 ;  /* 0x0000000400047213 */ /* 0x000fe20000000000 */
[----:B------:R-:W-:Y:S01]  /*15c50*/  VIADD R18, R0, 0x29 ;  /* 0x0000002900127836 */ /* 0x000fe20000000000 */
[----:B------:R-:W-:Y:S01]  /*15c60*/  ISETP.GE.AND P3, PT, R24, R229, PT ;  /* 0x000000e51800720c */ /* 0x000fe20003f66270 */
[----:B------:R-:W-:Y:S01]  /*15c70*/  FFMA.FTZ R239, -R224, R16, R15 ;  /* 0x00000010e0ef7223 */ /* 0x000fe2000001010f */
[----:B------:R-:W-:Y:S01]  /*15c80*/  I2FP.F32.S32 R4, R4 ;  /* 0x0000000400047245 */ /* 0x000fe20000201400 */
[----:B------:R-:W-:Y:S01]  /*15c90*/  IMAD.IADD R15, R230, 0x1, -R18 ;  /* 0x00000001e60f7824 */ /* 0x000fe200078e0a12 */
[----:B------:R-:W-:Y:S02]  /*15ca0*/  IABS R12, R12 ;  /* 0x0000000c000c7213 */ /* 0x000fe40000000000 */
[----:B------:R-:W-:Y:S01]  /*15cb0*/  ISETP.GE.OR P3, PT, R24, R228, !P3 ;  /* 0x000000e41800720c */ /* 0x000fe20005f66670 */
[----:B------:R-:W-:Y:S01]  /*15cc0*/  FFMA.FTZ R19, -R224, R4, R47 ;  /* 0x00000004e0137223 */ /* 0x000fe2000001012f */
[----:B------:R-:W-:-:S02]  /*15cd0*/  I2FP.F32.S32 R12, R12 ;  /* 0x0000000c000c7245 */ /* 0x000fc40000201400 */
[----:B------:R-:W-:Y:S01]  /*15ce0*/  IABS R15, R15 ;  /* 0x0000000f000f7213 */ /* 0x000fe20000000000 */
[----:B------:R-:W-:Y:S01]  /*15cf0*/  VIADD R4, R0, 0x21 ;  /* 0x0000002100047836 */ /* 0x000fe20000000000 */
[----:B------:R-:W-:Y:S02]  /*15d00*/  FSEL R47, R30, -INF , !P3 ;  /* 0xff8000001e2f7808 */ /* 0x000fe40005800000 */
[----:B------:R-:W-:Y:S01]  /*15d10*/  ISETP.GE.AND P3, PT, R22, R229, PT ;  /* 0x000000e51600720c */ /* 0x000fe20003f66270 */
[----:B------:R-:W-:Y:S01]  /*15d20*/  FFMA.FTZ R27, -R224, R12, R27 ;  /* 0x0000000ce01b7223 */ /* 0x000fe2000001011b */
[----:B------:R-:W-:Y:S01]  /*15d30*/  I2FP.F32.S32 R15, R15 ;  /* 0x0000000f000f7245 */ /* 0x000fe20000201400 */
[----:B------:R-:W-:Y:S01]  /*15d40*/  VIADD R12, R0, 0x38 ;  /* 0x00000038000c7836 */ /* 0x000fe20000000000 */
[----:B------:R-:W-:Y:S01]  /*15d50*/  ISETP.GE.OR P3, PT, R22, R228, !P3 ;  /* 0x000000e41600720c */ /* 0x000fe20005f66670 */
[----:B------:R-:W-:Y:S01]  /*15d60*/  IMAD.IADD R14, R230, 0x1, -R4 ;  /* 0x00000001e60e7824 */ /* 0x000fe200078e0a04 */
[----:B------:R-:W-:Y:S01]  /*15d70*/  ISETP.GE.AND P2, PT, R0, R229, PT ;  /* 0x000000e50000720c */ /* 0x000fe20003f46270 */
[----:B------:R-:W-:-:S02]  /*15d80*/  IMAD.IADD R34, R230, 0x1, -R12 ;  /* 0x00000001e6227824 */ /* 0x000fc400078e0a0c */
[----:B------:R-:W-:Y:S01]  /*15d90*/  FFMA.FTZ R65, -R224, R15, R65 ;  /* 0x0000000fe0417223 */ /* 0x000fe20000010141 */
[-C--:B------:R-:W-:Y:S02]  /*15da0*/  ISETP.GE.AND P4, PT, R26, R229.reuse, PT ;  /* 0x000000e51a00720c */ /* 0x080fe40003f86270 */
[----:B------:R-:W-:Y:S02]  /*15db0*/  FSEL R15, R28, -INF , !P3 ;  /* 0xff8000001c0f7808 */ /* 0x000fe40005800000 */
[----:B------:R-:W-:Y:S02]  /*15dc0*/  IABS R14, R14 ;  /* 0x0000000e000e7213 */ /* 0x000fe40000000000 */
[----:B------:R-:W-:Y:S02]  /*15dd0*/  ISETP.GE.AND P3, PT, R2, R229, PT ;  /* 0x000000e50200720c */ /* 0x000fe40003f66270 */
[-C--:B------:R-:W-:Y:S02]  /*15de0*/  ISETP.GE.OR P2, PT, R0, R228.reuse, !P2 ;  /* 0x000000e40000720c */ /* 0x080fe40005746670 */
[----:B------:R-:W-:-:S02]  /*15df0*/  ISETP.GE.OR P4, PT, R26, R228, !P4 ;  /* 0x000000e41a00720c */ /* 0x000fc40006786670 */
[----:B------:R-:W-:Y:S02]  /*15e00*/  IABS R34, R34 ;  /* 0x0000002200227213 */ /* 0x000fe40000000000 */
[-C--:B------:R-:W-:Y:S02]  /*15e10*/  ISETP.GE.AND P6, PT, R11, R229.reuse, PT ;  /* 0x000000e50b00720c */ /* 0x080fe40003fc6270 */
[----:B------:R-:W-:Y:S02]  /*15e20*/  I2FP.F32.S32 R14, R14 ;  /* 0x0000000e000e7245 */ /* 0x000fe40000201400 */
[----:B------:R-:W-:Y:S02]  /*15e30*/  ISETP.GE.OR P3, PT, R2, R228, !P3 ;  /* 0x000000e40200720c */ /* 0x000fe40005f66670 */
[----:B------:R-:W-:Y:S02]  /*15e40*/  FSEL R51, R53, -INF , !P2 ;  /* 0xff80000035337808 */ /* 0x000fe40005000000 */
[----:B------:R-:W-:-:S02]  /*15e50*/  ISETP.GE.AND P2, PT, R10, R229, PT ;  /* 0x000000e50a00720c */ /* 0x000fc40003f46270 */
[----:B------:R-:W-:Y:S02]  /*15e60*/  FSEL R49, R59, -INF , !P4 ;  /* 0xff8000003b317808 */ /* 0x000fe40006000000 */
[----:B------:R-:W-:Y:S02]  /*15e70*/  I2FP.F32.S32 R34, R34 ;  /* 0x0000002200227245 */ /* 0x000fe40000201400 */
[-C--:B------:R-:W-:Y:S02]  /*15e80*/  ISETP.GE.AND P4, PT, R8, R229.reuse, PT ;  /* 0x000000e50800720c */ /* 0x080fe40003f86270 */
[----:B------:R-:W-:Y:S01]  /*15e90*/  ISETP.GE.OR P6, PT, R11, R228, !P6 ;  /* 0x000000e40b00720c */ /* 0x000fe200077c6670 */
[----:B------:R-:W-:Y:S01]  /*15ea0*/  FFMA.FTZ R37, -R224, R14, R37 ;  /* 0x0000000ee0257223 */ /* 0x000fe20000010125 */
[----:B------:R-:W-:Y:S01]  /*15eb0*/  FSEL R237, R27, -INF , !P3 ;  /* 0xff8000001bed7808 */ /* 0x000fe20005800000 */
[----:B------:R-:W-:Y:S01]  /*15ec0*/  VIADD R16, R0, 0x30 ;  /* 0x0000003000107836 */ /* 0x000fe20000000000 */
[----:B------:R-:W-:Y:S01]  /*15ed0*/  ISETP.GE.AND P3, PT, R12, R229, PT ;  /* 0x000000e50c00720c */ /* 0x000fe20003f66270 */
[----:B------:R-:W-:Y:S01]  /*15ee0*/  VIADD R14, R0, 0x31 ;  /* 0x00000031000e7836 */ /* 0x000fe20000000000 */
[----:B------:R-:W-:Y:S01]  /*15ef0*/  ISETP.GE.OR P2, PT, R10, R228, !P2 ;  /* 0x000000e40a00720c */ /* 0x000fe20005746670 */
[----:B------:R-:W-:Y:S01]  /*15f00*/  FFMA.FTZ R67, -R224, R34, R67 ;  /* 0x00000022e0437223 */ /* 0x000fe20000010143 */
[----:B------:R-:W-:-:S02]  /*15f10*/  FSEL R45, R45, -INF , !P6 ;  /* 0xff8000002d2d7808 */ /* 0x000fc40007000000 */
[----:B------:R-:W-:Y:S01]  /*15f20*/  ISETP.GE.OR P4, PT, R8, R228, !P4 ;  /* 0x000000e40800720c */ /* 0x000fe20006786670 */
[----:B------:R-:W-:Y:S01]  /*15f30*/  IMAD.IADD R38, R230, 0x1, -R16 ;  /* 0x00000001e6267824 */ /* 0x000fe200078e0a10 */
[-C--:B------:R-:W-:Y:S01]  /*15f40*/  ISETP.GE.AND P6, PT, R20, R229.reuse, PT ;  /* 0x000000e51400720c */ /* 0x080fe20003fc6270 */
[----:B------:R-:W-:Y:S01]  /*15f50*/  IMAD.IADD R36, R230, 0x1, -R14 ;  /* 0x00000001e6247824 */ /* 0x000fe200078e0a0e */
[----:B------:R-:W-:Y:S02]  /*15f60*/  ISETP.GE.AND P1, PT, R0, R226, PT ;  /* 0x000000e20000720c */ /* 0x000fe40003f26270 */
[----:B------:R-:W-:Y:S02]  /*15f70*/  ISETP.GE.OR P3, PT, R12, R228, !P3 ;  /* 0x000000e40c00720c */ /* 0x000fe40005f66670 */
[----:B------:R-:W-:Y:S02]  /*15f80*/  FSEL R19, R19, -INF , !P2 ;  /* 0xff80000013137808 */ /* 0x000fe40005000000 */
[----:B------:R-:W-:-:S02]  /*15f90*/  ISETP.GE.AND P2, PT, R6, R229, PT ;  /* 0x000000e50600720c */ /* 0x000fc40003f46270 */
[----:B------:R-:W-:Y:S02]  /*15fa0*/  FSEL R17, R17, -INF , !P4 ;  /* 0xff80000011117808 */ /* 0x000fe40006000000 */
[----:B------:R-:W-:Y:S02]  /*15fb0*/  ISETP.GE.AND P4, PT, R4, R229, PT ;  /* 0x000000e50400720c */ /* 0x000fe40003f86270 */
[----:B------:R-:W-:Y:S02]  /*15fc0*/  ISETP.GE.OR P6, PT, R20, R228, !P6 ;  /* 0x000000e41400720c */ /* 0x000fe400077c6670 */
[C---:B------:R-:W-:Y:S01]  /*15fd0*/  ISETP.GE.OR P1, PT, R0.reuse, R225, !P1 ;  /* 0x000000e10000720c */ /* 0x040fe20004f26670 */
[----:B------:R-:W-:Y:S01]  /*15fe0*/  VIADD R0, R0, 0x39 ;  /* 0x0000003900007836 */ /* 0x000fe20000000000 */
[----:B------:R-:W-:Y:S02]  /*15ff0*/  FSEL R181, R67, -INF , !P3 ;  /* 0xff80000043b57808 */ /* 0x000fe40005800000 */
[----:B------:R-:W-:-:S02]  /*16000*/  IABS R38, R38 ;  /* 0x0000002600267213 */ /* 0x000fc40000000000 */
[----:B------:R-:W-:Y:S02]  /*16010*/  ISETP.GE.AND P3, PT, R11, R226, PT ;  /* 0x000000e20b00720c */ /* 0x000fe40003f66270 */
[----:B------:R-:W-:Y:S02]  /*16020*/  IABS R36, R36 ;  /* 0x0000002400247213 */ /* 0x000fe40000000000 */
[-C--:B------:R-:W-:Y:S02]  /*16030*/  ISETP.GE.OR P2, PT, R6, R228.reuse, !P2 ;  /* 0x000000e40600720c */ /* 0x080fe40005746670 */
[----:B------:R-:W-:Y:S02]  /*16040*/  FSEL R13, R13, -INF , !P6 ;  /* 0xff8000000d0d7808 */ /* 0x000fe40007000000 */
[----:B------:R-:W-:Y:S01]  /*16050*/  ISETP.GE.OR P4, PT, R4, R228, !P4 ;  /* 0x000000e40400720c */ /* 0x000fe20006786670 */
[----:B------:R-:W-:Y:S01]  /*16060*/  IMAD.IADD R32, R230, 0x1, -R0 ;  /* 0x00000001e6207824 */ /* 0x000fe200078e0a00 */
[----:B------:R-:W-:-:S02]  /*16070*/  ISETP.GE.AND P6, PT, R18, R229, PT ;  /* 0x000000e51200720c */ /* 0x000fc40003fc6270 */
[----:B------:R-:W-:Y:S02]  /*16080*/  I2FP.F32.S32 R38, R38 ;  /* 0x0000002600267245 */ /* 0x000fe40000201400 */
[----:B------:R-:W-:Y:S01]  /*16090*/  ISETP.GE.OR P3, PT, R11, R225, !P3 ;  /* 0x000000e10b00720c */ /* 0x000fe20005f66670 */
[----:B------:R-:W-:Y:S01]  /*160a0*/  IMAD.IADD R11, R227, 0x1, -R11 ;  /* 0x00000001e30b7824 */ /* 0x000fe200078e0a0b */
[----:B------:R-:W-:Y:S02]  /*160b0*/  I2FP.F32.S32 R36, R36 ;  /* 0x0000002400247245 */ /* 0x000fe40000201400 */
[----:B------:R-:W-:Y:S02]  /*160c0*/  FSEL R239, R239, -INF , !P2 ;  /* 0xff800000efef7808 */ /* 0x000fe40005000000 */
[----:B------:R-:W-:Y:S02]  /*160d0*/  ISETP.GE.AND P2, PT, R16, R229, PT ;  /* 0x000000e51000720c */ /* 0x000fe40003f46270 */
[----:B------:R-:W-:-:S02]  /*160e0*/  FSEL R161, R37, -INF , !P4 ;  /* 0xff80000025a17808 */ /* 0x000fc40006000000 */
[----:B------:R-:W-:Y:S02]  /*160f0*/  ISETP.GE.AND P4, PT, R14, R229, PT ;  /* 0x000000e50e00720c */ /* 0x000fe40003f86270 */
[----:B------:R-:W-:Y:S01]  /*16100*/  ISETP.GE.OR P6, PT, R18, R228, !P6 ;  /* 0x000000e41200720c */ /* 0x000fe200077c6670 */
[C---:B------:R-:W-:Y:S01]  /*16110*/  FFMA.FTZ R7, -R224.reuse, R38, R7 ;  /* 0x00000026e0077223 */ /* 0x040fe20000010107 */
[----:B------:R-:W-:Y:S01]  /*16120*/  IABS R32, R32 ;  /* 0x0000002000207213 */ /* 0x000fe20000000000 */
[----:B------:R-:W-:Y:S01]  /*16130*/  FFMA.FTZ R9, -R224, R36, R9 ;  /* 0x00000024e0097223 */ /* 0x000fe20000010109 */
[-C--:B------:R-:W-:Y:S02]  /*16140*/  ISETP.GE.OR P2, PT, R16, R228.reuse, !P2 ;  /* 0x000000e41000720c */ /* 0x080fe40005746670 */
[----:B------:R-:W-:Y:S02]  /*16150*/  IABS R11, R11 ;  /* 0x0000000b000b7213 */ /* 0x000fe40000000000 */
[----:B------:R-:W-:-:S02]  /*16160*/  ISETP.GE.OR P4, PT, R14, R228, !P4 ;  /* 0x000000e40e00720c */ /* 0x000fc40006786670 */
[----:B------:R-:W-:Y:S02]  /*16170*/  FSEL R163, R65, -INF , !P6 ;  /* 0xff80000041a37808 */ /* 0x000fe40007000000 */
[----:B------:R-:W-:Y:S02]  /*16180*/  ISETP.GE.AND P6, PT, R26, R226, PT ;  /* 0x000000e21a00720c */ /* 0x000fe40003fc6270 */
[----:B------:R-:W-:Y:S02]  /*16190*/  I2FP.F32.S32 R32, R32 ;  /* 0x0000002000207245 */ /* 0x000fe40000201400 */
[----:B------:R-:W-:Y:S02]  /*161a0*/  FSEL R231, R7, -INF , !P2 ;  /* 0xff80000007e77808 */ /* 0x000fe40005000000 */
[----:B------:R-:W-:Y:S02]  /*161b0*/  I2FP.F32.S32 R28, R11 ;  /* 0x0000000b001c7245 */ /* 0x000fe40000201400 */
[----:B------:R-:W-:-:S02]  /*161c0*/  ISETP.GE.AND P2, PT, R0, R229, PT ;  /* 0x000000e50000720c */ /* 0x000fc40003f46270 */
[----:B------:R-:W-:Y:S02]  /*161d0*/  FSEL R183, R9, -INF , !P4 ;  /* 0xff80000009b77808 */ /* 0x000fe40006000000 */
[----:B------:R-:W-:Y:S02]  /*161e0*/  ISETP.GE.AND P4, PT, R24, R226, PT ;  /* 0x000000e21800720c */ /* 0x000fe40003f86270 */
[----:B------:R-:W-:Y:S01]  /*161f0*/  ISETP.GE.OR P6, PT, R26, R225, !P6 ;  /* 0x000000e11a00720c */ /* 0x000fe200077c6670 */
[----:B------:R-:W-:Y:S01]  /*16200*/  IMAD.IADD R26, R227, 0x1, -R26 ;  /* 0x00000001e31a7824 */ /* 0x000fe200078e0a1a */
[----:B------:R-:W-:Y:S01]  /*16210*/  FSEL R37, R85, -INF , !P1 ;  /* 0xff80000055257808 */ /* 0x000fe20004800000 */
[----:B------:R-:W-:Y:S01]  /*16220*/  FFMA.FTZ R71, -R224, R32, R71 ;  /* 0x00000020e0477223 */ /* 0x000fe20000010147 */
[----:B------:R-:W-:Y:S01]  /*16230*/  ISETP.GE.AND P1, PT, R8, R226, PT ;  /* 0x000000e20800720c */ /* 0x000fe20003f26270 */
[----:B------:R-:W-:Y:S01]  /*16240*/  FFMA.FTZ R27, -R224, R28, R31 ;  /* 0x0000001ce01b7223 */ /* 0x000fe2000001011f */
[----:B------:R-:W-:-:S02]  /*16250*/  ISETP.GE.OR P2, PT, R0, R228, !P2 ;  /* 0x000000e40000720c */ /* 0x000fc40005746670 */
[-C--:B------:R-:W-:Y:S01]  /*16260*/  ISETP.GE.OR P4, PT, R24, R225.reuse, !P4 ;  /* 0x000000e11800720c */ /* 0x080fe20006786670 */
[C---:B------:R-:W-:Y:S01]  /*16270*/  IMAD.IADD R24, R227.reuse, 0x1, -R24 ;  /* 0x00000001e3187824 */ /* 0x040fe200078e0a18 */
[----:B------:R-:W-:Y:S01]  /*16280*/  ISETP.GE.OR P1, PT, R8, R225, !P1 ;  /* 0x000000e10800720c */ /* 0x000fe20004f26670 */
[----:B------:R-:W-:Y:S01]  /*16290*/  IMAD.IADD R8, R227, 0x1, -R8 ;  /* 0x00000001e3087824 */ /* 0x000fe200078e0a08 */
[----:B------:R-:W-:Y:S02]  /*162a0*/  IABS R26, R26 ;  /* 0x0000001a001a7213 */ /* 0x000fe40000000000 */
[----:B------:R-:W-:Y:S02]  /*162b0*/  FSEL R179, R71, -INF , !P2 ;  /* 0xff80000047b37808 */ /* 0x000fe40005000000 */
[----:B------:R-:W-:Y:S02]  /*162c0*/  ISETP.GE.AND P2, PT, R10, R226, PT ;  /* 0x000000e20a00720c */ /* 0x000fe40003f46270 */
[----:B------:R-:W-:-:S02]  /*162d0*/  FSEL R27, R27, -INF , !P3 ;  /* 0xff8000001b1b7808 */ /* 0x000fc40005800000 */
[----:B------:R-:W-:Y:S02]  /*162e0*/  ISETP.GE.AND P3, PT, R6, R226, PT ;  /* 0x000000e20600720c */ /* 0x000fe40003f66270 */
[----:B------:R-:W-:Y:S02]  /*162f0*/  IABS R24, R24 ;  /* 0x0000001800187213 */ /* 0x000fe40000000000 */
[----:B------:R-:W-:Y:S02]  /*16300*/  I2FP.F32.S32 R26, R26 ;  /* 0x0000001a001a7245 */ /* 0x000fe40000201400 */
[-C--:B------:R-:W-:Y:S01]  /*16310*/  ISETP.GE.OR P2, PT, R10, R225.reuse, !P2 ;  /* 0x000000e10a00720c */ /* 0x080fe20005746670 */
[C---:B------:R-:W-:Y:S01]  /*16320*/  IMAD.IADD R10, R227.reuse, 0x1, -R10 ;  /* 0x00000001e30a7824 */ /* 0x040fe200078e0a0a */
[----:B------:R-:W-:Y:S02]  /*16330*/  IABS R8, R8 ;  /* 0x0000000800087213 */ /* 0x000fe40000000000 */
[----:B------:R-:W-:Y:S01]  /*16340*/  ISETP.GE.OR P3, PT, R6, R225, !P3 ;  /* 0x000000e10600720c */ /* 0x000fe20005f66670 */
[----:B------:R-:W-:Y:S01]  /*16350*/  IMAD.IADD R6, R227, 0x1, -R6 ;  /* 0x00000001e3067824 */ /* 0x000fe200078e0a06 */
[----:B------:R-:W-:Y:S01]  /*16360*/  I2FP.F32.S32 R24, R24 ;  /* 0x0000001800187245 */ /* 0x000fe20000201400 */
[----:B------:R-:W-:Y:S01]  /*16370*/  FFMA.FTZ R26, -R224, R26, R75 ;  /* 0x0000001ae01a7223 */ /* 0x000fe2000001014b */
[----:B------:R-:W-:-:S02]  /*16380*/  I2FP.F32.S32 R8, R8 ;  /* 0x0000000800087245 */ /* 0x000fc40000201400 */
[----:B------:R-:W-:Y:S01]  /*16390*/  IABS R10, R10 ;  /* 0x0000000a000a7213 */ /* 0x000fe20000000000 */
[C---:B------:R-:W-:Y:S01]  /*163a0*/  FFMA.FTZ R29, -R224.reuse, R24, R29 ;  /* 0x00000018e01d7223 */ /* 0x040fe2000001011d */
[----:B------:R-:W-:Y:S01]  /*163b0*/  IABS R6, R6 ;  /* 0x0000000600067213 */ /* 0x000fe20000000000 */
[----:B------:R-:W-:Y:S01]  /*163c0*/  FFMA.FTZ R9, -R224, R8, R43 ;  /* 0x00000008e0097223 */ /* 0x000fe2000001012b */
[----:B------:R-:W-:Y:S02]  /*163d0*/  FSEL R31, R26, -INF , !P6 ;  /* 0xff8000001a1f7808 */ /* 0x000fe40007000000 */
[----:B------:R-:W-:Y:S02]  /*163e0*/  ISETP.GE.AND P6, PT, R22, R226, PT ;  /* 0x000000e21600720c */ /* 0x000fe40003fc6270 */
[----:B------:R-:W-:Y:S02]  /*163f0*/  I2FP.F32.S32 R10, R10 ;  /* 0x0000000a000a7245 */ /* 0x000fe40000201400 */
[----:B------:R-:W-:-:S02]  /*16400*/  FMNMX.FTZ R8, R51, R49, !PT ;  /* 0x0000003133087209 */ /* 0x000fc40007810000 */
[----:B------:R-:W-:Y:S02]  /*16410*/  I2FP.F32.S32 R6, R6 ;  /* 0x0000000600067245 */ /* 0x000fe40000201400 */
[----:B------:R-:W-:Y:S02]  /*16420*/  FSEL R29, R29, -INF , !P4 ;  /* 0xff8000001d1d7808 */ /* 0x000fe40006000000 */
[----:B------:R-:W-:Y:S02]  /*16430*/  ISETP.GE.AND P4, PT, R20, R226, PT ;  /* 0x000000e21400720c */ /* 0x000fe40003f86270 */
[-C--:B------:R-:W-:Y:S01]  /*16440*/  ISETP.GE.OR P6, PT, R22, R225.reuse, !P6 ;  /* 0x000000e11600720c */ /* 0x080fe200077c6670 */
[----:B------:R-:W-:Y:S01]  /*16450*/  IMAD.IADD R22, R227, 0x1, -R22 ;  /* 0x00000001e3167824 */ /* 0x000fe200078e0a16 */
[----:B------:R-:W-:Y:S01]  /*16460*/  FMNMX.FTZ R8, R47, R8, !PT ;  /* 0x000000082f087209 */ /* 0x000fe20007810000 */
[C---:B------:R-:W-:Y:S01]  /*16470*/  FFMA.FTZ R10, -R224.reuse, R10, R41 ;  /* 0x0000000ae00a7223 */ /* 0x040fe20000010129 */
[----:B------:R-:W-:Y:S01]  /*16480*/  FSEL R9, R9, -INF , !P1 ;  /* 0xff80000009097808 */ /* 0x000fe20004800000 */
[----:B------:R-:W-:Y:S01]  /*16490*/  FFMA.FTZ R6, -R224, R6, R35 ;  /* 0x00000006e0067223 */ /* 0x000fe20000010123 */
[----:B------:R-:W-:Y:S01]  /*164a0*/  ISETP.GE.OR P4, PT, R20, R225, !P4 ;  /* 0x000000e11400720c */ /* 0x000fe20006786670 */
[----:B------:R-:W-:Y:S01]  /*164b0*/  IMAD.IADD R20, R227, 0x1, -R20 ;  /* 0x00000001e3147824 */ /* 0x000fe200078e0a14 */
[----:B------:R-:W-:-:S02]  /*164c0*/  ISETP.GE.AND P1, PT, R2, R226, PT ;  /* 0x000000e20200720c */ /* 0x000fc40003f26270 */
[----:B------:R-:W-:Y:S02]  /*164d0*/  FMNMX.FTZ R8, R45, R8, !PT ;  /* 0x000000082d087209 */ /* 0x000fe40007810000 */
[----:B------:R-:W-:Y:S02]  /*164e0*/  IABS R22, R22 ;  /* 0x0000001600167213 */ /* 0x000fe40000000000 */
[----:B------:R-:W-:Y:S02]  /*164f0*/  FSEL R11, R10, -INF , !P2 ;  /* 0xff8000000a0b7808 */ /* 0x000fe40005000000 */
[----:B------:R-:W-:Y:S02]  /*16500*/  ISETP.GE.AND P2, PT, R4, R226, PT ;  /* 0x000000e20400720c */ /* 0x000fe40003f46270 */
[----:B------:R-:W-:Y:S01]  /*16510*/  ISETP.GE.OR P1, PT, R2, R225, !P1 ;  /* 0x000000e10200720c */ /* 0x000fe20004f26670 */
[----:B------:R-:W-:Y:S01]  /*16520*/  IMAD.IADD R2, R227, 0x1, -R2 ;  /* 0x00000001e3027824 */ /* 0x000fe200078e0a02 */
[----:B------:R-:W-:-:S02]  /*16530*/  FSEL R235, R6, -INF , !P3 ;  /* 0xff80000006eb7808 */ /* 0x000fc40005800000 */
        /* <DEDUP_REMOVED lines=8> */
[C---:B------:R-:W-:Y:S01]  /*165c0*/  FFMA.FTZ R7, -R224.reuse, R22, R33 ;  /* 0x00000016e0077223 */ /* 0x040fe20000010121 */
[----:B------:R-:W-:Y:S02]  /*165d0*/  IABS R2, R2 ;  /* 0x0000000200027213 */ /* 0x000fe40000000000 */
[----:B------:R-:W-:Y:S02]  /*165e0*/  I2FP.F32.S32 R20, R20 ;  /* 0x0000001400147245 */ /* 0x000fe40000201400 */
[----:B------:R-:W-:Y:S02]  /*165f0*/  FMNMX.FTZ R8, R15, R8, !PT ;  /* 0x000000080f087209 */ /* 0x000fe40007810000 */
[----:B------:R-:W-:Y:S01]  /*16600*/  FMNMX.FTZ R6, R27, R6, !PT ;  /* 0x000000061b067209 */ /* 0x000fe20007810000 */
[----:B------:R-:W-:Y:S01]  /*16610*/  FFMA.FTZ R20, -R224, R20, R21 ;  /* 0x00000014e0147223 */ /* 0x000fe20000010115 */
[----:B------:R-:W-:-:S02]  /*16620*/  IABS R4, R4 ;  /* 0x0000000400047213 */ /* 0x000fc40000000000 */
[----:B------:R-:W-:Y:S02]  /*16630*/  I2FP.F32.S32 R2, R2 ;  /* 0x0000000200027245 */ /* 0x000fe40000201400 */
[----:B------:R-:W-:Y:S02]  /*16640*/  FSEL R7, R7, -INF , !P6 ;  /* 0xff80000007077808 */ /* 0x000fe40007000000 */
[----:B------:R-:W-:Y:S02]  /*16650*/  ISETP.GE.AND P6, PT, R18, R226, PT ;  /* 0x000000e21200720c */ /* 0x000fe40003fc6270 */
[----:B------:R-:W-:Y:S02]  /*16660*/  FMNMX.FTZ R8, R13, R8, !PT ;  /* 0x000000080d087209 */ /* 0x000fe40007810000 */
[----:B------:R-:W-:Y:S01]  /*16670*/  FMNMX.FTZ R6, R11, R6, !PT ;  /* 0x000000060b067209 */ /* 0x000fe20007810000 */
[----:B------:R-:W-:Y:S01]  /*16680*/  FFMA.FTZ R2, -R224, R2, R5 ;  /* 0x00000002e0027223 */ /* 0x000fe20000010105 */
[----:B------:R-:W-:-:S02]  /*16690*/  I2FP.F32.S32 R4, R4 ;  /* 0x0000000400047245 */ /* 0x000fc40000201400 */
[----:B------:R-:W-:Y:S02]  /*166a0*/  FSEL R5, R20, -INF , !P4 ;  /* 0xff80000014057808 */ /* 0x000fe40006000000 */
[----:B------:R-:W-:Y:S02]  /*166b0*/  ISETP.GE.AND P4, PT, R16, R226, PT ;  /* 0x000000e21000720c */ /* 0x000fe40003f86270 */
[-C--:B------:R-:W-:Y:S01]  /*166c0*/  ISETP.GE.OR P6, PT, R18, R225.reuse, !P6 ;  /* 0x000000e11200720c */ /* 0x080fe200077c6670 */
[----:B------:R-:W-:Y:S01]  /*166d0*/  IMAD.IADD R18, R227, 0x1, -R18 ;  /* 0x00000001e3127824 */ /* 0x000fe200078e0a12 */
[----:B------:R-:W-:Y:S02]  /*166e0*/  FMNMX.FTZ R8, R239, R8, !PT ;  /* 0x00000008ef087209 */ /* 0x000fe40007810000 */
[----:B------:R-:W-:Y:S01]  /*166f0*/  FMNMX.FTZ R6, R9, R6, !PT ;  /* 0x0000000609067209 */ /* 0x000fe20007810000 */
[----:B------:R-:W-:Y:S01]  /*16700*/  FFMA.FTZ R4, -R224, R4, R23 ;  /* 0x00000004e0047223 */ /* 0x000fe20000010117 */
[----:B------:R-:W-:Y:S01]  /*16710*/  ISETP.GE.OR P4, PT, R16, R225, !P4 ;  /* 0x000000e11000720c */ /* 0x000fe20006786670 */
[----:B------:R-:W-:Y:S01]  /*16720*/  IMAD.IADD R16, R227, 0x1, -R16 ;  /* 0x00000001e3107824 */ /* 0x000fe200078e0a10 */
[----:B------:R-:W-:-:S02]  /*16730*/  ISETP.GE.AND P3, PT, R14, R226, PT ;  /* 0x000000e20e00720c */ /* 0x000fc40003f66270 */
[----:B------:R-:W-:Y:S02]  /*16740*/  FMNMX.FTZ R8, R161, R8, !PT ;  /* 0x00000008a1087209 */ /* 0x000fe40007810000 */
[----:B------:R-:W-:Y:S02]  /*16750*/  FMNMX.FTZ R6, R7, R6, !PT ;  /* 0x0000000607067209 */ /* 0x000fe40007810000 */
[----:B------:R-:W-:Y:S02]  /*16760*/  IABS R18, R18 ;  /* 0x0000001200127213 */ /* 0x000fe40000000000 */
[----:B------:R-:W-:Y:S02]  /*16770*/  FSEL R169, R4, -INF , !P2 ;  /* 0xff80000004a97808 */ /* 0x000fe40005000000 */
[----:B------:R-:W-:Y:S01]  /*16780*/  ISETP.GE.OR P3, PT, R14, R225, !P3 ;  /* 0x000000e10e00720c */ /* 0x000fe20005f66670 */
[----:B------:R-:W-:Y:S01]  /*16790*/  IMAD.IADD R14, R227, 0x1, -R14 ;  /* 0x00000001e30e7824 */ /* 0x000fe200078e0a0e */
[----:B------:R-:W-:-:S02]  /*167a0*/  FMNMX.FTZ R4, R237, R8, !PT ;  /* 0x00000008ed047209 */ /* 0x000fc40007810000 */
[----:B------:R-:W-:Y:S02]  /*167b0*/  FMNMX.FTZ R6, R5, R6, !PT ;  /* 0x0000000605067209 */ /* 0x000fe40007810000 */
[----:B------:R-:W-:Y:S02]  /*167c0*/  IABS R16, R16 ;  /* 0x0000001000107213 */ /* 0x000fe40000000000 */
[----:B------:R-:W-:Y:S01]  /*167d0*/  I2FP.F32.S32 R18, R18 ;  /* 0x0000001200127245 */ /* 0x000fe20000201400 */
[----:B------:R-:W-:Y:S01]  /*167e0*/  IMAD.IADD R8, R227, 0x1, -R12 ;  /* 0x00000001e3087824 */ /* 0x000fe200078e0a0c */
[----:B------:R-:W-:Y:S02]  /*167f0*/  FMNMX.FTZ R4, R163, R4, !PT ;  /* 0x00000004a3047209 */ /* 0x000fe40007810000 */
[----:B------:R-:W-:Y:S01]  /*16800*/  FMNMX.FTZ R6, R235, R6, !PT ;  /* 0x00000006eb067209 */ /* 0x000fe20007810000 */
[----:B------:R-:W-:Y:S01]  /*16810*/  FFMA.FTZ R18, -R224, R18, R25 ;  /* 0x00000012e0127223 */ /* 0x000fe20000010119 */
[----:B------:R-:W-:-:S02]  /*16820*/  IABS R14, R14 ;  /* 0x0000000e000e7213 */ /* 0x000fc40000000000 */
[----:B------:R-:W-:Y:S02]  /*16830*/  I2FP.F32.S32 R16, R16 ;  /* 0x0000001000107245 */ /* 0x000fe40000201400 */
[----:B------:R-:W-:Y:S02]  /*16840*/  FSEL R233, R2, -INF , !P1 ;  /* 0xff80000002e97808 */ /* 0x000fe40004800000 */
[----:B------:R-:W-:Y:S01]  /*16850*/  FMNMX.FTZ R2, R231, R4, !PT ;  /* 0x00000004e7027209 */ /* 0x000fe20007810000 */
[----:B------:R-:W-:Y:S01]  /*16860*/  IMAD.IADD R4, R227, 0x1, -R0 ;  /* 0x00000001e3047824 */ /* 0x000fe200078e0a00 */
[----:B------:R-:W-:Y:S01]  /*16870*/  FMNMX.FTZ R6, R169, R6, !PT ;  /* 0x00000006a9067209 */ /* 0x000fe20007810000 */
[----:B------:R-:W-:Y:S01]  /*16880*/  FFMA.FTZ R16, -R224, R16, R61 ;  /* 0x00000010e0107223 */ /* 0x000fe2000001013d */
[----:B------:R-:W-:Y:S02]  /*16890*/  I2FP.F32.S32 R14, R14 ;  /* 0x0000000e000e7245 */ /* 0x000fe40000201400 */
[----:B------:R-:W-:-:S02]  /*168a0*/  IABS R8, R8 ;  /* 0x0000000800087213 */ /* 0x000fc40000000000 */
[----:B------:R-:W-:Y:S02]  /*168b0*/  FSEL R175, R18, -INF , !P6 ;  /* 0xff80000012af7808 */ /* 0x000fe40007000000 */
[----:B------:R-:W-:Y:S01]  /*168c0*/  FMNMX.FTZ R6, R233, R6, !PT ;  /* 0x00000006e9067209 */ /* 0x000fe20007810000 */
[----:B------:R-:W-:Y:S01]  /*168d0*/  FFMA.FTZ R39, -R224, R14, R39 ;  /* 0x0000000ee0277223 */ /* 0x000fe20000010127 */
[----:B------:R-:W-:Y:S02]  /*168e0*/  IABS R4, R4 ;  /* 0x0000000400047213 */ /* 0x000fe40000000000 */
[----:B------:R-:W-:Y:S02]  /*168f0*/  I2FP.F32.S32 R8, R8 ;  /* 0x0000000800087245 */ /* 0x000fe40000201400 */
        /* <DEDUP_REMOVED lines=369> */
.L_x_7844:
[----:B--2---:R-:W-:Y:S02]  /*18010*/  R2UR UR4, R180 ;  /* 0x00000000b40472ca */ /* 0x004fe400000e0000 */
[----:B------:R-:W-:-:S13]  /*18020*/  R2UR UR5, R181 ;  /* 0x00000000b50572ca */ /* 0x000fda00000e0000 */
[----:B-1----:R-:W2:Y:S02]  /*18030*/  LD.E R4, desc[UR4][R182.64+0x40] ;  /* 0x00004004b6047980 */ /* 0x002ea4000c101900 */
[----:B--2---:R-:W-:-:S05]  /*18040*/  IMAD.U32 R4, R4, -0x40, RZ ;  /* 0xffffffc004047824 */ /* 0x004fca00078e00ff */
[----:B------:R-:W-:Y:S02]  /*18050*/  SHF.R.S32.HI R0, RZ, 0x1f, R4 ;  /* 0x0000001fff007819 */ /* 0x000fe40000011404 */
.L_x_7845:
[----:B------:R-:W-:Y:S05]  /*18060*/  BSYNC B0 ;  /* 0x0000000000007941 */ /* 0x000fea0003800000 */
.L_x_7843:
        /* <DEDUP_REMOVED lines=259> */
[C---:B------:R-:W-:Y:S06]  /*190a0*/  HMMA.16816.F32.BF16 R152, R176.reuse, R168, R152 ;  /* 0x000000a8b098723c */ /* 0x040fec0000041898 */
[C---:B------:R-:W-:Y:S01]  /*190b0*/  HMMA.16816.F32.BF16 R148, R176.reuse, R170, R148 ;  /* 0x000000aab094723c */ /* 0x040fe20000041894 */
[----:B------:R-:W-:Y:S05]  /*190c0*/  LDSM.16.M88.4 R168, [R192+0x5800] ;  /* 0x00580000c0a8783b */ /* 0x000fea0000000200 */
[----:B------:R-:W-:Y:S01]  /*190d0*/  HMMA.16816.F32.BF16 R164, R176, R166, R140 ;  /* 0x000000a6b0a4723c */ /* 0x000fe2000004188c */
[----:B------:R-:W1:Y:S01]  /*190e0*/  LDSM.16.M88.4 R140, [R192+0x4800] ;  /* 0x00480000c08c783b */ /* 0x000e620000000200 */
[C---:B------:R-:W-:Y:S01]  /*190f0*/  VIADD R2, R133.reuse, 0x1 ;  /* 0x0000000185027836 */ /* 0x040fe20000000000 */
[----:B------:R-:W-:Y:S01]  /*19100*/  ISETP.GE.AND P2, PT, R133, R229, PT ;  /* 0x000000e58500720c */ /* 0x000fe20003f46270 */
[----:B------:R-:W-:-:S04]  /*19110*/  DEPBAR.LE SB0, 0x0 ;  /* 0x000080000000791a */ /* 0x000fc80000000000 */
[C---:B---3--:R-:W-:Y:S06]  /*19120*/  HMMA.16816.F32.BF16 R16, R8.reuse, R4, R16 ;  /* 0x000000040810723c */ /* 0x048fec0000041810 */
[----:B------:R-:W-:Y:S06]  /*19130*/  HMMA.16816.F32.BF16 R12, R8, R6, R12 ;  /* 0x00000006080c723c */ /* 0x000fec000004180c */
[C---:B------:R-:W-:Y:S06]  /*19140*/  HMMA.16816.F32.BF16 R160, R136.reuse, R28, R160 ;  /* 0x0000001c88a0723c */ /* 0x040fec00000418a0 */
[C---:B------:R-:W-:Y:S06]  /*19150*/  HMMA.16816.F32.BF16 R156, R136.reuse, R30, R156 ;  /* 0x0000001e889c723c */ /* 0x040fec000004189c */
[----:B------:R-:W-:Y:S01]  /*19160*/  HMMA.16816.F32.BF16 R152, R136, R24, R152 ;  /* 0x000000188898723c */ /* 0x000fe20000041898 */
[-C--:B--2---:R-:W-:Y:S01]  /*19170*/  FMUL.FTZ R5, R16, R0.reuse ;  /* 0x0000000010057220 */ /* 0x084fe20000410000 */
[----:B------:R-:W-:-:S04]  /*19180*/  FMUL.FTZ R7, R17, R0 ;  /* 0x0000000011077220 */ /* 0x000fc80000410000 */
[C---:B------:R-:W-:Y:S06]  /*19190*/  HMMA.16816.F32.BF16 R148, R136.reuse, R26, R148 ;  /* 0x0000001a8894723c */ /* 0x040fec0000041894 */
[C---:B------:R-:W-:Y:S06]  /*191a0*/  HMMA.16816.F32.BF16 R144, R136.reuse, R20, R144 ;  /* 0x000000148890723c */ /* 0x040fec0000041890 */
[----:B------:R-:W-:Y:S01]  /*191b0*/  HMMA.16816.F32.BF16 R164, R136, R22, R164 ;  /* 0x0000001688a4723c */ /* 0x000fe200000418a4 */
[----:B------:R-:W2:Y:S01]  /*191c0*/  MUFU.TANH R5, R5 ;  /* 0x0000000500057308 */ /* 0x000ea20000002400 */
[----:B------:R-:W-:-:S02]  /*191d0*/  IMAD.IADD R6, R230, 0x1, -R133 ;  /* 0x00000001e6067824 */ /* 0x000fc400078e0a85 */
[----:B------:R-:W-:-:S05]  /*191e0*/  IMAD.IADD R4, R230, 0x1, -R2 ;  /* 0x00000001e6047824 */ /* 0x000fca00078e0a02 */
[----:B------:R-:W3:Y:S01]  /*191f0*/  MUFU.TANH R7, R7 ;  /* 0x0000000700077308 */ /* 0x000ee20000002400 */
[----:B------:R-:W-:Y:S02]  /*19200*/  IABS R6, R6 ;  /* 0x0000000600067213 */ /* 0x000fe40000000000 */
[----:B------:R-:W-:Y:S02]  /*19210*/  IABS R4, R4 ;  /* 0x0000000400047213 */ /* 0x000fe40000000000 */
[----:B------:R-:W-:Y:S01]  /*19220*/  I2FP.F32.S32 R6, R6 ;  /* 0x0000000600067245 */ /* 0x000fe20000201400 */
[----:B------:R-:W-:Y:S01]  /*19230*/  FMUL.FTZ R13, R13, R0 ;  /* 0x000000000d0d7220 */ /* 0x000fe20000410000 */
[----:B------:R-:W-:Y:S01]  /*19240*/  I2FP.F32.S32 R4, R4 ;  /* 0x0000000400047245 */ /* 0x000fe20000201400 */
[----:B------:R-:W-:Y:S01]  /*19250*/  FMUL.FTZ R12, R12, R0 ;  /* 0x000000000c0c7220 */ /* 0x000fe20000410000 */
[C---:B-1----:R-:W-:Y:S01]  /*19260*/  HMMA.16816.F32.BF16 R160, R8.reuse, R140, R160 ;  /* 0x0000008c08a0723c */ /* 0x042fe200000418a0 */
[C---:B--2---:R-:W-:Y:S01]  /*19270*/  FFMA.FTZ R5, -R224.reuse, R6, R5 ;  /* 0x00000006e0057223 */ /* 0x044fe20000010105 */
[C---:B------:R-:W-:Y:S01]  /*19280*/  VIADD R6, R133.reuse, 0x8 ;  /* 0x0000000885067836 */ /* 0x040fe20000000000 */
[C---:B------:R-:W-:Y:S01]  /*19290*/  ISETP.GE.OR P2, PT, R133.reuse, R228, !P2 ;  /* 0x000000e48500720c */ /* 0x040fe20005746670 */
[----:B------:R-:W-:Y:S02]  /*192a0*/  MUFU.TANH R13, R13 ;  /* 0x0000000d000d7308 */ /* 0x000fe40000002400 */
[----:B------:R-:W-:Y:S01]  /*192b0*/  HMMA.16816.F32.BF16 R156, R8, R142, R156 ;  /* 0x0000008e089c723c */ /* 0x000fe2000004189c */
[----:B---3--:R-:W-:Y:S01]  /*192c0*/  FFMA.FTZ R7, -R224, R4, R7 ;  /* 0x00000004e0077223 */ /* 0x008fe20000010107 */
[----:B------:R-:W-:-:S04]  /*192d0*/  VIADD R4, R133, 0x9 ;  /* 0x0000000985047836 */ /* 0x000fc80000000000 */
[----:B------:R-:W-:Y:S01]  /*192e0*/  HMMA.16816.F32.BF16 R152, R8, R172, R152 ;  /* 0x000000ac0898723c */ /* 0x000fe20000041898 */
[-C--:B------:R-:W-:Y:S01]  /*192f0*/  FMUL.FTZ R18, R18, R0.reuse ;  /* 0x0000000012127220 */ /* 0x080fe20000410000 */
[----:B------:R-:W-:-:S04]  /*19300*/  FMUL.FTZ R19, R19, R0 ;  /* 0x0000000013137220 */ /* 0x000fc80000410000 */
[----:B------:R-:W-:Y:S01]  /*19310*/  HMMA.16816.F32.BF16 R148, R8, R174, R148 ;  /* 0x000000ae0894723c */ /* 0x000fe20000041894 */
[----:B------:R-:W-:-:S05]  /*19320*/  FSEL R16, R5, -INF , !P2 ;  /* 0xff80000005107808 */ /* 0x000fca0005000000 */
[----:B------:R-:W-:Y:S01]  /*19330*/  HMMA.16816.F32.BF16 R144, R8, R168, R144 ;  /* 0x000000a80890723c */ /* 0x000fe20000041890 */
[----:B------:R-:W-:-:S05]  /*19340*/  IMAD.IADD R5, R230, 0x1, -R4 ;  /* 0x00000001e6057824 */ /* 0x000fca00078e0a04 */
[----:B------:R-:W-:Y:S01]  /*19350*/  HMMA.16816.F32.BF16 R164, R8, R170, R164 ;  /* 0x000000aa08a4723c */ /* 0x000fe200000418a4 */
[----:B------:R-:W1:Y:S01]  /*19360*/  MUFU.TANH R9, R12 ;  /* 0x0000000c00097308 */ /* 0x000e620000002400 */
[----:B------:R-:W-:-:S05]  /*19370*/  ISETP.GE.AND P5, PT, R2, R229, PT ;  /* 0x000000e50200720c */ /* 0x000fca0003fa6270 */
[----:B------:R-:W-:Y:S01]  /*19380*/  IMAD.IADD R10, R230, 0x1, -R6 ;  /* 0x00000001e60a7824 */ /* 0x000fe200078e0a06 */
[----:B------:R-:W-:Y:S01]  /*19390*/  ISETP.GE.AND P1, PT, R2, R226, PT ;  /* 0x000000e20200720c */ /* 0x000fe20003f26270 */
[----:B------:R-:W2:Y:S01]  /*193a0*/  MUFU.TANH R11, R18 ;  /* 0x00000012000b7308 */ /* 0x000ea20000002400 */
[----:B------:R-:W-:Y:S01]  /*193b0*/  FMUL.FTZ R14, R14, R0 ;  /* 0x000000000e0e7220 */ /* 0x000fe20000410000 */
[----:B------:R-:W-:Y:S02]  /*193c0*/  IABS R5, R5 ;  /* 0x0000000500057213 */ /* 0x000fe40000000000 */
[----:B------:R-:W-:Y:S01]  /*193d0*/  IABS R10, R10 ;  /* 0x0000000a000a7213 */ /* 0x000fe20000000000 */
[C---:B------:R-:W-:Y:S01]  /*193e0*/  IMAD.IADD R8, R227.reuse, 0x1, -R133 ;  /* 0x00000001e3087824 */ /* 0x040fe200078e0a85 */
[C---:B------:R-:W-:Y:S02]  /*193f0*/  ISETP.GE.OR P5, PT, R2.reuse, R228, !P5 ;  /* 0x000000e40200720c */ /* 0x040fe40006fa6670 */
[----:B------:R-:W3:Y:S01]  /*19400*/  MUFU.TANH R19, R19 ;  /* 0x0000001300137308 */ /* 0x000ee20000002400 */
[----:B------:R-:W-:Y:S01]  /*19410*/  ISETP.GE.OR P1, PT, R2, R225, !P1 ;  /* 0x000000e10200720c */ /* 0x000fe20004f26670 */
[----:B------:R-:W-:Y:S01]  /*19420*/  IMAD.IADD R2, R227, 0x1, -R2 ;  /* 0x00000001e3027824 */ /* 0x000fe200078e0a02 */
[----:B------:R-:W-:-:S02]  /*19430*/  I2FP.F32.S32 R10, R10 ;  /* 0x0000000a000a7245 */ /* 0x000fc40000201400 */
[----:B------:R-:W-:Y:S02]  /*19440*/  I2FP.F32.S32 R5, R5 ;  /* 0x0000000500057245 */ /* 0x000fe40000201400 */
[C---:B------:R-:W-:Y:S01]  /*19450*/  ISETP.GE.AND P6, PT, R6.reuse, R229, PT ;  /* 0x000000e50600720c */ /* 0x040fe20003fc6270 */
[----:B------:R4:W5:Y:S01]  /*19460*/  MUFU.TANH R17, R14 ;  /* 0x0000000e00117308 */ /* 0x0009620000002400 */
[----:B------:R-:W-:Y:S02]  /*19470*/  ISETP.GE.AND P2, PT, R6, R226, PT ;  /* 0x000000e20600720c */ /* 0x000fe40003f46270 */
[----:B------:R-:W-:Y:S01]  /*19480*/  IABS R8, R8 ;  /* 0x0000000800087213 */ /* 0x000fe20000000000 */
[C---:B-1----:R-:W-:Y:S01]  /*19490*/  FFMA.FTZ R9, -R224.reuse, R10, R9 ;  /* 0x0000000ae0097223 */ /* 0x042fe20000010109 */
[----:B------:R-:W-:Y:S01]  /*194a0*/  IABS R2, R2 ;  /* 0x0000000200027213 */ /* 0x000fe20000000000 */
[----:B------:R-:W-:Y:S01]  /*194b0*/  FFMA.FTZ R5, -R224, R5, R13 ;  /* 0x00000005e0057223 */ /* 0x000fe2000001010d */
[----:B------:R-:W-:-:S02]  /*194c0*/  ISETP.GE.OR P6, PT, R6, R228, !P6 ;  /* 0x000000e40600720c */ /* 0x000fc400077c6670 */
[----:B------:R-:W-:Y:S01]  /*194d0*/  ISETP.GE.OR P2, PT, R6, R225, !P2 ;  /* 0x000000e10600720c */ /* 0x000fe20005746670 */
[----:B------:R-:W-:Y:S01]  /*194e0*/  IMAD.IADD R6, R227, 0x1, -R6 ;  /* 0x00000001e3067824 */ /* 0x000fe200078e0a06 */
[----:B------:R-:W-:Y:S02]  /*194f0*/  I2FP.F32.S32 R8, R8 ;  /* 0x0000000800087245 */ /* 0x000fe40000201400 */
[----:B----4-:R-:W-:Y:S02]  /*19500*/  FSEL R14, R7, -INF , !P5 ;  /* 0xff800000070e7808 */ /* 0x010fe40006800000 */
[----:B------:R-:W-:Y:S01]  /*19510*/  ISETP.GE.AND P5, PT, R4, R229, PT ;  /* 0x000000e50400720c */ /* 0x000fe20003fa6270 */
[-C--:B------:R-:W-:Y:S01]  /*19520*/  FMUL.FTZ R15, R15, R0.reuse ;  /* 0x000000000f0f7220 */ /* 0x080fe20000410000 */
[----:B------:R-:W-:Y:S02]  /*19530*/  FMUL.FTZ R160, R160, R0 ;  /* 0x00000000a0a07220 */ /* 0x000fe40000410000 */
[----:B------:R-:W-:-:S02]  /*19540*/  ISETP.GE.OR P5, PT, R4, R228, !P5 ;  /* 0x000000e40400720c */ /* 0x000fc40006fa6670 */
[----:B------:R-:W-:Y:S01]  /*19550*/  I2FP.F32.S32 R2, R2 ;  /* 0x0000000200027245 */ /* 0x000fe20000201400 */
[----:B------:R-:W-:Y:S01]  /*19560*/  FMUL.FTZ R161, R161, R0 ;  /* 0x00000000a1a17220 */ /* 0x000fe20000410000 */
[----:B------:R-:W-:Y:S01]  /*19570*/  FSEL R12, R9, -INF , !P6 ;  /* 0xff800000090c7808 */ /* 0x000fe20007000000 */
[----:B--2---:R-:W-:Y:S01]  /*19580*/  FFMA.FTZ R8, -R224, R8, R11 ;  /* 0x00000008e0087223 */ /* 0x004fe2000001010b */
[C---:B------:R-:W-:Y:S01]  /*19590*/  ISETP.GE.AND P6, PT, R133.reuse, R226, PT ;  /* 0x000000e28500720c */ /* 0x040fe20003fc6270 */
[----:B------:R-:W-:Y:S01]  /*195a0*/  VIADD R9, R133, 0x10 ;  /* 0x0000001085097836 */ /* 0x000fe20000000000 */
[----:B------:R-:W-:Y:S01]  /*195b0*/  FSEL R10, R5, -INF , !P5 ;  /* 0xff800000050a7808 */ /* 0x000fe20006800000 */
[----:B------:R-:W1:Y:S01]  /*195c0*/  MUFU.TANH R11, R160 ;  /* 0x000000a0000b7308 */ /* 0x000e620000002400 */
[----:B------:R-:W-:Y:S02]  /*195d0*/  IABS R6, R6 ;  /* 0x0000000600067213 */ /* 0x000fe40000000000 */
[----:B------:R-:W-:Y:S01]  /*195e0*/  ISETP.GE.AND P5, PT, R4, R226, PT ;  /* 0x000000e20400720c */ /* 0x000fe20003fa6270 */
[----:B---3--:R-:W-:Y:S01]  /*195f0*/  FFMA.FTZ R2, -R224, R2, R19 ;  /* 0x00000002e0027223 */ /* 0x008fe20000010113 */
[C---:B------:R-:W-:Y:S01]  /*19600*/  ISETP.GE.OR P6, PT, R133.reuse, R225, !P6 ;  /* 0x000000e18500720c */ /* 0x040fe200077c6670 */
[----:B------:R-:W-:-:S02]  /*19610*/  VIADD R7, R133, 0x11 ;  /* 0x0000001185077836 */ /* 0x000fc40000000000 */
[----:B------:R-:W2:Y:S01]  /*19620*/  MUFU.TANH R15, R15 ;  /* 0x0000000f000f7308 */ /* 0x000ea20000002400 */
[----:B------:R-:W-:Y:S01]  /*19630*/  I2FP.F32.S32 R6, R6 ;  /* 0x0000000600067245 */ /* 0x000fe20000201400 */
[----:B------:R-:W-:Y:S01]  /*19640*/  IMAD.IADD R13, R230, 0x1, -R9 ;  /* 0x00000001e60d7824 */ /* 0x000fe200078e0a09 */
[----:B------:R-:W-:Y:S01]  /*19650*/  ISETP.GE.OR P5, PT, R4, R225, !P5 ;  /* 0x000000e10400720c */ /* 0x000fe20006fa6670 */
[----:B------:R-:W-:Y:S02]  /*19660*/  IMAD.IADD R4, R227, 0x1, -R4 ;  /* 0x00000001e3047824 */ /* 0x000fe400078e0a04 */
[-C--:B------:R-:W-:Y:S01]  /*19670*/  FMUL.FTZ R162, R162, R0.reuse ;  /* 0x00000000a2a27220 */ /* 0x080fe20000410000 */
[----:B------:R-:W-:Y:S01]  /*19680*/  FMUL.FTZ R156, R156, R0 ;  /* 0x000000009c9c7220 */ /* 0x000fe20000410000 */
[----:B------:R-:W3:Y:S01]  /*19690*/  MUFU.TANH R161, R161 ;  /* 0x000000a100a17308 */ /* 0x000ee20000002400 */
[----:B------:R-:W-:Y:S01]  /*196a0*/  FSEL R8, R8, -INF , !P6 ;  /* 0xff80000008087808 */ /* 0x000fe20007000000 */
[----:B------:R-:W-:Y:S01]  /*196b0*/  IMAD.IADD R19, R230, 0x1, -R7 ;  /* 0x00000001e6137824 */ /* 0x000fe200078e0a07 */
[----:B------:R-:W-:Y:S01]  /*196c0*/  FSEL R2, R2, -INF , !P1 ;  /* 0xff80000002027808 */ /* 0x000fe20004800000 */
[----:B-----5:R-:W-:Y:S01]  /*196d0*/  FFMA.FTZ R6, -R224, R6, R17 ;  /* 0x00000006e0067223 */ /* 0x020fe20000010111 */
[----:B------:R-:W-:Y:S01]  /*196e0*/  ISETP.GE.AND P6, PT, R9, R229, PT ;  /* 0x000000e50900720c */ /* 0x000fe20003fc6270 */
[----:B------:R-:W-:Y:S01]  /*196f0*/  VIADD R5, R133, 0x18 ;  /* 0x0000001885057836 */ /* 0x000fe20000000000 */
[----:B------:R-:W-:Y:S01]  /*19700*/  ISETP.GE.AND P1, PT, R9, R226, PT ;  /* 0x000000e20900720c */ /* 0x000fe20003f26270 */
[----:B------:R-:W4:Y:S01]  /*19710*/  MUFU.TANH R17, R156 ;  /* 0x0000009c00117308 */ /* 0x000f220000002400 */
[----:B------:R-:W-:-:S02]  /*19720*/  IABS R13, R13 ;  /* 0x0000000d000d7213 */ /* 0x000fc40000000000 */
[----:B------:R-:W-:Y:S01]  /*19730*/  IABS R4, R4 ;  /* 0x0000000400047213 */ /* 0x000fe20000000000 */
[----:B------:R-:W-:Y:S01]  /*19740*/  IMAD.IADD R18, R230, 0x1, -R5 ;  /* 0x00000001e6127824 */ /* 0x000fe200078e0a05 */
[----:B------:R-:W-:-:S03]  /*19750*/  ISETP.GE.OR P6, PT, R9, R228, !P6 ;  /* 0x000000e40900720c */ /* 0x000fc600077c6670 */
[----:B------:R-:W5:Y:S01]  /*19760*/  MUFU.TANH R21, R162 ;  /* 0x000000a200157308 */ /* 0x000f620000002400 */
[----:B------:R-:W-:Y:S01]  /*19770*/  ISETP.GE.OR P1, PT, R9, R225, !P1 ;  /* 0x000000e10900720c */ /* 0x000fe20004f26670 */
[----:B------:R-:W-:Y:S01]  /*19780*/  IMAD.IADD R9, R227, 0x1, -R9 ;  /* 0x00000001e3097824 */ /* 0x000fe200078e0a09 */
[----:B------:R-:W-:Y:S02]  /*19790*/  IABS R19, R19 ;  /* 0x0000001300137213 */ /* 0x000fe40000000000 */
[----:B------:R-:W-:Y:S02]  /*197a0*/  I2FP.F32.S32 R20, R13 ;  /* 0x0000000d00147245 */ /* 0x000fe40000201400 */
[----:B------:R-:W-:Y:S02]  /*197b0*/  I2FP.F32.S32 R4, R4 ;  /* 0x0000000400047245 */ /* 0x000fe40000201400 */
[----:B------:R-:W-:Y:S01]  /*197c0*/  I2FP.F32.S32 R22, R19 ;  /* 0x0000001300167245 */ /* 0x000fe20000201400 */
[C---:B-1----:R-:W-:Y:S01]  /*197d0*/  FFMA.FTZ R11, -R224.reuse, R20, R11 ;  /* 0x00000014e00b7223 */ /* 0x042fe2000001010b */
[----:B------:R-:W-:Y:S01]  /*197e0*/  IABS R9, R9 ;  /* 0x0000000900097213 */ /* 0x000fe20000000000 */
[----:B--2---:R-:W-:Y:S01]  /*197f0*/  FFMA.FTZ R4, -R224, R4, R15 ;  /* 0x00000004e0047223 */ /* 0x004fe2000001010f */
[----:B------:R-:W-:-:S02]  /*19800*/  IABS R18, R18 ;  /* 0x0000001200127213 */ /* 0x000fc40000000000 */
[----:B------:R-:W-:Y:S02]  /*19810*/  FSEL R6, R6, -INF , !P2 ;  /* 0xff80000006067808 */ /* 0x000fe40005000000 */
[----:B------:R-:W-:Y:S01]  /*19820*/  ISETP.GE.AND P2, PT, R7, R229, PT ;  /* 0x000000e50700720c */ /* 0x000fe20003f46270 */
[----:B---3--:R-:W-:Y:S01]  /*19830*/  FFMA.FTZ R22, -R224, R22, R161 ;  /* 0x00000016e0167223 */ /* 0x008fe200000101a1 */
[----:B------:R-:W-:Y:S02]  /*19840*/  I2FP.F32.S32 R18, R18 ;  /* 0x0000001200127245 */ /* 0x000fe40000201400 */
[----:B------:R-:W-:Y:S01]  /*19850*/  I2FP.F32.S32 R24, R9 ;  /* 0x0000000900187245 */ /* 0x000fe20000201400 */
[----:B------:R-:W-:Y:S01]  /*19860*/  FMUL.FTZ R163, R163, R0 ;  /* 0x00000000a3a37220 */ /* 0x000fe20000410000 */
[----:B------:R-:W-:Y:S02]  /*19870*/  ISETP.GE.OR P2, PT, R7, R228, !P2 ;  /* 0x000000e40700720c */ /* 0x000fe40005746670 */
[----:B------:R-:W-:-:S02]  /*19880*/  FSEL R242, R11, -INF , !P6 ;  /* 0xff8000000bf27808 */ /* 0x000fc40007000000 */
[----:B------:R-:W-:Y:S02]  /*19890*/  FSEL R4, R4, -INF , !P5 ;  /* 0xff80000004047808 */ /* 0x000fe40006800000 */
[----:B------:R-:W-:Y:S01]  /*198a0*/  ISETP.GE.AND P6, PT, R5, R229, PT ;  /* 0x000000e50500720c */ /* 0x000fe20003fc6270 */
[----:B------:R-:W-:Y:S01]  /*198b0*/  FMUL.FTZ R158, R158, R0 ;  /* 0x000000009e9e7220 */ /* 0x000fe20000410000 */
[----:B------:R-:W-:Y:S01]  /*198c0*/  ISETP.GE.AND P5, PT, R7, R226, PT ;  /* 0x000000e20700720c */ /* 0x000fe20003fa6270 */
[C---:B----4-:R-:W-:Y:S01]  /*198d0*/  FFMA.FTZ R17, -R224.reuse, R18, R17 ;  /* 0x00000012e0117223 */ /* 0x050fe20000010111 */
[----:B-----5:R-:W-:Y:S01]  /*198e0*/  FFMA.FTZ R21, -R224, R24, R21 ;  /* 0x00000018e0157223 */ /* 0x020fe20000010115 */
[----:B------:R-:W-:Y:S01]  /*198f0*/  FSEL R176, R22, -INF , !P2 ;  /* 0xff80000016b07808 */ /* 0x000fe20005000000 */
[----:B------:R-:W-:Y:S01]  /*19900*/  VIADD R9, R133, 0x19 ;  /* 0x0000001985097836 */ /* 0x000fe20000000000 */
[----:B------:R-:W-:Y:S01]  /*19910*/  ISETP.GE.AND P2, PT, R5, R226, PT ;  /* 0x000000e20500720c */ /* 0x000fe20003f46270 */
[----:B------:R-:W-:Y:S01]  /*19920*/  IMAD.IADD R11, R227, 0x1, -R7 ;  /* 0x00000001e30b7824 */ /* 0x000fe200078e0a07 */
[----:B------:R-:W-:Y:S01]  /*19930*/  ISETP.GE.OR P6, PT, R5, R228, !P6 ;  /* 0x000000e40500720c */ /* 0x000fe200077c6670 */
[----:B------:R-:W1:Y:S01]  /*19940*/  MUFU.TANH R163, R163 ;  /* 0x000000a300a37308 */ /* 0x000e620000002400 */
[----:B------:R-:W-:-:S02]  /*19950*/  ISETP.GE.OR P5, PT, R7, R225, !P5 ;  /* 0x000000e10700720c */ /* 0x000fc40006fa6670 */
[----:B------:R-:W-:Y:S01]  /*19960*/  ISETP.GE.OR P2, PT, R5, R225, !P2 ;  /* 0x000000e10500720c */ /* 0x000fe20005746670 */
[----:B------:R-:W-:Y:S01]  /*19970*/  IMAD.IADD R5, R227, 0x1, -R5 ;  /* 0x00000001e3057824 */ /* 0x000fe200078e0a05 */
[----:B------:R-:W-:-:S03]  /*19980*/  FSEL R136, R17, -INF , !P6 ;  /* 0xff80000011887808 */ /* 0x000fc60007000000 */
[----:B------:R-:W2:Y:S01]  /*19990*/  MUFU.TANH R7, R158 ;  /* 0x0000009e00077308 */ /* 0x000ea20000002400 */
[----:B------:R-:W-:Y:S02]  /*199a0*/  FSEL R178, R21, -INF , !P1 ;  /* 0xff80000015b27808 */ /* 0x000fe40004800000 */
[C---:B------:R-:W-:Y:S02]  /*199b0*/  ISETP.GE.AND P6, PT, R9.reuse, R229, PT ;  /* 0x000000e50900720c */ /* 0x040fe40003fc6270 */
[C---:B------:R-:W-:Y:S01]  /*199c0*/  ISETP.GE.AND P1, PT, R9.reuse, R226, PT ;  /* 0x000000e20900720c */ /* 0x040fe20003f26270 */
[--C-:B------:R-:W-:Y:S01]  /*199d0*/  IMAD.IADD R20, R230, 0x1, -R9.reuse ;  /* 0x00000001e6147824 */ /* 0x100fe200078e0a09 */
[----:B------:R-:W-:Y:S01]  /*199e0*/  ISETP.GE.OR P6, PT, R9, R228, !P6 ;  /* 0x000000e40900720c */ /* 0x000fe200077c6670 */
[----:B------:R-:W-:Y:S01]  /*199f0*/  IMAD.IADD R13, R227, 0x1, -R9 ;  /* 0x00000001e30d7824 */ /* 0x000fe200078e0a09 */
[----:B------:R-:W-:Y:S01]  /*19a00*/  ISETP.GE.OR P1, PT, R9, R225, !P1 ;  /* 0x000000e10900720c */ /* 0x000fe20004f26670 */
[-C--:B------:R-:W-:Y:S01]  /*19a10*/  FMUL.FTZ R157, R157, R0.reuse ;  /* 0x000000009d9d7220 */ /* 0x080fe20000410000 */
[----:B------:R-:W-:Y:S01]  /*19a20*/  FMUL.FTZ R159, R159, R0 ;  /* 0x000000009f9f7220 */ /* 0x000fe20000410000 */
[----:B------:R-:W-:-:S02]  /*19a30*/  IABS R9, R11 ;  /* 0x0000000b00097213 */ /* 0x000fc40000000000 */
[----:B------:R-:W-:Y:S02]  /*19a40*/  IABS R18, R5 ;  /* 0x0000000500127213 */ /* 0x000fe40000000000 */
[----:B------:R-:W-:Y:S02]  /*19a50*/  I2FP.F32.S32 R9, R9 ;  /* 0x0000000900097245 */ /* 0x000fe40000201400 */
[----:B------:R-:W-:Y:S01]  /*19a60*/  I2FP.F32.S32 R18, R18 ;  /* 0x0000001200127245 */ /* 0x000fe20000201400 */
[----:B------:R-:W3:Y:S02]  /*19a70*/  MUFU.TANH R157, R157 ;  /* 0x0000009d009d7308 */ /* 0x000ee40000002400 */
[C---:B-1----:R-:W-:Y:S02]  /*19a80*/  FFMA.FTZ R163, -R224.reuse, R9, R163 ;  /* 0x00000009e0a37223 */ /* 0x042fe400000101a3 */
[----:B--2---:R-:W-:-:S04]  /*19a90*/  FFMA.FTZ R7, -R224, R18, R7 ;  /* 0x00000012e0077223 */ /* 0x004fc80000010107 */
[----:B------:R-:W1:Y:S01]  /*19aa0*/  MUFU.TANH R159, R159 ;  /* 0x0000009f009f7308 */ /* 0x000e620000002400 */
[----:B------:R-:W-:Y:S02]  /*19ab0*/  VIADD R18, R133, 0x20 ;  /* 0x0000002085127836 */ /* 0x000fe40000000000 */
[-C--:B------:R-:W-:Y:S01]  /*19ac0*/  FMUL.FTZ R152, R152, R0.reuse ;  /* 0x0000000098987220 */ /* 0x080fe20000410000 */
[----:B------:R-:W-:Y:S01]  /*19ad0*/  FMUL.FTZ R154, R154, R0 ;  /* 0x000000009a9a7220 */ /* 0x000fe20000410000 */
[----:B------:R-:W-:Y:S02]  /*19ae0*/  IABS R20, R20 ;  /* 0x0000001400147213 */ /* 0x000fe40000000000 */
[----:B------:R-:W-:Y:S02]  /*19af0*/  IABS R5, R13 ;  /* 0x0000000d00057213 */ /* 0x000fe40000000000 */
[----:B------:R-:W-:Y:S02]  /*19b00*/  FSEL R240, R163, -INF , !P5 ;  /* 0xff800000a3f07808 */ /* 0x000fe40006800000 */
[----:B------:R-:W-:-:S02]  /*19b10*/  FSEL R238, R7, -INF , !P2 ;  /* 0xff80000007ee7808 */ /* 0x000fc40005000000 */
[C---:B------:R-:W-:Y:S02]  /*19b20*/  ISETP.GE.AND P5, PT, R18.reuse, R229, PT ;  /* 0x000000e51200720c */ /* 0x040fe40003fa6270 */
[----:B------:R-:W-:Y:S01]  /*19b30*/  ISETP.GE.AND P2, PT, R18, R226, PT ;  /* 0x000000e21200720c */ /* 0x000fe20003f46270 */
[----:B------:R-:W2:Y:S01]  /*19b40*/  MUFU.TANH R9, R152 ;  /* 0x0000009800097308 */ /* 0x000ea20000002400 */
[----:B------:R-:W-:Y:S01]  /*19b50*/  I2FP.F32.S32 R20, R20 ;  /* 0x0000001400147245 */ /* 0x000fe20000201400 */
[----:B------:R-:W-:Y:S01]  /*19b60*/  IMAD.IADD R15, R230, 0x1, -R18 ;  /* 0x00000001e60f7824 */ /* 0x000fe200078e0a12 */
[----:B------:R-:W-:Y:S02]  /*19b70*/  I2FP.F32.S32 R22, R5 ;  /* 0x0000000500167245 */ /* 0x000fe40000201400 */
[----:B------:R-:W-:-:S03]  /*19b80*/  ISETP.GE.OR P5, PT, R18, R228, !P5 ;  /* 0x000000e41200720c */ /* 0x000fc60006fa6670 */
[----:B------:R-:W4:Y:S01]  /*19b90*/  MUFU.TANH R11, R154 ;  /* 0x0000009a000b7308 */ /* 0x000f220000002400 */
[----:B------:R-:W-:Y:S01]  /*19ba0*/  ISETP.GE.OR P2, PT, R18, R225, !P2 ;  /* 0x000000e11200720c */ /* 0x000fe20005746670 */
[----:B------:R-:W-:Y:S02]  /*19bb0*/  IMAD.IADD R18, R227, 0x1, -R18 ;  /* 0x00000001e3127824 */ /* 0x000fe400078e0a12 */
[C---:B---3--:R-:W-:Y:S01]  /*19bc0*/  FFMA.FTZ R20, -R224.reuse, R20, R157 ;  /* 0x00000014e0147223 */ /* 0x048fe2000001019d */
[----:B-1----:R-:W-:Y:S01]  /*19bd0*/  FFMA.FTZ R159, -R224, R22, R159 ;  /* 0x00000016e09f7223 */ /* 0x002fe2000001019f */
[----:B------:R-:W-:Y:S02]  /*19be0*/  VIADD R13, R133, 0x21 ;  /* 0x00000021850d7836 */ /* 0x000fe40000000000 */
[-C--:B------:R-:W-:Y:S01]  /*19bf0*/  FMUL.FTZ R153, R153, R0.reuse ;  /* 0x0000000099997220 */ /* 0x080fe20000410000 */
[----:B------:R-:W-:Y:S01]  /*19c00*/  FMUL.FTZ R155, R155, R0 ;  /* 0x000000009b9b7220 */ /* 0x000fe20000410000 */
[----:B------:R-:W-:-:S02]  /*19c10*/  IABS R15, R15 ;  /* 0x0000000f000f7213 */ /* 0x000fc40000000000 */
[----:B------:R-:W-:Y:S02]  /*19c20*/  IABS R18, R18 ;  /* 0x0000001200127213 */ /* 0x000fe40000000000 */
[----:B------:R-:W-:Y:S02]  /*19c30*/  FSEL R138, R20, -INF , !P6 ;  /* 0xff800000148a7808 */ /* 0x000fe40007000000 */
[----:B------:R-:W-:Y:S02]  /*19c40*/  FSEL R232, R159, -INF , !P1 ;  /* 0xff8000009fe87808 */ /* 0x000fe40004800000 */
[C---:B------:R-:W-:Y:S02]  /*19c50*/  ISETP.GE.AND P6, PT, R13.reuse, R229, PT ;  /* 0x000000e50d00720c */ /* 0x040fe40003fc6270 */
[----:B------:R-:W-:Y:S02]  /*19c60*/  ISETP.GE.AND P1, PT, R13, R226, PT ;  /* 0x000000e20d00720c */ /* 0x000fe40003f26270 */
[----:B------:R-:W-:-:S02]  /*19c70*/  I2FP.F32.S32 R15, R15 ;  /* 0x0000000f000f7245 */ /* 0x000fc40000201400 */
[----:B------:R-:W-:Y:S01]  /*19c80*/  I2FP.F32.S32 R18, R18 ;  /* 0x0000001200127245 */ /* 0x000fe20000201400 */
[----:B------:R-:W1:Y:S01]  /*19c90*/  MUFU.TANH R153, R153 ;  /* 0x0000009900997308 */ /* 0x000e620000002400 */
[----:B------:R-:W-:Y:S01]  /*19ca0*/  IMAD.IADD R20, R230, 0x1, -R13 ;  /* 0x00000001e6147824 */ /* 0x000fe200078e0a0d */
[C---:B------:R-:W-:Y:S01]  /*19cb0*/  ISETP.GE.OR P6, PT, R13.reuse, R228, !P6 ;  /* 0x000000e40d00720c */ /* 0x040fe200077c6670 */
[----:B--2---:R-:W-:Y:S01]  /*19cc0*/  FFMA.FTZ R15, -R224, R15, R9 ;  /* 0x0000000fe00f7223 */ /* 0x004fe20000010109 */
[----:B------:R-:W-:Y:S01]  /*19cd0*/  ISETP.GE.OR P1, PT, R13, R225, !P1 ;  /* 0x000000e10d00720c */ /* 0x000fe20004f26670 */
[----:B------:R-:W-:-:S03]  /*19ce0*/  IMAD.IADD R13, R227, 0x1, -R13 ;  /* 0x00000001e30d7824 */ /* 0x000fc600078e0a0d */
[----:B------:R-:W2:Y:S01]  /*19cf0*/  MUFU.TANH R155, R155 ;  /* 0x0000009b009b7308 */ /* 0x000ea20000002400 */
[----:B----4-:R-:W-:Y:S01]  /*19d00*/  FFMA.FTZ R11, -R224, R18, R11 ;  /* 0x00000012e00b7223 */ /* 0x010fe2000001010b */
[----:B------:R-:W-:Y:S02]  /*19d10*/  VIADD R18, R133, 0x28 ;  /* 0x0000002885127836 */ /* 0x000fe40000000000 */
[-C--:B------:R-:W-:Y:S01]  /*19d20*/  FMUL.FTZ R148, R148, R0.reuse ;  /* 0x0000000094947220 */ /* 0x080fe20000410000 */
[-C--:B------:R-:W-:Y:S01]  /*19d30*/  FMUL.FTZ R150, R150, R0.reuse ;  /* 0x0000000096967220 */ /* 0x080fe20000410000 */
[----:B------:R-:W-:Y:S01]  /*19d40*/  FMUL.FTZ R5, R146, R0 ;  /* 0x0000000092057220 */ /* 0x000fe20000410000 */
[----:B------:R-:W-:Y:S02]  /*19d50*/  IABS R20, R20 ;  /* 0x0000001400147213 */ /* 0x000fe40000000000 */
[----:B------:R-:W-:Y:S02]  /*19d60*/  IABS R13, R13 ;  /* 0x0000000d000d7213 */ /* 0x000fe40000000000 */
[----:B------:R-:W-:-:S02]  /*19d70*/  FSEL R236, R15, -INF , !P5 ;  /* 0xff8000000fec7808 */ /* 0x000fc40006800000 */
[----:B------:R-:W-:Y:S02]  /*19d80*/  FSEL R146, R11, -INF , !P2 ;  /* 0xff8000000b927808 */ /* 0x000fe40005000000 */
[C---:B------:R-:W-:Y:S02]  /*19d90*/  ISETP.GE.AND P5, PT, R18.reuse, R229, PT ;  /* 0x000000e51200720c */ /* 0x040fe40003fa6270 */
[----:B------:R-:W-:Y:S01]  /*19da0*/  ISETP.GE.AND P2, PT, R18, R226, PT ;  /* 0x000000e21200720c */ /* 0x000fe20003f46270 */
[----:B------:R-:W-:Y:S01]  /*19db0*/  FMUL.FTZ R7, R144, R0 ;  /* 0x0000000090077220 */ /* 0x000fe20000410000 */
[----:B------:R-:W3:Y:S01]  /*19dc0*/  MUFU.TANH R9, R148 ;  /* 0x0000009400097308 */ /* 0x000ee20000002400 */
[----:B------:R-:W-:Y:S01]  /*19dd0*/  I2FP.F32.S32 R20, R20 ;  /* 0x0000001400147245 */ /* 0x000fe20000201400 */
[----:B------:R-:W-:Y:S01]  /*19de0*/  IMAD.IADD R15, R230, 0x1, -R18 ;  /* 0x00000001e60f7824 */ /* 0x000fe200078e0a12 */
[----:B------:R-:W-:Y:S02]  /*19df0*/  I2FP.F32.S32 R144, R13 ;  /* 0x0000000d00907245 */ /* 0x000fe40000201400 */
[----:B------:R-:W-:-:S03]  /*19e00*/  ISETP.GE.OR P5, PT, R18, R228, !P5 ;  /* 0x000000e41200720c */ /* 0x000fc60006fa6670 */
[----:B------:R-:W4:Y:S01]  /*19e10*/  MUFU.TANH R11, R150 ;  /* 0x00000096000b7308 */ /* 0x000f220000002400 */
[----:B------:R-:W-:Y:S01]  /*19e20*/  ISETP.GE.OR P2, PT, R18, R225, !P2 ;  /* 0x000000e11200720c */ /* 0x000fe20005746670 */
[----:B------:R-:W-:Y:S02]  /*19e30*/  IMAD.IADD R18, R227, 0x1, -R18 ;  /* 0x00000001e3127824 */ /* 0x000fe400078e0a12 */
[C---:B-1----:R-:W-:Y:S01]  /*19e40*/  FFMA.FTZ R20, -R224.reuse, R20, R153 ;  /* 0x00000014e0147223 */ /* 0x042fe20000010199 */
[----:B--2---:R-:W-:Y:S01]  /*19e50*/  FFMA.FTZ R144, -R224, R144, R155 ;  /* 0x00000090e0907223 */ /* 0x004fe2000001019b */
[----:B------:R-:W-:Y:S02]  /*19e60*/  VIADD R13, R133, 0x29 ;  /* 0x00000029850d7836 */ /* 0x000fe40000000000 */
[----:B------:R-:W-:Y:S01]  /*19e70*/  FMUL.FTZ R149, R149, R0 ;  /* 0x0000000095957220 */ /* 0x000fe20000410000 */
[----:B------:R-:W-:Y:S02]  /*19e80*/  IABS R15, R15 ;  /* 0x0000000f000f7213 */ /* 0x000fe40000000000 */
[----:B------:R-:W-:Y:S01]  /*19e90*/  IABS R18, R18 ;  /* 0x0000001200127213 */ /* 0x000fe20000000000 */
[----:B------:R-:W-:Y:S01]  /*19ea0*/  FMUL.FTZ R151, R151, R0 ;  /* 0x0000000097977220 */ /* 0x000fe20000410000 */
[----:B------:R-:W-:-:S02]  /*19eb0*/  FSEL R234, R20, -INF , !P6 ;  /* 0xff80000014ea7808 */ /* 0x000fc40007000000 */
[----:B------:R-:W-:Y:S02]  /*19ec0*/  FSEL R144, R144, -INF , !P1 ;  /* 0xff80000090907808 */ /* 0x000fe40004800000 */
[C---:B------:R-:W-:Y:S02]  /*19ed0*/  ISETP.GE.AND P6, PT, R13.reuse, R229, PT ;  /* 0x000000e50d00720c */ /* 0x040fe40003fc6270 */
[C---:B------:R-:W-:Y:S02]  /*19ee0*/  ISETP.GE.AND P1, PT, R13.reuse, R226, PT ;  /* 0x000000e20d00720c */ /* 0x040fe40003f26270 */
[----:B------:R-:W-:Y:S02]  /*19ef0*/  I2FP.F32.S32 R15, R15 ;  /* 0x0000000f000f7245 */ /* 0x000fe40000201400 */
[----:B------:R-:W-:Y:S01]  /*19f00*/  I2FP.F32.S32 R18, R18 ;  /* 0x0000001200127245 */ /* 0x000fe20000201400 */
[----:B------:R-:W1:Y:S01]  /*19f10*/  MUFU.TANH R149, R149 ;  /* 0x0000009500957308 */ /* 0x000e620000002400 */
[----:B------:R-:W-:Y:S01]  /*19f20*/  IMAD.IADD R20, R230, 0x1, -R13 ;  /* 0x00000001e6147824 */ /* 0x000fe200078e0a0d */
[C---:B------:R-:W-:Y:S01]  /*19f30*/  ISETP.GE.OR P6, PT, R13.reuse, R228, !P6 ;  /* 0x000000e40d00720c */ /* 0x040fe200077c6670 */
[----:B---3--:R-:W-:Y:S01]  /*19f40*/  FFMA.FTZ R9, -R224, R15, R9 ;  /* 0x0000000fe0097223 */ /* 0x008fe20000010109 */
[----:B------:R-:W-:Y:S01]  /*19f50*/  ISETP.GE.OR P1, PT, R13, R225, !P1 ;  /* 0x000000e10d00720c */ /* 0x000fe20004f26670 */
[----:B------:R-:W-:-:S03]  /*19f60*/  IMAD.IADD R13, R227, 0x1, -R13 ;  /* 0x00000001e30d7824 */ /* 0x000fc600078e0a0d */
[----:B------:R-:W2:Y:S01]  /*19f70*/  MUFU.TANH R22, R151 ;  /* 0x0000009700167308 */ /* 0x000ea20000002400 */
[----:B----4-:R-:W-:Y:S01]  /*19f80*/  FFMA.FTZ R11, -R224, R18, R11 ;  /* 0x00000012e00b7223 */ /* 0x010fe2000001010b */
[----:B------:R-:W-:Y:S01]  /*19f90*/  VIADD R17, R133, 0x30 ;  /* 0x0000003085117836 */ /* 0x000fe20000000000 */
[----:B------:R-:W-:Y:S02]  /*19fa0*/  IABS R20, R20 ;  /* 0x0000001400147213 */ /* 0x000fe40000000000 */
[----:B------:R-:W-:Y:S02]  /*19fb0*/  IABS R13, R13 ;  /* 0x0000000d000d7213 */ /* 0x000fe40000000000 */
[----:B------:R-:W-:Y:S01]  /*19fc0*/  FSEL R150, R9, -INF , !P5 ;  /* 0xff80000009967808 */ /* 0x000fe20006800000 */
[----:B------:R-:W-:Y:S01]  /*19fd0*/  IMAD.IADD R9, R230, 0x1, -R17 ;  /* 0x00000001e6097824 */ /* 0x000fe200078e0a11 */
[----:B------:R-:W-:Y:S02]  /*19fe0*/  FSEL R142, R11, -INF , !P2 ;  /* 0xff8000000b8e7808 */ /* 0x000fe40005000000 */
[----:B------:R-:W-:-:S02]  /*19ff0*/  ISETP.GE.AND P5, PT, R17, R229, PT ;  /* 0x000000e51100720c */ /* 0x000fc40003fa6270 */
[C---:B------:R-:W-:Y:S01]  /*1a000*/  ISETP.GE.AND P2, PT, R17.reuse, R226, PT ;  /* 0x000000e21100720c */ /* 0x040fe20003f46270 */
[----:B------:R-:W3:Y:S01]  /*1a010*/  MUFU.TANH R7, R7 ;  /* 0x0000000700077308 */ /* 0x000ee20000002400 */
[----:B------:R-:W-:Y:S02]  /*1a020*/  I2FP.F32.S32 R20, R20 ;  /* 0x0000001400147245 */ /* 0x000fe40000201400 */
[----:B------:R-:W-:Y:S02]  /*1a030*/  I2FP.F32.S32 R13, R13 ;  /* 0x0000000d000d7245 */ /* 0x000fe40000201400 */
[----:B------:R-:W-:-:S03]  /*1a040*/  ISETP.GE.OR P5, PT, R17, R228, !P5 ;  /* 0x000000e41100720c */ /* 0x000fc60006fa6670 */
[----:B------:R-:W4:Y:S01]  /*1a050*/  MUFU.TANH R5, R5 ;  /* 0x0000000500057308 */ /* 0x000f220000002400 */
[----:B------:R-:W-:Y:S01]  /*1a060*/  ISETP.GE.OR P2, PT, R17, R225, !P2 ;  /* 0x000000e11100720c */ /* 0x000fe20005746670 */
[----:B------:R-:W-:Y:S01]  /*1a070*/  IMAD.IADD R17, R227, 0x1, -R17 ;  /* 0x00000001e3117824 */ /* 0x000fe200078e0a11 */
[----:B------:R-:W-:Y:S01]  /*1a080*/  IABS R9, R9 ;  /* 0x0000000900097213 */ /* 0x000fe20000000000 */
[----:B------:R-:W-:Y:S01]  /*1a090*/  FMUL.FTZ R164, R164, R0 ;  /* 0x00000000a4a47220 */ /* 0x000fe20000410000 */
[C---:B-1----:R-:W-:Y:S01]  /*1a0a0*/  FFMA.FTZ R20, -R224.reuse, R20, R149 ;  /* 0x00000014e0147223 */ /* 0x042fe20000010195 */
[----:B--2---:R-:W-:Y:S01]  /*1a0b0*/  FFMA.FTZ R13, -R224, R13, R22 ;  /* 0x0000000de00d7223 */ /* 0x004fe20000010116 */
[-C--:B------:R-:W-:Y:S01]  /*1a0c0*/  FMUL.FTZ R145, R145, R0.reuse ;  /* 0x0000000091917220 */ /* 0x080fe20000410000 */
[-C--:B------:R-:W-:Y:S01]  /*1a0d0*/  FMUL.FTZ R147, R147, R0.reuse ;  /* 0x0000000093937220 */ /* 0x080fe20000410000 */
[-C--:B------:R-:W-:Y:S01]  /*1a0e0*/  FMUL.FTZ R165, R165, R0.reuse ;  /* 0x00000000a5a57220 */ /* 0x080fe20000410000 */
[-C--:B------:R-:W-:Y:S01]  /*1a0f0*/  FMUL.FTZ R166, R166, R0.reuse ;  /* 0x00000000a6a67220 */ /* 0x080fe20000410000 */
[----:B------:R-:W-:Y:S01]  /*1a100*/  FMUL.FTZ R167, R167, R0 ;  /* 0x00000000a7a77220 */ /* 0x000fe20000410000 */
[C---:B------:R-:W-:Y:S01]  /*1a110*/  VIADD R0, R133.reuse, 0x38 ;  /* 0x0000003885007836 */ /* 0x040fe20000000000 */
[----:B------:R-:W-:Y:S01]  /*1a120*/  IABS R17, R17 ;  /* 0x0000001100117213 */ /* 0x000fe20000000000 */
[----:B------:R-:W-:Y:S01]  /*1a130*/  VIADD R15, R133, 0x31 ;  /* 0x00000031850f7836 */ /* 0x000fe20000000000 */
[----:B------:R-:W-:-:S02]  /*1a140*/  I2FP.F32.S32 R18, R9 ;  /* 0x0000000900127245 */ /* 0x000fc40000201400 */
[----:B------:R-:W1:Y:S01]  /*1a150*/  MUFU.TANH R9, R164 ;  /* 0x000000a400097308 */ /* 0x000e620000002400 */
[----:B------:R-:W-:Y:S02]  /*1a160*/  FSEL R148, R20, -INF , !P6 ;  /* 0xff80000014947808 */ /* 0x000fe40007000000 */
[----:B------:R-:W-:Y:S01]  /*1a170*/  FSEL R140, R13, -INF , !P1 ;  /* 0xff8000000d8c7808 */ /* 0x000fe20004800000 */
[----:B------:R-:W-:Y:S01]  /*1a180*/  IMAD.IADD R13, R230, 0x1, -R0 ;  /* 0x00000001e60d7824 */ /* 0x000fe200078e0a00 */
[----:B------:R-:W-:Y:S02]  /*1a190*/  I2FP.F32.S32 R20, R17 ;  /* 0x0000001100147245 */ /* 0x000fe40000201400 */
[C---:B------:R-:W-:Y:S02]  /*1a1a0*/  ISETP.GE.AND P6, PT, R15.reuse, R229, PT ;  /* 0x000000e50f00720c */ /* 0x040fe40003fc6270 */
[C---:B------:R-:W-:Y:S01]  /*1a1b0*/  ISETP.GE.AND P1, PT, R15.reuse, R226, PT ;  /* 0x000000e20f00720c */ /* 0x040fe20003f26270 */
[----:B------:R-:W2:Y:S01]  /*1a1c0*/  MUFU.TANH R145, R145 ;  /* 0x0000009100917308 */ /* 0x000ea20000002400 */
[----:B------:R-:W-:Y:S01]  /*1a1d0*/  IABS R13, R13 ;  /* 0x0000000d000d7213 */ /* 0x000fe20000000000 */
[C---:B---3--:R-:W-:Y:S01]  /*1a1e0*/  FFMA.FTZ R7, -R224.reuse, R18, R7 ;  /* 0x00000012e0077223 */ /* 0x048fe20000010107 */
[----:B----4-:R-:W-:Y:S01]  /*1a1f0*/  FFMA.FTZ R5, -R224, R20, R5 ;  /* 0x00000014e0057223 */ /* 0x010fe20000010105 */
[----:B------:R-:W-:Y:S01]  /*1a200*/  IMAD.IADD R11, R230, 0x1, -R15 ;  /* 0x00000001e60b7824 */ /* 0x000fe200078e0a0f */
[----:B------:R-:W-:-:S03]  /*1a210*/  ISETP.GE.OR P6, PT, R15, R228, !P6 ;  /* 0x000000e40f00720c */ /* 0x000fc600077c6670 */
[----:B------:R-:W3:Y:S01]  /*1a220*/  MUFU.TANH R147, R147 ;  /* 0x0000009300937308 */ /* 0x000ee20000002400 */
[----:B------:R-:W-:Y:S01]  /*1a230*/  ISETP.GE.OR P1, PT, R15, R225, !P1 ;  /* 0x000000e10f00720c */ /* 0x000fe20004f26670 */
[----:B------:R-:W-:Y:S01]  /*1a240*/  IMAD.IADD R15, R227, 0x1, -R15 ;  /* 0x00000001e30f7824 */ /* 0x000fe200078e0a0f */
[----:B------:R-:W-:Y:S02]  /*1a250*/  I2FP.F32.S32 R13, R13 ;  /* 0x0000000d000d7245 */ /* 0x000fe40000201400 */
[----:B------:R-:W-:Y:S02]  /*1a260*/  FSEL R174, R7, -INF , !P5 ;  /* 0xff80000007ae7808 */ /* 0x000fe40006800000 */
[----:B------:R-:W-:Y:S01]  /*1a270*/  FSEL R168, R5, -INF , !P2 ;  /* 0xff80000005a87808 */ /* 0x000fe20005000000 */
[----:B------:R-:W-:Y:S01]  /*1a280*/  VIADD R133, R133, 0x39 ;  /* 0x0000003985857836 */ /* 0x000fe20000000000 */
[----:B------:R-:W-:Y:S02]  /*1a290*/  IABS R11, R11 ;  /* 0x0000000b000b7213 */ /* 0x000fe40000000000 */
[----:B------:R-:W-:-:S02]  /*1a2a0*/  ISETP.GE.AND P5, PT, R0, R229, PT ;  /* 0x000000e50000720c */ /* 0x000fc40003fa6270 */
[----:B------:R-:W-:Y:S01]  /*1a2b0*/  ISETP.GE.AND P2, PT, R0, R226, PT ;  /* 0x000000e20000720c */ /* 0x000fe20003f46270 */
[----:B------:R-:W-:Y:S01]  /*1a2c0*/  MUFU.TANH R165, R165 ;  /* 0x000000a500a57308 */ /* 0x000fe20000002400 */
[----:B------:R-:W-:Y:S01]  /*1a2d0*/  IABS R15, R15 ;  /* 0x0000000f000f7213 */ /* 0x000fe20000000000 */
[----:B-1----:R-:W-:Y:S01]  /*1a2e0*/  FFMA.FTZ R9, -R224, R13, R9 ;  /* 0x0000000de0097223 */ /* 0x002fe20000010109 */
[----:B------:R-:W-:Y:S01]  /*1a2f0*/  I2FP.F32.S32 R22, R11 ;  /* 0x0000000b00167245 */ /* 0x000fe20000201400 */
[----:B------:R-:W-:Y:S01]  /*1a300*/  IMAD.IADD R7, R227, 0x1, -R0 ;  /* 0x00000001e3077824 */ /* 0x000fe200078e0a00 */
[----:B------:R-:W-:-:S03]  /*1a310*/  ISETP.GE.OR P5, PT, R0, R228, !P5 ;  /* 0x000000e40000720c */ /* 0x000fc60006fa6670 */
[----:B------:R1:W4:Y:S01]  /*1a320*/  MUFU.TANH R5, R166 ;  /* 0x000000a600057308 */ /* 0x0003220000002400 */
[----:B------:R-:W-:Y:S01]  /*1a330*/  ISETP.GE.OR P2, PT, R0, R225, !P2 ;  /* 0x000000e10000720c */ /* 0x000fe20005746670 */
[--C-:B------:R-:W-:Y:S01]  /*1a340*/  IMAD.IADD R11, R230, 0x1, -R133.reuse ;  /* 0x00000001e60b7824 */ /* 0x100fe200078e0a85 */
[----:B------:R-:W-:Y:S01]  /*1a350*/  I2FP.F32.S32 R24, R15 ;  /* 0x0000000f00187245 */ /* 0x000fe20000201400 */
[----:B------:R-:W-:-:S04]  /*1a360*/  IMAD.IADD R0, R227, 0x1, -R133 ;  /* 0x00000001e3007824 */ /* 0x000fc800078e0a85 */
[----:B------:R-:W5:Y:S01]  /*1a370*/  MUFU.TANH R167, R167 ;  /* 0x000000a700a77308 */ /* 0x000f620000002400 */
[----:B------:R-:W-:Y:S01]  /*1a380*/  FSEL R170, R9, -INF , !P5 ;  /* 0xff80000009aa7808 */ /* 0x000fe20006800000 */
[----:B--2---:R-:W-:Y:S01]  /*1a390*/  FFMA.FTZ R22, -R224, R22, R145 ;  /* 0x00000016e0167223 */ /* 0x004fe20000010191 */
[----:B------:R-:W-:Y:S01]  /*1a3a0*/  ISETP.GT.AND P5, PT, R222, R211, PT ;  /* 0x000000d3de00720c */ /* 0x000fe20003fa4270 */
[----:B---3--:R-:W-:Y:S01]  /*1a3b0*/  FFMA.FTZ R24, -R224, R24, R147 ;  /* 0x00000018e0187223 */ /* 0x008fe20000010193 */
[----:B------:R-:W-:Y:S02]  /*1a3c0*/  IABS R7, R7 ;  /* 0x0000000700077213 */ /* 0x000fe40000000000 */
[----:B------:R-:W-:Y:S02]  /*1a3d0*/  IABS R11, R11 ;  /* 0x0000000b000b7213 */ /* 0x000fe40000000000 */
[----:B------:R-:W-:Y:S02]  /*1a3e0*/  IABS R0, R0 ;  /* 0x0000000000007213 */ /* 0x000fe40000000000 */
[----:B------:R-:W-:-:S02]  /*1a3f0*/  I2FP.F32.S32 R7, R7 ;  /* 0x0000000700077245 */ /* 0x000fc40000201400 */
[----:B------:R-:W-:Y:S02]  /*1a400*/  I2FP.F32.S32 R18, R11 ;  /* 0x0000000b00127245 */ /* 0x000fe40000201400 */
[----:B------:R-:W-:Y:S02]  /*1a410*/  I2FP.F32.S32 R0, R0 ;  /* 0x0000000000007245 */ /* 0x000fe40000201400 */
[----:B------:R-:W-:Y:S02]  /*1a420*/  FSEL R172, R22, -INF , !P6 ;  /* 0xff80000016ac7808 */ /* 0x000fe40007000000 */
[----:B-1----:R-:W-:Y:S02]  /*1a430*/  FSEL R166, R24, -INF , !P1 ;  /* 0xff80000018a67808 */ /* 0x002fe40004800000 */
[C---:B------:R-:W-:Y:S02]  /*1a440*/  ISETP.GE.AND P6, PT, R133.reuse, R229, PT ;  /* 0x000000e58500720c */ /* 0x040fe40003fc6270 */
[C---:B------:R-:W-:Y:S01]  /*1a450*/  ISETP.GE.AND P1, PT, R133.reuse, R226, PT ;  /* 0x000000e28500720c */ /* 0x040fe20003f26270 */
[C---:B----4-:R-:W-:Y:S01]  /*1a460*/  FFMA.FTZ R5, -R224.reuse, R7, R5 ;  /* 0x00000007e0057223 */ /* 0x050fe20000010105 */
[C---:B------:R-:W-:Y:S01]  /*1a470*/  FFMA.FTZ R18, -R224.reuse, R18, R165 ;  /* 0x00000012e0127223 */ /* 0x040fe200000101a5 */
[----:B-----5:R-:W-:Y:S01]  /*1a480*/  FFMA.FTZ R0, -R224, R0, R167 ;  /* 0x00000000e0007223 */ /* 0x020fe200000101a7 */
        /* <DEDUP_REMOVED lines=80> */
.L_x_7849:
[----:B------:R-:W-:Y:S02]  /*1a990*/  R2UR UR4, R180 ;  /* 0x00000000b40472ca */ /* 0x000fe400000e0000 */
[----:B------:R-:W-:-:S13]  /*1a9a0*/  R2UR UR5, R181 ;  /* 0x00000000b50572ca */ /* 0x000fda00000e0000 */
[----:B------:R-:W2:Y:S02]  /*1a9b0*/  LD.E R20, desc[UR4][R182.64+0x38] ;  /* 0x00003804b6147980 */ /* 0x000ea4000c101900 */
[----:B--2---:R-:W-:-:S05]  /*1a9c0*/  IMAD.U32 R20, R20, -0x40, RZ ;  /* 0xffffffc014147824 */ /* 0x004fca00078e00ff */
[----:B------:R-:W-:Y:S02]  /*1a9d0*/  SHF.R.S32.HI R9, RZ, 0x1f, R20 ;  /* 0x0000001fff097819 */ /* 0x000fe40000011414 */
.L_x_7850:
[----:B------:R-:W-:Y:S05]  /*1a9e0*/  BSYNC B0 ;  /* 0x0000000000007941 */ /* 0x000fea0003800000 */
.L_x_7848:
        /* <DEDUP_REMOVED lines=123> */
.L_x_7847:
[----:B------:R-:W-:Y:S05]  /*1b1a0*/  BSYNC B1 ;  /* 0x0000000000017941 */ /* 0x000fea0003800000 */
.L_x_7846:
        /* <DEDUP_REMOVED lines=412> */
.L_x_7842:
[----:B------:R-:W-:Y:S05]  /*1cb70*/  @!P5 BRA `(.L_x_7851) ;  /* 0x00000050002cd947 */ /* 0x000fea0003800000 */
[----:B------:R-:W-:Y:S02]  /*1cb80*/  MOV R2, R3 ;  /* 0x0000000300027202 */ /* 0x000fe40000000f00 */
[----:B------:R-:W-:-:S07]  /*1cb90*/  MOV R0, R132 ;  /* 0x0000008400007202 */ /* 0x000fce0000000f00 */
.L_x_7860:
        /* <DEDUP_REMOVED lines=82> */
.L_x_7853:
[----:B-1----:R-:W-:Y:S02]  /*1d0c0*/  R2UR UR4, R134 ;  /* 0x00000000860472ca */ /* 0x002fe400000e0000 */
[----:B------:R-:W-:Y:S11]  /*1d0d0*/  R2UR UR5, R135 ;  /* 0x00000000870572ca */ /* 0x000ff600000e0000 */
[----:B------:R-:W-:Y:S02]  /*1d0e0*/  @!UPT UIADD3 URZ, URZ, URZ, URZ ;  /* 0x0000003f3f3ff290 */ /* 0x000fe4000fffe03f */
[----:B--2---:R-:W2:Y:S02]  /*1d0f0*/  LD.E R10, desc[UR4][R132.64+0x40] ;  /* 0x00004004840a7980 */ /* 0x004ea4000c101900 */
[----:B--2---:R-:W-:Y:S05]  /*1d100*/  IMAD.U32 R10, R10, -0x40, RZ ;  /* 0xffffffc00a0a7824 */ /* 0x004fea00078e00ff */
[----:B------:R-:W-:Y:S02]  /*1d110*/  SHF.R.S32.HI R5, RZ, 0x1f, R10 ;  /* 0x0000001fff057819 */ /* 0x000fe4000001140a */
.L_x_7854:
[----:B------:R-:W-:Y:S05]  /*1d120*/  BSYNC B0 ;  /* 0x0000000000007941 */ /* 0x000fea0003800000 */
.L_x_7852:
        /* <DEDUP_REMOVED lines=309> */
[-C--:B------:R-:W-:Y:S09]  /*1e480*/  FMUL.FTZ R23, R26, R3.reuse ;  /* 0x000000031a177220 */ /* 0x080ff20000410000 */
[----:B------:R1:W1:Y:S10]  /*1e490*/  MUFU.TANH R181, R14 ;  /* 0x0000000e00b57308 */ /* 0x0002740000002400 */
[----:B------:R-:W1:Y:S01]  /*1e4a0*/  MUFU.TANH R15, R15 ;  /* 0x0000000f000f7308 */ /* 0x000e620000002400 */
[C---:B-----5:R-:W-:Y:S06]  /*1e4b0*/  HMMA.16816.F32.BF16 R28, R176.reuse, R8, R28 ;  /* 0x00000008b01c723c */ /* 0x060fec000004181c */
[----:B------:R-:W-:Y:S03]  /*1e4c0*/  HMMA.16816.F32.BF16 R32, R176, R10, R32 ;  /* 0x0000000ab020723c */ /* 0x000fe60000041820 */
[----:B------:R1:W1:Y:S02]  /*1e4d0*/  MUFU.TANH R183, R16 ;  /* 0x0000001000b77308 */ /* 0x0002640000002400 */
[-C--:B------:R-:W-:Y:S08]  /*1e4e0*/  FMUL.FTZ R9, R27, R3.reuse ;  /* 0x000000031b097220 */ /* 0x080ff00000410000 */
        /* <DEDUP_REMOVED lines=22> */
[----:B------:R1:W1:Y:S10]  /*1e650*/  MUFU.TANH R179, R31 ;  /* 0x0000001f00b37308 */ /* 0x0002740000002400 */
[----:B------:R1:W1:Y:S10]  /*1e660*/  MUFU.TANH R251, R32 ;  /* 0x0000002000fb7308 */ /* 0x0002740000002400 */
[----:B------:R1:W1:Y:S10]  /*1e670*/  MUFU.TANH R247, R33 ;  /* 0x0000002100f77308 */ /* 0x0002740000002400 */
        /* <DEDUP_REMOVED lines=79> */
.L_x_7858:
[----:B------:R-:W-:Y:S02]  /*1eb70*/  R2UR UR4, R134 ;  /* 0x00000000860472ca */ /* 0x000fe400000e0000 */
[----:B------:R-:W-:Y:S11]  /*1eb80*/  R2UR UR5, R135 ;  /* 0x00000000870572ca */ /* 0x000ff600000e0000 */
[----:B------:R-:W-:Y:S02]  /*1eb90*/  @!UPT UIADD3 URZ, URZ, URZ, URZ ;  /* 0x0000003f3f3ff290 */ /* 0x000fe4000fffe03f */
[----:B-1----:R-:W2:Y:S02]  /*1eba0*/  LD.E R32, desc[UR4][R132.64+0x38] ;  /* 0x0000380484207980 */ /* 0x002ea4000c101900 */
[----:B--2---:R-:W-:Y:S05]  /*1ebb0*/  IMAD.U32 R32, R32, -0x40, RZ ;  /* 0xffffffc020207824 */ /* 0x004fea00078e00ff */
[----:B------:R-:W-:Y:S02]  /*1ebc0*/  SHF.R.S32.HI R27, RZ, 0x1f, R32 ;  /* 0x0000001fff1b7819 */ /* 0x000fe40000011420 */
.L_x_7859:
[----:B------:R-:W-:Y:S05]  /*1ebd0*/  BSYNC B0 ;  /* 0x0000000000007941 */ /* 0x000fea0003800000 */
.L_x_7857:
        /* <DEDUP_REMOVED lines=62> */
[--C-:B------:R-:W-:Y:S02]  /*1efc0*/  @P3 LEA.HI.X R139, R27, R213, R6.reuse, 0x1, P1 ;  /* 0x000000d51b8b3211 */ /* 0x100fe400008f0c06 */
[----:B------:R-:W-:Y:S01]  /*1efd0*/  @P2 R2UR UR15, R135 ;  /* 0x00000000870f22ca */ /* 0x000fe200000e0000 */
[----:B------:R-:W-:Y:S01]  /*1efe0*/  @!PT LDS RZ, [RZ] ;  /* 0x00000000fffff984 */ /* 0x000fe20000000800 */
[----:B------:R-:W-:Y:S01]  /*1eff0*/  @!PT LDS RZ, [RZ] ;  /* 0x00000000fffff984 */ /* 0x000fe20000000800 */
[----:B------:R-:W-:Y:S01]  /*1f000*/  @!PT LDS RZ, [RZ] ;  /* 0x00000000fffff984 */ /* 0x000fe20000000800 */
[----:B------:R2:W-:Y:S01]  /*1f010*/  @P4 LDGSTS.E.BYPASS.LTC128B.128 [R219+0x7000], desc[UR4][R140.64] ;  /* 0x070000008cdb4fae */ /* 0x0005e2000b901d44 */
[-C--:B------:R-:W-:Y:S02]  /*1f020*/  @P2 LEA R26, P0, R27, R212.reuse, 0x1 ;  /* 0x000000d41b1a2211 */ /* 0x080fe400078008ff */
        /* <DEDUP_REMOVED lines=44> */
.L_x_7856:
[----:B------:R-:W-:Y:S05]  /*1f2f0*/  BSYNC B1 ;  /* 0x0000000000017941 */ /* 0x000fea0003800000 */
.L_x_7855:
[----:B------:R-:W-:Y:S01]  /*1f300*/  R2UR UR4, R134 ;  /* 0x00000000860472ca */ /* 0x000fe200000e0000 */
[----:B--2---:R-:W2:Y:S01]  /*1f310*/  S2R R27, SR_TID.X ;  /* 0x00000000001b7919 */ /* 0x004ea20000002100 */
[----:B------:R-:W-:Y:S11]  /*1f320*/  R2UR UR5, R135 ;  /* 0x00000000870572ca */ /* 0x000ff600000e0000 */
[----:B------:R-:W-:Y:S02]  /*1f330*/  @!UPT UIADD3 URZ, URZ, URZ, URZ ;  /* 0x0000003f3f3ff290 */ /* 0x000fe4000fffe03f */
[----:B------:R3:W4:Y:S01]  /*1f340*/  LD.E R133, desc[UR4][R132.64+0xdc] ;  /* 0x0000dc0484857980 */ /* 0x000722000c101900 */
[----:B--2---:R-:W-:Y:S05]  /*1f350*/  IMAD.SHL.U32 R27, R27, 0x2, RZ ;  /* 0x000000021b1b7824 */ /* 0x004fea00078e00ff */
[----:B------:R-:W-:Y:S05]  /*1f360*/  LOP3.LUT R27, R27, 0x6, RZ, 0xc0, !PT ;  /* 0x000000061b1b7812 */ /* 0x000fea00078ec0ff */
[----:B------:R-:W-:Y:S04]  /*1f370*/  IMAD R4, R222, 0x40, R27 ;  /* 0x00000040de047824 */ /* 0x000fe800078e021b */
[----:B------:R-:W-:Y:S01]  /*1f380*/  IMAD.IADD R6, R230, 0x1, -R4 ;  /* 0x00000001e6067824 */ /* 0x000fe200078e0a04 */
[C---:B------:R-:W-:Y:S01]  /*1f390*/  IADD3 R22, R227.reuse, -R4, RZ ;  /* 0x80000004e3167210 */ /* 0x040fe20007ffe0ff */
[C---:B------:R-:W-:Y:S01]  /*1f3a0*/  VIADD R8, R4.reuse, 0x9 ;  /* 0x0000000904087836 */ /* 0x040fe20000000000 */
[CC--:B------:R-:W-:Y:S01]  /*1f3b0*/  ISETP.GE.AND P0, PT, R4.reuse, R229.reuse, PT ;  /* 0x000000e50400720c */ /* 0x0c0fe20003f06270 */
[----:B-1----:R-:W-:Y:S01]  /*1f3c0*/  VIADD R12, R4, 0x1 ;  /* 0x00000001040c7836 */ /* 0x002fe20000000000 */
[----:B------:R-:W-:Y:S01]  /*1f3d0*/  IABS R6, R6 ;  /* 0x0000000600067213 */ /* 0x000fe20000000000 */
[C---:B------:R-:W-:Y:S01]  /*1f3e0*/  IMAD.IADD R16, R230.reuse, 0x1, -R8 ;  /* 0x00000001e6107824 */ /* 0x040fe200078e0a08 */
[----:B------:R-:W-:Y:S01]  /*1f3f0*/  IABS R22, R22 ;  /* 0x0000001600167213 */ /* 0x000fe20000000000 */
[----:B------:R-:W-:Y:S01]  /*1f400*/  IMAD.IADD R20, R230, 0x1, -R12 ;  /* 0x00000001e6147824 */ /* 0x000fe200078e0a0c */
[----:B------:R-:W-:Y:S01]  /*1f410*/  I2FP.F32.S32 R6, R6 ;  /* 0x0000000600067245 */ /* 0x000fe20000201400 */
[----:B------:R-:W-:Y:S01]  /*1f420*/  VIADD R10, R4, 0x8 ;  /* 0x00000008040a7836 */ /* 0x000fe20000000000 */
[----:B------:R-:W-:Y:S02]  /*1f430*/  IABS R16, R16 ;  /* 0x0000001000107213 */ /* 0x000fe40000000000 */
[----:B------:R-:W-:Y:S01]  /*1f440*/  IABS R20, R20 ;  /* 0x0000001400147213 */ /* 0x000fe20000000000 */
[----:B------:R-:W-:Y:S01]  /*1f450*/  FFMA.FTZ R159, -R224, R6, R159 ;  /* 0x00000006e09f7223 */ /* 0x000fe2000001019f */
[----:B------:R-:W-:Y:S01]  /*1f460*/  IADD3 R6, R4, 0x10, RZ ;  /* 0x0000001004067810 */ /* 0x000fe20007ffe0ff */
[C---:B------:R-:W-:Y:S01]  /*1f470*/  IMAD.IADD R18, R230.reuse, 0x1, -R10 ;  /* 0x00000001e6127824 */ /* 0x040fe200078e0a0a */
[----:B------:R-:W-:Y:S02]  /*1f480*/  I2FP.F32.S32 R16, R16 ;  /* 0x0000001000107245 */ /* 0x000fe40000201400 */
[----:B------:R-:W-:Y:S02]  /*1f490*/  IADD3 R14, R230, -R6, RZ ;  /* 0x80000006e60e7210 */ /* 0x000fe40007ffe0ff */
[----:B------:R-:W-:Y:S01]  /*1f4a0*/  I2FP.F32.S32 R20, R20 ;  /* 0x0000001400147245 */ /* 0x000fe20000201400 */
[----:B------:R-:W-:Y:S01]  /*1f4b0*/  FFMA.FTZ R169, -R224, R16, R169 ;  /* 0x00000010e0a97223 */ /* 0x000fe200000101a9 */
[----:B------:R-:W-:Y:S01]  /*1f4c0*/  IABS R14, R14 ;  /* 0x0000000e000e7213 */ /* 0x000fe20000000000 */
[----:B------:R-:W-:Y:S01]  /*1f4d0*/  VIADD R16, R4, 0x18 ;  /* 0x0000001804107836 */ /* 0x000fe20000000000 */
[----:B------:R-:W-:Y:S01]  /*1f4e0*/  IABS R18, R18 ;  /* 0x0000001200127213 */ /* 0x000fe20000000000 */
[----:B------:R-:W-:Y:S01]  /*1f4f0*/  FFMA.FTZ R161, -R224, R20, R161 ;  /* 0x00000014e0a17223 */ /* 0x000fe200000101a1 */
[----:B------:R-:W-:Y:S01]  /*1f500*/  I2FP.F32.S32 R14, R14 ;  /* 0x0000000e000e7245 */ /* 0x000fe20000201400 */
[----:B------:R-:W-:Y:S01]  /*1f510*/  IMAD.IADD R20, R230, 0x1, -R16 ;  /* 0x00000001e6147824 */ /* 0x000fe200078e0a10 */
[----:B------:R-:W-:Y:S02]  /*1f520*/  I2FP.F32.S32 R22, R22 ;  /* 0x0000001600167245 */ /* 0x000fe40000201400 */
[----:B------:R-:W-:Y:S01]  /*1f530*/  ISETP.GE.AND P5, PT, R12, R226, PT ;  /* 0x000000e20c00720c */ /* 0x000fe20003fa6270 */
[----:B------:R-:W-:Y:S01]  /*1f540*/  FFMA.FTZ R175, -R224, R14, R175 ;  /* 0x0000000ee0af7223 */ /* 0x000fe200000101af */
[----:B------:R-:W-:Y:S01]  /*1f550*/  VIADD R14, R4, 0x19 ;  /* 0x00000019040e7836 */ /* 0x000fe20000000000 */
[-C--:B------:R-:W-:Y:S01]  /*1f560*/  ISETP.GE.AND P2, PT, R12, R229.reuse, PT ;  /* 0x000000e50c00720c */ /* 0x080fe20003f46270 */
[----:B------:R-:W-:Y:S01]  /*1f570*/  FFMA.FTZ R163, -R224, R22, R163 ;  /* 0x00000016e0a37223 */ /* 0x000fe200000101a3 */
[----:B------:R-:W-:Y:S02]  /*1f580*/  I2FP.F32.S32 R18, R18 ;  /* 0x0000001200127245 */ /* 0x000fe40000201400 */
[----:B------:R-:W-:Y:S02]  /*1f590*/  ISETP.GE.AND P4, PT, R10, R229, PT ;  /* 0x000000e50a00720c */ /* 0x000fe40003f86270 */
[----:B------:R-:W-:Y:S01]  /*1f5a0*/  IABS R20, R20 ;  /* 0x0000001400147213 */ /* 0x000fe20000000000 */
[----:B------:R-:W-:Y:S01]  /*1f5b0*/  FFMA.FTZ R167, -R224, R18, R167 ;  /* 0x00000012e0a77223 */ /* 0x000fe200000101a7 */
[-C--:B------:R-:W-:Y:S01]  /*1f5c0*/  ISETP.GE.AND P6, PT, R10, R226.reuse, PT ;  /* 0x000000e20a00720c */ /* 0x080fe20003fc6270 */
[C---:B------:R-:W-:Y:S01]  /*1f5d0*/  VIADD R18, R4.reuse, 0x11 ;  /* 0x0000001104127836 */ /* 0x040fe20000000000 */
[C---:B------:R-:W-:Y:S02]  /*1f5e0*/  ISETP.GE.AND P1, PT, R4.reuse, R226, PT ;  /* 0x000000e20400720c */ /* 0x040fe40003f26270 */
[-C--:B------:R-:W-:Y:S01]  /*1f5f0*/  ISETP.GE.OR P0, PT, R4, R228.reuse, !P0 ;  /* 0x000000e40400720c */ /* 0x080fe20004706670 */
[----:B------:R-:W-:Y:S01]  /*1f600*/  IMAD.IADD R24, R230, 0x1, -R18 ;  /* 0x00000001e6187824 */ /* 0x000fe200078e0a12 */
[----:B------:R-:W-:Y:S02]  /*1f610*/  ISETP.GE.OR P5, PT, R12, R225, !P5 ;  /* 0x000000e10c00720c */ /* 0x000fe40006fa6670 */
[----:B------:R-:W-:Y:S02]  /*1f620*/  ISETP.GE.AND P3, PT, R8, R229, PT ;  /* 0x000000e50800720c */ /* 0x000fe40003f66270 */
[----:B------:R-:W-:Y:S02]  /*1f630*/  ISETP.GE.OR P2, PT, R12, R228, !P2 ;  /* 0x000000e40c00720c */ /* 0x000fe40005746670 */
[C---:B------:R-:W-:Y:S02]  /*1f640*/  IADD3 R22, R227.reuse, -R12, RZ ;  /* 0x8000000ce3167210 */ /* 0x040fe40007ffe0ff */
[----:B------:R-:W-:Y:S02]  /*1f650*/  IADD3 R12, R230, -R14, RZ ;  /* 0x8000000ee60c7210 */ /* 0x000fe40007ffe0ff */
[C---:B------:R-:W-:Y:S02]  /*1f660*/  ISETP.GE.OR P4, PT, R10.reuse, R228, !P4 ;  /* 0x000000e40a00720c */ /* 0x040fe40006786670 */
[----:B------:R-:W-:Y:S02]  /*1f670*/  I2FP.F32.S32 R20, R20 ;  /* 0x0000001400147245 */ /* 0x000fe40000201400 */
[-C--:B------:R-:W-:Y:S01]  /*1f680*/  ISETP.GE.OR P6, PT, R10, R225.reuse, !P6 ;  /* 0x000000e10a00720c */ /* 0x080fe200077c6670 */
[----:B------:R-:W-:Y:S01]  /*1f690*/  IMAD.IADD R10, R227, 0x1, -R10 ;  /* 0x00000001e30a7824 */ /* 0x000fe200078e0a0a */
[-C--:B------:R-:W-:Y:S01]  /*1f6a0*/  ISETP.GE.OR P1, PT, R4, R225.reuse, !P1 ;  /* 0x000000e10400720c */ /* 0x080fe20004f26670 */
[----:B------:R-:W-:Y:S01]  /*1f6b0*/  FFMA.FTZ R183, -R224, R20, R183 ;  /* 0x00000014e0b77223 */ /* 0x000fe200000101b7 */
[----:B------:R-:W-:Y:S02]  /*1f6c0*/  FSEL R159, R159, -INF , !P0 ;  /* 0xff8000009f9f7808 */ /* 0x000fe40004000000 */
[C---:B------:R-:W-:Y:S02]  /*1f6d0*/  ISETP.GE.OR P3, PT, R8.reuse, R228, !P3 ;  /* 0x000000e40800720c */ /* 0x040fe40005f66670 */
[C---:B------:R-:W-:Y:S02]  /*1f6e0*/  ISETP.GE.AND P0, PT, R8.reuse, R226, PT ;  /* 0x000000e20800720c */ /* 0x040fe40003f06270 */
[----:B------:R-:W-:Y:S02]  /*1f6f0*/  IABS R12, R12 ;  /* 0x0000000c000c7213 */ /* 0x000fe40000000000 */
[----:B------:R-:W-:Y:S02]  /*1f700*/  FSEL R27, R163, -INF , !P1 ;  /* 0xff800000a31b7808 */ /* 0x000fe40004800000 */
[----:B------:R-:W-:Y:S02]  /*1f710*/  FSEL R161, R161, -INF , !P2 ;  /* 0xff800000a1a17808 */ /* 0x000fe40005000000 */
[----:B------:R-:W-:Y:S02]  /*1f720*/  FSEL R31, R169, -INF , !P3 ;  /* 0xff800000a91f7808 */ /* 0x000fe40005800000 */
[----:B------:R-:W-:Y:S02]  /*1f730*/  FSEL R33, R167, -INF , !P4 ;  /* 0xff800000a7217808 */ /* 0x000fe40006000000 */
[----:B------:R-:W-:Y:S02]  /*1f740*/  ISETP.GE.OR P0, PT, R8, R225, !P0 ;  /* 0x000000e10800720c */ /* 0x000fe40004706670 */
[C---:B------:R-:W-:Y:S02]  /*1f750*/  ISETP.GE.AND P2, PT, R6.reuse, R226, PT ;  /* 0x000000e20600720c */ /* 0x040fe40003f46270 */
[----:B------:R-:W-:Y:S02]  /*1f760*/  IABS R10, R10 ;  /* 0x0000000a000a7213 */ /* 0x000fe40000000000 */
[-C--:B------:R-:W-:Y:S02]  /*1f770*/  ISETP.GE.AND P1, PT, R6, R229.reuse, PT ;  /* 0x000000e50600720c */ /* 0x080fe40003f26270 */
[C---:B------:R-:W-:Y:S01]  /*1f780*/  IADD3 R20, R227.reuse, -R8, RZ ;  /* 0x80000008e3147210 */ /* 0x040fe20007ffe0ff */
[C---:B------:R-:W-:Y:S01]  /*1f790*/  IMAD.IADD R8, R227.reuse, 0x1, -R6 ;  /* 0x00000001e3087824 */ /* 0x040fe200078e0a06 */
[----:B------:R-:W-:Y:S02]  /*1f7a0*/  IABS R22, R22 ;  /* 0x0000001600167213 */ /* 0x000fe40000000000 */
[----:B------:R-:W-:Y:S02]  /*1f7b0*/  I2FP.F32.S32 R12, R12 ;  /* 0x0000000c000c7245 */ /* 0x000fe40000201400 */
[C---:B------:R-:W-:Y:S02]  /*1f7c0*/  ISETP.GE.AND P3, PT, R18.reuse, R226, PT ;  /* 0x000000e21200720c */ /* 0x040fe40003f66270 */
[----:B------:R-:W-:Y:S01]  /*1f7d0*/  ISETP.GE.AND P4, PT, R18, R229, PT ;  /* 0x000000e51200720c */ /* 0x000fe20003f86270 */
[----:B------:R-:W-:Y:S01]  /*1f7e0*/  FFMA.FTZ R237, -R224, R12, R237 ;  /* 0x0000000ce0ed7223 */ /* 0x000fe200000101ed */
[-C--:B------:R-:W-:Y:S01]  /*1f7f0*/  ISETP.GE.OR P2, PT, R6, R225.reuse, !P2 ;  /* 0x000000e10600720c */ /* 0x080fe20005746670 */
[----:B------:R-:W-:Y:S01]  /*1f800*/  VIADD R12, R4, 0x20 ;  /* 0x00000020040c7836 */ /* 0x000fe20000000000 */
[----:B------:R-:W-:Y:S02]  /*1f810*/  I2FP.F32.S32 R10, R10 ;  /* 0x0000000a000a7245 */ /* 0x000fe40000201400 */
[----:B------:R-:W-:Y:S02]  /*1f820*/  ISETP.GE.OR P1, PT, R6, R228, !P1 ;  /* 0x000000e40600720c */ /* 0x000fe40004f26670 */
[----:B------:R-:W-:Y:S01]  /*1f830*/  IABS R24, R24 ;  /* 0x0000001800187213 */ /* 0x000fe20000000000 */
[----:B------:R-:W-:Y:S01]  /*1f840*/  FFMA.FTZ R171, -R224, R10, R171 ;  /* 0x0000000ae0ab7223 */ /* 0x000fe200000101ab */
[----:B------:R-:W-:Y:S01]  /*1f850*/  I2FP.F32.S32 R22, R22 ;  /* 0x0000001600167245 */ /* 0x000fe20000201400 */
[----:B------:R-:W-:Y:S01]  /*1f860*/  VIADD R10, R4, 0x21 ;  /* 0x00000021040a7836 */ /* 0x000fe20000000000 */
[C---:B------:R-:W-:Y:S02]  /*1f870*/  ISETP.GE.OR P3, PT, R18.reuse, R225, !P3 ;  /* 0x000000e11200720c */ /* 0x040fe40005f66670 */
[----:B------:R-:W-:Y:S01]  /*1f880*/  ISETP.GE.OR P4, PT, R18, R228, !P4 ;  /* 0x000000e41200720c */ /* 0x000fe20006786670 */
[----:B------:R-:W-:Y:S01]  /*1f890*/  FFMA.FTZ R165, -R224, R22, R165 ;  /* 0x00000016e0a57223 */ /* 0x000fe200000101a5 */
[----:B------:R-:W-:Y:S01]  /*1f8a0*/  IADD3 R6, R227, -R18, RZ ;  /* 0x80000012e3067210 */ /* 0x000fe20007ffe0ff */
[----:B------:R-:W-:Y:S01]  /*1f8b0*/  IMAD.IADD R22, R230, 0x1, -R12 ;  /* 0x00000001e6167824 */ /* 0x000fe200078e0a0c */
[----:B------:R-:W-:Y:S02]  /*1f8c0*/  IABS R18, R8 ;  /* 0x0000000800127213 */ /* 0x000fe40000000000 */
[----:B------:R-:W-:Y:S02]  /*1f8d0*/  FSEL R243, R175, -INF , !P1 ;  /* 0xff800000aff37808 */ /* 0x000fe40004800000 */
[----:B------:R-:W-:Y:S02]  /*1f8e0*/  I2FP.F32.S32 R24, R24 ;  /* 0x0000001800187245 */ /* 0x000fe40000201400 */
[-C--:B------:R-:W-:Y:S02]  /*1f8f0*/  ISETP.GE.AND P1, PT, R16, R229.reuse, PT ;  /* 0x000000e51000720c */ /* 0x080fe40003f26270 */
[----:B------:R-:W-:Y:S01]  /*1f900*/  I2FP.F32.S32 R18, R18 ;  /* 0x0000001200127245 */ /* 0x000fe20000201400 */
[----:B------:R-:W-:Y:S01]  /*1f910*/  FFMA.FTZ R13, -R224, R24, R13 ;  /* 0x00000018e00d7223 */ /* 0x000fe2000001010d */
[----:B------:R-:W-:Y:S01]  /*1f920*/  IABS R6, R6 ;  /* 0x0000000600067213 */ /* 0x000fe20000000000 */
[----:B------:R-:W-:Y:S01]  /*1f930*/  IMAD.IADD R24, R230, 0x1, -R10 ;  /* 0x00000001e6187824 */ /* 0x000fe200078e0a0a */
[----:B------:R-:W-:Y:S01]  /*1f940*/  ISETP.GE.OR P1, PT, R16, R228, !P1 ;  /* 0x000000e41000720c */ /* 0x000fe20004f26670 */
[----:B------:R-:W-:Y:S01]  /*1f950*/  FFMA.FTZ R181, -R224, R18, R181 ;  /* 0x00000012e0b57223 */ /* 0x000fe200000101b5 */
[----:B------:R-:W-:Y:S01]  /*1f960*/  I2FP.F32.S32 R6, R6 ;  /* 0x0000000600067245 */ /* 0x000fe20000201400 */
[----:B------:R-:W-:Y:S01]  /*1f970*/  VIADD R18, R4, 0x28 ;  /* 0x0000002804127836 */ /* 0x000fe20000000000 */
[----:B------:R-:W-:Y:S02]  /*1f980*/  IABS R22, R22 ;  /* 0x0000001600167213 */ /* 0x000fe40000000000 */
[----:B------:R-:W-:Y:S01]  /*1f990*/  FSEL R35, R165, -INF , !P5 ;  /* 0xff800000a5237808 */ /* 0x000fe20006800000 */
[----:B------:R-:W-:Y:S01]  /*1f9a0*/  FFMA.FTZ R15, -R224, R6, R15 ;  /* 0x00000006e00f7223 */ /* 0x000fe2000001010f */
[----:B------:R-:W-:Y:S01]  /*1f9b0*/  FSEL R241, R183, -INF , !P1 ;  /* 0xff800000b7f17808 */ /* 0x000fe20004800000 */
[----:B------:R-:W-:Y:S01]  /*1f9c0*/  VIADD R6, R4, 0x30 ;  /* 0x0000003004067836 */ /* 0x000fe20000000000 */
[C---:B------:R-:W-:Y:S02]  /*1f9d0*/  ISETP.GE.AND P1, PT, R14.reuse, R226, PT ;  /* 0x000000e20e00720c */ /* 0x040fe40003f26270 */
[----:B------:R-:W-:Y:S02]  /*1f9e0*/  ISETP.GE.AND P5, PT, R14, R229, PT ;  /* 0x000000e50e00720c */ /* 0x000fe40003fa6270 */
[----:B------:R-:W-:Y:S01]  /*1f9f0*/  IABS R8, R24 ;  /* 0x0000001800087213 */ /* 0x000fe20000000000 */
[----:B------:R-:W-:Y:S01]  /*1fa00*/  IMAD.IADD R24, R227, 0x1, -R16 ;  /* 0x00000001e3187824 */ /* 0x000fe200078e0a10 */
[----:B------:R-:W-:Y:S02]  /*1fa10*/  I2FP.F32.S32 R22, R22 ;  /* 0x0000001600167245 */ /* 0x000fe40000201400 */
[----:B------:R-:W-:Y:S02]  /*1fa20*/  FSEL R167, R13, -INF , !P4 ;  /* 0xff8000000da77808 */ /* 0x000fe40006000000 */
[----:B------:R-:W-:Y:S01]  /*1fa30*/  IABS R20, R20 ;  /* 0x0000001400147213 */ /* 0x000fe20000000000 */
[----:B------:R-:W-:Y:S01]  /*1fa40*/  FFMA.FTZ R239, -R224, R22, R239 ;  /* 0x00000016e0ef7223 */ /* 0x000fe200000101ef */
[----:B------:R-:W-:Y:S02]  /*1fa50*/  IADD3 R13, R230, -R18, RZ ;  /* 0x80000012e60d7210 */ /* 0x000fe40007ffe0ff */
[C---:B------:R-:W-:Y:S02]  /*1fa60*/  ISETP.GE.OR P1, PT, R14.reuse, R225, !P1 ;  /* 0x000000e10e00720c */ /* 0x040fe40004f26670 */
[----:B------:R-:W-:Y:S01]  /*1fa70*/  ISETP.GE.OR P5, PT, R14, R228, !P5 ;  /* 0x000000e40e00720c */ /* 0x000fe20006fa6670 */
[----:B------:R-:W-:Y:S01]  /*1fa80*/  IMAD.IADD R14, R227, 0x1, -R14 ;  /* 0x00000001e30e7824 */ /* 0x000fe200078e0a0e */
[----:B------:R-:W-:Y:S02]  /*1fa90*/  I2FP.F32.S32 R8, R8 ;  /* 0x0000000800087245 */ /* 0x000fe40000201400 */
[----:B------:R-:W-:Y:S02]  /*1faa0*/  I2FP.F32.S32 R20, R20 ;  /* 0x0000001400147245 */ /* 0x000fe40000201400 */
[----:B------:R-:W-:Y:S01]  /*1fab0*/  IABS R13, R13 ;  /* 0x0000000d000d7213 */ /* 0x000fe20000000000 */
[----:B------:R-:W-:Y:S01]  /*1fac0*/  FFMA.FTZ R21, -R224, R8, R21 ;  /* 0x00000008e0157223 */ /* 0x000fe20000010115 */
[----:B------:R-:W-:Y:S01]  /*1fad0*/  IADD3 R22, R230, -R6, RZ ;  /* 0x80000006e6167210 */ /* 0x000fe20007ffe0ff */
[----:B------:R-:W-:Y:S01]  /*1fae0*/  FFMA.FTZ R20, -R224, R20, R173 ;  /* 0x00000014e0147223 */ /* 0x000fe200000101ad */
[----:B------:R-:W-:Y:S02]  /*1faf0*/  FSEL R135, R171, -INF , !P6 ;  /* 0xff800000ab877808 */ /* 0x000fe40007000000 */
[----:B------:R-:W-:Y:S02]  /*1fb00*/  IABS R14, R14 ;  /* 0x0000000e000e7213 */ /* 0x000fe40000000000 */
[----:B------:R-:W-:Y:S02]  /*1fb10*/  ISETP.GE.AND P6, PT, R12, R229, PT ;  /* 0x000000e50c00720c */ /* 0x000fe40003fc6270 */
[----:B------:R-:W-:Y:S02]  /*1fb20*/  IADD3 R8, R4, 0x29, RZ ;  /* 0x0000002904087810 */ /* 0x000fe40007ffe0ff */
[----:B------:R-:W-:Y:S02]  /*1fb30*/  ISETP.GE.AND P4, PT, R16, R226, PT ;  /* 0x000000e21000720c */ /* 0x000fe40003f86270 */
[----:B------:R-:W-:Y:S02]  /*1fb40*/  I2FP.F32.S32 R13, R13 ;  /* 0x0000000d000d7245 */ /* 0x000fe40000201400 */
[----:B------:R-:W-:Y:S02]  /*1fb50*/  FSEL R173, R237, -INF , !P5 ;  /* 0xff800000edad7808 */ /* 0x000fe40006800000 */
[----:B------:R-:W-:Y:S01]  /*1fb60*/  IABS R22, R22 ;  /* 0x0000001600167213 */ /* 0x000fe20000000000 */
[----:B------:R-:W-:Y:S01]  /*1fb70*/  FFMA.FTZ R245, -R224, R13, R245 ;  /* 0x0000000de0f57223 */ /* 0x000fe200000101f5 */
[----:B------:R-:W-:Y:S02]  /*1fb80*/  ISETP.GE.AND P5, PT, R10, R229, PT ;  /* 0x000000e50a00720c */ /* 0x000fe40003fa6270 */
[----:B------:R-:W-:Y:S02]  /*1fb90*/  I2FP.F32.S32 R14, R14 ;  /* 0x0000000e000e7245 */ /* 0x000fe40000201400 */
[----:B------:R-:W-:Y:S02]  /*1fba0*/  IABS R24, R24 ;  /* 0x0000001800187213 */ /* 0x000fe40000000000 */
[----:B------:R-:W-:Y:S01]  /*1fbb0*/  ISETP.GE.OR P6, PT, R12, R228, !P6 ;  /* 0x000000e40c00720c */ /* 0x000fe200077c6670 */
[----:B------:R-:W-:Y:S01]  /*1fbc0*/  FFMA.FTZ R17, -R224, R14, R17 ;  /* 0x0000000ee0117223 */ /* 0x000fe20000010111 */
[-C--:B------:R-:W-:Y:S01]  /*1fbd0*/  ISETP.GE.OR P4, PT, R16, R225.reuse, !P4 ;  /* 0x000000e11000720c */ /* 0x080fe20006786670 */
[----:B------:R-:W-:Y:S01]  /*1fbe0*/  IMAD.IADD R16, R230, 0x1, -R8 ;  /* 0x00000001e6107824 */ /* 0x000fe200078e0a08 */
[----:B------:R-:W-:Y:S01]  /*1fbf0*/  I2FP.F32.S32 R22, R22 ;  /* 0x0000001600167245 */ /* 0x000fe20000201400 */
[----:B------:R-:W-:Y:S01]  /*1fc00*/  VIADD R14, R4, 0x38 ;  /* 0x00000038040e7836 */ /* 0x000fe20000000000 */
[----:B------:R-:W-:Y:S02]  /*1fc10*/  FSEL R13, R20, -INF , !P0 ;  /* 0xff800000140d7808 */ /* 0x000fe40004000000 */
[----:B------:R-:W-:Y:S01]  /*1fc20*/  ISETP.GE.OR P5, PT, R10, R228, !P5 ;  /* 0x000000e40a00720c */ /* 0x000fe20006fa6670 */
[----:B------:R-:W-:Y:S01]  /*1fc30*/  FFMA.FTZ R22, -R224, R22, R177 ;  /* 0x00000016e0167223 */ /* 0x000fe200000101b1 */
[----:B------:R-:W-:Y:S02]  /*1fc40*/  I2FP.F32.S32 R24, R24 ;  /* 0x0000001800187245 */ /* 0x000fe40000201400 */
[----:B------:R-:W-:Y:S02]  /*1fc50*/  ISETP.GE.AND P0, PT, R12, R226, PT ;  /* 0x000000e20c00720c */ /* 0x000fe40003f06270 */
[----:B------:R-:W-:Y:S01]  /*1fc60*/  FSEL R239, R239, -INF , !P6 ;  /* 0xff800000efef7808 */ /* 0x000fe20007000000 */
[----:B------:R-:W-:Y:S01]  /*1fc70*/  FFMA.FTZ R5, -R224, R24, R5 ;  /* 0x00000018e0057223 */ /* 0x000fe20000010105 */
[----:B------:R-:W-:Y:S01]  /*1fc80*/  ISETP.GE.AND P6, PT, R10, R226, PT ;  /* 0x000000e20a00720c */ /* 0x000fe20003fc6270 */
[----:B------:R-:W-:Y:S01]  /*1fc90*/  IMAD.IADD R24, R230, 0x1, -R14 ;  /* 0x00000001e6187824 */ /* 0x000fe200078e0a0e */
[----:B------:R-:W-:Y:S02]  /*1fca0*/  IABS R16, R16 ;  /* 0x0000001000107213 */ /* 0x000fe40000000000 */
[----:B------:R-:W-:Y:S02]  /*1fcb0*/  FSEL R237, R21, -INF , !P5 ;  /* 0xff80000015ed7808 */ /* 0x000fe40006800000 */
[----:B------:R-:W-:Y:S02]  /*1fcc0*/  FSEL R177, R181, -INF , !P2 ;  /* 0xff800000b5b17808 */ /* 0x000fe40005000000 */
[-C--:B------:R-:W-:Y:S02]  /*1fcd0*/  ISETP.GE.OR P0, PT, R12, R225.reuse, !P0 ;  /* 0x000000e10c00720c */ /* 0x080fe40004706670 */
[C---:B------:R-:W-:Y:S01]  /*1fce0*/  IADD3 R21, R227.reuse, -R12, RZ ;  /* 0x8000000ce3157210 */ /* 0x040fe20007ffe0ff */
[C---:B------:R-:W-:Y:S01]  /*1fcf0*/  IMAD.IADD R12, R227.reuse, 0x1, -R10 ;  /* 0x00000001e30c7824 */ /* 0x040fe200078e0a0a */
[----:B------:R-:W-:Y:S02]  /*1fd00*/  ISETP.GE.OR P6, PT, R10, R225, !P6 ;  /* 0x000000e10a00720c */ /* 0x000fe400077c6670 */
[C---:B------:R-:W-:Y:S02]  /*1fd10*/  ISETP.GE.AND P2, PT, R18.reuse, R229, PT ;  /* 0x000000e51200720c */ /* 0x040fe40003f46270 */
[C---:B------:R-:W-:Y:S02]  /*1fd20*/  ISETP.GE.AND P5, PT, R18.reuse, R226, PT ;  /* 0x000000e21200720c */ /* 0x040fe40003fa6270 */
[----:B------:R-:W-:Y:S02]  /*1fd30*/  IADD3 R10, R227, -R18, RZ ;  /* 0x80000012e30a7210 */ /* 0x000fe40007ffe0ff */
[----:B------:R-:W-:Y:S02]  /*1fd40*/  I2FP.F32.S32 R16, R16 ;  /* 0x0000001000107245 */ /* 0x000fe40000201400 */
[----:B------:R-:W-:Y:S02]  /*1fd50*/  FSEL R175, R15, -INF , !P3 ;  /* 0xff8000000faf7808 */ /* 0x000fe40005800000 */
[----:B------:R-:W-:Y:S01]  /*1fd60*/  ISETP.GE.OR P5, PT, R18, R225, !P5 ;  /* 0x000000e11200720c */ /* 0x000fe20006fa6670 */
[----:B------:R-:W-:Y:S01]  /*1fd70*/  FFMA.FTZ R25, -R224, R16, R25 ;  /* 0x00000010e0197223 */ /* 0x000fe20000010119 */
[----:B------:R-:W-:Y:S01]  /*1fd80*/  ISETP.GE.OR P2, PT, R18, R228, !P2 ;  /* 0x000000e41200720c */ /* 0x000fe20005746670 */
[----:B------:R-:W-:Y:S01]  /*1fd90*/  VIADD R16, R4, 0x31 ;  /* 0x0000003104107836 */ /* 0x000fe20000000000 */
[-C--:B------:R-:W-:Y:S01]  /*1fda0*/  ISETP.GE.AND P3, PT, R8, R229.reuse, PT ;  /* 0x000000e50800720c */ /* 0x080fe20003f66270 */
[----:B------:R-:W-:Y:S01]  /*1fdb0*/  VIADD R4, R4, 0x39 ;  /* 0x0000003904047836 */ /* 0x000fe20000000000 */
[----:B------:R-:W-:Y:S01]  /*1fdc0*/  IABS R18, R12 ;  /* 0x0000000c00127213 */ /* 0x000fe20000000000 */
[----:B------:R-:W-:Y:S01]  /*1fdd0*/  IMAD.IADD R20, R230, 0x1, -R16 ;  /* 0x00000001e6147824 */ /* 0x000fe200078e0a10 */
[----:B------:R-:W-:Y:S02]  /*1fde0*/  IABS R10, R10 ;  /* 0x0000000a000a7213 */ /* 0x000fe40000000000 */
[----:B------:R-:W-:Y:S02]  /*1fdf0*/  IABS R12, R24 ;  /* 0x00000018000c7213 */ /* 0x000fe40000000000 */
[----:B------:R-:W-:Y:S02]  /*1fe00*/  ISETP.GE.OR P3, PT, R8, R228, !P3 ;  /* 0x000000e40800720c */ /* 0x000fe40005f66670 */
[----:B------:R-:W-:Y:S02]  /*1fe10*/  I2FP.F32.S32 R10, R10 ;  /* 0x0000000a000a7245 */ /* 0x000fe40000201400 */
[----:B------:R-:W-:Y:S02]  /*1fe20*/  I2FP.F32.S32 R12, R12 ;  /* 0x0000000c000c7245 */ /* 0x000fe40000201400 */
[----:B------:R-:W-:Y:S01]  /*1fe30*/  FSEL R143, R5, -INF , !P4 ;  /* 0xff800000058f7808 */ /* 0x000fe20006000000 */
[C---:B------:R-:W-:Y:S01]  /*1fe40*/  FFMA.FTZ R23, -R224.reuse, R10, R23 ;  /* 0x0000000ae0177223 */ /* 0x040fe20000010117 */
[----:B------:R-:W-:Y:S01]  /*1fe50*/  FSEL R183, R25, -INF , !P3 ;  /* 0xff80000019b77808 */ /* 0x000fe20005800000 */
[----:B------:R-:W-:Y:S01]  /*1fe60*/  FFMA.FTZ R251, -R224, R12, R251 ;  /* 0x0000000ce0fb7223 */ /* 0x000fe200000101fb */
[----:B------:R-:W-:Y:S01]  /*1fe70*/  FSEL R235, R245, -INF , !P2 ;  /* 0xff800000f5eb7808 */ /* 0x000fe20005000000 */
[----:B------:R-:W-:Y:S01]  /*1fe80*/  IMAD.IADD R5, R230, 0x1, -R4 ;  /* 0x00000001e6057824 */ /* 0x000fe200078e0a04 */
[-C--:B------:R-:W-:Y:S02]  /*1fe90*/  ISETP.GE.AND P4, PT, R8, R226.reuse, PT ;  /* 0x000000e20800720c */ /* 0x080fe40003f86270 */
[C---:B------:R-:W-:Y:S02]  /*1fea0*/  ISETP.GE.AND P2, PT, R6.reuse, R229, PT ;  /* 0x000000e50600720c */ /* 0x040fe40003f46270 */
[----:B------:R-:W-:Y:S02]  /*1feb0*/  ISETP.GE.AND P3, PT, R6, R226, PT ;  /* 0x000000e20600720c */ /* 0x000fe40003f66270 */
[----:B------:R-:W-:Y:S02]  /*1fec0*/  FMNMX.FTZ R10, R159, R0, !PT ;  /* 0x000000009f0a7209 */ /* 0x000fe40007810000 */
[-C--:B------:R-:W-:Y:S02]  /*1fed0*/  ISETP.GE.OR P4, PT, R8, R225.reuse, !P4 ;  /* 0x000000e10800720c */ /* 0x080fe40006786670 */
[C---:B------:R-:W-:Y:S01]  /*1fee0*/  IADD3 R12, R227.reuse, -R8, RZ ;  /* 0x80000008e30c7210 */ /* 0x040fe20007ffe0ff */
[C---:B------:R-:W-:Y:S01]  /*1fef0*/  IMAD.IADD R8, R227.reuse, 0x1, -R6 ;  /* 0x00000001e3087824 */ /* 0x040fe200078e0a06 */
[C---:B------:R-:W-:Y:S02]  /*1ff00*/  ISETP.GE.OR P2, PT, R6.reuse, R228, !P2 ;  /* 0x000000e40600720c */ /* 0x040fe40005746670 */
[----:B------:R-:W-:Y:S02]  /*1ff10*/  ISETP.GE.OR P3, PT, R6, R225, !P3 ;  /* 0x000000e10600720c */ /* 0x000fe40005f66670 */
[----:B------:R-:W-:Y:S02]  /*1ff20*/  IADD3 R6, R227, -R16, RZ ;  /* 0x80000010e3067210 */ /* 0x000fe40007ffe0ff */
[----:B------:R-:W-:Y:S02]  /*1ff30*/  FMNMX.FTZ R10, R161, R10, !PT ;  /* 0x0000000aa10a7209 */ /* 0x000fe40007810000 */
[----:B------:R-:W-:Y:S02]  /*1ff40*/  IABS R6, R6 ;  /* 0x0000000600067213 */ /* 0x000fe40000000000 */
[----:B------:R-:W-:Y:S02]  /*1ff50*/  FMNMX.FTZ R10, R33, R10, !PT ;  /* 0x0000000a210a7209 */ /* 0x000fe40007810000 */
[----:B------:R-:W-:Y:S02]  /*1ff60*/  I2FP.F32.S32 R6, R6 ;  /* 0x0000000600067245 */ /* 0x000fe40000201400 */
[----:B------:R-:W-:Y:S02]  /*1ff70*/  FMNMX.FTZ R10, R31, R10, !PT ;  /* 0x0000000a1f0a7209 */ /* 0x000fe40007810000 */
[----:B------:R-:W-:Y:S01]  /*1ff80*/  IABS R8, R8 ;  /* 0x0000000800087213 */ /* 0x000fe20000000000 */
[C---:B------:R-:W-:Y:S01]  /*1ff90*/  FFMA.FTZ R151, -R224.reuse, R6, R179 ;  /* 0x00000006e0977223 */ /* 0x040fe200000101b3 */
[----:B------:R-:W-:Y:S02]  /*1ffa0*/  FMNMX.FTZ R10, R243, R10, !PT ;  /* 0x0000000af30a7209 */ /* 0x000fe40007810000 */
[----:B------:R-:W-:Y:S02]  /*1ffb0*/  FMNMX.FTZ R6, R27, R2, !PT ;  /* 0x000000021b067209 */ /* 0x000fe40007810000 */
[----:B------:R-:W-:Y:S02]  /*1ffc0*/  FMNMX.FTZ R10, R167, R10, !PT ;  /* 0x0000000aa70a7209 */ /* 0x000fe40007810000 */
[----:B------:R-:W-:Y:S02]  /*1ffd0*/  FMNMX.FTZ R6, R35, R6, !PT ;  /* 0x0000000623067209 */ /* 0x000fe40007810000 */
[----:B------:R-:W-:Y:S02]  /*1ffe0*/  I2FP.F32.S32 R8, R8 ;  /* 0x0000000800087245 */ /* 0x000fe40000201400 */
[----:B------:R-:W-:Y:S02]  /*1fff0*/  FMNMX.FTZ R10, R241, R10, !PT ;  /* 0x0000000af10a7209 */ /* 0x000fe40007810000 */
[----:B------:R-:W-:Y:S01]  /*20000*/  FMNMX.FTZ R6, R135, R6, !PT ;  /* 0x0000000687067209 */ /* 0x000fe20007810000 */
[C---:B------:R-:W-:Y:S01]  /*20010*/  FFMA.FTZ R29, -R224.reuse, R8, R29 ;  /* 0x00000008e01d7223 */ /* 0x040fe2000001011d */
[----:B------:R-:W-:Y:S02]  /*20020*/  FMNMX.FTZ R8, R173, R10, !PT ;  /* 0x0000000aad087209 */ /* 0x000fe40007810000 */
[----:B------:R-:W-:Y:S02]  /*20030*/  FMNMX.FTZ R6, R13, R6, !PT ;  /* 0x000000060d067209 */ /* 0x000fe40007810000 */
[----:B------:R-:W-:Y:S02]  /*20040*/  IABS R21, R21 ;  /* 0x0000001500157213 */ /* 0x000fe40000000000 */
[----:B------:R-:W-:Y:S02]  /*20050*/  FMNMX.FTZ R8, R239, R8, !PT ;  /* 0x00000008ef087209 */ /* 0x000fe40007810000 */
[----:B------:R-:W-:Y:S02]  /*20060*/  FMNMX.FTZ R6, R177, R6, !PT ;  /* 0x00000006b1067209 */ /* 0x000fe40007810000 */
[----:B------:R-:W-:Y:S02]  /*20070*/  I2FP.F32.S32 R21, R21 ;  /* 0x0000001500157245 */ /* 0x000fe40000201400 */
[----:B------:R-:W-:Y:S02]  /*20080*/  FMNMX.FTZ R10, R237, R8, !PT ;  /* 0x00000008ed0a7209 */ /* 0x000fe40007810000 */
[----:B------:R-:W-:Y:S01]  /*20090*/  FMNMX.FTZ R8, R175, R6, !PT ;  /* 0x00000006af087209 */ /* 0x000fe20007810000 */
[C---:B------:R-:W-:Y:S01]  /*200a0*/  FFMA.FTZ R7, -R224.reuse, R21, R7 ;  /* 0x00000015e0077223 */ /* 0x040fe20000010107 */
[----:B------:R-:W-:Y:S01]  /*200b0*/  IABS R20, R20 ;  /* 0x0000001400147213 */ /* 0x000fe20000000000 */
[----:B------:R-:W-:Y:S01]  /*200c0*/  IMAD.IADD R6, R227, 0x1, -R4 ;  /* 0x00000001e3067824 */ /* 0x000fe200078e0a04 */
[----:B------:R-:W-:Y:S02]  /*200d0*/  I2FP.F32.S32 R18, R18 ;  /* 0x0000001200127245 */ /* 0x000fe40000201400 */
[----:B------:R-:W-:Y:S02]  /*200e0*/  FSEL R141, R17, -INF , !P1 ;  /* 0xff800000118d7808 */ /* 0x000fe40004800000 */
[----:B------:R-:W-:Y:S01]  /*200f0*/  FMNMX.FTZ R8, R143, R8, !PT ;  /* 0x000000088f087209 */ /* 0x000fe20007810000 */
[----:B------:R-:W-:Y:S01]  /*20100*/  FFMA.FTZ R19, -R224, R18, R19 ;  /* 0x00000012e0137223 */ /* 0x000fe20000010113 */
[----:B------:R-:W-:Y:S02]  /*20110*/  I2FP.F32.S32 R20, R20 ;  /* 0x0000001400147245 */ /* 0x000fe40000201400 */
[----:B------:R-:W-:Y:S02]  /*20120*/  IABS R12, R12 ;  /* 0x0000000c000c7213 */ /* 0x000fe40000000000 */
[-C--:B------:R-:W-:Y:S01]  /*20130*/  ISETP.GE.AND P1, PT, R16, R229.reuse, PT ;  /* 0x000000e51000720c */ /* 0x080fe20003f26270 */
[----:B------:R-:W-:Y:S01]  /*20140*/  FFMA.FTZ R249, -R224, R20, R249 ;  /* 0x00000014e0f97223 */ /* 0x000fe200000101f9 */
[----:B------:R-:W-:Y:S02]  /*20150*/  FMNMX.FTZ R10, R235, R10, !PT ;  /* 0x0000000aeb0a7209 */ /* 0x000fe40007810000 */
[----:B------:R-:W-:Y:S02]  /*20160*/  FMNMX.FTZ R8, R141, R8, !PT ;  /* 0x000000088d087209 */ /* 0x000fe40007810000 */
[----:B------:R-:W-:Y:S01]  /*20170*/  FSEL R181, R7, -INF , !P0 ;  /* 0xff80000007b57808 */ /* 0x000fe20004000000 */
[----:B------:R-:W-:Y:S01]  /*20180*/  IMAD.IADD R7, R227, 0x1, -R14 ;  /* 0x00000001e3077824 */ /* 0x000fe200078e0a0e */
[----:B------:R-:W-:Y:S02]  /*20190*/  I2FP.F32.S32 R12, R12 ;  /* 0x0000000c000c7245 */ /* 0x000fe40000201400 */
[----:B------:R-:W-:Y:S02]  /*201a0*/  ISETP.GE.OR P1, PT, R16, R228, !P1 ;  /* 0x000000e41000720c */ /* 0x000fe40004f26670 */
[----:B------:R-:W-:Y:S01]  /*201b0*/  FSEL R171, R22, -INF , !P2 ;  /* 0xff80000016ab7808 */ /* 0x000fe20005000000 */
[----:B------:R-:W-:Y:S01]  /*201c0*/  FFMA.FTZ R9, -R224, R12, R9 ;  /* 0x0000000ce0097223 */ /* 0x000fe20000010109 */
[C---:B------:R-:W-:Y:S02]  /*201d0*/  ISETP.GE.AND P0, PT, R14.reuse, R229, PT ;  /* 0x000000e50e00720c */ /* 0x040fe40003f06270 */
[----:B------:R-:W-:Y:S02]  /*201e0*/  FMNMX.FTZ R10, R183, R10, !PT ;  /* 0x0000000ab70a7209 */ /* 0x000fe40007810000 */
[----:B------:R-:W-:Y:S02]  /*201f0*/  FSEL R179, R19, -INF , !P6 ;  /* 0xff80000013b37808 */ /* 0x000fe40007000000 */
[----:B------:R-:W-:Y:S02]  /*20200*/  FMNMX.FTZ R8, R181, R8, !PT ;  /* 0x00000008b5087209 */ /* 0x000fe40007810000 */
[----:B------:R-:W-:Y:S02]  /*20210*/  FSEL R169, R249, -INF , !P1 ;  /* 0xff800000f9a97808 */ /* 0x000fe40004800000 */
[----:B------:R-:W-:Y:S02]  /*20220*/  ISETP.GE.OR P0, PT, R14, R228, !P0 ;  /* 0x000000e40e00720c */ /* 0x000fe40004706670 */
[----:B------:R-:W-:Y:S02]  /*20230*/  FMNMX.FTZ R10, R171, R10, !PT ;  /* 0x0000000aab0a7209 */ /* 0x000fe40007810000 */
[----:B------:R-:W-:Y:S02]  /*20240*/  FSEL R147, R23, -INF , !P5 ;  /* 0xff80000017937808 */ /* 0x000fe40006800000 */
[----:B------:R-:W-:Y:S02]  /*20250*/  FMNMX.FTZ R8, R179, R8, !PT ;  /* 0x00000008b3087209 */ /* 0x000fe40007810000 */
[----:B------:R-:W-:Y:S02]  /*20260*/  IABS R5, R5 ;  /* 0x0000000500057213 */ /* 0x000fe40000000000 */
[----:B------:R-:W-:Y:S02]  /*20270*/  IABS R7, R7 ;  /* 0x0000000700077213 */ /* 0x000fe40000000000 */
[----:B------:R-:W-:Y:S02]  /*20280*/  FSEL R155, R251, -INF , !P0 ;  /* 0xff800000fb9b7808 */ /* 0x000fe40004000000 */
[----:B------:R-:W-:Y:S02]  /*20290*/  FMNMX.FTZ R10, R169, R10, !PT ;  /* 0x0000000aa90a7209 */ /* 0x000fe40007810000 */
[----:B------:R-:W-:Y:S02]  /*202a0*/  ISETP.GE.AND P2, PT, R16, R226, PT ;  /* 0x000000e21000720c */ /* 0x000fe40003f46270 */
[----:B------:R-:W-:Y:S02]  /*202b0*/  FSEL R145, R9, -INF , !P4 ;  /* 0xff80000009917808 */ /* 0x000fe40006000000 */
[----:B------:R-:W-:Y:S02]  /*202c0*/  FMNMX.FTZ R8, R147, R8, !PT ;  /* 0x0000000893087209 */ /* 0x000fe40007810000 */
[----:B------:R-:W-:Y:S02]  /*202d0*/  I2FP.F32.S32 R5, R5 ;  /* 0x0000000500057245 */ /* 0x000fe40000201400 */
[----:B------:R-:W-:Y:S02]  /*202e0*/  IABS R6, R6 ;  /* 0x0000000600067213 */ /* 0x000fe40000000000 */
[----:B------:R-:W-:Y:S01]  /*202f0*/  I2FP.F32.S32 R7, R7 ;  /* 0x0000000700077245 */ /* 0x000fe20000201400 */
[----:B------:R-:W-:Y:S01]  /*20300*/  FFMA.FTZ R247, -R224, R5, R247 ;  /* 0x00000005e0f77223 */ /* 0x000fe200000101f7 */
[----:B------:R-:W-:Y:S02]  /*20310*/  ISETP.GE.AND P6, PT, R4, R229, PT ;  /* 0x000000e50400720c */ /* 0x000fe40003fc6270 */
[----:B------:R-:W-:Y:S01]  /*20320*/  FMNMX.FTZ R15, R155, R10, !PT ;  /* 0x0000000a9b0f7209 */ /* 0x000fe20007810000 */
[----:B------:R-:W-:Y:S01]  /*20330*/  FFMA.FTZ R11, -R224, R7, R11 ;  /* 0x00000007e00b7223 */ /* 0x000fe2000001010b */
[-C--:B------:R-:W-:Y:S02]  /*20340*/  ISETP.GE.OR P2, PT, R16, R225.reuse, !P2 ;  /* 0x000000e11000720c */ /* 0x080fe40005746670 */
[----:B------:R-:W-:Y:S01]  /*20350*/  FSEL R153, R29, -INF , !P3 ;  /* 0xff8000001d997808 */ /* 0x000fe20005800000 */
[----:B------:R-:W-:Y:S01]  /*20360*/  LDSM.16.MT88.4 R16, [R206+0xc000] ;  /* 0x00c00000ce10783b */ /* 0x000fe20000004200 */
[----:B------:R-:W-:Y:S02]  /*20370*/  FMNMX.FTZ R10, R145, R8, !PT ;  /* 0x00000008910a7209 */ /* 0x000fe40007810000 */
[----:B------:R-:W-:Y:S02]  /*20380*/  ISETP.GE.AND P1, PT, R14, R226, PT ;  /* 0x000000e20e00720c */ /* 0x000fe40003f26270 */
[----:B------:R-:W-:Y:S02]  /*20390*/  I2FP.F32.S32 R6, R6 ;  /* 0x0000000600067245 */ /* 0x000fe40000201400 */
[C---:B------:R-:W-:Y:S02]  /*203a0*/  ISETP.GE.OR P6, PT, R4.reuse, R228, !P6 ;  /* 0x000000e40400720c */ /* 0x040fe400077c6670 */
[----:B------:R-:W-:Y:S01]  /*203b0*/  ISETP.GE.AND P0, PT, R4, R226, PT ;  /* 0x000000e20400720c */ /* 0x000fe20003f06270 */
[----:B------:R-:W-:Y:S01]  /*203c0*/  FFMA.FTZ R3, -R224, R6, R3 ;  /* 0x00000006e0037223 */ /* 0x000fe20000010103 */
[----:B------:R-:W-:Y:S02]  /*203d0*/  FSEL R151, R151, -INF , !P2 ;  /* 0xff80000097977808 */ /* 0x000fe40005000000 */
[----:B------:R-:W-:Y:S02]  /*203e0*/  FMNMX.FTZ R10, R153, R10, !PT ;  /* 0x0000000a990a7209 */ /* 0x000fe40007810000 */
[-C--:B------:R-:W-:Y:S02]  /*203f0*/  ISETP.GE.OR P1, PT, R14, R225.reuse, !P1 ;  /* 0x000000e10e00720c */ /* 0x080fe40004f26670 */
[----:B------:R-:W-:Y:S02]  /*20400*/  FSEL R150, R247, -INF , !P6 ;  /* 0xff800000f7967808 */ /* 0x000fe40007000000 */
[----:B------:R-:W-:Y:S02]  /*20410*/  ISETP.GE.OR P0, PT, R4, R225, !P0 ;  /* 0x000000e10400720c */ /* 0x000fe40004706670 */
[----:B------:R-:W-:Y:S02]  /*20420*/  FSEL R149, R11, -INF , !P1 ;  /* 0xff8000000b957808 */ /* 0x000fe40004800000 */
[----:B------:R-:W-:Y:S02]  /*20430*/  FMNMX.FTZ R10, R151, R10, !PT ;  /* 0x0000000a970a7209 */ /* 0x000fe40007810000 */
[----:B------:R-:W-:Y:S02]  /*20440*/  FMNMX.FTZ R5, R150, R15, !PT ;  /* 0x0000000f96057209 */ /* 0x000fe40007810000 */
[----:B------:R-:W-:Y:S02]  /*20450*/  FSEL R134, R3, -INF , !P0 ;  /* 0xff80000003867808 */ /* 0x000fe40004000000 */
[----:B------:R-:W-:Y:S01]  /*20460*/  FMNMX.FTZ R3, R149, R10, !PT ;  /* 0x0000000a95037209 */ /* 0x000fe20007810000 */
[----:B------:R-:W1:Y:S03]  /*20470*/  SHFL.BFLY PT, R8, R5, 0x2, 0x1f ;  /* 0x0c401f0005087f89 */ /* 0x000e6600000e0000 */
[----:B------:R-:W-:Y:S05]  /*20480*/  FMNMX.FTZ R6, R134, R3, !PT ;  /* 0x0000000386067209 */ /* 0x000fea0007810000 */
[----:B------:R-:W2:Y:S01]  /*20490*/  SHFL.BFLY PT, R3, R6, 0x2, 0x1f ;  /* 0x0c401f0006037f89 */ /* 0x000ea200000e0000 */
[----:B-1----:R-:W-:Y:S07]  /*204a0*/  FMNMX.FTZ R5, R5, R8, !PT ;  /* 0x0000000805057209 */ /* 0x002fee0007810000 */
[----:B---3--:R-:W1:Y:S01]  /*204b0*/  SHFL.BFLY PT, R132, R5, 0x1, 0x1f ;  /* 0x0c201f0005847f89 */ /* 0x008e6200000e0000 */
[----:B--2---:R-:W-:Y:S07]  /*204c0*/  FMNMX.FTZ R4, R6, R3, !PT ;  /* 0x0000000306047209 */ /* 0x004fee0007810000 */
[----:B------:R-:W2:Y:S01]  /*204d0*/  SHFL.BFLY PT, R3, R4, 0x1, 0x1f ;  /* 0x0c201f0004037f89 */ /* 0x000ea200000e0000 */
[----:B-1----:R-:W-:Y:S04]  /*204e0*/  FMNMX.FTZ R132, R5, R132, !PT ;  /* 0x0000008405847209 */ /* 0x002fe80007810000 */
[----:B------:R-:W-:Y:S01]  /*204f0*/  FSETP.NEU.FTZ.AND P1, PT, R132, -INF , PT ;  /* 0xff8000008400780b */ /* 0x000fe20003f3d000 */
[----:B----4-:R-:W-:Y:S01]  /*20500*/  FMUL.FTZ R152, R133, R132 ;  /* 0x0000008485987220 */ /* 0x010fe20000410000 */
[----:B--2---:R-:W-:Y:S02]  /*20510*/  FMNMX.FTZ R3, R4, R3, !PT ;  /* 0x0000000304037209 */ /* 0x004fe40007810000 */
[----:B------:R-:W-:Y:S02]  /*20520*/  FSEL R5, R132, RZ, P1 ;  /* 0x000000ff84057208 */ /* 0x000fe40000800000 */
[----:B------:R-:W-:Y:S01]  /*20530*/  FSETP.NEU.FTZ.AND P0, PT, R3, -INF , PT ;  /* 0xff8000000300780b */ /* 0x000fe20003f1d000 */
[----:B------:R-:W-:Y:S01]  /*20540*/  FMUL.FTZ R148, R133, R3 ;  /* 0x0000000385947220 */ /* 0x000fe20000410000 */
[----:B------:R-:W-:Y:S01]  /*20550*/  FSEL R152, R152, RZ, P1 ;  /* 0x000000ff98987208 */ /* 0x000fe20000800000 */
[----:B------:R-:W-:Y:S01]  /*20560*/  FADD.FTZ R0, -R5, R0 ;  /* 0x0000000005007221 */ /* 0x000fe20000010100 */
[----:B------:R-:W-:Y:S02]  /*20570*/  FSEL R5, R3, RZ, P0 ;  /* 0x000000ff03057208 */ /* 0x000fe40000000000 */
[----:B------:R-:W-:Y:S01]  /*20580*/  FSEL R148, R148, RZ, P0 ;  /* 0x000000ff94947208 */ /* 0x000fe20000000000 */
[----:B------:R-:W-:Y:S01]  /*20590*/  FMUL.FTZ R6, R133, R0 ;  /* 0x0000000085067220 */ /* 0x000fe20000410000 */
[-C--:B------:R-:W-:Y:S01]  /*205a0*/  FFMA.FTZ R163, R159, R133.reuse, -R152 ;  /* 0x000000859fa37223 */ /* 0x080fe20000010898 */
[----:B------:R-:W-:Y:S01]  /*205b0*/  FADD.FTZ R0, -R5, R2 ;  /* 0x0000000205007221 */ /* 0x000fe20000010100 */
[-C--:B------:R-:W-:Y:S01]  /*205c0*/  FFMA.FTZ R159, R31, R133.reuse, -R152 ;  /* 0x000000851f9f7223 */ /* 0x080fe20000010898 */
[-C--:B------:R-:W-:Y:S01]  /*205d0*/  FFMA.FTZ R165, R27, R133.reuse, -R148 ;  /* 0x000000851ba57223 */ /* 0x080fe20000010894 */
[-CC-:B------:R-:W-:Y:S01]  /*205e0*/  FFMA.FTZ R161, R161, R133.reuse, -R152.reuse ;  /* 0x00000085a1a17223 */ /* 0x180fe20000010898 */
[-C--:B------:R-:W-:Y:S01]  /*205f0*/  FFMA.FTZ R160, R33, R133.reuse, -R152 ;  /* 0x0000008521a07223 */ /* 0x080fe20000010898 */
[-CC-:B------:R-:W-:Y:S01]  /*20600*/  FFMA.FTZ R158, R35, R133.reuse, -R148.reuse ;  /* 0x00000085239e7223 */ /* 0x180fe20000010894 */
[-CC-:B------:R-:W-:Y:S01]  /*20610*/  FFMA.FTZ R135, R135, R133.reuse, -R148.reuse ;  /* 0x0000008587877223 */ /* 0x180fe20000010894 */
[-CC-:B------:R-:W-:Y:S01]  /*20620*/  FFMA.FTZ R162, R13, R133.reuse, -R148.reuse ;  /* 0x000000850da27223 */ /* 0x180fe20000010894 */
[----:B------:R-:W-:Y:S01]  /*20630*/  FMUL.FTZ R8, R133, R0 ;  /* 0x0000000085087220 */ /* 0x000fe20000410000 */
[----:B------:R-:W1:Y:S01]  /*20640*/  LDSM.16.MT88.4 R24, [R205+0xc000] ;  /* 0x00c00000cd18783b */ /* 0x000e620000004200 */
[----:B------:R-:W-:Y:S01]  /*20650*/  MUFU.EX2 R163, R163 ;  /* 0x000000a300a37308 */ /* 0x000fe20000000800 */
[-CC-:B------:R-:W-:Y:S01]  /*20660*/  FFMA.FTZ R170, R141, R133.reuse, -R148.reuse ;  /* 0x000000858daa7223 */ /* 0x180fe20000010894 */
[-CC-:B------:R-:W-:Y:S01]  /*20670*/  FFMA.FTZ R178, R147, R133.reuse, -R148.reuse ;  /* 0x0000008593b27223 */ /* 0x180fe20000010894 */
[-CC-:B------:R-:W-:Y:S01]  /*20680*/  FFMA.FTZ R232, R153, R133.reuse, -R148.reuse ;  /* 0x0000008599e87223 */ /* 0x180fe20000010894 */
[-CC-:B------:R-:W-:Y:S01]  /*20690*/  FFMA.FTZ R234, R149, R133.reuse, -R148.reuse ;  /* 0x0000008595ea7223 */ /* 0x180fe20000010894 */
[-CC-:B------:R-:W-:Y:S01]  /*206a0*/  FFMA.FTZ R168, R177, R133.reuse, -R148.reuse ;  /* 0x00000085b1a87223 */ /* 0x180fe20000010894 */
[-C--:B------:R-:W-:Y:S01]  /*206b0*/  FFMA.FTZ R177, R143, R133.reuse, -R148 ;  /* 0x000000858fb17223 */ /* 0x080fe20000010894 */
[----:B------:R-:W2:Y:S03]  /*206c0*/  LDSM.16.MT88.4 R28, [R204+0xc000] ;  /* 0x00c00000cc1c783b */ /* 0x000ea60000004200 */
[----:B------:R-:W3:Y:S01]  /*206d0*/  MUFU.EX2 R161, R161 ;  /* 0x000000a100a17308 */ /* 0x000ee20000000800 */
[-CC-:B------:R-:W-:Y:S01]  /*206e0*/  FFMA.FTZ R164, R243, R133.reuse, -R152.reuse ;  /* 0x00000085f3a47223 */ /* 0x180fe20000010898 */
[-CC-:B------:R-:W-:Y:S01]  /*206f0*/  FFMA.FTZ R167, R167, R133.reuse, -R152.reuse ;  /* 0x00000085a7a77223 */ /* 0x180fe20000010898 */
[-CC-:B------:R-:W-:Y:S01]  /*20700*/  FFMA.FTZ R166, R241, R133.reuse, -R152.reuse ;  /* 0x00000085f1a67223 */ /* 0x180fe20000010898 */
[-C--:B------:R-:W-:Y:S01]  /*20710*/  FFMA.FTZ R173, R173, R133.reuse, -R152 ;  /* 0x00000085adad7223 */ /* 0x080fe20000010898 */
[-CC-:B------:R-:W-:Y:S01]  /*20720*/  FFMA.FTZ R175, R175, R133.reuse, -R148.reuse ;  /* 0x00000085afaf7223 */ /* 0x180fe20000010894 */
[-CC-:B------:R-:W-:Y:S01]  /*20730*/  FFMA.FTZ R176, R181, R133.reuse, -R148.reuse ;  /* 0x00000085b5b07223 */ /* 0x180fe20000010894 */
[----:B------:R-:W-:Y:S03]  /*20740*/  LDSM.16.MT88.4 R140, [R204+0xe800] ;  /* 0x00e80000cc8c783b */ /* 0x000fe60000004200 */
[----:B------:R-:W-:Y:S01]  /*20750*/  MUFU.EX2 R160, R160 ;  /* 0x000000a000a07308 */ /* 0x000fe20000000800 */
[-C--:B------:R-:W-:Y:S01]  /*20760*/  FFMA.FTZ R181, R145, R133.reuse, -R148 ;  /* 0x0000008591b57223 */ /* 0x080fe20000010894 */
[-CC-:B------:R-:W-:Y:S01]  /*20770*/  FFMA.FTZ R172, R239, R133.reuse, -R152.reuse ;  /* 0x00000085efac7223 */ /* 0x180fe20000010898 */
[-CC-:B------:R-:W-:Y:S01]  /*20780*/  FFMA.FTZ R237, R237, R133.reuse, -R152.reuse ;  /* 0x00000085eded7223 */ /* 0x180fe20000010898 */
[-C--:B------:R-:W-:Y:S01]  /*20790*/  FFMA.FTZ R174, R235, R133.reuse, -R152 ;  /* 0x00000085ebae7223 */ /* 0x080fe20000010898 */
[-C--:B------:R-:W-:Y:S01]  /*207a0*/  FFMA.FTZ R235, R151, R133.reuse, -R148 ;  /* 0x0000008597eb7223 */ /* 0x080fe20000010894 */
[----:B------:R-:W-:Y:S01]  /*207b0*/  FFMA.FTZ R183, R183, R133, -R152 ;  /* 0x00000085b7b77223 */ /* 0x000fe20000010898 */
[----:B------:R-:W-:Y:S03]  /*207c0*/  LDSM.16.MT88.4 R144, [R203+0xf000] ;  /* 0x00f00000cb90783b */ /* 0x000fe60000004200 */
[----:B------:R-:W4:Y:S01]  /*207d0*/  MUFU.EX2 R159, R159 ;  /* 0x0000009f009f7308 */ /* 0x000f220000000800 */
[----:B---3--:R-:W-:Y:S01]  /*207e0*/  F2FP.BF16.F32.PACK_AB R136, R161, R163 ;  /* 0x000000a3a188723e */ /* 0x008fe200000010ff */
[-CC-:B------:R-:W-:Y:S01]  /*207f0*/  FFMA.FTZ R179, R179, R133.reuse, -R148.reuse ;  /* 0x00000085b3b37223 */ /* 0x180fe20000010894 */
[-C--:B------:R-:W-:Y:S01]  /*20800*/  FFMA.FTZ R148, R134, R133.reuse, -R148 ;  /* 0x0000008586947223 */ /* 0x080fe20000010894 */
[-CC-:B------:R-:W-:Y:S01]  /*20810*/  FFMA.FTZ R180, R169, R133.reuse, -R152.reuse ;  /* 0x00000085a9b47223 */ /* 0x180fe20000010898 */
[-CC-:B------:R-:W-:Y:S01]  /*20820*/  FFMA.FTZ R169, R155, R133.reuse, -R152.reuse ;  /* 0x000000859ba97223 */ /* 0x180fe20000010898 */
[-CC-:B------:R-:W-:Y:S01]  /*20830*/  FFMA.FTZ R171, R171, R133.reuse, -R152.reuse ;  /* 0x00000085abab7223 */ /* 0x180fe20000010898 */
[----:B------:R-:W-:Y:S03]  /*20840*/  FFMA.FTZ R152, R150, R133, -R152 ;  /* 0x0000008596987223 */ /* 0x000fe60000010898 */
[----:B------:R-:W-:Y:S01]  /*20850*/  MUFU.EX2 R165, R165 ;  /* 0x000000a500a57308 */ /* 0x000fe20000000800 */
[----:B------:R-:W-:Y:S09]  /*20860*/  ISETP.GT.AND P0, PT, R222, R211, PT ;  /* 0x000000d3de00720c */ /* 0x000ff20003f04270 */
[----:B------:R-:W3:Y:S01]  /*20870*/  MUFU.EX2 R158, R158 ;  /* 0x0000009e009e7308 */ /* 0x000ee20000000800 */
[----:B----4-:R-:W-:Y:S09]  /*20880*/  F2FP.BF16.F32.PACK_AB R138, R159, R160 ;  /* 0x000000a09f8a723e */ /* 0x010ff200000010ff */
[----:B------:R-:W-:Y:S10]  /*20890*/  MUFU.EX2 R135, R135 ;  /* 0x0000008700877308 */ /* 0x000ff40000000800 */
[----:B------:R-:W4:Y:S01]  /*208a0*/  MUFU.EX2 R162, R162 ;  /* 0x000000a200a27308 */ /* 0x000f220000000800 */
[----:B---3--:R-:W-:Y:S09]  /*208b0*/  F2FP.BF16.F32.PACK_AB R137, R158, R165 ;  /* 0x000000a59e89723e */ /* 0x008ff200000010ff */
[----:B------:R-:W3:Y:S10]  /*208c0*/  MUFU.EX2 R2, R6 ;  /* 0x0000000600027308 */ /* 0x000ef40000000800 */
[----:B------:R-:W5:Y:S01]  /*208d0*/  MUFU.EX2 R0, R8 ;  /* 0x0000000800007308 */ /* 0x000f620000000800 */
[----:B----4-:R-:W-:Y:S09]  /*208e0*/  F2FP.BF16.F32.PACK_AB R139, R162, R135 ;  /* 0x00000087a28b723e */ /* 0x010ff200000010ff */
[----:B------:R-:W-:Y:S01]  /*208f0*/  MUFU.EX2 R182, R152 ;  /* 0x0000009800b67308 */ /* 0x000fe20000000800 */
[C---:B---3--:R-:W-:Y:S01]  /*20900*/  FMUL.FTZ R4, R2.reuse, R128 ;  /* 0x0000008002047220 */ /* 0x048fe20000410000 */
[C---:B------:R-:W-:Y:S01]  /*20910*/  FMUL.FTZ R5, R2.reuse, R129 ;  /* 0x0000008102057220 */ /* 0x040fe20000410000 */
[C---:B------:R-:W-:Y:S01]  /*20920*/  FMUL.FTZ R9, R2.reuse, R125 ;  /* 0x0000007d02097220 */ /* 0x040fe20000410000 */
[C---:B------:R-:W-:Y:S01]  /*20930*/  FMUL.FTZ R12, R2.reuse, R120 ;  /* 0x00000078020c7220 */ /* 0x040fe20000410000 */
[C---:B------:R-:W-:Y:S01]  /*20940*/  FMUL.FTZ R13, R2.reuse, R121 ;  /* 0x00000079020d7220 */ /* 0x040fe20000410000 */
[C---:B------:R-:W-:Y:S01]  /*20950*/  FMUL.FTZ R20, R2.reuse, R112 ;  /* 0x0000007002147220 */ /* 0x040fe20000410000 */
[C---:B------:R-:W-:Y:S01]  /*20960*/  FMUL.FTZ R21, R2.reuse, R113 ;  /* 0x0000007102157220 */ /* 0x040fe20000410000 */
[----:B------:R-:W-:Y:S01]  /*20970*/  FMUL.FTZ R32, R2, R100 ;  /* 0x0000006402207220 */ /* 0x000fe20000410000 */
[C---:B-----5:R-:W-:Y:S01]  /*20980*/  FMUL.FTZ R6, R0.reuse, R130 ;  /* 0x0000008200067220 */ /* 0x060fe20000410000 */
        /* <DEDUP_REMOVED lines=9> */
[----:B------:R-:W4:Y:S01]  /*20a20*/  LDSM.16.MT88.4 R120, [R203+0xc000] ;  /* 0x00c00000cb78783b */ /* 0x000f220000004200 */
[C---:B------:R-:W-:Y:S05]  /*20a30*/  HMMA.16816.F32.BF16 R8, R136.reuse, R18, R8 ;  /* 0x000000128808723c */ /* 0x040fea0000041808 */
[----:B------:R-:W-:Y:S01]  /*20a40*/  MUFU.EX2 R164, R164 ;  /* 0x000000a400a47308 */ /* 0x000fe20000000800 */
[C---:B------:R-:W-:Y:S01]  /*20a50*/  FMUL.FTZ R16, R2.reuse, R116 ;  /* 0x0000007402107220 */ /* 0x040fe20000410000 */
[C---:B-1----:R-:W-:Y:S01]  /*20a60*/  HMMA.16816.F32.BF16 R12, R136.reuse, R24, R12 ;  /* 0x00000018880c723c */ /* 0x042fe2000004180c */
[----:B------:R-:W1:Y:S03]  /*20a70*/  LDSM.16.MT88.4 R124, [R206+0xe000] ;  /* 0x00e00000ce7c783b */ /* 0x000e660000004200 */
[----:B------:R-:W-:Y:S01]  /*20a80*/  FMUL.FTZ R17, R2, R117 ;  /* 0x0000007502117220 */ /* 0x000fe20000410000 */
[C---:B------:R-:W-:Y:S01]  /*20a90*/  FMUL.FTZ R18, R0.reuse, R118 ;  /* 0x0000007600127220 */ /* 0x040fe20000410000 */
[C---:B------:R-:W-:Y:S01]  /*20aa0*/  FMUL.FTZ R19, R0.reuse, R119 ;  /* 0x0000007700137220 */ /* 0x040fe20000410000 */
[C---:B------:R-:W-:Y:S02]  /*20ab0*/  FMUL.FTZ R22, R0.reuse, R114 ;  /* 0x0000007200167220 */ /* 0x040fe40000410000 */
[----:B------:R-:W-:Y:S01]  /*20ac0*/  LDSM.16.MT88.4 R116, [R204+0xc800] ;  /* 0x00c80000cc74783b */ /* 0x000fe20000004200 */
[----:B------:R-:W5:Y:S01]  /*20ad0*/  MUFU.EX2 R167, R167 ;  /* 0x000000a700a77308 */ /* 0x000f620000000800 */
[----:B------:R-:W-:Y:S01]  /*20ae0*/  FMUL.FTZ R23, R0, R115 ;  /* 0x0000007300177220 */ /* 0x000fe20000410000 */
[C---:B------:R-:W-:Y:S01]  /*20af0*/  FMUL.FTZ R24, R2.reuse, R108 ;  /* 0x0000006c02187220 */ /* 0x040fe20000410000 */
[C---:B------:R-:W-:Y:S01]  /*20b00*/  FMUL.FTZ R25, R2.reuse, R109 ;  /* 0x0000006d02197220 */ /* 0x040fe20000410000 */
[C---:B------:R-:W-:Y:S03]  /*20b10*/  HMMA.16816.F32.BF16 R16, R136.reuse, R26, R16 ;  /* 0x0000001a8810723c */ /* 0x040fe60000041810 */
[----:B------:R-:W-:Y:S01]  /*20b20*/  LDSM.16.MT88.4 R112, [R205+0x10000] ;  /* 0x01000000cd70783b */ /* 0x000fe20000004200 */
[----:B------:R-:W-:Y:S01]  /*20b30*/  FMUL.FTZ R33, R2, R101 ;  /* 0x0000006502217220 */ /* 0x000fe20000410000 */
[C---:B------:R-:W-:Y:S01]  /*20b40*/  FMUL.FTZ R34, R0.reuse, R102 ;  /* 0x0000006600227220 */ /* 0x040fe20000410000 */
[C---:B--2---:R-:W-:Y:S01]  /*20b50*/  HMMA.16816.F32.BF16 R20, R136.reuse, R28, R20 ;  /* 0x0000001c8814723c */ /* 0x044fe20000041814 */
[----:B------:R-:W-:Y:S04]  /*20b60*/  MUFU.EX2 R166, R166 ;  /* 0x000000a600a67308 */ /* 0x000fe80000000800 */
[C---:B------:R-:W-:Y:S01]  /*20b70*/  FMUL.FTZ R26, R0.reuse, R110 ;  /* 0x0000006e001a7220 */ /* 0x040fe20000410000 */
[----:B------:R-:W-:Y:S01]  /*20b80*/  FMUL.FTZ R27, R0, R111 ;  /* 0x0000006f001b7220 */ /* 0x000fe20000410000 */
[----:B---3--:R-:W-:Y:S01]  /*20b90*/  LDSM.16.MT88.4 R148, [R206+0xf800] ;  /* 0x00f80000ce94783b */ /* 0x008fe20000004200 */
[C---:B------:R-:W-:Y:S03]  /*20ba0*/  FMUL.FTZ R28, R2.reuse, R104 ;  /* 0x00000068021c7220 */ /* 0x040fe60000410000 */
[----:B------:R-:W2:Y:S01]  /*20bb0*/  MUFU.EX2 R173, R173 ;  /* 0x000000ad00ad7308 */ /* 0x000ea20000000800 */
[----:B------:R-:W-:Y:S01]  /*20bc0*/  FMUL.FTZ R29, R2, R105 ;  /* 0x00000069021d7220 */ /* 0x000fe20000410000 */
[----:B------:R-:W-:Y:S01]  /*20bd0*/  FMUL.FTZ R35, R0, R103 ;  /* 0x0000006700237220 */ /* 0x000fe20000410000 */
[C---:B------:R-:W-:Y:S01]  /*20be0*/  HMMA.16816.F32.BF16 R24, R136.reuse, R30, R24 ;  /* 0x0000001e8818723c */ /* 0x040fe20000041818 */
[----:B------:R-:W3:Y:S02]  /*20bf0*/  LDSM.16.MT88.4 R108, [R205+0xe000] ;  /* 0x00e00000cd6c783b */ /* 0x000ee40000004200 */
[C---:B------:R-:W-:Y:S01]  /*20c00*/  FMUL.FTZ R36, R2.reuse, R36 ;  /* 0x0000002402247220 */ /* 0x040fe20000410000 */
[----:B------:R-:W-:Y:S01]  /*20c10*/  FMUL.FTZ R37, R2, R37 ;  /* 0x0000002502257220 */ /* 0x000fe20000410000 */
[C---:B------:R-:W-:Y:S01]  /*20c20*/  FMUL.FTZ R38, R0.reuse, R38 ;  /* 0x0000002600267220 */ /* 0x040fe20000410000 */
[C---:B------:R-:W-:Y:S01]  /*20c30*/  FMUL.FTZ R39, R0.reuse, R39 ;  /* 0x0000002700277220 */ /* 0x040fe20000410000 */
[C---:B------:R-:W-:Y:S01]  /*20c40*/  FMUL.FTZ R30, R0.reuse, R106 ;  /* 0x0000006a001e7220 */ /* 0x040fe20000410000 */
[----:B------:R-:W-:Y:S01]  /*20c50*/  FMUL.FTZ R31, R0, R107 ;  /* 0x0000006b001f7220 */ /* 0x000fe20000410000 */
[----:B------:R-:W-:Y:S01]  /*20c60*/  MUFU.EX2 R168, R168 ;  /* 0x000000a800a87308 */ /* 0x000fe20000000800 */
[----:B------:R-:W5:Y:S01]  /*20c70*/  LDSM.16.MT88.4 R104, [R204+0xe000] ;  /* 0x00e00000cc68783b */ /* 0x000f620000004200 */
[C---:B------:R-:W-:Y:S01]  /*20c80*/  FMUL.FTZ R40, R2.reuse, R40 ;  /* 0x0000002802287220 */ /* 0x040fe20000410000 */
[----:B------:R-:W-:Y:S01]  /*20c90*/  FMUL.FTZ R41, R2, R41 ;  /* 0x0000002902297220 */ /* 0x000fe20000410000 */
[C---:B------:R-:W-:Y:S01]  /*20ca0*/  FMUL.FTZ R42, R0.reuse, R42 ;  /* 0x0000002a002a7220 */ /* 0x040fe20000410000 */
[----:B------:R-:W-:Y:S01]  /*20cb0*/  FMUL.FTZ R43, R0, R43 ;  /* 0x0000002b002b7220 */ /* 0x000fe20000410000 */
[C---:B----4-:R-:W-:Y:S04]  /*20cc0*/  HMMA.16816.F32.BF16 R28, R136.reuse, R120, R28 ;  /* 0x00000078881c723c */ /* 0x050fe8000004181c */
[----:B------:R-:W4:Y:S01]  /*20cd0*/  MUFU.EX2 R175, R175 ;  /* 0x000000af00af7308 */ /* 0x000f220000000800 */
[----:B------:R-:W2:Y:S01]  /*20ce0*/  LDSM.16.MT88.4 R100, [R203+0xe000] ;  /* 0x00e00000cb64783b */ /* 0x000ea20000004200 */
[C---:B------:R-:W-:Y:S01]  /*20cf0*/  FMUL.FTZ R44, R2.reuse, R44 ;  /* 0x0000002c022c7220 */ /* 0x040fe20000410000 */
[----:B------:R-:W-:Y:S01]  /*20d00*/  FMUL.FTZ R45, R2, R45 ;  /* 0x0000002d022d7220 */ /* 0x000fe20000410000 */
[C---:B------:R-:W-:Y:S06]  /*20d10*/  HMMA.16816.F32.BF16 R32, R136.reuse, R122, R32 ;  /* 0x0000007a8820723c */ /* 0x040fec0000041820 */
[----:B------:R-:W-:Y:S01]  /*20d20*/  MUFU.EX2 R177, R177 ;  /* 0x000000b100b17308 */ /* 0x000fe20000000800 */
[----:B------:R-:W-:Y:S01]  /*20d30*/  LDSM.16.MT88.4 R120, [R203+0xc800] ;  /* 0x00c80000cb78783b */ /* 0x000fe20000004200 */
[C---:B-1----:R-:W-:Y:S03]  /*20d40*/  HMMA.16816.F32.BF16 R36, R136.reuse, R124, R36 ;  /* 0x0000007c8824723c */ /* 0x042fe60000041824 */
[C---:B------:R-:W-:Y:S03]  /*20d50*/  FMUL.FTZ R46, R0.reuse, R46 ;  /* 0x0000002e002e7220 */ /* 0x040fe60000410000 */
[C---:B------:R-:W-:Y:S01]  /*20d60*/  HMMA.16816.F32.BF16 R40, R136.reuse, R126, R40 ;  /* 0x0000007e8828723c */ /* 0x040fe20000041828 */
[----:B------:R-:W-:Y:S01]  /*20d70*/  LDSM.16.MT88.4 R124, [R206+0xe800] ;  /* 0x00e80000ce7c783b */ /* 0x000fe20000004200 */
[----:B------:R-:W1:Y:S03]  /*20d80*/  MUFU.EX2 R170, R170 ;  /* 0x000000aa00aa7308 */ /* 0x000e660000000800 */
[----:B------:R-:W-:Y:S01]  /*20d90*/  FMUL.FTZ R47, R0, R47 ;  /* 0x0000002f002f7220 */ /* 0x000fe20000410000 */
[C---:B------:R-:W-:Y:S01]  /*20da0*/  FMUL.FTZ R48, R2.reuse, R48 ;  /* 0x0000003002307220 */ /* 0x040fe20000410000 */
[----:B------:R-:W-:Y:S01]  /*20db0*/  FMUL.FTZ R49, R2, R49 ;  /* 0x0000003102317220 */ /* 0x000fe20000410000 */
[C---:B------:R-:W-:Y:S01]  /*20dc0*/  FMUL.FTZ R50, R0.reuse, R50 ;  /* 0x0000003200327220 */ /* 0x040fe20000410000 */
[----:B------:R-:W-:Y:S03]  /*20dd0*/  LDSM.16.MT88.4 R152, [R205+0xf800] ;  /* 0x00f80000cd98783b */ /* 0x000fe60000004200 */
[----:B------:R-:W-:Y:S01]  /*20de0*/  MUFU.EX2 R172, R172 ;  /* 0x000000ac00ac7308 */ /* 0x000fe20000000800 */
[----:B------:R-:W-:Y:S01]  /*20df0*/  FMUL.FTZ R51, R0, R51 ;  /* 0x0000003300337220 */ /* 0x000fe20000410000 */
[C---:B---3--:R-:W-:Y:S03]  /*20e00*/  HMMA.16816.F32.BF16 R44, R136.reuse, R108, R44 ;  /* 0x0000006c882c723c */ /* 0x048fe6000004182c */
[C---:B------:R-:W-:Y:S01]  /*20e10*/  FMUL.FTZ R52, R2.reuse, R52 ;  /* 0x0000003402347220 */ /* 0x040fe20000410000 */
[----:B------:R-:W-:Y:S01]  /*20e20*/  FMUL.FTZ R53, R2, R53 ;  /* 0x0000003502357220 */ /* 0x000fe20000410000 */
[C---:B------:R-:W-:Y:S01]  /*20e30*/  FMUL.FTZ R54, R0.reuse, R54 ;  /* 0x0000003600367220 */ /* 0x040fe20000410000 */
[C---:B------:R-:W-:Y:S01]  /*20e40*/  HMMA.16816.F32.BF16 R48, R136.reuse, R110, R48 ;  /* 0x0000006e8830723c */ /* 0x040fe20000041830 */
[----:B------:R-:W3:Y:S01]  /*20e50*/  LDSM.16.MT88.4 R108, [R206+0x10000] ;  /* 0x01000000ce6c783b */ /* 0x000ee20000004200 */
[----:B------:R-:W1:Y:S03]  /*20e60*/  MUFU.EX2 R237, R237 ;  /* 0x000000ed00ed7308 */ /* 0x000e660000000800 */
        /* <DEDUP_REMOVED lines=12> */
[----:B------:R-:W1:Y:S03]  /*20f30*/  MUFU.EX2 R183, R183 ;  /* 0x000000b700b77308 */ /* 0x000e660000000800 */
        /* <DEDUP_REMOVED lines=10> */
[C---:B------:R-:W-:Y:S01]  /*20fe0*/  HMMA.16816.F32.BF16 R64, R136.reuse, R102, R64 ;  /* 0x000000668840723c */ /* 0x040fe20000041840 */
[----:B------:R-:W2:Y:S01]  /*20ff0*/  LDSM.16.MT88.4 R100, [R203+0x10000] ;  /* 0x01000000cb64783b */ /* 0x000ea20000004200 */
[----:B------:R-:W1:Y:S03]  /*21000*/  MUFU.EX2 R179, R179 ;  /* 0x000000b300b37308 */ /* 0x000e660000000800 */
        /* <DEDUP_REMOVED lines=12> */
[----:B------:R-:W3:Y:S03]  /*210d0*/  MUFU.EX2 R181, R181 ;  /* 0x000000b500b57308 */ /* 0x000ee60000000800 */
        /* <DEDUP_REMOVED lines=17> */
[----:B------:R-:W3:Y:S01]  /*211f0*/  MUFU.EX2 R169, R169 ;  /* 0x000000a900a97308 */ /* 0x000ee20000000800 */
[----:B------:R-:W-:Y:S01]  /*21200*/  FMUL.FTZ R91, R0, R91 ;  /* 0x0000005b005b7220 */ /* 0x000fe20000410000 */
[C---:B-----5:R-:W-:Y:S03]  /*21210*/  HMMA.16816.F32.BF16 R84, R136.reuse, R104, R84 ;  /* 0x000000688854723c */ /* 0x060fe60000041854 */
        /* <DEDUP_REMOVED lines=9> */
[----:B------:R-:W5:Y:S01]  /*212b0*/  MUFU.EX2 R235, R235 ;  /* 0x000000eb00eb7308 */ /* 0x000f620000000800 */
[----:B------:R-:W-:Y:S01]  /*212c0*/  FMUL.FTZ R99, R0, R99 ;  /* 0x0000006300637220 */ /* 0x000fe20000410000 */
[C---:B--2---:R-:W-:Y:S03]  /*212d0*/  HMMA.16816.F32.BF16 R92, R136.reuse, R100, R92 ;  /* 0x00000064885c723c */ /* 0x044fe6000004185c */
[----:B------:R-:W-:Y:S01]  /*212e0*/  F2FP.BF16.F32.PACK_AB R104, R167, R164 ;  /* 0x000000a4a768723e */ /* 0x000fe200000010ff */
[----:B------:R-:W-:Y:S01]  /*212f0*/  FFMA.FTZ R163, R2, R233, R163 ;  /* 0x000000e902a37223 */ /* 0x000fe200000100a3 */
[----:B------:R-:W-:Y:S01]  /*21300*/  F2FP.BF16.F32.PACK_AB R106, R173, R166 ;  /* 0x000000a6ad6a723e */ /* 0x000fe200000010ff */
[----:B------:R-:W-:Y:S01]  /*21310*/  HMMA.16816.F32.BF16 R96, R136, R102, R96 ;  /* 0x000000668860723c */ /* 0x000fe20000041860 */
[----:B------:R-:W2:Y:S01]  /*21320*/  LDSM.16.MT88.4 R100, [R203+0xe800] ;  /* 0x00e80000cb64783b */ /* 0x000ea20000004200 */
[----:B------:R-:W5:Y:S03]  /*21330*/  MUFU.EX2 R234, R234 ;  /* 0x000000ea00ea7308 */ /* 0x000f660000000800 */
[----:B----4-:R-:W-:Y:S01]  /*21340*/  F2FP.BF16.F32.PACK_AB R105, R175, R168 ;  /* 0x000000a8af69723e */ /* 0x010fe200000010ff */
[----:B------:R-:W-:Y:S01]  /*21350*/  FFMA.FTZ R165, R0, R231, R165 ;  /* 0x000000e700a57223 */ /* 0x000fe200000100a5 */
[----:B-1----:R-:W-:Y:S01]  /*21360*/  F2FP.BF16.F32.PACK_AB R107, R170, R177 ;  /* 0x000000b1aa6b723e */ /* 0x002fe200000010ff */
[----:B------:R-:W-:Y:S01]  /*21370*/  IMAD.MOV.U32 R0, RZ, RZ, R132 ;  /* 0x000000ffff007224 */ /* 0x000fe200078e0084 */
[----:B------:R-:W-:Y:S02]  /*21380*/  LDSM.16.MT88.4 R136, [R203+0xd000] ;  /* 0x00d00000cb88783b */ /* 0x000fe40000004200 */
[----:B------:R-:W-:Y:S01]  /*21390*/  MOV R2, R3 ;  /* 0x0000000300027202 */ /* 0x000fe20000000f00 */
[----:B------:R-:W-:Y:S01]  /*213a0*/  FADD.FTZ R163, R161, R163 ;  /* 0x000000a3a1a37221 */ /* 0x000fe20000010000 */
[----:B------:R-:W-:Y:S01]  /*213b0*/  FADD.FTZ R158, R158, R165 ;  /* 0x000000a59e9e7221 */ /* 0x000fe20000010000 */
        /* <DEDUP_REMOVED lines=30> */
[C---:B------:R-:W-:Y:S06]  /*215a0*/  HMMA.16816.F32.BF16 R52, R104.reuse, R140, R52 ;  /* 0x0000008c6834723c */ /* 0x040fec0000041834 */
[C---:B------:R-:W-:Y:S01]  /*215b0*/  HMMA.16816.F32.BF16 R56, R104.reuse, R142, R56 ;  /* 0x0000008e6838723c */ /* 0x040fe20000041838 */
[----:B------:R-:W-:Y:S05]  /*215c0*/  LDSM.16.MT88.4 R140, [R205+0xf000] ;  /* 0x00f00000cd8c783b */ /* 0x000fea0000004200 */
[C---:B--2---:R-:W-:Y:S06]  /*215d0*/  HMMA.16816.F32.BF16 R60, R104.reuse, R100, R60 ;  /* 0x00000064683c723c */ /* 0x044fec000004183c */
[C---:B------:R-:W-:Y:S05]  /*215e0*/  HMMA.16816.F32.BF16 R64, R104.reuse, R102, R64 ;  /* 0x000000666840723c */ /* 0x040fea0000041840 */
[----:B------:R-:W-:Y:S01]  /*215f0*/  F2FP.BF16.F32.PACK_AB R100, R237, R172 ;  /* 0x000000aced64723e */ /* 0x000fe200000010ff */
[C---:B-1----:R-:W-:Y:S05]  /*21600*/  HMMA.16816.F32.BF16 R68, R104.reuse, R108, R68 ;  /* 0x0000006c6844723c */ /* 0x042fea0000041844 */
        /* <DEDUP_REMOVED lines=9> */
[C---:B----4-:R-:W-:Y:S05]  /*216a0*/  HMMA.16816.F32.BF16 R84, R104.reuse, R116, R84 ;  /* 0x000000746854723c */ /* 0x050fea0000041854 */
[----:B------:R-:W-:Y:S01]  /*216b0*/  FADD.FTZ R176, R176, R177 ;  /* 0x000000b1b0b07221 */ /* 0x000fe20000010000 */
[C---:B------:R-:W-:Y:S01]  /*216c0*/  HMMA.16816.F32.BF16 R88, R104.reuse, R118, R88 ;  /* 0x000000766858723c */ /* 0x040fe20000041858 */
[----:B------:R-:W3:Y:S04]  /*216d0*/  LDSM.16.MT88.4 R116, [R204+0xf000] ;  /* 0x00f00000cc74783b */ /* 0x000ee80000004200 */
[----:B------:R-:W-:Y:S01]  /*216e0*/  FADD.FTZ R237, R237, R172 ;  /* 0x000000aceded7221 */ /* 0x000fe20000010000 */
[C---:B-----5:R-:W-:Y:S05]  /*216f0*/  HMMA.16816.F32.BF16 R92, R104.reuse, R120, R92 ;  /* 0x00000078685c723c */ /* 0x060fea000004185c */
        /* <DEDUP_REMOVED lines=83> */
.L_x_7851:
        /* <DEDUP_REMOVED lines=24> */
.L_x_7882:
        /* <DEDUP_REMOVED lines=273> */
.L_x_7863:
[----:B------:R-:W-:Y:S05]  /*22ec0*/  BSYNC B0 ;  /* 0x0000000000007941 */ /* 0x000fea0003800000 */
.L_x_7862:
        /* <DEDUP_REMOVED lines=45> */
.L_x_7865:
[----:B------:R-:W-:Y:S05]  /*231a0*/  BSYNC B0 ;  /* 0x0000000000007941 */ /* 0x000fea0003800000 */
.L_x_7864:
        /* <DEDUP_REMOVED lines=16> */
.L_x_7867:
[----:B------:R-:W-:Y:S05]  /*232b0*/  BSYNC B0 ;  /* 0x0000000000007941 */ /* 0x000fea0003800000 */
.L_x_7866:
        /* <DEDUP_REMOVED lines=15> */
.L_x_7869:
[----:B------:R-:W-:Y:S05]  /*233b0*/  BSYNC B0 ;  /* 0x0000000000007941 */ /* 0x000fea0003800000 */
.L_x_7868:
        /* <DEDUP_REMOVED lines=15> */
.L_x_7871:
[----:B------:R-:W-:Y:S05]  /*234b0*/  BSYNC B0 ;  /* 0x0000000000007941 */ /* 0x000fea0003800000 */
.L_x_7870:
        /* <DEDUP_REMOVED lines=15> */
.L_x_7873:
[----:B------:R-:W-:Y:S05]  /*235b0*/  BSYNC B0 ;  /* 0x0000000000007941 */ /* 0x000fea0003800000 */
.L_x_7872:
        /* <DEDUP_REMOVED lines=15> */
.L_x_7875:
[----:B------:R-:W-:Y:S05]  /*236b0*/  BSYNC B0 ;  /* 0x0000000000007941 */ /* 0x000fea0003800000 */
.L_x_7874:
        /* <DEDUP_REMOVED lines=15> */
.L_x_7877:
[----:B------:R-:W-:Y:S05]  /*237b0*/  BSYNC B0 ;  /* 0x0000000000007941 */ /* 0x000fea0003800000 */
.L_x_7876:
[----:B------:R-:W-:-:S04]  /*237c0*/  MOV R215, 0x0 ;  /* 0x0000000000d77802 */ /* 0x000fc80000000f00 */
[----:B-12345:R-:W-:Y:S05]  /*237d0*/  @P3 RET.REL.NODEC R214 `(_ZN5flash24flash_fwd_splitkv_kernelI23Flash_fwd_kernel_traitsILi192ELi64ELi64ELi4ELb0ELb0EN7cutlass10bfloat16_tE19Flash_kernel_traitsILi192ELi64ELi64ELi4ES3_EELb0ELb1ELb1ELb0ELb0ELb1ELb1ELb1EEEvNS_16Flash_fwd_paramsE) ;  /* 0xfffffdc8d6083950 */ /* 0x03efea0003c3ffff */
        /* <DEDUP_REMOVED lines=11> */
[----:B-1----:R-:W-:Y:S05]  /*23890*/  @P0 RET.REL.NODEC R214 `(_ZN5flash24flash_fwd_splitkv_kernelI23Flash_fwd_kernel_traitsILi192ELi64ELi64ELi4ELb0ELb0EN7cutlass10bfloat16_tE19Flash_kernel_traitsILi192ELi64ELi64ELi4ES3_EELb0ELb1ELb1ELb0ELb0ELb1ELb1ELb1EEEvNS_16Flash_fwd_paramsE) ;  /* 0xfffffdc4d6d80950 */ /* 0x002fea0003c3ffff */
[----:B------:R-:W-:Y:S01]  /*238a0*/  R2UR UR4, R8 ;  /* 0x00000000080472ca */ /* 0x000fe200000e0000 */
[----:B------:R-:W-:Y:S01]  /*238b0*/  IMAD.MOV.U32 R215, RZ, RZ, 0x0 ;  /* 0x00000000ffd77424 */ /* 0x000fe200078e00ff */
[----:B------:R-:W-:-:S13]  /*238c0*/  R2UR UR5, R9 ;  /* 0x00000000090572ca */ /* 0x000fda00000e0000 */
[----:B------:R1:W-:Y:S02]  /*238d0*/  ST.E.128 desc[UR4][R12.64+0xaa00], R16 ;  /* 0x00aa00100c007985 */ /* 0x0003e4000c101d04 */
[----:B-1----:R-:W-:Y:S05]  /*238e0*/  RET.REL.NODEC R214 `(_ZN5flash24flash_fwd_splitkv_kernelI23Flash_fwd_kernel_traitsILi192ELi64ELi64ELi4ELb0ELb0EN7cutlass10bfloat16_tE19Flash_kernel_traitsILi192ELi64ELi64ELi4ES3_EELb0ELb1ELb1ELb0ELb0ELb1ELb1ELb1EEEvNS_16Flash_fwd_paramsE) ;  /* 0xfffffdc4d6c47950 */ /* 0x002fea0003c3ffff */
.L_x_7861:
[----:B------:R-:W-:Y:S01]  /*238f0*/  MOV R12, 0x2 ;  /* 0x00000002000c7802 */ /* 0x000fe20000000f00 */
[----:B------:R-:W-:Y:S01]  /*23900*/  IMAD.MOV.U32 R5, RZ, RZ, 0x1f ;  /* 0x0000001fff057424 */ /* 0x000fe200078e00ff */
[----:B------:R-:W-:-:S07]  /*23910*/  MOV R11, 0xffffffff ;  /* 0xffffffff000b7802 */ /* 0x000fce0000000f00 */
[----:B-1---5:R-:W-:Y:S05]  /*23920*/  WARPSYNC.COLLECTIVE R11, `(.L_x_7878) ;  /* 0x000000000b087348 */ /* 0x022fea0003c00000 */
[----:B------:R2:W3:Y:S02]  /*23930*/  SHFL.BFLY P0, R15, R233, R12, R5 ;  /* 0x0c00000ce90f7389 */ /* 0x0004e40000000005 */
[----:B-123-5:R-:W-:Y:S01]  /*23940*/  ENDCOLLECTIVE ;  /* 0x000000000000791b */ /* 0x02efe20003800000 */
.L_x_7878:
[----:B------:R-:W-:Y:S02]  /*23950*/  IMAD.MOV.U32 R10, RZ, RZ, R15 ;  /* 0x000000ffff0a7224 */ /* 0x000fe400078e000f */
[----:B------:R-:W-:Y:S02]  /*23960*/  IMAD.MOV.U32 R12, RZ, RZ, 0x1 ;  /* 0x00000001ff0c7424 */ /* 0x000fe400078e00ff */
[----:B------:R-:W-:-:S05]  /*23970*/  FADD.FTZ R13, R10, R233 ;  /* 0x000000e90a0d7221 */ /* 0x000fca0000010000 */
[----:B------:R-:W-:-:S07]  /*23980*/  MOV R233, R13 ;  /* 0x0000000d00e97202 */ /* 0x000fce0000000f00 */
[----:B------:R-:W-:Y:S05]  /*23990*/  WARPSYNC.COLLECTIVE R11, `(.L_x_7879) ;  /* 0x000000000b087348 */ /* 0x000fea0003c00000 */
[----:B------:R1:W2:Y:S02]  /*239a0*/  SHFL.BFLY P0, R15, R233, R12, R5 ;  /* 0x0c00000ce90f7389 */ /* 0x0002a40000000005 */
[----:B-12---:R-:W-:Y:S01]  /*239b0*/  ENDCOLLECTIVE ;  /* 0x000000000000791b */ /* 0x006fe20003800000 */
.L_x_7879:
[----:B------:R-:W-:Y:S01]  /*239c0*/  MOV R233, R231 ;  /* 0x000000e700e97202 */ /* 0x000fe20000000f00 */
[----:B------:R-:W-:Y:S01]  /*239d0*/  IMAD.MOV.U32 R12, RZ, RZ, 0x2 ;  /* 0x00000002ff0c7424 */ /* 0x000fe200078e00ff */
[----:B------:R-:W-:-:S07]  /*239e0*/  MOV R10, R15 ;  /* 0x0000000f000a7202 */ /* 0x000fce0000000f00 */
[----:B------:R-:W-:Y:S05]  /*239f0*/  WARPSYNC.COLLECTIVE R11, `(.L_x_7880) ;  /* 0x000000000b087348 */ /* 0x000fea0003c00000 */
[----:B------:R1:W2:Y:S02]  /*23a00*/  SHFL.BFLY P0, R15, R233, R12, R5 ;  /* 0x0c00000ce90f7389 */ /* 0x0002a40000000005 */
[----:B-12---:R-:W-:Y:S01]  /*23a10*/  ENDCOLLECTIVE ;  /* 0x000000000000791b */ /* 0x006fe20003800000 */
.L_x_7880:
[----:B------:R-:W-:Y:S01]  /*23a20*/  FADD.FTZ R10, R13, R10 ;  /* 0x0000000a0d0a7221 */ /* 0x000fe20000010000 */
[----:B------:R-:W-:Y:S01]  /*23a30*/  FADD.FTZ R14, R15, R231 ;  /* 0x000000e70f0e7221 */ /* 0x000fe20000010000 */
[----:B------:R-:W-:-:S04]  /*23a40*/  MOV R12, 0x1 ;  /* 0x00000001000c7802 */ /* 0x000fc80000000f00 */
[----:B------:R-:W-:-:S07]  /*23a50*/  MOV R233, R14 ;  /* 0x0000000e00e97202 */ /* 0x000fce0000000f00 */
[----:B------:R-:W-:Y:S05]  /*23a60*/  WARPSYNC.COLLECTIVE R11, `(.L_x_7881) ;  /* 0x000000000b087348 */ /* 0x000fea0003c00000 */
[----:B------:R1:W2:Y:S02]  /*23a70*/  SHFL.BFLY P0, R15, R233, R12, R5 ;  /* 0x0c00000ce90f7389 */ /* 0x0002a40000000005 */
[----:B-12---:R-:W-:Y:S01]  /*23a80*/  ENDCOLLECTIVE ;  /* 0x000000000000791b */ /* 0x006fe20003800000 */
.L_x_7881:
[----:B------:R-:W-:Y:S05]  /*23a90*/  BRA `(.L_x_7882) ;  /* 0xffffffe000c47947 */ /* 0x000fea000383ffff */
.L_x_7883:
        /* <DEDUP_REMOVED lines=14> */
.L_x_7917:


//--------------------- .nv.shared._ZN5flash32flash_fwd_splitkv_combine_kernelI23Flash_fwd_kernel_traitsILi192ELi64ELi64ELi4ELb0ELb0EN7cutlass10bfloat16_tE19Flash_kernel_traitsILi192ELi64ELi64ELi4ES3_EELi8ELi7ELb0EEEvNS_16Flash_fwd_paramsE --------------------------
	.section	.nv.shared._ZN5flash32flash_fwd_splitkv_combine_kernelI23Flash_fwd_kernel_traitsILi192ELi64ELi64ELi4ELb0ELb0EN7cutlass10bfloat16_tE19Flash_kernel_traitsILi192ELi64ELi64ELi4ES3_EELi8ELi7ELb0EEEvNS_16Flash_fwd_paramsE,"aw",@nobits
	.sectionflags	@""
	.align	16
.nv.shared._ZN5flash32flash_fwd_splitkv_combine_kernelI23Flash_fwd_kernel_traitsILi192ELi64ELi64ELi4ELb0ELb0EN7cutlass10bfloat16_tE19Flash_kernel_traitsILi192ELi64ELi64ELi4ES3_EELi8ELi7ELb0EEEvNS_16Flash_fwd_paramsE:
	.zero		5632


//--------------------- .nv.shared.reserved.0     --------------------------
	.section	.nv.shared.reserved.0,"aw",@nobits
	.weak		__nv_reservedSMEM_offset_0_alias
	.size		__nv_reservedSMEM_offset_0_alias, 0, 0
	.other		__nv_reservedSMEM_offset_0_alias,@"STO_CUDA_RESERVED_SHARED STV_DEFAULT"
__nv_reservedSMEM_offset_0_alias:
	.zero		0


//--------------------- .nv.global                --------------------------
	.section	.nv.global,"aw",@nobits
.nv.global:
	.type		_ZN72_INTERNAL_70f211c6_36_flash_fwd_split_hdim192_bf16_sm80_cu_60c5005d_27684cute1_E,@object
	.size		_ZN72_INTERNAL_70f211c6_36_flash_fwd_split_hdim192_bf16_sm80_cu_60c5005d_27684cute1_E,(_ZN72_INTERNAL_70f211c6_36_flash_fwd_split_hdim192_bf16_sm80_cu_60c5005d_27684cuda3std3__45__cpo6cbeginE - _ZN72_INTERNAL_70f211c6_36_flash_fwd_split_hdim192_bf16_sm80_cu_60c5005d_27684cute1_E)
_ZN72_INTERNAL_70f211c6_36_flash_fwd_split_hdim192_bf16_sm80_cu_60c5005d_27684cute1_E:
	.zero		1
	.type		_ZN72_INTERNAL_70f211c6_36_flash_fwd_split_hdim192_bf16_sm80_cu_60c5005d_27684cuda3std3__45__cpo6cbeginE,@object
	.size		_ZN72_INTERNAL_70f211c6_36_flash_fwd_split_hdim192_bf16_sm80_cu_60c5005d_27684cuda3std3__45__cpo6cbeginE,(_ZN72_INTERNAL_70f211c6_36_flash_fwd_split_hdim192_bf16_sm80_cu_60c5005d_27684cuda3std3__48in_placeE - _ZN72_INTERNAL_70f211c6_36_flash_fwd_split_hdim192_bf16_sm80_cu_60c5005d_27684cuda3std3__45__cpo6cbeginE)
_ZN72_INTERNAL_70f211c6_36_flash_fwd_split_hdim192_bf16_sm80_cu_60c5005d_27684cuda3std3__45__cpo6cbeginE:
	.zero		1
	.type		_ZN72_INTERNAL_70f211c6_36_flash_fwd_split_hdim192_bf16_sm80_cu_60c5005d_27684cuda3std3__48in_placeE,@object
	.size		_ZN72_INTERNAL_70f211c6_36_flash_fwd_split_hdim192_bf16_sm80_cu_60c5005d_27684cuda3std3__48in_placeE,(_ZN72_INTERNAL_70f211c6_36_flash_fwd_split_hdim192_bf16_sm80_cu_60c5005d_27684cuda3std6ranges3__45__cpo9iter_moveE - _ZN72_INTERNAL_70f211c6_36_flash_fwd_split_hdim192_bf16_sm80_cu_60c5005d_27684cuda3std3__48in_placeE)
_ZN72_INTERNAL_70f211c6_36_flash_fwd_split_hdim192_bf16_sm80_cu_60c5005d_27684cuda3std3__48in_placeE:
	.zero		1
	.type		_ZN72_INTERNAL_70f211c6_36_flash_fwd_split_hdim192_bf16_sm80_cu_60c5005d_27684cuda3std6ranges3__45__cpo9iter_moveE,@object
	.size		_ZN72_INTERNAL_70f211c6_36_flash_fwd_split_hdim192_bf16_sm80_cu_60c5005d_27684cuda3std6ranges3__45__cpo9iter_moveE,(_ZN72_INTERNAL_70f211c6_36_flash_fwd_split_hdim192_bf16_sm80_cu_60c5005d_27684cuda3std3__45__cpo5beginE - _ZN72_INTERNAL_70f211c6_36_flash_fwd_split_hdim192_bf16_sm80_cu_60c5005d_27684cuda3std6ranges3__45__cpo9iter_moveE)
_ZN72_INTERNAL_70f211c6_36_flash_fwd_split_hdim192_bf16_sm80_cu_60c5005d_27684cuda3std6ranges3__45__cpo9iter_moveE:
	.zero		1
	.type		_ZN72_INTERNAL_70f211c6_36_flash_fwd_split_hdim192_bf16_sm80_cu_60c5005d_27684cuda3std3__45__cpo5beginE,@object
	.size		_ZN72_INTERNAL_70f211c6_36_flash_fwd_split_hdim192_bf16_sm80_cu_60c5005d_27684cuda3std3__45__cpo5beginE,(_ZN72_INTERNAL_70f211c6_36_flash_fwd_split_hdim192_bf16_sm80_cu_60c5005d_27684cuda3std3__474_GLOBAL__N__70f211c6_36_flash_fwd_split_hdim192_bf16_sm80_cu_60c5005d_27686ignoreE - _ZN72_INTERNAL_70f211c6_36_flash_fwd_split_hdim192_bf16_sm80_cu_60c5005d_27684cuda3std3__45__cpo5beginE)
_ZN72_INTERNAL_70f211c6_36_flash_fwd_split_hdim192_bf16_sm80_cu_60c5005d_27684cuda3std3__45__cpo5beginE:
	.zero		1
	.type		_ZN72_INTERNAL_70f211c6_36_flash_fwd_split_hdim192_bf16_sm80_cu_60c5005d_27684cuda3std3__474_GLOBAL__N__70f211c6_36_flash_fwd_split_hdim192_bf16_sm80_cu_60c5005d_27686ignoreE,@object
	.size		_ZN72_INTERNAL_70f211c6_36_flash_fwd_split_hdim192_bf16_sm80_cu_60c5005d_27684cuda3std3__474_GLOBAL__N__70f211c6_36_flash_fwd_split_hdim192_bf16_sm80_cu_60c5005d_27686ignoreE,(_ZN72_INTERNAL_70f211c6_36_flash_fwd_split_hdim192_bf16_sm80_cu_60c5005d_27684cute7productE - _ZN72_INTERNAL_70f211c6_36_flash_fwd_split_hdim192_bf16_sm80_cu_60c5005d_27684cuda3std3__474_GLOBAL__N__70f211c6_36_flash_fwd_split_hdim192_bf16_sm80_cu_60c5005d_27686ignoreE)
_ZN72_INTERNAL_70f211c6_36_flash_fwd_split_hdim192_bf16_sm80_cu_60c5005d_27684cuda3std3__474_GLOBAL__N__70f211c6_36_flash_fwd_split_hdim192_bf16_sm80_cu_60c5005d_27686ignoreE:
	.zero		1
	.type		_ZN72_INTERNAL_70f211c6_36_flash_fwd_split_hdim192_bf16_sm80_cu_60c5005d_27684cute7productE,@object
	.size		_ZN72_INTERNAL_70f211c6_36_flash_fwd_split_hdim192_bf16_sm80_cu_60c5005d_27684cute7productE,(_ZN72_INTERNAL_70f211c6_36_flash_fwd_split_hdim192_bf16_sm80_cu_60c5005d_27684cuda3std3__45__cpo3endE - _ZN72_INTERNAL_70f211c6_36_flash_fwd_split_hdim192_bf16_sm80_cu_60c5005d_27684cute7productE)
_ZN72_INTERNAL_70f211c6_36_flash_fwd_split_hdim192_bf16_sm80_cu_60c5005d_27684cute7productE:
	.zero		1
	.type		_ZN72_INTERNAL_70f211c6_36_flash_fwd_split_hdim192_bf16_sm80_cu_60c5005d_27684cuda3std3__45__cpo3endE,@object
	.size		_ZN72_INTERNAL_70f211c6_36_flash_fwd_split_hdim192_bf16_sm80_cu_60c5005d_27684cuda3std3__45__cpo3endE,(_ZN72_INTERNAL_70f211c6_36_flash_fwd_split_hdim192_bf16_sm80_cu_60c5005d_27684cuda3std3__419piecewise_constructE - _ZN72_INTERNAL_70f211c6_36_flash_fwd_split_hdim192_bf16_sm80_cu_60c5005d_27684cuda3std3__45__cpo3endE)
_ZN72_INTERNAL_70f211c6_36_flash_fwd_split_hdim192_bf16_sm80_cu_60c5005d_27684cuda3std3__45__cpo3endE:
	.zero		1
	.type		_ZN72_INTERNAL_70f211c6_36_flash_fwd_split_hdim192_bf16_sm80_cu_60c5005d_27684cuda3std3__419piecewise_constructE,@object
	.size		_ZN72_INTERNAL_70f211c6_36_flash_fwd_split_hdim192_bf16_sm80_cu_60c5005d_27684cuda3std3__419piecewise_constructE,(_ZN72_INTERNAL_70f211c6_36_flash_fwd_split_hdim192_bf16_sm80_cu_60c5005d_27684cuda3std3__45__cpo4cendE - _ZN72_INTERNAL_70f211c6_36_flash_fwd_split_hdim192_bf16_sm80_cu_60c5005d_27684cuda3std3__419piecewise_constructE)
_ZN72_INTERNAL_70f211c6_36_flash_fwd_split_hdim192_bf16_sm80_cu_60c5005d_27684cuda3std3__419piecewise_constructE:
	.zero		1
	.type		_ZN72_INTERNAL_70f211c6_36_flash_fwd_split_hdim192_bf16_sm80_cu_60c5005d_27684cuda3std3__45__cpo4cendE,@object
	.size		_ZN72_INTERNAL_70f211c6_36_flash_fwd_split_hdim192_bf16_sm80_cu_60c5005d_27684cuda3std3__45__cpo4cendE,(_ZN72_INTERNAL_70f211c6_36_flash_fwd_split_hdim192_bf16_sm80_cu_60c5005d_27684cuda3std6ranges3__45__cpo4swapE - _ZN72_INTERNAL_70f211c6_36_flash_fwd_split_hdim192_bf16_sm80_cu_60c5005d_27684cuda3std3__45__cpo4cendE)
_ZN72_INTERNAL_70f211c6_36_flash_fwd_split_hdim192_bf16_sm80_cu_60c5005d_27684cuda3std3__45__cpo4cendE:
	.zero		1
	.type		_ZN72_INTERNAL_70f211c6_36_flash_fwd_split_hdim192_bf16_sm80_cu_60c5005d_27684cuda3std6ranges3__45__cpo4swapE,@object
	.size		_ZN72_INTERNAL_70f211c6_36_flash_fwd_split_hdim192_bf16_sm80_cu_60c5005d_27684cuda3std6ranges3__45__cpo4swapE,(.L_7 - _ZN72_INTERNAL_70f211c6_36_flash_fwd_split_hdim192_bf16_sm80_cu_60c5005d_27684cuda3std6ranges3__45__cpo4swapE)
_ZN72_INTERNAL_70f211c6_36_flash_fwd_split_hdim192_bf16_sm80_cu_60c5005d_27684cuda3std6ranges3__45__cpo4swapE:
	.zero		1
.L_7:


//--------------------- .nv.shared._ZN5flash32flash_fwd_splitkv_combine_kernelI23Flash_fwd_kernel_traitsILi192ELi64ELi64ELi4ELb0ELb0EN7cutlass10bfloat16_tE19Flash_kernel_traitsILi192ELi64ELi64ELi4ES3_EELi8ELi6ELb0EEEvNS_16Flash_fwd_paramsE --------------------------
	.section	.nv.shared._ZN5flash32flash_fwd_splitkv_combine_kernelI23Flash_fwd_kernel_traitsILi192ELi64ELi64ELi4ELb0ELb0EN7cutlass10bfloat16_tE19Flash_kernel_traitsILi192ELi64ELi64ELi4ES3_EELi8ELi6ELb0EEEvNS_16Flash_fwd_paramsE,"aw",@nobits
	.sectionflags	@""
	.align	16
.nv.shared._ZN5flash32flash_fwd_splitkv_combine_kernelI23Flash_fwd_kernel_traitsILi192ELi64ELi64ELi4ELb0ELb0EN7cutlass10bfloat16_tE19Flash_kernel_traitsILi192ELi64ELi64ELi4ES3_EELi8ELi6ELb0EEEvNS_16Flash_fwd_paramsE:
	.zero		3328


//--------------------- .nv.shared._ZN5flash32flash_fwd_splitkv_combine_kernelI23Flash_fwd_kernel_traitsILi192ELi64ELi64ELi4ELb0ELb0EN7cutlass10bfloat16_tE19Flash_kernel_traitsILi192ELi64ELi64ELi4ES3_EELi8ELi5ELb0EEEvNS_16Flash_fwd_paramsE --------------------------
	.section	.nv.shared._ZN5flash32flash_fwd_splitkv_combine_kernelI23Flash_fwd_kernel_traitsILi192ELi64ELi64ELi4ELb0ELb0EN7cutlass10bfloat16_tE19Flash_kernel_traitsILi192ELi64ELi64ELi4ES3_EELi8ELi5ELb0EEEvNS_16Flash_fwd_paramsE,"aw",@nobits
	.sectionflags	@""
	.align	16
.nv.shared._ZN5flash32flash_fwd_splitkv_combine_kernelI23Flash_fwd_kernel_traitsILi192ELi64ELi64ELi4ELb0ELb0EN7cutlass10bfloat16_tE19Flash_kernel_traitsILi192ELi64ELi64ELi4ES3_EELi8ELi5ELb0EEEvNS_16Flash_fwd_paramsE:
	.zero		2176


//--------------------- .nv.shared._ZN5flash32flash_fwd_splitkv_combine_kernelI23Flash_fwd_kernel_traitsILi192ELi64ELi64ELi4ELb0ELb0EN7cutlass10bfloat16_tE19Flash_kernel_traitsILi192ELi64ELi64ELi4ES3_EELi8ELi4ELb0EEEvNS_16Flash_fwd_paramsE --------------------------
	.section	.nv.shared._ZN5flash32flash_fwd_splitkv_combine_kernelI23Flash_fwd_kernel_traitsILi192ELi64ELi64ELi4ELb0ELb0EN7cutlass10bfloat16_tE19Flash_kernel_traitsILi192ELi64ELi64ELi4ES3_EELi8ELi4ELb0EEEvNS_16Flash_fwd_paramsE,"aw",@nobits
	.sectionflags	@""
	.align	16
.nv.shared._ZN5flash32flash_fwd_splitkv_combine_kernelI23Flash_fwd_kernel_traitsILi192ELi64ELi64ELi4ELb0ELb0EN7cutlass10bfloat16_tE19Flash_kernel_traitsILi192ELi64ELi64ELi4ES3_EELi8ELi4ELb0EEEvNS_16Flash_fwd_paramsE:
	.zero		1600


//--------------------- .nv.shared._ZN5flash32flash_fwd_splitkv_combine_kernelI23Flash_fwd_kernel_traitsILi192ELi64ELi64ELi4ELb0ELb0EN7cutlass10bfloat16_tE19Flash_kernel_traitsILi192ELi64ELi64ELi4ES3_EELi8ELi3ELb0EEEvNS_16Flash_fwd_paramsE --------------------------
	.section	.nv.shared._ZN5flash32flash_fwd_splitkv_combine_kernelI23Flash_fwd_kernel_traitsILi192ELi64ELi64ELi4ELb0ELb0EN7cutlass10bfloat16_tE19Flash_kernel_traitsILi192ELi64ELi64ELi4ES3_EELi8ELi3ELb0EEEvNS_16Flash_fwd_paramsE,"aw",@nobits
	.sectionflags	@""
	.align	16
.nv.shared._ZN5flash32flash_fwd_splitkv_combine_kernelI23Flash_fwd_kernel_traitsILi192ELi64ELi64ELi4ELb0ELb0EN7cutlass10bfloat16_tE19Flash_kernel_traitsILi192ELi64ELi64ELi4ES3_EELi8ELi3ELb0EEEvNS_16Flash_fwd_paramsE:
	.zero		1312


//--------------------- .nv.shared._ZN5flash32flash_fwd_splitkv_combine_kernelI23Flash_fwd_kernel_traitsILi192ELi64ELi64ELi4ELb0ELb0EN7cutlass10bfloat16_tE19Flash_kernel_traitsILi192ELi64ELi64ELi4ES3_EELi8ELi2ELb0EEEvNS_16Flash_fwd_paramsE --------------------------
	.section	.nv.shared._ZN5flash32flash_fwd_splitkv_combine_kernelI23Flash_fwd_kernel_traitsILi192ELi64ELi64ELi4ELb0ELb0EN7cutlass10bfloat16_tE19Flash_kernel_traitsILi192ELi64ELi64ELi4ES3_EELi8ELi2ELb0EEEvNS_16Flash_fwd_paramsE,"aw",@nobits
	.sectionflags	@""
	.align	16
.nv.shared._ZN5flash32flash_fwd_splitkv_combine_kernelI23Flash_fwd_kernel_traitsILi192ELi64ELi64ELi4ELb0ELb0EN7cutlass10bfloat16_tE19Flash_kernel_traitsILi192ELi64ELi64ELi4ES3_EELi8ELi2ELb0EEEvNS_16Flash_fwd_paramsE:
	.zero		1168


//--------------------- .nv.shared._ZN5flash32flash_fwd_splitkv_combine_kernelI23Flash_fwd_kernel_traitsILi192ELi64ELi64ELi4ELb0ELb0EN7cutlass10bfloat16_tE19Flash_kernel_traitsILi192ELi64ELi64ELi4ES3_EELi8ELi1ELb0EEEvNS_16Flash_fwd_paramsE --------------------------
	.section	.nv.shared._ZN5flash32flash_fwd_splitkv_combine_kernelI23Flash_fwd_kernel_traitsILi192ELi64ELi64ELi4ELb0ELb0EN7cutlass10bfloat16_tE19Flash_kernel_traitsILi192ELi64ELi64ELi4ES3_EELi8ELi1ELb0EEEvNS_16Flash_fwd_paramsE,"aw",@nobits
	.sectionflags	@""
	.align	16
.nv.shared._ZN5flash32flash_fwd_splitkv_combine_kernelI23Flash_fwd_kernel_traitsILi192ELi64ELi64ELi4ELb0ELb0EN7cutlass10bfloat16_tE19Flash_kernel_traitsILi192ELi64ELi64ELi4ES3_EELi8ELi1ELb0EEEvNS_16Flash_fwd_paramsE:
	.zero		1104


//--------------------- .nv.shared._ZN5flash32flash_fwd_splitkv_combine_kernelI23Flash_fwd_kernel_traitsILi192ELi64ELi64ELi4ELb0ELb0EN7cutlass10bfloat16_tE19Flash_kernel_traitsILi192ELi64ELi64ELi4ES3_EELi8ELi7ELb1EEEvNS_16Flash_fwd_paramsE --------------------------
	.section	.nv.shared._ZN5flash32flash_fwd_splitkv_combine_kernelI23Flash_fwd_kernel_traitsILi192ELi64ELi64ELi4ELb0ELb0EN7cutlass10bfloat16_tE19Flash_kernel_traitsILi192ELi64ELi64ELi4ES3_EELi8ELi7ELb1EEEvNS_16Flash_fwd_paramsE,"aw",@nobits
	.sectionflags	@""
	.align	16
.nv.shared._ZN5flash32flash_fwd_splitkv_combine_kernelI23Flash_fwd_kernel_traitsILi192ELi64ELi64ELi4ELb0ELb0EN7cutlass10bfloat16_tE19Flash_kernel_traitsILi192ELi64ELi64ELi4ES3_EELi8ELi7ELb1EEEvNS_16Flash_fwd_paramsE:
	.zero		5632


//--------------------- .nv.shared._ZN5flash32flash_fwd_splitkv_combine_kernelI23Flash_fwd_kernel_traitsILi192ELi64ELi64ELi4ELb0ELb0EN7cutlass10bfloat16_tE19Flash_kernel_traitsILi192ELi64ELi64ELi4ES3_EELi8ELi6ELb1EEEvNS_16Flash_fwd_paramsE --------------------------
	.section	.nv.shared._ZN5flash32flash_fwd_splitkv_combine_kernelI23Flash_fwd_kernel_traitsILi192ELi64ELi64ELi4ELb0ELb0EN7cutlass10bfloat16_tE19Flash_kernel_traitsILi192ELi64ELi64ELi4ES3_EELi8ELi6ELb1EEEvNS_16Flash_fwd_paramsE,"aw",@nobits
	.sectionflags	@""
	.align	16
.nv.shared._ZN5flash32flash_fwd_splitkv_combine_kernelI23Flash_fwd_kernel_traitsILi192ELi64ELi64ELi4ELb0ELb0EN7cutlass10bfloat16_tE19Flash_kernel_traitsILi192ELi64ELi64ELi4ES3_EELi8ELi6ELb1EEEvNS_16Flash_fwd_paramsE:
	.zero		3328


//--------------------- .nv.shared._ZN5flash32flash_fwd_splitkv_combine_kernelI23Flash_fwd_kernel_traitsILi192ELi64ELi64ELi4ELb0ELb0EN7cutlass10bfloat16_tE19Flash_kernel_traitsILi192ELi64ELi64ELi4ES3_EELi8ELi5ELb1EEEvNS_16Flash_fwd_paramsE --------------------------
	.section	.nv.shared._ZN5flash32flash_fwd_splitkv_combine_kernelI23Flash_fwd_kernel_traitsILi192ELi64ELi64ELi4ELb0ELb0EN7cutlass10bfloat16_tE19Flash_kernel_traitsILi192ELi64ELi64ELi4ES3_EELi8ELi5ELb1EEEvNS_16Flash_fwd_paramsE,"aw",@nobits
	.sectionflags	@""
	.align	16
.nv.shared._ZN5flash32flash_fwd_splitkv_combine_kernelI23Flash_fwd_kernel_traitsILi192ELi64ELi64ELi4ELb0ELb0EN7cutlass10bfloat16_tE19Flash_kernel_traitsILi192ELi64ELi64ELi4ES3_EELi8ELi5ELb1EEEvNS_16Flash_fwd_paramsE:
	.zero		2176


//--------------------- .nv.shared._ZN5flash32flash_fwd_splitkv_combine_kernelI23Flash_fwd_kernel_traitsILi192ELi64ELi64ELi4ELb0ELb0EN7cutlass10bfloat16_tE19Flash_kernel_traitsILi192ELi64ELi64ELi4ES3_EELi8ELi4ELb1EEEvNS_16Flash_fwd_paramsE --------------------------
	.section	.nv.shared._ZN5flash32flash_fwd_splitkv_combine_kernelI23Flash_fwd_kernel_traitsILi192ELi64ELi64ELi4ELb0ELb0EN7cutlass10bfloat16_tE19Flash_kernel_traitsILi192ELi64ELi64ELi4ES3_EELi8ELi4ELb1EEEvNS_16Flash_fwd_paramsE,"aw",@nobits
	.sectionflags	@""
	.align	16
.nv.shared._ZN5flash32flash_fwd_splitkv_combine_kernelI23Flash_fwd_kernel_traitsILi192ELi64ELi64ELi4ELb0ELb0EN7cutlass10bfloat16_tE19Flash_kernel_traitsILi192ELi64ELi64ELi4ES3_EELi8ELi4ELb1EEEvNS_16Flash_fwd_paramsE:
	.zero		1600


//--------------------- .nv.shared._ZN5flash32flash_fwd_splitkv_combine_kernelI23Flash_fwd_kernel_traitsILi192ELi64ELi64ELi4ELb0ELb0EN7cutlass10bfloat16_tE19Flash_kernel_traitsILi192ELi64ELi64ELi4ES3_EELi8ELi3ELb1EEEvNS_16Flash_fwd_paramsE --------------------------
	.section	.nv.shared._ZN5flash32flash_fwd_splitkv_combine_kernelI23Flash_fwd_kernel_traitsILi192ELi64ELi64ELi4ELb0ELb0EN7cutlass10bfloat16_tE19Flash_kernel_traitsILi192ELi64ELi64ELi4ES3_EELi8ELi3ELb1EEEvNS_16Flash_fwd_paramsE,"aw",@nobits
	.sectionflags	@""
	.align	16
.nv.shared._ZN5flash32flash_fwd_splitkv_combine_kernelI23Flash_fwd_kernel_traitsILi192ELi64ELi64ELi4ELb0ELb0EN7cutlass10bfloat16_tE19Flash_kernel_traitsILi192ELi64ELi64ELi4ES3_EELi8ELi3ELb1EEEvNS_16Flash_fwd_paramsE:
	.zero		1312


//--------------------- .nv.shared._ZN5flash32flash_fwd_splitkv_combine_kernelI23Flash_fwd_kernel_traitsILi192ELi64ELi64ELi4ELb0ELb0EN7cutlass10bfloat16_tE19Flash_kernel_traitsILi192ELi64ELi64ELi4ES3_EELi8ELi2ELb1EEEvNS_16Flash_fwd_paramsE --------------------------
	.section	.nv.shared._ZN5flash32flash_fwd_splitkv_combine_kernelI23Flash_fwd_kernel_traitsILi192ELi64ELi64ELi4ELb0ELb0EN7cutlass10bfloat16_tE19Flash_kernel_traitsILi192ELi64ELi64ELi4ES3_EELi8ELi2ELb1EEEvNS_16Flash_fwd_paramsE,"aw",@nobits
	.sectionflags	@""
	.align	16
.nv.shared._ZN5flash32flash_fwd_splitkv_combine_kernelI23Flash_fwd_kernel_traitsILi192ELi64ELi64ELi4ELb0ELb0EN7cutlass10bfloat16_tE19Flash_kernel_traitsILi192ELi64ELi64ELi4ES3_EELi8ELi2ELb1EEEvNS_16Flash_fwd_paramsE:
	.zero		1168


//--------------------- .nv.shared._ZN5flash32flash_fwd_splitkv_combine_kernelI23Flash_fwd_kernel_traitsILi192ELi64ELi64ELi4ELb0ELb0EN7cutlass10bfloat16_tE19Flash_kernel_traitsILi192ELi64ELi64ELi4ES3_EELi8ELi1ELb1EEEvNS_16Flash_fwd_paramsE --------------------------
	.section	.nv.shared._ZN5flash32flash_fwd_splitkv_combine_kernelI23Flash_fwd_kernel_traitsILi192ELi64ELi64ELi4ELb0ELb0EN7cutlass10bfloat16_tE19Flash_kernel_traitsILi192ELi64ELi64ELi4ES3_EELi8ELi1ELb1EEEvNS_16Flash_fwd_paramsE,"aw",@nobits
	.sectionflags	@""
	.align	16
.nv.shared._ZN5flash32flash_fwd_splitkv_combine_kernelI23Flash_fwd_kernel_traitsILi192ELi64ELi64ELi4ELb0ELb0EN7cutlass10bfloat16_tE19Flash_kernel_traitsILi192ELi64ELi64ELi4ES3_EELi8ELi1ELb1EEEvNS_16Flash_fwd_paramsE:
	.zero		1104


//--------------------- .nv.shared._ZN5flash24flash_fwd_splitkv_kernelI23Flash_fwd_kernel_traitsILi192ELi64ELi64ELi4ELb0ELb0EN7cutlass10bfloat16_tE19Flash_kernel_traitsILi192ELi64ELi64ELi4ES3_EELb0ELb0ELb0ELb0ELb0ELb0ELb0ELb0EEEvNS_16Flash_fwd_paramsE --------------------------
	.section	.nv.shared._ZN5flash24flash_fwd_splitkv_kernelI23Flash_fwd_kernel_traitsILi192ELi64ELi64ELi4ELb0ELb0EN7cutlass10bfloat16_tE19Flash_kernel_traitsILi192ELi64ELi64ELi4ES3_EELb0ELb0ELb0ELb0ELb0ELb0ELb0ELb0EEEvNS_16Flash_fwd_paramsE,"aw",@nobits
	.sectionflags	@""
	.align	16
	.zero		1024


//--------------------- .nv.shared._ZN5flash24flash_fwd_splitkv_kernelI23Flash_fwd_kernel_traitsILi192ELi64ELi64ELi4ELb0ELb0EN7cutlass10bfloat16_tE19Flash_kernel_traitsILi192ELi64ELi64ELi4ES3_EELb0ELb0ELb0ELb0ELb0ELb1ELb0ELb0EEEvNS_16Flash_fwd_paramsE --------------------------
	.section	.nv.shared._ZN5flash24flash_fwd_splitkv_kernelI23Flash_fwd_kernel_traitsILi192ELi64ELi64ELi4ELb0ELb0EN7cutlass10bfloat16_tE19Flash_kernel_traitsILi192ELi64ELi64ELi4ES3_EELb0ELb0ELb0ELb0ELb0ELb1ELb0ELb0EEEvNS_16Flash_fwd_paramsE,"aw",@nobits
	.sectionflags	@""
	.align	16
	.zero		1024


//--------------------- .nv.shared._ZN5flash24flash_fwd_splitkv_kernelI23Flash_fwd_kernel_traitsILi192ELi64ELi64ELi4ELb0ELb0EN7cutlass10bfloat16_tE19Flash_kernel_traitsILi192ELi64ELi64ELi4ES3_EELb0ELb0ELb0ELb0ELb0ELb0ELb0ELb1EEEvNS_16Flash_fwd_paramsE --------------------------
	.section	.nv.shared._ZN5flash24flash_fwd_splitkv_kernelI23Flash_fwd_kernel_traitsILi192ELi64ELi64ELi4ELb0ELb0EN7cutlass10bfloat16_tE19Flash_kernel_traitsILi192ELi64ELi64ELi4ES3_EELb0ELb0ELb0ELb0ELb0ELb0ELb0ELb1EEEvNS_16Flash_fwd_paramsE,"aw",@nobits
	.sectionflags	@""
	.align	16
	.zero		1024


//--------------------- .nv.shared._ZN5flash24flash_fwd_splitkv_kernelI23Flash_fwd_kernel_traitsILi192ELi64ELi64ELi4ELb0ELb0EN7cutlass10bfloat16_tE19Flash_kernel_traitsILi192ELi64ELi64ELi4ES3_EELb0ELb0ELb0ELb0ELb0ELb1ELb0ELb1EEEvNS_16Flash_fwd_paramsE --------------------------
	.section	.nv.shared._ZN5flash24flash_fwd_splitkv_kernelI23Flash_fwd_kernel_traitsILi192ELi64ELi64ELi4ELb0ELb0EN7cutlass10bfloat16_tE19Flash_kernel_traitsILi192ELi64ELi64ELi4ES3_EELb0ELb0ELb0ELb0ELb0ELb1ELb0ELb1EEEvNS_16Flash_fwd_paramsE,"aw",@nobits
	.sectionflags	@""
	.align	16
	.zero		1024


//--------------------- .nv.shared._ZN5flash24flash_fwd_splitkv_kernelI23Flash_fwd_kernel_traitsILi192ELi64ELi64ELi4ELb0ELb0EN7cutlass10bfloat16_tE19Flash_kernel_traitsILi192ELi64ELi64ELi4ES3_EELb0ELb0ELb0ELb0ELb0ELb0ELb1ELb0EEEvNS_16Flash_fwd_paramsE --------------------------
	.section	.nv.shared._ZN5flash24flash_fwd_splitkv_kernelI23Flash_fwd_kernel_traitsILi192ELi64ELi64ELi4ELb0ELb0EN7cutlass10bfloat16_tE19Flash_kernel_traitsILi192ELi64ELi64ELi4ES3_EELb0ELb0ELb0ELb0ELb0ELb0ELb1ELb0EEEvNS_16Flash_fwd_paramsE,"aw",@nobits
	.sectionflags	@""
	.align	16
	.zero		1024


//--------------------- .nv.shared._ZN5flash24flash_fwd_splitkv_kernelI23Flash_fwd_kernel_traitsILi192ELi64ELi64ELi4ELb0ELb0EN7cutlass10bfloat16_tE19Flash_kernel_traitsILi192ELi64ELi64ELi4ES3_EELb0ELb0ELb0ELb0ELb0ELb1ELb1ELb0EEEvNS_16Flash_fwd_paramsE --------------------------
	.section	.nv.shared._ZN5flash24flash_fwd_splitkv_kernelI23Flash_fwd_kernel_traitsILi192ELi64ELi64ELi4ELb0ELb0EN7cutlass10bfloat16_tE19Flash_kernel_traitsILi192ELi64ELi64ELi4ES3_EELb0ELb0ELb0ELb0ELb0ELb1ELb1ELb0EEEvNS_16Flash_fwd_paramsE,"aw",@nobits
	.sectionflags	@""
	.align	16
	.zero		1024


//--------------------- .nv.shared._ZN5flash24flash_fwd_splitkv_kernelI23Flash_fwd_kernel_traitsILi192ELi64ELi64ELi4ELb0ELb0EN7cutlass10bfloat16_tE19Flash_kernel_traitsILi192ELi64ELi64ELi4ES3_EELb0ELb0ELb0ELb0ELb0ELb0ELb1ELb1EEEvNS_16Flash_fwd_paramsE --------------------------
	.section	.nv.shared._ZN5flash24flash_fwd_splitkv_kernelI23Flash_fwd_kernel_traitsILi192ELi64ELi64ELi4ELb0ELb0EN7cutlass10bfloat16_tE19Flash_kernel_traitsILi192ELi64ELi64ELi4ES3_EELb0ELb0ELb0ELb0ELb0ELb0ELb1ELb1EEEvNS_16Flash_fwd_paramsE,"aw",@nobits
	.sectionflags	@""
	.align	16
	.zero		1024


//--------------------- .nv.shared._ZN5flash24flash_fwd_splitkv_kernelI23Flash_fwd_kernel_traitsILi192ELi64ELi64ELi4ELb0ELb0EN7cutlass10bfloat16_tE19Flash_kernel_traitsILi192ELi64ELi64ELi4ES3_EELb0ELb0ELb0ELb0ELb0ELb1ELb1ELb1EEEvNS_16Flash_fwd_paramsE --------------------------
	.section	.nv.shared._ZN5flash24flash_fwd_splitkv_kernelI23Flash_fwd_kernel_traitsILi192ELi64ELi64ELi4ELb0ELb0EN7cutlass10bfloat16_tE19Flash_kernel_traitsILi192ELi64ELi64ELi4ES3_EELb0ELb0ELb0ELb0ELb0ELb1ELb1ELb1EEEvNS_16Flash_fwd_paramsE,"aw",@nobits
	.sectionflags	@""
	.align	16
	.zero		1024


//--------------------- .nv.shared._ZN5flash24flash_fwd_splitkv_kernelI23Flash_fwd_kernel_traitsILi192ELi64ELi64ELi4ELb0ELb0EN7cutlass10bfloat16_tE19Flash_kernel_traitsILi192ELi64ELi64ELi4ES3_EELb0ELb1ELb0ELb0ELb0ELb0ELb0ELb0EEEvNS_16Flash_fwd_paramsE --------------------------
	.section	.nv.shared._ZN5flash24flash_fwd_splitkv_kernelI23Flash_fwd_kernel_traitsILi192ELi64ELi64ELi4ELb0ELb0EN7cutlass10bfloat16_tE19Flash_kernel_traitsILi192ELi64ELi64ELi4ES3_EELb0ELb1ELb0ELb0ELb0ELb0ELb0ELb0EEEvNS_16Flash_fwd_paramsE,"aw",@nobits
	.sectionflags	@""
	.align	16
	.zero		1024


//--------------------- .nv.shared._ZN5flash24flash_fwd_splitkv_kernelI23Flash_fwd_kernel_traitsILi192ELi64ELi64ELi4ELb0ELb0EN7cutlass10bfloat16_tE19Flash_kernel_traitsILi192ELi64ELi64ELi4ES3_EELb0ELb1ELb0ELb0ELb0ELb1ELb0ELb0EEEvNS_16Flash_fwd_paramsE --------------------------
	.section	.nv.shared._ZN5flash24flash_fwd_splitkv_kernelI23Flash_fwd_kernel_traitsILi192ELi64ELi64ELi4ELb0ELb0EN7cutlass10bfloat16_tE19Flash_kernel_traitsILi192ELi64ELi64ELi4ES3_EELb0ELb1ELb0ELb0ELb0ELb1ELb0ELb0EEEvNS_16Flash_fwd_paramsE,"aw",@nobits
	.sectionflags	@""
	.align	16
	.zero		1024


//--------------------- .nv.shared._ZN5flash24flash_fwd_splitkv_kernelI23Flash_fwd_kernel_traitsILi192ELi64ELi64ELi4ELb0ELb0EN7cutlass10bfloat16_tE19Flash_kernel_traitsILi192ELi64ELi64ELi4ES3_EELb0ELb1ELb0ELb0ELb0ELb0ELb0ELb1EEEvNS_16Flash_fwd_paramsE --------------------------
	.section	.nv.shared._ZN5flash24flash_fwd_splitkv_kernelI23Flash_fwd_kernel_traitsILi192ELi64ELi64ELi4ELb0ELb0EN7cutlass10bfloat16_tE19Flash_kernel_traitsILi192ELi64ELi64ELi4ES3_EELb0ELb1ELb0ELb0ELb0ELb0ELb0ELb1EEEvNS_16Flash_fwd_paramsE,"aw",@nobits
	.sectionflags	@""
	.align	16
	.zero		1024


//--------------------- .nv.shared._ZN5flash24flash_fwd_splitkv_kernelI23Flash_fwd_kernel_traitsILi192ELi64ELi64ELi4ELb0ELb0EN7cutlass10bfloat16_tE19Flash_kernel_traitsILi192ELi64ELi64ELi4ES3_EELb0ELb1ELb0ELb0ELb0ELb1ELb0ELb1EEEvNS_16Flash_fwd_paramsE --------------------------
	.section	.nv.shared._ZN5flash24flash_fwd_splitkv_kernelI23Flash_fwd_kernel_traitsILi192ELi64ELi64ELi4ELb0ELb0EN7cutlass10bfloat16_tE19Flash_kernel_traitsILi192ELi64ELi64ELi4ES3_EELb0ELb1ELb0ELb0ELb0ELb1ELb0ELb1EEEvNS_16Flash_fwd_paramsE,"aw",@nobits
	.sectionflags	@""
	.align	16
	.zero		1024


//--------------------- .nv.shared._ZN5flash24flash_fwd_splitkv_kernelI23Flash_fwd_kernel_traitsILi192ELi64ELi64ELi4ELb0ELb0EN7cutlass10bfloat16_tE19Flash_kernel_traitsILi192ELi64ELi64ELi4ES3_EELb0ELb1ELb0ELb0ELb0ELb0ELb1ELb0EEEvNS_16Flash_fwd_paramsE --------------------------
	.section	.nv.shared._ZN5flash24flash_fwd_splitkv_kernelI23Flash_fwd_kernel_traitsILi192ELi64ELi64ELi4ELb0ELb0EN7cutlass10bfloat16_tE19Flash_kernel_traitsILi192ELi64ELi64ELi4ES3_EELb0ELb1ELb0ELb0ELb0ELb0ELb1ELb0EEEvNS_16Flash_fwd_paramsE,"aw",@nobits
	.sectionflags	@""
	.align	16
	.zero		1024


//--------------------- .nv.shared._ZN5flash24flash_fwd_splitkv_kernelI23Flash_fwd_kernel_traitsILi192ELi64ELi64ELi4ELb0ELb0EN7cutlass10bfloat16_tE19Flash_kernel_traitsILi192ELi64ELi64ELi4ES3_EELb0ELb1ELb0ELb0ELb0ELb1ELb1ELb0EEEvNS_16Flash_fwd_paramsE --------------------------
	.section	.nv.shared._ZN5flash24flash_fwd_splitkv_kernelI23Flash_fwd_kernel_traitsILi192ELi64ELi64ELi4ELb0ELb0EN7cutlass10bfloat16_tE19Flash_kernel_traitsILi192ELi64ELi64ELi4ES3_EELb0ELb1ELb0ELb0ELb0ELb1ELb1ELb0EEEvNS_16Flash_fwd_paramsE,"aw",@nobits
	.sectionflags	@""
	.align	16
	.zero		1024


//--------------------- .nv.shared._ZN5flash24flash_fwd_splitkv_kernelI23Flash_fwd_kernel_traitsILi192ELi64ELi64ELi4ELb0ELb0EN7cutlass10bfloat16_tE19Flash_kernel_traitsILi192ELi64ELi64ELi4ES3_EELb0ELb1ELb0ELb0ELb0ELb0ELb1ELb1EEEvNS_16Flash_fwd_paramsE --------------------------
	.section	.nv.shared._ZN5flash24flash_fwd_splitkv_kernelI23Flash_fwd_kernel_traitsILi192ELi64ELi64ELi4ELb0ELb0EN7cutlass10bfloat16_tE19Flash_kernel_traitsILi192ELi64ELi64ELi4ES3_EELb0ELb1ELb0ELb0ELb0ELb0ELb1ELb1EEEvNS_16Flash_fwd_paramsE,"aw",@nobits
	.sectionflags	@""
	.align	16
	.zero		1024


//--------------------- .nv.shared._ZN5flash24flash_fwd_splitkv_kernelI23Flash_fwd_kernel_traitsILi192ELi64ELi64ELi4ELb0ELb0EN7cutlass10bfloat16_tE19Flash_kernel_traitsILi192ELi64ELi64ELi4ES3_EELb0ELb1ELb0ELb0ELb0ELb1ELb1ELb1EEEvNS_16Flash_fwd_paramsE --------------------------
	.section	.nv.shared._ZN5flash24flash_fwd_splitkv_kernelI23Flash_fwd_kernel_traitsILi192ELi64ELi64ELi4ELb0ELb0EN7cutlass10bfloat16_tE19Flash_kernel_traitsILi192ELi64ELi64ELi4ES3_EELb0ELb1ELb0ELb0ELb0ELb1ELb1ELb1EEEvNS_16Flash_fwd_paramsE,"aw",@nobits
	.sectionflags	@""
	.align	16
	.zero		1024


//--------------------- .nv.shared._ZN5flash24flash_fwd_splitkv_kernelI23Flash_fwd_kernel_traitsILi192ELi64ELi64ELi4ELb0ELb0EN7cutlass10bfloat16_tE19Flash_kernel_traitsILi192ELi64ELi64ELi4ES3_EELb0ELb0ELb0ELb0ELb1ELb0ELb0ELb0EEEvNS_16Flash_fwd_paramsE --------------------------
	.section	.nv.shared._ZN5flash24flash_fwd_splitkv_kernelI23Flash_fwd_kernel_traitsILi192ELi64ELi64ELi4ELb0ELb0EN7cutlass10bfloat16_tE19Flash_kernel_traitsILi192ELi64ELi64ELi4ES3_EELb0ELb0ELb0ELb0ELb1ELb0ELb0ELb0EEEvNS_16Flash_fwd_paramsE,"aw",@nobits
	.sectionflags	@""
	.align	16
	.zero		1024


//--------------------- .nv.shared._ZN5flash24flash_fwd_splitkv_kernelI23Flash_fwd_kernel_traitsILi192ELi64ELi64ELi4ELb0ELb0EN7cutlass10bfloat16_tE19Flash_kernel_traitsILi192ELi64ELi64ELi4ES3_EELb0ELb0ELb0ELb0ELb1ELb1ELb0ELb0EEEvNS_16Flash_fwd_paramsE --------------------------
	.section	.nv.shared._ZN5flash24flash_fwd_splitkv_kernelI23Flash_fwd_kernel_traitsILi192ELi64ELi64ELi4ELb0ELb0EN7cutlass10bfloat16_tE19Flash_kernel_traitsILi192ELi64ELi64ELi4ES3_EELb0ELb0ELb0ELb0ELb1ELb1ELb0ELb0EEEvNS_16Flash_fwd_paramsE,"aw",@nobits
	.sectionflags	@""
	.align	16
	.zero		1024


//--------------------- .nv.shared._ZN5flash24flash_fwd_splitkv_kernelI23Flash_fwd_kernel_traitsILi192ELi64ELi64ELi4ELb0ELb0EN7cutlass10bfloat16_tE19Flash_kernel_traitsILi192ELi64ELi64ELi4ES3_EELb0ELb0ELb1ELb0ELb0ELb0ELb0ELb0EEEvNS_16Flash_fwd_paramsE --------------------------
	.section	.nv.shared._ZN5flash24flash_fwd_splitkv_kernelI23Flash_fwd_kernel_traitsILi192ELi64ELi64ELi4ELb0ELb0EN7cutlass10bfloat16_tE19Flash_kernel_traitsILi192ELi64ELi64ELi4ES3_EELb0ELb0ELb1ELb0ELb0ELb0ELb0ELb0EEEvNS_16Flash_fwd_paramsE,"aw",@nobits
	.sectionflags	@""
	.align	16
	.zero		1024


//--------------------- .nv.shared._ZN5flash24flash_fwd_splitkv_kernelI23Flash_fwd_kernel_traitsILi192ELi64ELi64ELi4ELb0ELb0EN7cutlass10bfloat16_tE19Flash_kernel_traitsILi192ELi64ELi64ELi4ES3_EELb0ELb0ELb1ELb0ELb0ELb1ELb0ELb0EEEvNS_16Flash_fwd_paramsE --------------------------
	.section	.nv.shared._ZN5flash24flash_fwd_splitkv_kernelI23Flash_fwd_kernel_traitsILi192ELi64ELi64ELi4ELb0ELb0EN7cutlass10bfloat16_tE19Flash_kernel_traitsILi192ELi64ELi64ELi4ES3_EELb0ELb0ELb1ELb0ELb0ELb1ELb0ELb0EEEvNS_16Flash_fwd_paramsE,"aw",@nobits
	.sectionflags	@""
	.align	16
	.zero		1024


//--------------------- .nv.shared._ZN5flash24flash_fwd_splitkv_kernelI23Flash_fwd_kernel_traitsILi192ELi64ELi64ELi4ELb0ELb0EN7cutlass10bfloat16_tE19Flash_kernel_traitsILi192ELi64ELi64ELi4ES3_EELb0ELb0ELb0ELb0ELb1ELb0ELb0ELb1EEEvNS_16Flash_fwd_paramsE --------------------------
	.section	.nv.shared._ZN5flash24flash_fwd_splitkv_kernelI23Flash_fwd_kernel_traitsILi192ELi64ELi64ELi4ELb0ELb0EN7cutlass10bfloat16_tE19Flash_kernel_traitsILi192ELi64ELi64ELi4ES3_EELb0ELb0ELb0ELb0ELb1ELb0ELb0ELb1EEEvNS_16Flash_fwd_paramsE,"aw",@nobits
	.sectionflags	@""
	.align	16
	.zero		1024


//--------------------- .nv.shared._ZN5flash24flash_fwd_splitkv_kernelI23Flash_fwd_kernel_traitsILi192ELi64ELi64ELi4ELb0ELb0EN7cutlass10bfloat16_tE19Flash_kernel_traitsILi192ELi64ELi64ELi4ES3_EELb0ELb0ELb0ELb0ELb1ELb1ELb0ELb1EEEvNS_16Flash_fwd_paramsE --------------------------
	.section	.nv.shared._ZN5flash24flash_fwd_splitkv_kernelI23Flash_fwd_kernel_traitsILi192ELi64ELi64ELi4ELb0ELb0EN7cutlass10bfloat16_tE19Flash_kernel_traitsILi192ELi64ELi64ELi4ES3_EELb0ELb0ELb0ELb0ELb1ELb1ELb0ELb1EEEvNS_16Flash_fwd_paramsE,"aw",@nobits
	.sectionflags	@""
	.align	16
	.zero		1024


//--------------------- .nv.shared._ZN5flash24flash_fwd_splitkv_kernelI23Flash_fwd_kernel_traitsILi192ELi64ELi64ELi4ELb0ELb0EN7cutlass10bfloat16_tE19Flash_kernel_traitsILi192ELi64ELi64ELi4ES3_EELb0ELb0ELb1ELb0ELb0ELb0ELb0ELb1EEEvNS_16Flash_fwd_paramsE --------------------------
	.section	.nv.shared._ZN5flash24flash_fwd_splitkv_kernelI23Flash_fwd_kernel_traitsILi192ELi64ELi64ELi4ELb0ELb0EN7cutlass10bfloat16_tE19Flash_kernel_traitsILi192ELi64ELi64ELi4ES3_EELb0ELb0ELb1ELb0ELb0ELb0ELb0ELb1EEEvNS_16Flash_fwd_paramsE,"aw",@nobits
	.sectionflags	@""
	.align	16
	.zero		1024


//--------------------- .nv.shared._ZN5flash24flash_fwd_splitkv_kernelI23Flash_fwd_kernel_traitsILi192ELi64ELi64ELi4ELb0ELb0EN7cutlass10bfloat16_tE19Flash_kernel_traitsILi192ELi64ELi64ELi4ES3_EELb0ELb0ELb1ELb0ELb0ELb1ELb0ELb1EEEvNS_16Flash_fwd_paramsE --------------------------
	.section	.nv.shared._ZN5flash24flash_fwd_splitkv_kernelI23Flash_fwd_kernel_traitsILi192ELi64ELi64ELi4ELb0ELb0EN7cutlass10bfloat16_tE19Flash_kernel_traitsILi192ELi64ELi64ELi4ES3_EELb0ELb0ELb1ELb0ELb0ELb1ELb0ELb1EEEvNS_16Flash_fwd_paramsE,"aw",@nobits
	.sectionflags	@""
	.align	16
	.zero		1024


//--------------------- .nv.shared._ZN5flash24flash_fwd_splitkv_kernelI23Flash_fwd_kernel_traitsILi192ELi64ELi64ELi4ELb0ELb0EN7cutlass10bfloat16_tE19Flash_kernel_traitsILi192ELi64ELi64ELi4ES3_EELb0ELb0ELb0ELb0ELb1ELb0ELb1ELb0EEEvNS_16Flash_fwd_paramsE --------------------------
	.section	.nv.shared._ZN5flash24flash_fwd_splitkv_kernelI23Flash_fwd_kernel_traitsILi192ELi64ELi64ELi4ELb0ELb0EN7cutlass10bfloat16_tE19Flash_kernel_traitsILi192ELi64ELi64ELi4ES3_EELb0ELb0ELb0ELb0ELb1ELb0ELb1ELb0EEEvNS_16Flash_fwd_paramsE,"aw",@nobits
	.sectionflags	@""
	.align	16
	.zero		1024


//--------------------- .nv.shared._ZN5flash24flash_fwd_splitkv_kernelI23Flash_fwd_kernel_traitsILi192ELi64ELi64ELi4ELb0ELb0EN7cutlass10bfloat16_tE19Flash_kernel_traitsILi192ELi64ELi64ELi4ES3_EELb0ELb0ELb0ELb0ELb1ELb1ELb1ELb0EEEvNS_16Flash_fwd_paramsE --------------------------
	.section	.nv.shared._ZN5flash24flash_fwd_splitkv_kernelI23Flash_fwd_kernel_traitsILi192ELi64ELi64ELi4ELb0ELb0EN7cutlass10bfloat16_tE19Flash_kernel_traitsILi192ELi64ELi64ELi4ES3_EELb0ELb0ELb0ELb0ELb1ELb1ELb1ELb0EEEvNS_16Flash_fwd_paramsE,"aw",@nobits
	.sectionflags	@""
	.align	16
	.zero		1024


//--------------------- .nv.shared._ZN5flash24flash_fwd_splitkv_kernelI23Flash_fwd_kernel_traitsILi192ELi64ELi64ELi4ELb0ELb0EN7cutlass10bfloat16_tE19Flash_kernel_traitsILi192ELi64ELi64ELi4ES3_EELb0ELb0ELb1ELb0ELb0ELb0ELb1ELb0EEEvNS_16Flash_fwd_paramsE --------------------------
	.section	.nv.shared._ZN5flash24flash_fwd_splitkv_kernelI23Flash_fwd_kernel_traitsILi192ELi64ELi64ELi4ELb0ELb0EN7cutlass10bfloat16_tE19Flash_kernel_traitsILi192ELi64ELi64ELi4ES3_EELb0ELb0ELb1ELb0ELb0ELb0ELb1ELb0EEEvNS_16Flash_fwd_paramsE,"aw",@nobits
	.sectionflags	@""
	.align	16
	.zero		1024


//--------------------- .nv.shared._ZN5flash24flash_fwd_splitkv_kernelI23Flash_fwd_kernel_traitsILi192ELi64ELi64ELi4ELb0ELb0EN7cutlass10bfloat16_tE19Flash_kernel_traitsILi192ELi64ELi64ELi4ES3_EELb0ELb0ELb1ELb0ELb0ELb1ELb1ELb0EEEvNS_16Flash_fwd_paramsE --------------------------
	.section	.nv.shared._ZN5flash24flash_fwd_splitkv_kernelI23Flash_fwd_kernel_traitsILi192ELi64ELi64ELi4ELb0ELb0EN7cutlass10bfloat16_tE19Flash_kernel_traitsILi192ELi64ELi64ELi4ES3_EELb0ELb0ELb1ELb0ELb0ELb1ELb1ELb0EEEvNS_16Flash_fwd_paramsE,"aw",@nobits
	.sectionflags	@""
	.align	16
	.zero		1024


//--------------------- .nv.shared._ZN5flash24flash_fwd_splitkv_kernelI23Flash_fwd_kernel_traitsILi192ELi64ELi64ELi4ELb0ELb0EN7cutlass10bfloat16_tE19Flash_kernel_traitsILi192ELi64ELi64ELi4ES3_EELb0ELb0ELb0ELb0ELb1ELb0ELb1ELb1EEEvNS_16Flash_fwd_paramsE --------------------------
	.section	.nv.shared._ZN5flash24flash_fwd_splitkv_kernelI23Flash_fwd_kernel_traitsILi192ELi64ELi64ELi4ELb0ELb0EN7cutlass10bfloat16_tE19Flash_kernel_traitsILi192ELi64ELi64ELi4ES3_EELb0ELb0ELb0ELb0ELb1ELb0ELb1ELb1EEEvNS_16Flash_fwd_paramsE,"aw",@nobits
	.sectionflags	@""
	.align	16
	.zero		1024


//--------------------- .nv.shared._ZN5flash24flash_fwd_splitkv_kernelI23Flash_fwd_kernel_traitsILi192ELi64ELi64ELi4ELb0ELb0EN7cutlass10bfloat16_tE19Flash_kernel_traitsILi192ELi64ELi64ELi4ES3_EELb0ELb0ELb0ELb0ELb1ELb1ELb1ELb1EEEvNS_16Flash_fwd_paramsE --------------------------
	.section	.nv.shared._ZN5flash24flash_fwd_splitkv_kernelI23Flash_fwd_kernel_traitsILi192ELi64ELi64ELi4ELb0ELb0EN7cutlass10bfloat16_tE19Flash_kernel_traitsILi192ELi64ELi64ELi4ES3_EELb0ELb0ELb0ELb0ELb1ELb1ELb1ELb1EEEvNS_16Flash_fwd_paramsE,"aw",@nobits
	.sectionflags	@""
	.align	16
	.zero		1024


//--------------------- .nv.shared._ZN5flash24flash_fwd_splitkv_kernelI23Flash_fwd_kernel_traitsILi192ELi64ELi64ELi4ELb0ELb0EN7cutlass10bfloat16_tE19Flash_kernel_traitsILi192ELi64ELi64ELi4ES3_EELb0ELb0ELb1ELb0ELb0ELb0ELb1ELb1EEEvNS_16Flash_fwd_paramsE --------------------------
	.section	.nv.shared._ZN5flash24flash_fwd_splitkv_kernelI23Flash_fwd_kernel_traitsILi192ELi64ELi64ELi4ELb0ELb0EN7cutlass10bfloat16_tE19Flash_kernel_traitsILi192ELi64ELi64ELi4ES3_EELb0ELb0ELb1ELb0ELb0ELb0ELb1ELb1EEEvNS_16Flash_fwd_paramsE,"aw",@nobits
	.sectionflags	@""
	.align	16
	.zero		1024


//--------------------- .nv.shared._ZN5flash24flash_fwd_splitkv_kernelI23Flash_fwd_kernel_traitsILi192ELi64ELi64ELi4ELb0ELb0EN7cutlass10bfloat16_tE19Flash_kernel_traitsILi192ELi64ELi64ELi4ES3_EELb0ELb0ELb1ELb0ELb0ELb1ELb1ELb1EEEvNS_16Flash_fwd_paramsE --------------------------
	.section	.nv.shared._ZN5flash24flash_fwd_splitkv_kernelI23Flash_fwd_kernel_traitsILi192ELi64ELi64ELi4ELb0ELb0EN7cutlass10bfloat16_tE19Flash_kernel_traitsILi192ELi64ELi64ELi4ES3_EELb0ELb0ELb1ELb0ELb0ELb1ELb1ELb1EEEvNS_16Flash_fwd_paramsE,"aw",@nobits
	.sectionflags	@""
	.align	16
	.zero		1024


//--------------------- .nv.shared._ZN5flash24flash_fwd_splitkv_kernelI23Flash_fwd_kernel_traitsILi192ELi64ELi64ELi4ELb0ELb0EN7cutlass10bfloat16_tE19Flash_kernel_traitsILi192ELi64ELi64ELi4ES3_EELb0ELb1ELb0ELb0ELb1ELb0ELb0ELb0EEEvNS_16Flash_fwd_paramsE --------------------------
	.section	.nv.shared._ZN5flash24flash_fwd_splitkv_kernelI23Flash_fwd_kernel_traitsILi192ELi64ELi64ELi4ELb0ELb0EN7cutlass10bfloat16_tE19Flash_kernel_traitsILi192ELi64ELi64ELi4ES3_EELb0ELb1ELb0ELb0ELb1ELb0ELb0ELb0EEEvNS_16Flash_fwd_paramsE,"aw",@nobits
	.sectionflags	@""
	.align	16
	.zero		1024


//--------------------- .nv.shared._ZN5flash24flash_fwd_splitkv_kernelI23Flash_fwd_kernel_traitsILi192ELi64ELi64ELi4ELb0ELb0EN7cutlass10bfloat16_tE19Flash_kernel_traitsILi192ELi64ELi64ELi4ES3_EELb0ELb1ELb0ELb0ELb1ELb1ELb0ELb0EEEvNS_16Flash_fwd_paramsE --------------------------
	.section	.nv.shared._ZN5flash24flash_fwd_splitkv_kernelI23Flash_fwd_kernel_traitsILi192ELi64ELi64ELi4ELb0ELb0EN7cutlass10bfloat16_tE19Flash_kernel_traitsILi192ELi64ELi64ELi4ES3_EELb0ELb1ELb0ELb0ELb1ELb1ELb0ELb0EEEvNS_16Flash_fwd_paramsE,"aw",@nobits
	.sectionflags	@""
	.align	16
	.zero		1024


//--------------------- .nv.shared._ZN5flash24flash_fwd_splitkv_kernelI23Flash_fwd_kernel_traitsILi192ELi64ELi64ELi4ELb0ELb0EN7cutlass10bfloat16_tE19Flash_kernel_traitsILi192ELi64ELi64ELi4ES3_EELb0ELb1ELb1ELb0ELb0ELb0ELb0ELb0EEEvNS_16Flash_fwd_paramsE --------------------------
	.section	.nv.shared._ZN5flash24flash_fwd_splitkv_kernelI23Flash_fwd_kernel_traitsILi192ELi64ELi64ELi4ELb0ELb0EN7cutlass10bfloat16_tE19Flash_kernel_traitsILi192ELi64ELi64ELi4ES3_EELb0ELb1ELb1ELb0ELb0ELb0ELb0ELb0EEEvNS_16Flash_fwd_paramsE,"aw",@nobits
	.sectionflags	@""
	.align	16
	.zero		1024


//--------------------- .nv.shared._ZN5flash24flash_fwd_splitkv_kernelI23Flash_fwd_kernel_traitsILi192ELi64ELi64ELi4ELb0ELb0EN7cutlass10bfloat16_tE19Flash_kernel_traitsILi192ELi64ELi64ELi4ES3_EELb0ELb1ELb1ELb0ELb0ELb1ELb0ELb0EEEvNS_16Flash_fwd_paramsE --------------------------
	.section	.nv.shared._ZN5flash24flash_fwd_splitkv_kernelI23Flash_fwd_kernel_traitsILi192ELi64ELi64ELi4ELb0ELb0EN7cutlass10bfloat16_tE19Flash_kernel_traitsILi192ELi64ELi64ELi4ES3_EELb0ELb1ELb1ELb0ELb0ELb1ELb0ELb0EEEvNS_16Flash_fwd_paramsE,"aw",@nobits
	.sectionflags	@""
	.align	16
	.zero		1024


//--------------------- .nv.shared._ZN5flash24flash_fwd_splitkv_kernelI23Flash_fwd_kernel_traitsILi192ELi64ELi64ELi4ELb0ELb0EN7cutlass10bfloat16_tE19Flash_kernel_traitsILi192ELi64ELi64ELi4ES3_EELb0ELb1ELb0ELb0ELb1ELb0ELb0ELb1EEEvNS_16Flash_fwd_paramsE --------------------------
	.section	.nv.shared._ZN5flash24flash_fwd_splitkv_kernelI23Flash_fwd_kernel_traitsILi192ELi64ELi64ELi4ELb0ELb0EN7cutlass10bfloat16_tE19Flash_kernel_traitsILi192ELi64ELi64ELi4ES3_EELb0ELb1ELb0ELb0ELb1ELb0ELb0ELb1EEEvNS_16Flash_fwd_paramsE,"aw",@nobits
	.sectionflags	@""
	.align	16
	.zero		1024


//--------------------- .nv.shared._ZN5flash24flash_fwd_splitkv_kernelI23Flash_fwd_kernel_traitsILi192ELi64ELi64ELi4ELb0ELb0EN7cutlass10bfloat16_tE19Flash_kernel_traitsILi192ELi64ELi64ELi4ES3_EELb0ELb1ELb0ELb0ELb1ELb1ELb0ELb1EEEvNS_16Flash_fwd_paramsE --------------------------
	.section	.nv.shared._ZN5flash24flash_fwd_splitkv_kernelI23Flash_fwd_kernel_traitsILi192ELi64ELi64ELi4ELb0ELb0EN7cutlass10bfloat16_tE19Flash_kernel_traitsILi192ELi64ELi64ELi4ES3_EELb0ELb1ELb0ELb0ELb1ELb1ELb0ELb1EEEvNS_16Flash_fwd_paramsE,"aw",@nobits
	.sectionflags	@""
	.align	16
	.zero		1024


//--------------------- .nv.shared._ZN5flash24flash_fwd_splitkv_kernelI23Flash_fwd_kernel_traitsILi192ELi64ELi64ELi4ELb0ELb0EN7cutlass10bfloat16_tE19Flash_kernel_traitsILi192ELi64ELi64ELi4ES3_EELb0ELb1ELb1ELb0ELb0ELb0ELb0ELb1EEEvNS_16Flash_fwd_paramsE --------------------------
	.section	.nv.shared._ZN5flash24flash_fwd_splitkv_kernelI23Flash_fwd_kernel_traitsILi192ELi64ELi64ELi4ELb0ELb0EN7cutlass10bfloat16_tE19Flash_kernel_traitsILi192ELi64ELi64ELi4ES3_EELb0ELb1ELb1ELb0ELb0ELb0ELb0ELb1EEEvNS_16Flash_fwd_paramsE,"aw",@nobits
	.sectionflags	@""
	.align	16
	.zero		1024


//--------------------- .nv.shared._ZN5flash24flash_fwd_splitkv_kernelI23Flash_fwd_kernel_traitsILi192ELi64ELi64ELi4ELb0ELb0EN7cutlass10bfloat16_tE19Flash_kernel_traitsILi192ELi64ELi64ELi4ES3_EELb0ELb1ELb1ELb0ELb0ELb1ELb0ELb1EEEvNS_16Flash_fwd_paramsE --------------------------
	.section	.nv.shared._ZN5flash24flash_fwd_splitkv_kernelI23Flash_fwd_kernel_traitsILi192ELi64ELi64ELi4ELb0ELb0EN7cutlass10bfloat16_tE19Flash_kernel_traitsILi192ELi64ELi64ELi4ES3_EELb0ELb1ELb1ELb0ELb0ELb1ELb0ELb1EEEvNS_16Flash_fwd_paramsE,"aw",@nobits
	.sectionflags	@""
	.align	16
	.zero		1024


//--------------------- .nv.shared._ZN5flash24flash_fwd_splitkv_kernelI23Flash_fwd_kernel_traitsILi192ELi64ELi64ELi4ELb0ELb0EN7cutlass10bfloat16_tE19Flash_kernel_traitsILi192ELi64ELi64ELi4ES3_EELb0ELb1ELb0ELb0ELb1ELb0ELb1ELb0EEEvNS_16Flash_fwd_paramsE --------------------------
	.section	.nv.shared._ZN5flash24flash_fwd_splitkv_kernelI23Flash_fwd_kernel_traitsILi192ELi64ELi64ELi4ELb0ELb0EN7cutlass10bfloat16_tE19Flash_kernel_traitsILi192ELi64ELi64ELi4ES3_EELb0ELb1ELb0ELb0ELb1ELb0ELb1ELb0EEEvNS_16Flash_fwd_paramsE,"aw",@nobits
	.sectionflags	@""
	.align	16
	.zero		1024


//--------------------- .nv.shared._ZN5flash24flash_fwd_splitkv_kernelI23Flash_fwd_kernel_traitsILi192ELi64ELi64ELi4ELb0ELb0EN7cutlass10bfloat16_tE19Flash_kernel_traitsILi192ELi64ELi64ELi4ES3_EELb0ELb1ELb0ELb0ELb1ELb1ELb1ELb0EEEvNS_16Flash_fwd_paramsE --------------------------
	.section	.nv.shared._ZN5flash24flash_fwd_splitkv_kernelI23Flash_fwd_kernel_traitsILi192ELi64ELi64ELi4ELb0ELb0EN7cutlass10bfloat16_tE19Flash_kernel_traitsILi192ELi64ELi64ELi4ES3_EELb0ELb1ELb0ELb0ELb1ELb1ELb1ELb0EEEvNS_16Flash_fwd_paramsE,"aw",@nobits
	.sectionflags	@""
	.align	16
	.zero		1024


//--------------------- .nv.shared._ZN5flash24flash_fwd_splitkv_kernelI23Flash_fwd_kernel_traitsILi192ELi64ELi64ELi4ELb0ELb0EN7cutlass10bfloat16_tE19Flash_kernel_traitsILi192ELi64ELi64ELi4ES3_EELb0ELb1ELb1ELb0ELb0ELb0ELb1ELb0EEEvNS_16Flash_fwd_paramsE --------------------------
	.section	.nv.shared._ZN5flash24flash_fwd_splitkv_kernelI23Flash_fwd_kernel_traitsILi192ELi64ELi64ELi4ELb0ELb0EN7cutlass10bfloat16_tE19Flash_kernel_traitsILi192ELi64ELi64ELi4ES3_EELb0ELb1ELb1ELb0ELb0ELb0ELb1ELb0EEEvNS_16Flash_fwd_paramsE,"aw",@nobits
	.sectionflags	@""
	.align	16
	.zero		1024


//--------------------- .nv.shared._ZN5flash24flash_fwd_splitkv_kernelI23Flash_fwd_kernel_traitsILi192ELi64ELi64ELi4ELb0ELb0EN7cutlass10bfloat16_tE19Flash_kernel_traitsILi192ELi64ELi64ELi4ES3_EELb0ELb1ELb1ELb0ELb0ELb1ELb1ELb0EEEvNS_16Flash_fwd_paramsE --------------------------
	.section	.nv.shared._ZN5flash24flash_fwd_splitkv_kernelI23Flash_fwd_kernel_traitsILi192ELi64ELi64ELi4ELb0ELb0EN7cutlass10bfloat16_tE19Flash_kernel_traitsILi192ELi64ELi64ELi4ES3_EELb0ELb1ELb1ELb0ELb0ELb1ELb1ELb0EEEvNS_16Flash_fwd_paramsE,"aw",@nobits
	.sectionflags	@""
	.align	16
	.zero		1024


//--------------------- .nv.shared._ZN5flash24flash_fwd_splitkv_kernelI23Flash_fwd_kernel_traitsILi192ELi64ELi64ELi4ELb0ELb0EN7cutlass10bfloat16_tE19Flash_kernel_traitsILi192ELi64ELi64ELi4ES3_EELb0ELb1ELb0ELb0ELb1ELb0ELb1ELb1EEEvNS_16Flash_fwd_paramsE --------------------------
	.section	.nv.shared._ZN5flash24flash_fwd_splitkv_kernelI23Flash_fwd_kernel_traitsILi192ELi64ELi64ELi4ELb0ELb0EN7cutlass10bfloat16_tE19Flash_kernel_traitsILi192ELi64ELi64ELi4ES3_EELb0ELb1ELb0ELb0ELb1ELb0ELb1ELb1EEEvNS_16Flash_fwd_paramsE,"aw",@nobits
	.sectionflags	@""
	.align	16
	.zero		1024


//--------------------- .nv.shared._ZN5flash24flash_fwd_splitkv_kernelI23Flash_fwd_kernel_traitsILi192ELi64ELi64ELi4ELb0ELb0EN7cutlass10bfloat16_tE19Flash_kernel_traitsILi192ELi64ELi64ELi4ES3_EELb0ELb1ELb0ELb0ELb1ELb1ELb1ELb1EEEvNS_16Flash_fwd_paramsE --------------------------
	.section	.nv.shared._ZN5flash24flash_fwd_splitkv_kernelI23Flash_fwd_kernel_traitsILi192ELi64ELi64ELi4ELb0ELb0EN7cutlass10bfloat16_tE19Flash_kernel_traitsILi192ELi64ELi64ELi4ES3_EELb0ELb1ELb0ELb0ELb1ELb1ELb1ELb1EEEvNS_16Flash_fwd_paramsE,"aw",@nobits
	.sectionflags	@""
	.align	16
	.zero		1024


//--------------------- .nv.shared._ZN5flash24flash_fwd_splitkv_kernelI23Flash_fwd_kernel_traitsILi192ELi64ELi64ELi4ELb0ELb0EN7cutlass10bfloat16_tE19Flash_kernel_traitsILi192ELi64ELi64ELi4ES3_EELb0ELb1ELb1ELb0ELb0ELb0ELb1ELb1EEEvNS_16Flash_fwd_paramsE --------------------------
	.section	.nv.shared._ZN5flash24flash_fwd_splitkv_kernelI23Flash_fwd_kernel_traitsILi192ELi64ELi64ELi4ELb0ELb0EN7cutlass10bfloat16_tE19Flash_kernel_traitsILi192ELi64ELi64ELi4ES3_EELb0ELb1ELb1ELb0ELb0ELb0ELb1ELb1EEEvNS_16Flash_fwd_paramsE,"aw",@nobits
	.sectionflags	@""
	.align	16
	.zero		1024


//--------------------- .nv.shared._ZN5flash24flash_fwd_splitkv_kernelI23Flash_fwd_kernel_traitsILi192ELi64ELi64ELi4ELb0ELb0EN7cutlass10bfloat16_tE19Flash_kernel_traitsILi192ELi64ELi64ELi4ES3_EELb0ELb1ELb1ELb0ELb0ELb1ELb1ELb1EEEvNS_16Flash_fwd_paramsE --------------------------
	.section	.nv.shared._ZN5flash24flash_fwd_splitkv_kernelI23Flash_fwd_kernel_traitsILi192ELi64ELi64ELi4ELb0ELb0EN7cutlass10bfloat16_tE19Flash_kernel_traitsILi192ELi64ELi64ELi4ES3_EELb0ELb1ELb1ELb0ELb0ELb1ELb1ELb1EEEvNS_16Flash_fwd_paramsE,"aw",@nobits
	.sectionflags	@""
	.align	16
	.zero		1024


//--------------------- .nv.constant0._ZN5flash32flash_fwd_splitkv_combine_kernelI23Flash_fwd_kernel_traitsILi192ELi64ELi64ELi4ELb0ELb0EN7cutlass10bfloat16_tE19Flash_kernel_traitsILi192ELi64ELi64ELi4ES3_EELi8ELi7ELb0EEEvNS_16Flash_fwd_paramsE --------------------------
	.section	.nv.constant0._ZN5flash32flash_fwd_splitkv_combine_kernelI23Flash_fwd_kernel_traitsILi192ELi64ELi64ELi4ELb0ELb0EN7cutlass10bfloat16_tE19Flash_kernel_traitsILi192ELi64ELi64ELi4ES3_EELi8ELi7ELb0EEEvNS_16Flash_fwd_paramsE,"a",@progbits
	.sectionflags	@""
	.align	4
.nv.constant0._ZN5flash32flash_fwd_splitkv_combine_kernelI23Flash_fwd_kernel_traitsILi192ELi64ELi64ELi4ELb0ELb0EN7cutlass10bfloat16_tE19Flash_kernel_traitsILi192ELi64ELi64ELi4ES3_EELi8ELi7ELb0EEEvNS_16Flash_fwd_paramsE:
	.zero		992


//--------------------- .nv.constant0._ZN5flash32flash_fwd_splitkv_combine_kernelI23Flash_fwd_kernel_traitsILi192ELi64ELi64ELi4ELb0ELb0EN7cutlass10bfloat16_tE19Flash_kernel_traitsILi192ELi64ELi64ELi4ES3_EELi8ELi6ELb0EEEvNS_16Flash_fwd_paramsE --------------------------
	.section	.nv.constant0._ZN5flash32flash_fwd_splitkv_combine_kernelI23Flash_fwd_kernel_traitsILi192ELi64ELi64ELi4ELb0ELb0EN7cutlass10bfloat16_tE19Flash_kernel_traitsILi192ELi64ELi64ELi4ES3_EELi8ELi6ELb0EEEvNS_16Flash_fwd_paramsE,"a",@progbits
	.sectionflags	@""
	.align	4
.nv.constant0._ZN5flash32flash_fwd_splitkv_combine_kernelI23Flash_fwd_kernel_traitsILi192ELi64ELi64ELi4ELb0ELb0EN7cutlass10bfloat16_tE19Flash_kernel_traitsILi192ELi64ELi64ELi4ES3_EELi8ELi6ELb0EEEvNS_16Flash_fwd_paramsE:
	.zero		992


//--------------------- .nv.constant0._ZN5flash32flash_fwd_splitkv_combine_kernelI23Flash_fwd_kernel_traitsILi192ELi64ELi64ELi4ELb0ELb0EN7cutlass10bfloat16_tE19Flash_kernel_traitsILi192ELi64ELi64ELi4ES3_EELi8ELi5ELb0EEEvNS_16Flash_fwd_paramsE --------------------------
	.section	.nv.constant0._ZN5flash32flash_fwd_splitkv_combine_kernelI23Flash_fwd_kernel_traitsILi192ELi64ELi64ELi4ELb0ELb0EN7cutlass10bfloat16_tE19Flash_kernel_traitsILi192ELi64ELi64ELi4ES3_EELi8ELi5ELb0EEEvNS_16Flash_fwd_paramsE,"a",@progbits
	.sectionflags	@""
	.align	4
.nv.constant0._ZN5flash32flash_fwd_splitkv_combine_kernelI23Flash_fwd_kernel_traitsILi192ELi64ELi64ELi4ELb0ELb0EN7cutlass10bfloat16_tE19Flash_kernel_traitsILi192ELi64ELi64ELi4ES3_EELi8ELi5ELb0EEEvNS_16Flash_fwd_paramsE:
	.zero		992


//--------------------- .nv.constant0._ZN5flash32flash_fwd_splitkv_combine_kernelI23Flash_fwd_kernel_traitsILi192ELi64ELi64ELi4ELb0ELb0EN7cutlass10bfloat16_tE19Flash_kernel_traitsILi192ELi64ELi64ELi4ES3_EELi8ELi4ELb0EEEvNS_16Flash_fwd_paramsE --------------------------
	.section	.nv.constant0._ZN5flash32flash_fwd_splitkv_combine_kernelI23Flash_fwd_kernel_traitsILi192ELi64ELi64ELi4ELb0ELb0EN7cutlass10bfloat16_tE19Flash_kernel_traitsILi192ELi64ELi64ELi4ES3_EELi8ELi4ELb0EEEvNS_16Flash_fwd_paramsE,"a",@progbits
	.sectionflags	@""
	.align	4
.nv.constant0._ZN5flash32flash_fwd_splitkv_combine_kernelI23Flash_fwd_kernel_traitsILi192ELi64ELi64ELi4ELb0ELb0EN7cutlass10bfloat16_tE19Flash_kernel_traitsILi192ELi64ELi64ELi4ES3_EELi8ELi4ELb0EEEvNS_16Flash_fwd_paramsE:
	.zero		992


//--------------------- .nv.constant0._ZN5flash32flash_fwd_splitkv_combine_kernelI23Flash_fwd_kernel_traitsILi192ELi64ELi64ELi4ELb0ELb0EN7cutlass10bfloat16_tE19Flash_kernel_traitsILi192ELi64ELi64ELi4ES3_EELi8ELi3ELb0EEEvNS_16Flash_fwd_paramsE --------------------------
	.section	.nv.constant0._ZN5flash32flash_fwd_splitkv_combine_kernelI23Flash_fwd_kernel_traitsILi192ELi64ELi64ELi4ELb0ELb0EN7cutlass10bfloat16_tE19Flash_kernel_traitsILi192ELi64ELi64ELi4ES3_EELi8ELi3ELb0EEEvNS_16Flash_fwd_paramsE,"a",@progbits
	.sectionflags	@""
	.align	4
.nv.constant0._ZN5flash32flash_fwd_splitkv_combine_kernelI23Flash_fwd_kernel_traitsILi192ELi64ELi64ELi4ELb0ELb0EN7cutlass10bfloat16_tE19Flash_kernel_traitsILi192ELi64ELi64ELi4ES3_EELi8ELi3ELb0EEEvNS_16Flash_fwd_paramsE:
	.zero		992


//--------------------- .nv.constant0._ZN5flash32flash_fwd_splitkv_combine_kernelI23Flash_fwd_kernel_traitsILi192ELi64ELi64ELi4ELb0ELb0EN7cutlass10bfloat16_tE19Flash_kernel_traitsILi192ELi64ELi64ELi4ES3_EELi8ELi2ELb0EEEvNS_16Flash_fwd_paramsE --------------------------
	.section	.nv.constant0._ZN5flash32flash_fwd_splitkv_combine_kernelI23Flash_fwd_kernel_traitsILi192ELi64ELi64ELi4ELb0ELb0EN7cutlass10bfloat16_tE19Flash_kernel_traitsILi192ELi64ELi64ELi4ES3_EELi8ELi2ELb0EEEvNS_16Flash_fwd_paramsE,"a",@progbits
	.sectionflags	@""
	.align	4
.nv.constant0._ZN5flash32flash_fwd_splitkv_combine_kernelI23Flash_fwd_kernel_traitsILi192ELi64ELi64ELi4ELb0ELb0EN7cutlass10bfloat16_tE19Flash_kernel_traitsILi192ELi64ELi64ELi4ES3_EELi8ELi2ELb0EEEvNS_16Flash_fwd_paramsE:
	.zero		992


//--------------------- .nv.constant0._ZN5flash32flash_fwd_splitkv_combine_kernelI23Flash_fwd_kernel_traitsILi192ELi64ELi64ELi4ELb0ELb0EN7cutlass10bfloat16_tE19Flash_kernel_traitsILi192ELi64ELi64ELi4ES3_EELi8ELi1ELb0EEEvNS_16Flash_fwd_paramsE --------------------------
	.section	.nv.constant0._ZN5flash32flash_fwd_splitkv_combine_kernelI23Flash_fwd_kernel_traitsILi192ELi64ELi64ELi4ELb0ELb0EN7cutlass10bfloat16_tE19Flash_kernel_traitsILi192ELi64ELi64ELi4ES3_EELi8ELi1ELb0EEEvNS_16Flash_fwd_paramsE,"a",@progbits
	.sectionflags	@""
	.align	4
.nv.constant0._ZN5flash32flash_fwd_splitkv_combine_kernelI23Flash_fwd_kernel_traitsILi192ELi64ELi64ELi4ELb0ELb0EN7cutlass10bfloat16_tE19Flash_kernel_traitsILi192ELi64ELi64ELi4ES3_EELi8ELi1ELb0EEEvNS_16Flash_fwd_paramsE:
	.zero		992


//--------------------- .nv.constant0._ZN5flash32flash_fwd_splitkv_combine_kernelI23Flash_fwd_kernel_traitsILi192ELi64ELi64ELi4ELb0ELb0EN7cutlass10bfloat16_tE19Flash_kernel_traitsILi192ELi64ELi64ELi4ES3_EELi8ELi7ELb1EEEvNS_16Flash_fwd_paramsE --------------------------
	.section	.nv.constant0._ZN5flash32flash_fwd_splitkv_combine_kernelI23Flash_fwd_kernel_traitsILi192ELi64ELi64ELi4ELb0ELb0EN7cutlass10bfloat16_tE19Flash_kernel_traitsILi192ELi64ELi64ELi4ES3_EELi8ELi7ELb1EEEvNS_16Flash_fwd_paramsE,"a",@progbits
	.sectionflags	@""
	.align	4
.nv.constant0._ZN5flash32flash_fwd_splitkv_combine_kernelI23Flash_fwd_kernel_traitsILi192ELi64ELi64ELi4ELb0ELb0EN7cutlass10bfloat16_tE19Flash_kernel_traitsILi192ELi64ELi64ELi4ES3_EELi8ELi7ELb1EEEvNS_16Flash_fwd_paramsE:
	.zero		992


//--------------------- .nv.constant0._ZN5flash32flash_fwd_splitkv_combine_kernelI23Flash_fwd_kernel_traitsILi192ELi64ELi64ELi4ELb0ELb0EN7cutlass10bfloat16_tE19Flash_kernel_traitsILi192ELi64ELi64ELi4ES3_EELi8ELi6ELb1EEEvNS_16Flash_fwd_paramsE --------------------------
	.section	.nv.constant0._ZN5flash32flash_fwd_splitkv_combine_kernelI23Flash_fwd_kernel_traitsILi192ELi64ELi64ELi4ELb0ELb0EN7cutlass10bfloat16_tE19Flash_kernel_traitsILi192ELi64ELi64ELi4ES3_EELi8ELi6ELb1EEEvNS_16Flash_fwd_paramsE,"a",@progbits
	.sectionflags	@""
	.align	4
.nv.constant0._ZN5flash32flash_fwd_splitkv_combine_kernelI23Flash_fwd_kernel_traitsILi192ELi64ELi64ELi4ELb0ELb0EN7cutlass10bfloat16_tE19Flash_kernel_traitsILi192ELi64ELi64ELi4ES3_EELi8ELi6ELb1EEEvNS_16Flash_fwd_paramsE:
	.zero		992


//--------------------- .nv.constant0._ZN5flash32flash_fwd_splitkv_combine_kernelI23Flash_fwd_kernel_traitsILi192ELi64ELi64ELi4ELb0ELb0EN7cutlass10bfloat16_tE19Flash_kernel_traitsILi192ELi64ELi64ELi4ES3_EELi8ELi5ELb1EEEvNS_16Flash_fwd_paramsE --------------------------
	.section	.nv.constant0._ZN5flash32flash_fwd_splitkv_combine_kernelI23Flash_fwd_kernel_traitsILi192ELi64ELi64ELi4ELb0ELb0EN7cutlass10bfloat16_tE19Flash_kernel_traitsILi192ELi64ELi64ELi4ES3_EELi8ELi5ELb1EEEvNS_16Flash_fwd_paramsE,"a",@progbits
	.sectionflags	@""
	.align	4
.nv.constant0._ZN5flash32flash_fwd_splitkv_combine_kernelI23Flash_fwd_kernel_traitsILi192ELi64ELi64ELi4ELb0ELb0EN7cutlass10bfloat16_tE19Flash_kernel_traitsILi192ELi64ELi64ELi4ES3_EELi8ELi5ELb1EEEvNS_16Flash_fwd_paramsE:
	.zero		992


//--------------------- .nv.constant0._ZN5flash32flash_fwd_splitkv_combine_kernelI23Flash_fwd_kernel_traitsILi192ELi64ELi64ELi4ELb0ELb0EN7cutlass10bfloat16_tE19Flash_kernel_traitsILi192ELi64ELi64ELi4ES3_EELi8ELi4ELb1EEEvNS_16Flash_fwd_paramsE --------------------------
	.section	.nv.constant0._ZN5flash32flash_fwd_splitkv_combine_kernelI23Flash_fwd_kernel_traitsILi192ELi64ELi64ELi4ELb0ELb0EN7cutlass10bfloat16_tE19Flash_kernel_traitsILi192ELi64ELi64ELi4ES3_EELi8ELi4ELb1EEEvNS_16Flash_fwd_paramsE,"a",@progbits
	.sectionflags	@""
	.align	4
.nv.constant0._ZN5flash32flash_fwd_splitkv_combine_kernelI23Flash_fwd_kernel_traitsILi192ELi64ELi64ELi4ELb0ELb0EN7cutlass10bfloat16_tE19Flash_kernel_traitsILi192ELi64ELi64ELi4ES3_EELi8ELi4ELb1EEEvNS_16Flash_fwd_paramsE:
	.zero		992


//--------------------- .nv.constant0._ZN5flash32flash_fwd_splitkv_combine_kernelI23Flash_fwd_kernel_traitsILi192ELi64ELi64ELi4ELb0ELb0EN7cutlass10bfloat16_tE19Flash_kernel_traitsILi192ELi64ELi64ELi4ES3_EELi8ELi3ELb1EEEvNS_16Flash_fwd_paramsE --------------------------
	.section	.nv.constant0._ZN5flash32flash_fwd_splitkv_combine_kernelI23Flash_fwd_kernel_traitsILi192ELi64ELi64ELi4ELb0ELb0EN7cutlass10bfloat16_tE19Flash_kernel_traitsILi192ELi64ELi64ELi4ES3_EELi8ELi3ELb1EEEvNS_16Flash_fwd_paramsE,"a",@progbits
	.sectionflags	@""
	.align	4
.nv.constant0._ZN5flash32flash_fwd_splitkv_combine_kernelI23Flash_fwd_kernel_traitsILi192ELi64ELi64ELi4ELb0ELb0EN7cutlass10bfloat16_tE19Flash_kernel_traitsILi192ELi64ELi64ELi4ES3_EELi8ELi3ELb1EEEvNS_16Flash_fwd_paramsE:
	.zero		992


//--------------------- .nv.constant0._ZN5flash32flash_fwd_splitkv_combine_kernelI23Flash_fwd_kernel_traitsILi192ELi64ELi64ELi4ELb0ELb0EN7cutlass10bfloat16_tE19Flash_kernel_traitsILi192ELi64ELi64ELi4ES3_EELi8ELi2ELb1EEEvNS_16Flash_fwd_paramsE --------------------------
	.section	.nv.constant0._ZN5flash32flash_fwd_splitkv_combine_kernelI23Flash_fwd_kernel_traitsILi192ELi64ELi64ELi4ELb0ELb0EN7cutlass10bfloat16_tE19Flash_kernel_traitsILi192ELi64ELi64ELi4ES3_EELi8ELi2ELb1EEEvNS_16Flash_fwd_paramsE,"a",@progbits
	.sectionflags	@""
	.align	4
.nv.constant0._ZN5flash32flash_fwd_splitkv_combine_kernelI23Flash_fwd_kernel_traitsILi192ELi64ELi64ELi4ELb0ELb0EN7cutlass10bfloat16_tE19Flash_kernel_traitsILi192ELi64ELi64ELi4ES3_EELi8ELi2ELb1EEEvNS_16Flash_fwd_paramsE:
	.zero		992


//--------------------- .nv.constant0._ZN5flash32flash_fwd_splitkv_combine_kernelI23Flash_fwd_kernel_traitsILi192ELi64ELi64ELi4ELb0ELb0EN7cutlass10bfloat16_tE19Flash_kernel_traitsILi192ELi64ELi64ELi4ES3_EELi8ELi1ELb1EEEvNS_16Flash_fwd_paramsE --------------------------
	.section	.nv.constant0._ZN5flash32flash_fwd_splitkv_combine_kernelI23Flash_fwd_kernel_traitsILi192ELi64ELi64ELi4ELb0ELb0EN7cutlass10bfloat16_tE19Flash_kernel_traitsILi192ELi64ELi64ELi4ES3_EELi8ELi1ELb1EEEvNS_16Flash_fwd_paramsE,"a",@progbits
	.sectionflags	@""
	.align	4
.nv.constant0._ZN5flash32flash_fwd_splitkv_combine_kernelI23Flash_fwd_kernel_traitsILi192ELi64ELi64ELi4ELb0ELb0EN7cutlass10bfloat16_tE19Flash_kernel_traitsILi192ELi64ELi64ELi4ES3_EELi8ELi1ELb1EEEvNS_16Flash_fwd_paramsE:
	.zero		992


//--------------------- .nv.constant0._ZN5flash24flash_fwd_splitkv_kernelI23Flash_fwd_kernel_traitsILi192ELi64ELi64ELi4ELb0ELb0EN7cutlass10bfloat16_tE19Flash_kernel_traitsILi192ELi64ELi64ELi4ES3_EELb0ELb0ELb0ELb0ELb0ELb0ELb0ELb0EEEvNS_16Flash_fwd_paramsE --------------------------
	.section	.nv.constant0._ZN5flash24flash_fwd_splitkv_kernelI23Flash_fwd_kernel_traitsILi192ELi64ELi64ELi4ELb0ELb0EN7cutlass10bfloat16_tE19Flash_kernel_traitsILi192ELi64ELi64ELi4ES3_EELb0ELb0ELb0ELb0ELb0ELb0ELb0ELb0EEEvNS_16Flash_fwd_paramsE,"a",@progbits
	.sectionflags	@""
	.align	4
.nv.constant0._ZN5flash24flash_fwd_splitkv_kernelI23Flash_fwd_kernel_traitsILi192ELi64ELi64ELi4ELb0ELb0EN7cutlass10bfloat16_tE19Flash_kernel_traitsILi192ELi64ELi64ELi4ES3_EELb0ELb0ELb0ELb0ELb0ELb0ELb0ELb0EEEvNS_16Flash_fwd_paramsE:
	.zero		992


//--------------------- .nv.constant0._ZN5flash24flash_fwd_splitkv_kernelI23Flash_fwd_kernel_traitsILi192ELi64ELi64ELi4ELb0ELb0EN7cutlass10bfloat16_tE19Flash_kernel_traitsILi192ELi64ELi64ELi4ES3_EELb0ELb0ELb0ELb0ELb0ELb1ELb0ELb0EEEvNS_16Flash_fwd_paramsE --------------------------
	.section	.nv.constant0._ZN5flash24flash_fwd_splitkv_kernelI23Flash_fwd_kernel_traitsILi192ELi64ELi64ELi4ELb0ELb0EN7cutlass10bfloat16_tE19Flash_kernel_traitsILi192ELi64ELi64ELi4ES3_EELb0ELb0ELb0ELb0ELb0ELb1ELb0ELb0EEEvNS_16Flash_fwd_paramsE,"a",@progbits
	.sectionflags	@""
	.align	4
.nv.constant0._ZN5flash24flash_fwd_splitkv_kernelI23Flash_fwd_kernel_traitsILi192ELi64ELi64ELi4ELb0ELb0EN7cutlass10bfloat16_tE19Flash_kernel_traitsILi192ELi64ELi64ELi4ES3_EELb0ELb0ELb0ELb0ELb0ELb1ELb0ELb0EEEvNS_16Flash_fwd_paramsE:
	.zero		992


//--------------------- .nv.constant0._ZN5flash24flash_fwd_splitkv_kernelI23Flash_fwd_kernel_traitsILi192ELi64ELi64ELi4ELb0ELb0EN7cutlass10bfloat16_tE19Flash_kernel_traitsILi192ELi64ELi64ELi4ES3_EELb0ELb0ELb0ELb0ELb0ELb0ELb0ELb1EEEvNS_16Flash_fwd_paramsE --------------------------
	.section	.nv.constant0._ZN5flash24flash_fwd_splitkv_kernelI23Flash_fwd_kernel_traitsILi192ELi64ELi64ELi4ELb0ELb0EN7cutlass10bfloat16_tE19Flash_kernel_traitsILi192ELi64ELi64ELi4ES3_EELb0ELb0ELb0ELb0ELb0ELb0ELb0ELb1EEEvNS_16Flash_fwd_paramsE,"a",@progbits
	.sectionflags	@""
	.align	4
.nv.constant0._ZN5flash24flash_fwd_splitkv_kernelI23Flash_fwd_kernel_traitsILi192ELi64ELi64ELi4ELb0ELb0EN7cutlass10bfloat16_tE19Flash_kernel_traitsILi192ELi64ELi64ELi4ES3_EELb0ELb0ELb0ELb0ELb0ELb0ELb0ELb1EEEvNS_16Flash_fwd_paramsE:
	.zero		992


//--------------------- .nv.constant0._ZN5flash24flash_fwd_splitkv_kernelI23Flash_fwd_kernel_traitsILi192ELi64ELi64ELi4ELb0ELb0EN7cutlass10bfloat16_tE19Flash_kernel_traitsILi192ELi64ELi64ELi4ES3_EELb0ELb0ELb0ELb0ELb0ELb1ELb0ELb1EEEvNS_16Flash_fwd_paramsE --------------------------
	.section	.nv.constant0._ZN5flash24flash_fwd_splitkv_kernelI23Flash_fwd_kernel_traitsILi192ELi64ELi64ELi4ELb0ELb0EN7cutlass10bfloat16_tE19Flash_kernel_traitsILi192ELi64ELi64ELi4ES3_EELb0ELb0ELb0ELb0ELb0ELb1ELb0ELb1EEEvNS_16Flash_fwd_paramsE,"a",@progbits
	.sectionflags	@""
	.align	4
.nv.constant0._ZN5flash24flash_fwd_splitkv_kernelI23Flash_fwd_kernel_traitsILi192ELi64ELi64ELi4ELb0ELb0EN7cutlass10bfloat16_tE19Flash_kernel_traitsILi192ELi64ELi64ELi4ES3_EELb0ELb0ELb0ELb0ELb0ELb1ELb0ELb1EEEvNS_16Flash_fwd_paramsE:
	.zero		992


//--------------------- .nv.constant0._ZN5flash24flash_fwd_splitkv_kernelI23Flash_fwd_kernel_traitsILi192ELi64ELi64ELi4ELb0ELb0EN7cutlass10bfloat16_tE19Flash_kernel_traitsILi192ELi64ELi64ELi4ES3_EELb0ELb0ELb0ELb0ELb0ELb0ELb1ELb0EEEvNS_16Flash_fwd_paramsE --------------------------
	.section	.nv.constant0._ZN5flash24flash_fwd_splitkv_kernelI23Flash_fwd_kernel_traitsILi192ELi64ELi64ELi4ELb0ELb0EN7cutlass10bfloat16_tE19Flash_kernel_traitsILi192ELi64ELi64ELi4ES3_EELb0ELb0ELb0ELb0ELb0ELb0ELb1ELb0EEEvNS_16Flash_fwd_paramsE,"a",@progbits
	.sectionflags	@""
	.align	4
.nv.constant0._ZN5flash24flash_fwd_splitkv_kernelI23Flash_fwd_kernel_traitsILi192ELi64ELi64ELi4ELb0ELb0EN7cutlass10bfloat16_tE19Flash_kernel_traitsILi192ELi64ELi64ELi4ES3_EELb0ELb0ELb0ELb0ELb0ELb0ELb1ELb0EEEvNS_16Flash_fwd_paramsE:
	.zero		992


//--------------------- .nv.constant0._ZN5flash24flash_fwd_splitkv_kernelI23Flash_fwd_kernel_traitsILi192ELi64ELi64ELi4ELb0ELb0EN7cutlass10bfloat16_tE19Flash_kernel_traitsILi192ELi64ELi64ELi4ES3_EELb0ELb0ELb0ELb0ELb0ELb1ELb1ELb0EEEvNS_16Flash_fwd_paramsE --------------------------
	.section	.nv.constant0._ZN5flash24flash_fwd_splitkv_kernelI23Flash_fwd_kernel_traitsILi192ELi64ELi64ELi4ELb0ELb0EN7cutlass10bfloat16_tE19Flash_kernel_traitsILi192ELi64ELi64ELi4ES3_EELb0ELb0ELb0ELb0ELb0ELb1ELb1ELb0EEEvNS_16Flash_fwd_paramsE,"a",@progbits
	.sectionflags	@""
	.align	4
.nv.constant0._ZN5flash24flash_fwd_splitkv_kernelI23Flash_fwd_kernel_traitsILi192ELi64ELi64ELi4ELb0ELb0EN7cutlass10bfloat16_tE19Flash_kernel_traitsILi192ELi64ELi64ELi4ES3_EELb0ELb0ELb0ELb0ELb0ELb1ELb1ELb0EEEvNS_16Flash_fwd_paramsE:
	.zero		992


//--------------------- .nv.constant0._ZN5flash24flash_fwd_splitkv_kernelI23Flash_fwd_kernel_traitsILi192ELi64ELi64ELi4ELb0ELb0EN7cutlass10bfloat16_tE19Flash_kernel_traitsILi192ELi64ELi64ELi4ES3_EELb0ELb0ELb0ELb0ELb0ELb0ELb1ELb1EEEvNS_16Flash_fwd_paramsE --------------------------
	.section	.nv.constant0._ZN5flash24flash_fwd_splitkv_kernelI23Flash_fwd_kernel_traitsILi192ELi64ELi64ELi4ELb0ELb0EN7cutlass10bfloat16_tE19Flash_kernel_traitsILi192ELi64ELi64ELi4ES3_EELb0ELb0ELb0ELb0ELb0ELb0ELb1ELb1EEEvNS_16Flash_fwd_paramsE,"a",@progbits
	.sectionflags	@""
	.align	4
.nv.constant0._ZN5flash24flash_fwd_splitkv_kernelI23Flash_fwd_kernel_traitsILi192ELi64ELi64ELi4ELb0ELb0EN7cutlass10bfloat16_tE19Flash_kernel_traitsILi192ELi64ELi64ELi4ES3_EELb0ELb0ELb0ELb0ELb0ELb0ELb1ELb1EEEvNS_16Flash_fwd_paramsE:
	.zero		992


//--------------------- .nv.constant0._ZN5flash24flash_fwd_splitkv_kernelI23Flash_fwd_kernel_traitsILi192ELi64ELi64ELi4ELb0ELb0EN7cutlass10bfloat16_tE19Flash_kernel_traitsILi192ELi64ELi64ELi4ES3_EELb0ELb0ELb0ELb0ELb0ELb1ELb1ELb1EEEvNS_16Flash_fwd_paramsE --------------------------
	.section	.nv.constant0._ZN5flash24flash_fwd_splitkv_kernelI23Flash_fwd_kernel_traitsILi192ELi64ELi64ELi4ELb0ELb0EN7cutlass10bfloat16_tE19Flash_kernel_traitsILi192ELi64ELi64ELi4ES3_EELb0ELb0ELb0ELb0ELb0ELb1ELb1ELb1EEEvNS_16Flash_fwd_paramsE,"a",@progbits
	.sectionflags	@""
	.align	4
.nv.constant0._ZN5flash24flash_fwd_splitkv_kernelI23Flash_fwd_kernel_traitsILi192ELi64ELi64ELi4ELb0ELb0EN7cutlass10bfloat16_tE19Flash_kernel_traitsILi192ELi64ELi64ELi4ES3_EELb0ELb0ELb0ELb0ELb0ELb1ELb1ELb1EEEvNS_16Flash_fwd_paramsE:
	.zero		992


//--------------------- .nv.constant0._ZN5flash24flash_fwd_splitkv_kernelI23Flash_fwd_kernel_traitsILi192ELi64ELi64ELi4ELb0ELb0EN7cutlass10bfloat16_tE19Flash_kernel_traitsILi192ELi64ELi64ELi4ES3_EELb0ELb1ELb0ELb0ELb0ELb0ELb0ELb0EEEvNS_16Flash_fwd_paramsE --------------------------
	.section	.nv.constant0._ZN5flash24flash_fwd_splitkv_kernelI23Flash_fwd_kernel_traitsILi192ELi64ELi64ELi4ELb0ELb0EN7cutlass10bfloat16_tE19Flash_kernel_traitsILi192ELi64ELi64ELi4ES3_EELb0ELb1ELb0ELb0ELb0ELb0ELb0ELb0EEEvNS_16Flash_fwd_paramsE,"a",@progbits
	.sectionflags	@""
	.align	4
.nv.constant0._ZN5flash24flash_fwd_splitkv_kernelI23Flash_fwd_kernel_traitsILi192ELi64ELi64ELi4ELb0ELb0EN7cutlass10bfloat16_tE19Flash_kernel_traitsILi192ELi64ELi64ELi4ES3_EELb0ELb1ELb0ELb0ELb0ELb0ELb0ELb0EEEvNS_16Flash_fwd_paramsE:
	.zero		992


//--------------------- .nv.constant0._ZN5flash24flash_fwd_splitkv_kernelI23Flash_fwd_kernel_traitsILi192ELi64ELi64ELi4ELb0ELb0EN7cutlass10bfloat16_tE19Flash_kernel_traitsILi192ELi64ELi64ELi4ES3_EELb0ELb1ELb0ELb0ELb0ELb1ELb0ELb0EEEvNS_16Flash_fwd_paramsE --------------------------
	.section	.nv.constant0._ZN5flash24flash_fwd_splitkv_kernelI23Flash_fwd_kernel_traitsILi192ELi64ELi64ELi4ELb0ELb0EN7cutlass10bfloat16_tE19Flash_kernel_traitsILi192ELi64ELi64ELi4ES3_EELb0ELb1ELb0ELb0ELb0ELb1ELb0ELb0EEEvNS_16Flash_fwd_paramsE,"a",@progbits
	.sectionflags	@""
	.align	4
.nv.constant0._ZN5flash24flash_fwd_splitkv_kernelI23Flash_fwd_kernel_traitsILi192ELi64ELi64ELi4ELb0ELb0EN7cutlass10bfloat16_tE19Flash_kernel_traitsILi192ELi64ELi64ELi4ES3_EELb0ELb1ELb0ELb0ELb0ELb1ELb0ELb0EEEvNS_16Flash_fwd_paramsE:
	.zero		992


//--------------------- .nv.constant0._ZN5flash24flash_fwd_splitkv_kernelI23Flash_fwd_kernel_traitsILi192ELi64ELi64ELi4ELb0ELb0EN7cutlass10bfloat16_tE19Flash_kernel_traitsILi192ELi64ELi64ELi4ES3_EELb0ELb1ELb0ELb0ELb0ELb0ELb0ELb1EEEvNS_16Flash_fwd_paramsE --------------------------
	.section	.nv.constant0._ZN5flash24flash_fwd_splitkv_kernelI23Flash_fwd_kernel_traitsILi192ELi64ELi64ELi4ELb0ELb0EN7cutlass10bfloat16_tE19Flash_kernel_traitsILi192ELi64ELi64ELi4ES3_EELb0ELb1ELb0ELb0ELb0ELb0ELb0ELb1EEEvNS_16Flash_fwd_paramsE,"a",@progbits
	.sectionflags	@""
	.align	4
.nv.constant0._ZN5flash24flash_fwd_splitkv_kernelI23Flash_fwd_kernel_traitsILi192ELi64ELi64ELi4ELb0ELb0EN7cutlass10bfloat16_tE19Flash_kernel_traitsILi192ELi64ELi64ELi4ES3_EELb0ELb1ELb0ELb0ELb0ELb0ELb0ELb1EEEvNS_16Flash_fwd_paramsE:
	.zero		992


//--------------------- .nv.constant0._ZN5flash24flash_fwd_splitkv_kernelI23Flash_fwd_kernel_traitsILi192ELi64ELi64ELi4ELb0ELb0EN7cutlass10bfloat16_tE19Flash_kernel_traitsILi192ELi64ELi64ELi4ES3_EELb0ELb1ELb0ELb0ELb0ELb1ELb0ELb1EEEvNS_16Flash_fwd_paramsE --------------------------
	.section	.nv.constant0._ZN5flash24flash_fwd_splitkv_kernelI23Flash_fwd_kernel_traitsILi192ELi64ELi64ELi4ELb0ELb0EN7cutlass10bfloat16_tE19Flash_kernel_traitsILi192ELi64ELi64ELi4ES3_EELb0ELb1ELb0ELb0ELb0ELb1ELb0ELb1EEEvNS_16Flash_fwd_paramsE,"a",@progbits
	.sectionflags	@""
	.align	4
.nv.constant0._ZN5flash24flash_fwd_splitkv_kernelI23Flash_fwd_kernel_traitsILi192ELi64ELi64ELi4ELb0ELb0EN7cutlass10bfloat16_tE19Flash_kernel_traitsILi192ELi64ELi64ELi4ES3_EELb0ELb1ELb0ELb0ELb0ELb1ELb0ELb1EEEvNS_16Flash_fwd_paramsE:
	.zero		992


//--------------------- .nv.constant0._ZN5flash24flash_fwd_splitkv_kernelI23Flash_fwd_kernel_traitsILi192ELi64ELi64ELi4ELb0ELb0EN7cutlass10bfloat16_tE19Flash_kernel_traitsILi192ELi64ELi64ELi4ES3_EELb0ELb1ELb0ELb0ELb0ELb0ELb1ELb0EEEvNS_16Flash_fwd_paramsE --------------------------
	.section	.nv.constant0._ZN5flash24flash_fwd_splitkv_kernelI23Flash_fwd_kernel_traitsILi192ELi64ELi64ELi4ELb0ELb0EN7cutlass10bfloat16_tE19Flash_kernel_traitsILi192ELi64ELi64ELi4ES3_EELb0ELb1ELb0ELb0ELb0ELb0ELb1ELb0EEEvNS_16Flash_fwd_paramsE,"a",@progbits
	.sectionflags	@""
	.align	4
.nv.constant0._ZN5flash24flash_fwd_splitkv_kernelI23Flash_fwd_kernel_traitsILi192ELi64ELi64ELi4ELb0ELb0EN7cutlass10bfloat16_tE19Flash_kernel_traitsILi192ELi64ELi64ELi4ES3_EELb0ELb1ELb0ELb0ELb0ELb0ELb1ELb0EEEvNS_16Flash_fwd_paramsE:
	.zero		992


//--------------------- .nv.constant0._ZN5flash24flash_fwd_splitkv_kernelI23Flash_fwd_kernel_traitsILi192ELi64ELi64ELi4ELb0ELb0EN7cutlass10bfloat16_tE19Flash_kernel_traitsILi192ELi64ELi64ELi4ES3_EELb0ELb1ELb0ELb0ELb0ELb1ELb1ELb0EEEvNS_16Flash_fwd_paramsE --------------------------
	.section	.nv.constant0._ZN5flash24flash_fwd_splitkv_kernelI23Flash_fwd_kernel_traitsILi192ELi64ELi64ELi4ELb0ELb0EN7cutlass10bfloat16_tE19Flash_kernel_traitsILi192ELi64ELi64ELi4ES3_EELb0ELb1ELb0ELb0ELb0ELb1ELb1ELb0EEEvNS_16Flash_fwd_paramsE,"a",@progbits
	.sectionflags	@""
	.align	4
.nv.constant0._ZN5flash24flash_fwd_splitkv_kernelI23Flash_fwd_kernel_traitsILi192ELi64ELi64ELi4ELb0ELb0EN7cutlass10bfloat16_tE19Flash_kernel_traitsILi192ELi64ELi64ELi4ES3_EELb0ELb1ELb0ELb0ELb0ELb1ELb1ELb0EEEvNS_16Flash_fwd_paramsE:
	.zero		992


//--------------------- .nv.constant0._ZN5flash24flash_fwd_splitkv_kernelI23Flash_fwd_kernel_traitsILi192ELi64ELi64ELi4ELb0ELb0EN7cutlass10bfloat16_tE19Flash_kernel_traitsILi192ELi64ELi64ELi4ES3_EELb0ELb1ELb0ELb0ELb0ELb0ELb1ELb1EEEvNS_16Flash_fwd_paramsE --------------------------
	.section	.nv.constant0._ZN5flash24flash_fwd_splitkv_kernelI23Flash_fwd_kernel_traitsILi192ELi64ELi64ELi4ELb0ELb0EN7cutlass10bfloat16_tE19Flash_kernel_traitsILi192ELi64ELi64ELi4ES3_EELb0ELb1ELb0ELb0ELb0ELb0ELb1ELb1EEEvNS_16Flash_fwd_paramsE,"a",@progbits
	.sectionflags	@""
	.align	4
.nv.constant0._ZN5flash24flash_fwd_splitkv_kernelI23Flash_fwd_kernel_traitsILi192ELi64ELi64ELi4ELb0ELb0EN7cutlass10bfloat16_tE19Flash_kernel_traitsILi192ELi64ELi64ELi4ES3_EELb0ELb1ELb0ELb0ELb0ELb0ELb1ELb1EEEvNS_16Flash_fwd_paramsE:
	.zero		992


//--------------------- .nv.constant0._ZN5flash24flash_fwd_splitkv_kernelI23Flash_fwd_kernel_traitsILi192ELi64ELi64ELi4ELb0ELb0EN7cutlass10bfloat16_tE19Flash_kernel_traitsILi192ELi64ELi64ELi4ES3_EELb0ELb1ELb0ELb0ELb0ELb1ELb1ELb1EEEvNS_16Flash_fwd_paramsE --------------------------
	.section	.nv.constant0._ZN5flash24flash_fwd_splitkv_kernelI23Flash_fwd_kernel_traitsILi192ELi64ELi64ELi4ELb0ELb0EN7cutlass10bfloat16_tE19Flash_kernel_traitsILi192ELi64ELi64ELi4ES3_EELb0ELb1ELb0ELb0ELb0ELb1ELb1ELb1EEEvNS_16Flash_fwd_paramsE,"a",@progbits
	.sectionflags	@""
	.align	4
.nv.constant0._ZN5flash24flash_fwd_splitkv_kernelI23Flash_fwd_kernel_traitsILi192ELi64ELi64ELi4ELb0ELb0EN7cutlass10bfloat16_tE19Flash_kernel_traitsILi192ELi64ELi64ELi4ES3_EELb0ELb1ELb0ELb0ELb0ELb1ELb1ELb1EEEvNS_16Flash_fwd_paramsE:
	.zero		992


//--------------------- .nv.constant0._ZN5flash24flash_fwd_splitkv_kernelI23Flash_fwd_kernel_traitsILi192ELi64ELi64ELi4ELb0ELb0EN7cutlass10bfloat16_tE19Flash_kernel_traitsILi192ELi64ELi64ELi4ES3_EELb0ELb0ELb0ELb0ELb1ELb0ELb0ELb0EEEvNS_16Flash_fwd_paramsE --------------------------
	.section	.nv.constant0._ZN5flash24flash_fwd_splitkv_kernelI23Flash_fwd_kernel_traitsILi192ELi64ELi64ELi4ELb0ELb0EN7cutlass10bfloat16_tE19Flash_kernel_traitsILi192ELi64ELi64ELi4ES3_EELb0ELb0ELb0ELb0ELb1ELb0ELb0ELb0EEEvNS_16Flash_fwd_paramsE,"a",@progbits
	.sectionflags	@""
	.align	4
.nv.constant0._ZN5flash24flash_fwd_splitkv_kernelI23Flash_fwd_kernel_traitsILi192ELi64ELi64ELi4ELb0ELb0EN7cutlass10bfloat16_tE19Flash_kernel_traitsILi192ELi64ELi64ELi4ES3_EELb0ELb0ELb0ELb0ELb1ELb0ELb0ELb0EEEvNS_16Flash_fwd_paramsE:
	.zero		992


//--------------------- .nv.constant0._ZN5flash24flash_fwd_splitkv_kernelI23Flash_fwd_kernel_traitsILi192ELi64ELi64ELi4ELb0ELb0EN7cutlass10bfloat16_tE19Flash_kernel_traitsILi192ELi64ELi64ELi4ES3_EELb0ELb0ELb0ELb0ELb1ELb1ELb0ELb0EEEvNS_16Flash_fwd_paramsE --------------------------
	.section	.nv.constant0._ZN5flash24flash_fwd_splitkv_kernelI23Flash_fwd_kernel_traitsILi192ELi64ELi64ELi4ELb0ELb0EN7cutlass10bfloat16_tE19Flash_kernel_traitsILi192ELi64ELi64ELi4ES3_EELb0ELb0ELb0ELb0ELb1ELb1ELb0ELb0EEEvNS_16Flash_fwd_paramsE,"a",@progbits
	.sectionflags	@""
	.align	4
.nv.constant0._ZN5flash24flash_fwd_splitkv_kernelI23Flash_fwd_kernel_traitsILi192ELi64ELi64ELi4ELb0ELb0EN7cutlass10bfloat16_tE19Flash_kernel_traitsILi192ELi64ELi64ELi4ES3_EELb0ELb0ELb0ELb0ELb1ELb1ELb0ELb0EEEvNS_16Flash_fwd_paramsE:
	.zero		992


//--------------------- .nv.constant0._ZN5flash24flash_fwd_splitkv_kernelI23Flash_fwd_kernel_traitsILi192ELi64ELi64ELi4ELb0ELb0EN7cutlass10bfloat16_tE19Flash_kernel_traitsILi192ELi64ELi64ELi4ES3_EELb0ELb0ELb1ELb0ELb0ELb0ELb0ELb0EEEvNS_16Flash_fwd_paramsE --------------------------
	.section	.nv.constant0._ZN5flash24flash_fwd_splitkv_kernelI23Flash_fwd_kernel_traitsILi192ELi64ELi64ELi4ELb0ELb0EN7cutlass10bfloat16_tE19Flash_kernel_traitsILi192ELi64ELi64ELi4ES3_EELb0ELb0ELb1ELb0ELb0ELb0ELb0ELb0EEEvNS_16Flash_fwd_paramsE,"a",@progbits
	.sectionflags	@""
	.align	4
.nv.constant0._ZN5flash24flash_fwd_splitkv_kernelI23Flash_fwd_kernel_traitsILi192ELi64ELi64ELi4ELb0ELb0EN7cutlass10bfloat16_tE19Flash_kernel_traitsILi192ELi64ELi64ELi4ES3_EELb0ELb0ELb1ELb0ELb0ELb0ELb0ELb0EEEvNS_16Flash_fwd_paramsE:
	.zero		992


//--------------------- .nv.constant0._ZN5flash24flash_fwd_splitkv_kernelI23Flash_fwd_kernel_traitsILi192ELi64ELi64ELi4ELb0ELb0EN7cutlass10bfloat16_tE19Flash_kernel_traitsILi192ELi64ELi64ELi4ES3_EELb0ELb0ELb1ELb0ELb0ELb1ELb0ELb0EEEvNS_16Flash_fwd_paramsE --------------------------
	.section	.nv.constant0._ZN5flash24flash_fwd_splitkv_kernelI23Flash_fwd_kernel_traitsILi192ELi64ELi64ELi4ELb0ELb0EN7cutlass10bfloat16_tE19Flash_kernel_traitsILi192ELi64ELi64ELi4ES3_EELb0ELb0ELb1ELb0ELb0ELb1ELb0ELb0EEEvNS_16Flash_fwd_paramsE,"a",@progbits
	.sectionflags	@""
	.align	4
.nv.constant0._ZN5flash24flash_fwd_splitkv_kernelI23Flash_fwd_kernel_traitsILi192ELi64ELi64ELi4ELb0ELb0EN7cutlass10bfloat16_tE19Flash_kernel_traitsILi192ELi64ELi64ELi4ES3_EELb0ELb0ELb1ELb0ELb0ELb1ELb0ELb0EEEvNS_16Flash_fwd_paramsE:
	.zero		992


//--------------------- .nv.constant0._ZN5flash24flash_fwd_splitkv_kernelI23Flash_fwd_kernel_traitsILi192ELi64ELi64ELi4ELb0ELb0EN7cutlass10bfloat16_tE19Flash_kernel_traitsILi192ELi64ELi64ELi4ES3_EELb0ELb0ELb0ELb0ELb1ELb0ELb0ELb1EEEvNS_16Flash_fwd_paramsE --------------------------
	.section	.nv.constant0._ZN5flash24flash_fwd_splitkv_kernelI23Flash_fwd_kernel_traitsILi192ELi64ELi64ELi4ELb0ELb0EN7cutlass10bfloat16_tE19Flash_kernel_traitsILi192ELi64ELi64ELi4ES3_EELb0ELb0ELb0ELb0ELb1ELb0ELb0ELb1EEEvNS_16Flash_fwd_paramsE,"a",@progbits
	.sectionflags	@""
	.align	4
.nv.constant0._ZN5flash24flash_fwd_splitkv_kernelI23Flash_fwd_kernel_traitsILi192ELi64ELi64ELi4ELb0ELb0EN7cutlass10bfloat16_tE19Flash_kernel_traitsILi192ELi64ELi64ELi4ES3_EELb0ELb0ELb0ELb0ELb1ELb0ELb0ELb1EEEvNS_16Flash_fwd_paramsE:
	.zero		992


//--------------------- .nv.constant0._ZN5flash24flash_fwd_splitkv_kernelI23Flash_fwd_kernel_traitsILi192ELi64ELi64ELi4ELb0ELb0EN7cutlass10bfloat16_tE19Flash_kernel_traitsILi192ELi64ELi64ELi4ES3_EELb0ELb0ELb0ELb0ELb1ELb1ELb0ELb1EEEvNS_16Flash_fwd_paramsE --------------------------
	.section	.nv.constant0._ZN5flash24flash_fwd_splitkv_kernelI23Flash_fwd_kernel_traitsILi192ELi64ELi64ELi4ELb0ELb0EN7cutlass10bfloat16_tE19Flash_kernel_traitsILi192ELi64ELi64ELi4ES3_EELb0ELb0ELb0ELb0ELb1ELb1ELb0ELb1EEEvNS_16Flash_fwd_paramsE,"a",@progbits
	.sectionflags	@""
	.align	4
.nv.constant0._ZN5flash24flash_fwd_splitkv_kernelI23Flash_fwd_kernel_traitsILi192ELi64ELi64ELi4ELb0ELb0EN7cutlass10bfloat16_tE19Flash_kernel_traitsILi192ELi64ELi64ELi4ES3_EELb0ELb0ELb0ELb0ELb1ELb1ELb0ELb1EEEvNS_16Flash_fwd_paramsE:
	.zero		992


//--------------------- .nv.constant0._ZN5flash24flash_fwd_splitkv_kernelI23Flash_fwd_kernel_traitsILi192ELi64ELi64ELi4ELb0ELb0EN7cutlass10bfloat16_tE19Flash_kernel_traitsILi192ELi64ELi64ELi4ES3_EELb0ELb0ELb1ELb0ELb0ELb0ELb0ELb1EEEvNS_16Flash_fwd_paramsE --------------------------
	.section	.nv.constant0._ZN5flash24flash_fwd_splitkv_kernelI23Flash_fwd_kernel_traitsILi192ELi64ELi64ELi4ELb0ELb0EN7cutlass10bfloat16_tE19Flash_kernel_traitsILi192ELi64ELi64ELi4ES3_EELb0ELb0ELb1ELb0ELb0ELb0ELb0ELb1EEEvNS_16Flash_fwd_paramsE,"a",@progbits
	.sectionflags	@""
	.align	4
.nv.constant0._ZN5flash24flash_fwd_splitkv_kernelI23Flash_fwd_kernel_traitsILi192ELi64ELi64ELi4ELb0ELb0EN7cutlass10bfloat16_tE19Flash_kernel_traitsILi192ELi64ELi64ELi4ES3_EELb0ELb0ELb1ELb0ELb0ELb0ELb0ELb1EEEvNS_16Flash_fwd_paramsE:
	.zero		992


//--------------------- .nv.constant0._ZN5flash24flash_fwd_splitkv_kernelI23Flash_fwd_kernel_traitsILi192ELi64ELi64ELi4ELb0ELb0EN7cutlass10bfloat16_tE19Flash_kernel_traitsILi192ELi64ELi64ELi4ES3_EELb0ELb0ELb1ELb0ELb0ELb1ELb0ELb1EEEvNS_16Flash_fwd_paramsE --------------------------
	.section	.nv.constant0._ZN5flash24flash_fwd_splitkv_kernelI23Flash_fwd_kernel_traitsILi192ELi64ELi64ELi4ELb0ELb0EN7cutlass10bfloat16_tE19Flash_kernel_traitsILi192ELi64ELi64ELi4ES3_EELb0ELb0ELb1ELb0ELb0ELb1ELb0ELb1EEEvNS_16Flash_fwd_paramsE,"a",@progbits
	.sectionflags	@""
	.align	4
.nv.constant0._ZN5flash24flash_fwd_splitkv_kernelI23Flash_fwd_kernel_traitsILi192ELi64ELi64ELi4ELb0ELb0EN7cutlass10bfloat16_tE19Flash_kernel_traitsILi192ELi64ELi64ELi4ES3_EELb0ELb0ELb1ELb0ELb0ELb1ELb0ELb1EEEvNS_16Flash_fwd_paramsE:
	.zero		992


//--------------------- .nv.constant0._ZN5flash24flash_fwd_splitkv_kernelI23Flash_fwd_kernel_traitsILi192ELi64ELi64ELi4ELb0ELb0EN7cutlass10bfloat16_tE19Flash_kernel_traitsILi192ELi64ELi64ELi4ES3_EELb0ELb0ELb0ELb0ELb1ELb0ELb1ELb0EEEvNS_16Flash_fwd_paramsE --------------------------
	.section	.nv.constant0._ZN5flash24flash_fwd_splitkv_kernelI23Flash_fwd_kernel_traitsILi192ELi64ELi64ELi4ELb0ELb0EN7cutlass10bfloat16_tE19Flash_kernel_traitsILi192ELi64ELi64ELi4ES3_EELb0ELb0ELb0ELb0ELb1ELb0ELb1ELb0EEEvNS_16Flash_fwd_paramsE,"a",@progbits
	.sectionflags	@""
	.align	4
.nv.constant0._ZN5flash24flash_fwd_splitkv_kernelI23Flash_fwd_kernel_traitsILi192ELi64ELi64ELi4ELb0ELb0EN7cutlass10bfloat16_tE19Flash_kernel_traitsILi192ELi64ELi64ELi4ES3_EELb0ELb0ELb0ELb0ELb1ELb0ELb1ELb0EEEvNS_16Flash_fwd_paramsE:
	.zero		992


//--------------------- .nv.constant0._ZN5flash24flash_fwd_splitkv_kernelI23Flash_fwd_kernel_traitsILi192ELi64ELi64ELi4ELb0ELb0EN7cutlass10bfloat16_tE19Flash_kernel_traitsILi192ELi64ELi64ELi4ES3_EELb0ELb0ELb0ELb0ELb1ELb1ELb1ELb0EEEvNS_16Flash_fwd_paramsE --------------------------
	.section	.nv.constant0._ZN5flash24flash_fwd_splitkv_kernelI23Flash_fwd_kernel_traitsILi192ELi64ELi64ELi4ELb0ELb0EN7cutlass10bfloat16_tE19Flash_kernel_traitsILi192ELi64ELi64ELi4ES3_EELb0ELb0ELb0ELb0ELb1ELb1ELb1ELb0EEEvNS_16Flash_fwd_paramsE,"a",@progbits
	.sectionflags	@""
	.align	4
.nv.constant0._ZN5flash24flash_fwd_splitkv_kernelI23Flash_fwd_kernel_traitsILi192ELi64ELi64ELi4ELb0ELb0EN7cutlass10bfloat16_tE19Flash_kernel_traitsILi192ELi64ELi64ELi4ES3_EELb0ELb0ELb0ELb0ELb1ELb1ELb1ELb0EEEvNS_16Flash_fwd_paramsE:
	.zero		992


//--------------------- .nv.constant0._ZN5flash24flash_fwd_splitkv_kernelI23Flash_fwd_kernel_traitsILi192ELi64ELi64ELi4ELb0ELb0EN7cutlass10bfloat16_tE19Flash_kernel_traitsILi192ELi64ELi64ELi4ES3_EELb0ELb0ELb1ELb0ELb0ELb0ELb1ELb0EEEvNS_16Flash_fwd_paramsE --------------------------
	.section	.nv.constant0._ZN5flash24flash_fwd_splitkv_kernelI23Flash_fwd_kernel_traitsILi192ELi64ELi64ELi4ELb0ELb0EN7cutlass10bfloat16_tE19Flash_kernel_traitsILi192ELi64ELi64ELi4ES3_EELb0ELb0ELb1ELb0ELb0ELb0ELb1ELb0EEEvNS_16Flash_fwd_paramsE,"a",@progbits
	.sectionflags	@""
	.align	4
.nv.constant0._ZN5flash24flash_fwd_splitkv_kernelI23Flash_fwd_kernel_traitsILi192ELi64ELi64ELi4ELb0ELb0EN7cutlass10bfloat16_tE19Flash_kernel_traitsILi192ELi64ELi64ELi4ES3_EELb0ELb0ELb1ELb0ELb0ELb0ELb1ELb0EEEvNS_16Flash_fwd_paramsE:
	.zero		992


//--------------------- .nv.constant0._ZN5flash24flash_fwd_splitkv_kernelI23Flash_fwd_kernel_traitsILi192ELi64ELi64ELi4ELb0ELb0EN7cutlass10bfloat16_tE19Flash_kernel_traitsILi192ELi64ELi64ELi4ES3_EELb0ELb0ELb1ELb0ELb0ELb1ELb1ELb0EEEvNS_16Flash_fwd_paramsE --------------------------
	.section	.nv.constant0._ZN5flash24flash_fwd_splitkv_kernelI23Flash_fwd_kernel_traitsILi192ELi64ELi64ELi4ELb0ELb0EN7cutlass10bfloat16_tE19Flash_kernel_traitsILi192ELi64ELi64ELi4ES3_EELb0ELb0ELb1ELb0ELb0ELb1ELb1ELb0EEEvNS_16Flash_fwd_paramsE,"a",@progbits
	.sectionflags	@""
	.align	4
.nv.constant0._ZN5flash24flash_fwd_splitkv_kernelI23Flash_fwd_kernel_traitsILi192ELi64ELi64ELi4ELb0ELb0EN7cutlass10bfloat16_tE19Flash_kernel_traitsILi192ELi64ELi64ELi4ES3_EELb0ELb0ELb1ELb0ELb0ELb1ELb1ELb0EEEvNS_16Flash_fwd_paramsE:
	.zero		992


//--------------------- .nv.constant0._ZN5flash24flash_fwd_splitkv_kernelI23Flash_fwd_kernel_traitsILi192ELi64ELi64ELi4ELb0ELb0EN7cutlass10bfloat16_tE19Flash_kernel_traitsILi192ELi64ELi64ELi4ES3_EELb0ELb0ELb0ELb0ELb1ELb0ELb1ELb1EEEvNS_16Flash_fwd_paramsE --------------------------
	.section	.nv.constant0._ZN5flash24flash_fwd_splitkv_kernelI23Flash_fwd_kernel_traitsILi192ELi64ELi64ELi4ELb0ELb0EN7cutlass10bfloat16_tE19Flash_kernel_traitsILi192ELi64ELi64ELi4ES3_EELb0ELb0ELb0ELb0ELb1ELb0ELb1ELb1EEEvNS_16Flash_fwd_paramsE,"a",@progbits
	.sectionflags	@""
	.align	4
.nv.constant0._ZN5flash24flash_fwd_splitkv_kernelI23Flash_fwd_kernel_traitsILi192ELi64ELi64ELi4ELb0ELb0EN7cutlass10bfloat16_tE19Flash_kernel_traitsILi192ELi64ELi64ELi4ES3_EELb0ELb0ELb0ELb0ELb1ELb0ELb1ELb1EEEvNS_16Flash_fwd_paramsE:
	.zero		992


//--------------------- .nv.constant0._ZN5flash24flash_fwd_splitkv_kernelI23Flash_fwd_kernel_traitsILi192ELi64ELi64ELi4ELb0ELb0EN7cutlass10bfloat16_tE19Flash_kernel_traitsILi192ELi64ELi64ELi4ES3_EELb0ELb0ELb0ELb0ELb1ELb1ELb1ELb1EEEvNS_16Flash_fwd_paramsE --------------------------
	.section	.nv.constant0._ZN5flash24flash_fwd_splitkv_kernelI23Flash_fwd_kernel_traitsILi192ELi64ELi64ELi4ELb0ELb0EN7cutlass10bfloat16_tE19Flash_kernel_traitsILi192ELi64ELi64ELi4ES3_EELb0ELb0ELb0ELb0ELb1ELb1ELb1ELb1EEEvNS_16Flash_fwd_paramsE,"a",@progbits
	.sectionflags	@""
	.align	4
.nv.constant0._ZN5flash24flash_fwd_splitkv_kernelI23Flash_fwd_kernel_traitsILi192ELi64ELi64ELi4ELb0ELb0EN7cutlass10bfloat16_tE19Flash_kernel_traitsILi192ELi64ELi64ELi4ES3_EELb0ELb0ELb0ELb0ELb1ELb1ELb1ELb1EEEvNS_16Flash_fwd_paramsE:
	.zero		992


//--------------------- .nv.constant0._ZN5flash24flash_fwd_splitkv_kernelI23Flash_fwd_kernel_traitsILi192ELi64ELi64ELi4ELb0ELb0EN7cutlass10bfloat16_tE19Flash_kernel_traitsILi192ELi64ELi64ELi4ES3_EELb0ELb0ELb1ELb0ELb0ELb0ELb1ELb1EEEvNS_16Flash_fwd_paramsE --------------------------
	.section	.nv.constant0._ZN5flash24flash_fwd_splitkv_kernelI23Flash_fwd_kernel_traitsILi192ELi64ELi64ELi4ELb0ELb0EN7cutlass10bfloat16_tE19Flash_kernel_traitsILi192ELi64ELi64ELi4ES3_EELb0ELb0ELb1ELb0ELb0ELb0ELb1ELb1EEEvNS_16Flash_fwd_paramsE,"a",@progbits
	.sectionflags	@""
	.align	4
.nv.constant0._ZN5flash24flash_fwd_splitkv_kernelI23Flash_fwd_kernel_traitsILi192ELi64ELi64ELi4ELb0ELb0EN7cutlass10bfloat16_tE19Flash_kernel_traitsILi192ELi64ELi64ELi4ES3_EELb0ELb0ELb1ELb0ELb0ELb0ELb1ELb1EEEvNS_16Flash_fwd_paramsE:
	.zero		992


//--------------------- .nv.constant0._ZN5flash24flash_fwd_splitkv_kernelI23Flash_fwd_kernel_traitsILi192ELi64ELi64ELi4ELb0ELb0EN7cutlass10bfloat16_tE19Flash_kernel_traitsILi192ELi64ELi64ELi4ES3_EELb0ELb0ELb1ELb0ELb0ELb1ELb1ELb1EEEvNS_16Flash_fwd_paramsE --------------------------
	.section	.nv.constant0._ZN5flash24flash_fwd_splitkv_kernelI23Flash_fwd_kernel_traitsILi192ELi64ELi64ELi4ELb0ELb0EN7cutlass10bfloat16_tE19Flash_kernel_traitsILi192ELi64ELi64ELi4ES3_EELb0ELb0ELb1ELb0ELb0ELb1ELb1ELb1EEEvNS_16Flash_fwd_paramsE,"a",@progbits
	.sectionflags	@""
	.align	4
.nv.constant0._ZN5flash24flash_fwd_splitkv_kernelI23Flash_fwd_kernel_traitsILi192ELi64ELi64ELi4ELb0ELb0EN7cutlass10bfloat16_tE19Flash_kernel_traitsILi192ELi64ELi64ELi4ES3_EELb0ELb0ELb1ELb0ELb0ELb1ELb1ELb1EEEvNS_16Flash_fwd_paramsE:
	.zero		992


//--------------------- .nv.constant0._ZN5flash24flash_fwd_splitkv_kernelI23Flash_fwd_kernel_traitsILi192ELi64ELi64ELi4ELb0ELb0EN7cutlass10bfloat16_tE19Flash_kernel_traitsILi192ELi64ELi64ELi4ES3_EELb0ELb1ELb0ELb0ELb1ELb0ELb0ELb0EEEvNS_16Flash_fwd_paramsE --------------------------
	.section	.nv.constant0._ZN5flash24flash_fwd_splitkv_kernelI23Flash_fwd_kernel_traitsILi192ELi64ELi64ELi4ELb0ELb0EN7cutlass10bfloat16_tE19Flash_kernel_traitsILi192ELi64ELi64ELi4ES3_EELb0ELb1ELb0ELb0ELb1ELb0ELb0ELb0EEEvNS_16Flash_fwd_paramsE,"a",@progbits
	.sectionflags	@""
	.align	4
.nv.constant0._ZN5flash24flash_fwd_splitkv_kernelI23Flash_fwd_kernel_traitsILi192ELi64ELi64ELi4ELb0ELb0EN7cutlass10bfloat16_tE19Flash_kernel_traitsILi192ELi64ELi64ELi4ES3_EELb0ELb1ELb0ELb0ELb1ELb0ELb0ELb0EEEvNS_16Flash_fwd_paramsE:
	.zero		992


//--------------------- .nv.constant0._ZN5flash24flash_fwd_splitkv_kernelI23Flash_fwd_kernel_traitsILi192ELi64ELi64ELi4ELb0ELb0EN7cutlass10bfloat16_tE19Flash_kernel_traitsILi192ELi64ELi64ELi4ES3_EELb0ELb1ELb0ELb0ELb1ELb1ELb0ELb0EEEvNS_16Flash_fwd_paramsE --------------------------
	.section	.nv.constant0._ZN5flash24flash_fwd_splitkv_kernelI23Flash_fwd_kernel_traitsILi192ELi64ELi64ELi4ELb0ELb0EN7cutlass10bfloat16_tE19Flash_kernel_traitsILi192ELi64ELi64ELi4ES3_EELb0ELb1ELb0ELb0ELb1ELb1ELb0ELb0EEEvNS_16Flash_fwd_paramsE,"a",@progbits
	.sectionflags	@""
	.align	4
.nv.constant0._ZN5flash24flash_fwd_splitkv_kernelI23Flash_fwd_kernel_traitsILi192ELi64ELi64ELi4ELb0ELb0EN7cutlass10bfloat16_tE19Flash_kernel_traitsILi192ELi64ELi64ELi4ES3_EELb0ELb1ELb0ELb0ELb1ELb1ELb0ELb0EEEvNS_16Flash_fwd_paramsE:
	.zero		992


//--------------------- .nv.constant0._ZN5flash24flash_fwd_splitkv_kernelI23Flash_fwd_kernel_traitsILi192ELi64ELi64ELi4ELb0ELb0EN7cutlass10bfloat16_tE19Flash_kernel_traitsILi192ELi64ELi64ELi4ES3_EELb0ELb1ELb1ELb0ELb0ELb0ELb0ELb0EEEvNS_16Flash_fwd_paramsE --------------------------
	.section	.nv.constant0._ZN5flash24flash_fwd_splitkv_kernelI23Flash_fwd_kernel_traitsILi192ELi64ELi64ELi4ELb0ELb0EN7cutlass10bfloat16_tE19Flash_kernel_traitsILi192ELi64ELi64ELi4ES3_EELb0ELb1ELb1ELb0ELb0ELb0ELb0ELb0EEEvNS_16Flash_fwd_paramsE,"a",@progbits
	.sectionflags	@""
	.align	4
.nv.constant0._ZN5flash24flash_fwd_splitkv_kernelI23Flash_fwd_kernel_traitsILi192ELi64ELi64ELi4ELb0ELb0EN7cutlass10bfloat16_tE19Flash_kernel_traitsILi192ELi64ELi64ELi4ES3_EELb0ELb1ELb1ELb0ELb0ELb0ELb0ELb0EEEvNS_16Flash_fwd_paramsE:
	.zero		992


//--------------------- .nv.constant0._ZN5flash24flash_fwd_splitkv_kernelI23Flash_fwd_kernel_traitsILi192ELi64ELi64ELi4ELb0ELb0EN7cutlass10bfloat16_tE19Flash_kernel_traitsILi192ELi64ELi64ELi4ES3_EELb0ELb1ELb1ELb0ELb0ELb1ELb0ELb0EEEvNS_16Flash_fwd_paramsE --------------------------
	.section	.nv.constant0._ZN5flash24flash_fwd_splitkv_kernelI23Flash_fwd_kernel_traitsILi192ELi64ELi64ELi4ELb0ELb0EN7cutlass10bfloat16_tE19Flash_kernel_traitsILi192ELi64ELi64ELi4ES3_EELb0ELb1ELb1ELb0ELb0ELb1ELb0ELb0EEEvNS_16Flash_fwd_paramsE,"a",@progbits
	.sectionflags	@""
	.align	4
.nv.constant0._ZN5flash24flash_fwd_splitkv_kernelI23Flash_fwd_kernel_traitsILi192ELi64ELi64ELi4ELb0ELb0EN7cutlass10bfloat16_tE19Flash_kernel_traitsILi192ELi64ELi64ELi4ES3_EELb0ELb1ELb1ELb0ELb0ELb1ELb0ELb0EEEvNS_16Flash_fwd_paramsE:
	.zero		992


//--------------------- .nv.constant0._ZN5flash24flash_fwd_splitkv_kernelI23Flash_fwd_kernel_traitsILi192ELi64ELi64ELi4ELb0ELb0EN7cutlass10bfloat16_tE19Flash_kernel_traitsILi192ELi64ELi64ELi4ES3_EELb0ELb1ELb0ELb0ELb1ELb0ELb0ELb1EEEvNS_16Flash_fwd_paramsE --------------------------
	.section	.nv.constant0._ZN5flash24flash_fwd_splitkv_kernelI23Flash_fwd_kernel_traitsILi192ELi64ELi64ELi4ELb0ELb0EN7cutlass10bfloat16_tE19Flash_kernel_traitsILi192ELi64ELi64ELi4ES3_EELb0ELb1ELb0ELb0ELb1ELb0ELb0ELb1EEEvNS_16Flash_fwd_paramsE,"a",@progbits
	.sectionflags	@""
	.align	4
.nv.constant0._ZN5flash24flash_fwd_splitkv_kernelI23Flash_fwd_kernel_traitsILi192ELi64ELi64ELi4ELb0ELb0EN7cutlass10bfloat16_tE19Flash_kernel_traitsILi192ELi64ELi64ELi4ES3_EELb0ELb1ELb0ELb0ELb1ELb0ELb0ELb1EEEvNS_16Flash_fwd_paramsE:
	.zero		992


//--------------------- .nv.constant0._ZN5flash24flash_fwd_splitkv_kernelI23Flash_fwd_kernel_traitsILi192ELi64ELi64ELi4ELb0ELb0EN7cutlass10bfloat16_tE19Flash_kernel_traitsILi192ELi64ELi64ELi4ES3_EELb0ELb1ELb0ELb0ELb1ELb1ELb0ELb1EEEvNS_16Flash_fwd_paramsE --------------------------
	.section	.nv.constant0._ZN5flash24flash_fwd_splitkv_kernelI23Flash_fwd_kernel_traitsILi192ELi64ELi64ELi4ELb0ELb0EN7cutlass10bfloat16_tE19Flash_kernel_traitsILi192ELi64ELi64ELi4ES3_EELb0ELb1ELb0ELb0ELb1ELb1ELb0ELb1EEEvNS_16Flash_fwd_paramsE,"a",@progbits
	.sectionflags	@""
	.align	4
.nv.constant0._ZN5flash24flash_fwd_splitkv_kernelI23Flash_fwd_kernel_traitsILi192ELi64ELi64ELi4ELb0ELb0EN7cutlass10bfloat16_tE19Flash_kernel_traitsILi192ELi64ELi64ELi4ES3_EELb0ELb1ELb0ELb0ELb1ELb1ELb0ELb1EEEvNS_16Flash_fwd_paramsE:
	.zero		992


//--------------------- .nv.constant0._ZN5flash24flash_fwd_splitkv_kernelI23Flash_fwd_kernel_traitsILi192ELi64ELi64ELi4ELb0ELb0EN7cutlass10bfloat16_tE19Flash_kernel_traitsILi192ELi64ELi64ELi4ES3_EELb0ELb1ELb1ELb0ELb0ELb0ELb0ELb1EEEvNS_16Flash_fwd_paramsE --------------------------
	.section	.nv.constant0._ZN5flash24flash_fwd_splitkv_kernelI23Flash_fwd_kernel_traitsILi192ELi64ELi64ELi4ELb0ELb0EN7cutlass10bfloat16_tE19Flash_kernel_traitsILi192ELi64ELi64ELi4ES3_EELb0ELb1ELb1ELb0ELb0ELb0ELb0ELb1EEEvNS_16Flash_fwd_paramsE,"a",@progbits
	.sectionflags	@""
	.align	4
.nv.constant0._ZN5flash24flash_fwd_splitkv_kernelI23Flash_fwd_kernel_traitsILi192ELi64ELi64ELi4ELb0ELb0EN7cutlass10bfloat16_tE19Flash_kernel_traitsILi192ELi64ELi64ELi4ES3_EELb0ELb1ELb1ELb0ELb0ELb0ELb0ELb1EEEvNS_16Flash_fwd_paramsE:
	.zero		992


//--------------------- .nv.constant0._ZN5flash24flash_fwd_splitkv_kernelI23Flash_fwd_kernel_traitsILi192ELi64ELi64ELi4ELb0ELb0EN7cutlass10bfloat16_tE19Flash_kernel_traitsILi192ELi64ELi64ELi4ES3_EELb0ELb1ELb1ELb0ELb0ELb1ELb0ELb1EEEvNS_16Flash_fwd_paramsE --------------------------
	.section	.nv.constant0._ZN5flash24flash_fwd_splitkv_kernelI23Flash_fwd_kernel_traitsILi192ELi64ELi64ELi4ELb0ELb0EN7cutlass10bfloat16_tE19Flash_kernel_traitsILi192ELi64ELi64ELi4ES3_EELb0ELb1ELb1ELb0ELb0ELb1ELb0ELb1EEEvNS_16Flash_fwd_paramsE,"a",@progbits
	.sectionflags	@""
	.align	4
.nv.constant0._ZN5flash24flash_fwd_splitkv_kernelI23Flash_fwd_kernel_traitsILi192ELi64ELi64ELi4ELb0ELb0EN7cutlass10bfloat16_tE19Flash_kernel_traitsILi192ELi64ELi64ELi4ES3_EELb0ELb1ELb1ELb0ELb0ELb1ELb0ELb1EEEvNS_16Flash_fwd_paramsE:
	.zero		992


//--------------------- .nv.constant0._ZN5flash24flash_fwd_splitkv_kernelI23Flash_fwd_kernel_traitsILi192ELi64ELi64ELi4ELb0ELb0EN7cutlass10bfloat16_tE19Flash_kernel_traitsILi192ELi64ELi64ELi4ES3_EELb0ELb1ELb0ELb0ELb1ELb0ELb1ELb0EEEvNS_16Flash_fwd_paramsE --------------------------
	.section	.nv.constant0._ZN5flash24flash_fwd_splitkv_kernelI23Flash_fwd_kernel_traitsILi192ELi64ELi64ELi4ELb0ELb0EN7cutlass10bfloat16_tE19Flash_kernel_traitsILi192ELi64ELi64ELi4ES3_EELb0ELb1ELb0ELb0ELb1ELb0ELb1ELb0EEEvNS_16Flash_fwd_paramsE,"a",@progbits
	.sectionflags	@""
	.align	4
.nv.constant0._ZN5flash24flash_fwd_splitkv_kernelI23Flash_fwd_kernel_traitsILi192ELi64ELi64ELi4ELb0ELb0EN7cutlass10bfloat16_tE19Flash_kernel_traitsILi192ELi64ELi64ELi4ES3_EELb0ELb1ELb0ELb0ELb1ELb0ELb1ELb0EEEvNS_16Flash_fwd_paramsE:
	.zero		992


//--------------------- .nv.constant0._ZN5flash24flash_fwd_splitkv_kernelI23Flash_fwd_kernel_traitsILi192ELi64ELi64ELi4ELb0ELb0EN7cutlass10bfloat16_tE19Flash_kernel_traitsILi192ELi64ELi64ELi4ES3_EELb0ELb1ELb0ELb0ELb1ELb1ELb1ELb0EEEvNS_16Flash_fwd_paramsE --------------------------
	.section	.nv.constant0._ZN5flash24flash_fwd_splitkv_kernelI23Flash_fwd_kernel_traitsILi192ELi64ELi64ELi4ELb0ELb0EN7cutlass10bfloat16_tE19Flash_kernel_traitsILi192ELi64ELi64ELi4ES3_EELb0ELb1ELb0ELb0ELb1ELb1ELb1ELb0EEEvNS_16Flash_fwd_paramsE,"a",@progbits
	.sectionflags	@""
	.align	4
.nv.constant0._ZN5flash24flash_fwd_splitkv_kernelI23Flash_fwd_kernel_traitsILi192ELi64ELi64ELi4ELb0ELb0EN7cutlass10bfloat16_tE19Flash_kernel_traitsILi192ELi64ELi64ELi4ES3_EELb0ELb1ELb0ELb0ELb1ELb1ELb1ELb0EEEvNS_16Flash_fwd_paramsE:
	.zero		992


//--------------------- .nv.constant0._ZN5flash24flash_fwd_splitkv_kernelI23Flash_fwd_kernel_traitsILi192ELi64ELi64ELi4ELb0ELb0EN7cutlass10bfloat16_tE19Flash_kernel_traitsILi192ELi64ELi64ELi4ES3_EELb0ELb1ELb1ELb0ELb0ELb0ELb1ELb0EEEvNS_16Flash_fwd_paramsE --------------------------
	.section	.nv.constant0._ZN5flash24flash_fwd_splitkv_kernelI23Flash_fwd_kernel_traitsILi192ELi64ELi64ELi4ELb0ELb0EN7cutlass10bfloat16_tE19Flash_kernel_traitsILi192ELi64ELi64ELi4ES3_EELb0ELb1ELb1ELb0ELb0ELb0ELb1ELb0EEEvNS_16Flash_fwd_paramsE,"a",@progbits
	.sectionflags	@""
	.align	4
.nv.constant0._ZN5flash24flash_fwd_splitkv_kernelI23Flash_fwd_kernel_traitsILi192ELi64ELi64ELi4ELb0ELb0EN7cutlass10bfloat16_tE19Flash_kernel_traitsILi192ELi64ELi64ELi4ES3_EELb0ELb1ELb1ELb0ELb0ELb0ELb1ELb0EEEvNS_16Flash_fwd_paramsE:
	.zero		992


//--------------------- .nv.constant0._ZN5flash24flash_fwd_splitkv_kernelI23Flash_fwd_kernel_traitsILi192ELi64ELi64ELi4ELb0ELb0EN7cutlass10bfloat16_tE19Flash_kernel_traitsILi192ELi64ELi64ELi4ES3_EELb0ELb1ELb1ELb0ELb0ELb1ELb1ELb0EEEvNS_16Flash_fwd_paramsE --------------------------
	.section	.nv.constant0._ZN5flash24flash_fwd_splitkv_kernelI23Flash_fwd_kernel_traitsILi192ELi64ELi64ELi4ELb0ELb0EN7cutlass10bfloat16_tE19Flash_kernel_traitsILi192ELi64ELi64ELi4ES3_EELb0ELb1ELb1ELb0ELb0ELb1ELb1ELb0EEEvNS_16Flash_fwd_paramsE,"a",@progbits
	.sectionflags	@""
	.align	4
.nv.constant0._ZN5flash24flash_fwd_splitkv_kernelI23Flash_fwd_kernel_traitsILi192ELi64ELi64ELi4ELb0ELb0EN7cutlass10bfloat16_tE19Flash_kernel_traitsILi192ELi64ELi64ELi4ES3_EELb0ELb1ELb1ELb0ELb0ELb1ELb1ELb0EEEvNS_16Flash_fwd_paramsE:
	.zero		992


//--------------------- .nv.constant0._ZN5flash24flash_fwd_splitkv_kernelI23Flash_fwd_kernel_traitsILi192ELi64ELi64ELi4ELb0ELb0EN7cutlass10bfloat16_tE19Flash_kernel_traitsILi192ELi64ELi64ELi4ES3_EELb0ELb1ELb0ELb0ELb1ELb0ELb1ELb1EEEvNS_16Flash_fwd_paramsE --------------------------
	.section	.nv.constant0._ZN5flash24flash_fwd_splitkv_kernelI23Flash_fwd_kernel_traitsILi192ELi64ELi64ELi4ELb0ELb0EN7cutlass10bfloat16_tE19Flash_kernel_traitsILi192ELi64ELi64ELi4ES3_EELb0ELb1ELb0ELb0ELb1ELb0ELb1ELb1EEEvNS_16Flash_fwd_paramsE,"a",@progbits
	.sectionflags	@""
	.align	4
.nv.constant0._ZN5flash24flash_fwd_splitkv_kernelI23Flash_fwd_kernel_traitsILi192ELi64ELi64ELi4ELb0ELb0EN7cutlass10bfloat16_tE19Flash_kernel_traitsILi192ELi64ELi64ELi4ES3_EELb0ELb1ELb0ELb0ELb1ELb0ELb1ELb1EEEvNS_16Flash_fwd_paramsE:
	.zero		992


//--------------------- .nv.constant0._ZN5flash24flash_fwd_splitkv_kernelI23Flash_fwd_kernel_traitsILi192ELi64ELi64ELi4ELb0ELb0EN7cutlass10bfloat16_tE19Flash_kernel_traitsILi192ELi64ELi64ELi4ES3_EELb0ELb1ELb0ELb0ELb1ELb1ELb1ELb1EEEvNS_16Flash_fwd_paramsE --------------------------
	.section	.nv.constant0._ZN5flash24flash_fwd_splitkv_kernelI23Flash_fwd_kernel_traitsILi192ELi64ELi64ELi4ELb0ELb0EN7cutlass10bfloat16_tE19Flash_kernel_traitsILi192ELi64ELi64ELi4ES3_EELb0ELb1ELb0ELb0ELb1ELb1ELb1ELb1EEEvNS_16Flash_fwd_paramsE,"a",@progbits
	.sectionflags	@""
	.align	4
.nv.constant0._ZN5flash24flash_fwd_splitkv_kernelI23Flash_fwd_kernel_traitsILi192ELi64ELi64ELi4ELb0ELb0EN7cutlass10bfloat16_tE19Flash_kernel_traitsILi192ELi64ELi64ELi4ES3_EELb0ELb1ELb0ELb0ELb1ELb1ELb1ELb1EEEvNS_16Flash_fwd_paramsE:
	.zero		992


//--------------------- .nv.constant0._ZN5flash24flash_fwd_splitkv_kernelI23Flash_fwd_kernel_traitsILi192ELi64ELi64ELi4ELb0ELb0EN7cutlass10bfloat16_tE19Flash_kernel_traitsILi192ELi64ELi64ELi4ES3_EELb0ELb1ELb1ELb0ELb0ELb0ELb1ELb1EEEvNS_16Flash_fwd_paramsE --------------------------
	.section	.nv.constant0._ZN5flash24flash_fwd_splitkv_kernelI23Flash_fwd_kernel_traitsILi192ELi64ELi64ELi4ELb0ELb0EN7cutlass10bfloat16_tE19Flash_kernel_traitsILi192ELi64ELi64ELi4ES3_EELb0ELb1ELb1ELb0ELb0ELb0ELb1ELb1EEEvNS_16Flash_fwd_paramsE,"a",@progbits
	.sectionflags	@""
	.align	4
.nv.constant0._ZN5flash24flash_fwd_splitkv_kernelI23Flash_fwd_kernel_traitsILi192ELi64ELi64ELi4ELb0ELb0EN7cutlass10bfloat16_tE19Flash_kernel_traitsILi192ELi64ELi64ELi4ES3_EELb0ELb1ELb1ELb0ELb0ELb0ELb1ELb1EEEvNS_16Flash_fwd_paramsE:
	.zero		992


//--------------------- .nv.constant0._ZN5flash24flash_fwd_splitkv_kernelI23Flash_fwd_kernel_traitsILi192ELi64ELi64ELi4ELb0ELb0EN7cutlass10bfloat16_tE19Flash_kernel_traitsILi192ELi64ELi64ELi4ES3_EELb0ELb1ELb1ELb0ELb0ELb1ELb1ELb1EEEvNS_16Flash_fwd_paramsE --------------------------
	.section	.nv.constant0._ZN5flash24flash_fwd_splitkv_kernelI23Flash_fwd_kernel_traitsILi192ELi64ELi64ELi4ELb0ELb0EN7cutlass10bfloat16_tE19Flash_kernel_traitsILi192ELi64ELi64ELi4ES3_EELb0ELb1ELb1ELb0ELb0ELb1ELb1ELb1EEEvNS_16Flash_fwd_paramsE,"a",@progbits
	.sectionflags	@""
	.align	4
.nv.constant0._ZN5flash24flash_fwd_splitkv_kernelI23Flash_fwd_kernel_traitsILi192ELi64ELi64ELi4ELb0ELb0EN7cutlass10bfloat16_tE19Flash_kernel_traitsILi192ELi64ELi64ELi4ES3_EELb0ELb1ELb1ELb0ELb0ELb1ELb1ELb1EEEvNS_16Flash_fwd_paramsE:
	.zero		992


//--------------------- SYMBOLS --------------------------

	.type		.nv.reservedSmem.offset0,@object
	.size		.nv.reservedSmem.offset0,0x4
